//
// Generated by NVIDIA NVVM Compiler
//
// Compiler Build ID: CL-36424714
// Cuda compilation tools, release 13.0, V13.0.88
// Based on NVVM 20.0.0
//

.version 9.0
.target sm_100
.address_size 64


.func  (.param .b64 func_retval0) _Z4thalPcS_iPdS_Pi(
	.param .b64 _Z4thalPcS_iPdS_Pi_param_0,
	.param .b64 _Z4thalPcS_iPdS_Pi_param_1,
	.param .b32 _Z4thalPcS_iPdS_Pi_param_2,
	.param .b64 _Z4thalPcS_iPdS_Pi_param_3
)
{
	.local .align 8 .b8 	__local_depot0[10256];
	.reg .b64 	%SP;
	.reg .b64 	%SPL;
	.reg .pred 	%p<519>;
	.reg .b16 	%rs<210>;
	.reg .b32 	%r<981>;
	.reg .b64 	%rd<495>;
	.reg .b64 	%fd<1009>;

	mov.u64 	%SPL, __local_depot0;
	ld.param.u64 	%rd67, [_Z4thalPcS_iPdS_Pi_param_0];
	ld.param.u64 	%rd68, [_Z4thalPcS_iPdS_Pi_param_1];
	ld.param.u64 	%rd69, [_Z4thalPcS_iPdS_Pi_param_3];
	cvta.to.global.u64 	%rd1, %rd69;
	add.u64 	%rd2, %SPL, 0;
	add.u64 	%rd3, %SPL, 5000;
	add.u64 	%rd4, %SPL, 10000;
	add.u64 	%rd5, %SPL, 10100;
	add.u64 	%rd6, %SPL, 10200;
	add.u64 	%rd7, %SPL, 10227;
	mov.b32 	%r866, 0;
$L__BB0_1:
	mov.u32 	%r1, %r866;
	cvt.u64.u32 	%rd76, %r1;
	add.s64 	%rd77, %rd67, %rd76;
	ld.u8 	%rs36, [%rd77];
	setp.ne.s16 	%p3, %rs36, 0;
	add.s32 	%r866, %r1, 1;
	@%p3 bra 	$L__BB0_1;
	and.b32  	%r277, %r1, 1;
	setp.eq.b32 	%p4, %r277, 1;
	@%p4 bra 	$L__BB0_33;
	setp.eq.s32 	%p5, %r1, 0;
	@%p5 bra 	$L__BB0_13;
	add.s32 	%r3, %r1, -2;
	shr.u32 	%r279, %r1, 1;
	max.u32 	%r4, %r279, 1;
	mov.b32 	%r867, 0;
	mov.u32 	%r868, %r867;
$L__BB0_5:
	add.s32 	%r7, %r868, 1;
	cvt.u64.u32 	%rd78, %r868;
	add.s64 	%rd79, %rd67, %rd78;
	ld.u8 	%rs1, [%rd79+1];
	setp.ne.s16 	%p6, %rs1, 65;
	add.s32 	%r280, %r3, %r867;
	cvt.s64.s32 	%rd80, %r280;
	add.s64 	%rd81, %rd67, %rd80;
	ld.u8 	%rs2, [%rd81];
	@%p6 bra 	$L__BB0_7;
	setp.ne.s16 	%p7, %rs2, 84;
	@%p7 bra 	$L__BB0_33;
$L__BB0_7:
	setp.ne.s16 	%p8, %rs1, 84;
	@%p8 bra 	$L__BB0_9;
	setp.ne.s16 	%p9, %rs2, 65;
	@%p9 bra 	$L__BB0_33;
$L__BB0_9:
	setp.eq.s16 	%p10, %rs1, 84;
	setp.eq.s16 	%p11, %rs1, 65;
	setp.ne.s16 	%p12, %rs2, 65;
	or.pred  	%p13, %p12, %p10;
	setp.ne.s16 	%p14, %rs2, 84;
	or.pred  	%p15, %p14, %p11;
	and.pred  	%p16, %p13, %p15;
	not.pred 	%p17, %p16;
	@%p17 bra 	$L__BB0_33;
	setp.eq.s16 	%p18, %rs1, 67;
	setp.ne.s16 	%p19, %rs2, 71;
	and.pred  	%p20, %p19, %p18;
	@%p20 bra 	$L__BB0_33;
	setp.ne.s16 	%p21, %rs2, 71;
	setp.eq.s16 	%p22, %rs1, 67;
	setp.eq.s16 	%p23, %rs1, 71;
	setp.ne.s16 	%p24, %rs2, 67;
	xor.pred  	%p25, %p23, %p24;
	or.pred  	%p26, %p21, %p22;
	and.pred  	%p27, %p25, %p26;
	not.pred 	%p28, %p27;
	@%p28 bra 	$L__BB0_33;
	not.b32 	%r867, %r868;
	setp.eq.s32 	%p29, %r7, %r4;
	mov.u32 	%r868, %r7;
	@%p29 bra 	$L__BB0_13;
	bra.uni 	$L__BB0_5;
$L__BB0_13:
	mov.b32 	%r869, 0;
$L__BB0_14:
	mov.u32 	%r9, %r869;
	cvt.u64.u32 	%rd82, %r9;
	add.s64 	%rd83, %rd68, %rd82;
	ld.u8 	%rs42, [%rd83];
	setp.ne.s16 	%p30, %rs42, 0;
	add.s32 	%r869, %r9, 1;
	@%p30 bra 	$L__BB0_14;
	and.b32  	%r282, %r9, 1;
	setp.eq.b32 	%p31, %r282, 1;
	@%p31 bra 	$L__BB0_33;
	setp.eq.s32 	%p32, %r9, 0;
	@%p32 bra 	$L__BB0_26;
	add.s32 	%r11, %r9, -2;
	shr.u32 	%r284, %r9, 1;
	max.u32 	%r12, %r284, 1;
	mov.b32 	%r870, 0;
	mov.u32 	%r871, %r870;
$L__BB0_18:
	add.s32 	%r15, %r871, 1;
	cvt.u64.u32 	%rd84, %r871;
	add.s64 	%rd85, %rd68, %rd84;
	ld.u8 	%rs3, [%rd85+1];
	setp.ne.s16 	%p33, %rs3, 65;
	add.s32 	%r285, %r11, %r870;
	cvt.s64.s32 	%rd86, %r285;
	add.s64 	%rd87, %rd68, %rd86;
	ld.u8 	%rs4, [%rd87];
	@%p33 bra 	$L__BB0_20;
	setp.ne.s16 	%p34, %rs4, 84;
	@%p34 bra 	$L__BB0_33;
$L__BB0_20:
	setp.ne.s16 	%p35, %rs3, 84;
	@%p35 bra 	$L__BB0_22;
	setp.ne.s16 	%p36, %rs4, 65;
	@%p36 bra 	$L__BB0_33;
$L__BB0_22:
	setp.eq.s16 	%p37, %rs3, 84;
	setp.eq.s16 	%p38, %rs3, 65;
	setp.ne.s16 	%p39, %rs4, 65;
	or.pred  	%p40, %p39, %p37;
	setp.ne.s16 	%p41, %rs4, 84;
	or.pred  	%p42, %p41, %p38;
	and.pred  	%p43, %p40, %p42;
	not.pred 	%p44, %p43;
	@%p44 bra 	$L__BB0_33;
	setp.eq.s16 	%p45, %rs3, 67;
	setp.ne.s16 	%p46, %rs4, 71;
	and.pred  	%p47, %p46, %p45;
	@%p47 bra 	$L__BB0_33;
	setp.ne.s16 	%p48, %rs4, 71;
	setp.eq.s16 	%p49, %rs3, 67;
	setp.eq.s16 	%p50, %rs3, 71;
	setp.ne.s16 	%p51, %rs4, 67;
	xor.pred  	%p52, %p50, %p51;
	or.pred  	%p53, %p48, %p49;
	and.pred  	%p54, %p52, %p53;
	not.pred 	%p55, %p54;
	@%p55 bra 	$L__BB0_33;
	not.b32 	%r870, %r871;
	setp.ne.s32 	%p56, %r15, %r12;
	mov.u32 	%r871, %r15;
	@%p56 bra 	$L__BB0_18;
$L__BB0_26:
	mov.f64 	%fd902, 0d3E6466AE23AE1ED1;
	{
	.reg .b32 %temp; 
	mov.b64 	{%temp, %r872}, %fd902;
	}
	{
	.reg .b32 %temp; 
	mov.b64 	{%r873, %temp}, %fd902;
	}
	setp.gt.s32 	%p61, %r872, 1048575;
	mov.b32 	%r874, -1023;
	@%p61 bra 	$L__BB0_28;
	mov.f64 	%fd902, 0d41C466AE23AE1ED1;
	{
	.reg .b32 %temp; 
	mov.b64 	{%temp, %r872}, %fd902;
	}
	{
	.reg .b32 %temp; 
	mov.b64 	{%r873, %temp}, %fd902;
	}
	mov.b32 	%r874, -1077;
$L__BB0_28:
	add.s32 	%r302, %r872, -1;
	setp.gt.u32 	%p62, %r302, 2146435070;
	@%p62 bra 	$L__BB0_32;
	shr.u32 	%r305, %r872, 20;
	add.s32 	%r875, %r874, %r305;
	and.b32  	%r306, %r872, 1048575;
	or.b32  	%r307, %r306, 1072693248;
	mov.b64 	%fd903, {%r873, %r307};
	setp.lt.u32 	%p64, %r307, 1073127583;
	@%p64 bra 	$L__BB0_31;
	{
	.reg .b32 %temp; 
	mov.b64 	{%r308, %temp}, %fd903;
	}
	{
	.reg .b32 %temp; 
	mov.b64 	{%temp, %r309}, %fd903;
	}
	add.s32 	%r310, %r309, -1048576;
	mov.b64 	%fd903, {%r308, %r310};
	add.s32 	%r875, %r875, 1;
$L__BB0_31:
	add.f64 	%fd348, %fd903, 0dBFF0000000000000;
	add.f64 	%fd349, %fd903, 0d3FF0000000000000;
	rcp.approx.ftz.f64 	%fd350, %fd349;
	neg.f64 	%fd351, %fd349;
	fma.rn.f64 	%fd352, %fd351, %fd350, 0d3FF0000000000000;
	fma.rn.f64 	%fd353, %fd352, %fd352, %fd352;
	fma.rn.f64 	%fd354, %fd353, %fd350, %fd350;
	mul.f64 	%fd355, %fd348, %fd354;
	fma.rn.f64 	%fd356, %fd348, %fd354, %fd355;
	mul.f64 	%fd357, %fd356, %fd356;
	fma.rn.f64 	%fd358, %fd357, 0d3EB1380B3AE80F1E, 0d3ED0EE258B7A8B04;
	fma.rn.f64 	%fd359, %fd358, %fd357, 0d3EF3B2669F02676F;
	fma.rn.f64 	%fd360, %fd359, %fd357, 0d3F1745CBA9AB0956;
	fma.rn.f64 	%fd361, %fd360, %fd357, 0d3F3C71C72D1B5154;
	fma.rn.f64 	%fd362, %fd361, %fd357, 0d3F624924923BE72D;
	fma.rn.f64 	%fd363, %fd362, %fd357, 0d3F8999999999A3C4;
	fma.rn.f64 	%fd364, %fd363, %fd357, 0d3FB5555555555554;
	sub.f64 	%fd365, %fd348, %fd356;
	add.f64 	%fd366, %fd365, %fd365;
	neg.f64 	%fd367, %fd356;
	fma.rn.f64 	%fd368, %fd367, %fd348, %fd366;
	mul.f64 	%fd369, %fd354, %fd368;
	mul.f64 	%fd370, %fd357, %fd364;
	fma.rn.f64 	%fd371, %fd370, %fd356, %fd369;
	xor.b32  	%r311, %r875, -2147483648;
	mov.b32 	%r312, 1127219200;
	mov.b64 	%fd372, {%r311, %r312};
	mov.b32 	%r313, -2147483648;
	mov.b64 	%fd373, {%r313, %r312};
	sub.f64 	%fd374, %fd372, %fd373;
	fma.rn.f64 	%fd375, %fd374, 0d3FE62E42FEFA39EF, %fd356;
	fma.rn.f64 	%fd376, %fd374, 0dBFE62E42FEFA39EF, %fd375;
	sub.f64 	%fd377, %fd376, %fd356;
	sub.f64 	%fd378, %fd371, %fd377;
	fma.rn.f64 	%fd379, %fd374, 0d3C7ABC9E3B39803F, %fd378;
	add.f64 	%fd906, %fd375, %fd379;
	bra.uni 	$L__BB0_40;
$L__BB0_32:
	fma.rn.f64 	%fd347, %fd902, 0d7FF0000000000000, 0d7FF0000000000000;
	{
	.reg .b32 %temp; 
	mov.b64 	{%temp, %r303}, %fd902;
	}
	and.b32  	%r304, %r303, 2147483647;
	setp.eq.s32 	%p63, %r304, 0;
	selp.f64 	%fd906, 0dFFF0000000000000, %fd347, %p63;
	bra.uni 	$L__BB0_40;
$L__BB0_33:
	mov.f64 	%fd904, 0d3E4466AE23AE1ED1;
	{
	.reg .b32 %temp; 
	mov.b64 	{%temp, %r876}, %fd904;
	}
	{
	.reg .b32 %temp; 
	mov.b64 	{%r877, %temp}, %fd904;
	}
	setp.gt.s32 	%p57, %r876, 1048575;
	mov.b32 	%r878, -1023;
	@%p57 bra 	$L__BB0_35;
	mov.f64 	%fd904, 0d41A466AE23AE1ED1;
	{
	.reg .b32 %temp; 
	mov.b64 	{%temp, %r876}, %fd904;
	}
	{
	.reg .b32 %temp; 
	mov.b64 	{%r877, %temp}, %fd904;
	}
	mov.b32 	%r878, -1077;
$L__BB0_35:
	add.s32 	%r288, %r876, -1;
	setp.gt.u32 	%p58, %r288, 2146435070;
	@%p58 bra 	$L__BB0_39;
	shr.u32 	%r291, %r876, 20;
	add.s32 	%r879, %r878, %r291;
	and.b32  	%r292, %r876, 1048575;
	or.b32  	%r293, %r292, 1072693248;
	mov.b64 	%fd905, {%r877, %r293};
	setp.lt.u32 	%p60, %r293, 1073127583;
	@%p60 bra 	$L__BB0_38;
	{
	.reg .b32 %temp; 
	mov.b64 	{%r294, %temp}, %fd905;
	}
	{
	.reg .b32 %temp; 
	mov.b64 	{%temp, %r295}, %fd905;
	}
	add.s32 	%r296, %r295, -1048576;
	mov.b64 	%fd905, {%r294, %r296};
	add.s32 	%r879, %r879, 1;
$L__BB0_38:
	add.f64 	%fd313, %fd905, 0dBFF0000000000000;
	add.f64 	%fd314, %fd905, 0d3FF0000000000000;
	rcp.approx.ftz.f64 	%fd315, %fd314;
	neg.f64 	%fd316, %fd314;
	fma.rn.f64 	%fd317, %fd316, %fd315, 0d3FF0000000000000;
	fma.rn.f64 	%fd318, %fd317, %fd317, %fd317;
	fma.rn.f64 	%fd319, %fd318, %fd315, %fd315;
	mul.f64 	%fd320, %fd313, %fd319;
	fma.rn.f64 	%fd321, %fd313, %fd319, %fd320;
	mul.f64 	%fd322, %fd321, %fd321;
	fma.rn.f64 	%fd323, %fd322, 0d3EB1380B3AE80F1E, 0d3ED0EE258B7A8B04;
	fma.rn.f64 	%fd324, %fd323, %fd322, 0d3EF3B2669F02676F;
	fma.rn.f64 	%fd325, %fd324, %fd322, 0d3F1745CBA9AB0956;
	fma.rn.f64 	%fd326, %fd325, %fd322, 0d3F3C71C72D1B5154;
	fma.rn.f64 	%fd327, %fd326, %fd322, 0d3F624924923BE72D;
	fma.rn.f64 	%fd328, %fd327, %fd322, 0d3F8999999999A3C4;
	fma.rn.f64 	%fd329, %fd328, %fd322, 0d3FB5555555555554;
	sub.f64 	%fd330, %fd313, %fd321;
	add.f64 	%fd331, %fd330, %fd330;
	neg.f64 	%fd332, %fd321;
	fma.rn.f64 	%fd333, %fd332, %fd313, %fd331;
	mul.f64 	%fd334, %fd319, %fd333;
	mul.f64 	%fd335, %fd322, %fd329;
	fma.rn.f64 	%fd336, %fd335, %fd321, %fd334;
	xor.b32  	%r297, %r879, -2147483648;
	mov.b32 	%r298, 1127219200;
	mov.b64 	%fd337, {%r297, %r298};
	mov.b32 	%r299, -2147483648;
	mov.b64 	%fd338, {%r299, %r298};
	sub.f64 	%fd339, %fd337, %fd338;
	fma.rn.f64 	%fd340, %fd339, 0d3FE62E42FEFA39EF, %fd321;
	fma.rn.f64 	%fd341, %fd339, 0dBFE62E42FEFA39EF, %fd340;
	sub.f64 	%fd342, %fd341, %fd321;
	sub.f64 	%fd343, %fd336, %fd342;
	fma.rn.f64 	%fd344, %fd339, 0d3C7ABC9E3B39803F, %fd343;
	add.f64 	%fd906, %fd340, %fd344;
	bra.uni 	$L__BB0_40;
$L__BB0_39:
	fma.rn.f64 	%fd312, %fd904, 0d7FF0000000000000, 0d7FF0000000000000;
	{
	.reg .b32 %temp; 
	mov.b64 	{%temp, %r289}, %fd904;
	}
	and.b32  	%r290, %r289, 2147483647;
	setp.eq.s32 	%p59, %r290, 0;
	selp.f64 	%fd906, 0dFFF0000000000000, %fd312, %p59;
$L__BB0_40:
	ld.param.u32 	%r864, [_Z4thalPcS_iPdS_Pi_param_2];
	mul.f64 	%fd14, %fd906, 0d3FFFCB923A29C77A;
	setp.eq.s32 	%p65, %r864, 3;
	@%p65 bra 	$L__BB0_139;
	mov.b32 	%r880, 0;
$L__BB0_42:
	mov.u32 	%r901, %r880;
	cvt.u64.u32 	%rd88, %r901;
	add.s64 	%rd89, %rd67, %rd88;
	ld.u8 	%rs48, [%rd89];
	setp.ne.s16 	%p66, %rs48, 0;
	add.s32 	%r880, %r901, 1;
	@%p66 bra 	$L__BB0_42;
	mov.b32 	%r881, 0;
$L__BB0_44:
	mov.u32 	%r39, %r881;
	cvt.u64.u32 	%rd90, %r39;
	add.s64 	%rd91, %rd68, %rd90;
	ld.u8 	%rs49, [%rd91];
	setp.ne.s16 	%p67, %rs49, 0;
	add.s32 	%r881, %r39, 1;
	@%p67 bra 	$L__BB0_44;
	setp.eq.s32 	%p68, %r901, 0;
	@%p68 bra 	$L__BB0_62;
	and.b32  	%r41, %r901, 3;
	setp.lt.u32 	%p69, %r901, 4;
	mov.b32 	%r885, 1;
	@%p69 bra 	$L__BB0_50;
	and.b32  	%r42, %r901, 2147483644;
	mov.b32 	%r885, 1;
$L__BB0_48:
	mov.u32 	%r50, %r885;
	cvt.s64.s32 	%rd92, %r50;
	add.s64 	%rd8, %rd67, %rd92;
	ld.u8 	%rs51, [%rd8+-1];
	mov.b16 	%rs189, 0;
	setp.gt.s16 	%p70, %rs51, 70;
	@%p70 bra 	$L__BB0_69;
	setp.eq.s16 	%p73, %rs51, 65;
	@%p73 bra 	$L__BB0_73;
	bra.uni 	$L__BB0_67;
$L__BB0_50:
	setp.eq.s32 	%p91, %r41, 0;
	@%p91 bra 	$L__BB0_62;
	mov.b32 	%r884, 0;
$L__BB0_52:
	.pragma "nounroll";
	cvt.s64.s32 	%rd94, %r885;
	add.s64 	%rd95, %rd67, %rd94;
	ld.u8 	%rs75, [%rd95+-1];
	mov.b16 	%rs188, 0;
	setp.gt.s16 	%p92, %rs75, 70;
	@%p92 bra 	$L__BB0_56;
	setp.eq.s16 	%p95, %rs75, 65;
	@%p95 bra 	$L__BB0_61;
	setp.eq.s16 	%p96, %rs75, 67;
	@%p96 bra 	$L__BB0_55;
	bra.uni 	$L__BB0_60;
$L__BB0_55:
	mov.b16 	%rs188, 1;
	bra.uni 	$L__BB0_61;
$L__BB0_56:
	setp.eq.s16 	%p93, %rs75, 71;
	@%p93 bra 	$L__BB0_59;
	setp.ne.s16 	%p94, %rs75, 84;
	@%p94 bra 	$L__BB0_60;
	mov.b16 	%rs188, 3;
	bra.uni 	$L__BB0_61;
$L__BB0_59:
	mov.b16 	%rs188, 2;
	bra.uni 	$L__BB0_61;
$L__BB0_60:
	mov.b16 	%rs188, 4;
$L__BB0_61:
	cvt.u64.u32 	%rd96, %r885;
	add.s64 	%rd97, %rd6, %rd96;
	st.local.u8 	[%rd97], %rs188;
	add.s32 	%r885, %r885, 1;
	add.s32 	%r884, %r884, 1;
	setp.ne.s32 	%p97, %r884, %r41;
	@%p97 bra 	$L__BB0_52;
$L__BB0_62:
	setp.eq.s32 	%p98, %r39, 0;
	mov.b32 	%r900, 0;
	@%p98 bra 	$L__BB0_253;
	and.b32  	%r48, %r39, 3;
	setp.lt.u32 	%p99, %r39, 4;
	mov.b32 	%r894, 1;
	@%p99 bra 	$L__BB0_135;
	and.b32  	%r49, %r39, 2147483644;
	mov.b32 	%r894, 1;
$L__BB0_65:
	sub.s32 	%r323, %r39, %r894;
	cvt.u64.u32 	%rd98, %r323;
	add.s64 	%rd99, %rd68, %rd98;
	ld.u8 	%rs81, [%rd99];
	mov.b16 	%rs193, 0;
	setp.gt.s16 	%p100, %rs81, 70;
	@%p100 bra 	$L__BB0_103;
	setp.eq.s16 	%p103, %rs81, 65;
	@%p103 bra 	$L__BB0_107;
	bra.uni 	$L__BB0_101;
$L__BB0_67:
	setp.eq.s16 	%p74, %rs51, 67;
	@%p74 bra 	$L__BB0_68;
	bra.uni 	$L__BB0_72;
$L__BB0_68:
	mov.b16 	%rs189, 1;
	bra.uni 	$L__BB0_73;
$L__BB0_69:
	setp.eq.s16 	%p71, %rs51, 71;
	@%p71 bra 	$L__BB0_477;
	setp.eq.s16 	%p72, %rs51, 84;
	@%p72 bra 	$L__BB0_71;
	bra.uni 	$L__BB0_72;
$L__BB0_71:
	mov.b16 	%rs189, 3;
	bra.uni 	$L__BB0_73;
$L__BB0_72:
	mov.b16 	%rs189, 4;
$L__BB0_73:
	cvt.u64.u32 	%rd93, %r50;
	add.s64 	%rd9, %rd6, %rd93;
	st.local.u8 	[%rd9], %rs189;
	ld.u8 	%rs57, [%rd8];
	mov.b16 	%rs190, 0;
	setp.gt.s16 	%p75, %rs57, 70;
	@%p75 bra 	$L__BB0_77;
	setp.eq.s16 	%p78, %rs57, 65;
	@%p78 bra 	$L__BB0_82;
	setp.eq.s16 	%p79, %rs57, 67;
	@%p79 bra 	$L__BB0_76;
	bra.uni 	$L__BB0_81;
$L__BB0_76:
	mov.b16 	%rs190, 1;
	bra.uni 	$L__BB0_82;
$L__BB0_77:
	setp.eq.s16 	%p76, %rs57, 71;
	@%p76 bra 	$L__BB0_80;
	setp.ne.s16 	%p77, %rs57, 84;
	@%p77 bra 	$L__BB0_81;
	mov.b16 	%rs190, 3;
	bra.uni 	$L__BB0_82;
$L__BB0_80:
	mov.b16 	%rs190, 2;
	bra.uni 	$L__BB0_82;
$L__BB0_81:
	mov.b16 	%rs190, 4;
$L__BB0_82:
	st.local.u8 	[%rd9+1], %rs190;
	ld.u8 	%rs63, [%rd8+1];
	mov.b16 	%rs191, 0;
	setp.gt.s16 	%p80, %rs63, 70;
	@%p80 bra 	$L__BB0_86;
	setp.eq.s16 	%p83, %rs63, 65;
	@%p83 bra 	$L__BB0_91;
	setp.eq.s16 	%p84, %rs63, 67;
	@%p84 bra 	$L__BB0_85;
	bra.uni 	$L__BB0_90;
$L__BB0_85:
	mov.b16 	%rs191, 1;
	bra.uni 	$L__BB0_91;
$L__BB0_86:
	setp.eq.s16 	%p81, %rs63, 71;
	@%p81 bra 	$L__BB0_89;
	setp.ne.s16 	%p82, %rs63, 84;
	@%p82 bra 	$L__BB0_90;
	mov.b16 	%rs191, 3;
	bra.uni 	$L__BB0_91;
$L__BB0_89:
	mov.b16 	%rs191, 2;
	bra.uni 	$L__BB0_91;
$L__BB0_90:
	mov.b16 	%rs191, 4;
$L__BB0_91:
	st.local.u8 	[%rd9+2], %rs191;
	ld.u8 	%rs69, [%rd8+2];
	mov.b16 	%rs192, 0;
	setp.gt.s16 	%p85, %rs69, 70;
	@%p85 bra 	$L__BB0_95;
	setp.eq.s16 	%p88, %rs69, 65;
	@%p88 bra 	$L__BB0_100;
	setp.eq.s16 	%p89, %rs69, 67;
	@%p89 bra 	$L__BB0_94;
	bra.uni 	$L__BB0_99;
$L__BB0_94:
	mov.b16 	%rs192, 1;
	bra.uni 	$L__BB0_100;
$L__BB0_95:
	setp.eq.s16 	%p86, %rs69, 71;
	@%p86 bra 	$L__BB0_98;
	setp.ne.s16 	%p87, %rs69, 84;
	@%p87 bra 	$L__BB0_99;
	mov.b16 	%rs192, 3;
	bra.uni 	$L__BB0_100;
$L__BB0_98:
	mov.b16 	%rs192, 2;
	bra.uni 	$L__BB0_100;
$L__BB0_99:
	mov.b16 	%rs192, 4;
$L__BB0_100:
	st.local.u8 	[%rd9+3], %rs192;
	add.s32 	%r885, %r50, 4;
	add.s32 	%r318, %r50, 3;
	setp.eq.s32 	%p90, %r318, %r42;
	@%p90 bra 	$L__BB0_50;
	bra.uni 	$L__BB0_48;
$L__BB0_101:
	setp.eq.s16 	%p104, %rs81, 67;
	@%p104 bra 	$L__BB0_102;
	bra.uni 	$L__BB0_106;
$L__BB0_102:
	mov.b16 	%rs193, 1;
	bra.uni 	$L__BB0_107;
$L__BB0_103:
	setp.eq.s16 	%p101, %rs81, 71;
	@%p101 bra 	$L__BB0_478;
	setp.eq.s16 	%p102, %rs81, 84;
	@%p102 bra 	$L__BB0_105;
	bra.uni 	$L__BB0_106;
$L__BB0_105:
	mov.b16 	%rs193, 3;
	bra.uni 	$L__BB0_107;
$L__BB0_106:
	mov.b16 	%rs193, 4;
$L__BB0_107:
	cvt.u64.u32 	%rd100, %r894;
	add.s64 	%rd10, %rd7, %rd100;
	st.local.u8 	[%rd10], %rs193;
	not.b32 	%r324, %r894;
	add.s32 	%r325, %r39, %r324;
	cvt.u64.u32 	%rd101, %r325;
	add.s64 	%rd102, %rd68, %rd101;
	ld.u8 	%rs87, [%rd102];
	mov.b16 	%rs194, 0;
	setp.gt.s16 	%p105, %rs87, 70;
	@%p105 bra 	$L__BB0_111;
	setp.eq.s16 	%p108, %rs87, 65;
	@%p108 bra 	$L__BB0_116;
	setp.eq.s16 	%p109, %rs87, 67;
	@%p109 bra 	$L__BB0_110;
	bra.uni 	$L__BB0_115;
$L__BB0_110:
	mov.b16 	%rs194, 1;
	bra.uni 	$L__BB0_116;
$L__BB0_111:
	setp.eq.s16 	%p106, %rs87, 71;
	@%p106 bra 	$L__BB0_114;
	setp.ne.s16 	%p107, %rs87, 84;
	@%p107 bra 	$L__BB0_115;
	mov.b16 	%rs194, 3;
	bra.uni 	$L__BB0_116;
$L__BB0_114:
	mov.b16 	%rs194, 2;
	bra.uni 	$L__BB0_116;
$L__BB0_115:
	mov.b16 	%rs194, 4;
$L__BB0_116:
	st.local.u8 	[%rd10+1], %rs194;
	add.s32 	%r327, %r323, -2;
	cvt.u64.u32 	%rd103, %r327;
	add.s64 	%rd104, %rd68, %rd103;
	ld.u8 	%rs93, [%rd104];
	mov.b16 	%rs195, 0;
	setp.gt.s16 	%p110, %rs93, 70;
	@%p110 bra 	$L__BB0_120;
	setp.eq.s16 	%p113, %rs93, 65;
	@%p113 bra 	$L__BB0_125;
	setp.eq.s16 	%p114, %rs93, 67;
	@%p114 bra 	$L__BB0_119;
	bra.uni 	$L__BB0_124;
$L__BB0_119:
	mov.b16 	%rs195, 1;
	bra.uni 	$L__BB0_125;
$L__BB0_120:
	setp.eq.s16 	%p111, %rs93, 71;
	@%p111 bra 	$L__BB0_123;
	setp.ne.s16 	%p112, %rs93, 84;
	@%p112 bra 	$L__BB0_124;
	mov.b16 	%rs195, 3;
	bra.uni 	$L__BB0_125;
$L__BB0_123:
	mov.b16 	%rs195, 2;
	bra.uni 	$L__BB0_125;
$L__BB0_124:
	mov.b16 	%rs195, 4;
$L__BB0_125:
	st.local.u8 	[%rd10+2], %rs195;
	add.s32 	%r53, %r894, 3;
	sub.s32 	%r328, %r39, %r53;
	cvt.u64.u32 	%rd105, %r328;
	add.s64 	%rd106, %rd68, %rd105;
	ld.u8 	%rs99, [%rd106];
	mov.b16 	%rs196, 0;
	setp.gt.s16 	%p115, %rs99, 70;
	@%p115 bra 	$L__BB0_129;
	setp.eq.s16 	%p118, %rs99, 65;
	@%p118 bra 	$L__BB0_134;
	setp.eq.s16 	%p119, %rs99, 67;
	@%p119 bra 	$L__BB0_128;
	bra.uni 	$L__BB0_133;
$L__BB0_128:
	mov.b16 	%rs196, 1;
	bra.uni 	$L__BB0_134;
$L__BB0_129:
	setp.eq.s16 	%p116, %rs99, 71;
	@%p116 bra 	$L__BB0_132;
	setp.ne.s16 	%p117, %rs99, 84;
	@%p117 bra 	$L__BB0_133;
	mov.b16 	%rs196, 3;
	bra.uni 	$L__BB0_134;
$L__BB0_132:
	mov.b16 	%rs196, 2;
	bra.uni 	$L__BB0_134;
$L__BB0_133:
	mov.b16 	%rs196, 4;
$L__BB0_134:
	st.local.u8 	[%rd10+3], %rs196;
	add.s32 	%r894, %r894, 4;
	setp.eq.s32 	%p120, %r53, %r49;
	@%p120 bra 	$L__BB0_135;
	bra.uni 	$L__BB0_65;
$L__BB0_135:
	setp.eq.s32 	%p121, %r48, 0;
	mov.u32 	%r900, %r39;
	@%p121 bra 	$L__BB0_253;
	mov.b32 	%r896, 0;
$L__BB0_137:
	.pragma "nounroll";
	sub.s32 	%r330, %r39, %r894;
	cvt.u64.u32 	%rd107, %r330;
	add.s64 	%rd108, %rd68, %rd107;
	ld.u8 	%rs105, [%rd108];
	mov.b16 	%rs206, 0;
	setp.gt.s16 	%p122, %rs105, 70;
	@%p122 bra 	$L__BB0_239;
	setp.eq.s16 	%p125, %rs105, 65;
	@%p125 bra 	$L__BB0_244;
	bra.uni 	$L__BB0_237;
$L__BB0_139:
	mov.b32 	%r887, 0;
$L__BB0_140:
	mov.u32 	%r901, %r887;
	cvt.u64.u32 	%rd111, %r901;
	add.s64 	%rd112, %rd68, %rd111;
	ld.u8 	%rs110, [%rd112];
	setp.ne.s16 	%p128, %rs110, 0;
	add.s32 	%r887, %r901, 1;
	@%p128 bra 	$L__BB0_140;
	mov.b32 	%r888, 0;
$L__BB0_142:
	mov.u32 	%r57, %r888;
	cvt.u64.u32 	%rd113, %r57;
	add.s64 	%rd114, %rd67, %rd113;
	ld.u8 	%rs111, [%rd114];
	setp.ne.s16 	%p129, %rs111, 0;
	add.s32 	%r888, %r57, 1;
	@%p129 bra 	$L__BB0_142;
	setp.eq.s32 	%p130, %r901, 0;
	@%p130 bra 	$L__BB0_160;
	and.b32  	%r59, %r901, 3;
	setp.lt.u32 	%p131, %r901, 4;
	mov.b32 	%r892, 1;
	@%p131 bra 	$L__BB0_148;
	and.b32  	%r60, %r901, 2147483644;
	mov.b32 	%r892, 1;
$L__BB0_146:
	mov.u32 	%r68, %r892;
	cvt.s64.s32 	%rd115, %r68;
	add.s64 	%rd11, %rd68, %rd115;
	ld.u8 	%rs113, [%rd11+-1];
	mov.b16 	%rs198, 0;
	setp.gt.s16 	%p132, %rs113, 70;
	@%p132 bra 	$L__BB0_167;
	setp.eq.s16 	%p135, %rs113, 65;
	@%p135 bra 	$L__BB0_171;
	bra.uni 	$L__BB0_165;
$L__BB0_148:
	setp.eq.s32 	%p153, %r59, 0;
	@%p153 bra 	$L__BB0_160;
	mov.b32 	%r891, 0;
$L__BB0_150:
	.pragma "nounroll";
	cvt.s64.s32 	%rd117, %r892;
	add.s64 	%rd118, %rd68, %rd117;
	ld.u8 	%rs137, [%rd118+-1];
	mov.b16 	%rs197, 0;
	setp.gt.s16 	%p154, %rs137, 70;
	@%p154 bra 	$L__BB0_154;
	setp.eq.s16 	%p157, %rs137, 65;
	@%p157 bra 	$L__BB0_159;
	setp.eq.s16 	%p158, %rs137, 67;
	@%p158 bra 	$L__BB0_153;
	bra.uni 	$L__BB0_158;
$L__BB0_153:
	mov.b16 	%rs197, 1;
	bra.uni 	$L__BB0_159;
$L__BB0_154:
	setp.eq.s16 	%p155, %rs137, 71;
	@%p155 bra 	$L__BB0_157;
	setp.ne.s16 	%p156, %rs137, 84;
	@%p156 bra 	$L__BB0_158;
	mov.b16 	%rs197, 3;
	bra.uni 	$L__BB0_159;
$L__BB0_157:
	mov.b16 	%rs197, 2;
	bra.uni 	$L__BB0_159;
$L__BB0_158:
	mov.b16 	%rs197, 4;
$L__BB0_159:
	cvt.u64.u32 	%rd119, %r892;
	add.s64 	%rd120, %rd6, %rd119;
	st.local.u8 	[%rd120], %rs197;
	add.s32 	%r892, %r892, 1;
	add.s32 	%r891, %r891, 1;
	setp.ne.s32 	%p159, %r891, %r59;
	@%p159 bra 	$L__BB0_150;
$L__BB0_160:
	setp.eq.s32 	%p160, %r57, 0;
	mov.b32 	%r900, 0;
	@%p160 bra 	$L__BB0_253;
	and.b32  	%r66, %r57, 3;
	setp.lt.u32 	%p161, %r57, 4;
	mov.b32 	%r897, 1;
	@%p161 bra 	$L__BB0_233;
	and.b32  	%r67, %r57, 2147483644;
	mov.b32 	%r897, 1;
$L__BB0_163:
	sub.s32 	%r340, %r57, %r897;
	cvt.u64.u32 	%rd121, %r340;
	add.s64 	%rd122, %rd67, %rd121;
	ld.u8 	%rs143, [%rd122];
	mov.b16 	%rs202, 0;
	setp.gt.s16 	%p162, %rs143, 70;
	@%p162 bra 	$L__BB0_201;
	setp.eq.s16 	%p165, %rs143, 65;
	@%p165 bra 	$L__BB0_205;
	bra.uni 	$L__BB0_199;
$L__BB0_165:
	setp.eq.s16 	%p136, %rs113, 67;
	@%p136 bra 	$L__BB0_166;
	bra.uni 	$L__BB0_170;
$L__BB0_166:
	mov.b16 	%rs198, 1;
	bra.uni 	$L__BB0_171;
$L__BB0_167:
	setp.eq.s16 	%p133, %rs113, 71;
	@%p133 bra 	$L__BB0_479;
	setp.eq.s16 	%p134, %rs113, 84;
	@%p134 bra 	$L__BB0_169;
	bra.uni 	$L__BB0_170;
$L__BB0_169:
	mov.b16 	%rs198, 3;
	bra.uni 	$L__BB0_171;
$L__BB0_170:
	mov.b16 	%rs198, 4;
$L__BB0_171:
	cvt.u64.u32 	%rd116, %r68;
	add.s64 	%rd12, %rd6, %rd116;
	st.local.u8 	[%rd12], %rs198;
	ld.u8 	%rs119, [%rd11];
	mov.b16 	%rs199, 0;
	setp.gt.s16 	%p137, %rs119, 70;
	@%p137 bra 	$L__BB0_175;
	setp.eq.s16 	%p140, %rs119, 65;
	@%p140 bra 	$L__BB0_180;
	setp.eq.s16 	%p141, %rs119, 67;
	@%p141 bra 	$L__BB0_174;
	bra.uni 	$L__BB0_179;
$L__BB0_174:
	mov.b16 	%rs199, 1;
	bra.uni 	$L__BB0_180;
$L__BB0_175:
	setp.eq.s16 	%p138, %rs119, 71;
	@%p138 bra 	$L__BB0_178;
	setp.ne.s16 	%p139, %rs119, 84;
	@%p139 bra 	$L__BB0_179;
	mov.b16 	%rs199, 3;
	bra.uni 	$L__BB0_180;
$L__BB0_178:
	mov.b16 	%rs199, 2;
	bra.uni 	$L__BB0_180;
$L__BB0_179:
	mov.b16 	%rs199, 4;
$L__BB0_180:
	st.local.u8 	[%rd12+1], %rs199;
	ld.u8 	%rs125, [%rd11+1];
	mov.b16 	%rs200, 0;
	setp.gt.s16 	%p142, %rs125, 70;
	@%p142 bra 	$L__BB0_184;
	setp.eq.s16 	%p145, %rs125, 65;
	@%p145 bra 	$L__BB0_189;
	setp.eq.s16 	%p146, %rs125, 67;
	@%p146 bra 	$L__BB0_183;
	bra.uni 	$L__BB0_188;
$L__BB0_183:
	mov.b16 	%rs200, 1;
	bra.uni 	$L__BB0_189;
$L__BB0_184:
	setp.eq.s16 	%p143, %rs125, 71;
	@%p143 bra 	$L__BB0_187;
	setp.ne.s16 	%p144, %rs125, 84;
	@%p144 bra 	$L__BB0_188;
	mov.b16 	%rs200, 3;
	bra.uni 	$L__BB0_189;
$L__BB0_187:
	mov.b16 	%rs200, 2;
	bra.uni 	$L__BB0_189;
$L__BB0_188:
	mov.b16 	%rs200, 4;
$L__BB0_189:
	st.local.u8 	[%rd12+2], %rs200;
	ld.u8 	%rs131, [%rd11+2];
	mov.b16 	%rs201, 0;
	setp.gt.s16 	%p147, %rs131, 70;
	@%p147 bra 	$L__BB0_193;
	setp.eq.s16 	%p150, %rs131, 65;
	@%p150 bra 	$L__BB0_198;
	setp.eq.s16 	%p151, %rs131, 67;
	@%p151 bra 	$L__BB0_192;
	bra.uni 	$L__BB0_197;
$L__BB0_192:
	mov.b16 	%rs201, 1;
	bra.uni 	$L__BB0_198;
$L__BB0_193:
	setp.eq.s16 	%p148, %rs131, 71;
	@%p148 bra 	$L__BB0_196;
	setp.ne.s16 	%p149, %rs131, 84;
	@%p149 bra 	$L__BB0_197;
	mov.b16 	%rs201, 3;
	bra.uni 	$L__BB0_198;
$L__BB0_196:
	mov.b16 	%rs201, 2;
	bra.uni 	$L__BB0_198;
$L__BB0_197:
	mov.b16 	%rs201, 4;
$L__BB0_198:
	st.local.u8 	[%rd12+3], %rs201;
	add.s32 	%r892, %r68, 4;
	add.s32 	%r335, %r68, 3;
	setp.eq.s32 	%p152, %r335, %r60;
	@%p152 bra 	$L__BB0_148;
	bra.uni 	$L__BB0_146;
$L__BB0_199:
	setp.eq.s16 	%p166, %rs143, 67;
	@%p166 bra 	$L__BB0_200;
	bra.uni 	$L__BB0_204;
$L__BB0_200:
	mov.b16 	%rs202, 1;
	bra.uni 	$L__BB0_205;
$L__BB0_201:
	setp.eq.s16 	%p163, %rs143, 71;
	@%p163 bra 	$L__BB0_480;
	setp.eq.s16 	%p164, %rs143, 84;
	@%p164 bra 	$L__BB0_203;
	bra.uni 	$L__BB0_204;
$L__BB0_203:
	mov.b16 	%rs202, 3;
	bra.uni 	$L__BB0_205;
$L__BB0_204:
	mov.b16 	%rs202, 4;
$L__BB0_205:
	cvt.u64.u32 	%rd123, %r897;
	add.s64 	%rd13, %rd7, %rd123;
	st.local.u8 	[%rd13], %rs202;
	not.b32 	%r341, %r897;
	add.s32 	%r342, %r57, %r341;
	cvt.u64.u32 	%rd124, %r342;
	add.s64 	%rd125, %rd67, %rd124;
	ld.u8 	%rs149, [%rd125];
	mov.b16 	%rs203, 0;
	setp.gt.s16 	%p167, %rs149, 70;
	@%p167 bra 	$L__BB0_209;
	setp.eq.s16 	%p170, %rs149, 65;
	@%p170 bra 	$L__BB0_214;
	setp.eq.s16 	%p171, %rs149, 67;
	@%p171 bra 	$L__BB0_208;
	bra.uni 	$L__BB0_213;
$L__BB0_208:
	mov.b16 	%rs203, 1;
	bra.uni 	$L__BB0_214;
$L__BB0_209:
	setp.eq.s16 	%p168, %rs149, 71;
	@%p168 bra 	$L__BB0_212;
	setp.ne.s16 	%p169, %rs149, 84;
	@%p169 bra 	$L__BB0_213;
	mov.b16 	%rs203, 3;
	bra.uni 	$L__BB0_214;
$L__BB0_212:
	mov.b16 	%rs203, 2;
	bra.uni 	$L__BB0_214;
$L__BB0_213:
	mov.b16 	%rs203, 4;
$L__BB0_214:
	st.local.u8 	[%rd13+1], %rs203;
	add.s32 	%r344, %r340, -2;
	cvt.u64.u32 	%rd126, %r344;
	add.s64 	%rd127, %rd67, %rd126;
	ld.u8 	%rs155, [%rd127];
	mov.b16 	%rs204, 0;
	setp.gt.s16 	%p172, %rs155, 70;
	@%p172 bra 	$L__BB0_218;
	setp.eq.s16 	%p175, %rs155, 65;
	@%p175 bra 	$L__BB0_223;
	setp.eq.s16 	%p176, %rs155, 67;
	@%p176 bra 	$L__BB0_217;
	bra.uni 	$L__BB0_222;
$L__BB0_217:
	mov.b16 	%rs204, 1;
	bra.uni 	$L__BB0_223;
$L__BB0_218:
	setp.eq.s16 	%p173, %rs155, 71;
	@%p173 bra 	$L__BB0_221;
	setp.ne.s16 	%p174, %rs155, 84;
	@%p174 bra 	$L__BB0_222;
	mov.b16 	%rs204, 3;
	bra.uni 	$L__BB0_223;
$L__BB0_221:
	mov.b16 	%rs204, 2;
	bra.uni 	$L__BB0_223;
$L__BB0_222:
	mov.b16 	%rs204, 4;
$L__BB0_223:
	st.local.u8 	[%rd13+2], %rs204;
	add.s32 	%r71, %r897, 3;
	sub.s32 	%r345, %r57, %r71;
	cvt.u64.u32 	%rd128, %r345;
	add.s64 	%rd129, %rd67, %rd128;
	ld.u8 	%rs161, [%rd129];
	mov.b16 	%rs205, 0;
	setp.gt.s16 	%p177, %rs161, 70;
	@%p177 bra 	$L__BB0_227;
	setp.eq.s16 	%p180, %rs161, 65;
	@%p180 bra 	$L__BB0_232;
	setp.eq.s16 	%p181, %rs161, 67;
	@%p181 bra 	$L__BB0_226;
	bra.uni 	$L__BB0_231;
$L__BB0_226:
	mov.b16 	%rs205, 1;
	bra.uni 	$L__BB0_232;
$L__BB0_227:
	setp.eq.s16 	%p178, %rs161, 71;
	@%p178 bra 	$L__BB0_230;
	setp.ne.s16 	%p179, %rs161, 84;
	@%p179 bra 	$L__BB0_231;
	mov.b16 	%rs205, 3;
	bra.uni 	$L__BB0_232;
$L__BB0_230:
	mov.b16 	%rs205, 2;
	bra.uni 	$L__BB0_232;
$L__BB0_231:
	mov.b16 	%rs205, 4;
$L__BB0_232:
	st.local.u8 	[%rd13+3], %rs205;
	add.s32 	%r897, %r897, 4;
	setp.eq.s32 	%p182, %r71, %r67;
	@%p182 bra 	$L__BB0_233;
	bra.uni 	$L__BB0_163;
$L__BB0_233:
	setp.eq.s32 	%p183, %r66, 0;
	mov.u32 	%r900, %r57;
	@%p183 bra 	$L__BB0_253;
	mov.b32 	%r899, 0;
$L__BB0_235:
	.pragma "nounroll";
	sub.s32 	%r347, %r57, %r897;
	cvt.u64.u32 	%rd130, %r347;
	add.s64 	%rd131, %rd67, %rd130;
	ld.u8 	%rs167, [%rd131];
	mov.b16 	%rs207, 0;
	setp.gt.s16 	%p184, %rs167, 70;
	@%p184 bra 	$L__BB0_247;
	setp.eq.s16 	%p187, %rs167, 65;
	@%p187 bra 	$L__BB0_252;
	bra.uni 	$L__BB0_245;
$L__BB0_237:
	setp.eq.s16 	%p126, %rs105, 67;
	@%p126 bra 	$L__BB0_238;
	bra.uni 	$L__BB0_243;
$L__BB0_238:
	mov.b16 	%rs206, 1;
	bra.uni 	$L__BB0_244;
$L__BB0_239:
	setp.eq.s16 	%p123, %rs105, 71;
	@%p123 bra 	$L__BB0_242;
	setp.ne.s16 	%p124, %rs105, 84;
	@%p124 bra 	$L__BB0_243;
	mov.b16 	%rs206, 3;
	bra.uni 	$L__BB0_244;
$L__BB0_242:
	mov.b16 	%rs206, 2;
	bra.uni 	$L__BB0_244;
$L__BB0_243:
	mov.b16 	%rs206, 4;
$L__BB0_244:
	cvt.u64.u32 	%rd109, %r894;
	add.s64 	%rd110, %rd7, %rd109;
	st.local.u8 	[%rd110], %rs206;
	add.s32 	%r894, %r894, 1;
	add.s32 	%r896, %r896, 1;
	setp.eq.s32 	%p127, %r896, %r48;
	mov.u32 	%r900, %r39;
	@%p127 bra 	$L__BB0_253;
	bra.uni 	$L__BB0_137;
$L__BB0_245:
	setp.eq.s16 	%p188, %rs167, 67;
	@%p188 bra 	$L__BB0_246;
	bra.uni 	$L__BB0_251;
$L__BB0_246:
	mov.b16 	%rs207, 1;
	bra.uni 	$L__BB0_252;
$L__BB0_247:
	setp.eq.s16 	%p185, %rs167, 71;
	@%p185 bra 	$L__BB0_250;
	setp.ne.s16 	%p186, %rs167, 84;
	@%p186 bra 	$L__BB0_251;
	mov.b16 	%rs207, 3;
	bra.uni 	$L__BB0_252;
$L__BB0_250:
	mov.b16 	%rs207, 2;
	bra.uni 	$L__BB0_252;
$L__BB0_251:
	mov.b16 	%rs207, 4;
$L__BB0_252:
	cvt.u64.u32 	%rd132, %r897;
	add.s64 	%rd133, %rd7, %rd132;
	st.local.u8 	[%rd133], %rs207;
	add.s32 	%r897, %r897, 1;
	add.s32 	%r899, %r899, 1;
	setp.ne.s32 	%p189, %r899, %r66;
	mov.u32 	%r900, %r57;
	@%p189 bra 	$L__BB0_235;
$L__BB0_253:
	cvt.u64.u32 	%rd134, %r900;
	add.s64 	%rd135, %rd7, %rd134;
	mov.b16 	%rs172, 4;
	st.local.u8 	[%rd135+1], %rs172;
	st.local.u8 	[%rd7], %rs172;
	cvt.u64.u32 	%rd136, %r901;
	add.s64 	%rd137, %rd6, %rd136;
	st.local.u8 	[%rd137+1], %rs172;
	st.local.u8 	[%rd6], %rs172;
	setp.eq.s32 	%p190, %r901, 0;
	@%p190 bra 	$L__BB0_332;
	and.b32  	%r85, %r900, 3;
	and.b32  	%r86, %r900, 2147483644;
	mov.b32 	%r902, 1;
$L__BB0_255:
	mov.u32 	%r87, %r902;
	setp.eq.s32 	%p191, %r900, 0;
	@%p191 bra 	$L__BB0_283;
	setp.lt.u32 	%p192, %r900, 4;
	cvt.u64.u32 	%rd138, %r87;
	add.s64 	%rd139, %rd6, %rd138;
	ld.local.s8 	%r88, [%rd139];
	add.s32 	%r350, %r87, -1;
	mul.lo.s32 	%r89, %r350, %r900;
	add.s32 	%r90, %r89, -1;
	mov.b32 	%r904, 1;
	@%p192 bra 	$L__BB0_271;
	mov.b32 	%r904, 1;
$L__BB0_258:
	cvt.u64.u32 	%rd140, %r904;
	add.s64 	%rd14, %rd7, %rd140;
	ld.local.s8 	%r352, [%rd14];
	add.s32 	%r353, %r352, %r88;
	setp.eq.s32 	%p193, %r353, 3;
	@%p193 bra 	$L__BB0_260;
	add.s32 	%r354, %r90, %r904;
	mul.wide.s32 	%rd141, %r354, 8;
	add.s64 	%rd142, %rd2, %rd141;
	mov.b64 	%rd143, 9218868437227405312;
	st.local.u64 	[%rd142], %rd143;
	add.s64 	%rd144, %rd3, %rd141;
	mov.b64 	%rd145, -4616189618054758400;
	st.local.u64 	[%rd144], %rd145;
	bra.uni 	$L__BB0_261;
$L__BB0_260:
	add.s32 	%r355, %r90, %r904;
	mul.wide.s32 	%rd146, %r355, 8;
	add.s64 	%rd147, %rd2, %rd146;
	mov.b64 	%rd148, 0;
	st.local.u64 	[%rd147], %rd148;
	add.s64 	%rd149, %rd3, %rd146;
	mov.b64 	%rd150, -4564063970805153792;
	st.local.u64 	[%rd149], %rd150;
$L__BB0_261:
	ld.local.s8 	%r356, [%rd14+1];
	add.s32 	%r357, %r356, %r88;
	setp.eq.s32 	%p194, %r357, 3;
	@%p194 bra 	$L__BB0_263;
	add.s32 	%r358, %r89, %r904;
	mul.wide.s32 	%rd151, %r358, 8;
	add.s64 	%rd152, %rd2, %rd151;
	mov.b64 	%rd153, 9218868437227405312;
	st.local.u64 	[%rd152], %rd153;
	add.s64 	%rd154, %rd3, %rd151;
	mov.b64 	%rd155, -4616189618054758400;
	st.local.u64 	[%rd154], %rd155;
	bra.uni 	$L__BB0_264;
$L__BB0_263:
	add.s32 	%r359, %r89, %r904;
	mul.wide.s32 	%rd156, %r359, 8;
	add.s64 	%rd157, %rd2, %rd156;
	mov.b64 	%rd158, 0;
	st.local.u64 	[%rd157], %rd158;
	add.s64 	%rd159, %rd3, %rd156;
	mov.b64 	%rd160, -4564063970805153792;
	st.local.u64 	[%rd159], %rd160;
$L__BB0_264:
	add.s32 	%r92, %r904, 2;
	ld.local.s8 	%r360, [%rd14+2];
	add.s32 	%r361, %r360, %r88;
	setp.eq.s32 	%p195, %r361, 3;
	@%p195 bra 	$L__BB0_266;
	add.s32 	%r362, %r90, %r92;
	mul.wide.s32 	%rd161, %r362, 8;
	add.s64 	%rd162, %rd2, %rd161;
	mov.b64 	%rd163, 9218868437227405312;
	st.local.u64 	[%rd162], %rd163;
	add.s64 	%rd164, %rd3, %rd161;
	mov.b64 	%rd165, -4616189618054758400;
	st.local.u64 	[%rd164], %rd165;
	bra.uni 	$L__BB0_267;
$L__BB0_266:
	add.s32 	%r363, %r90, %r92;
	mul.wide.s32 	%rd166, %r363, 8;
	add.s64 	%rd167, %rd2, %rd166;
	mov.b64 	%rd168, 0;
	st.local.u64 	[%rd167], %rd168;
	add.s64 	%rd169, %rd3, %rd166;
	mov.b64 	%rd170, -4564063970805153792;
	st.local.u64 	[%rd169], %rd170;
$L__BB0_267:
	add.s32 	%r93, %r904, 3;
	ld.local.s8 	%r364, [%rd14+3];
	add.s32 	%r365, %r364, %r88;
	setp.eq.s32 	%p196, %r365, 3;
	@%p196 bra 	$L__BB0_269;
	add.s32 	%r366, %r90, %r93;
	mul.wide.s32 	%rd171, %r366, 8;
	add.s64 	%rd172, %rd2, %rd171;
	mov.b64 	%rd173, 9218868437227405312;
	st.local.u64 	[%rd172], %rd173;
	add.s64 	%rd174, %rd3, %rd171;
	mov.b64 	%rd175, -4616189618054758400;
	st.local.u64 	[%rd174], %rd175;
	bra.uni 	$L__BB0_270;
$L__BB0_269:
	add.s32 	%r367, %r90, %r93;
	mul.wide.s32 	%rd176, %r367, 8;
	add.s64 	%rd177, %rd2, %rd176;
	mov.b64 	%rd178, 0;
	st.local.u64 	[%rd177], %rd178;
	add.s64 	%rd179, %rd3, %rd176;
	mov.b64 	%rd180, -4564063970805153792;
	st.local.u64 	[%rd179], %rd180;
$L__BB0_270:
	add.s32 	%r904, %r904, 4;
	setp.ne.s32 	%p197, %r93, %r86;
	@%p197 bra 	$L__BB0_258;
$L__BB0_271:
	setp.eq.s32 	%p198, %r85, 0;
	@%p198 bra 	$L__BB0_283;
	cvt.u64.u32 	%rd181, %r904;
	add.s64 	%rd15, %rd7, %rd181;
	ld.local.s8 	%r368, [%rd15];
	add.s32 	%r369, %r368, %r88;
	setp.eq.s32 	%p199, %r369, 3;
	@%p199 bra 	$L__BB0_274;
	add.s32 	%r370, %r90, %r904;
	mul.wide.s32 	%rd182, %r370, 8;
	add.s64 	%rd183, %rd2, %rd182;
	mov.b64 	%rd184, 9218868437227405312;
	st.local.u64 	[%rd183], %rd184;
	add.s64 	%rd185, %rd3, %rd182;
	mov.b64 	%rd186, -4616189618054758400;
	st.local.u64 	[%rd185], %rd186;
	bra.uni 	$L__BB0_275;
$L__BB0_274:
	add.s32 	%r371, %r90, %r904;
	mul.wide.s32 	%rd187, %r371, 8;
	add.s64 	%rd188, %rd2, %rd187;
	mov.b64 	%rd189, 0;
	st.local.u64 	[%rd188], %rd189;
	add.s64 	%rd190, %rd3, %rd187;
	mov.b64 	%rd191, -4564063970805153792;
	st.local.u64 	[%rd190], %rd191;
$L__BB0_275:
	setp.eq.s32 	%p200, %r85, 1;
	@%p200 bra 	$L__BB0_283;
	ld.local.s8 	%r372, [%rd15+1];
	add.s32 	%r373, %r372, %r88;
	setp.eq.s32 	%p201, %r373, 3;
	@%p201 bra 	$L__BB0_278;
	add.s32 	%r374, %r89, %r904;
	mul.wide.s32 	%rd192, %r374, 8;
	add.s64 	%rd193, %rd2, %rd192;
	mov.b64 	%rd194, 9218868437227405312;
	st.local.u64 	[%rd193], %rd194;
	add.s64 	%rd195, %rd3, %rd192;
	mov.b64 	%rd196, -4616189618054758400;
	st.local.u64 	[%rd195], %rd196;
	bra.uni 	$L__BB0_279;
$L__BB0_278:
	add.s32 	%r375, %r89, %r904;
	mul.wide.s32 	%rd197, %r375, 8;
	add.s64 	%rd198, %rd2, %rd197;
	mov.b64 	%rd199, 0;
	st.local.u64 	[%rd198], %rd199;
	add.s64 	%rd200, %rd3, %rd197;
	mov.b64 	%rd201, -4564063970805153792;
	st.local.u64 	[%rd200], %rd201;
$L__BB0_279:
	setp.eq.s32 	%p202, %r85, 2;
	add.s32 	%r96, %r904, 2;
	@%p202 bra 	$L__BB0_283;
	ld.local.s8 	%r376, [%rd15+2];
	add.s32 	%r377, %r376, %r88;
	setp.eq.s32 	%p203, %r377, 3;
	@%p203 bra 	$L__BB0_282;
	add.s32 	%r378, %r90, %r96;
	mul.wide.s32 	%rd202, %r378, 8;
	add.s64 	%rd203, %rd2, %rd202;
	mov.b64 	%rd204, 9218868437227405312;
	st.local.u64 	[%rd203], %rd204;
	add.s64 	%rd205, %rd3, %rd202;
	mov.b64 	%rd206, -4616189618054758400;
	st.local.u64 	[%rd205], %rd206;
	bra.uni 	$L__BB0_283;
$L__BB0_282:
	add.s32 	%r379, %r90, %r96;
	mul.wide.s32 	%rd207, %r379, 8;
	add.s64 	%rd208, %rd2, %rd207;
	mov.b64 	%rd209, 0;
	st.local.u64 	[%rd208], %rd209;
	add.s64 	%rd210, %rd3, %rd207;
	mov.b64 	%rd211, -4564063970805153792;
	st.local.u64 	[%rd210], %rd211;
$L__BB0_283:
	add.s32 	%r902, %r87, 1;
	setp.ne.s32 	%p204, %r87, %r901;
	@%p204 bra 	$L__BB0_255;
	mov.b32 	%r905, 1;
$L__BB0_285:
	setp.eq.s32 	%p205, %r900, 0;
	@%p205 bra 	$L__BB0_331;
	mov.b32 	%r906, 1;
	cvt.u64.u32 	%rd213, %r905;
	add.s64 	%rd17, %rd6, %rd213;
$L__BB0_287:
	mov.u32 	%r99, %r906;
	add.s32 	%r100, %r905, -1;
	mad.lo.s32 	%r382, %r100, %r900, %r99;
	add.s32 	%r101, %r382, -1;
	mul.wide.s32 	%rd212, %r101, 8;
	add.s64 	%rd16, %rd2, %rd212;
	ld.local.f64 	%fd910, [%rd16];
	abs.f64 	%fd380, %fd910;
	setp.geu.f64 	%p206, %fd380, 0d41CDCD64FF800000;
	@%p206 bra 	$L__BB0_330;
	ld.local.u8 	%rs25, [%rd17];
	cvt.u32.u16 	%r383, %rs25;
	cvt.s32.s8 	%r384, %r383;
	cvt.u64.u32 	%rd214, %r99;
	add.s64 	%rd18, %rd7, %rd214;
	ld.local.u8 	%rs26, [%rd18];
	cvt.u64.u16 	%rd215, %rs26;
	cvt.s64.s8 	%rd19, %rd215;
	cvt.u32.u16 	%r385, %rs26;
	cvt.s32.s8 	%r386, %r385;
	add.s32 	%r387, %r386, %r384;
	setp.eq.s32 	%p207, %r387, 3;
	add.s64 	%rd20, %rd3, %rd212;
	@%p207 bra 	$L__BB0_290;
	mov.b64 	%rd217, -4616189618054758400;
	st.local.u64 	[%rd20], %rd217;
	mov.b64 	%rd218, 9218868437227405312;
	st.local.u64 	[%rd16], %rd218;
	mov.f64 	%fd912, 0dBFF0000000000000;
	mov.f64 	%fd910, 0d7FF0000000000000;
	mov.f64 	%fd911, %fd910;
	bra.uni 	$L__BB0_301;
$L__BB0_290:
	cvt.s32.s8 	%r389, %r383;
	mul.wide.s32 	%rd219, %r389, 5;
	add.s64 	%rd21, %rd219, %rd19;
	shl.b64 	%rd220, %rd21, 3;
	add.s64 	%rd221, %rd1, %rd220;
	ld.global.f64 	%fd912, [%rd221+45440];
	ld.local.u8 	%rs173, [%rd17+-1];
	cvt.u64.u16 	%rd222, %rs173;
	cvt.s64.s8 	%rd22, %rd222;
	cvt.u32.u16 	%r390, %rs26;
	ld.local.s8 	%rs174, [%rd18+-1];
	cvt.u32.u16 	%r391, %rs174;
	prmt.b32 	%r392, %r391, %r390, 0x3340U;
	prmt.b32 	%r393, %r383, 0, 0x3340U;
	prmt.b32 	%r394, %r392, %r393, 0x5410U;
	cvt.u32.u16 	%r395, %rs173;
	cvt.s32.s8 	%r396, %r395;
	mov.b32 	%r397, 359705;
	dp4a.s32.u32 	%r398, %r394, %r397, %r396;
	mul.wide.s32 	%rd223, %r398, 8;
	add.s64 	%rd224, %rd1, %rd223;
	ld.global.f64 	%fd383, [%rd224+35440];
	add.f64 	%fd384, %fd912, %fd383;
	ld.global.f64 	%fd911, [%rd221+45640];
	ld.global.f64 	%fd385, [%rd224+40440];
	add.f64 	%fd386, %fd911, %fd385;
	abs.f64 	%fd387, %fd386;
	setp.gt.f64 	%p208, %fd387, 0d41CDCD64FF800000;
	selp.f64 	%fd18, 0dBFF0000000000000, %fd384, %p208;
	selp.f64 	%fd19, 0d7FF0000000000000, %fd386, %p208;
	cvt.u16.u64 	%rs175, %rd19;
	mov.b32 	%r399, {%rs174, %rs175};
	mov.b32 	%r400, 6405;
	dp2a.lo.s32.u32 	%r401, %r399, %r400, %r389;
	mul.wide.s32 	%rd225, %r401, 8;
	add.s64 	%rd23, %rd1, %rd225;
	ld.global.f64 	%fd20, [%rd23+21000];
	abs.f64 	%fd388, %fd20;
	setp.geu.f64 	%p209, %fd388, 0d41CDCD64FF800000;
	@%p209 bra 	$L__BB0_296;
	mad.lo.s64 	%rd229, %rd19, 24, %rd21;
	add.s64 	%rd230, %rd229, %rd22;
	shl.b64 	%rd231, %rd230, 3;
	add.s64 	%rd24, %rd1, %rd231;
	ld.global.f64 	%fd21, [%rd24+23000];
	abs.f64 	%fd403, %fd21;
	setp.geu.f64 	%p214, %fd403, 0d41CDCD64FF800000;
	@%p214 bra 	$L__BB0_294;
	ld.global.f64 	%fd416, [%rd23+20000];
	add.f64 	%fd417, %fd912, %fd416;
	ld.global.f64 	%fd418, [%rd24+22000];
	add.f64 	%fd419, %fd417, %fd418;
	add.f64 	%fd420, %fd911, %fd20;
	add.f64 	%fd421, %fd420, %fd21;
	abs.f64 	%fd422, %fd421;
	setp.gt.f64 	%p218, %fd422, 0d41CDCD64FF800000;
	selp.f64 	%fd907, 0dBFF0000000000000, %fd419, %p218;
	selp.f64 	%fd908, 0d7FF0000000000000, %fd421, %p218;
	add.f64 	%fd423, %fd908, 0d4069000000000000;
	add.f64 	%fd424, %fd907, 0dC016CCCCCCCCCCCD;
	add.f64 	%fd425, %fd14, %fd424;
	div.rn.f64 	%fd909, %fd423, %fd425;
	abs.f64 	%fd426, %fd19;
	setp.geu.f64 	%p219, %fd426, 0d41CDCD64FF800000;
	@%p219 bra 	$L__BB0_299;
	add.f64 	%fd427, %fd19, 0d4069000000000000;
	add.f64 	%fd428, %fd18, 0dC016CCCCCCCCCCCD;
	add.f64 	%fd429, %fd14, %fd428;
	div.rn.f64 	%fd430, %fd427, %fd429;
	setp.lt.f64 	%p220, %fd430, %fd909;
	selp.f64 	%fd907, %fd907, %fd18, %p220;
	selp.f64 	%fd908, %fd908, %fd19, %p220;
	selp.f64 	%fd909, %fd909, %fd430, %p220;
	bra.uni 	$L__BB0_299;
$L__BB0_294:
	ld.global.f64 	%fd404, [%rd23+20000];
	add.f64 	%fd405, %fd912, %fd404;
	add.f64 	%fd406, %fd911, %fd20;
	abs.f64 	%fd407, %fd406;
	setp.gt.f64 	%p215, %fd407, 0d41CDCD64FF800000;
	selp.f64 	%fd907, 0dBFF0000000000000, %fd405, %p215;
	selp.f64 	%fd908, 0d7FF0000000000000, %fd406, %p215;
	add.f64 	%fd408, %fd908, 0d4069000000000000;
	add.f64 	%fd409, %fd907, 0dC016CCCCCCCCCCCD;
	add.f64 	%fd410, %fd14, %fd409;
	div.rn.f64 	%fd909, %fd408, %fd410;
	abs.f64 	%fd411, %fd19;
	setp.geu.f64 	%p216, %fd411, 0d41CDCD64FF800000;
	@%p216 bra 	$L__BB0_299;
	add.f64 	%fd412, %fd19, 0d4069000000000000;
	add.f64 	%fd413, %fd18, 0dC016CCCCCCCCCCCD;
	add.f64 	%fd414, %fd14, %fd413;
	div.rn.f64 	%fd415, %fd412, %fd414;
	setp.lt.f64 	%p217, %fd415, %fd909;
	selp.f64 	%fd907, %fd907, %fd18, %p217;
	selp.f64 	%fd908, %fd908, %fd19, %p217;
	selp.f64 	%fd909, %fd909, %fd415, %p217;
	bra.uni 	$L__BB0_299;
$L__BB0_296:
	mad.lo.s64 	%rd226, %rd19, 24, %rd21;
	add.s64 	%rd227, %rd226, %rd22;
	shl.b64 	%rd228, %rd227, 3;
	add.s64 	%rd25, %rd1, %rd228;
	ld.global.f64 	%fd34, [%rd25+23000];
	abs.f64 	%fd390, %fd34;
	setp.geu.f64 	%p210, %fd390, 0d41CDCD64FF800000;
	mov.f64 	%fd907, %fd18;
	mov.f64 	%fd908, %fd19;
	@%p210 bra 	$L__BB0_299;
	ld.global.f64 	%fd391, [%rd25+22000];
	add.f64 	%fd392, %fd912, %fd391;
	add.f64 	%fd393, %fd911, %fd34;
	abs.f64 	%fd394, %fd393;
	setp.gt.f64 	%p211, %fd394, 0d41CDCD64FF800000;
	selp.f64 	%fd907, 0dBFF0000000000000, %fd392, %p211;
	selp.f64 	%fd908, 0d7FF0000000000000, %fd393, %p211;
	add.f64 	%fd395, %fd908, 0d4069000000000000;
	add.f64 	%fd396, %fd907, 0dC016CCCCCCCCCCCD;
	add.f64 	%fd397, %fd14, %fd396;
	div.rn.f64 	%fd909, %fd395, %fd397;
	abs.f64 	%fd398, %fd19;
	setp.geu.f64 	%p212, %fd398, 0d41CDCD64FF800000;
	@%p212 bra 	$L__BB0_299;
	add.f64 	%fd399, %fd19, 0d4069000000000000;
	add.f64 	%fd400, %fd18, 0dC016CCCCCCCCCCCD;
	add.f64 	%fd401, %fd14, %fd400;
	div.rn.f64 	%fd402, %fd399, %fd401;
	setp.lt.f64 	%p213, %fd402, %fd909;
	selp.f64 	%fd907, %fd907, %fd18, %p213;
	selp.f64 	%fd908, %fd908, %fd19, %p213;
	selp.f64 	%fd909, %fd909, %fd402, %p213;
$L__BB0_299:
	add.f64 	%fd431, %fd912, 0dC016CCCCCCCCCCCD;
	add.f64 	%fd44, %fd14, %fd431;
	abs.f64 	%fd432, %fd908;
	setp.geu.f64 	%p221, %fd432, 0d41CDCD64FF800000;
	@%p221 bra 	$L__BB0_301;
	add.f64 	%fd433, %fd911, 0d4069000000000000;
	div.rn.f64 	%fd434, %fd433, %fd44;
	setp.lt.f64 	%p222, %fd909, %fd434;
	selp.f64 	%fd911, %fd911, %fd908, %p222;
	selp.f64 	%fd912, %fd912, %fd907, %p222;
$L__BB0_301:
	abs.f64 	%fd435, %fd911;
	setp.geu.f64 	%p223, %fd435, 0d41CDCD64FF800000;
	@%p223 bra 	$L__BB0_303;
	st.local.f64 	[%rd20], %fd912;
	st.local.f64 	[%rd16], %fd911;
	mov.f64 	%fd910, %fd911;
$L__BB0_303:
	min.u32 	%r402, %r905, %r99;
	setp.lt.u32 	%p224, %r402, 2;
	mov.f64 	%fd914, 0dBFF0000000000000;
	mov.f64 	%fd915, 0d7FF0000000000000;
	@%p224 bra 	$L__BB0_330;
	ld.local.f64 	%fd51, [%rd20];
	add.f64 	%fd438, %fd910, 0d4069000000000000;
	add.f64 	%fd439, %fd51, 0dC016CCCCCCCCCCCD;
	add.f64 	%fd440, %fd14, %fd439;
	div.rn.f64 	%fd52, %fd438, %fd440;
	mul.lo.s32 	%r403, %r100, %r900;
	sub.s32 	%r404, %r403, %r900;
	add.s32 	%r405, %r404, %r99;
	add.s32 	%r102, %r405, -2;
	mul.wide.s32 	%rd232, %r102, 8;
	add.s64 	%rd233, %rd2, %rd232;
	ld.local.f64 	%fd53, [%rd233];
	abs.f64 	%fd441, %fd53;
	setp.geu.f64 	%p225, %fd441, 0d41CDCD64FF800000;
	@%p225 bra 	$L__BB0_307;
	ld.local.u8 	%r407, [%rd17+-1];
	prmt.b32 	%r408, %r407, %r383, 0x3340U;
	ld.local.u8 	%r409, [%rd18+-1];
	prmt.b32 	%r410, %r409, 0, 0x3340U;
	prmt.b32 	%r411, %r408, %r410, 0x5410U;
	cvt.u32.u16 	%r412, %rs26;
	cvt.s32.s8 	%r413, %r412;
	mov.b32 	%r414, 334205;
	dp4a.s32.u32 	%r415, %r411, %r414, %r413;
	mul.wide.s32 	%rd234, %r415, 8;
	add.s64 	%rd26, %rd1, %rd234;
	ld.global.f64 	%fd54, [%rd26+5000];
	abs.f64 	%fd444, %fd54;
	setp.geu.f64 	%p226, %fd444, 0d41CDCD64FF800000;
	@%p226 bra 	$L__BB0_307;
	mul.wide.s32 	%rd235, %r102, 8;
	add.s64 	%rd236, %rd3, %rd235;
	ld.local.f64 	%fd445, [%rd236];
	ld.global.f64 	%fd446, [%rd26];
	add.f64 	%fd914, %fd445, %fd446;
	add.f64 	%fd915, %fd53, %fd54;
$L__BB0_307:
	add.f64 	%fd447, %fd915, 0d4069000000000000;
	add.f64 	%fd448, %fd914, 0dC016CCCCCCCCCCCD;
	add.f64 	%fd449, %fd14, %fd448;
	div.rn.f64 	%fd59, %fd447, %fd449;
	setp.lt.f64 	%p227, %fd914, 0dC0A3880000000000;
	selp.f64 	%fd940, 0dC0A9300000000000, %fd914, %p227;
	selp.f64 	%fd941, 0d0000000000000000, %fd915, %p227;
	setp.lt.f64 	%p228, %fd51, 0dC0A3880000000000;
	selp.f64 	%fd62, 0dC0A9300000000000, %fd51, %p228;
	selp.f64 	%fd63, 0d0000000000000000, %fd910, %p228;
	setp.gt.f64 	%p229, %fd59, %fd52;
	@%p229 bra 	$L__BB0_309;
	setp.leu.f64 	%p230, %fd62, 0d0000000000000000;
	setp.leu.f64 	%p231, %fd63, 0d0000000000000000;
	or.pred  	%p232, %p230, %p231;
	@%p232 bra 	$L__BB0_310;
$L__BB0_309:
	st.local.f64 	[%rd20], %fd940;
	st.local.f64 	[%rd16], %fd941;
	bra.uni 	$L__BB0_312;
$L__BB0_310:
	setp.ltu.f64 	%p233, %fd52, %fd59;
	mov.f64 	%fd940, %fd51;
	mov.f64 	%fd941, %fd910;
	@%p233 bra 	$L__BB0_312;
	st.local.f64 	[%rd20], %fd62;
	st.local.f64 	[%rd16], %fd63;
	mov.f64 	%fd940, %fd62;
	mov.f64 	%fd941, %fd63;
$L__BB0_312:
	mov.b32 	%r907, 3;
$L__BB0_313:
	sub.s32 	%r417, %r99, %r907;
	add.s32 	%r418, %r417, 1;
	setp.gt.u32 	%p234, %r417, 2147483646;
	selp.b32 	%r419, %r417, 0, %p234;
	add.s32 	%r420, %r905, %r419;
	add.s32 	%r909, %r420, -1;
	selp.b32 	%r908, 1, %r418, %p234;
	setp.lt.s32 	%p235, %r909, 1;
	setp.ge.s32 	%p236, %r908, %r99;
	or.pred  	%p237, %p235, %p236;
	@%p237 bra 	$L__BB0_329;
$L__BB0_314:
	mov.u32 	%r107, %r909;
	add.s32 	%r909, %r107, -1;
	mad.lo.s32 	%r422, %r909, %r900, %r908;
	add.s32 	%r109, %r422, -1;
	mul.wide.s32 	%rd237, %r109, 8;
	add.s64 	%rd238, %rd2, %rd237;
	ld.local.f64 	%fd82, [%rd238];
	abs.f64 	%fd450, %fd82;
	setp.geu.f64 	%p238, %fd450, 0d41CDCD64FF800000;
	@%p238 bra 	$L__BB0_328;
	not.b32 	%r423, %r107;
	add.s32 	%r110, %r905, %r423;
	not.b32 	%r424, %r908;
	add.s32 	%r111, %r99, %r424;
	add.s32 	%r112, %r111, %r110;
	setp.eq.s32 	%p239, %r110, 0;
	setp.gt.s32 	%p240, %r111, 0;
	and.pred  	%p241, %p239, %p240;
	@%p241 bra 	$L__BB0_317;
	setp.ne.s32 	%p242, %r111, 0;
	setp.lt.s32 	%p243, %r110, 1;
	or.pred  	%p244, %p243, %p242;
	@%p244 bra 	$L__BB0_322;
$L__BB0_317:
	setp.ne.s32 	%p253, %r111, 1;
	setp.ne.s32 	%p254, %r110, 1;
	and.pred  	%p255, %p254, %p253;
	@%p255 bra 	$L__BB0_321;
	setp.eq.s32 	%p258, %r110, 1;
	setp.eq.s32 	%p259, %r111, 1;
	and.pred  	%p261, %p239, %p259;
	setp.eq.s32 	%p262, %r111, 0;
	and.pred  	%p263, %p258, %p262;
	or.pred  	%p264, %p261, %p263;
	mov.f64 	%fd935, 0d0000000000000000;
	mov.f64 	%fd934, 0dC0A9300000000000;
	not.pred 	%p265, %p264;
	@%p265 bra 	$L__BB0_320;
	mul.wide.u32 	%rd284, %r112, 8;
	add.s64 	%rd285, %rd1, %rd284;
	ld.global.f64 	%fd522, [%rd285+25192];
	cvt.u64.u32 	%rd286, %r107;
	add.s64 	%rd287, %rd6, %rd286;
	cvt.s64.s32 	%rd288, %r908;
	add.s64 	%rd289, %rd7, %rd288;
	ld.local.u8 	%r466, [%rd287];
	prmt.b32 	%r468, %r466, %r383, 0x3340U;
	ld.local.u8 	%r469, [%rd289];
	prmt.b32 	%r470, %r469, 0, 0x3340U;
	prmt.b32 	%r471, %r468, %r470, 0x5410U;
	cvt.u32.u16 	%r472, %rs26;
	cvt.s32.s8 	%r473, %r472;
	mov.b32 	%r474, 334205;
	dp4a.s32.u32 	%r475, %r471, %r474, %r473;
	mul.wide.s32 	%rd290, %r475, 8;
	add.s64 	%rd291, %rd1, %rd290;
	ld.global.f64 	%fd523, [%rd291+5000];
	add.f64 	%fd935, %fd522, %fd523;
	ld.global.f64 	%fd524, [%rd285+24472];
	ld.global.f64 	%fd525, [%rd291];
	add.f64 	%fd934, %fd524, %fd525;
$L__BB0_320:
	add.f64 	%fd526, %fd935, %fd82;
	mul.wide.s32 	%rd292, %r109, 8;
	add.s64 	%rd293, %rd3, %rd292;
	ld.local.f64 	%fd527, [%rd293];
	add.f64 	%fd528, %fd934, %fd527;
	abs.f64 	%fd529, %fd526;
	setp.gt.f64 	%p266, %fd529, 0d41CDCD64FF800000;
	selp.f64 	%fd530, 0dBFF0000000000000, %fd528, %p266;
	selp.f64 	%fd531, 0d7FF0000000000000, %fd526, %p266;
	add.f64 	%fd532, %fd531, 0d4069000000000000;
	add.f64 	%fd533, %fd530, 0dC016CCCCCCCCCCCD;
	add.f64 	%fd534, %fd14, %fd533;
	div.rn.f64 	%fd535, %fd532, %fd534;
	add.f64 	%fd536, %fd941, 0d4069000000000000;
	add.f64 	%fd537, %fd940, 0dC016CCCCCCCCCCCD;
	add.f64 	%fd538, %fd14, %fd537;
	div.rn.f64 	%fd539, %fd536, %fd538;
	setp.gt.f64 	%p267, %fd535, %fd539;
	selp.f64 	%fd942, %fd531, 0d7FF0000000000000, %p267;
	selp.f64 	%fd943, %fd530, 0dBFF0000000000000, %p267;
	bra.uni 	$L__BB0_326;
$L__BB0_321:
	mul.wide.s32 	%rd265, %r112, 8;
	add.s64 	%rd266, %rd1, %rd265;
	ld.global.f64 	%fd496, [%rd266+25192];
	cvt.u64.u32 	%rd267, %r107;
	add.s64 	%rd268, %rd6, %rd267;
	ld.local.s8 	%r463, [%rd268];
	mul.wide.s32 	%rd269, %r463, 5;
	cvt.s64.s32 	%rd270, %r908;
	add.s64 	%rd271, %rd7, %rd270;
	ld.local.s8 	%rd272, [%rd271];
	add.s64 	%rd273, %rd269, %rd272;
	shl.b64 	%rd274, %rd273, 3;
	add.s64 	%rd275, %rd1, %rd274;
	ld.global.f64 	%fd497, [%rd275+45640];
	add.f64 	%fd498, %fd496, %fd497;
	cvt.s32.s8 	%r465, %r383;
	mul.wide.s32 	%rd276, %r465, 5;
	cvt.u64.u16 	%rd277, %rs26;
	cvt.s64.s8 	%rd278, %rd277;
	add.s64 	%rd279, %rd276, %rd278;
	shl.b64 	%rd280, %rd279, 3;
	add.s64 	%rd281, %rd1, %rd280;
	ld.global.f64 	%fd499, [%rd281+45640];
	add.f64 	%fd500, %fd498, %fd499;
	add.f64 	%fd501, %fd500, %fd82;
	ld.global.f64 	%fd502, [%rd266+24472];
	ld.global.f64 	%fd503, [%rd275+45440];
	add.f64 	%fd504, %fd502, %fd503;
	ld.global.f64 	%fd505, [%rd281+45440];
	add.f64 	%fd506, %fd504, %fd505;
	mul.wide.s32 	%rd282, %r109, 8;
	add.s64 	%rd283, %rd3, %rd282;
	ld.local.f64 	%fd507, [%rd283];
	add.f64 	%fd508, %fd506, %fd507;
	abs.f64 	%fd509, %fd501;
	setp.gt.f64 	%p256, %fd509, 0d41CDCD64FF800000;
	selp.f64 	%fd510, 0dBFF0000000000000, %fd508, %p256;
	selp.f64 	%fd511, 0d7FF0000000000000, %fd501, %p256;
	add.f64 	%fd512, %fd511, 0d4069000000000000;
	add.f64 	%fd513, %fd510, 0dC016CCCCCCCCCCCD;
	add.f64 	%fd514, %fd14, %fd513;
	div.rn.f64 	%fd515, %fd512, %fd514;
	add.f64 	%fd516, %fd941, 0d4069000000000000;
	add.f64 	%fd517, %fd940, 0dC016CCCCCCCCCCCD;
	add.f64 	%fd518, %fd14, %fd517;
	div.rn.f64 	%fd519, %fd516, %fd518;
	setp.gt.f64 	%p257, %fd515, %fd519;
	selp.f64 	%fd942, %fd511, 0d7FF0000000000000, %p257;
	selp.f64 	%fd943, %fd510, 0dBFF0000000000000, %p257;
	bra.uni 	$L__BB0_326;
$L__BB0_322:
	setp.ne.s32 	%p245, %r110, 1;
	setp.ne.s32 	%p246, %r111, 1;
	or.pred  	%p247, %p245, %p246;
	@%p247 bra 	$L__BB0_325;
	cvt.u64.u32 	%rd253, %r107;
	add.s64 	%rd254, %rd6, %rd253;
	cvt.s64.s32 	%rd255, %r908;
	add.s64 	%rd256, %rd7, %rd255;
	ld.local.s8 	%r445, [%rd256+1];
	ld.local.u8 	%r446, [%rd254+1];
	ld.local.u8 	%r447, [%rd254];
	prmt.b32 	%r448, %r447, %r446, 0x3340U;
	ld.local.u8 	%r449, [%rd256];
	prmt.b32 	%r450, %r449, 0, 0x3340U;
	prmt.b32 	%r451, %r448, %r450, 0x5410U;
	mov.b32 	%r452, 334205;
	dp4a.s32.u32 	%r453, %r451, %r452, %r445;
	mul.wide.s32 	%rd257, %r453, 8;
	add.s64 	%rd258, %rd1, %rd257;
	ld.global.f64 	%fd479, [%rd258+10000];
	cvt.u64.u32 	%rd259, %r905;
	add.s64 	%rd260, %rd6, %rd259;
	ld.local.s8 	%r454, [%rd260+-1];
	cvt.u32.u16 	%r455, %rs26;
	ld.local.u8 	%r456, [%rd18+-1];
	prmt.b32 	%r457, %r456, %r455, 0x3340U;
	prmt.b32 	%r459, %r383, 0, 0x3340U;
	prmt.b32 	%r460, %r457, %r459, 0x5410U;
	mov.b32 	%r461, 359705;
	dp4a.s32.u32 	%r462, %r460, %r461, %r454;
	mul.wide.s32 	%rd261, %r462, 8;
	add.s64 	%rd262, %rd1, %rd261;
	ld.global.f64 	%fd480, [%rd262+10000];
	add.f64 	%fd481, %fd479, %fd480;
	mul.wide.s32 	%rd263, %r109, 8;
	add.s64 	%rd264, %rd3, %rd263;
	ld.local.f64 	%fd482, [%rd264];
	add.f64 	%fd483, %fd481, %fd482;
	ld.global.f64 	%fd484, [%rd258+15000];
	ld.global.f64 	%fd485, [%rd262+15000];
	add.f64 	%fd486, %fd484, %fd485;
	add.f64 	%fd487, %fd486, %fd82;
	abs.f64 	%fd488, %fd487;
	setp.gt.f64 	%p250, %fd488, 0d41CDCD64FF800000;
	selp.f64 	%fd91, 0dBFF0000000000000, %fd483, %p250;
	selp.f64 	%fd92, 0d7FF0000000000000, %fd487, %p250;
	add.f64 	%fd489, %fd92, 0d4069000000000000;
	add.f64 	%fd490, %fd91, 0dC016CCCCCCCCCCCD;
	add.f64 	%fd491, %fd14, %fd490;
	div.rn.f64 	%fd93, %fd489, %fd491;
	add.f64 	%fd492, %fd941, 0d4069000000000000;
	add.f64 	%fd493, %fd940, 0dC016CCCCCCCCCCCD;
	add.f64 	%fd494, %fd14, %fd493;
	div.rn.f64 	%fd94, %fd492, %fd494;
	sub.f64 	%fd495, %fd93, %fd94;
	setp.ltu.f64 	%p251, %fd495, 0d3EB0C6F7A0B5ED8D;
	mov.f64 	%fd943, 0dBFF0000000000000;
	mov.f64 	%fd942, 0d7FF0000000000000;
	@%p251 bra 	$L__BB0_326;
	setp.gt.f64 	%p252, %fd93, %fd94;
	selp.f64 	%fd942, %fd92, 0d7FF0000000000000, %p252;
	selp.f64 	%fd943, %fd91, 0dBFF0000000000000, %p252;
	bra.uni 	$L__BB0_326;
$L__BB0_325:
	mul.wide.s32 	%rd239, %r112, 8;
	add.s64 	%rd240, %rd1, %rd239;
	ld.global.f64 	%fd451, [%rd240+24952];
	cvt.u64.u32 	%rd241, %r107;
	add.s64 	%rd242, %rd6, %rd241;
	cvt.s64.s32 	%rd243, %r908;
	add.s64 	%rd244, %rd7, %rd243;
	ld.local.s8 	%r425, [%rd244+1];
	ld.local.u8 	%r426, [%rd242+1];
	ld.local.u8 	%r427, [%rd242];
	prmt.b32 	%r428, %r427, %r426, 0x3340U;
	ld.local.u8 	%r429, [%rd244];
	prmt.b32 	%r430, %r429, 0, 0x3340U;
	prmt.b32 	%r431, %r428, %r430, 0x5410U;
	mov.b32 	%r432, 334205;
	dp4a.s32.u32 	%r433, %r431, %r432, %r425;
	mul.wide.s32 	%rd245, %r433, 8;
	add.s64 	%rd246, %rd1, %rd245;
	ld.global.f64 	%fd452, [%rd246+30440];
	add.f64 	%fd453, %fd451, %fd452;
	cvt.u64.u32 	%rd247, %r905;
	add.s64 	%rd248, %rd6, %rd247;
	ld.local.s8 	%r434, [%rd248+-1];
	cvt.u32.u16 	%r435, %rs26;
	ld.local.u8 	%r436, [%rd18+-1];
	prmt.b32 	%r437, %r436, %r435, 0x3340U;
	prmt.b32 	%r439, %r383, 0, 0x3340U;
	prmt.b32 	%r440, %r437, %r439, 0x5410U;
	mov.b32 	%r441, 359705;
	dp4a.s32.u32 	%r442, %r440, %r441, %r434;
	mul.wide.s32 	%rd249, %r442, 8;
	add.s64 	%rd250, %rd1, %rd249;
	ld.global.f64 	%fd454, [%rd250+30440];
	add.f64 	%fd455, %fd453, %fd454;
	add.f64 	%fd456, %fd455, %fd82;
	ld.global.f64 	%fd457, [%rd240+24232];
	ld.global.f64 	%fd458, [%rd246+25440];
	add.f64 	%fd459, %fd457, %fd458;
	ld.global.f64 	%fd460, [%rd250+25440];
	add.f64 	%fd461, %fd459, %fd460;
	sub.s32 	%r443, %r110, %r111;
	abs.s32 	%r444, %r443;
	cvt.rn.f64.s32 	%fd462, %r444;
	fma.rn.f64 	%fd463, %fd462, 0dBFEEF3E864B31D04, %fd461;
	mul.wide.s32 	%rd251, %r109, 8;
	add.s64 	%rd252, %rd3, %rd251;
	ld.local.f64 	%fd464, [%rd252];
	add.f64 	%fd465, %fd464, %fd463;
	abs.f64 	%fd466, %fd456;
	setp.gt.f64 	%p248, %fd466, 0d41CDCD64FF800000;
	selp.f64 	%fd467, 0dBFF0000000000000, %fd465, %p248;
	selp.f64 	%fd468, 0d7FF0000000000000, %fd456, %p248;
	add.f64 	%fd469, %fd468, 0d4069000000000000;
	add.f64 	%fd470, %fd467, 0dC016CCCCCCCCCCCD;
	add.f64 	%fd471, %fd14, %fd470;
	div.rn.f64 	%fd472, %fd469, %fd471;
	add.f64 	%fd473, %fd941, 0d4069000000000000;
	add.f64 	%fd474, %fd940, 0dC016CCCCCCCCCCCD;
	add.f64 	%fd475, %fd14, %fd474;
	div.rn.f64 	%fd476, %fd473, %fd475;
	setp.gt.f64 	%p249, %fd472, %fd476;
	selp.f64 	%fd942, %fd468, 0d7FF0000000000000, %p249;
	selp.f64 	%fd943, %fd467, 0dBFF0000000000000, %p249;
$L__BB0_326:
	setp.lt.f64 	%p268, %fd943, 0dC0A3880000000000;
	selp.f64 	%fd107, 0d0000000000000000, %fd942, %p268;
	selp.f64 	%fd108, 0dC0A9300000000000, %fd943, %p268;
	abs.f64 	%fd540, %fd107;
	setp.geu.f64 	%p269, %fd540, 0d41CDCD64FF800000;
	@%p269 bra 	$L__BB0_328;
	st.local.f64 	[%rd16], %fd107;
	add.s32 	%r476, %r905, -1;
	mad.lo.s32 	%r477, %r476, %r900, %r99;
	add.s32 	%r478, %r477, -1;
	mul.wide.s32 	%rd294, %r478, 8;
	add.s64 	%rd295, %rd3, %rd294;
	st.local.f64 	[%rd295], %fd108;
	mov.f64 	%fd940, %fd108;
	mov.f64 	%fd941, %fd107;
$L__BB0_328:
	add.s32 	%r908, %r908, 1;
	setp.gt.u32 	%p270, %r107, 1;
	setp.lt.s32 	%p271, %r908, %r99;
	and.pred  	%p272, %p270, %p271;
	@%p272 bra 	$L__BB0_314;
$L__BB0_329:
	add.s32 	%r907, %r907, 1;
	setp.ne.s32 	%p273, %r907, 33;
	@%p273 bra 	$L__BB0_313;
$L__BB0_330:
	add.s32 	%r906, %r99, 1;
	setp.ne.s32 	%p274, %r99, %r900;
	@%p274 bra 	$L__BB0_287;
$L__BB0_331:
	add.s32 	%r116, %r905, 1;
	setp.ne.s32 	%p275, %r905, %r901;
	mov.u32 	%r905, %r116;
	@%p275 bra 	$L__BB0_285;
$L__BB0_332:
	ld.param.u32 	%r865, [_Z4thalPcS_iPdS_Pi_param_2];
	setp.ne.s32 	%p276, %r865, 1;
	mov.f64 	%fd986, 0dFFF0000000000000;
	@%p276 bra 	$L__BB0_352;
	setp.eq.s32 	%p301, %r901, 0;
	mov.b32 	%r920, 0;
	mov.u32 	%r921, %r920;
	@%p301 bra 	$L__BB0_368;
	mov.f64 	%fd986, 0dFFF0000000000000;
	mov.b32 	%r921, 0;
	mov.b32 	%r910, 1;
	mov.u32 	%r920, %r921;
$L__BB0_335:
	setp.eq.s32 	%p302, %r900, 0;
	@%p302 bra 	$L__BB0_351;
	cvt.u64.u32 	%rd310, %r910;
	add.s64 	%rd27, %rd6, %rd310;
	ld.local.u8 	%rs27, [%rd27];
	cvt.u32.u16 	%r496, %rs27;
	cvt.s32.s8 	%r120, %r496;
	add.s32 	%r497, %r910, -1;
	mad.lo.s32 	%r121, %r497, %r900, -1;
	cvt.u64.u16 	%rd311, %rs27;
	cvt.s64.s8 	%rd28, %rd311;
	mul.wide.s32 	%rd29, %r120, 5;
	mov.b32 	%r913, 1;
	cvt.u16.u64 	%rs180, %rd28;
$L__BB0_337:
	mov.u32 	%r122, %r913;
	cvt.u64.u32 	%rd312, %r122;
	add.s64 	%rd30, %rd7, %rd312;
	ld.local.u8 	%rs28, [%rd30];
	cvt.u32.u16 	%r498, %rs28;
	cvt.s32.s8 	%r499, %r498;
	add.s32 	%r500, %r499, %r120;
	setp.ne.s32 	%p303, %r500, 3;
	mov.f64 	%fd972, 0dBFF0000000000000;
	mov.f64 	%fd971, 0d7FF0000000000000;
	@%p303 bra 	$L__BB0_350;
	cvt.u32.u16 	%r501, %rs28;
	cvt.u64.u16 	%rd313, %rs28;
	cvt.s64.s8 	%rd314, %rd313;
	add.s64 	%rd315, %rd29, %rd314;
	shl.b64 	%rd316, %rd315, 3;
	add.s64 	%rd317, %rd1, %rd316;
	ld.global.f64 	%fd972, [%rd317+45440];
	ld.local.s8 	%r502, [%rd30+1];
	cvt.u32.u16 	%r503, %rs27;
	ld.local.s8 	%rs179, [%rd27+1];
	cvt.u32.u16 	%r504, %rs179;
	prmt.b32 	%r505, %r503, %r504, 0x3340U;
	prmt.b32 	%r506, %r501, 0, 0x3340U;
	prmt.b32 	%r507, %r505, %r506, 0x5410U;
	mov.b32 	%r508, 334205;
	dp4a.s32.u32 	%r509, %r507, %r508, %r502;
	mul.wide.s32 	%rd318, %r509, 8;
	add.s64 	%rd319, %rd1, %rd318;
	ld.global.f64 	%fd613, [%rd319+35440];
	add.f64 	%fd614, %fd972, %fd613;
	ld.global.f64 	%fd971, [%rd317+45640];
	ld.global.f64 	%fd615, [%rd319+40440];
	add.f64 	%fd616, %fd971, %fd615;
	abs.f64 	%fd617, %fd616;
	setp.gt.f64 	%p304, %fd617, 0d41CDCD64FF800000;
	selp.f64 	%fd129, 0dBFF0000000000000, %fd614, %p304;
	selp.f64 	%fd130, 0d7FF0000000000000, %fd616, %p304;
	mov.b32 	%r510, {%rs180, %rs179};
	cvt.s32.s8 	%r511, %r501;
	mov.b32 	%r512, 1305;
	dp2a.lo.s32.u32 	%r513, %r510, %r512, %r511;
	mul.wide.s32 	%rd320, %r513, 8;
	add.s64 	%rd31, %rd1, %rd320;
	ld.global.f64 	%fd131, [%rd31+21000];
	abs.f64 	%fd132, %fd131;
	setp.geu.f64 	%p305, %fd132, 0d41CDCD64FF800000;
	cvt.s16.s8 	%rs181, %rs28;
	mov.b32 	%r514, {%rs180, %rs181};
	dp2a.lo.s32.u32 	%r515, %r514, %r512, %r502;
	mul.wide.s32 	%rd321, %r515, 8;
	add.s64 	%rd32, %rd1, %rd321;
	mov.f64 	%fd962, %fd129;
	mov.f64 	%fd963, %fd130;
	@%p305 bra 	$L__BB0_342;
	ld.global.f64 	%fd133, [%rd32+23000];
	abs.f64 	%fd619, %fd133;
	setp.geu.f64 	%p306, %fd619, 0d41CDCD64FF800000;
	mov.f64 	%fd962, %fd129;
	mov.f64 	%fd963, %fd130;
	@%p306 bra 	$L__BB0_342;
	ld.global.f64 	%fd620, [%rd31+20000];
	add.f64 	%fd621, %fd972, %fd620;
	ld.global.f64 	%fd622, [%rd32+22000];
	add.f64 	%fd623, %fd621, %fd622;
	add.f64 	%fd624, %fd971, %fd131;
	add.f64 	%fd625, %fd624, %fd133;
	abs.f64 	%fd626, %fd625;
	setp.gt.f64 	%p307, %fd626, 0d41CDCD64FF800000;
	selp.f64 	%fd962, 0dBFF0000000000000, %fd623, %p307;
	selp.f64 	%fd963, 0d7FF0000000000000, %fd625, %p307;
	add.f64 	%fd627, %fd963, 0d4069000000000000;
	add.f64 	%fd628, %fd962, 0dC016CCCCCCCCCCCD;
	add.f64 	%fd629, %fd14, %fd628;
	div.rn.f64 	%fd964, %fd627, %fd629;
	abs.f64 	%fd630, %fd130;
	setp.geu.f64 	%p308, %fd630, 0d41CDCD64FF800000;
	@%p308 bra 	$L__BB0_342;
	add.f64 	%fd631, %fd130, 0d4069000000000000;
	add.f64 	%fd632, %fd129, 0dC016CCCCCCCCCCCD;
	add.f64 	%fd633, %fd14, %fd632;
	div.rn.f64 	%fd634, %fd631, %fd633;
	setp.lt.f64 	%p309, %fd634, %fd964;
	selp.f64 	%fd962, %fd962, %fd129, %p309;
	selp.f64 	%fd963, %fd963, %fd130, %p309;
	selp.f64 	%fd964, %fd964, %fd634, %p309;
$L__BB0_342:
	mov.f64 	%fd965, %fd962;
	mov.f64 	%fd966, %fd963;
	@%p305 bra 	$L__BB0_345;
	ld.global.f64 	%fd635, [%rd31+20000];
	add.f64 	%fd636, %fd972, %fd635;
	add.f64 	%fd637, %fd971, %fd131;
	abs.f64 	%fd638, %fd637;
	setp.gt.f64 	%p311, %fd638, 0d41CDCD64FF800000;
	selp.f64 	%fd965, 0dBFF0000000000000, %fd636, %p311;
	selp.f64 	%fd966, 0d7FF0000000000000, %fd637, %p311;
	add.f64 	%fd639, %fd966, 0d4069000000000000;
	add.f64 	%fd640, %fd965, 0dC016CCCCCCCCCCCD;
	add.f64 	%fd641, %fd14, %fd640;
	div.rn.f64 	%fd964, %fd639, %fd641;
	abs.f64 	%fd642, %fd963;
	setp.geu.f64 	%p312, %fd642, 0d41CDCD64FF800000;
	@%p312 bra 	$L__BB0_345;
	add.f64 	%fd643, %fd963, 0d4069000000000000;
	add.f64 	%fd644, %fd962, 0dC016CCCCCCCCCCCD;
	add.f64 	%fd645, %fd14, %fd644;
	div.rn.f64 	%fd646, %fd643, %fd645;
	setp.lt.f64 	%p313, %fd646, %fd964;
	selp.f64 	%fd965, %fd965, %fd962, %p313;
	selp.f64 	%fd966, %fd966, %fd963, %p313;
	selp.f64 	%fd964, %fd964, %fd646, %p313;
$L__BB0_345:
	ld.global.f64 	%fd152, [%rd32+23000];
	abs.f64 	%fd647, %fd152;
	setp.geu.f64 	%p314, %fd647, 0d41CDCD64FF800000;
	mov.f64 	%fd968, %fd965;
	mov.f64 	%fd969, %fd966;
	@%p314 bra 	$L__BB0_348;
	ld.global.f64 	%fd648, [%rd32+22000];
	add.f64 	%fd649, %fd972, %fd648;
	add.f64 	%fd650, %fd971, %fd152;
	abs.f64 	%fd651, %fd650;
	setp.gt.f64 	%p315, %fd651, 0d41CDCD64FF800000;
	selp.f64 	%fd968, 0dBFF0000000000000, %fd649, %p315;
	selp.f64 	%fd969, 0d7FF0000000000000, %fd650, %p315;
	add.f64 	%fd652, %fd969, 0d4069000000000000;
	add.f64 	%fd653, %fd968, 0dC016CCCCCCCCCCCD;
	add.f64 	%fd654, %fd14, %fd653;
	div.rn.f64 	%fd964, %fd652, %fd654;
	abs.f64 	%fd655, %fd966;
	setp.geu.f64 	%p316, %fd655, 0d41CDCD64FF800000;
	@%p316 bra 	$L__BB0_348;
	add.f64 	%fd656, %fd966, 0d4069000000000000;
	add.f64 	%fd657, %fd965, 0dC016CCCCCCCCCCCD;
	add.f64 	%fd658, %fd14, %fd657;
	div.rn.f64 	%fd659, %fd656, %fd658;
	setp.lt.f64 	%p317, %fd659, %fd964;
	selp.f64 	%fd968, %fd968, %fd965, %p317;
	selp.f64 	%fd969, %fd969, %fd966, %p317;
	selp.f64 	%fd964, %fd964, %fd659, %p317;
$L__BB0_348:
	add.f64 	%fd660, %fd972, 0dC016CCCCCCCCCCCD;
	add.f64 	%fd162, %fd14, %fd660;
	abs.f64 	%fd661, %fd969;
	setp.geu.f64 	%p318, %fd661, 0d41CDCD64FF800000;
	@%p318 bra 	$L__BB0_350;
	add.f64 	%fd662, %fd971, 0d4069000000000000;
	div.rn.f64 	%fd663, %fd662, %fd162;
	setp.lt.f64 	%p319, %fd964, %fd663;
	selp.f64 	%fd971, %fd971, %fd969, %p319;
	selp.f64 	%fd972, %fd972, %fd968, %p319;
$L__BB0_350:
	add.f64 	%fd664, %fd972, 0d3EB0C6F7A0B5ED8D;
	add.f64 	%fd665, %fd971, 0d3EB0C6F7A0B5ED8D;
	add.s32 	%r516, %r121, %r122;
	mul.wide.s32 	%rd322, %r516, 8;
	add.s64 	%rd323, %rd2, %rd322;
	ld.local.f64 	%fd666, [%rd323];
	add.f64 	%fd667, %fd665, %fd666;
	add.f64 	%fd668, %fd667, 0d4069000000000000;
	add.s64 	%rd324, %rd3, %rd322;
	ld.local.f64 	%fd669, [%rd324];
	add.f64 	%fd670, %fd664, %fd669;
	add.f64 	%fd671, %fd670, 0dC016CCCCCCCCCCCD;
	add.f64 	%fd672, %fd14, %fd671;
	div.rn.f64 	%fd673, %fd668, %fd672;
	add.f64 	%fd674, %fd673, 0dC071126666666666;
	setp.gt.f64 	%p320, %fd674, %fd986;
	setp.lt.f64 	%p321, %fd670, 0d0000000000000000;
	setp.lt.f64 	%p322, %fd667, 0d0000000000000000;
	and.pred  	%p323, %p321, %p322;
	and.pred  	%p324, %p323, %p320;
	selp.f64 	%fd986, %fd674, %fd986, %p324;
	selp.b32 	%r920, %r122, %r920, %p324;
	selp.b32 	%r921, %r910, %r921, %p324;
	add.s32 	%r913, %r122, 1;
	setp.ne.s32 	%p325, %r122, %r900;
	@%p325 bra 	$L__BB0_337;
$L__BB0_351:
	add.s32 	%r130, %r910, 1;
	setp.eq.s32 	%p326, %r910, %r901;
	mov.u32 	%r910, %r130;
	@%p326 bra 	$L__BB0_368;
	bra.uni 	$L__BB0_335;
$L__BB0_352:
	setp.eq.s32 	%p277, %r900, 0;
	mov.b32 	%r920, 0;
	mov.u32 	%r921, %r901;
	@%p277 bra 	$L__BB0_368;
	cvt.u64.u32 	%rd296, %r901;
	add.s64 	%rd297, %rd6, %rd296;
	ld.local.u8 	%rs176, [%rd297];
	cvt.u32.u16 	%r482, %rs176;
	cvt.s32.s8 	%r131, %r482;
	add.s32 	%r483, %r901, -1;
	mad.lo.s32 	%r132, %r483, %r900, -1;
	cvt.u64.u16 	%rd298, %rs176;
	cvt.s64.s8 	%rd33, %rd298;
	mul.wide.s32 	%rd34, %r131, 5;
	mov.f64 	%fd986, 0dFFF0000000000000;
	mov.b32 	%r920, 0;
	mov.b32 	%r918, 1;
	cvt.u16.u64 	%rs177, %rd33;
$L__BB0_354:
	mov.u32 	%r133, %r918;
	cvt.u64.u32 	%rd299, %r133;
	add.s64 	%rd35, %rd7, %rd299;
	ld.local.u8 	%rs29, [%rd35];
	cvt.u32.u16 	%r484, %rs29;
	cvt.s32.s8 	%r485, %r484;
	add.s32 	%r486, %r485, %r131;
	setp.ne.s32 	%p278, %r486, 3;
	mov.f64 	%fd985, 0dBFF0000000000000;
	mov.f64 	%fd984, 0d7FF0000000000000;
	@%p278 bra 	$L__BB0_367;
	cvt.u64.u16 	%rd300, %rs29;
	cvt.s64.s8 	%rd301, %rd300;
	add.s64 	%rd302, %rd34, %rd301;
	shl.b64 	%rd303, %rd302, 3;
	add.s64 	%rd304, %rd1, %rd303;
	ld.global.f64 	%fd985, [%rd304+45440];
	ld.local.s8 	%r487, [%rd35+1];
	cvt.s16.s8 	%rs178, %rs29;
	mov.b32 	%r488, {%rs177, %rs178};
	mov.b32 	%r489, 1405;
	dp2a.lo.s32.u32 	%r490, %r488, %r489, %r487;
	mul.wide.s32 	%rd305, %r490, 8;
	add.s64 	%rd306, %rd1, %rd305;
	ld.global.f64 	%fd546, [%rd306+36240];
	add.f64 	%fd547, %fd985, %fd546;
	ld.global.f64 	%fd984, [%rd304+45640];
	ld.global.f64 	%fd548, [%rd306+41240];
	add.f64 	%fd549, %fd984, %fd548;
	abs.f64 	%fd550, %fd549;
	setp.gt.f64 	%p279, %fd550, 0d41CDCD64FF800000;
	selp.f64 	%fd172, 0dBFF0000000000000, %fd547, %p279;
	selp.f64 	%fd173, 0d7FF0000000000000, %fd549, %p279;
	mad.lo.s64 	%rd36, %rd33, 160, %rd304;
	ld.global.f64 	%fd174, [%rd36+21160];
	abs.f64 	%fd175, %fd174;
	setp.geu.f64 	%p280, %fd175, 0d41CDCD64FF800000;
	mad.lo.s64 	%rd37, %rd33, -800, %rd306;
	mov.f64 	%fd975, %fd172;
	mov.f64 	%fd976, %fd173;
	@%p280 bra 	$L__BB0_359;
	ld.global.f64 	%fd176, [%rd37+23000];
	abs.f64 	%fd552, %fd176;
	setp.geu.f64 	%p281, %fd552, 0d41CDCD64FF800000;
	mov.f64 	%fd975, %fd172;
	mov.f64 	%fd976, %fd173;
	@%p281 bra 	$L__BB0_359;
	ld.global.f64 	%fd553, [%rd36+20160];
	add.f64 	%fd554, %fd985, %fd553;
	ld.global.f64 	%fd555, [%rd37+22000];
	add.f64 	%fd556, %fd554, %fd555;
	add.f64 	%fd557, %fd984, %fd174;
	add.f64 	%fd558, %fd557, %fd176;
	abs.f64 	%fd559, %fd558;
	setp.gt.f64 	%p282, %fd559, 0d41CDCD64FF800000;
	selp.f64 	%fd975, 0dBFF0000000000000, %fd556, %p282;
	selp.f64 	%fd976, 0d7FF0000000000000, %fd558, %p282;
	add.f64 	%fd560, %fd976, 0d4069000000000000;
	add.f64 	%fd561, %fd975, 0dC016CCCCCCCCCCCD;
	add.f64 	%fd562, %fd14, %fd561;
	div.rn.f64 	%fd977, %fd560, %fd562;
	abs.f64 	%fd563, %fd173;
	setp.geu.f64 	%p283, %fd563, 0d41CDCD64FF800000;
	@%p283 bra 	$L__BB0_359;
	add.f64 	%fd564, %fd173, 0d4069000000000000;
	add.f64 	%fd565, %fd172, 0dC016CCCCCCCCCCCD;
	add.f64 	%fd566, %fd14, %fd565;
	div.rn.f64 	%fd567, %fd564, %fd566;
	setp.lt.f64 	%p284, %fd567, %fd977;
	selp.f64 	%fd975, %fd975, %fd172, %p284;
	selp.f64 	%fd976, %fd976, %fd173, %p284;
	selp.f64 	%fd977, %fd977, %fd567, %p284;
$L__BB0_359:
	mov.f64 	%fd978, %fd975;
	mov.f64 	%fd979, %fd976;
	@%p280 bra 	$L__BB0_362;
	ld.global.f64 	%fd568, [%rd36+20160];
	add.f64 	%fd569, %fd985, %fd568;
	add.f64 	%fd570, %fd984, %fd174;
	abs.f64 	%fd571, %fd570;
	setp.gt.f64 	%p286, %fd571, 0d41CDCD64FF800000;
	selp.f64 	%fd978, 0dBFF0000000000000, %fd569, %p286;
	selp.f64 	%fd979, 0d7FF0000000000000, %fd570, %p286;
	add.f64 	%fd572, %fd979, 0d4069000000000000;
	add.f64 	%fd573, %fd978, 0dC016CCCCCCCCCCCD;
	add.f64 	%fd574, %fd14, %fd573;
	div.rn.f64 	%fd977, %fd572, %fd574;
	abs.f64 	%fd575, %fd976;
	setp.geu.f64 	%p287, %fd575, 0d41CDCD64FF800000;
	@%p287 bra 	$L__BB0_362;
	add.f64 	%fd576, %fd976, 0d4069000000000000;
	add.f64 	%fd577, %fd975, 0dC016CCCCCCCCCCCD;
	add.f64 	%fd578, %fd14, %fd577;
	div.rn.f64 	%fd579, %fd576, %fd578;
	setp.lt.f64 	%p288, %fd579, %fd977;
	selp.f64 	%fd978, %fd978, %fd975, %p288;
	selp.f64 	%fd979, %fd979, %fd976, %p288;
	selp.f64 	%fd977, %fd977, %fd579, %p288;
$L__BB0_362:
	ld.global.f64 	%fd195, [%rd37+23000];
	abs.f64 	%fd580, %fd195;
	setp.geu.f64 	%p289, %fd580, 0d41CDCD64FF800000;
	mov.f64 	%fd981, %fd978;
	mov.f64 	%fd982, %fd979;
	@%p289 bra 	$L__BB0_365;
	ld.global.f64 	%fd581, [%rd37+22000];
	add.f64 	%fd582, %fd985, %fd581;
	add.f64 	%fd583, %fd984, %fd195;
	abs.f64 	%fd584, %fd583;
	setp.gt.f64 	%p290, %fd584, 0d41CDCD64FF800000;
	selp.f64 	%fd981, 0dBFF0000000000000, %fd582, %p290;
	selp.f64 	%fd982, 0d7FF0000000000000, %fd583, %p290;
	add.f64 	%fd585, %fd982, 0d4069000000000000;
	add.f64 	%fd586, %fd981, 0dC016CCCCCCCCCCCD;
	add.f64 	%fd587, %fd14, %fd586;
	div.rn.f64 	%fd977, %fd585, %fd587;
	abs.f64 	%fd588, %fd979;
	setp.geu.f64 	%p291, %fd588, 0d41CDCD64FF800000;
	@%p291 bra 	$L__BB0_365;
	add.f64 	%fd589, %fd979, 0d4069000000000000;
	add.f64 	%fd590, %fd978, 0dC016CCCCCCCCCCCD;
	add.f64 	%fd591, %fd14, %fd590;
	div.rn.f64 	%fd592, %fd589, %fd591;
	setp.lt.f64 	%p292, %fd592, %fd977;
	selp.f64 	%fd981, %fd981, %fd978, %p292;
	selp.f64 	%fd982, %fd982, %fd979, %p292;
	selp.f64 	%fd977, %fd977, %fd592, %p292;
$L__BB0_365:
	add.f64 	%fd593, %fd985, 0dC016CCCCCCCCCCCD;
	add.f64 	%fd205, %fd14, %fd593;
	abs.f64 	%fd594, %fd982;
	setp.geu.f64 	%p293, %fd594, 0d41CDCD64FF800000;
	@%p293 bra 	$L__BB0_367;
	add.f64 	%fd595, %fd984, 0d4069000000000000;
	div.rn.f64 	%fd596, %fd595, %fd205;
	setp.lt.f64 	%p294, %fd977, %fd596;
	selp.f64 	%fd984, %fd984, %fd982, %p294;
	selp.f64 	%fd985, %fd985, %fd981, %p294;
$L__BB0_367:
	add.f64 	%fd597, %fd985, 0d3EB0C6F7A0B5ED8D;
	add.f64 	%fd598, %fd984, 0d3EB0C6F7A0B5ED8D;
	add.s32 	%r491, %r132, %r133;
	mul.wide.s32 	%rd307, %r491, 8;
	add.s64 	%rd308, %rd2, %rd307;
	ld.local.f64 	%fd599, [%rd308];
	add.f64 	%fd600, %fd598, %fd599;
	add.f64 	%fd601, %fd600, 0d4069000000000000;
	add.s64 	%rd309, %rd3, %rd307;
	ld.local.f64 	%fd602, [%rd309];
	add.f64 	%fd603, %fd597, %fd602;
	add.f64 	%fd604, %fd603, 0dC016CCCCCCCCCCCD;
	add.f64 	%fd605, %fd14, %fd604;
	div.rn.f64 	%fd606, %fd601, %fd605;
	add.f64 	%fd607, %fd606, 0dC071126666666666;
	setp.gt.f64 	%p295, %fd607, %fd986;
	setp.lt.f64 	%p296, %fd603, 0d0000000000000000;
	setp.lt.f64 	%p297, %fd600, 0d0000000000000000;
	and.pred  	%p298, %p296, %p297;
	and.pred  	%p299, %p298, %p295;
	selp.f64 	%fd986, %fd607, %fd986, %p299;
	selp.b32 	%r920, %r133, %r920, %p299;
	add.s32 	%r918, %r133, 1;
	setp.ne.s32 	%p300, %r133, %r900;
	mov.u32 	%r921, %r901;
	@%p300 bra 	$L__BB0_354;
$L__BB0_368:
	abs.f64 	%fd212, %fd986;
	setp.gt.f64 	%p327, %fd212, 0d41CDCD64FF800000;
	selp.b32 	%r951, 1, %r920, %p327;
	selp.b32 	%r952, 1, %r921, %p327;
	cvt.s64.s32 	%rd325, %r952;
	add.s64 	%rd38, %rd6, %rd325;
	ld.local.u8 	%rs209, [%rd38];
	cvt.u32.u16 	%r517, %rs209;
	cvt.s32.s8 	%r518, %r517;
	cvt.s64.s32 	%rd326, %r951;
	add.s64 	%rd39, %rd7, %rd326;
	ld.local.u8 	%rs208, [%rd39];
	cvt.u32.u16 	%r519, %rs208;
	cvt.s32.s8 	%r520, %r519;
	add.s32 	%r521, %r520, %r518;
	setp.ne.s32 	%p328, %r521, 3;
	mov.f64 	%fd997, 0dBFF0000000000000;
	mov.f64 	%fd996, 0d7FF0000000000000;
	@%p328 bra 	$L__BB0_381;
	cvt.u64.u16 	%rd327, %rs208;
	cvt.s64.s8 	%rd328, %rd327;
	mul.wide.s32 	%rd329, %r518, 5;
	add.s64 	%rd330, %rd329, %rd328;
	shl.b64 	%rd331, %rd330, 3;
	add.s64 	%rd332, %rd1, %rd331;
	ld.global.f64 	%fd997, [%rd332+45440];
	ld.local.s8 	%r525, [%rd39+1];
	ld.local.s8 	%rs182, [%rd38+1];
	cvt.u32.u16 	%r526, %rs182;
	prmt.b32 	%r527, %r517, %r526, 0x3340U;
	prmt.b32 	%r528, %r519, 0, 0x3340U;
	prmt.b32 	%r529, %r527, %r528, 0x5410U;
	mov.b32 	%r530, 334205;
	dp4a.s32.u32 	%r531, %r529, %r530, %r525;
	mul.wide.s32 	%rd333, %r531, 8;
	add.s64 	%rd334, %rd1, %rd333;
	ld.global.f64 	%fd678, [%rd334+35440];
	add.f64 	%fd679, %fd997, %fd678;
	ld.global.f64 	%fd996, [%rd332+45640];
	ld.global.f64 	%fd680, [%rd334+40440];
	add.f64 	%fd681, %fd996, %fd680;
	abs.f64 	%fd682, %fd681;
	setp.gt.f64 	%p329, %fd682, 0d41CDCD64FF800000;
	selp.f64 	%fd215, 0dBFF0000000000000, %fd679, %p329;
	selp.f64 	%fd216, 0d7FF0000000000000, %fd681, %p329;
	cvt.s16.s8 	%rs183, %rs209;
	mov.b32 	%r532, {%rs183, %rs182};
	mov.b32 	%r534, 1305;
	dp2a.lo.s32.u32 	%r535, %r532, %r534, %r520;
	mul.wide.s32 	%rd335, %r535, 8;
	add.s64 	%rd40, %rd1, %rd335;
	ld.global.f64 	%fd217, [%rd40+21000];
	abs.f64 	%fd218, %fd217;
	setp.geu.f64 	%p330, %fd218, 0d41CDCD64FF800000;
	cvt.s16.s8 	%rs184, %rs208;
	mov.b32 	%r536, {%rs183, %rs184};
	dp2a.lo.s32.u32 	%r537, %r536, %r534, %r525;
	mul.wide.s32 	%rd336, %r537, 8;
	add.s64 	%rd41, %rd1, %rd336;
	mov.f64 	%fd987, %fd215;
	mov.f64 	%fd988, %fd216;
	@%p330 bra 	$L__BB0_373;
	ld.global.f64 	%fd219, [%rd41+23000];
	abs.f64 	%fd684, %fd219;
	setp.geu.f64 	%p331, %fd684, 0d41CDCD64FF800000;
	mov.f64 	%fd987, %fd215;
	mov.f64 	%fd988, %fd216;
	@%p331 bra 	$L__BB0_373;
	ld.global.f64 	%fd685, [%rd40+20000];
	add.f64 	%fd686, %fd997, %fd685;
	ld.global.f64 	%fd687, [%rd41+22000];
	add.f64 	%fd688, %fd686, %fd687;
	add.f64 	%fd689, %fd996, %fd217;
	add.f64 	%fd690, %fd689, %fd219;
	abs.f64 	%fd691, %fd690;
	setp.gt.f64 	%p332, %fd691, 0d41CDCD64FF800000;
	selp.f64 	%fd987, 0dBFF0000000000000, %fd688, %p332;
	selp.f64 	%fd988, 0d7FF0000000000000, %fd690, %p332;
	add.f64 	%fd692, %fd988, 0d4069000000000000;
	add.f64 	%fd693, %fd987, 0dC016CCCCCCCCCCCD;
	add.f64 	%fd694, %fd14, %fd693;
	div.rn.f64 	%fd989, %fd692, %fd694;
	abs.f64 	%fd695, %fd216;
	setp.geu.f64 	%p333, %fd695, 0d41CDCD64FF800000;
	@%p333 bra 	$L__BB0_373;
	add.f64 	%fd696, %fd216, 0d4069000000000000;
	add.f64 	%fd697, %fd215, 0dC016CCCCCCCCCCCD;
	add.f64 	%fd698, %fd14, %fd697;
	div.rn.f64 	%fd699, %fd696, %fd698;
	setp.lt.f64 	%p334, %fd699, %fd989;
	selp.f64 	%fd987, %fd987, %fd215, %p334;
	selp.f64 	%fd988, %fd988, %fd216, %p334;
	selp.f64 	%fd989, %fd989, %fd699, %p334;
$L__BB0_373:
	mov.f64 	%fd990, %fd987;
	mov.f64 	%fd991, %fd988;
	@%p330 bra 	$L__BB0_376;
	ld.global.f64 	%fd700, [%rd40+20000];
	add.f64 	%fd701, %fd997, %fd700;
	add.f64 	%fd702, %fd996, %fd217;
	abs.f64 	%fd703, %fd702;
	setp.gt.f64 	%p336, %fd703, 0d41CDCD64FF800000;
	selp.f64 	%fd990, 0dBFF0000000000000, %fd701, %p336;
	selp.f64 	%fd991, 0d7FF0000000000000, %fd702, %p336;
	add.f64 	%fd704, %fd991, 0d4069000000000000;
	add.f64 	%fd705, %fd990, 0dC016CCCCCCCCCCCD;
	add.f64 	%fd706, %fd14, %fd705;
	div.rn.f64 	%fd989, %fd704, %fd706;
	abs.f64 	%fd707, %fd988;
	setp.geu.f64 	%p337, %fd707, 0d41CDCD64FF800000;
	@%p337 bra 	$L__BB0_376;
	add.f64 	%fd708, %fd988, 0d4069000000000000;
	add.f64 	%fd709, %fd987, 0dC016CCCCCCCCCCCD;
	add.f64 	%fd710, %fd14, %fd709;
	div.rn.f64 	%fd711, %fd708, %fd710;
	setp.lt.f64 	%p338, %fd711, %fd989;
	selp.f64 	%fd990, %fd990, %fd987, %p338;
	selp.f64 	%fd991, %fd991, %fd988, %p338;
	selp.f64 	%fd989, %fd989, %fd711, %p338;
$L__BB0_376:
	ld.global.f64 	%fd238, [%rd41+23000];
	abs.f64 	%fd712, %fd238;
	setp.geu.f64 	%p339, %fd712, 0d41CDCD64FF800000;
	mov.f64 	%fd993, %fd990;
	mov.f64 	%fd994, %fd991;
	@%p339 bra 	$L__BB0_379;
	ld.global.f64 	%fd713, [%rd41+22000];
	add.f64 	%fd714, %fd997, %fd713;
	add.f64 	%fd715, %fd996, %fd238;
	abs.f64 	%fd716, %fd715;
	setp.gt.f64 	%p340, %fd716, 0d41CDCD64FF800000;
	selp.f64 	%fd993, 0dBFF0000000000000, %fd714, %p340;
	selp.f64 	%fd994, 0d7FF0000000000000, %fd715, %p340;
	add.f64 	%fd717, %fd994, 0d4069000000000000;
	add.f64 	%fd718, %fd993, 0dC016CCCCCCCCCCCD;
	add.f64 	%fd719, %fd14, %fd718;
	div.rn.f64 	%fd989, %fd717, %fd719;
	abs.f64 	%fd720, %fd991;
	setp.geu.f64 	%p341, %fd720, 0d41CDCD64FF800000;
	@%p341 bra 	$L__BB0_379;
	add.f64 	%fd721, %fd991, 0d4069000000000000;
	add.f64 	%fd722, %fd990, 0dC016CCCCCCCCCCCD;
	add.f64 	%fd723, %fd14, %fd722;
	div.rn.f64 	%fd724, %fd721, %fd723;
	setp.lt.f64 	%p342, %fd724, %fd989;
	selp.f64 	%fd993, %fd993, %fd990, %p342;
	selp.f64 	%fd994, %fd994, %fd991, %p342;
	selp.f64 	%fd989, %fd989, %fd724, %p342;
$L__BB0_379:
	add.f64 	%fd725, %fd997, 0dC016CCCCCCCCCCCD;
	add.f64 	%fd248, %fd14, %fd725;
	abs.f64 	%fd726, %fd994;
	setp.geu.f64 	%p343, %fd726, 0d41CDCD64FF800000;
	@%p343 bra 	$L__BB0_381;
	add.f64 	%fd727, %fd996, 0d4069000000000000;
	div.rn.f64 	%fd728, %fd727, %fd248;
	setp.lt.f64 	%p344, %fd989, %fd728;
	selp.f64 	%fd996, %fd996, %fd994, %p344;
	selp.f64 	%fd997, %fd997, %fd993, %p344;
$L__BB0_381:
	setp.eq.s32 	%p345, %r901, 0;
	@%p345 bra 	$L__BB0_394;
	and.b32  	%r141, %r901, 15;
	setp.lt.u32 	%p346, %r901, 16;
	mov.b32 	%r922, 0;
	@%p346 bra 	$L__BB0_385;
	and.b32  	%r922, %r901, 2147483632;
	mov.b32 	%r927, 0;
$L__BB0_384:
	.pragma "nounroll";
	mul.wide.u32 	%rd337, %r927, 4;
	add.s64 	%rd338, %rd4, %rd337;
	mov.b32 	%r540, 0;
	st.local.u32 	[%rd338], %r540;
	st.local.u32 	[%rd338+4], %r540;
	st.local.u32 	[%rd338+8], %r540;
	st.local.u32 	[%rd338+12], %r540;
	st.local.u32 	[%rd338+16], %r540;
	st.local.u32 	[%rd338+20], %r540;
	st.local.u32 	[%rd338+24], %r540;
	st.local.u32 	[%rd338+28], %r540;
	st.local.u32 	[%rd338+32], %r540;
	st.local.u32 	[%rd338+36], %r540;
	st.local.u32 	[%rd338+40], %r540;
	st.local.u32 	[%rd338+44], %r540;
	st.local.u32 	[%rd338+48], %r540;
	st.local.u32 	[%rd338+52], %r540;
	st.local.u32 	[%rd338+56], %r540;
	st.local.u32 	[%rd338+60], %r540;
	add.s32 	%r927, %r927, 16;
	setp.eq.s32 	%p347, %r927, %r922;
	@%p347 bra 	$L__BB0_385;
	bra.uni 	$L__BB0_384;
$L__BB0_385:
	setp.eq.s32 	%p348, %r141, 0;
	@%p348 bra 	$L__BB0_394;
	and.b32  	%r144, %r901, 7;
	setp.lt.u32 	%p349, %r141, 8;
	@%p349 bra 	$L__BB0_388;
	mul.wide.u32 	%rd339, %r922, 4;
	add.s64 	%rd340, %rd4, %rd339;
	mov.b32 	%r541, 0;
	st.local.u32 	[%rd340], %r541;
	st.local.u32 	[%rd340+4], %r541;
	st.local.u32 	[%rd340+8], %r541;
	st.local.u32 	[%rd340+12], %r541;
	st.local.u32 	[%rd340+16], %r541;
	st.local.u32 	[%rd340+20], %r541;
	st.local.u32 	[%rd340+24], %r541;
	st.local.u32 	[%rd340+28], %r541;
	add.s32 	%r922, %r922, 8;
$L__BB0_388:
	setp.eq.s32 	%p350, %r144, 0;
	@%p350 bra 	$L__BB0_394;
	and.b32  	%r147, %r901, 3;
	setp.lt.u32 	%p351, %r144, 4;
	@%p351 bra 	$L__BB0_391;
	mul.wide.u32 	%rd341, %r922, 4;
	add.s64 	%rd342, %rd4, %rd341;
	mov.b32 	%r542, 0;
	st.local.u32 	[%rd342], %r542;
	st.local.u32 	[%rd342+4], %r542;
	st.local.u32 	[%rd342+8], %r542;
	st.local.u32 	[%rd342+12], %r542;
	add.s32 	%r922, %r922, 4;
$L__BB0_391:
	setp.eq.s32 	%p352, %r147, 0;
	@%p352 bra 	$L__BB0_394;
	mov.b32 	%r926, 0;
$L__BB0_393:
	.pragma "nounroll";
	mul.wide.u32 	%rd343, %r922, 4;
	add.s64 	%rd344, %rd4, %rd343;
	mov.b32 	%r544, 0;
	st.local.u32 	[%rd344], %r544;
	add.s32 	%r922, %r922, 1;
	add.s32 	%r926, %r926, 1;
	setp.ne.s32 	%p353, %r926, %r147;
	@%p353 bra 	$L__BB0_393;
$L__BB0_394:
	setp.eq.s32 	%p354, %r900, 0;
	@%p354 bra 	$L__BB0_407;
	and.b32  	%r154, %r900, 15;
	setp.lt.u32 	%p355, %r900, 16;
	mov.b32 	%r929, 0;
	@%p355 bra 	$L__BB0_398;
	and.b32  	%r929, %r900, 2147483632;
	mov.b32 	%r928, 0;
$L__BB0_397:
	.pragma "nounroll";
	mul.wide.u32 	%rd345, %r928, 4;
	add.s64 	%rd346, %rd5, %rd345;
	mov.b32 	%r547, 0;
	st.local.u32 	[%rd346], %r547;
	st.local.u32 	[%rd346+4], %r547;
	st.local.u32 	[%rd346+8], %r547;
	st.local.u32 	[%rd346+12], %r547;
	st.local.u32 	[%rd346+16], %r547;
	st.local.u32 	[%rd346+20], %r547;
	st.local.u32 	[%rd346+24], %r547;
	st.local.u32 	[%rd346+28], %r547;
	st.local.u32 	[%rd346+32], %r547;
	st.local.u32 	[%rd346+36], %r547;
	st.local.u32 	[%rd346+40], %r547;
	st.local.u32 	[%rd346+44], %r547;
	st.local.u32 	[%rd346+48], %r547;
	st.local.u32 	[%rd346+52], %r547;
	st.local.u32 	[%rd346+56], %r547;
	st.local.u32 	[%rd346+60], %r547;
	add.s32 	%r928, %r928, 16;
	setp.ne.s32 	%p356, %r928, %r929;
	@%p356 bra 	$L__BB0_397;
$L__BB0_398:
	setp.eq.s32 	%p357, %r154, 0;
	@%p357 bra 	$L__BB0_407;
	and.b32  	%r161, %r900, 7;
	setp.lt.u32 	%p358, %r154, 8;
	@%p358 bra 	$L__BB0_401;
	mul.wide.u32 	%rd347, %r929, 4;
	add.s64 	%rd348, %rd5, %rd347;
	mov.b32 	%r548, 0;
	st.local.u32 	[%rd348], %r548;
	st.local.u32 	[%rd348+4], %r548;
	st.local.u32 	[%rd348+8], %r548;
	st.local.u32 	[%rd348+12], %r548;
	st.local.u32 	[%rd348+16], %r548;
	st.local.u32 	[%rd348+20], %r548;
	st.local.u32 	[%rd348+24], %r548;
	st.local.u32 	[%rd348+28], %r548;
	add.s32 	%r929, %r929, 8;
$L__BB0_401:
	setp.eq.s32 	%p359, %r161, 0;
	@%p359 bra 	$L__BB0_407;
	and.b32  	%r164, %r900, 3;
	setp.lt.u32 	%p360, %r161, 4;
	@%p360 bra 	$L__BB0_404;
	mul.wide.u32 	%rd349, %r929, 4;
	add.s64 	%rd350, %rd5, %rd349;
	mov.b32 	%r549, 0;
	st.local.u32 	[%rd350], %r549;
	st.local.u32 	[%rd350+4], %r549;
	st.local.u32 	[%rd350+8], %r549;
	st.local.u32 	[%rd350+12], %r549;
	add.s32 	%r929, %r929, 4;
$L__BB0_404:
	setp.eq.s32 	%p361, %r164, 0;
	@%p361 bra 	$L__BB0_407;
	mov.b32 	%r933, 0;
$L__BB0_406:
	.pragma "nounroll";
	mul.wide.u32 	%rd351, %r929, 4;
	add.s64 	%rd352, %rd5, %rd351;
	mov.b32 	%r551, 0;
	st.local.u32 	[%rd352], %r551;
	add.s32 	%r929, %r929, 1;
	add.s32 	%r933, %r933, 1;
	setp.ne.s32 	%p362, %r933, %r164;
	@%p362 bra 	$L__BB0_406;
$L__BB0_407:
	add.s32 	%r552, %r952, -1;
	add.s32 	%r171, %r951, -1;
	mad.lo.s32 	%r172, %r552, %r900, %r171;
	mul.wide.s32 	%rd353, %r172, 8;
	add.s64 	%rd42, %rd2, %rd353;
	ld.local.f64 	%fd730, [%rd42];
	abs.f64 	%fd731, %fd730;
	setp.geu.f64 	%p363, %fd731, 0d41CDCD64FF800000;
	mov.f64 	%fd1008, 0d0000000000000000;
	@%p363 bra 	$L__BB0_476;
	mul.wide.s32 	%rd354, %r952, 4;
	add.s64 	%rd355, %rd4, %rd354;
	st.local.u32 	[%rd355+-4], %r951;
	mul.wide.s32 	%rd356, %r171, 4;
	add.s64 	%rd357, %rd5, %rd356;
	st.local.u32 	[%rd357], %r952;
	bra.uni 	$L__BB0_410;
$L__BB0_409:
	cvt.s64.s32 	%rd485, %r952;
	add.s64 	%rd486, %rd6, %rd485;
	ld.local.u8 	%rs209, [%rd486];
	cvt.s64.s32 	%rd487, %r951;
	add.s64 	%rd488, %rd7, %rd487;
	ld.local.u8 	%rs208, [%rd488];
$L__BB0_410:
	cvt.u32.u16 	%r553, %rs209;
	cvt.s32.s8 	%r554, %r553;
	cvt.u32.u16 	%r555, %rs208;
	cvt.s32.s8 	%r556, %r555;
	add.s32 	%r557, %r556, %r554;
	setp.eq.s32 	%p364, %r557, 3;
	@%p364 bra 	$L__BB0_412;
	add.s32 	%r558, %r952, -1;
	mad.lo.s32 	%r559, %r558, %r900, %r951;
	add.s32 	%r560, %r559, -1;
	mul.wide.s32 	%rd358, %r560, 8;
	add.s64 	%rd359, %rd3, %rd358;
	mov.b64 	%rd360, -4616189618054758400;
	st.local.u64 	[%rd359], %rd360;
	add.s64 	%rd361, %rd2, %rd358;
	mov.b64 	%rd362, 9218868437227405312;
	st.local.u64 	[%rd361], %rd362;
	mov.f64 	%fd1002, 0dBFF0000000000000;
	mov.f64 	%fd1001, 0d7FF0000000000000;
	bra.uni 	$L__BB0_423;
$L__BB0_412:
	cvt.s32.s8 	%r562, %r553;
	mul.wide.s32 	%rd363, %r562, 5;
	cvt.u64.u16 	%rd364, %rs208;
	cvt.s64.s8 	%rd43, %rd364;
	add.s64 	%rd44, %rd363, %rd43;
	shl.b64 	%rd365, %rd44, 3;
	add.s64 	%rd366, %rd1, %rd365;
	ld.global.f64 	%fd1002, [%rd366+45440];
	cvt.s64.s32 	%rd367, %r951;
	add.s64 	%rd368, %rd7, %rd367;
	cvt.s64.s32 	%rd369, %r952;
	add.s64 	%rd370, %rd6, %rd369;
	ld.local.u8 	%rs185, [%rd370+-1];
	cvt.u64.u16 	%rd371, %rs185;
	cvt.s64.s8 	%rd45, %rd371;
	ld.local.s8 	%rs186, [%rd368+-1];
	cvt.u32.u16 	%r563, %rs186;
	cvt.u32.u16 	%r564, %rs208;
	prmt.b32 	%r565, %r564, %r563, 0x3340U;
	prmt.b32 	%r566, %r553, 0, 0x3340U;
	prmt.b32 	%r567, %r565, %r566, 0x5410U;
	cvt.u32.u16 	%r568, %rs185;
	cvt.s32.s8 	%r569, %r568;
	mov.b32 	%r570, 334205;
	dp4a.s32.u32 	%r571, %r567, %r570, %r569;
	mul.wide.s32 	%rd372, %r571, 8;
	add.s64 	%rd373, %rd1, %rd372;
	ld.global.f64 	%fd734, [%rd373+35440];
	add.f64 	%fd735, %fd1002, %fd734;
	ld.global.f64 	%fd1001, [%rd366+45640];
	ld.global.f64 	%fd736, [%rd373+40440];
	add.f64 	%fd737, %fd1001, %fd736;
	abs.f64 	%fd738, %fd737;
	setp.gt.f64 	%p365, %fd738, 0d41CDCD64FF800000;
	selp.f64 	%fd255, 0dBFF0000000000000, %fd735, %p365;
	selp.f64 	%fd256, 0d7FF0000000000000, %fd737, %p365;
	cvt.s16.s8 	%rs187, %rs208;
	mov.b32 	%r572, {%rs187, %rs186};
	mov.b32 	%r573, 1305;
	dp2a.lo.s32.u32 	%r574, %r572, %r573, %r562;
	mul.wide.s32 	%rd374, %r574, 8;
	add.s64 	%rd46, %rd1, %rd374;
	ld.global.f64 	%fd257, [%rd46+21000];
	abs.f64 	%fd739, %fd257;
	setp.geu.f64 	%p366, %fd739, 0d41CDCD64FF800000;
	@%p366 bra 	$L__BB0_418;
	mad.lo.s64 	%rd378, %rd43, 24, %rd44;
	add.s64 	%rd379, %rd378, %rd45;
	shl.b64 	%rd380, %rd379, 3;
	add.s64 	%rd47, %rd1, %rd380;
	ld.global.f64 	%fd258, [%rd47+23000];
	abs.f64 	%fd754, %fd258;
	setp.geu.f64 	%p371, %fd754, 0d41CDCD64FF800000;
	@%p371 bra 	$L__BB0_416;
	ld.global.f64 	%fd767, [%rd46+20000];
	add.f64 	%fd768, %fd1002, %fd767;
	ld.global.f64 	%fd769, [%rd47+22000];
	add.f64 	%fd770, %fd768, %fd769;
	add.f64 	%fd771, %fd1001, %fd257;
	add.f64 	%fd772, %fd771, %fd258;
	abs.f64 	%fd773, %fd772;
	setp.gt.f64 	%p375, %fd773, 0d41CDCD64FF800000;
	selp.f64 	%fd998, 0dBFF0000000000000, %fd770, %p375;
	selp.f64 	%fd999, 0d7FF0000000000000, %fd772, %p375;
	add.f64 	%fd774, %fd999, 0d4069000000000000;
	add.f64 	%fd775, %fd998, 0dC016CCCCCCCCCCCD;
	add.f64 	%fd776, %fd14, %fd775;
	div.rn.f64 	%fd1000, %fd774, %fd776;
	abs.f64 	%fd777, %fd256;
	setp.geu.f64 	%p376, %fd777, 0d41CDCD64FF800000;
	@%p376 bra 	$L__BB0_421;
	add.f64 	%fd778, %fd256, 0d4069000000000000;
	add.f64 	%fd779, %fd255, 0dC016CCCCCCCCCCCD;
	add.f64 	%fd780, %fd14, %fd779;
	div.rn.f64 	%fd781, %fd778, %fd780;
	setp.lt.f64 	%p377, %fd781, %fd1000;
	selp.f64 	%fd998, %fd998, %fd255, %p377;
	selp.f64 	%fd999, %fd999, %fd256, %p377;
	selp.f64 	%fd1000, %fd1000, %fd781, %p377;
	bra.uni 	$L__BB0_421;
$L__BB0_416:
	ld.global.f64 	%fd755, [%rd46+20000];
	add.f64 	%fd756, %fd1002, %fd755;
	add.f64 	%fd757, %fd1001, %fd257;
	abs.f64 	%fd758, %fd757;
	setp.gt.f64 	%p372, %fd758, 0d41CDCD64FF800000;
	selp.f64 	%fd998, 0dBFF0000000000000, %fd756, %p372;
	selp.f64 	%fd999, 0d7FF0000000000000, %fd757, %p372;
	add.f64 	%fd759, %fd999, 0d4069000000000000;
	add.f64 	%fd760, %fd998, 0dC016CCCCCCCCCCCD;
	add.f64 	%fd761, %fd14, %fd760;
	div.rn.f64 	%fd1000, %fd759, %fd761;
	abs.f64 	%fd762, %fd256;
	setp.geu.f64 	%p373, %fd762, 0d41CDCD64FF800000;
	@%p373 bra 	$L__BB0_421;
	add.f64 	%fd763, %fd256, 0d4069000000000000;
	add.f64 	%fd764, %fd255, 0dC016CCCCCCCCCCCD;
	add.f64 	%fd765, %fd14, %fd764;
	div.rn.f64 	%fd766, %fd763, %fd765;
	setp.lt.f64 	%p374, %fd766, %fd1000;
	selp.f64 	%fd998, %fd998, %fd255, %p374;
	selp.f64 	%fd999, %fd999, %fd256, %p374;
	selp.f64 	%fd1000, %fd1000, %fd766, %p374;
	bra.uni 	$L__BB0_421;
$L__BB0_418:
	mad.lo.s64 	%rd375, %rd43, 24, %rd44;
	add.s64 	%rd376, %rd375, %rd45;
	shl.b64 	%rd377, %rd376, 3;
	add.s64 	%rd48, %rd1, %rd377;
	ld.global.f64 	%fd271, [%rd48+23000];
	abs.f64 	%fd741, %fd271;
	setp.geu.f64 	%p367, %fd741, 0d41CDCD64FF800000;
	mov.f64 	%fd998, %fd255;
	mov.f64 	%fd999, %fd256;
	@%p367 bra 	$L__BB0_421;
	ld.global.f64 	%fd742, [%rd48+22000];
	add.f64 	%fd743, %fd1002, %fd742;
	add.f64 	%fd744, %fd1001, %fd271;
	abs.f64 	%fd745, %fd744;
	setp.gt.f64 	%p368, %fd745, 0d41CDCD64FF800000;
	selp.f64 	%fd998, 0dBFF0000000000000, %fd743, %p368;
	selp.f64 	%fd999, 0d7FF0000000000000, %fd744, %p368;
	add.f64 	%fd746, %fd999, 0d4069000000000000;
	add.f64 	%fd747, %fd998, 0dC016CCCCCCCCCCCD;
	add.f64 	%fd748, %fd14, %fd747;
	div.rn.f64 	%fd1000, %fd746, %fd748;
	abs.f64 	%fd749, %fd256;
	setp.geu.f64 	%p369, %fd749, 0d41CDCD64FF800000;
	@%p369 bra 	$L__BB0_421;
	add.f64 	%fd750, %fd256, 0d4069000000000000;
	add.f64 	%fd751, %fd255, 0dC016CCCCCCCCCCCD;
	add.f64 	%fd752, %fd14, %fd751;
	div.rn.f64 	%fd753, %fd750, %fd752;
	setp.lt.f64 	%p370, %fd753, %fd1000;
	selp.f64 	%fd998, %fd998, %fd255, %p370;
	selp.f64 	%fd999, %fd999, %fd256, %p370;
	selp.f64 	%fd1000, %fd1000, %fd753, %p370;
$L__BB0_421:
	add.f64 	%fd782, %fd1002, 0dC016CCCCCCCCCCCD;
	add.f64 	%fd281, %fd14, %fd782;
	abs.f64 	%fd783, %fd999;
	setp.geu.f64 	%p378, %fd783, 0d41CDCD64FF800000;
	@%p378 bra 	$L__BB0_423;
	add.f64 	%fd784, %fd1001, 0d4069000000000000;
	div.rn.f64 	%fd785, %fd784, %fd281;
	setp.lt.f64 	%p379, %fd1000, %fd785;
	selp.f64 	%fd1001, %fd1001, %fd999, %p379;
	selp.f64 	%fd1002, %fd1002, %fd998, %p379;
$L__BB0_423:
	add.s32 	%r177, %r952, -1;
	mul.lo.s32 	%r178, %r177, %r900;
	add.s32 	%r179, %r951, -1;
	add.s32 	%r180, %r179, %r178;
	mul.wide.s32 	%rd381, %r180, 8;
	add.s64 	%rd382, %rd3, %rd381;
	ld.local.f64 	%fd286, [%rd382];
	abs.f64 	%fd287, %fd286;
	abs.f64 	%fd786, %fd1002;
	max.f64 	%fd788, %fd287, %fd786;
	setp.gt.f64 	%p380, %fd788, 0d41CDCD64FF800000;
	sub.f64 	%fd789, %fd286, %fd1002;
	abs.f64 	%fd790, %fd789;
	setp.geu.f64 	%p381, %fd790, 0d3EE4F8B588E368F1;
	or.pred  	%p382, %p380, %p381;
	@%p382 bra 	$L__BB0_425;
	add.s64 	%rd384, %rd2, %rd381;
	ld.local.f64 	%fd792, [%rd384];
	abs.f64 	%fd793, %fd792;
	abs.f64 	%fd794, %fd1001;
	max.f64 	%fd796, %fd793, %fd794;
	setp.leu.f64 	%p383, %fd796, 0d41CDCD64FF800000;
	sub.f64 	%fd797, %fd792, %fd1001;
	abs.f64 	%fd798, %fd797;
	setp.lt.f64 	%p384, %fd798, 0d3EE4F8B588E368F1;
	and.pred  	%p385, %p383, %p384;
	@%p385 bra 	$L__BB0_447;
$L__BB0_425:
	mov.pred 	%p517, -1;
	min.s32 	%r756, %r951, %r952;
	setp.lt.s32 	%p464, %r756, 2;
	@%p464 bra 	$L__BB0_428;
	cvt.u64.u32 	%rd397, %r177;
	add.s64 	%rd398, %rd6, %rd397;
	cvt.u64.u32 	%rd399, %r952;
	add.s64 	%rd400, %rd6, %rd399;
	cvt.u64.u32 	%rd401, %r179;
	add.s64 	%rd402, %rd7, %rd401;
	cvt.u64.u32 	%rd403, %r951;
	add.s64 	%rd404, %rd7, %rd403;
	ld.local.s8 	%r757, [%rd404];
	ld.local.u8 	%r758, [%rd398];
	ld.local.u8 	%r759, [%rd400];
	prmt.b32 	%r760, %r759, %r758, 0x3340U;
	ld.local.u8 	%r761, [%rd402];
	prmt.b32 	%r762, %r761, 0, 0x3340U;
	prmt.b32 	%r763, %r760, %r762, 0x5410U;
	mov.b32 	%r764, 359705;
	dp4a.s32.u32 	%r765, %r763, %r764, %r757;
	mul.wide.s32 	%rd405, %r765, 8;
	add.s64 	%rd406, %rd1, %rd405;
	ld.global.f64 	%fd811, [%rd406];
	sub.s32 	%r766, %r178, %r900;
	add.s32 	%r181, %r951, -2;
	add.s32 	%r767, %r181, %r766;
	mul.wide.s32 	%rd407, %r767, 8;
	add.s64 	%rd408, %rd3, %rd407;
	ld.local.f64 	%fd812, [%rd408];
	add.f64 	%fd813, %fd811, %fd812;
	abs.f64 	%fd814, %fd813;
	max.f64 	%fd816, %fd287, %fd814;
	setp.gt.f64 	%p466, %fd816, 0d41CDCD64FF800000;
	sub.f64 	%fd817, %fd286, %fd813;
	abs.f64 	%fd818, %fd817;
	setp.geu.f64 	%p467, %fd818, 0d3EE4F8B588E368F1;
	or.pred  	%p468, %p466, %p467;
	@%p468 bra 	$L__BB0_428;
	add.s32 	%r768, %r952, -2;
	mul.wide.u32 	%rd409, %r768, 4;
	add.s64 	%rd410, %rd4, %rd409;
	st.local.u32 	[%rd410], %r179;
	mul.wide.u32 	%rd411, %r181, 4;
	add.s64 	%rd412, %rd5, %rd411;
	st.local.u32 	[%rd412], %r177;
	mov.pred 	%p517, 0;
	mov.u32 	%r951, %r179;
	mov.u32 	%r952, %r177;
$L__BB0_428:
	not.pred 	%p470, %p517;
	@%p470 bra 	$L__BB0_409;
	mov.b32 	%r942, 3;
$L__BB0_430:
	mov.u32 	%r186, %r942;
	add.s32 	%r187, %r952, -1;
	sub.s32 	%r770, %r951, %r186;
	add.s32 	%r771, %r770, 1;
	setp.gt.u32 	%p472, %r770, 2147483646;
	abs.s32 	%r772, %r770;
	selp.b32 	%r188, %r772, 0, %p472;
	sub.s32 	%r189, %r187, %r188;
	selp.b32 	%r950, 1, %r771, %p472;
	setp.lt.s32 	%p473, %r189, 1;
	setp.ge.s32 	%p474, %r950, %r951;
	mov.pred 	%p518, -1;
	or.pred  	%p475, %p473, %p474;
	@%p475 bra 	$L__BB0_446;
	mad.lo.s32 	%r774, %r187, %r900, %r951;
	add.s32 	%r775, %r774, -1;
	mul.wide.s32 	%rd413, %r775, 8;
	add.s64 	%rd414, %rd3, %rd413;
	ld.local.f64 	%fd288, [%rd414];
	abs.f64 	%fd289, %fd288;
	add.s32 	%r949, %r950, 1;
	sub.s32 	%r945, %r952, %r188;
	add.s32 	%r776, %r945, -2;
	mad.lo.s32 	%r948, %r900, %r776, %r950;
	sub.s32 	%r777, %r951, %r950;
	add.s32 	%r947, %r777, -2;
	add.s32 	%r778, %r188, %r950;
	sub.s32 	%r946, %r778, %r951;
	mul.wide.u32 	%rd415, %r776, 4;
	add.s64 	%rd490, %rd4, %rd415;
	cvt.u64.u32 	%rd416, %r189;
	add.s64 	%rd489, %rd6, %rd416;
	not.b32 	%r944, %r188;
	add.s32 	%r943, %r188, -1;
$L__BB0_432:
	add.s32 	%r945, %r945, -1;
	add.s32 	%r943, %r943, 1;
	add.s32 	%r208, %r944, 2;
	add.s32 	%r779, %r947, 1;
	setp.eq.s32 	%p476, %r208, 1;
	setp.gt.s32 	%p477, %r779, 0;
	and.pred  	%p478, %p476, %p477;
	@%p478 bra 	$L__BB0_434;
	setp.ne.s32 	%p479, %r947, -1;
	setp.lt.s32 	%p480, %r943, 1;
	or.pred  	%p481, %p480, %p479;
	@%p481 bra 	$L__BB0_439;
$L__BB0_434:
	setp.ne.s32 	%p489, %r947, 0;
	setp.ne.s32 	%p490, %r944, -2;
	and.pred  	%p491, %p490, %p489;
	@%p491 bra 	$L__BB0_438;
	setp.eq.s32 	%p494, %r944, -2;
	setp.eq.s32 	%p495, %r947, 0;
	and.pred  	%p497, %p476, %p495;
	setp.eq.s32 	%p498, %r947, -1;
	and.pred  	%p499, %p494, %p498;
	or.pred  	%p500, %p497, %p499;
	mov.f64 	%fd1004, 0d0000000000000000;
	mov.f64 	%fd1003, 0dC0A9300000000000;
	not.pred 	%p501, %p500;
	@%p501 bra 	$L__BB0_437;
	sub.s32 	%r842, %r951, %r186;
	setp.gt.u32 	%p502, %r842, 2147483646;
	abs.s32 	%r843, %r842;
	selp.b32 	%r844, %r843, 0, %p502;
	add.s32 	%r845, %r951, %r844;
	add.s32 	%r846, %r842, 1;
	selp.b32 	%r847, 1, %r846, %p502;
	not.b32 	%r848, %r847;
	add.s32 	%r849, %r848, %r845;
	mul.wide.u32 	%rd468, %r849, 8;
	add.s64 	%rd469, %rd1, %rd468;
	ld.global.f64 	%fd876, [%rd469+25192];
	cvt.s64.s32 	%rd470, %r952;
	add.s64 	%rd471, %rd6, %rd470;
	cvt.s64.s32 	%rd472, %r950;
	add.s64 	%rd473, %rd7, %rd472;
	cvt.s64.s32 	%rd474, %r951;
	add.s64 	%rd475, %rd7, %rd474;
	ld.local.s8 	%r850, [%rd475];
	ld.local.u8 	%r851, [%rd471];
	ld.local.u8 	%r852, [%rd489];
	prmt.b32 	%r853, %r852, %r851, 0x3340U;
	ld.local.u8 	%r854, [%rd473];
	prmt.b32 	%r855, %r854, 0, 0x3340U;
	prmt.b32 	%r856, %r853, %r855, 0x5410U;
	mov.b32 	%r857, 334205;
	dp4a.s32.u32 	%r858, %r856, %r857, %r850;
	mul.wide.s32 	%rd476, %r858, 8;
	add.s64 	%rd477, %rd1, %rd476;
	ld.global.f64 	%fd877, [%rd477+5000];
	add.f64 	%fd1004, %fd876, %fd877;
	ld.global.f64 	%fd878, [%rd469+24472];
	ld.global.f64 	%fd879, [%rd477];
	add.f64 	%fd1003, %fd878, %fd879;
$L__BB0_437:
	add.s32 	%r859, %r948, -1;
	mul.wide.s32 	%rd478, %r859, 8;
	add.s64 	%rd479, %rd2, %rd478;
	ld.local.f64 	%fd880, [%rd479];
	add.f64 	%fd881, %fd1004, %fd880;
	add.s64 	%rd480, %rd3, %rd478;
	ld.local.f64 	%fd882, [%rd480];
	add.f64 	%fd883, %fd1003, %fd882;
	abs.f64 	%fd884, %fd881;
	setp.gt.f64 	%p503, %fd884, 0d41CDCD64FF800000;
	selp.f64 	%fd1006, 0dBFF0000000000000, %fd883, %p503;
	selp.f64 	%fd1005, 0d7FF0000000000000, %fd881, %p503;
	bra.uni 	$L__BB0_442;
$L__BB0_438:
	sub.s32 	%r831, %r951, %r186;
	setp.gt.u32 	%p492, %r831, 2147483646;
	abs.s32 	%r832, %r831;
	selp.b32 	%r833, %r832, 0, %p492;
	add.s32 	%r834, %r951, %r833;
	add.s32 	%r835, %r831, 1;
	selp.b32 	%r836, 1, %r835, %p492;
	not.b32 	%r837, %r836;
	add.s32 	%r838, %r837, %r834;
	mul.wide.s32 	%rd447, %r838, 8;
	add.s64 	%rd448, %rd1, %rd447;
	ld.global.f64 	%fd859, [%rd448+25192];
	ld.local.s8 	%r839, [%rd489];
	mul.wide.s32 	%rd449, %r839, 5;
	cvt.s64.s32 	%rd450, %r950;
	add.s64 	%rd451, %rd7, %rd450;
	ld.local.s8 	%rd452, [%rd451];
	add.s64 	%rd453, %rd449, %rd452;
	shl.b64 	%rd454, %rd453, 3;
	add.s64 	%rd455, %rd1, %rd454;
	ld.global.f64 	%fd860, [%rd455+45640];
	add.f64 	%fd861, %fd859, %fd860;
	cvt.s64.s32 	%rd456, %r952;
	add.s64 	%rd457, %rd6, %rd456;
	ld.local.s8 	%r840, [%rd457];
	mul.wide.s32 	%rd458, %r840, 5;
	cvt.s64.s32 	%rd459, %r951;
	add.s64 	%rd460, %rd7, %rd459;
	ld.local.s8 	%rd461, [%rd460];
	add.s64 	%rd462, %rd458, %rd461;
	shl.b64 	%rd463, %rd462, 3;
	add.s64 	%rd464, %rd1, %rd463;
	ld.global.f64 	%fd862, [%rd464+45640];
	add.f64 	%fd863, %fd861, %fd862;
	add.s32 	%r841, %r948, -1;
	mul.wide.s32 	%rd465, %r841, 8;
	add.s64 	%rd466, %rd2, %rd465;
	ld.local.f64 	%fd864, [%rd466];
	add.f64 	%fd865, %fd863, %fd864;
	ld.global.f64 	%fd866, [%rd448+24472];
	ld.global.f64 	%fd867, [%rd455+45440];
	add.f64 	%fd868, %fd866, %fd867;
	ld.global.f64 	%fd869, [%rd464+45440];
	add.f64 	%fd870, %fd868, %fd869;
	add.s64 	%rd467, %rd3, %rd465;
	ld.local.f64 	%fd871, [%rd467];
	add.f64 	%fd872, %fd870, %fd871;
	abs.f64 	%fd873, %fd865;
	setp.gt.f64 	%p493, %fd873, 0d41CDCD64FF800000;
	selp.f64 	%fd1006, 0dBFF0000000000000, %fd872, %p493;
	selp.f64 	%fd1005, 0d7FF0000000000000, %fd865, %p493;
	bra.uni 	$L__BB0_442;
$L__BB0_439:
	setp.ne.s32 	%p482, %r944, -2;
	setp.ne.s32 	%p483, %r947, 0;
	or.pred  	%p484, %p482, %p483;
	@%p484 bra 	$L__BB0_441;
	cvt.s64.s32 	%rd432, %r950;
	add.s64 	%rd433, %rd7, %rd432;
	ld.local.s8 	%r809, [%rd433+1];
	ld.local.u8 	%r810, [%rd489+1];
	ld.local.u8 	%r811, [%rd489];
	prmt.b32 	%r812, %r811, %r810, 0x3340U;
	ld.local.u8 	%r813, [%rd433];
	prmt.b32 	%r814, %r813, 0, 0x3340U;
	prmt.b32 	%r815, %r812, %r814, 0x5410U;
	mov.b32 	%r816, 334205;
	dp4a.s32.u32 	%r817, %r815, %r816, %r809;
	mul.wide.s32 	%rd434, %r817, 8;
	add.s64 	%rd435, %rd1, %rd434;
	ld.global.f64 	%fd837, [%rd435+10000];
	cvt.s64.s32 	%rd436, %r951;
	add.s64 	%rd437, %rd7, %rd436;
	cvt.s64.s32 	%rd438, %r952;
	add.s64 	%rd439, %rd6, %rd438;
	ld.local.s8 	%r818, [%rd439+-1];
	ld.local.u8 	%r819, [%rd437];
	ld.local.u8 	%r820, [%rd437+-1];
	prmt.b32 	%r821, %r820, %r819, 0x3340U;
	ld.local.u8 	%r822, [%rd439];
	prmt.b32 	%r823, %r822, 0, 0x3340U;
	prmt.b32 	%r824, %r821, %r823, 0x5410U;
	mov.b32 	%r825, 359705;
	dp4a.s32.u32 	%r826, %r824, %r825, %r818;
	mul.wide.s32 	%rd440, %r826, 8;
	add.s64 	%rd441, %rd1, %rd440;
	ld.global.f64 	%fd838, [%rd441+10000];
	add.f64 	%fd839, %fd837, %fd838;
	add.s32 	%r827, %r948, -1;
	mul.wide.s32 	%rd442, %r827, 8;
	add.s64 	%rd443, %rd3, %rd442;
	ld.local.f64 	%fd840, [%rd443];
	add.f64 	%fd841, %fd839, %fd840;
	ld.global.f64 	%fd842, [%rd435+15000];
	ld.global.f64 	%fd843, [%rd441+15000];
	add.f64 	%fd844, %fd842, %fd843;
	add.s64 	%rd444, %rd2, %rd442;
	ld.local.f64 	%fd845, [%rd444];
	add.f64 	%fd846, %fd844, %fd845;
	abs.f64 	%fd847, %fd846;
	setp.gt.f64 	%p487, %fd847, 0d41CDCD64FF800000;
	selp.f64 	%fd848, 0dBFF0000000000000, %fd841, %p487;
	selp.f64 	%fd849, 0d7FF0000000000000, %fd846, %p487;
	add.f64 	%fd850, %fd849, 0d4069000000000000;
	add.f64 	%fd851, %fd848, 0dC016CCCCCCCCCCCD;
	add.f64 	%fd852, %fd14, %fd851;
	div.rn.f64 	%fd853, %fd850, %fd852;
	add.s32 	%r828, %r952, -1;
	mad.lo.s32 	%r829, %r828, %r900, %r951;
	add.s32 	%r830, %r829, -1;
	mul.wide.s32 	%rd445, %r830, 8;
	add.s64 	%rd446, %rd2, %rd445;
	ld.local.f64 	%fd854, [%rd446];
	add.f64 	%fd855, %fd854, 0d4069000000000000;
	add.f64 	%fd856, %fd288, 0dC016CCCCCCCCCCCD;
	add.f64 	%fd857, %fd14, %fd856;
	div.rn.f64 	%fd858, %fd855, %fd857;
	setp.ltu.f64 	%p488, %fd853, %fd858;
	selp.f64 	%fd1005, 0d7FF0000000000000, %fd849, %p488;
	selp.f64 	%fd1006, 0dBFF0000000000000, %fd848, %p488;
	bra.uni 	$L__BB0_442;
$L__BB0_441:
	sub.s32 	%r780, %r951, %r186;
	setp.gt.u32 	%p485, %r780, 2147483646;
	abs.s32 	%r781, %r780;
	selp.b32 	%r782, %r781, 0, %p485;
	add.s32 	%r783, %r951, %r782;
	add.s32 	%r784, %r780, 1;
	selp.b32 	%r785, 1, %r784, %p485;
	not.b32 	%r786, %r785;
	add.s32 	%r787, %r786, %r783;
	mul.wide.s32 	%rd417, %r787, 8;
	add.s64 	%rd418, %rd1, %rd417;
	ld.global.f64 	%fd820, [%rd418+24952];
	cvt.s64.s32 	%rd419, %r950;
	add.s64 	%rd420, %rd7, %rd419;
	ld.local.s8 	%r788, [%rd420+1];
	ld.local.u8 	%r789, [%rd489+1];
	ld.local.u8 	%r790, [%rd489];
	prmt.b32 	%r791, %r790, %r789, 0x3340U;
	ld.local.u8 	%r792, [%rd420];
	prmt.b32 	%r793, %r792, 0, 0x3340U;
	prmt.b32 	%r794, %r791, %r793, 0x5410U;
	mov.b32 	%r795, 334205;
	dp4a.s32.u32 	%r796, %r794, %r795, %r788;
	mul.wide.s32 	%rd421, %r796, 8;
	add.s64 	%rd422, %rd1, %rd421;
	ld.global.f64 	%fd821, [%rd422+30440];
	add.f64 	%fd822, %fd820, %fd821;
	cvt.s64.s32 	%rd423, %r951;
	add.s64 	%rd424, %rd7, %rd423;
	cvt.s64.s32 	%rd425, %r952;
	add.s64 	%rd426, %rd6, %rd425;
	ld.local.s8 	%r797, [%rd426+-1];
	ld.local.u8 	%r798, [%rd424];
	ld.local.u8 	%r799, [%rd424+-1];
	prmt.b32 	%r800, %r799, %r798, 0x3340U;
	ld.local.u8 	%r801, [%rd426];
	prmt.b32 	%r802, %r801, 0, 0x3340U;
	prmt.b32 	%r803, %r800, %r802, 0x5410U;
	mov.b32 	%r804, 359705;
	dp4a.s32.u32 	%r805, %r803, %r804, %r797;
	mul.wide.s32 	%rd427, %r805, 8;
	add.s64 	%rd428, %rd1, %rd427;
	ld.global.f64 	%fd823, [%rd428+30440];
	add.f64 	%fd824, %fd822, %fd823;
	add.s32 	%r806, %r948, -1;
	mul.wide.s32 	%rd429, %r806, 8;
	add.s64 	%rd430, %rd2, %rd429;
	ld.local.f64 	%fd825, [%rd430];
	add.f64 	%fd826, %fd824, %fd825;
	ld.global.f64 	%fd827, [%rd418+24232];
	ld.global.f64 	%fd828, [%rd422+25440];
	add.f64 	%fd829, %fd827, %fd828;
	ld.global.f64 	%fd830, [%rd428+25440];
	add.f64 	%fd831, %fd829, %fd830;
	add.s32 	%r807, %r946, 1;
	abs.s32 	%r808, %r807;
	cvt.rn.f64.s32 	%fd832, %r808;
	fma.rn.f64 	%fd833, %fd832, 0dBFEEF3E864B31D04, %fd831;
	add.s64 	%rd431, %rd3, %rd429;
	ld.local.f64 	%fd834, [%rd431];
	add.f64 	%fd835, %fd834, %fd833;
	abs.f64 	%fd836, %fd826;
	setp.gt.f64 	%p486, %fd836, 0d41CDCD64FF800000;
	selp.f64 	%fd1006, 0dBFF0000000000000, %fd835, %p486;
	selp.f64 	%fd1005, 0d7FF0000000000000, %fd826, %p486;
$L__BB0_442:
	abs.f64 	%fd885, %fd1006;
	max.f64 	%fd887, %fd289, %fd885;
	setp.gt.f64 	%p504, %fd887, 0d41CDCD64FF800000;
	sub.f64 	%fd888, %fd288, %fd1006;
	abs.f64 	%fd889, %fd888;
	setp.geu.f64 	%p505, %fd889, 0d3EE4F8B588E368F1;
	or.pred  	%p506, %p504, %p505;
	@%p506 bra 	$L__BB0_445;
	add.s32 	%r860, %r952, -1;
	mad.lo.s32 	%r861, %r860, %r900, %r951;
	add.s32 	%r862, %r861, -1;
	mul.wide.s32 	%rd481, %r862, 8;
	add.s64 	%rd482, %rd2, %rd481;
	ld.local.f64 	%fd891, [%rd482];
	abs.f64 	%fd892, %fd891;
	abs.f64 	%fd893, %fd1005;
	max.f64 	%fd895, %fd892, %fd893;
	setp.gt.f64 	%p507, %fd895, 0d41CDCD64FF800000;
	sub.f64 	%fd896, %fd891, %fd1005;
	abs.f64 	%fd897, %fd896;
	setp.geu.f64 	%p508, %fd897, 0d3EE4F8B588E368F1;
	or.pred  	%p509, %p507, %p508;
	@%p509 bra 	$L__BB0_445;
	add.s32 	%r951, %r949, -1;
	st.local.u32 	[%rd490], %r951;
	mul.wide.s32 	%rd483, %r950, 4;
	add.s64 	%rd484, %rd5, %rd483;
	st.local.u32 	[%rd484+-4], %r945;
	mov.pred 	%p518, 0;
	mov.u32 	%r952, %r945;
	bra.uni 	$L__BB0_446;
$L__BB0_445:
	add.s32 	%r950, %r950, 1;
	add.s32 	%r211, %r949, 1;
	setp.gt.s32 	%p512, %r945, 1;
	setp.lt.s32 	%p513, %r949, %r951;
	and.pred  	%p514, %p512, %p513;
	sub.s32 	%r863, %r948, %r900;
	add.s32 	%r948, %r863, 1;
	add.s32 	%r947, %r947, -1;
	add.s32 	%r946, %r946, 2;
	add.s64 	%rd490, %rd490, -4;
	add.s64 	%rd489, %rd489, -1;
	add.s32 	%r944, %r944, -1;
	mov.u32 	%r949, %r211;
	@%p514 bra 	$L__BB0_432;
$L__BB0_446:
	add.s32 	%r942, %r186, 1;
	setp.lt.u32 	%p515, %r186, 32;
	and.pred  	%p516, %p518, %p515;
	@%p516 bra 	$L__BB0_430;
	bra.uni 	$L__BB0_409;
$L__BB0_447:
	setp.gt.f64 	%p386, %fd212, 0d41CDCD64FF800000;
	ld.local.f64 	%fd801, [%rd42];
	add.f64 	%fd304, %fd996, %fd801;
	mul.wide.s32 	%rd385, %r172, 8;
	add.s64 	%rd386, %rd3, %rd385;
	ld.local.f64 	%fd802, [%rd386];
	add.f64 	%fd305, %fd997, %fd802;
	mov.f64 	%fd1007, 0d3FE0000000000000;
	@%p386 bra 	$L__BB0_475;
	setp.eq.s32 	%p387, %r901, 0;
	mov.b32 	%r980, 0;
	@%p387 bra 	$L__BB0_461;
	and.b32  	%r219, %r901, 15;
	setp.lt.u32 	%p388, %r901, 16;
	mov.b32 	%r980, 0;
	mov.u32 	%r955, %r980;
	@%p388 bra 	$L__BB0_452;
	and.b32  	%r955, %r901, 2147483632;
	and.b32  	%r579, %r901, -16;
	neg.s32 	%r965, %r579;
	add.s64 	%rd492, %rd4, 32;
	mov.b32 	%r980, 0;
$L__BB0_451:
	.pragma "nounroll";
	ld.local.u32 	%r580, [%rd492+-32];
	setp.gt.s32 	%p389, %r580, 0;
	selp.u32 	%r581, 1, 0, %p389;
	add.s32 	%r582, %r980, %r581;
	ld.local.u32 	%r583, [%rd492+-28];
	setp.gt.s32 	%p390, %r583, 0;
	selp.u32 	%r584, 1, 0, %p390;
	add.s32 	%r585, %r582, %r584;
	ld.local.u32 	%r586, [%rd492+-24];
	setp.gt.s32 	%p391, %r586, 0;
	selp.u32 	%r587, 1, 0, %p391;
	add.s32 	%r588, %r585, %r587;
	ld.local.u32 	%r589, [%rd492+-20];
	setp.gt.s32 	%p392, %r589, 0;
	selp.u32 	%r590, 1, 0, %p392;
	add.s32 	%r591, %r588, %r590;
	ld.local.u32 	%r592, [%rd492+-16];
	setp.gt.s32 	%p393, %r592, 0;
	selp.u32 	%r593, 1, 0, %p393;
	add.s32 	%r594, %r591, %r593;
	ld.local.u32 	%r595, [%rd492+-12];
	setp.gt.s32 	%p394, %r595, 0;
	selp.u32 	%r596, 1, 0, %p394;
	add.s32 	%r597, %r594, %r596;
	ld.local.u32 	%r598, [%rd492+-8];
	setp.gt.s32 	%p395, %r598, 0;
	selp.u32 	%r599, 1, 0, %p395;
	add.s32 	%r600, %r597, %r599;
	ld.local.u32 	%r601, [%rd492+-4];
	setp.gt.s32 	%p396, %r601, 0;
	selp.u32 	%r602, 1, 0, %p396;
	add.s32 	%r603, %r600, %r602;
	ld.local.u32 	%r604, [%rd492];
	setp.gt.s32 	%p397, %r604, 0;
	selp.u32 	%r605, 1, 0, %p397;
	add.s32 	%r606, %r603, %r605;
	ld.local.u32 	%r607, [%rd492+4];
	setp.gt.s32 	%p398, %r607, 0;
	selp.u32 	%r608, 1, 0, %p398;
	add.s32 	%r609, %r606, %r608;
	ld.local.u32 	%r610, [%rd492+8];
	setp.gt.s32 	%p399, %r610, 0;
	selp.u32 	%r611, 1, 0, %p399;
	add.s32 	%r612, %r609, %r611;
	ld.local.u32 	%r613, [%rd492+12];
	setp.gt.s32 	%p400, %r613, 0;
	selp.u32 	%r614, 1, 0, %p400;
	add.s32 	%r615, %r612, %r614;
	ld.local.u32 	%r616, [%rd492+16];
	setp.gt.s32 	%p401, %r616, 0;
	selp.u32 	%r617, 1, 0, %p401;
	add.s32 	%r618, %r615, %r617;
	ld.local.u32 	%r619, [%rd492+20];
	setp.gt.s32 	%p402, %r619, 0;
	selp.u32 	%r620, 1, 0, %p402;
	add.s32 	%r621, %r618, %r620;
	ld.local.u32 	%r622, [%rd492+24];
	setp.gt.s32 	%p403, %r622, 0;
	selp.u32 	%r623, 1, 0, %p403;
	add.s32 	%r624, %r621, %r623;
	ld.local.u32 	%r625, [%rd492+28];
	setp.gt.s32 	%p404, %r625, 0;
	selp.u32 	%r626, 1, 0, %p404;
	add.s32 	%r980, %r624, %r626;
	add.s32 	%r965, %r965, 16;
	add.s64 	%rd492, %rd492, 64;
	setp.eq.s32 	%p405, %r965, 0;
	@%p405 bra 	$L__BB0_452;
	bra.uni 	$L__BB0_451;
$L__BB0_452:
	setp.eq.s32 	%p406, %r219, 0;
	@%p406 bra 	$L__BB0_461;
	and.b32  	%r225, %r901, 7;
	setp.lt.u32 	%p407, %r219, 8;
	@%p407 bra 	$L__BB0_455;
	mul.wide.u32 	%rd387, %r955, 4;
	add.s64 	%rd388, %rd4, %rd387;
	ld.local.u32 	%r628, [%rd388];
	setp.gt.s32 	%p408, %r628, 0;
	selp.u32 	%r629, 1, 0, %p408;
	add.s32 	%r630, %r980, %r629;
	ld.local.u32 	%r631, [%rd388+4];
	setp.gt.s32 	%p409, %r631, 0;
	selp.u32 	%r632, 1, 0, %p409;
	add.s32 	%r633, %r630, %r632;
	ld.local.u32 	%r634, [%rd388+8];
	setp.gt.s32 	%p410, %r634, 0;
	selp.u32 	%r635, 1, 0, %p410;
	add.s32 	%r636, %r633, %r635;
	ld.local.u32 	%r637, [%rd388+12];
	setp.gt.s32 	%p411, %r637, 0;
	selp.u32 	%r638, 1, 0, %p411;
	add.s32 	%r639, %r636, %r638;
	ld.local.u32 	%r640, [%rd388+16];
	setp.gt.s32 	%p412, %r640, 0;
	selp.u32 	%r641, 1, 0, %p412;
	add.s32 	%r642, %r639, %r641;
	ld.local.u32 	%r643, [%rd388+20];
	setp.gt.s32 	%p413, %r643, 0;
	selp.u32 	%r644, 1, 0, %p413;
	add.s32 	%r645, %r642, %r644;
	ld.local.u32 	%r646, [%rd388+24];
	setp.gt.s32 	%p414, %r646, 0;
	selp.u32 	%r647, 1, 0, %p414;
	add.s32 	%r648, %r645, %r647;
	ld.local.u32 	%r649, [%rd388+28];
	setp.gt.s32 	%p415, %r649, 0;
	selp.u32 	%r650, 1, 0, %p415;
	add.s32 	%r980, %r648, %r650;
	add.s32 	%r955, %r955, 8;
$L__BB0_455:
	setp.eq.s32 	%p416, %r225, 0;
	@%p416 bra 	$L__BB0_461;
	and.b32  	%r231, %r901, 3;
	setp.lt.u32 	%p417, %r225, 4;
	@%p417 bra 	$L__BB0_458;
	mul.wide.u32 	%rd389, %r955, 4;
	add.s64 	%rd390, %rd4, %rd389;
	ld.local.u32 	%r652, [%rd390];
	setp.gt.s32 	%p418, %r652, 0;
	selp.u32 	%r653, 1, 0, %p418;
	add.s32 	%r654, %r980, %r653;
	ld.local.u32 	%r655, [%rd390+4];
	setp.gt.s32 	%p419, %r655, 0;
	selp.u32 	%r656, 1, 0, %p419;
	add.s32 	%r657, %r654, %r656;
	ld.local.u32 	%r658, [%rd390+8];
	setp.gt.s32 	%p420, %r658, 0;
	selp.u32 	%r659, 1, 0, %p420;
	add.s32 	%r660, %r657, %r659;
	ld.local.u32 	%r661, [%rd390+12];
	setp.gt.s32 	%p421, %r661, 0;
	selp.u32 	%r662, 1, 0, %p421;
	add.s32 	%r980, %r660, %r662;
	add.s32 	%r955, %r955, 4;
$L__BB0_458:
	setp.eq.s32 	%p422, %r231, 0;
	@%p422 bra 	$L__BB0_461;
	mul.wide.u32 	%rd391, %r955, 4;
	add.s64 	%rd491, %rd4, %rd391;
	neg.s32 	%r962, %r231;
$L__BB0_460:
	.pragma "nounroll";
	ld.local.u32 	%r663, [%rd491];
	setp.gt.s32 	%p423, %r663, 0;
	selp.u32 	%r664, 1, 0, %p423;
	add.s32 	%r980, %r980, %r664;
	add.s64 	%rd491, %rd491, 4;
	add.s32 	%r962, %r962, 1;
	setp.ne.s32 	%p424, %r962, 0;
	@%p424 bra 	$L__BB0_460;
$L__BB0_461:
	setp.eq.s32 	%p425, %r900, 0;
	@%p425 bra 	$L__BB0_474;
	and.b32  	%r243, %r900, 15;
	setp.lt.u32 	%p426, %r900, 16;
	mov.b32 	%r971, 0;
	@%p426 bra 	$L__BB0_465;
	and.b32  	%r971, %r900, 2147483632;
	and.b32  	%r667, %r900, -16;
	neg.s32 	%r967, %r667;
	add.s64 	%rd493, %rd5, 32;
$L__BB0_464:
	.pragma "nounroll";
	ld.local.u32 	%r668, [%rd493+-32];
	setp.gt.s32 	%p427, %r668, 0;
	selp.u32 	%r669, 1, 0, %p427;
	add.s32 	%r670, %r980, %r669;
	ld.local.u32 	%r671, [%rd493+-28];
	setp.gt.s32 	%p428, %r671, 0;
	selp.u32 	%r672, 1, 0, %p428;
	add.s32 	%r673, %r670, %r672;
	ld.local.u32 	%r674, [%rd493+-24];
	setp.gt.s32 	%p429, %r674, 0;
	selp.u32 	%r675, 1, 0, %p429;
	add.s32 	%r676, %r673, %r675;
	ld.local.u32 	%r677, [%rd493+-20];
	setp.gt.s32 	%p430, %r677, 0;
	selp.u32 	%r678, 1, 0, %p430;
	add.s32 	%r679, %r676, %r678;
	ld.local.u32 	%r680, [%rd493+-16];
	setp.gt.s32 	%p431, %r680, 0;
	selp.u32 	%r681, 1, 0, %p431;
	add.s32 	%r682, %r679, %r681;
	ld.local.u32 	%r683, [%rd493+-12];
	setp.gt.s32 	%p432, %r683, 0;
	selp.u32 	%r684, 1, 0, %p432;
	add.s32 	%r685, %r682, %r684;
	ld.local.u32 	%r686, [%rd493+-8];
	setp.gt.s32 	%p433, %r686, 0;
	selp.u32 	%r687, 1, 0, %p433;
	add.s32 	%r688, %r685, %r687;
	ld.local.u32 	%r689, [%rd493+-4];
	setp.gt.s32 	%p434, %r689, 0;
	selp.u32 	%r690, 1, 0, %p434;
	add.s32 	%r691, %r688, %r690;
	ld.local.u32 	%r692, [%rd493];
	setp.gt.s32 	%p435, %r692, 0;
	selp.u32 	%r693, 1, 0, %p435;
	add.s32 	%r694, %r691, %r693;
	ld.local.u32 	%r695, [%rd493+4];
	setp.gt.s32 	%p436, %r695, 0;
	selp.u32 	%r696, 1, 0, %p436;
	add.s32 	%r697, %r694, %r696;
	ld.local.u32 	%r698, [%rd493+8];
	setp.gt.s32 	%p437, %r698, 0;
	selp.u32 	%r699, 1, 0, %p437;
	add.s32 	%r700, %r697, %r699;
	ld.local.u32 	%r701, [%rd493+12];
	setp.gt.s32 	%p438, %r701, 0;
	selp.u32 	%r702, 1, 0, %p438;
	add.s32 	%r703, %r700, %r702;
	ld.local.u32 	%r704, [%rd493+16];
	setp.gt.s32 	%p439, %r704, 0;
	selp.u32 	%r705, 1, 0, %p439;
	add.s32 	%r706, %r703, %r705;
	ld.local.u32 	%r707, [%rd493+20];
	setp.gt.s32 	%p440, %r707, 0;
	selp.u32 	%r708, 1, 0, %p440;
	add.s32 	%r709, %r706, %r708;
	ld.local.u32 	%r710, [%rd493+24];
	setp.gt.s32 	%p441, %r710, 0;
	selp.u32 	%r711, 1, 0, %p441;
	add.s32 	%r712, %r709, %r711;
	ld.local.u32 	%r713, [%rd493+28];
	setp.gt.s32 	%p442, %r713, 0;
	selp.u32 	%r714, 1, 0, %p442;
	add.s32 	%r980, %r712, %r714;
	add.s32 	%r967, %r967, 16;
	add.s64 	%rd493, %rd493, 64;
	setp.ne.s32 	%p443, %r967, 0;
	@%p443 bra 	$L__BB0_464;
$L__BB0_465:
	setp.eq.s32 	%p444, %r243, 0;
	@%p444 bra 	$L__BB0_474;
	and.b32  	%r257, %r900, 7;
	setp.lt.u32 	%p445, %r243, 8;
	@%p445 bra 	$L__BB0_468;
	mul.wide.u32 	%rd392, %r971, 4;
	add.s64 	%rd393, %rd5, %rd392;
	ld.local.u32 	%r716, [%rd393];
	setp.gt.s32 	%p446, %r716, 0;
	selp.u32 	%r717, 1, 0, %p446;
	add.s32 	%r718, %r980, %r717;
	ld.local.u32 	%r719, [%rd393+4];
	setp.gt.s32 	%p447, %r719, 0;
	selp.u32 	%r720, 1, 0, %p447;
	add.s32 	%r721, %r718, %r720;
	ld.local.u32 	%r722, [%rd393+8];
	setp.gt.s32 	%p448, %r722, 0;
	selp.u32 	%r723, 1, 0, %p448;
	add.s32 	%r724, %r721, %r723;
	ld.local.u32 	%r725, [%rd393+12];
	setp.gt.s32 	%p449, %r725, 0;
	selp.u32 	%r726, 1, 0, %p449;
	add.s32 	%r727, %r724, %r726;
	ld.local.u32 	%r728, [%rd393+16];
	setp.gt.s32 	%p450, %r728, 0;
	selp.u32 	%r729, 1, 0, %p450;
	add.s32 	%r730, %r727, %r729;
	ld.local.u32 	%r731, [%rd393+20];
	setp.gt.s32 	%p451, %r731, 0;
	selp.u32 	%r732, 1, 0, %p451;
	add.s32 	%r733, %r730, %r732;
	ld.local.u32 	%r734, [%rd393+24];
	setp.gt.s32 	%p452, %r734, 0;
	selp.u32 	%r735, 1, 0, %p452;
	add.s32 	%r736, %r733, %r735;
	ld.local.u32 	%r737, [%rd393+28];
	setp.gt.s32 	%p453, %r737, 0;
	selp.u32 	%r738, 1, 0, %p453;
	add.s32 	%r980, %r736, %r738;
	add.s32 	%r971, %r971, 8;
$L__BB0_468:
	setp.eq.s32 	%p454, %r257, 0;
	@%p454 bra 	$L__BB0_474;
	and.b32  	%r263, %r900, 3;
	setp.lt.u32 	%p455, %r257, 4;
	@%p455 bra 	$L__BB0_471;
	mul.wide.u32 	%rd394, %r971, 4;
	add.s64 	%rd395, %rd5, %rd394;
	ld.local.u32 	%r740, [%rd395];
	setp.gt.s32 	%p456, %r740, 0;
	selp.u32 	%r741, 1, 0, %p456;
	add.s32 	%r742, %r980, %r741;
	ld.local.u32 	%r743, [%rd395+4];
	setp.gt.s32 	%p457, %r743, 0;
	selp.u32 	%r744, 1, 0, %p457;
	add.s32 	%r745, %r742, %r744;
	ld.local.u32 	%r746, [%rd395+8];
	setp.gt.s32 	%p458, %r746, 0;
	selp.u32 	%r747, 1, 0, %p458;
	add.s32 	%r748, %r745, %r747;
	ld.local.u32 	%r749, [%rd395+12];
	setp.gt.s32 	%p459, %r749, 0;
	selp.u32 	%r750, 1, 0, %p459;
	add.s32 	%r980, %r748, %r750;
	add.s32 	%r971, %r971, 4;
$L__BB0_471:
	setp.eq.s32 	%p460, %r263, 0;
	@%p460 bra 	$L__BB0_474;
	mul.wide.u32 	%rd396, %r971, 4;
	add.s64 	%rd494, %rd5, %rd396;
	neg.s32 	%r978, %r263;
$L__BB0_473:
	.pragma "nounroll";
	ld.local.u32 	%r751, [%rd494];
	setp.gt.s32 	%p461, %r751, 0;
	selp.u32 	%r752, 1, 0, %p461;
	add.s32 	%r980, %r980, %r752;
	add.s64 	%rd494, %rd494, 4;
	add.s32 	%r978, %r978, 1;
	setp.ne.s32 	%p462, %r978, 0;
	@%p462 bra 	$L__BB0_473;
$L__BB0_474:
	shr.u32 	%r753, %r980, 1;
	add.s32 	%r754, %r753, -1;
	cvt.rn.f64.s32 	%fd803, %r754;
	add.f64 	%fd804, %fd305, 0dC016CCCCCCCCCCCD;
	fma.rn.f64 	%fd805, %fd803, 0dBFE0A2B1704FF434, %fd804;
	add.f64 	%fd806, %fd14, %fd805;
	add.f64 	%fd807, %fd304, 0d4069000000000000;
	div.rn.f64 	%fd808, %fd807, %fd806;
	add.f64 	%fd809, %fd808, 0dC071126666666666;
	fma.rn.f64 	%fd1007, %fd809, 0d4059000000000000, 0d3FE0000000000000;
$L__BB0_475:
	cvt.rzi.s32.f64 	%r755, %fd1007;
	cvt.rn.f64.s32 	%fd810, %r755;
	div.rn.f64 	%fd1008, %fd810, 0d4059000000000000;
$L__BB0_476:
	st.param.f64 	[func_retval0], %fd1008;
	ret;
$L__BB0_477:
	mov.b16 	%rs189, 2;
	bra.uni 	$L__BB0_73;
$L__BB0_478:
	mov.b16 	%rs193, 2;
	bra.uni 	$L__BB0_107;
$L__BB0_479:
	mov.b16 	%rs198, 2;
	bra.uni 	$L__BB0_171;
$L__BB0_480:
	mov.b16 	%rs202, 2;
	bra.uni 	$L__BB0_205;

}
.func  (.param .b32 func_retval0) _Z11design_loopPiS_S_S_S_S_PcS_S_S_S_S_S_S_S_S_S_S_S_S_PdS0_S_(
	.param .b64 _Z11design_loopPiS_S_S_S_S_PcS_S_S_S_S_S_S_S_S_S_S_S_S_PdS0_S__param_0,
	.param .b64 _Z11design_loopPiS_S_S_S_S_PcS_S_S_S_S_S_S_S_S_S_S_S_S_PdS0_S__param_1,
	.param .b64 _Z11design_loopPiS_S_S_S_S_PcS_S_S_S_S_S_S_S_S_S_S_S_S_PdS0_S__param_2,
	.param .b64 _Z11design_loopPiS_S_S_S_S_PcS_S_S_S_S_S_S_S_S_S_S_S_S_PdS0_S__param_3,
	.param .b64 _Z11design_loopPiS_S_S_S_S_PcS_S_S_S_S_S_S_S_S_S_S_S_S_PdS0_S__param_4,
	.param .b64 _Z11design_loopPiS_S_S_S_S_PcS_S_S_S_S_S_S_S_S_S_S_S_S_PdS0_S__param_5,
	.param .b64 _Z11design_loopPiS_S_S_S_S_PcS_S_S_S_S_S_S_S_S_S_S_S_S_PdS0_S__param_6,
	.param .b64 _Z11design_loopPiS_S_S_S_S_PcS_S_S_S_S_S_S_S_S_S_S_S_S_PdS0_S__param_7,
	.param .b64 _Z11design_loopPiS_S_S_S_S_PcS_S_S_S_S_S_S_S_S_S_S_S_S_PdS0_S__param_8,
	.param .b64 _Z11design_loopPiS_S_S_S_S_PcS_S_S_S_S_S_S_S_S_S_S_S_S_PdS0_S__param_9,
	.param .b64 _Z11design_loopPiS_S_S_S_S_PcS_S_S_S_S_S_S_S_S_S_S_S_S_PdS0_S__param_10,
	.param .b64 _Z11design_loopPiS_S_S_S_S_PcS_S_S_S_S_S_S_S_S_S_S_S_S_PdS0_S__param_11,
	.param .b64 _Z11design_loopPiS_S_S_S_S_PcS_S_S_S_S_S_S_S_S_S_S_S_S_PdS0_S__param_12,
	.param .b64 _Z11design_loopPiS_S_S_S_S_PcS_S_S_S_S_S_S_S_S_S_S_S_S_PdS0_S__param_13,
	.param .b64 _Z11design_loopPiS_S_S_S_S_PcS_S_S_S_S_S_S_S_S_S_S_S_S_PdS0_S__param_14,
	.param .b64 _Z11design_loopPiS_S_S_S_S_PcS_S_S_S_S_S_S_S_S_S_S_S_S_PdS0_S__param_15,
	.param .b64 _Z11design_loopPiS_S_S_S_S_PcS_S_S_S_S_S_S_S_S_S_S_S_S_PdS0_S__param_16,
	.param .b64 _Z11design_loopPiS_S_S_S_S_PcS_S_S_S_S_S_S_S_S_S_S_S_S_PdS0_S__param_17,
	.param .b64 _Z11design_loopPiS_S_S_S_S_PcS_S_S_S_S_S_S_S_S_S_S_S_S_PdS0_S__param_18,
	.param .b64 _Z11design_loopPiS_S_S_S_S_PcS_S_S_S_S_S_S_S_S_S_S_S_S_PdS0_S__param_19
)
{
	.local .align 16 .b8 	__local_depot1[10800];
	.reg .b64 	%SP;
	.reg .b64 	%SPL;
	.reg .pred 	%p<3822>;
	.reg .b16 	%rs<1442>;
	.reg .b32 	%r<7119>;
	.reg .b64 	%rd<3825>;
	.reg .b64 	%fd<6268>;

	mov.u64 	%SPL, __local_depot1;
	cvta.local.u64 	%SP, %SPL;
	ld.param.u64 	%rd605, [_Z11design_loopPiS_S_S_S_S_PcS_S_S_S_S_S_S_S_S_S_S_S_S_PdS0_S__param_0];
	ld.param.u64 	%rd606, [_Z11design_loopPiS_S_S_S_S_PcS_S_S_S_S_S_S_S_S_S_S_S_S_PdS0_S__param_1];
	ld.param.u64 	%rd607, [_Z11design_loopPiS_S_S_S_S_PcS_S_S_S_S_S_S_S_S_S_S_S_S_PdS0_S__param_2];
	ld.param.u64 	%rd608, [_Z11design_loopPiS_S_S_S_S_PcS_S_S_S_S_S_S_S_S_S_S_S_S_PdS0_S__param_3];
	ld.param.u64 	%rd609, [_Z11design_loopPiS_S_S_S_S_PcS_S_S_S_S_S_S_S_S_S_S_S_S_PdS0_S__param_4];
	ld.param.u64 	%rd610, [_Z11design_loopPiS_S_S_S_S_PcS_S_S_S_S_S_S_S_S_S_S_S_S_PdS0_S__param_5];
	ld.param.u64 	%rd611, [_Z11design_loopPiS_S_S_S_S_PcS_S_S_S_S_S_S_S_S_S_S_S_S_PdS0_S__param_6];
	ld.param.u64 	%rd612, [_Z11design_loopPiS_S_S_S_S_PcS_S_S_S_S_S_S_S_S_S_S_S_S_PdS0_S__param_7];
	ld.param.u64 	%rd613, [_Z11design_loopPiS_S_S_S_S_PcS_S_S_S_S_S_S_S_S_S_S_S_S_PdS0_S__param_8];
	ld.param.u64 	%rd614, [_Z11design_loopPiS_S_S_S_S_PcS_S_S_S_S_S_S_S_S_S_S_S_S_PdS0_S__param_9];
	ld.param.u64 	%rd615, [_Z11design_loopPiS_S_S_S_S_PcS_S_S_S_S_S_S_S_S_S_S_S_S_PdS0_S__param_10];
	ld.param.u64 	%rd616, [_Z11design_loopPiS_S_S_S_S_PcS_S_S_S_S_S_S_S_S_S_S_S_S_PdS0_S__param_11];
	ld.param.u64 	%rd617, [_Z11design_loopPiS_S_S_S_S_PcS_S_S_S_S_S_S_S_S_S_S_S_S_PdS0_S__param_12];
	ld.param.u64 	%rd618, [_Z11design_loopPiS_S_S_S_S_PcS_S_S_S_S_S_S_S_S_S_S_S_S_PdS0_S__param_13];
	ld.param.u64 	%rd619, [_Z11design_loopPiS_S_S_S_S_PcS_S_S_S_S_S_S_S_S_S_S_S_S_PdS0_S__param_14];
	ld.param.u64 	%rd620, [_Z11design_loopPiS_S_S_S_S_PcS_S_S_S_S_S_S_S_S_S_S_S_S_PdS0_S__param_15];
	ld.param.u64 	%rd621, [_Z11design_loopPiS_S_S_S_S_PcS_S_S_S_S_S_S_S_S_S_S_S_S_PdS0_S__param_16];
	ld.param.u64 	%rd622, [_Z11design_loopPiS_S_S_S_S_PcS_S_S_S_S_S_S_S_S_S_S_S_S_PdS0_S__param_17];
	ld.param.u64 	%rd623, [_Z11design_loopPiS_S_S_S_S_PcS_S_S_S_S_S_S_S_S_S_S_S_S_PdS0_S__param_18];
	ld.param.u64 	%rd604, [_Z11design_loopPiS_S_S_S_S_PcS_S_S_S_S_S_S_S_S_S_S_S_S_PdS0_S__param_19];
	cvta.to.global.u64 	%rd1, %rd623;
	cvta.to.global.u64 	%rd2, %rd604;
	cvta.to.global.u64 	%rd3, %rd613;
	cvta.to.global.u64 	%rd4, %rd619;
	cvta.to.global.u64 	%rd5, %rd618;
	cvta.to.global.u64 	%rd6, %rd612;
	cvta.to.global.u64 	%rd7, %rd617;
	cvta.to.global.u64 	%rd8, %rd616;
	cvta.to.global.u64 	%rd9, %rd622;
	cvta.to.global.u64 	%rd10, %rd611;
	cvta.to.global.u64 	%rd11, %rd615;
	cvta.to.global.u64 	%rd12, %rd614;
	cvta.to.global.u64 	%rd13, %rd609;
	cvta.to.global.u64 	%rd14, %rd607;
	cvta.to.global.u64 	%rd15, %rd608;
	cvta.to.global.u64 	%rd16, %rd606;
	cvta.to.global.u64 	%rd17, %rd610;
	cvta.to.global.u64 	%rd18, %rd605;
	cvta.to.local.u64 	%rd19, %rd620;
	cvta.to.global.u64 	%rd20, %rd621;
	add.u64 	%rd21, %SPL, 0;
	add.u64 	%rd22, %SPL, 5000;
	add.u64 	%rd23, %SPL, 10000;
	add.u64 	%rd24, %SPL, 10100;
	add.u64 	%rd25, %SPL, 10200;
	add.u64 	%rd26, %SPL, 10227;
	add.u64 	%rd27, %SPL, 0;
	add.u64 	%rd28, %SPL, 5000;
	add.u64 	%rd29, %SPL, 10000;
	add.u64 	%rd30, %SPL, 10100;
	add.u64 	%rd31, %SPL, 10200;
	add.u64 	%rd32, %SPL, 10227;
	add.u64 	%rd33, %SPL, 10254;
	add.u64 	%rd637, %SP, 10280;
	add.u64 	%rd34, %SPL, 10280;
	add.u64 	%rd35, %SPL, 10306;
	add.u64 	%rd36, %SPL, 10332;
	add.u64 	%rd37, %SPL, 10358;
	add.u64 	%rd38, %SPL, 10384;
	add.u64 	%rd39, %SPL, 10410;
	add.u64 	%rd40, %SPL, 10436;
	add.u64 	%rd41, %SPL, 10464;
	add.u64 	%rd42, %SPL, 10528;
	add.u64 	%rd43, %SPL, 10554;
	add.u64 	%rd44, %SPL, 10580;
	add.u64 	%rd45, %SPL, 10606;
	add.u64 	%rd46, %SPL, 10632;
	add.u64 	%rd47, %SPL, 10658;
	add.u64 	%rd48, %SPL, 10684;
	add.u64 	%rd49, %SPL, 10710;
	add.u64 	%rd50, %SPL, 10736;
	ld.global.u32 	%r2036, [%rd20+24];
	setp.ne.s32 	%p17, %r2036, 0;
	@%p17 bra 	$L__BB1_2;
	ld.local.u32 	%r6360, [%rd19+4];
	bra.uni 	$L__BB1_309;
$L__BB1_2:
	ld.local.u32 	%r2037, [%rd19];
	shl.b32 	%r2038, %r2037, 2;
	mul.wide.s32 	%rd655, %r2038, 4;
	add.s64 	%rd656, %rd18, %rd655;
	ld.global.u32 	%r2, [%rd656];
	ld.global.s32 	%rd52, [%rd656+4];
	setp.lt.s64 	%p18, %rd52, 1;
	mov.b64 	%rd3802, 0;
	@%p18 bra 	$L__BB1_10;
	cvt.u32.u64 	%r2040, %rd52;
	and.b32  	%r3, %r2040, 3;
	setp.lt.u32 	%p19, %r2040, 4;
	mov.b32 	%r6314, 0;
	@%p19 bra 	$L__BB1_6;
	and.b32  	%r6314, %r2040, 2147483644;
	mov.b32 	%r6312, 0;
$L__BB1_5:
	add.s32 	%r2044, %r6312, %r2;
	cvt.s64.s32 	%rd657, %r2044;
	add.s64 	%rd658, %rd17, %rd657;
	ld.global.u8 	%rs189, [%rd658];
	cvt.u64.u32 	%rd659, %r6312;
	add.s64 	%rd660, %rd33, %rd659;
	ld.global.u8 	%rs190, [%rd658+1];
	st.local.v2.u8 	[%rd660], {%rs189, %rs190};
	ld.global.u8 	%rs191, [%rd658+2];
	ld.global.u8 	%rs192, [%rd658+3];
	st.local.v2.u8 	[%rd660+2], {%rs191, %rs192};
	add.s32 	%r6312, %r6312, 4;
	setp.ne.s32 	%p20, %r6312, %r6314;
	@%p20 bra 	$L__BB1_5;
$L__BB1_6:
	setp.eq.s32 	%p21, %r3, 0;
	@%p21 bra 	$L__BB1_9;
	mov.b32 	%r6315, 0;
$L__BB1_8:
	.pragma "nounroll";
	add.s32 	%r2046, %r6314, %r2;
	cvt.s64.s32 	%rd661, %r2046;
	add.s64 	%rd662, %rd17, %rd661;
	ld.global.u8 	%rs193, [%rd662];
	cvt.u64.u32 	%rd663, %r6314;
	add.s64 	%rd664, %rd33, %rd663;
	st.local.u8 	[%rd664], %rs193;
	add.s32 	%r6314, %r6314, 1;
	add.s32 	%r6315, %r6315, 1;
	setp.ne.s32 	%p22, %r6315, %r3;
	@%p22 bra 	$L__BB1_8;
$L__BB1_9:
	mov.u64 	%rd3802, %rd52;
$L__BB1_10:
	add.s64 	%rd666, %rd33, %rd3802;
	mov.b16 	%rs194, 0;
	st.local.u8 	[%rd666], %rs194;
	ld.local.u32 	%r6360, [%rd19+4];
	shl.b32 	%r2047, %r6360, 2;
	mul.wide.s32 	%rd667, %r2047, 4;
	add.s64 	%rd668, %rd18, %rd667;
	ld.global.u32 	%r13, [%rd668];
	ld.global.s32 	%rd55, [%rd668+4];
	setp.lt.s64 	%p23, %rd55, 1;
	mov.b64 	%rd3803, 0;
	@%p23 bra 	$L__BB1_18;
	cvt.u32.u64 	%r2049, %rd55;
	and.b32  	%r14, %r2049, 3;
	setp.lt.u32 	%p24, %r2049, 4;
	mov.b32 	%r6318, 0;
	@%p24 bra 	$L__BB1_14;
	and.b32  	%r6318, %r2049, 2147483644;
	mov.b32 	%r6316, 0;
$L__BB1_13:
	add.s32 	%r2053, %r6316, %r13;
	cvt.s64.s32 	%rd669, %r2053;
	add.s64 	%rd670, %rd17, %rd669;
	ld.global.u8 	%rs195, [%rd670];
	cvt.u64.u32 	%rd671, %r6316;
	add.s64 	%rd672, %rd34, %rd671;
	ld.global.u8 	%rs196, [%rd670+1];
	st.local.v2.u8 	[%rd672], {%rs195, %rs196};
	ld.global.u8 	%rs197, [%rd670+2];
	ld.global.u8 	%rs198, [%rd670+3];
	st.local.v2.u8 	[%rd672+2], {%rs197, %rs198};
	add.s32 	%r6316, %r6316, 4;
	setp.ne.s32 	%p25, %r6316, %r6318;
	@%p25 bra 	$L__BB1_13;
$L__BB1_14:
	setp.eq.s32 	%p26, %r14, 0;
	@%p26 bra 	$L__BB1_17;
	mov.b32 	%r6319, 0;
$L__BB1_16:
	.pragma "nounroll";
	add.s32 	%r2055, %r6318, %r13;
	cvt.s64.s32 	%rd673, %r2055;
	add.s64 	%rd674, %rd17, %rd673;
	ld.global.u8 	%rs199, [%rd674];
	cvt.u64.u32 	%rd675, %r6318;
	add.s64 	%rd676, %rd34, %rd675;
	st.local.u8 	[%rd676], %rs199;
	add.s32 	%r6318, %r6318, 1;
	add.s32 	%r6319, %r6319, 1;
	setp.ne.s32 	%p27, %r6319, %r14;
	@%p27 bra 	$L__BB1_16;
$L__BB1_17:
	mov.u64 	%rd3803, %rd55;
$L__BB1_18:
	add.s64 	%rd678, %rd34, %rd3803;
	mov.b16 	%rs200, 0;
	st.local.u8 	[%rd678], %rs200;
	ld.local.u32 	%r2056, [%rd19+8];
	shl.b32 	%r2057, %r2056, 2;
	mul.wide.s32 	%rd679, %r2057, 4;
	add.s64 	%rd57, %rd16, %rd679;
	ld.global.s32 	%rd59, [%rd57+4];
	setp.lt.s64 	%p28, %rd59, 1;
	mov.b64 	%rd3804, 0;
	@%p28 bra 	$L__BB1_61;
	cvt.u32.u64 	%r2059, %rd59;
	ld.global.u32 	%r2061, [%rd57];
	add.s32 	%r23, %r2059, %r2061;
	and.b32  	%r24, %r2059, 3;
	setp.lt.u32 	%p29, %r2059, 4;
	mov.b32 	%r6322, 0;
	@%p29 bra 	$L__BB1_50;
	and.b32  	%r6322, %r2059, 2147483644;
	mov.b32 	%r6320, 0;
$L__BB1_21:
	not.b32 	%r2064, %r6320;
	add.s32 	%r2065, %r23, %r2064;
	cvt.s64.s32 	%rd680, %r2065;
	add.s64 	%rd60, %rd17, %rd680;
	ld.global.u8 	%rs201, [%rd60];
	setp.eq.s16 	%p30, %rs201, 84;
	cvt.u64.u32 	%rd681, %r6320;
	add.s64 	%rd61, %rd35, %rd681;
	@%p30 bra 	$L__BB1_25;
	setp.eq.s16 	%p31, %rs201, 67;
	@%p31 bra 	$L__BB1_26;
	setp.ne.s16 	%p32, %rs201, 65;
	@%p32 bra 	$L__BB1_27;
	mov.b16 	%rs204, 84;
	st.local.u8 	[%rd61], %rs204;
	bra.uni 	$L__BB1_28;
$L__BB1_25:
	mov.b16 	%rs203, 65;
	st.local.u8 	[%rd61], %rs203;
	bra.uni 	$L__BB1_28;
$L__BB1_26:
	mov.b16 	%rs202, 71;
	st.local.u8 	[%rd61], %rs202;
	bra.uni 	$L__BB1_28;
$L__BB1_27:
	mov.b16 	%rs205, 67;
	st.local.u8 	[%rd61], %rs205;
$L__BB1_28:
	ld.global.u8 	%rs206, [%rd60+-1];
	setp.eq.s16 	%p33, %rs206, 65;
	@%p33 bra 	$L__BB1_34;
	setp.eq.s16 	%p34, %rs206, 67;
	@%p34 bra 	$L__BB1_32;
	setp.eq.s16 	%p35, %rs206, 84;
	@%p35 bra 	$L__BB1_33;
	mov.b16 	%rs210, 67;
	st.local.u8 	[%rd61+1], %rs210;
	bra.uni 	$L__BB1_35;
$L__BB1_32:
	mov.b16 	%rs207, 71;
	st.local.u8 	[%rd61+1], %rs207;
	bra.uni 	$L__BB1_35;
$L__BB1_33:
	mov.b16 	%rs208, 65;
	st.local.u8 	[%rd61+1], %rs208;
	bra.uni 	$L__BB1_35;
$L__BB1_34:
	mov.b16 	%rs209, 84;
	st.local.u8 	[%rd61+1], %rs209;
$L__BB1_35:
	ld.global.u8 	%rs211, [%rd60+-2];
	setp.eq.s16 	%p36, %rs211, 65;
	@%p36 bra 	$L__BB1_41;
	setp.eq.s16 	%p37, %rs211, 67;
	@%p37 bra 	$L__BB1_39;
	setp.eq.s16 	%p38, %rs211, 84;
	@%p38 bra 	$L__BB1_40;
	mov.b16 	%rs215, 67;
	st.local.u8 	[%rd61+2], %rs215;
	bra.uni 	$L__BB1_42;
$L__BB1_39:
	mov.b16 	%rs212, 71;
	st.local.u8 	[%rd61+2], %rs212;
	bra.uni 	$L__BB1_42;
$L__BB1_40:
	mov.b16 	%rs213, 65;
	st.local.u8 	[%rd61+2], %rs213;
	bra.uni 	$L__BB1_42;
$L__BB1_41:
	mov.b16 	%rs214, 84;
	st.local.u8 	[%rd61+2], %rs214;
$L__BB1_42:
	ld.global.u8 	%rs216, [%rd60+-3];
	setp.eq.s16 	%p39, %rs216, 65;
	@%p39 bra 	$L__BB1_48;
	setp.eq.s16 	%p40, %rs216, 67;
	@%p40 bra 	$L__BB1_46;
	setp.eq.s16 	%p41, %rs216, 84;
	@%p41 bra 	$L__BB1_47;
	mov.b16 	%rs220, 67;
	st.local.u8 	[%rd61+3], %rs220;
	bra.uni 	$L__BB1_49;
$L__BB1_46:
	mov.b16 	%rs217, 71;
	st.local.u8 	[%rd61+3], %rs217;
	bra.uni 	$L__BB1_49;
$L__BB1_47:
	mov.b16 	%rs218, 65;
	st.local.u8 	[%rd61+3], %rs218;
	bra.uni 	$L__BB1_49;
$L__BB1_48:
	mov.b16 	%rs219, 84;
	st.local.u8 	[%rd61+3], %rs219;
$L__BB1_49:
	add.s32 	%r6320, %r6320, 4;
	setp.ne.s32 	%p42, %r6320, %r6322;
	@%p42 bra 	$L__BB1_21;
$L__BB1_50:
	setp.eq.s32 	%p43, %r24, 0;
	@%p43 bra 	$L__BB1_60;
	mov.b32 	%r6323, 0;
$L__BB1_52:
	.pragma "nounroll";
	not.b32 	%r2067, %r6322;
	add.s32 	%r2068, %r23, %r2067;
	cvt.s64.s32 	%rd682, %r2068;
	add.s64 	%rd683, %rd17, %rd682;
	ld.global.u8 	%rs221, [%rd683];
	setp.eq.s16 	%p44, %rs221, 65;
	@%p44 bra 	$L__BB1_58;
	setp.eq.s16 	%p45, %rs221, 67;
	@%p45 bra 	$L__BB1_56;
	setp.eq.s16 	%p46, %rs221, 84;
	@%p46 bra 	$L__BB1_57;
	cvt.u64.u32 	%rd690, %r6322;
	add.s64 	%rd691, %rd35, %rd690;
	mov.b16 	%rs225, 67;
	st.local.u8 	[%rd691], %rs225;
	bra.uni 	$L__BB1_59;
$L__BB1_56:
	cvt.u64.u32 	%rd684, %r6322;
	add.s64 	%rd685, %rd35, %rd684;
	mov.b16 	%rs222, 71;
	st.local.u8 	[%rd685], %rs222;
	bra.uni 	$L__BB1_59;
$L__BB1_57:
	cvt.u64.u32 	%rd686, %r6322;
	add.s64 	%rd687, %rd35, %rd686;
	mov.b16 	%rs223, 65;
	st.local.u8 	[%rd687], %rs223;
	bra.uni 	$L__BB1_59;
$L__BB1_58:
	cvt.u64.u32 	%rd688, %r6322;
	add.s64 	%rd689, %rd35, %rd688;
	mov.b16 	%rs224, 84;
	st.local.u8 	[%rd689], %rs224;
$L__BB1_59:
	add.s32 	%r6322, %r6322, 1;
	add.s32 	%r6323, %r6323, 1;
	setp.ne.s32 	%p47, %r6323, %r24;
	@%p47 bra 	$L__BB1_52;
$L__BB1_60:
	mov.u64 	%rd3804, %rd59;
$L__BB1_61:
	add.s64 	%rd693, %rd35, %rd3804;
	mov.b16 	%rs226, 0;
	st.local.u8 	[%rd693], %rs226;
	ld.local.u32 	%r2069, [%rd19+12];
	shl.b32 	%r2070, %r2069, 2;
	mul.wide.s32 	%rd694, %r2070, 4;
	add.s64 	%rd695, %rd16, %rd694;
	ld.global.u32 	%r33, [%rd695];
	ld.global.s32 	%rd64, [%rd695+4];
	setp.lt.s64 	%p48, %rd64, 1;
	mov.b64 	%rd3805, 0;
	@%p48 bra 	$L__BB1_69;
	cvt.u32.u64 	%r2072, %rd64;
	and.b32  	%r34, %r2072, 3;
	setp.lt.u32 	%p49, %r2072, 4;
	mov.b32 	%r6326, 0;
	@%p49 bra 	$L__BB1_65;
	and.b32  	%r6326, %r2072, 2147483644;
	mov.b32 	%r6324, 0;
$L__BB1_64:
	add.s32 	%r2076, %r6324, %r33;
	cvt.s64.s32 	%rd696, %r2076;
	add.s64 	%rd697, %rd17, %rd696;
	ld.global.u8 	%rs227, [%rd697];
	cvt.u64.u32 	%rd698, %r6324;
	add.s64 	%rd699, %rd36, %rd698;
	ld.global.u8 	%rs228, [%rd697+1];
	st.local.v2.u8 	[%rd699], {%rs227, %rs228};
	ld.global.u8 	%rs229, [%rd697+2];
	ld.global.u8 	%rs230, [%rd697+3];
	st.local.v2.u8 	[%rd699+2], {%rs229, %rs230};
	add.s32 	%r6324, %r6324, 4;
	setp.ne.s32 	%p50, %r6324, %r6326;
	@%p50 bra 	$L__BB1_64;
$L__BB1_65:
	setp.eq.s32 	%p51, %r34, 0;
	@%p51 bra 	$L__BB1_68;
	mov.b32 	%r6327, 0;
$L__BB1_67:
	.pragma "nounroll";
	add.s32 	%r2078, %r6326, %r33;
	cvt.s64.s32 	%rd700, %r2078;
	add.s64 	%rd701, %rd17, %rd700;
	ld.global.u8 	%rs231, [%rd701];
	cvt.u64.u32 	%rd702, %r6326;
	add.s64 	%rd703, %rd36, %rd702;
	st.local.u8 	[%rd703], %rs231;
	add.s32 	%r6326, %r6326, 1;
	add.s32 	%r6327, %r6327, 1;
	setp.ne.s32 	%p52, %r6327, %r34;
	@%p52 bra 	$L__BB1_67;
$L__BB1_68:
	mov.u64 	%rd3805, %rd64;
$L__BB1_69:
	add.s64 	%rd705, %rd36, %rd3805;
	mov.b16 	%rs232, 0;
	st.local.u8 	[%rd705], %rs232;
	ld.local.u32 	%r2079, [%rd19+16];
	shl.b32 	%r2080, %r2079, 2;
	mul.wide.s32 	%rd706, %r2080, 4;
	add.s64 	%rd66, %rd18, %rd706;
	ld.global.s32 	%rd68, [%rd66+4];
	setp.lt.s64 	%p53, %rd68, 1;
	mov.b64 	%rd3806, 0;
	@%p53 bra 	$L__BB1_112;
	cvt.u32.u64 	%r2082, %rd68;
	ld.global.u32 	%r2084, [%rd66];
	add.s32 	%r43, %r2082, %r2084;
	and.b32  	%r44, %r2082, 3;
	setp.lt.u32 	%p54, %r2082, 4;
	mov.b32 	%r6330, 0;
	@%p54 bra 	$L__BB1_101;
	and.b32  	%r6330, %r2082, 2147483644;
	mov.b32 	%r6328, 0;
$L__BB1_72:
	not.b32 	%r2087, %r6328;
	add.s32 	%r2088, %r43, %r2087;
	cvt.s64.s32 	%rd707, %r2088;
	add.s64 	%rd69, %rd17, %rd707;
	ld.global.u8 	%rs233, [%rd69];
	setp.eq.s16 	%p55, %rs233, 84;
	cvt.u64.u32 	%rd708, %r6328;
	add.s64 	%rd70, %rd37, %rd708;
	@%p55 bra 	$L__BB1_76;
	setp.eq.s16 	%p56, %rs233, 67;
	@%p56 bra 	$L__BB1_77;
	setp.ne.s16 	%p57, %rs233, 65;
	@%p57 bra 	$L__BB1_78;
	mov.b16 	%rs236, 84;
	st.local.u8 	[%rd70], %rs236;
	bra.uni 	$L__BB1_79;
$L__BB1_76:
	mov.b16 	%rs235, 65;
	st.local.u8 	[%rd70], %rs235;
	bra.uni 	$L__BB1_79;
$L__BB1_77:
	mov.b16 	%rs234, 71;
	st.local.u8 	[%rd70], %rs234;
	bra.uni 	$L__BB1_79;
$L__BB1_78:
	mov.b16 	%rs237, 67;
	st.local.u8 	[%rd70], %rs237;
$L__BB1_79:
	ld.global.u8 	%rs238, [%rd69+-1];
	setp.eq.s16 	%p58, %rs238, 65;
	@%p58 bra 	$L__BB1_85;
	setp.eq.s16 	%p59, %rs238, 67;
	@%p59 bra 	$L__BB1_83;
	setp.eq.s16 	%p60, %rs238, 84;
	@%p60 bra 	$L__BB1_84;
	mov.b16 	%rs242, 67;
	st.local.u8 	[%rd70+1], %rs242;
	bra.uni 	$L__BB1_86;
$L__BB1_83:
	mov.b16 	%rs239, 71;
	st.local.u8 	[%rd70+1], %rs239;
	bra.uni 	$L__BB1_86;
$L__BB1_84:
	mov.b16 	%rs240, 65;
	st.local.u8 	[%rd70+1], %rs240;
	bra.uni 	$L__BB1_86;
$L__BB1_85:
	mov.b16 	%rs241, 84;
	st.local.u8 	[%rd70+1], %rs241;
$L__BB1_86:
	ld.global.u8 	%rs243, [%rd69+-2];
	setp.eq.s16 	%p61, %rs243, 65;
	@%p61 bra 	$L__BB1_92;
	setp.eq.s16 	%p62, %rs243, 67;
	@%p62 bra 	$L__BB1_90;
	setp.eq.s16 	%p63, %rs243, 84;
	@%p63 bra 	$L__BB1_91;
	mov.b16 	%rs247, 67;
	st.local.u8 	[%rd70+2], %rs247;
	bra.uni 	$L__BB1_93;
$L__BB1_90:
	mov.b16 	%rs244, 71;
	st.local.u8 	[%rd70+2], %rs244;
	bra.uni 	$L__BB1_93;
$L__BB1_91:
	mov.b16 	%rs245, 65;
	st.local.u8 	[%rd70+2], %rs245;
	bra.uni 	$L__BB1_93;
$L__BB1_92:
	mov.b16 	%rs246, 84;
	st.local.u8 	[%rd70+2], %rs246;
$L__BB1_93:
	ld.global.u8 	%rs248, [%rd69+-3];
	setp.eq.s16 	%p64, %rs248, 65;
	@%p64 bra 	$L__BB1_99;
	setp.eq.s16 	%p65, %rs248, 67;
	@%p65 bra 	$L__BB1_97;
	setp.eq.s16 	%p66, %rs248, 84;
	@%p66 bra 	$L__BB1_98;
	mov.b16 	%rs252, 67;
	st.local.u8 	[%rd70+3], %rs252;
	bra.uni 	$L__BB1_100;
$L__BB1_97:
	mov.b16 	%rs249, 71;
	st.local.u8 	[%rd70+3], %rs249;
	bra.uni 	$L__BB1_100;
$L__BB1_98:
	mov.b16 	%rs250, 65;
	st.local.u8 	[%rd70+3], %rs250;
	bra.uni 	$L__BB1_100;
$L__BB1_99:
	mov.b16 	%rs251, 84;
	st.local.u8 	[%rd70+3], %rs251;
$L__BB1_100:
	add.s32 	%r6328, %r6328, 4;
	setp.ne.s32 	%p67, %r6328, %r6330;
	@%p67 bra 	$L__BB1_72;
$L__BB1_101:
	setp.eq.s32 	%p68, %r44, 0;
	@%p68 bra 	$L__BB1_111;
	mov.b32 	%r6331, 0;
$L__BB1_103:
	.pragma "nounroll";
	not.b32 	%r2090, %r6330;
	add.s32 	%r2091, %r43, %r2090;
	cvt.s64.s32 	%rd709, %r2091;
	add.s64 	%rd710, %rd17, %rd709;
	ld.global.u8 	%rs253, [%rd710];
	setp.eq.s16 	%p69, %rs253, 65;
	@%p69 bra 	$L__BB1_109;
	setp.eq.s16 	%p70, %rs253, 67;
	@%p70 bra 	$L__BB1_107;
	setp.eq.s16 	%p71, %rs253, 84;
	@%p71 bra 	$L__BB1_108;
	cvt.u64.u32 	%rd717, %r6330;
	add.s64 	%rd718, %rd37, %rd717;
	mov.b16 	%rs257, 67;
	st.local.u8 	[%rd718], %rs257;
	bra.uni 	$L__BB1_110;
$L__BB1_107:
	cvt.u64.u32 	%rd711, %r6330;
	add.s64 	%rd712, %rd37, %rd711;
	mov.b16 	%rs254, 71;
	st.local.u8 	[%rd712], %rs254;
	bra.uni 	$L__BB1_110;
$L__BB1_108:
	cvt.u64.u32 	%rd713, %r6330;
	add.s64 	%rd714, %rd37, %rd713;
	mov.b16 	%rs255, 65;
	st.local.u8 	[%rd714], %rs255;
	bra.uni 	$L__BB1_110;
$L__BB1_109:
	cvt.u64.u32 	%rd715, %r6330;
	add.s64 	%rd716, %rd37, %rd715;
	mov.b16 	%rs256, 84;
	st.local.u8 	[%rd716], %rs256;
$L__BB1_110:
	add.s32 	%r6330, %r6330, 1;
	add.s32 	%r6331, %r6331, 1;
	setp.ne.s32 	%p72, %r6331, %r44;
	@%p72 bra 	$L__BB1_103;
$L__BB1_111:
	mov.u64 	%rd3806, %rd68;
$L__BB1_112:
	add.s64 	%rd720, %rd37, %rd3806;
	mov.b16 	%rs258, 0;
	st.local.u8 	[%rd720], %rs258;
	ld.local.u32 	%r2092, [%rd19+20];
	shl.b32 	%r2093, %r2092, 2;
	mul.wide.s32 	%rd721, %r2093, 4;
	add.s64 	%rd72, %rd18, %rd721;
	ld.global.s32 	%rd74, [%rd72+4];
	setp.lt.s64 	%p73, %rd74, 1;
	mov.b64 	%rd3807, 0;
	@%p73 bra 	$L__BB1_155;
	cvt.u32.u64 	%r2095, %rd74;
	ld.global.u32 	%r2097, [%rd72];
	add.s32 	%r53, %r2095, %r2097;
	and.b32  	%r54, %r2095, 3;
	setp.lt.u32 	%p74, %r2095, 4;
	mov.b32 	%r6334, 0;
	@%p74 bra 	$L__BB1_144;
	and.b32  	%r6334, %r2095, 2147483644;
	mov.b32 	%r6332, 0;
$L__BB1_115:
	not.b32 	%r2100, %r6332;
	add.s32 	%r2101, %r53, %r2100;
	cvt.s64.s32 	%rd722, %r2101;
	add.s64 	%rd75, %rd17, %rd722;
	ld.global.u8 	%rs259, [%rd75];
	setp.eq.s16 	%p75, %rs259, 84;
	cvt.u64.u32 	%rd723, %r6332;
	add.s64 	%rd76, %rd38, %rd723;
	@%p75 bra 	$L__BB1_119;
	setp.eq.s16 	%p76, %rs259, 67;
	@%p76 bra 	$L__BB1_120;
	setp.ne.s16 	%p77, %rs259, 65;
	@%p77 bra 	$L__BB1_121;
	mov.b16 	%rs262, 84;
	st.local.u8 	[%rd76], %rs262;
	bra.uni 	$L__BB1_122;
$L__BB1_119:
	mov.b16 	%rs261, 65;
	st.local.u8 	[%rd76], %rs261;
	bra.uni 	$L__BB1_122;
$L__BB1_120:
	mov.b16 	%rs260, 71;
	st.local.u8 	[%rd76], %rs260;
	bra.uni 	$L__BB1_122;
$L__BB1_121:
	mov.b16 	%rs263, 67;
	st.local.u8 	[%rd76], %rs263;
$L__BB1_122:
	ld.global.u8 	%rs264, [%rd75+-1];
	setp.eq.s16 	%p78, %rs264, 65;
	@%p78 bra 	$L__BB1_128;
	setp.eq.s16 	%p79, %rs264, 67;
	@%p79 bra 	$L__BB1_126;
	setp.eq.s16 	%p80, %rs264, 84;
	@%p80 bra 	$L__BB1_127;
	mov.b16 	%rs268, 67;
	st.local.u8 	[%rd76+1], %rs268;
	bra.uni 	$L__BB1_129;
$L__BB1_126:
	mov.b16 	%rs265, 71;
	st.local.u8 	[%rd76+1], %rs265;
	bra.uni 	$L__BB1_129;
$L__BB1_127:
	mov.b16 	%rs266, 65;
	st.local.u8 	[%rd76+1], %rs266;
	bra.uni 	$L__BB1_129;
$L__BB1_128:
	mov.b16 	%rs267, 84;
	st.local.u8 	[%rd76+1], %rs267;
$L__BB1_129:
	ld.global.u8 	%rs269, [%rd75+-2];
	setp.eq.s16 	%p81, %rs269, 65;
	@%p81 bra 	$L__BB1_135;
	setp.eq.s16 	%p82, %rs269, 67;
	@%p82 bra 	$L__BB1_133;
	setp.eq.s16 	%p83, %rs269, 84;
	@%p83 bra 	$L__BB1_134;
	mov.b16 	%rs273, 67;
	st.local.u8 	[%rd76+2], %rs273;
	bra.uni 	$L__BB1_136;
$L__BB1_133:
	mov.b16 	%rs270, 71;
	st.local.u8 	[%rd76+2], %rs270;
	bra.uni 	$L__BB1_136;
$L__BB1_134:
	mov.b16 	%rs271, 65;
	st.local.u8 	[%rd76+2], %rs271;
	bra.uni 	$L__BB1_136;
$L__BB1_135:
	mov.b16 	%rs272, 84;
	st.local.u8 	[%rd76+2], %rs272;
$L__BB1_136:
	ld.global.u8 	%rs274, [%rd75+-3];
	setp.eq.s16 	%p84, %rs274, 65;
	@%p84 bra 	$L__BB1_142;
	setp.eq.s16 	%p85, %rs274, 67;
	@%p85 bra 	$L__BB1_140;
	setp.eq.s16 	%p86, %rs274, 84;
	@%p86 bra 	$L__BB1_141;
	mov.b16 	%rs278, 67;
	st.local.u8 	[%rd76+3], %rs278;
	bra.uni 	$L__BB1_143;
$L__BB1_140:
	mov.b16 	%rs275, 71;
	st.local.u8 	[%rd76+3], %rs275;
	bra.uni 	$L__BB1_143;
$L__BB1_141:
	mov.b16 	%rs276, 65;
	st.local.u8 	[%rd76+3], %rs276;
	bra.uni 	$L__BB1_143;
$L__BB1_142:
	mov.b16 	%rs277, 84;
	st.local.u8 	[%rd76+3], %rs277;
$L__BB1_143:
	add.s32 	%r6332, %r6332, 4;
	setp.ne.s32 	%p87, %r6332, %r6334;
	@%p87 bra 	$L__BB1_115;
$L__BB1_144:
	setp.eq.s32 	%p88, %r54, 0;
	@%p88 bra 	$L__BB1_154;
	mov.b32 	%r6335, 0;
$L__BB1_146:
	.pragma "nounroll";
	not.b32 	%r2103, %r6334;
	add.s32 	%r2104, %r53, %r2103;
	cvt.s64.s32 	%rd724, %r2104;
	add.s64 	%rd725, %rd17, %rd724;
	ld.global.u8 	%rs279, [%rd725];
	setp.eq.s16 	%p89, %rs279, 65;
	@%p89 bra 	$L__BB1_152;
	setp.eq.s16 	%p90, %rs279, 67;
	@%p90 bra 	$L__BB1_150;
	setp.eq.s16 	%p91, %rs279, 84;
	@%p91 bra 	$L__BB1_151;
	cvt.u64.u32 	%rd732, %r6334;
	add.s64 	%rd733, %rd38, %rd732;
	mov.b16 	%rs283, 67;
	st.local.u8 	[%rd733], %rs283;
	bra.uni 	$L__BB1_153;
$L__BB1_150:
	cvt.u64.u32 	%rd726, %r6334;
	add.s64 	%rd727, %rd38, %rd726;
	mov.b16 	%rs280, 71;
	st.local.u8 	[%rd727], %rs280;
	bra.uni 	$L__BB1_153;
$L__BB1_151:
	cvt.u64.u32 	%rd728, %r6334;
	add.s64 	%rd729, %rd38, %rd728;
	mov.b16 	%rs281, 65;
	st.local.u8 	[%rd729], %rs281;
	bra.uni 	$L__BB1_153;
$L__BB1_152:
	cvt.u64.u32 	%rd730, %r6334;
	add.s64 	%rd731, %rd38, %rd730;
	mov.b16 	%rs282, 84;
	st.local.u8 	[%rd731], %rs282;
$L__BB1_153:
	add.s32 	%r6334, %r6334, 1;
	add.s32 	%r6335, %r6335, 1;
	setp.ne.s32 	%p92, %r6335, %r54;
	@%p92 bra 	$L__BB1_146;
$L__BB1_154:
	mov.u64 	%rd3807, %rd74;
$L__BB1_155:
	cvt.u32.u64 	%r2105, %rd52;
	setp.lt.s32 	%p93, %r2105, 1;
	add.s64 	%rd735, %rd38, %rd3807;
	mov.b16 	%rs284, 0;
	st.local.u8 	[%rd735], %rs284;
	mov.b64 	%rd3808, 0;
	@%p93 bra 	$L__BB1_198;
	add.s32 	%r63, %r2105, %r2;
	and.b32  	%r64, %r2105, 3;
	setp.lt.u32 	%p94, %r2105, 4;
	mov.b32 	%r6338, 0;
	@%p94 bra 	$L__BB1_187;
	and.b32  	%r6338, %r2105, 2147483644;
	mov.b32 	%r6336, 0;
$L__BB1_158:
	not.b32 	%r2111, %r6336;
	add.s32 	%r2112, %r63, %r2111;
	cvt.s64.s32 	%rd736, %r2112;
	add.s64 	%rd78, %rd17, %rd736;
	ld.global.u8 	%rs285, [%rd78];
	setp.eq.s16 	%p95, %rs285, 84;
	cvt.u64.u32 	%rd737, %r6336;
	add.s64 	%rd79, %rd42, %rd737;
	@%p95 bra 	$L__BB1_162;
	setp.eq.s16 	%p96, %rs285, 67;
	@%p96 bra 	$L__BB1_163;
	setp.ne.s16 	%p97, %rs285, 65;
	@%p97 bra 	$L__BB1_164;
	mov.b16 	%rs288, 84;
	st.local.u8 	[%rd79], %rs288;
	bra.uni 	$L__BB1_165;
$L__BB1_162:
	mov.b16 	%rs287, 65;
	st.local.u8 	[%rd79], %rs287;
	bra.uni 	$L__BB1_165;
$L__BB1_163:
	mov.b16 	%rs286, 71;
	st.local.u8 	[%rd79], %rs286;
	bra.uni 	$L__BB1_165;
$L__BB1_164:
	mov.b16 	%rs289, 67;
	st.local.u8 	[%rd79], %rs289;
$L__BB1_165:
	ld.global.u8 	%rs290, [%rd78+-1];
	setp.eq.s16 	%p98, %rs290, 65;
	@%p98 bra 	$L__BB1_171;
	setp.eq.s16 	%p99, %rs290, 67;
	@%p99 bra 	$L__BB1_169;
	setp.eq.s16 	%p100, %rs290, 84;
	@%p100 bra 	$L__BB1_170;
	mov.b16 	%rs294, 67;
	st.local.u8 	[%rd79+1], %rs294;
	bra.uni 	$L__BB1_172;
$L__BB1_169:
	mov.b16 	%rs291, 71;
	st.local.u8 	[%rd79+1], %rs291;
	bra.uni 	$L__BB1_172;
$L__BB1_170:
	mov.b16 	%rs292, 65;
	st.local.u8 	[%rd79+1], %rs292;
	bra.uni 	$L__BB1_172;
$L__BB1_171:
	mov.b16 	%rs293, 84;
	st.local.u8 	[%rd79+1], %rs293;
$L__BB1_172:
	ld.global.u8 	%rs295, [%rd78+-2];
	setp.eq.s16 	%p101, %rs295, 65;
	@%p101 bra 	$L__BB1_178;
	setp.eq.s16 	%p102, %rs295, 67;
	@%p102 bra 	$L__BB1_176;
	setp.eq.s16 	%p103, %rs295, 84;
	@%p103 bra 	$L__BB1_177;
	mov.b16 	%rs299, 67;
	st.local.u8 	[%rd79+2], %rs299;
	bra.uni 	$L__BB1_179;
$L__BB1_176:
	mov.b16 	%rs296, 71;
	st.local.u8 	[%rd79+2], %rs296;
	bra.uni 	$L__BB1_179;
$L__BB1_177:
	mov.b16 	%rs297, 65;
	st.local.u8 	[%rd79+2], %rs297;
	bra.uni 	$L__BB1_179;
$L__BB1_178:
	mov.b16 	%rs298, 84;
	st.local.u8 	[%rd79+2], %rs298;
$L__BB1_179:
	ld.global.u8 	%rs300, [%rd78+-3];
	setp.eq.s16 	%p104, %rs300, 65;
	@%p104 bra 	$L__BB1_185;
	setp.eq.s16 	%p105, %rs300, 67;
	@%p105 bra 	$L__BB1_183;
	setp.eq.s16 	%p106, %rs300, 84;
	@%p106 bra 	$L__BB1_184;
	mov.b16 	%rs304, 67;
	st.local.u8 	[%rd79+3], %rs304;
	bra.uni 	$L__BB1_186;
$L__BB1_183:
	mov.b16 	%rs301, 71;
	st.local.u8 	[%rd79+3], %rs301;
	bra.uni 	$L__BB1_186;
$L__BB1_184:
	mov.b16 	%rs302, 65;
	st.local.u8 	[%rd79+3], %rs302;
	bra.uni 	$L__BB1_186;
$L__BB1_185:
	mov.b16 	%rs303, 84;
	st.local.u8 	[%rd79+3], %rs303;
$L__BB1_186:
	add.s32 	%r6336, %r6336, 4;
	setp.ne.s32 	%p107, %r6336, %r6338;
	@%p107 bra 	$L__BB1_158;
$L__BB1_187:
	setp.eq.s32 	%p108, %r64, 0;
	@%p108 bra 	$L__BB1_197;
	mov.b32 	%r6339, 0;
$L__BB1_189:
	.pragma "nounroll";
	not.b32 	%r2114, %r6338;
	add.s32 	%r2115, %r63, %r2114;
	cvt.s64.s32 	%rd738, %r2115;
	add.s64 	%rd739, %rd17, %rd738;
	ld.global.u8 	%rs305, [%rd739];
	setp.eq.s16 	%p109, %rs305, 65;
	@%p109 bra 	$L__BB1_195;
	setp.eq.s16 	%p110, %rs305, 67;
	@%p110 bra 	$L__BB1_193;
	setp.eq.s16 	%p111, %rs305, 84;
	@%p111 bra 	$L__BB1_194;
	cvt.u64.u32 	%rd746, %r6338;
	add.s64 	%rd747, %rd42, %rd746;
	mov.b16 	%rs309, 67;
	st.local.u8 	[%rd747], %rs309;
	bra.uni 	$L__BB1_196;
$L__BB1_193:
	cvt.u64.u32 	%rd740, %r6338;
	add.s64 	%rd741, %rd42, %rd740;
	mov.b16 	%rs306, 71;
	st.local.u8 	[%rd741], %rs306;
	bra.uni 	$L__BB1_196;
$L__BB1_194:
	cvt.u64.u32 	%rd742, %r6338;
	add.s64 	%rd743, %rd42, %rd742;
	mov.b16 	%rs307, 65;
	st.local.u8 	[%rd743], %rs307;
	bra.uni 	$L__BB1_196;
$L__BB1_195:
	cvt.u64.u32 	%rd744, %r6338;
	add.s64 	%rd745, %rd42, %rd744;
	mov.b16 	%rs308, 84;
	st.local.u8 	[%rd745], %rs308;
$L__BB1_196:
	add.s32 	%r6338, %r6338, 1;
	add.s32 	%r6339, %r6339, 1;
	setp.ne.s32 	%p112, %r6339, %r64;
	@%p112 bra 	$L__BB1_189;
$L__BB1_197:
	mov.u64 	%rd3808, %rd52;
$L__BB1_198:
	cvt.u32.u64 	%r2116, %rd55;
	setp.lt.s32 	%p113, %r2116, 1;
	add.s64 	%rd749, %rd42, %rd3808;
	mov.b16 	%rs310, 0;
	st.local.u8 	[%rd749], %rs310;
	mov.b64 	%rd3809, 0;
	@%p113 bra 	$L__BB1_241;
	add.s32 	%r73, %r2116, %r13;
	and.b32  	%r74, %r2116, 3;
	setp.lt.u32 	%p114, %r2116, 4;
	mov.b32 	%r6342, 0;
	@%p114 bra 	$L__BB1_230;
	and.b32  	%r6342, %r2116, 2147483644;
	mov.b32 	%r6340, 0;
$L__BB1_201:
	not.b32 	%r2122, %r6340;
	add.s32 	%r2123, %r73, %r2122;
	cvt.s64.s32 	%rd750, %r2123;
	add.s64 	%rd81, %rd17, %rd750;
	ld.global.u8 	%rs311, [%rd81];
	setp.eq.s16 	%p115, %rs311, 84;
	cvt.u64.u32 	%rd751, %r6340;
	add.s64 	%rd82, %rd43, %rd751;
	@%p115 bra 	$L__BB1_205;
	setp.eq.s16 	%p116, %rs311, 67;
	@%p116 bra 	$L__BB1_206;
	setp.ne.s16 	%p117, %rs311, 65;
	@%p117 bra 	$L__BB1_207;
	mov.b16 	%rs314, 84;
	st.local.u8 	[%rd82], %rs314;
	bra.uni 	$L__BB1_208;
$L__BB1_205:
	mov.b16 	%rs313, 65;
	st.local.u8 	[%rd82], %rs313;
	bra.uni 	$L__BB1_208;
$L__BB1_206:
	mov.b16 	%rs312, 71;
	st.local.u8 	[%rd82], %rs312;
	bra.uni 	$L__BB1_208;
$L__BB1_207:
	mov.b16 	%rs315, 67;
	st.local.u8 	[%rd82], %rs315;
$L__BB1_208:
	ld.global.u8 	%rs316, [%rd81+-1];
	setp.eq.s16 	%p118, %rs316, 65;
	@%p118 bra 	$L__BB1_214;
	setp.eq.s16 	%p119, %rs316, 67;
	@%p119 bra 	$L__BB1_212;
	setp.eq.s16 	%p120, %rs316, 84;
	@%p120 bra 	$L__BB1_213;
	mov.b16 	%rs320, 67;
	st.local.u8 	[%rd82+1], %rs320;
	bra.uni 	$L__BB1_215;
$L__BB1_212:
	mov.b16 	%rs317, 71;
	st.local.u8 	[%rd82+1], %rs317;
	bra.uni 	$L__BB1_215;
$L__BB1_213:
	mov.b16 	%rs318, 65;
	st.local.u8 	[%rd82+1], %rs318;
	bra.uni 	$L__BB1_215;
$L__BB1_214:
	mov.b16 	%rs319, 84;
	st.local.u8 	[%rd82+1], %rs319;
$L__BB1_215:
	ld.global.u8 	%rs321, [%rd81+-2];
	setp.eq.s16 	%p121, %rs321, 65;
	@%p121 bra 	$L__BB1_221;
	setp.eq.s16 	%p122, %rs321, 67;
	@%p122 bra 	$L__BB1_219;
	setp.eq.s16 	%p123, %rs321, 84;
	@%p123 bra 	$L__BB1_220;
	mov.b16 	%rs325, 67;
	st.local.u8 	[%rd82+2], %rs325;
	bra.uni 	$L__BB1_222;
$L__BB1_219:
	mov.b16 	%rs322, 71;
	st.local.u8 	[%rd82+2], %rs322;
	bra.uni 	$L__BB1_222;
$L__BB1_220:
	mov.b16 	%rs323, 65;
	st.local.u8 	[%rd82+2], %rs323;
	bra.uni 	$L__BB1_222;
$L__BB1_221:
	mov.b16 	%rs324, 84;
	st.local.u8 	[%rd82+2], %rs324;
$L__BB1_222:
	ld.global.u8 	%rs326, [%rd81+-3];
	setp.eq.s16 	%p124, %rs326, 65;
	@%p124 bra 	$L__BB1_228;
	setp.eq.s16 	%p125, %rs326, 67;
	@%p125 bra 	$L__BB1_226;
	setp.eq.s16 	%p126, %rs326, 84;
	@%p126 bra 	$L__BB1_227;
	mov.b16 	%rs330, 67;
	st.local.u8 	[%rd82+3], %rs330;
	bra.uni 	$L__BB1_229;
$L__BB1_226:
	mov.b16 	%rs327, 71;
	st.local.u8 	[%rd82+3], %rs327;
	bra.uni 	$L__BB1_229;
$L__BB1_227:
	mov.b16 	%rs328, 65;
	st.local.u8 	[%rd82+3], %rs328;
	bra.uni 	$L__BB1_229;
$L__BB1_228:
	mov.b16 	%rs329, 84;
	st.local.u8 	[%rd82+3], %rs329;
$L__BB1_229:
	add.s32 	%r6340, %r6340, 4;
	setp.ne.s32 	%p127, %r6340, %r6342;
	@%p127 bra 	$L__BB1_201;
$L__BB1_230:
	setp.eq.s32 	%p128, %r74, 0;
	@%p128 bra 	$L__BB1_240;
	mov.b32 	%r6343, 0;
$L__BB1_232:
	.pragma "nounroll";
	not.b32 	%r2125, %r6342;
	add.s32 	%r2126, %r73, %r2125;
	cvt.s64.s32 	%rd752, %r2126;
	add.s64 	%rd753, %rd17, %rd752;
	ld.global.u8 	%rs331, [%rd753];
	setp.eq.s16 	%p129, %rs331, 65;
	@%p129 bra 	$L__BB1_238;
	setp.eq.s16 	%p130, %rs331, 67;
	@%p130 bra 	$L__BB1_236;
	setp.eq.s16 	%p131, %rs331, 84;
	@%p131 bra 	$L__BB1_237;
	cvt.u64.u32 	%rd760, %r6342;
	add.s64 	%rd761, %rd43, %rd760;
	mov.b16 	%rs335, 67;
	st.local.u8 	[%rd761], %rs335;
	bra.uni 	$L__BB1_239;
$L__BB1_236:
	cvt.u64.u32 	%rd754, %r6342;
	add.s64 	%rd755, %rd43, %rd754;
	mov.b16 	%rs332, 71;
	st.local.u8 	[%rd755], %rs332;
	bra.uni 	$L__BB1_239;
$L__BB1_237:
	cvt.u64.u32 	%rd756, %r6342;
	add.s64 	%rd757, %rd43, %rd756;
	mov.b16 	%rs333, 65;
	st.local.u8 	[%rd757], %rs333;
	bra.uni 	$L__BB1_239;
$L__BB1_238:
	cvt.u64.u32 	%rd758, %r6342;
	add.s64 	%rd759, %rd43, %rd758;
	mov.b16 	%rs334, 84;
	st.local.u8 	[%rd759], %rs334;
$L__BB1_239:
	add.s32 	%r6342, %r6342, 1;
	add.s32 	%r6343, %r6343, 1;
	setp.ne.s32 	%p132, %r6343, %r74;
	@%p132 bra 	$L__BB1_232;
$L__BB1_240:
	mov.u64 	%rd3809, %rd55;
$L__BB1_241:
	cvt.u32.u64 	%r2127, %rd59;
	setp.lt.s32 	%p133, %r2127, 1;
	add.s64 	%rd763, %rd43, %rd3809;
	mov.b16 	%rs336, 0;
	st.local.u8 	[%rd763], %rs336;
	ld.global.u32 	%r83, [%rd57];
	mov.b64 	%rd3810, 0;
	@%p133 bra 	$L__BB1_249;
	and.b32  	%r84, %r2127, 3;
	setp.lt.u32 	%p134, %r2127, 4;
	mov.b32 	%r6346, 0;
	@%p134 bra 	$L__BB1_245;
	and.b32  	%r6346, %r2127, 2147483644;
	mov.b32 	%r6344, 0;
$L__BB1_244:
	add.s32 	%r2132, %r6344, %r83;
	cvt.s64.s32 	%rd764, %r2132;
	add.s64 	%rd765, %rd17, %rd764;
	ld.global.u8 	%rs337, [%rd765];
	cvt.u64.u32 	%rd766, %r6344;
	add.s64 	%rd767, %rd44, %rd766;
	ld.global.u8 	%rs338, [%rd765+1];
	st.local.v2.u8 	[%rd767], {%rs337, %rs338};
	ld.global.u8 	%rs339, [%rd765+2];
	ld.global.u8 	%rs340, [%rd765+3];
	st.local.v2.u8 	[%rd767+2], {%rs339, %rs340};
	add.s32 	%r6344, %r6344, 4;
	setp.ne.s32 	%p135, %r6344, %r6346;
	@%p135 bra 	$L__BB1_244;
$L__BB1_245:
	setp.eq.s32 	%p136, %r84, 0;
	@%p136 bra 	$L__BB1_248;
	mov.b32 	%r6347, 0;
$L__BB1_247:
	.pragma "nounroll";
	add.s32 	%r2134, %r6346, %r83;
	cvt.s64.s32 	%rd768, %r2134;
	add.s64 	%rd769, %rd17, %rd768;
	ld.global.u8 	%rs341, [%rd769];
	cvt.u64.u32 	%rd770, %r6346;
	add.s64 	%rd771, %rd44, %rd770;
	st.local.u8 	[%rd771], %rs341;
	add.s32 	%r6346, %r6346, 1;
	add.s32 	%r6347, %r6347, 1;
	setp.ne.s32 	%p137, %r6347, %r84;
	@%p137 bra 	$L__BB1_247;
$L__BB1_248:
	mov.u64 	%rd3810, %rd59;
$L__BB1_249:
	cvt.u32.u64 	%r2135, %rd64;
	setp.lt.s32 	%p138, %r2135, 1;
	add.s64 	%rd773, %rd44, %rd3810;
	mov.b16 	%rs342, 0;
	st.local.u8 	[%rd773], %rs342;
	mov.b64 	%rd3811, 0;
	@%p138 bra 	$L__BB1_292;
	add.s32 	%r93, %r2135, %r33;
	and.b32  	%r94, %r2135, 3;
	setp.lt.u32 	%p139, %r2135, 4;
	mov.b32 	%r6350, 0;
	@%p139 bra 	$L__BB1_281;
	and.b32  	%r6350, %r2135, 2147483644;
	mov.b32 	%r6348, 0;
$L__BB1_252:
	not.b32 	%r2141, %r6348;
	add.s32 	%r2142, %r93, %r2141;
	cvt.s64.s32 	%rd774, %r2142;
	add.s64 	%rd85, %rd17, %rd774;
	ld.global.u8 	%rs343, [%rd85];
	setp.eq.s16 	%p140, %rs343, 84;
	cvt.u64.u32 	%rd775, %r6348;
	add.s64 	%rd86, %rd45, %rd775;
	@%p140 bra 	$L__BB1_256;
	setp.eq.s16 	%p141, %rs343, 67;
	@%p141 bra 	$L__BB1_257;
	setp.ne.s16 	%p142, %rs343, 65;
	@%p142 bra 	$L__BB1_258;
	mov.b16 	%rs346, 84;
	st.local.u8 	[%rd86], %rs346;
	bra.uni 	$L__BB1_259;
$L__BB1_256:
	mov.b16 	%rs345, 65;
	st.local.u8 	[%rd86], %rs345;
	bra.uni 	$L__BB1_259;
$L__BB1_257:
	mov.b16 	%rs344, 71;
	st.local.u8 	[%rd86], %rs344;
	bra.uni 	$L__BB1_259;
$L__BB1_258:
	mov.b16 	%rs347, 67;
	st.local.u8 	[%rd86], %rs347;
$L__BB1_259:
	ld.global.u8 	%rs348, [%rd85+-1];
	setp.eq.s16 	%p143, %rs348, 65;
	@%p143 bra 	$L__BB1_265;
	setp.eq.s16 	%p144, %rs348, 67;
	@%p144 bra 	$L__BB1_263;
	setp.eq.s16 	%p145, %rs348, 84;
	@%p145 bra 	$L__BB1_264;
	mov.b16 	%rs352, 67;
	st.local.u8 	[%rd86+1], %rs352;
	bra.uni 	$L__BB1_266;
$L__BB1_263:
	mov.b16 	%rs349, 71;
	st.local.u8 	[%rd86+1], %rs349;
	bra.uni 	$L__BB1_266;
$L__BB1_264:
	mov.b16 	%rs350, 65;
	st.local.u8 	[%rd86+1], %rs350;
	bra.uni 	$L__BB1_266;
$L__BB1_265:
	mov.b16 	%rs351, 84;
	st.local.u8 	[%rd86+1], %rs351;
$L__BB1_266:
	ld.global.u8 	%rs353, [%rd85+-2];
	setp.eq.s16 	%p146, %rs353, 65;
	@%p146 bra 	$L__BB1_272;
	setp.eq.s16 	%p147, %rs353, 67;
	@%p147 bra 	$L__BB1_270;
	setp.eq.s16 	%p148, %rs353, 84;
	@%p148 bra 	$L__BB1_271;
	mov.b16 	%rs357, 67;
	st.local.u8 	[%rd86+2], %rs357;
	bra.uni 	$L__BB1_273;
$L__BB1_270:
	mov.b16 	%rs354, 71;
	st.local.u8 	[%rd86+2], %rs354;
	bra.uni 	$L__BB1_273;
$L__BB1_271:
	mov.b16 	%rs355, 65;
	st.local.u8 	[%rd86+2], %rs355;
	bra.uni 	$L__BB1_273;
$L__BB1_272:
	mov.b16 	%rs356, 84;
	st.local.u8 	[%rd86+2], %rs356;
$L__BB1_273:
	ld.global.u8 	%rs358, [%rd85+-3];
	setp.eq.s16 	%p149, %rs358, 65;
	@%p149 bra 	$L__BB1_279;
	setp.eq.s16 	%p150, %rs358, 67;
	@%p150 bra 	$L__BB1_277;
	setp.eq.s16 	%p151, %rs358, 84;
	@%p151 bra 	$L__BB1_278;
	mov.b16 	%rs362, 67;
	st.local.u8 	[%rd86+3], %rs362;
	bra.uni 	$L__BB1_280;
$L__BB1_277:
	mov.b16 	%rs359, 71;
	st.local.u8 	[%rd86+3], %rs359;
	bra.uni 	$L__BB1_280;
$L__BB1_278:
	mov.b16 	%rs360, 65;
	st.local.u8 	[%rd86+3], %rs360;
	bra.uni 	$L__BB1_280;
$L__BB1_279:
	mov.b16 	%rs361, 84;
	st.local.u8 	[%rd86+3], %rs361;
$L__BB1_280:
	add.s32 	%r6348, %r6348, 4;
	setp.ne.s32 	%p152, %r6348, %r6350;
	@%p152 bra 	$L__BB1_252;
$L__BB1_281:
	setp.eq.s32 	%p153, %r94, 0;
	@%p153 bra 	$L__BB1_291;
	mov.b32 	%r6351, 0;
$L__BB1_283:
	.pragma "nounroll";
	not.b32 	%r2144, %r6350;
	add.s32 	%r2145, %r93, %r2144;
	cvt.s64.s32 	%rd776, %r2145;
	add.s64 	%rd777, %rd17, %rd776;
	ld.global.u8 	%rs363, [%rd777];
	setp.eq.s16 	%p154, %rs363, 65;
	@%p154 bra 	$L__BB1_289;
	setp.eq.s16 	%p155, %rs363, 67;
	@%p155 bra 	$L__BB1_287;
	setp.eq.s16 	%p156, %rs363, 84;
	@%p156 bra 	$L__BB1_288;
	cvt.u64.u32 	%rd784, %r6350;
	add.s64 	%rd785, %rd45, %rd784;
	mov.b16 	%rs367, 67;
	st.local.u8 	[%rd785], %rs367;
	bra.uni 	$L__BB1_290;
$L__BB1_287:
	cvt.u64.u32 	%rd778, %r6350;
	add.s64 	%rd779, %rd45, %rd778;
	mov.b16 	%rs364, 71;
	st.local.u8 	[%rd779], %rs364;
	bra.uni 	$L__BB1_290;
$L__BB1_288:
	cvt.u64.u32 	%rd780, %r6350;
	add.s64 	%rd781, %rd45, %rd780;
	mov.b16 	%rs365, 65;
	st.local.u8 	[%rd781], %rs365;
	bra.uni 	$L__BB1_290;
$L__BB1_289:
	cvt.u64.u32 	%rd782, %r6350;
	add.s64 	%rd783, %rd45, %rd782;
	mov.b16 	%rs366, 84;
	st.local.u8 	[%rd783], %rs366;
$L__BB1_290:
	add.s32 	%r6350, %r6350, 1;
	add.s32 	%r6351, %r6351, 1;
	setp.ne.s32 	%p157, %r6351, %r94;
	@%p157 bra 	$L__BB1_283;
$L__BB1_291:
	mov.u64 	%rd3811, %rd64;
$L__BB1_292:
	cvt.u32.u64 	%r2146, %rd68;
	setp.lt.s32 	%p158, %r2146, 1;
	add.s64 	%rd787, %rd45, %rd3811;
	mov.b16 	%rs368, 0;
	st.local.u8 	[%rd787], %rs368;
	ld.global.u32 	%r103, [%rd66];
	mov.b64 	%rd3812, 0;
	@%p158 bra 	$L__BB1_300;
	and.b32  	%r104, %r2146, 3;
	setp.lt.u32 	%p159, %r2146, 4;
	mov.b32 	%r6354, 0;
	@%p159 bra 	$L__BB1_296;
	and.b32  	%r6354, %r2146, 2147483644;
	mov.b32 	%r6352, 0;
$L__BB1_295:
	add.s32 	%r2151, %r6352, %r103;
	cvt.s64.s32 	%rd788, %r2151;
	add.s64 	%rd789, %rd17, %rd788;
	ld.global.u8 	%rs369, [%rd789];
	cvt.u64.u32 	%rd790, %r6352;
	add.s64 	%rd791, %rd46, %rd790;
	ld.global.u8 	%rs370, [%rd789+1];
	st.local.v2.u8 	[%rd791], {%rs369, %rs370};
	ld.global.u8 	%rs371, [%rd789+2];
	ld.global.u8 	%rs372, [%rd789+3];
	st.local.v2.u8 	[%rd791+2], {%rs371, %rs372};
	add.s32 	%r6352, %r6352, 4;
	setp.ne.s32 	%p160, %r6352, %r6354;
	@%p160 bra 	$L__BB1_295;
$L__BB1_296:
	setp.eq.s32 	%p161, %r104, 0;
	@%p161 bra 	$L__BB1_299;
	mov.b32 	%r6355, 0;
$L__BB1_298:
	.pragma "nounroll";
	add.s32 	%r2153, %r6354, %r103;
	cvt.s64.s32 	%rd792, %r2153;
	add.s64 	%rd793, %rd17, %rd792;
	ld.global.u8 	%rs373, [%rd793];
	cvt.u64.u32 	%rd794, %r6354;
	add.s64 	%rd795, %rd46, %rd794;
	st.local.u8 	[%rd795], %rs373;
	add.s32 	%r6354, %r6354, 1;
	add.s32 	%r6355, %r6355, 1;
	setp.ne.s32 	%p162, %r6355, %r104;
	@%p162 bra 	$L__BB1_298;
$L__BB1_299:
	mov.u64 	%rd3812, %rd68;
$L__BB1_300:
	cvt.u32.u64 	%r2154, %rd74;
	setp.lt.s32 	%p163, %r2154, 1;
	add.s64 	%rd797, %rd46, %rd3812;
	mov.b16 	%rs374, 0;
	st.local.u8 	[%rd797], %rs374;
	ld.global.u32 	%r113, [%rd72];
	mov.b64 	%rd3813, 0;
	@%p163 bra 	$L__BB1_308;
	and.b32  	%r114, %r2154, 3;
	setp.lt.u32 	%p164, %r2154, 4;
	mov.b32 	%r6358, 0;
	@%p164 bra 	$L__BB1_304;
	and.b32  	%r6358, %r2154, 2147483644;
	mov.b32 	%r6356, 0;
$L__BB1_303:
	add.s32 	%r2159, %r6356, %r113;
	cvt.s64.s32 	%rd798, %r2159;
	add.s64 	%rd799, %rd17, %rd798;
	ld.global.u8 	%rs375, [%rd799];
	cvt.u64.u32 	%rd800, %r6356;
	add.s64 	%rd801, %rd47, %rd800;
	ld.global.u8 	%rs376, [%rd799+1];
	st.local.v2.u8 	[%rd801], {%rs375, %rs376};
	ld.global.u8 	%rs377, [%rd799+2];
	ld.global.u8 	%rs378, [%rd799+3];
	st.local.v2.u8 	[%rd801+2], {%rs377, %rs378};
	add.s32 	%r6356, %r6356, 4;
	setp.ne.s32 	%p165, %r6356, %r6358;
	@%p165 bra 	$L__BB1_303;
$L__BB1_304:
	setp.eq.s32 	%p166, %r114, 0;
	@%p166 bra 	$L__BB1_307;
	mov.b32 	%r6359, 0;
$L__BB1_306:
	.pragma "nounroll";
	add.s32 	%r2161, %r6358, %r113;
	cvt.s64.s32 	%rd802, %r2161;
	add.s64 	%rd803, %rd17, %rd802;
	ld.global.u8 	%rs379, [%rd803];
	cvt.u64.u32 	%rd804, %r6358;
	add.s64 	%rd805, %rd47, %rd804;
	st.local.u8 	[%rd805], %rs379;
	add.s32 	%r6358, %r6358, 1;
	add.s32 	%r6359, %r6359, 1;
	setp.ne.s32 	%p167, %r6359, %r114;
	@%p167 bra 	$L__BB1_306;
$L__BB1_307:
	mov.u64 	%rd3813, %rd74;
$L__BB1_308:
	add.s64 	%rd806, %rd47, %rd3813;
	mov.b16 	%rs380, 0;
	st.local.u8 	[%rd806], %rs380;
	add.u64 	%rd808, %SP, 10254;
	st.local.v2.u64 	[%rd41], {%rd808, %rd637};
	add.u64 	%rd809, %SP, 10332;
	add.u64 	%rd810, %SP, 10306;
	st.local.v2.u64 	[%rd41+16], {%rd810, %rd809};
	add.u64 	%rd811, %SP, 10384;
	add.u64 	%rd812, %SP, 10358;
	st.local.v2.u64 	[%rd41+32], {%rd812, %rd811};
	add.u64 	%rd813, %SP, 10554;
	add.u64 	%rd814, %SP, 10528;
	st.local.v2.u64 	[%rd50], {%rd814, %rd813};
	add.u64 	%rd815, %SP, 10606;
	add.u64 	%rd816, %SP, 10580;
	st.local.v2.u64 	[%rd50+16], {%rd816, %rd815};
	add.u64 	%rd817, %SP, 10658;
	add.u64 	%rd818, %SP, 10632;
	st.local.v2.u64 	[%rd50+32], {%rd818, %rd817};
$L__BB1_309:
	mul.wide.s32 	%rd819, %r6360, 4;
	add.s64 	%rd820, %rd15, %rd819;
	ld.global.u32 	%r6362, [%rd820];
	ld.global.u32 	%r6813, [%rd20+8];
	setp.ge.s32 	%p168, %r6362, %r6813;
	setp.eq.s32 	%p169, %r6362, -1;
	or.pred  	%p170, %p169, %p168;
	@%p170 bra 	$L__BB1_2883;
	mov.f64 	%fd1818, 0d3E4466AE23AE1ED1;
	{
	.reg .b32 %temp; 
	mov.b64 	{%temp, %r2162}, %fd1818;
	}
	{
	.reg .b32 %temp; 
	mov.b64 	{%r2163, %temp}, %fd1818;
	}
	setp.lt.s32 	%p171, %r2162, 1048576;
	mov.f64 	%fd1819, 0d41A466AE23AE1ED1;
	{
	.reg .b32 %temp; 
	mov.b64 	{%temp, %r2164}, %fd1819;
	}
	{
	.reg .b32 %temp; 
	mov.b64 	{%r2165, %temp}, %fd1819;
	}
	mov.b32 	%r2166, 1127219200;
	mov.b32 	%r2167, -2147483648;
	mov.b64 	%fd1, {%r2167, %r2166};
	mov.f64 	%fd1820, 0d3E6466AE23AE1ED1;
	{
	.reg .b32 %temp; 
	mov.b64 	{%temp, %r2168}, %fd1820;
	}
	{
	.reg .b32 %temp; 
	mov.b64 	{%r2169, %temp}, %fd1820;
	}
	setp.lt.s32 	%p172, %r2168, 1048576;
	mov.f64 	%fd1821, 0d41C466AE23AE1ED1;
	{
	.reg .b32 %temp; 
	mov.b64 	{%temp, %r2170}, %fd1821;
	}
	{
	.reg .b32 %temp; 
	mov.b64 	{%r2171, %temp}, %fd1821;
	}
	add.u64 	%rd90, %SPL, 0;
	add.u64 	%rd91, %SPL, 5000;
	add.u64 	%rd92, %SPL, 10000;
	add.u64 	%rd93, %SPL, 10100;
	add.u64 	%rd94, %SPL, 10200;
	add.u64 	%rd95, %SPL, 10227;
	add.u64 	%rd96, %SPL, 0;
	add.u64 	%rd97, %SPL, 5000;
	add.u64 	%rd98, %SPL, 10000;
	add.u64 	%rd99, %SPL, 10100;
	add.u64 	%rd100, %SPL, 10200;
	add.u64 	%rd101, %SPL, 10227;
	add.u64 	%rd102, %SPL, 0;
	add.u64 	%rd103, %SPL, 5000;
	add.u64 	%rd104, %SPL, 10000;
	add.u64 	%rd105, %SPL, 10100;
	add.u64 	%rd106, %SPL, 10200;
	add.u64 	%rd107, %SPL, 10227;
	add.u64 	%rd108, %SPL, 0;
	add.u64 	%rd109, %SPL, 5000;
	add.u64 	%rd110, %SPL, 10000;
	add.u64 	%rd111, %SPL, 10100;
	add.u64 	%rd112, %SPL, 10200;
	add.u64 	%rd113, %SPL, 10227;
	add.u64 	%rd114, %SPL, 0;
	add.u64 	%rd115, %SPL, 5000;
	add.u64 	%rd116, %SPL, 10000;
	add.u64 	%rd117, %SPL, 10100;
	add.u64 	%rd118, %SPL, 10200;
	add.u64 	%rd119, %SPL, 10227;
	selp.b32 	%r2172, %r2164, %r2162, %p171;
	selp.b32 	%r2173, %r2165, %r2163, %p171;
	add.s32 	%r126, %r2172, -1;
	selp.f64 	%fd1822, 0d41A466AE23AE1ED1, 0d3E4466AE23AE1ED1, %p171;
	fma.rn.f64 	%fd1823, %fd1822, 0d7FF0000000000000, 0d7FF0000000000000;
	{
	.reg .b32 %temp; 
	mov.b64 	{%temp, %r2174}, %fd1822;
	}
	and.b32  	%r2175, %r2174, 2147483647;
	setp.eq.s32 	%p173, %r2175, 0;
	selp.f64 	%fd2, 0dFFF0000000000000, %fd1823, %p173;
	selp.b32 	%r2176, -1077, -1023, %p171;
	shr.u32 	%r2177, %r2172, 20;
	add.s32 	%r127, %r2176, %r2177;
	and.b32  	%r2178, %r2172, 1048575;
	or.b32  	%r128, %r2178, 1072693248;
	mov.b64 	%fd3, {%r2173, %r128};
	{
	.reg .b32 %temp; 
	mov.b64 	{%r2179, %temp}, %fd3;
	}
	{
	.reg .b32 %temp; 
	mov.b64 	{%temp, %r2180}, %fd3;
	}
	add.s32 	%r2181, %r2180, -1048576;
	mov.b64 	%fd4, {%r2179, %r2181};
	selp.b32 	%r2182, %r2170, %r2168, %p172;
	selp.b32 	%r2183, %r2171, %r2169, %p172;
	add.s32 	%r129, %r2182, -1;
	selp.f64 	%fd1824, 0d41C466AE23AE1ED1, 0d3E6466AE23AE1ED1, %p172;
	fma.rn.f64 	%fd1825, %fd1824, 0d7FF0000000000000, 0d7FF0000000000000;
	{
	.reg .b32 %temp; 
	mov.b64 	{%temp, %r2184}, %fd1824;
	}
	and.b32  	%r2185, %r2184, 2147483647;
	setp.eq.s32 	%p174, %r2185, 0;
	selp.f64 	%fd5, 0dFFF0000000000000, %fd1825, %p174;
	selp.b32 	%r2186, -1077, -1023, %p172;
	shr.u32 	%r2187, %r2182, 20;
	add.s32 	%r130, %r2186, %r2187;
	and.b32  	%r2188, %r2182, 1048575;
	or.b32  	%r131, %r2188, 1072693248;
	mov.b64 	%fd6, {%r2183, %r131};
	{
	.reg .b32 %temp; 
	mov.b64 	{%r2189, %temp}, %fd6;
	}
	{
	.reg .b32 %temp; 
	mov.b64 	{%temp, %r2190}, %fd6;
	}
	add.s32 	%r2191, %r2190, -1048576;
	mov.b64 	%fd7, {%r2189, %r2191};
$L__BB1_311:
	shl.b32 	%r2192, %r6362, 2;
	mul.wide.s32 	%rd851, %r2192, 4;
	add.s64 	%rd120, %rd14, %rd851;
	ld.global.u32 	%r2193, [%rd120+12];
	setp.ne.s32 	%p175, %r2193, 1;
	@%p175 bra 	$L__BB1_2881;
	ld.global.u32 	%r134, [%rd120];
	add.s32 	%r2194, %r134, 18;
	ld.local.u32 	%r2195, [%rd19+8];
	shl.b32 	%r2196, %r2195, 2;
	mul.wide.s32 	%rd852, %r2196, 4;
	add.s64 	%rd853, %rd16, %rd852;
	ld.global.u32 	%r2197, [%rd853];
	setp.gt.s32 	%p176, %r2194, %r2197;
	@%p176 bra 	$L__BB1_2882;
	ld.local.u32 	%r2198, [%rd19+12];
	mul.wide.s32 	%rd854, %r2198, 4;
	add.s64 	%rd855, %rd13, %rd854;
	ld.global.u32 	%r6368, [%rd855];
	setp.eq.s32 	%p177, %r6368, -1;
	@%p177 bra 	$L__BB1_2882;
	shl.b32 	%r2199, %r6368, 2;
	mul.wide.s32 	%rd856, %r2199, 4;
	add.s64 	%rd857, %rd14, %rd856;
	ld.global.u32 	%r2200, [%rd857];
	add.s32 	%r2201, %r2200, 18;
	ld.local.u32 	%r2202, [%rd19+16];
	shl.b32 	%r2203, %r2202, 2;
	mul.wide.s32 	%rd858, %r2203, 4;
	add.s64 	%rd859, %rd18, %rd858;
	ld.global.u32 	%r2204, [%rd859];
	setp.gt.s32 	%p178, %r2201, %r2204;
	@%p178 bra 	$L__BB1_2882;
	ld.global.u32 	%r2205, [%rd20+24];
	setp.eq.s32 	%p179, %r2205, 0;
	@%p179 bra 	$L__BB1_383;
	ld.global.s32 	%rd122, [%rd120+4];
	setp.lt.s64 	%p180, %rd122, 1;
	mov.b64 	%rd3814, 0;
	@%p180 bra 	$L__BB1_373;
	cvt.u32.u64 	%r2207, %rd122;
	add.s32 	%r136, %r2207, %r134;
	and.b32  	%r137, %r2207, 3;
	setp.lt.u32 	%p181, %r2207, 4;
	mov.b32 	%r6364, 0;
	@%p181 bra 	$L__BB1_348;
	cvt.u32.u64 	%r2210, %rd122;
	and.b32  	%r6364, %r2210, 2147483644;
	mov.b32 	%r6363, 0;
$L__BB1_319:
	not.b32 	%r2211, %r6363;
	add.s32 	%r2212, %r136, %r2211;
	cvt.s64.s32 	%rd861, %r2212;
	add.s64 	%rd123, %rd17, %rd861;
	ld.global.u8 	%rs381, [%rd123];
	setp.eq.s16 	%p182, %rs381, 84;
	cvt.u64.u32 	%rd862, %r6363;
	add.s64 	%rd124, %rd39, %rd862;
	@%p182 bra 	$L__BB1_323;
	setp.eq.s16 	%p183, %rs381, 67;
	@%p183 bra 	$L__BB1_324;
	setp.ne.s16 	%p184, %rs381, 65;
	@%p184 bra 	$L__BB1_325;
	mov.b16 	%rs384, 84;
	st.local.u8 	[%rd124], %rs384;
	bra.uni 	$L__BB1_326;
$L__BB1_323:
	mov.b16 	%rs383, 65;
	st.local.u8 	[%rd124], %rs383;
	bra.uni 	$L__BB1_326;
$L__BB1_324:
	mov.b16 	%rs382, 71;
	st.local.u8 	[%rd124], %rs382;
	bra.uni 	$L__BB1_326;
$L__BB1_325:
	mov.b16 	%rs385, 67;
	st.local.u8 	[%rd124], %rs385;
$L__BB1_326:
	ld.global.u8 	%rs386, [%rd123+-1];
	setp.eq.s16 	%p185, %rs386, 65;
	@%p185 bra 	$L__BB1_332;
	setp.eq.s16 	%p186, %rs386, 67;
	@%p186 bra 	$L__BB1_330;
	setp.eq.s16 	%p187, %rs386, 84;
	@%p187 bra 	$L__BB1_331;
	mov.b16 	%rs390, 67;
	st.local.u8 	[%rd124+1], %rs390;
	bra.uni 	$L__BB1_333;
$L__BB1_330:
	mov.b16 	%rs387, 71;
	st.local.u8 	[%rd124+1], %rs387;
	bra.uni 	$L__BB1_333;
$L__BB1_331:
	mov.b16 	%rs388, 65;
	st.local.u8 	[%rd124+1], %rs388;
	bra.uni 	$L__BB1_333;
$L__BB1_332:
	mov.b16 	%rs389, 84;
	st.local.u8 	[%rd124+1], %rs389;
$L__BB1_333:
	ld.global.u8 	%rs391, [%rd123+-2];
	setp.eq.s16 	%p188, %rs391, 65;
	@%p188 bra 	$L__BB1_339;
	setp.eq.s16 	%p189, %rs391, 67;
	@%p189 bra 	$L__BB1_337;
	setp.eq.s16 	%p190, %rs391, 84;
	@%p190 bra 	$L__BB1_338;
	mov.b16 	%rs395, 67;
	st.local.u8 	[%rd124+2], %rs395;
	bra.uni 	$L__BB1_340;
$L__BB1_337:
	mov.b16 	%rs392, 71;
	st.local.u8 	[%rd124+2], %rs392;
	bra.uni 	$L__BB1_340;
$L__BB1_338:
	mov.b16 	%rs393, 65;
	st.local.u8 	[%rd124+2], %rs393;
	bra.uni 	$L__BB1_340;
$L__BB1_339:
	mov.b16 	%rs394, 84;
	st.local.u8 	[%rd124+2], %rs394;
$L__BB1_340:
	ld.global.u8 	%rs396, [%rd123+-3];
	setp.eq.s16 	%p191, %rs396, 65;
	@%p191 bra 	$L__BB1_346;
	setp.eq.s16 	%p192, %rs396, 67;
	@%p192 bra 	$L__BB1_344;
	setp.eq.s16 	%p193, %rs396, 84;
	@%p193 bra 	$L__BB1_345;
	mov.b16 	%rs400, 67;
	st.local.u8 	[%rd124+3], %rs400;
	bra.uni 	$L__BB1_347;
$L__BB1_344:
	mov.b16 	%rs397, 71;
	st.local.u8 	[%rd124+3], %rs397;
	bra.uni 	$L__BB1_347;
$L__BB1_345:
	mov.b16 	%rs398, 65;
	st.local.u8 	[%rd124+3], %rs398;
	bra.uni 	$L__BB1_347;
$L__BB1_346:
	mov.b16 	%rs399, 84;
	st.local.u8 	[%rd124+3], %rs399;
$L__BB1_347:
	add.s32 	%r6363, %r6363, 4;
	setp.ne.s32 	%p194, %r6363, %r6364;
	@%p194 bra 	$L__BB1_319;
$L__BB1_348:
	setp.eq.s32 	%p195, %r137, 0;
	@%p195 bra 	$L__BB1_372;
	not.b32 	%r2213, %r6364;
	add.s32 	%r2214, %r136, %r2213;
	cvt.s64.s32 	%rd863, %r2214;
	add.s64 	%rd125, %rd17, %rd863;
	ld.global.u8 	%rs401, [%rd125];
	setp.eq.s16 	%p196, %rs401, 65;
	cvt.u64.u32 	%rd864, %r6364;
	add.s64 	%rd126, %rd39, %rd864;
	@%p196 bra 	$L__BB1_355;
	setp.eq.s16 	%p197, %rs401, 67;
	@%p197 bra 	$L__BB1_353;
	setp.eq.s16 	%p198, %rs401, 84;
	@%p198 bra 	$L__BB1_354;
	mov.b16 	%rs405, 67;
	st.local.u8 	[%rd126], %rs405;
	bra.uni 	$L__BB1_356;
$L__BB1_353:
	mov.b16 	%rs402, 71;
	st.local.u8 	[%rd126], %rs402;
	bra.uni 	$L__BB1_356;
$L__BB1_354:
	mov.b16 	%rs403, 65;
	st.local.u8 	[%rd126], %rs403;
	bra.uni 	$L__BB1_356;
$L__BB1_355:
	mov.b16 	%rs404, 84;
	st.local.u8 	[%rd126], %rs404;
$L__BB1_356:
	setp.eq.s32 	%p199, %r137, 1;
	@%p199 bra 	$L__BB1_372;
	ld.global.u8 	%rs406, [%rd125+-1];
	setp.eq.s16 	%p200, %rs406, 65;
	@%p200 bra 	$L__BB1_363;
	setp.eq.s16 	%p201, %rs406, 67;
	@%p201 bra 	$L__BB1_361;
	setp.eq.s16 	%p202, %rs406, 84;
	@%p202 bra 	$L__BB1_362;
	mov.b16 	%rs410, 67;
	st.local.u8 	[%rd126+1], %rs410;
	bra.uni 	$L__BB1_364;
$L__BB1_361:
	mov.b16 	%rs407, 71;
	st.local.u8 	[%rd126+1], %rs407;
	bra.uni 	$L__BB1_364;
$L__BB1_362:
	mov.b16 	%rs408, 65;
	st.local.u8 	[%rd126+1], %rs408;
	bra.uni 	$L__BB1_364;
$L__BB1_363:
	mov.b16 	%rs409, 84;
	st.local.u8 	[%rd126+1], %rs409;
$L__BB1_364:
	setp.eq.s32 	%p203, %r137, 2;
	@%p203 bra 	$L__BB1_372;
	ld.global.u8 	%rs411, [%rd125+-2];
	setp.eq.s16 	%p204, %rs411, 65;
	@%p204 bra 	$L__BB1_371;
	setp.eq.s16 	%p205, %rs411, 67;
	@%p205 bra 	$L__BB1_369;
	setp.eq.s16 	%p206, %rs411, 84;
	@%p206 bra 	$L__BB1_370;
	mov.b16 	%rs415, 67;
	st.local.u8 	[%rd126+2], %rs415;
	bra.uni 	$L__BB1_372;
$L__BB1_369:
	mov.b16 	%rs412, 71;
	st.local.u8 	[%rd126+2], %rs412;
	bra.uni 	$L__BB1_372;
$L__BB1_370:
	mov.b16 	%rs413, 65;
	st.local.u8 	[%rd126+2], %rs413;
	bra.uni 	$L__BB1_372;
$L__BB1_371:
	mov.b16 	%rs414, 84;
	st.local.u8 	[%rd126+2], %rs414;
$L__BB1_372:
	mov.u64 	%rd3814, %rd122;
$L__BB1_373:
	cvt.u32.u64 	%r2215, %rd122;
	setp.lt.s32 	%p207, %r2215, 1;
	add.s64 	%rd866, %rd39, %rd3814;
	mov.b16 	%rs416, 0;
	st.local.u8 	[%rd866], %rs416;
	mov.b64 	%rd3815, 0;
	@%p207 bra 	$L__BB1_382;
	cvt.u32.u64 	%r2217, %rd122;
	and.b32  	%r142, %r2217, 3;
	setp.lt.u32 	%p208, %r2217, 4;
	mov.b32 	%r6366, 0;
	@%p208 bra 	$L__BB1_377;
	cvt.u32.u64 	%r2219, %rd122;
	and.b32  	%r6366, %r2219, 2147483644;
	mov.b32 	%r6365, 0;
$L__BB1_376:
	add.s32 	%r2220, %r6365, %r134;
	cvt.s64.s32 	%rd867, %r2220;
	add.s64 	%rd868, %rd17, %rd867;
	ld.global.u8 	%rs417, [%rd868];
	cvt.u64.u32 	%rd869, %r6365;
	add.s64 	%rd870, %rd48, %rd869;
	ld.global.u8 	%rs418, [%rd868+1];
	st.local.v2.u8 	[%rd870], {%rs417, %rs418};
	ld.global.u8 	%rs419, [%rd868+2];
	ld.global.u8 	%rs420, [%rd868+3];
	st.local.v2.u8 	[%rd870+2], {%rs419, %rs420};
	add.s32 	%r6365, %r6365, 4;
	setp.ne.s32 	%p209, %r6365, %r6366;
	@%p209 bra 	$L__BB1_376;
$L__BB1_377:
	setp.eq.s32 	%p210, %r142, 0;
	@%p210 bra 	$L__BB1_381;
	add.s32 	%r2221, %r6366, %r134;
	cvt.s64.s32 	%rd871, %r2221;
	add.s64 	%rd128, %rd17, %rd871;
	ld.global.u8 	%rs421, [%rd128];
	cvt.u64.u32 	%rd872, %r6366;
	add.s64 	%rd129, %rd48, %rd872;
	st.local.u8 	[%rd129], %rs421;
	setp.eq.s32 	%p211, %r142, 1;
	@%p211 bra 	$L__BB1_381;
	ld.global.u8 	%rs422, [%rd128+1];
	st.local.u8 	[%rd129+1], %rs422;
	setp.eq.s32 	%p212, %r142, 2;
	@%p212 bra 	$L__BB1_381;
	ld.global.u8 	%rs423, [%rd128+2];
	st.local.u8 	[%rd129+2], %rs423;
$L__BB1_381:
	mov.u64 	%rd3815, %rd122;
$L__BB1_382:
	add.s64 	%rd873, %rd48, %rd3815;
	mov.b16 	%rs424, 0;
	st.local.u8 	[%rd873], %rs424;
	add.u64 	%rd874, %SP, 10410;
	st.local.u64 	[%rd41+48], %rd874;
	add.u64 	%rd875, %SP, 10684;
	st.local.u64 	[%rd50+48], %rd875;
$L__BB1_383:
	setp.ge.s32 	%p213, %r6368, %r6813;
	@%p213 bra 	$L__BB1_2881;
	mul.wide.s32 	%rd876, %r6362, 4;
	add.s64 	%rd131, %rd5, %rd876;
	add.s64 	%rd132, %rd4, %rd876;
$L__BB1_385:
	shl.b32 	%r2222, %r6368, 2;
	mul.wide.s32 	%rd877, %r2222, 4;
	add.s64 	%rd133, %rd14, %rd877;
	ld.global.u32 	%r2223, [%rd133+8];
	setp.ne.s32 	%p214, %r2223, 1;
	@%p214 bra 	$L__BB1_2880;
	ld.global.u32 	%r2224, [%rd133];
	add.s32 	%r2225, %r2224, 18;
	ld.local.u32 	%r149, [%rd19+16];
	shl.b32 	%r2226, %r149, 2;
	mul.wide.s32 	%rd878, %r2226, 4;
	add.s64 	%rd879, %rd18, %rd878;
	ld.global.u32 	%r2227, [%rd879];
	setp.gt.s32 	%p215, %r2225, %r2227;
	@%p215 bra 	$L__BB1_2881;
	ld.global.u32 	%r2228, [%rd20+12];
	setp.eq.s32 	%p216, %r2228, 0;
	@%p216 bra 	$L__BB1_471;
	ld.local.u32 	%r150, [%rd19];
	mul.wide.s32 	%rd880, %r150, 4;
	add.s64 	%rd881, %rd12, %rd880;
	ld.global.u32 	%r6378, [%rd881];
	add.s64 	%rd882, %rd11, %rd880;
	ld.global.u32 	%r6376, [%rd882];
	setp.ge.s32 	%p217, %r6378, %r6376;
	mul.wide.s32 	%rd883, %r6368, 4;
	add.s64 	%rd134, %rd4, %rd883;
	@%p217 bra 	$L__BB1_428;
$L__BB1_389:
	shl.b32 	%r2229, %r6378, 2;
	mul.wide.s32 	%rd884, %r2229, 4;
	add.s64 	%rd135, %rd10, %rd884;
	ld.global.u32 	%r2230, [%rd135+8];
	setp.ne.s32 	%p218, %r2230, 1;
	@%p218 bra 	$L__BB1_426;
	ld.global.u32 	%r157, [%rd135];
	ld.global.u32 	%r2231, [%rd20+28];
	mad.lo.s32 	%r2232, %r2231, %r150, %r157;
	mul.wide.s32 	%rd885, %r2232, 4;
	add.s64 	%rd886, %rd9, %rd885;
	ld.global.u32 	%r2233, [%rd886];
	or.b32  	%r2234, %r2233, 2;
	setp.eq.s32 	%p219, %r2234, 2;
	@%p219 bra 	$L__BB1_426;
	ld.local.u32 	%r158, [%rd19+4];
	mul.wide.s32 	%rd887, %r158, 4;
	add.s64 	%rd888, %rd12, %rd887;
	ld.global.u32 	%r6370, [%rd888];
	add.s64 	%rd889, %rd11, %rd887;
	ld.global.u32 	%r2235, [%rd889];
	setp.ge.s32 	%p220, %r6370, %r2235;
	@%p220 bra 	$L__BB1_426;
$L__BB1_392:
	shl.b32 	%r2236, %r6370, 2;
	mul.wide.s32 	%rd890, %r2236, 4;
	add.s64 	%rd136, %rd10, %rd890;
	ld.global.u32 	%r2237, [%rd136];
	setp.ne.s32 	%p221, %r2237, %r157;
	@%p221 bra 	$L__BB1_425;
	ld.global.u32 	%r2238, [%rd136+8];
	setp.ne.s32 	%p222, %r2238, 1;
	@%p222 bra 	$L__BB1_425;
	ld.local.u32 	%r164, [%rd19+8];
	mul.wide.s32 	%rd891, %r164, 4;
	add.s64 	%rd892, %rd8, %rd891;
	ld.global.u32 	%r6371, [%rd892];
	add.s64 	%rd893, %rd7, %rd891;
	ld.global.u32 	%r2239, [%rd893];
	setp.ge.s32 	%p223, %r6371, %r2239;
	@%p223 bra 	$L__BB1_425;
$L__BB1_395:
	shl.b32 	%r2240, %r6371, 2;
	mul.wide.s32 	%rd894, %r2240, 4;
	add.s64 	%rd137, %rd6, %rd894;
	ld.global.u32 	%r2241, [%rd137];
	setp.ne.s32 	%p224, %r2241, %r157;
	@%p224 bra 	$L__BB1_424;
	ld.global.u32 	%r2242, [%rd137+12];
	setp.ne.s32 	%p225, %r2242, 1;
	@%p225 bra 	$L__BB1_424;
	ld.local.u32 	%r170, [%rd19+12];
	mul.wide.s32 	%rd895, %r170, 4;
	add.s64 	%rd896, %rd8, %rd895;
	ld.global.u32 	%r6372, [%rd896];
	add.s64 	%rd897, %rd7, %rd895;
	ld.global.u32 	%r2243, [%rd897];
	setp.ge.s32 	%p226, %r6372, %r2243;
	@%p226 bra 	$L__BB1_424;
$L__BB1_398:
	shl.b32 	%r2244, %r6372, 2;
	mul.wide.s32 	%rd898, %r2244, 4;
	add.s64 	%rd138, %rd6, %rd898;
	ld.global.u32 	%r2245, [%rd138];
	setp.ne.s32 	%p227, %r2245, %r157;
	@%p227 bra 	$L__BB1_423;
	ld.global.u32 	%r2246, [%rd138+8];
	setp.ne.s32 	%p228, %r2246, 1;
	@%p228 bra 	$L__BB1_423;
	mul.wide.s32 	%rd899, %r149, 4;
	add.s64 	%rd900, %rd12, %rd899;
	ld.global.u32 	%r6373, [%rd900];
	add.s64 	%rd901, %rd11, %rd899;
	ld.global.u32 	%r2247, [%rd901];
	setp.ge.s32 	%p229, %r6373, %r2247;
	@%p229 bra 	$L__BB1_423;
$L__BB1_401:
	shl.b32 	%r2248, %r6373, 2;
	mul.wide.s32 	%rd902, %r2248, 4;
	add.s64 	%rd139, %rd10, %rd902;
	ld.global.u32 	%r2249, [%rd139];
	setp.ne.s32 	%p230, %r2249, %r157;
	@%p230 bra 	$L__BB1_422;
	ld.global.u32 	%r2250, [%rd139+12];
	setp.ne.s32 	%p231, %r2250, 1;
	@%p231 bra 	$L__BB1_422;
	ld.local.u32 	%r179, [%rd19+20];
	mul.wide.s32 	%rd903, %r179, 4;
	add.s64 	%rd904, %rd12, %rd903;
	ld.global.u32 	%r6374, [%rd904];
	add.s64 	%rd905, %rd11, %rd903;
	ld.global.u32 	%r2251, [%rd905];
	setp.ge.s32 	%p232, %r6374, %r2251;
	@%p232 bra 	$L__BB1_422;
$L__BB1_404:
	shl.b32 	%r2252, %r6374, 2;
	mul.wide.s32 	%rd906, %r2252, 4;
	add.s64 	%rd140, %rd10, %rd906;
	ld.global.u32 	%r2253, [%rd140];
	setp.ne.s32 	%p233, %r2253, %r157;
	@%p233 bra 	$L__BB1_421;
	ld.global.u32 	%r2254, [%rd140+12];
	setp.ne.s32 	%p234, %r2254, 1;
	@%p234 bra 	$L__BB1_421;
	ld.global.u32 	%r183, [%rd136+4];
	ld.global.u32 	%r2255, [%rd135+4];
	shl.b32 	%r2256, %r150, 2;
	mul.wide.s32 	%rd907, %r2256, 4;
	add.s64 	%rd908, %rd18, %rd907;
	ld.global.u32 	%r2257, [%rd908+4];
	add.s32 	%r2258, %r2255, %r2257;
	sub.s32 	%r2259, %r183, %r2258;
	setp.gt.u32 	%p235, %r2259, 20;
	@%p235 bra 	$L__BB1_421;
	ld.global.u32 	%r184, [%rd137+4];
	sub.s32 	%r2260, %r183, %r184;
	add.s32 	%r2261, %r2260, 61;
	setp.gt.u32 	%p236, %r2261, 20;
	@%p236 bra 	$L__BB1_421;
	ld.global.u32 	%r185, [%rd138+4];
	shl.b32 	%r2262, %r164, 2;
	mul.wide.s32 	%rd909, %r2262, 4;
	add.s64 	%rd910, %rd16, %rd909;
	ld.global.u32 	%r2263, [%rd910+4];
	add.s32 	%r2264, %r184, %r2263;
	sub.s32 	%r2265, %r185, %r2264;
	setp.lt.s32 	%p237, %r2265, 0;
	@%p237 bra 	$L__BB1_421;
	ld.global.u32 	%r186, [%rd139+4];
	shl.b32 	%r2266, %r149, 2;
	mul.wide.s32 	%rd911, %r2266, 4;
	add.s64 	%rd912, %rd18, %rd911;
	ld.global.u32 	%r187, [%rd912+4];
	shl.b32 	%r2267, %r170, 2;
	mul.wide.s32 	%rd913, %r2267, 4;
	add.s64 	%rd914, %rd16, %rd913;
	ld.global.u32 	%r2268, [%rd914+4];
	add.s32 	%r2269, %r2268, %r185;
	add.s32 	%r2270, %r186, %r187;
	add.s32 	%r188, %r2270, -61;
	sub.s32 	%r2271, %r2269, %r188;
	setp.gt.u32 	%p238, %r2271, 20;
	@%p238 bra 	$L__BB1_421;
	sub.s32 	%r2272, %r183, %r188;
	add.s32 	%r2273, %r2272, 121;
	setp.gt.u32 	%p239, %r2273, 60;
	@%p239 bra 	$L__BB1_421;
	ld.global.u32 	%r2274, [%rd140+4];
	sub.s32 	%r2276, %r2274, %r2270;
	setp.gt.u32 	%p240, %r2276, 20;
	@%p240 bra 	$L__BB1_421;
	ld.global.u32 	%r6375, [%rd131];
	ld.global.u32 	%r190, [%rd132];
	setp.ge.s32 	%p241, %r6375, %r190;
	@%p241 bra 	$L__BB1_421;
$L__BB1_413:
	shl.b32 	%r2277, %r6375, 2;
	mul.wide.s32 	%rd915, %r2277, 4;
	add.s64 	%rd141, %rd3, %rd915;
	ld.global.u32 	%r2278, [%rd141];
	setp.ne.s32 	%p242, %r2278, %r157;
	@%p242 bra 	$L__BB1_417;
	ld.global.u32 	%r2279, [%rd141+12];
	setp.ne.s32 	%p243, %r2279, 1;
	@%p243 bra 	$L__BB1_417;
	shl.b32 	%r2280, %r158, 2;
	mul.wide.s32 	%rd916, %r2280, 4;
	add.s64 	%rd917, %rd18, %rd916;
	ld.global.u32 	%r2281, [%rd917+4];
	add.s32 	%r2282, %r2281, %r183;
	ld.global.u32 	%r192, [%rd141+4];
	setp.gt.s32 	%p244, %r2282, %r192;
	@%p244 bra 	$L__BB1_417;
	ld.global.u32 	%r2283, [%rd120+4];
	add.s32 	%r2284, %r2283, %r192;
	setp.le.s32 	%p245, %r2284, %r184;
	@%p245 bra 	$L__BB1_418;
$L__BB1_417:
	add.s32 	%r6375, %r6375, 1;
	setp.lt.s32 	%p248, %r6375, %r190;
	@%p248 bra 	$L__BB1_413;
	bra.uni 	$L__BB1_421;
$L__BB1_418:
	setp.eq.s32 	%p246, %r6368, -1;
	@%p246 bra 	$L__BB1_420;
	ld.global.u32 	%r2285, [%rd134];
	setp.eq.s32 	%p247, %r2285, 0;
	@%p247 bra 	$L__BB1_421;
$L__BB1_420:
	ld.global.u32 	%r2286, [%rd20+28];
	mad.lo.s32 	%r2287, %r2286, %r150, %r157;
	mul.wide.s32 	%rd918, %r2287, 4;
	add.s64 	%rd919, %rd9, %rd918;
	mov.b32 	%r2288, 2;
	st.global.u32 	[%rd919], %r2288;
$L__BB1_421:
	add.s32 	%r6374, %r6374, 1;
	mul.wide.s32 	%rd920, %r179, 4;
	add.s64 	%rd921, %rd11, %rd920;
	ld.global.u32 	%r2289, [%rd921];
	setp.lt.s32 	%p249, %r6374, %r2289;
	@%p249 bra 	$L__BB1_404;
$L__BB1_422:
	add.s32 	%r6373, %r6373, 1;
	mul.wide.s32 	%rd922, %r149, 4;
	add.s64 	%rd923, %rd11, %rd922;
	ld.global.u32 	%r2290, [%rd923];
	setp.lt.s32 	%p250, %r6373, %r2290;
	@%p250 bra 	$L__BB1_401;
$L__BB1_423:
	add.s32 	%r6372, %r6372, 1;
	mul.wide.s32 	%rd924, %r170, 4;
	add.s64 	%rd925, %rd7, %rd924;
	ld.global.u32 	%r2291, [%rd925];
	setp.lt.s32 	%p251, %r6372, %r2291;
	@%p251 bra 	$L__BB1_398;
$L__BB1_424:
	add.s32 	%r6371, %r6371, 1;
	mul.wide.s32 	%rd926, %r164, 4;
	add.s64 	%rd927, %rd7, %rd926;
	ld.global.u32 	%r2292, [%rd927];
	setp.lt.s32 	%p252, %r6371, %r2292;
	@%p252 bra 	$L__BB1_395;
$L__BB1_425:
	add.s32 	%r6370, %r6370, 1;
	mul.wide.s32 	%rd928, %r158, 4;
	add.s64 	%rd929, %rd11, %rd928;
	ld.global.u32 	%r2293, [%rd929];
	setp.lt.s32 	%p253, %r6370, %r2293;
	@%p253 bra 	$L__BB1_392;
$L__BB1_426:
	add.s32 	%r6378, %r6378, 1;
	mul.wide.s32 	%rd930, %r150, 4;
	add.s64 	%rd931, %rd11, %rd930;
	ld.global.u32 	%r6376, [%rd931];
	setp.lt.s32 	%p254, %r6378, %r6376;
	@%p254 bra 	$L__BB1_389;
	mul.wide.s32 	%rd932, %r150, 4;
	add.s64 	%rd933, %rd12, %rd932;
	ld.global.u32 	%r6378, [%rd933];
$L__BB1_428:
	setp.ge.s32 	%p255, %r6378, %r6376;
	@%p255 bra 	$L__BB1_429;
	bra.uni 	$L__BB1_431;
$L__BB1_429:
	ld.global.u32 	%r221, [%rd20+28];
	setp.lt.s32 	%p293, %r221, 1;
	@%p293 bra 	$L__BB1_471;
	mul.lo.s32 	%r222, %r221, %r150;
	mov.b32 	%r6385, 0;
	bra.uni 	$L__BB1_470;
$L__BB1_431:
	shl.b32 	%r2294, %r6378, 2;
	mul.wide.s32 	%rd934, %r2294, 4;
	add.s64 	%rd142, %rd10, %rd934;
	ld.global.u32 	%r2295, [%rd142+12];
	setp.ne.s32 	%p256, %r2295, 1;
	@%p256 bra 	$L__BB1_468;
	ld.global.u32 	%r228, [%rd142];
	ld.global.u32 	%r2296, [%rd20+28];
	mad.lo.s32 	%r2297, %r2296, %r150, %r228;
	mul.wide.s32 	%rd935, %r2297, 4;
	add.s64 	%rd936, %rd9, %rd935;
	ld.global.u32 	%r2298, [%rd936];
	or.b32  	%r2299, %r2298, 2;
	setp.eq.s32 	%p257, %r2299, 2;
	@%p257 bra 	$L__BB1_468;
	ld.local.u32 	%r229, [%rd19+4];
	mul.wide.s32 	%rd937, %r229, 4;
	add.s64 	%rd938, %rd12, %rd937;
	ld.global.u32 	%r6379, [%rd938];
	add.s64 	%rd939, %rd11, %rd937;
	ld.global.u32 	%r2300, [%rd939];
	setp.ge.s32 	%p258, %r6379, %r2300;
	@%p258 bra 	$L__BB1_468;
$L__BB1_434:
	shl.b32 	%r2301, %r6379, 2;
	mul.wide.s32 	%rd940, %r2301, 4;
	add.s64 	%rd143, %rd10, %rd940;
	ld.global.u32 	%r2302, [%rd143];
	setp.ne.s32 	%p259, %r2302, %r228;
	@%p259 bra 	$L__BB1_467;
	ld.global.u32 	%r2303, [%rd143+12];
	setp.ne.s32 	%p260, %r2303, 1;
	@%p260 bra 	$L__BB1_467;
	ld.local.u32 	%r235, [%rd19+8];
	mul.wide.s32 	%rd941, %r235, 4;
	add.s64 	%rd942, %rd8, %rd941;
	ld.global.u32 	%r6380, [%rd942];
	add.s64 	%rd943, %rd7, %rd941;
	ld.global.u32 	%r2304, [%rd943];
	setp.ge.s32 	%p261, %r6380, %r2304;
	@%p261 bra 	$L__BB1_467;
$L__BB1_437:
	shl.b32 	%r2305, %r6380, 2;
	mul.wide.s32 	%rd944, %r2305, 4;
	add.s64 	%rd144, %rd6, %rd944;
	ld.global.u32 	%r2306, [%rd144];
	setp.ne.s32 	%p262, %r2306, %r228;
	@%p262 bra 	$L__BB1_466;
	ld.global.u32 	%r2307, [%rd144+8];
	setp.ne.s32 	%p263, %r2307, 1;
	@%p263 bra 	$L__BB1_466;
	ld.local.u32 	%r241, [%rd19+12];
	mul.wide.s32 	%rd945, %r241, 4;
	add.s64 	%rd946, %rd8, %rd945;
	ld.global.u32 	%r6381, [%rd946];
	add.s64 	%rd947, %rd7, %rd945;
	ld.global.u32 	%r2308, [%rd947];
	setp.ge.s32 	%p264, %r6381, %r2308;
	@%p264 bra 	$L__BB1_466;
$L__BB1_440:
	shl.b32 	%r2309, %r6381, 2;
	mul.wide.s32 	%rd948, %r2309, 4;
	add.s64 	%rd145, %rd6, %rd948;
	ld.global.u32 	%r2310, [%rd145];
	setp.ne.s32 	%p265, %r2310, %r228;
	@%p265 bra 	$L__BB1_465;
	ld.global.u32 	%r2311, [%rd145+12];
	setp.ne.s32 	%p266, %r2311, 1;
	@%p266 bra 	$L__BB1_465;
	mul.wide.s32 	%rd949, %r149, 4;
	add.s64 	%rd950, %rd12, %rd949;
	ld.global.u32 	%r6382, [%rd950];
	add.s64 	%rd951, %rd11, %rd949;
	ld.global.u32 	%r2312, [%rd951];
	setp.ge.s32 	%p267, %r6382, %r2312;
	@%p267 bra 	$L__BB1_465;
$L__BB1_443:
	shl.b32 	%r2313, %r6382, 2;
	mul.wide.s32 	%rd952, %r2313, 4;
	add.s64 	%rd146, %rd10, %rd952;
	ld.global.u32 	%r2314, [%rd146];
	setp.ne.s32 	%p268, %r2314, %r228;
	@%p268 bra 	$L__BB1_464;
	ld.global.u32 	%r2315, [%rd146+8];
	setp.ne.s32 	%p269, %r2315, 1;
	@%p269 bra 	$L__BB1_464;
	ld.local.u32 	%r250, [%rd19+20];
	mul.wide.s32 	%rd953, %r250, 4;
	add.s64 	%rd954, %rd12, %rd953;
	ld.global.u32 	%r6383, [%rd954];
	add.s64 	%rd955, %rd11, %rd953;
	ld.global.u32 	%r2316, [%rd955];
	setp.ge.s32 	%p270, %r6383, %r2316;
	@%p270 bra 	$L__BB1_464;
$L__BB1_446:
	shl.b32 	%r2317, %r6383, 2;
	mul.wide.s32 	%rd956, %r2317, 4;
	add.s64 	%rd147, %rd10, %rd956;
	ld.global.u32 	%r2318, [%rd147];
	setp.ne.s32 	%p271, %r2318, %r228;
	@%p271 bra 	$L__BB1_463;
	ld.global.u32 	%r2319, [%rd147+8];
	setp.ne.s32 	%p272, %r2319, 1;
	@%p272 bra 	$L__BB1_463;
	ld.global.u32 	%r2320, [%rd142+4];
	ld.global.u32 	%r254, [%rd143+4];
	shl.b32 	%r2321, %r229, 2;
	mul.wide.s32 	%rd957, %r2321, 4;
	add.s64 	%rd958, %rd18, %rd957;
	ld.global.u32 	%r2322, [%rd958+4];
	add.s32 	%r255, %r254, %r2322;
	sub.s32 	%r2323, %r2320, %r255;
	setp.gt.u32 	%p273, %r2323, 20;
	@%p273 bra 	$L__BB1_463;
	ld.global.u32 	%r256, [%rd144+4];
	shl.b32 	%r2324, %r235, 2;
	mul.wide.s32 	%rd959, %r2324, 4;
	add.s64 	%rd960, %rd16, %rd959;
	ld.global.u32 	%r2325, [%rd960+4];
	add.s32 	%r257, %r2325, %r256;
	sub.s32 	%r2326, %r257, %r255;
	add.s32 	%r2327, %r2326, 61;
	setp.gt.u32 	%p274, %r2327, 20;
	@%p274 bra 	$L__BB1_463;
	ld.global.u32 	%r258, [%rd145+4];
	shl.b32 	%r2328, %r241, 2;
	mul.wide.s32 	%rd961, %r2328, 4;
	add.s64 	%rd962, %rd16, %rd961;
	ld.global.u32 	%r2329, [%rd962+4];
	add.s32 	%r2330, %r258, %r2329;
	sub.s32 	%r2331, %r256, %r2330;
	setp.lt.s32 	%p275, %r2331, 0;
	@%p275 bra 	$L__BB1_463;
	ld.global.u32 	%r259, [%rd146+4];
	sub.s32 	%r2332, %r259, %r258;
	add.s32 	%r2333, %r2332, 61;
	setp.gt.u32 	%p276, %r2333, 20;
	@%p276 bra 	$L__BB1_463;
	sub.s32 	%r2334, %r259, %r255;
	add.s32 	%r2335, %r2334, 182;
	setp.gt.u32 	%p277, %r2335, 60;
	@%p277 bra 	$L__BB1_463;
	ld.global.u32 	%r2336, [%rd147+4];
	shl.b32 	%r2337, %r250, 2;
	mul.wide.s32 	%rd963, %r2337, 4;
	add.s64 	%rd964, %rd18, %rd963;
	ld.global.u32 	%r2338, [%rd964+4];
	add.s32 	%r2339, %r2336, %r2338;
	sub.s32 	%r2340, %r259, %r2339;
	setp.gt.u32 	%p278, %r2340, 20;
	@%p278 bra 	$L__BB1_463;
	ld.global.u32 	%r6384, [%rd131];
	ld.global.u32 	%r261, [%rd132];
	setp.ge.s32 	%p279, %r6384, %r261;
	@%p279 bra 	$L__BB1_463;
$L__BB1_455:
	shl.b32 	%r2341, %r6384, 2;
	mul.wide.s32 	%rd965, %r2341, 4;
	add.s64 	%rd148, %rd3, %rd965;
	ld.global.u32 	%r2342, [%rd148];
	setp.ne.s32 	%p280, %r2342, %r228;
	@%p280 bra 	$L__BB1_459;
	ld.global.u32 	%r2343, [%rd148+8];
	setp.ne.s32 	%p281, %r2343, 1;
	@%p281 bra 	$L__BB1_459;
	ld.global.u32 	%r263, [%rd148+4];
	setp.gt.s32 	%p282, %r257, %r263;
	@%p282 bra 	$L__BB1_459;
	ld.global.u32 	%r2344, [%rd120+4];
	add.s32 	%r2345, %r2344, %r263;
	setp.le.s32 	%p283, %r2345, %r254;
	@%p283 bra 	$L__BB1_460;
$L__BB1_459:
	add.s32 	%r6384, %r6384, 1;
	setp.lt.s32 	%p286, %r6384, %r261;
	@%p286 bra 	$L__BB1_455;
	bra.uni 	$L__BB1_463;
$L__BB1_460:
	setp.eq.s32 	%p284, %r6368, -1;
	@%p284 bra 	$L__BB1_462;
	ld.global.u32 	%r2346, [%rd134];
	setp.eq.s32 	%p285, %r2346, 0;
	@%p285 bra 	$L__BB1_463;
$L__BB1_462:
	ld.global.u32 	%r2347, [%rd20+28];
	mad.lo.s32 	%r2348, %r2347, %r150, %r228;
	mul.wide.s32 	%rd966, %r2348, 4;
	add.s64 	%rd967, %rd9, %rd966;
	mov.b32 	%r2349, 2;
	st.global.u32 	[%rd967], %r2349;
$L__BB1_463:
	add.s32 	%r6383, %r6383, 1;
	mul.wide.s32 	%rd968, %r250, 4;
	add.s64 	%rd969, %rd11, %rd968;
	ld.global.u32 	%r2350, [%rd969];
	setp.lt.s32 	%p287, %r6383, %r2350;
	@%p287 bra 	$L__BB1_446;
$L__BB1_464:
	add.s32 	%r6382, %r6382, 1;
	mul.wide.s32 	%rd970, %r149, 4;
	add.s64 	%rd971, %rd11, %rd970;
	ld.global.u32 	%r2351, [%rd971];
	setp.lt.s32 	%p288, %r6382, %r2351;
	@%p288 bra 	$L__BB1_443;
$L__BB1_465:
	add.s32 	%r6381, %r6381, 1;
	mul.wide.s32 	%rd972, %r241, 4;
	add.s64 	%rd973, %rd7, %rd972;
	ld.global.u32 	%r2352, [%rd973];
	setp.lt.s32 	%p289, %r6381, %r2352;
	@%p289 bra 	$L__BB1_440;
$L__BB1_466:
	add.s32 	%r6380, %r6380, 1;
	mul.wide.s32 	%rd974, %r235, 4;
	add.s64 	%rd975, %rd7, %rd974;
	ld.global.u32 	%r2353, [%rd975];
	setp.lt.s32 	%p290, %r6380, %r2353;
	@%p290 bra 	$L__BB1_437;
$L__BB1_467:
	add.s32 	%r6379, %r6379, 1;
	mul.wide.s32 	%rd976, %r229, 4;
	add.s64 	%rd977, %rd11, %rd976;
	ld.global.u32 	%r2354, [%rd977];
	setp.lt.s32 	%p291, %r6379, %r2354;
	@%p291 bra 	$L__BB1_434;
$L__BB1_468:
	add.s32 	%r6378, %r6378, 1;
	mul.wide.s32 	%rd978, %r150, 4;
	add.s64 	%rd979, %rd11, %rd978;
	ld.global.u32 	%r2355, [%rd979];
	setp.lt.s32 	%p292, %r6378, %r2355;
	@%p292 bra 	$L__BB1_431;
	bra.uni 	$L__BB1_429;
$L__BB1_469:
	add.s32 	%r6385, %r6385, 1;
	setp.ge.s32 	%p295, %r6385, %r221;
	@%p295 bra 	$L__BB1_471;
$L__BB1_470:
	add.s32 	%r2357, %r222, %r6385;
	mul.wide.s32 	%rd980, %r2357, 4;
	add.s64 	%rd981, %rd9, %rd980;
	ld.global.u32 	%r2358, [%rd981];
	setp.eq.s32 	%p294, %r2358, 1;
	@%p294 bra 	$L__BB1_2880;
	bra.uni 	$L__BB1_469;
$L__BB1_471:
	ld.global.u32 	%r2359, [%rd20+24];
	setp.eq.s32 	%p296, %r2359, 0;
	@%p296 bra 	$L__BB1_3636;
	ld.global.u32 	%r288, [%rd133];
	ld.global.s32 	%rd150, [%rd133+4];
	setp.lt.s64 	%p297, %rd150, 1;
	mov.b64 	%rd3816, 0;
	@%p297 bra 	$L__BB1_481;
	cvt.u32.u64 	%r2361, %rd150;
	and.b32  	%r289, %r2361, 3;
	setp.lt.u32 	%p298, %r2361, 4;
	mov.b32 	%r6387, 0;
	@%p298 bra 	$L__BB1_476;
	cvt.u32.u64 	%r2364, %rd150;
	and.b32  	%r6387, %r2364, 2147483644;
	mov.b32 	%r6386, 0;
$L__BB1_475:
	add.s32 	%r2365, %r6386, %r288;
	cvt.s64.s32 	%rd983, %r2365;
	add.s64 	%rd984, %rd17, %rd983;
	ld.global.u8 	%rs425, [%rd984];
	cvt.u64.u32 	%rd985, %r6386;
	add.s64 	%rd986, %rd40, %rd985;
	ld.global.u8 	%rs426, [%rd984+1];
	st.local.v2.u8 	[%rd986], {%rs425, %rs426};
	ld.global.u8 	%rs427, [%rd984+2];
	ld.global.u8 	%rs428, [%rd984+3];
	st.local.v2.u8 	[%rd986+2], {%rs427, %rs428};
	add.s32 	%r6386, %r6386, 4;
	setp.ne.s32 	%p299, %r6386, %r6387;
	@%p299 bra 	$L__BB1_475;
$L__BB1_476:
	setp.eq.s32 	%p300, %r289, 0;
	@%p300 bra 	$L__BB1_480;
	add.s32 	%r2366, %r6387, %r288;
	cvt.s64.s32 	%rd987, %r2366;
	add.s64 	%rd151, %rd17, %rd987;
	ld.global.u8 	%rs429, [%rd151];
	cvt.u64.u32 	%rd988, %r6387;
	add.s64 	%rd152, %rd40, %rd988;
	st.local.u8 	[%rd152], %rs429;
	setp.eq.s32 	%p301, %r289, 1;
	@%p301 bra 	$L__BB1_480;
	ld.global.u8 	%rs430, [%rd151+1];
	st.local.u8 	[%rd152+1], %rs430;
	setp.eq.s32 	%p302, %r289, 2;
	@%p302 bra 	$L__BB1_480;
	ld.global.u8 	%rs431, [%rd151+2];
	st.local.u8 	[%rd152+2], %rs431;
$L__BB1_480:
	mov.u64 	%rd3816, %rd150;
$L__BB1_481:
	cvt.u32.u64 	%r2367, %rd150;
	setp.lt.s32 	%p303, %r2367, 1;
	add.s64 	%rd990, %rd40, %rd3816;
	mov.b16 	%rs432, 0;
	st.local.u8 	[%rd990], %rs432;
	mov.b64 	%rd3817, 0;
	@%p303 bra 	$L__BB1_538;
	cvt.u32.u64 	%r2369, %rd150;
	add.s32 	%r294, %r2369, %r288;
	and.b32  	%r295, %r2369, 3;
	setp.lt.u32 	%p304, %r2369, 4;
	mov.b32 	%r6389, 0;
	@%p304 bra 	$L__BB1_513;
	cvt.u32.u64 	%r2372, %rd150;
	and.b32  	%r6389, %r2372, 2147483644;
	mov.b32 	%r6388, 0;
$L__BB1_484:
	not.b32 	%r2373, %r6388;
	add.s32 	%r2374, %r294, %r2373;
	cvt.s64.s32 	%rd991, %r2374;
	add.s64 	%rd154, %rd17, %rd991;
	ld.global.u8 	%rs433, [%rd154];
	setp.eq.s16 	%p305, %rs433, 84;
	cvt.u64.u32 	%rd992, %r6388;
	add.s64 	%rd155, %rd49, %rd992;
	@%p305 bra 	$L__BB1_488;
	setp.eq.s16 	%p306, %rs433, 67;
	@%p306 bra 	$L__BB1_489;
	setp.ne.s16 	%p307, %rs433, 65;
	@%p307 bra 	$L__BB1_490;
	mov.b16 	%rs436, 84;
	st.local.u8 	[%rd155], %rs436;
	bra.uni 	$L__BB1_491;
$L__BB1_488:
	mov.b16 	%rs435, 65;
	st.local.u8 	[%rd155], %rs435;
	bra.uni 	$L__BB1_491;
$L__BB1_489:
	mov.b16 	%rs434, 71;
	st.local.u8 	[%rd155], %rs434;
	bra.uni 	$L__BB1_491;
$L__BB1_490:
	mov.b16 	%rs437, 67;
	st.local.u8 	[%rd155], %rs437;
$L__BB1_491:
	ld.global.u8 	%rs438, [%rd154+-1];
	setp.eq.s16 	%p308, %rs438, 65;
	@%p308 bra 	$L__BB1_497;
	setp.eq.s16 	%p309, %rs438, 67;
	@%p309 bra 	$L__BB1_495;
	setp.eq.s16 	%p310, %rs438, 84;
	@%p310 bra 	$L__BB1_496;
	mov.b16 	%rs442, 67;
	st.local.u8 	[%rd155+1], %rs442;
	bra.uni 	$L__BB1_498;
$L__BB1_495:
	mov.b16 	%rs439, 71;
	st.local.u8 	[%rd155+1], %rs439;
	bra.uni 	$L__BB1_498;
$L__BB1_496:
	mov.b16 	%rs440, 65;
	st.local.u8 	[%rd155+1], %rs440;
	bra.uni 	$L__BB1_498;
$L__BB1_497:
	mov.b16 	%rs441, 84;
	st.local.u8 	[%rd155+1], %rs441;
$L__BB1_498:
	ld.global.u8 	%rs443, [%rd154+-2];
	setp.eq.s16 	%p311, %rs443, 65;
	@%p311 bra 	$L__BB1_504;
	setp.eq.s16 	%p312, %rs443, 67;
	@%p312 bra 	$L__BB1_502;
	setp.eq.s16 	%p313, %rs443, 84;
	@%p313 bra 	$L__BB1_503;
	mov.b16 	%rs447, 67;
	st.local.u8 	[%rd155+2], %rs447;
	bra.uni 	$L__BB1_505;
$L__BB1_502:
	mov.b16 	%rs444, 71;
	st.local.u8 	[%rd155+2], %rs444;
	bra.uni 	$L__BB1_505;
$L__BB1_503:
	mov.b16 	%rs445, 65;
	st.local.u8 	[%rd155+2], %rs445;
	bra.uni 	$L__BB1_505;
$L__BB1_504:
	mov.b16 	%rs446, 84;
	st.local.u8 	[%rd155+2], %rs446;
$L__BB1_505:
	ld.global.u8 	%rs448, [%rd154+-3];
	setp.eq.s16 	%p314, %rs448, 65;
	@%p314 bra 	$L__BB1_511;
	setp.eq.s16 	%p315, %rs448, 67;
	@%p315 bra 	$L__BB1_509;
	setp.eq.s16 	%p316, %rs448, 84;
	@%p316 bra 	$L__BB1_510;
	mov.b16 	%rs452, 67;
	st.local.u8 	[%rd155+3], %rs452;
	bra.uni 	$L__BB1_512;
$L__BB1_509:
	mov.b16 	%rs449, 71;
	st.local.u8 	[%rd155+3], %rs449;
	bra.uni 	$L__BB1_512;
$L__BB1_510:
	mov.b16 	%rs450, 65;
	st.local.u8 	[%rd155+3], %rs450;
	bra.uni 	$L__BB1_512;
$L__BB1_511:
	mov.b16 	%rs451, 84;
	st.local.u8 	[%rd155+3], %rs451;
$L__BB1_512:
	add.s32 	%r6388, %r6388, 4;
	setp.ne.s32 	%p317, %r6388, %r6389;
	@%p317 bra 	$L__BB1_484;
$L__BB1_513:
	setp.eq.s32 	%p318, %r295, 0;
	@%p318 bra 	$L__BB1_537;
	not.b32 	%r2375, %r6389;
	add.s32 	%r2376, %r294, %r2375;
	cvt.s64.s32 	%rd993, %r2376;
	add.s64 	%rd156, %rd17, %rd993;
	ld.global.u8 	%rs453, [%rd156];
	setp.eq.s16 	%p319, %rs453, 65;
	cvt.u64.u32 	%rd994, %r6389;
	add.s64 	%rd157, %rd49, %rd994;
	@%p319 bra 	$L__BB1_520;
	setp.eq.s16 	%p320, %rs453, 67;
	@%p320 bra 	$L__BB1_518;
	setp.eq.s16 	%p321, %rs453, 84;
	@%p321 bra 	$L__BB1_519;
	mov.b16 	%rs457, 67;
	st.local.u8 	[%rd157], %rs457;
	bra.uni 	$L__BB1_521;
$L__BB1_518:
	mov.b16 	%rs454, 71;
	st.local.u8 	[%rd157], %rs454;
	bra.uni 	$L__BB1_521;
$L__BB1_519:
	mov.b16 	%rs455, 65;
	st.local.u8 	[%rd157], %rs455;
	bra.uni 	$L__BB1_521;
$L__BB1_520:
	mov.b16 	%rs456, 84;
	st.local.u8 	[%rd157], %rs456;
$L__BB1_521:
	setp.eq.s32 	%p322, %r295, 1;
	@%p322 bra 	$L__BB1_537;
	ld.global.u8 	%rs458, [%rd156+-1];
	setp.eq.s16 	%p323, %rs458, 65;
	@%p323 bra 	$L__BB1_528;
	setp.eq.s16 	%p324, %rs458, 67;
	@%p324 bra 	$L__BB1_526;
	setp.eq.s16 	%p325, %rs458, 84;
	@%p325 bra 	$L__BB1_527;
	mov.b16 	%rs462, 67;
	st.local.u8 	[%rd157+1], %rs462;
	bra.uni 	$L__BB1_529;
$L__BB1_526:
	mov.b16 	%rs459, 71;
	st.local.u8 	[%rd157+1], %rs459;
	bra.uni 	$L__BB1_529;
$L__BB1_527:
	mov.b16 	%rs460, 65;
	st.local.u8 	[%rd157+1], %rs460;
	bra.uni 	$L__BB1_529;
$L__BB1_528:
	mov.b16 	%rs461, 84;
	st.local.u8 	[%rd157+1], %rs461;
$L__BB1_529:
	setp.eq.s32 	%p326, %r295, 2;
	@%p326 bra 	$L__BB1_537;
	ld.global.u8 	%rs463, [%rd156+-2];
	setp.eq.s16 	%p327, %rs463, 65;
	@%p327 bra 	$L__BB1_536;
	setp.eq.s16 	%p328, %rs463, 67;
	@%p328 bra 	$L__BB1_534;
	setp.eq.s16 	%p329, %rs463, 84;
	@%p329 bra 	$L__BB1_535;
	mov.b16 	%rs467, 67;
	st.local.u8 	[%rd157+2], %rs467;
	bra.uni 	$L__BB1_537;
$L__BB1_534:
	mov.b16 	%rs464, 71;
	st.local.u8 	[%rd157+2], %rs464;
	bra.uni 	$L__BB1_537;
$L__BB1_535:
	mov.b16 	%rs465, 65;
	st.local.u8 	[%rd157+2], %rs465;
	bra.uni 	$L__BB1_537;
$L__BB1_536:
	mov.b16 	%rs466, 84;
	st.local.u8 	[%rd157+2], %rs466;
$L__BB1_537:
	mov.u64 	%rd3817, %rd150;
$L__BB1_538:
	add.s64 	%rd996, %rd49, %rd3817;
	mov.b16 	%rs468, 0;
	st.local.u8 	[%rd996], %rs468;
	add.u64 	%rd997, %SP, 10436;
	st.local.u64 	[%rd41+56], %rd997;
	add.u64 	%rd998, %SP, 10710;
	st.local.u64 	[%rd50+56], %rd998;
	ld.global.u32 	%r300, [%rd20+36];
	ld.local.u64 	%rd999, [%rd41+48];
	setp.eq.s64 	%p330, %rd999, 0;
	mov.b64 	%rd3819, 0;
	@%p330 bra 	$L__BB1_2843;
	mad.lo.s32 	%r2377, %r300, 5, 44;
	cvt.rn.f64.s32 	%fd8, %r2377;
	mov.b64 	%rd3818, 0;
	mov.pred 	%p3806, -1;
$L__BB1_540:
	mov.pred 	%p1, %p3806;
	shl.b64 	%rd1001, %rd3818, 3;
	add.s64 	%rd162, %rd41, %rd1001;
	ld.local.u64 	%rd163, [%rd162];
	ld.local.u64 	%rd164, [%rd41+48];
	mov.b32 	%r6390, 0;
$L__BB1_541:
	mov.u32 	%r301, %r6390;
	cvt.u64.u32 	%rd1002, %r301;
	add.s64 	%rd1003, %rd163, %rd1002;
	ld.u8 	%rs469, [%rd1003];
	setp.ne.s16 	%p332, %rs469, 0;
	add.s32 	%r6390, %r301, 1;
	@%p332 bra 	$L__BB1_541;
	and.b32  	%r2379, %r301, 1;
	setp.eq.b32 	%p333, %r2379, 1;
	@%p333 bra 	$L__BB1_552;
	setp.eq.s32 	%p334, %r301, 0;
	@%p334 bra 	$L__BB1_557;
	add.s32 	%r303, %r301, -2;
	shr.u32 	%r2381, %r301, 1;
	max.u32 	%r304, %r2381, 1;
	mov.b32 	%r6391, 0;
	mov.u32 	%r6392, %r6391;
$L__BB1_545:
	add.s32 	%r307, %r6392, 1;
	cvt.u64.u32 	%rd1004, %r6392;
	add.s64 	%rd1005, %rd163, %rd1004;
	ld.u8 	%rs1, [%rd1005+1];
	setp.ne.s16 	%p335, %rs1, 65;
	add.s32 	%r2382, %r303, %r6391;
	cvt.s64.s32 	%rd1006, %r2382;
	add.s64 	%rd1007, %rd163, %rd1006;
	ld.u8 	%rs2, [%rd1007];
	@%p335 bra 	$L__BB1_547;
	setp.ne.s16 	%p336, %rs2, 84;
	@%p336 bra 	$L__BB1_552;
$L__BB1_547:
	setp.ne.s16 	%p337, %rs1, 84;
	@%p337 bra 	$L__BB1_549;
	setp.ne.s16 	%p338, %rs2, 65;
	@%p338 bra 	$L__BB1_552;
$L__BB1_549:
	setp.eq.s16 	%p339, %rs1, 84;
	setp.eq.s16 	%p340, %rs1, 65;
	setp.ne.s16 	%p341, %rs2, 65;
	or.pred  	%p342, %p341, %p339;
	setp.ne.s16 	%p343, %rs2, 84;
	or.pred  	%p344, %p343, %p340;
	and.pred  	%p345, %p342, %p344;
	not.pred 	%p346, %p345;
	@%p346 bra 	$L__BB1_552;
	setp.eq.s16 	%p347, %rs1, 67;
	setp.ne.s16 	%p348, %rs2, 71;
	and.pred  	%p349, %p348, %p347;
	@%p349 bra 	$L__BB1_552;
	setp.eq.s16 	%p352, %rs1, 71;
	setp.ne.s16 	%p353, %rs2, 67;
	xor.pred  	%p354, %p352, %p353;
	or.pred  	%p355, %p348, %p347;
	and.pred  	%p356, %p354, %p355;
	not.pred 	%p357, %p356;
	@%p357 bra 	$L__BB1_552;
	bra.uni 	$L__BB1_556;
$L__BB1_552:
	setp.gt.u32 	%p386, %r126, 2146435070;
	mov.f64 	%fd5639, %fd2;
	@%p386 bra 	$L__BB1_572;
	setp.gt.u32 	%p387, %r128, 1073127582;
	selp.f64 	%fd1826, %fd4, %fd3, %p387;
	selp.u32 	%r2388, 1, 0, %p387;
	add.s32 	%r2389, %r127, %r2388;
	add.f64 	%fd1827, %fd1826, 0dBFF0000000000000;
	add.f64 	%fd1828, %fd1826, 0d3FF0000000000000;
	rcp.approx.ftz.f64 	%fd1829, %fd1828;
	neg.f64 	%fd1830, %fd1828;
	fma.rn.f64 	%fd1831, %fd1830, %fd1829, 0d3FF0000000000000;
	fma.rn.f64 	%fd1832, %fd1831, %fd1831, %fd1831;
	fma.rn.f64 	%fd1833, %fd1832, %fd1829, %fd1829;
	mul.f64 	%fd1834, %fd1827, %fd1833;
	fma.rn.f64 	%fd1835, %fd1827, %fd1833, %fd1834;
	mul.f64 	%fd1836, %fd1835, %fd1835;
	fma.rn.f64 	%fd1837, %fd1836, 0d3EB1380B3AE80F1E, 0d3ED0EE258B7A8B04;
	fma.rn.f64 	%fd1838, %fd1837, %fd1836, 0d3EF3B2669F02676F;
	fma.rn.f64 	%fd1839, %fd1838, %fd1836, 0d3F1745CBA9AB0956;
	fma.rn.f64 	%fd1840, %fd1839, %fd1836, 0d3F3C71C72D1B5154;
	fma.rn.f64 	%fd1841, %fd1840, %fd1836, 0d3F624924923BE72D;
	fma.rn.f64 	%fd1842, %fd1841, %fd1836, 0d3F8999999999A3C4;
	fma.rn.f64 	%fd1843, %fd1842, %fd1836, 0d3FB5555555555554;
	sub.f64 	%fd1844, %fd1827, %fd1835;
	add.f64 	%fd1845, %fd1844, %fd1844;
	neg.f64 	%fd1846, %fd1835;
	fma.rn.f64 	%fd1847, %fd1846, %fd1827, %fd1845;
	mul.f64 	%fd1848, %fd1833, %fd1847;
	mul.f64 	%fd1849, %fd1836, %fd1843;
	fma.rn.f64 	%fd1850, %fd1849, %fd1835, %fd1848;
	xor.b32  	%r2390, %r2389, -2147483648;
	mov.b32 	%r2391, 1127219200;
	mov.b64 	%fd1851, {%r2390, %r2391};
	sub.f64 	%fd1852, %fd1851, %fd1;
	fma.rn.f64 	%fd1853, %fd1852, 0d3FE62E42FEFA39EF, %fd1835;
	fma.rn.f64 	%fd1854, %fd1852, 0dBFE62E42FEFA39EF, %fd1853;
	sub.f64 	%fd1855, %fd1854, %fd1835;
	sub.f64 	%fd1856, %fd1850, %fd1855;
	fma.rn.f64 	%fd1857, %fd1852, 0d3C7ABC9E3B39803F, %fd1856;
	add.f64 	%fd5639, %fd1853, %fd1857;
	bra.uni 	$L__BB1_572;
$L__BB1_554:
	mov.b64 	%rd3818, 1;
	mov.pred 	%p3806, 0;
	@%p1 bra 	$L__BB1_540;
	ld.local.u64 	%rd3819, [%rd41+48];
	ld.local.u64 	%rd160, [%rd50+48];
	mov.b32 	%r6737, 2;
	bra.uni 	$L__BB1_2455;
$L__BB1_556:
	not.b32 	%r6391, %r6392;
	setp.eq.s32 	%p358, %r307, %r304;
	mov.u32 	%r6392, %r307;
	@%p358 bra 	$L__BB1_557;
	bra.uni 	$L__BB1_545;
$L__BB1_557:
	mov.b32 	%r6393, 0;
$L__BB1_558:
	mov.u32 	%r309, %r6393;
	cvt.u64.u32 	%rd1008, %r309;
	add.s64 	%rd1009, %rd164, %rd1008;
	ld.u8 	%rs475, [%rd1009];
	setp.ne.s16 	%p359, %rs475, 0;
	add.s32 	%r6393, %r309, 1;
	@%p359 bra 	$L__BB1_558;
	and.b32  	%r2384, %r309, 1;
	setp.eq.b32 	%p360, %r2384, 1;
	@%p360 bra 	$L__BB1_552;
	setp.eq.s32 	%p361, %r309, 0;
	@%p361 bra 	$L__BB1_570;
	add.s32 	%r311, %r309, -2;
	shr.u32 	%r2386, %r309, 1;
	max.u32 	%r312, %r2386, 1;
	mov.b32 	%r6394, 0;
	mov.u32 	%r6395, %r6394;
$L__BB1_562:
	add.s32 	%r315, %r6395, 1;
	cvt.u64.u32 	%rd1010, %r6395;
	add.s64 	%rd1011, %rd164, %rd1010;
	ld.u8 	%rs3, [%rd1011+1];
	setp.ne.s16 	%p362, %rs3, 65;
	add.s32 	%r2387, %r311, %r6394;
	cvt.s64.s32 	%rd1012, %r2387;
	add.s64 	%rd1013, %rd164, %rd1012;
	ld.u8 	%rs4, [%rd1013];
	@%p362 bra 	$L__BB1_564;
	setp.ne.s16 	%p363, %rs4, 84;
	@%p363 bra 	$L__BB1_552;
$L__BB1_564:
	setp.ne.s16 	%p364, %rs3, 84;
	@%p364 bra 	$L__BB1_566;
	setp.ne.s16 	%p365, %rs4, 65;
	@%p365 bra 	$L__BB1_552;
$L__BB1_566:
	setp.eq.s16 	%p366, %rs3, 84;
	setp.eq.s16 	%p367, %rs3, 65;
	setp.ne.s16 	%p368, %rs4, 65;
	or.pred  	%p369, %p368, %p366;
	setp.ne.s16 	%p370, %rs4, 84;
	or.pred  	%p371, %p370, %p367;
	and.pred  	%p372, %p369, %p371;
	not.pred 	%p373, %p372;
	@%p373 bra 	$L__BB1_552;
	setp.eq.s16 	%p374, %rs3, 67;
	setp.ne.s16 	%p375, %rs4, 71;
	and.pred  	%p376, %p375, %p374;
	@%p376 bra 	$L__BB1_552;
	setp.eq.s16 	%p379, %rs3, 71;
	setp.ne.s16 	%p380, %rs4, 67;
	xor.pred  	%p381, %p379, %p380;
	or.pred  	%p382, %p375, %p374;
	and.pred  	%p383, %p381, %p382;
	not.pred 	%p384, %p383;
	@%p384 bra 	$L__BB1_552;
	not.b32 	%r6394, %r6395;
	setp.ne.s32 	%p385, %r315, %r312;
	mov.u32 	%r6395, %r315;
	@%p385 bra 	$L__BB1_562;
$L__BB1_570:
	setp.gt.u32 	%p388, %r129, 2146435070;
	mov.f64 	%fd5639, %fd5;
	@%p388 bra 	$L__BB1_572;
	setp.gt.u32 	%p389, %r131, 1073127582;
	selp.f64 	%fd1858, %fd7, %fd6, %p389;
	selp.u32 	%r2392, 1, 0, %p389;
	add.s32 	%r2393, %r130, %r2392;
	add.f64 	%fd1859, %fd1858, 0dBFF0000000000000;
	add.f64 	%fd1860, %fd1858, 0d3FF0000000000000;
	rcp.approx.ftz.f64 	%fd1861, %fd1860;
	neg.f64 	%fd1862, %fd1860;
	fma.rn.f64 	%fd1863, %fd1862, %fd1861, 0d3FF0000000000000;
	fma.rn.f64 	%fd1864, %fd1863, %fd1863, %fd1863;
	fma.rn.f64 	%fd1865, %fd1864, %fd1861, %fd1861;
	mul.f64 	%fd1866, %fd1859, %fd1865;
	fma.rn.f64 	%fd1867, %fd1859, %fd1865, %fd1866;
	mul.f64 	%fd1868, %fd1867, %fd1867;
	fma.rn.f64 	%fd1869, %fd1868, 0d3EB1380B3AE80F1E, 0d3ED0EE258B7A8B04;
	fma.rn.f64 	%fd1870, %fd1869, %fd1868, 0d3EF3B2669F02676F;
	fma.rn.f64 	%fd1871, %fd1870, %fd1868, 0d3F1745CBA9AB0956;
	fma.rn.f64 	%fd1872, %fd1871, %fd1868, 0d3F3C71C72D1B5154;
	fma.rn.f64 	%fd1873, %fd1872, %fd1868, 0d3F624924923BE72D;
	fma.rn.f64 	%fd1874, %fd1873, %fd1868, 0d3F8999999999A3C4;
	fma.rn.f64 	%fd1875, %fd1874, %fd1868, 0d3FB5555555555554;
	sub.f64 	%fd1876, %fd1859, %fd1867;
	add.f64 	%fd1877, %fd1876, %fd1876;
	neg.f64 	%fd1878, %fd1867;
	fma.rn.f64 	%fd1879, %fd1878, %fd1859, %fd1877;
	mul.f64 	%fd1880, %fd1865, %fd1879;
	mul.f64 	%fd1881, %fd1868, %fd1875;
	fma.rn.f64 	%fd1882, %fd1881, %fd1867, %fd1880;
	xor.b32  	%r2394, %r2393, -2147483648;
	mov.b32 	%r2395, 1127219200;
	mov.b64 	%fd1883, {%r2394, %r2395};
	sub.f64 	%fd1884, %fd1883, %fd1;
	fma.rn.f64 	%fd1885, %fd1884, 0d3FE62E42FEFA39EF, %fd1867;
	fma.rn.f64 	%fd1886, %fd1884, 0dBFE62E42FEFA39EF, %fd1885;
	sub.f64 	%fd1887, %fd1886, %fd1867;
	sub.f64 	%fd1888, %fd1882, %fd1887;
	fma.rn.f64 	%fd1889, %fd1884, 0d3C7ABC9E3B39803F, %fd1888;
	add.f64 	%fd5639, %fd1885, %fd1889;
$L__BB1_572:
	mul.f64 	%fd12, %fd5639, 0d3FFFCB923A29C77A;
	mov.b32 	%r6396, 0;
$L__BB1_573:
	mov.u32 	%r317, %r6396;
	cvt.u64.u32 	%rd1014, %r317;
	add.s64 	%rd1015, %rd163, %rd1014;
	ld.u8 	%rs481, [%rd1015];
	setp.ne.s16 	%p390, %rs481, 0;
	add.s32 	%r6396, %r317, 1;
	@%p390 bra 	$L__BB1_573;
	mov.b32 	%r6397, 0;
$L__BB1_575:
	mov.u32 	%r319, %r6397;
	cvt.u64.u32 	%rd1016, %r319;
	add.s64 	%rd1017, %rd164, %rd1016;
	ld.u8 	%rs482, [%rd1017];
	setp.ne.s16 	%p391, %rs482, 0;
	add.s32 	%r6397, %r319, 1;
	@%p391 bra 	$L__BB1_575;
	setp.eq.s32 	%p392, %r317, 0;
	@%p392 bra 	$L__BB1_612;
	and.b32  	%r321, %r317, 3;
	setp.lt.u32 	%p393, %r317, 4;
	mov.b32 	%r6399, 1;
	@%p393 bra 	$L__BB1_581;
	and.b32  	%r322, %r317, 2147483644;
	mov.b32 	%r6399, 1;
$L__BB1_579:
	mov.u32 	%r326, %r6399;
	cvt.s64.s32 	%rd1018, %r326;
	add.s64 	%rd167, %rd163, %rd1018;
	ld.u8 	%rs484, [%rd167+-1];
	mov.b16 	%rs1337, 0;
	setp.gt.s16 	%p394, %rs484, 70;
	@%p394 bra 	$L__BB1_619;
	setp.eq.s16 	%p397, %rs484, 65;
	@%p397 bra 	$L__BB1_623;
	bra.uni 	$L__BB1_617;
$L__BB1_581:
	setp.eq.s32 	%p415, %r321, 0;
	@%p415 bra 	$L__BB1_612;
	cvt.s64.s32 	%rd1020, %r6399;
	add.s64 	%rd165, %rd163, %rd1020;
	ld.u8 	%rs508, [%rd165+-1];
	mov.b16 	%rs1334, 0;
	setp.gt.s16 	%p416, %rs508, 70;
	@%p416 bra 	$L__BB1_586;
	setp.eq.s16 	%p419, %rs508, 65;
	@%p419 bra 	$L__BB1_591;
	setp.eq.s16 	%p420, %rs508, 67;
	@%p420 bra 	$L__BB1_585;
	bra.uni 	$L__BB1_590;
$L__BB1_585:
	mov.b16 	%rs1334, 1;
	bra.uni 	$L__BB1_591;
$L__BB1_586:
	setp.eq.s16 	%p417, %rs508, 71;
	@%p417 bra 	$L__BB1_589;
	setp.ne.s16 	%p418, %rs508, 84;
	@%p418 bra 	$L__BB1_590;
	mov.b16 	%rs1334, 3;
	bra.uni 	$L__BB1_591;
$L__BB1_589:
	mov.b16 	%rs1334, 2;
	bra.uni 	$L__BB1_591;
$L__BB1_590:
	mov.b16 	%rs1334, 4;
$L__BB1_591:
	cvt.u64.u32 	%rd1021, %r6399;
	add.s64 	%rd166, %rd31, %rd1021;
	st.local.u8 	[%rd166], %rs1334;
	setp.eq.s32 	%p421, %r321, 1;
	@%p421 bra 	$L__BB1_612;
	ld.u8 	%rs514, [%rd165];
	mov.b16 	%rs1335, 0;
	setp.gt.s16 	%p422, %rs514, 70;
	@%p422 bra 	$L__BB1_596;
	setp.eq.s16 	%p425, %rs514, 65;
	@%p425 bra 	$L__BB1_601;
	setp.eq.s16 	%p426, %rs514, 67;
	@%p426 bra 	$L__BB1_595;
	bra.uni 	$L__BB1_600;
$L__BB1_595:
	mov.b16 	%rs1335, 1;
	bra.uni 	$L__BB1_601;
$L__BB1_596:
	setp.eq.s16 	%p423, %rs514, 71;
	@%p423 bra 	$L__BB1_599;
	setp.ne.s16 	%p424, %rs514, 84;
	@%p424 bra 	$L__BB1_600;
	mov.b16 	%rs1335, 3;
	bra.uni 	$L__BB1_601;
$L__BB1_599:
	mov.b16 	%rs1335, 2;
	bra.uni 	$L__BB1_601;
$L__BB1_600:
	mov.b16 	%rs1335, 4;
$L__BB1_601:
	add.s32 	%r2401, %r6399, 1;
	cvt.u64.u32 	%rd1022, %r2401;
	add.s64 	%rd1023, %rd31, %rd1022;
	st.local.u8 	[%rd1023], %rs1335;
	setp.eq.s32 	%p427, %r321, 2;
	@%p427 bra 	$L__BB1_612;
	ld.u8 	%rs520, [%rd165+1];
	mov.b16 	%rs1336, 0;
	setp.gt.s16 	%p428, %rs520, 70;
	@%p428 bra 	$L__BB1_606;
	setp.eq.s16 	%p431, %rs520, 65;
	@%p431 bra 	$L__BB1_611;
	setp.eq.s16 	%p432, %rs520, 67;
	@%p432 bra 	$L__BB1_605;
	bra.uni 	$L__BB1_610;
$L__BB1_605:
	mov.b16 	%rs1336, 1;
	bra.uni 	$L__BB1_611;
$L__BB1_606:
	setp.eq.s16 	%p429, %rs520, 71;
	@%p429 bra 	$L__BB1_609;
	setp.ne.s16 	%p430, %rs520, 84;
	@%p430 bra 	$L__BB1_610;
	mov.b16 	%rs1336, 3;
	bra.uni 	$L__BB1_611;
$L__BB1_609:
	mov.b16 	%rs1336, 2;
	bra.uni 	$L__BB1_611;
$L__BB1_610:
	mov.b16 	%rs1336, 4;
$L__BB1_611:
	st.local.u8 	[%rd166+2], %rs1336;
$L__BB1_612:
	setp.eq.s32 	%p433, %r319, 0;
	@%p433 bra 	$L__BB1_716;
	and.b32  	%r324, %r319, 3;
	setp.lt.u32 	%p434, %r319, 4;
	mov.b32 	%r6401, 1;
	@%p434 bra 	$L__BB1_685;
	and.b32  	%r325, %r319, 2147483644;
	mov.b32 	%r6401, 1;
$L__BB1_615:
	sub.s32 	%r2404, %r319, %r6401;
	cvt.u64.u32 	%rd1024, %r2404;
	add.s64 	%rd1025, %rd164, %rd1024;
	ld.u8 	%rs526, [%rd1025];
	mov.b16 	%rs1341, 0;
	setp.gt.s16 	%p435, %rs526, 70;
	@%p435 bra 	$L__BB1_653;
	setp.eq.s16 	%p438, %rs526, 65;
	@%p438 bra 	$L__BB1_657;
	bra.uni 	$L__BB1_651;
$L__BB1_617:
	setp.eq.s16 	%p398, %rs484, 67;
	@%p398 bra 	$L__BB1_618;
	bra.uni 	$L__BB1_622;
$L__BB1_618:
	mov.b16 	%rs1337, 1;
	bra.uni 	$L__BB1_623;
$L__BB1_619:
	setp.eq.s16 	%p395, %rs484, 71;
	@%p395 bra 	$L__BB1_3624;
	setp.eq.s16 	%p396, %rs484, 84;
	@%p396 bra 	$L__BB1_621;
	bra.uni 	$L__BB1_622;
$L__BB1_621:
	mov.b16 	%rs1337, 3;
	bra.uni 	$L__BB1_623;
$L__BB1_622:
	mov.b16 	%rs1337, 4;
$L__BB1_623:
	cvt.u64.u32 	%rd1019, %r326;
	add.s64 	%rd168, %rd31, %rd1019;
	st.local.u8 	[%rd168], %rs1337;
	ld.u8 	%rs490, [%rd167];
	mov.b16 	%rs1338, 0;
	setp.gt.s16 	%p399, %rs490, 70;
	@%p399 bra 	$L__BB1_627;
	setp.eq.s16 	%p402, %rs490, 65;
	@%p402 bra 	$L__BB1_632;
	setp.eq.s16 	%p403, %rs490, 67;
	@%p403 bra 	$L__BB1_626;
	bra.uni 	$L__BB1_631;
$L__BB1_626:
	mov.b16 	%rs1338, 1;
	bra.uni 	$L__BB1_632;
$L__BB1_627:
	setp.eq.s16 	%p400, %rs490, 71;
	@%p400 bra 	$L__BB1_630;
	setp.ne.s16 	%p401, %rs490, 84;
	@%p401 bra 	$L__BB1_631;
	mov.b16 	%rs1338, 3;
	bra.uni 	$L__BB1_632;
$L__BB1_630:
	mov.b16 	%rs1338, 2;
	bra.uni 	$L__BB1_632;
$L__BB1_631:
	mov.b16 	%rs1338, 4;
$L__BB1_632:
	st.local.u8 	[%rd168+1], %rs1338;
	ld.u8 	%rs496, [%rd167+1];
	mov.b16 	%rs1339, 0;
	setp.gt.s16 	%p404, %rs496, 70;
	@%p404 bra 	$L__BB1_636;
	setp.eq.s16 	%p407, %rs496, 65;
	@%p407 bra 	$L__BB1_641;
	setp.eq.s16 	%p408, %rs496, 67;
	@%p408 bra 	$L__BB1_635;
	bra.uni 	$L__BB1_640;
$L__BB1_635:
	mov.b16 	%rs1339, 1;
	bra.uni 	$L__BB1_641;
$L__BB1_636:
	setp.eq.s16 	%p405, %rs496, 71;
	@%p405 bra 	$L__BB1_639;
	setp.ne.s16 	%p406, %rs496, 84;
	@%p406 bra 	$L__BB1_640;
	mov.b16 	%rs1339, 3;
	bra.uni 	$L__BB1_641;
$L__BB1_639:
	mov.b16 	%rs1339, 2;
	bra.uni 	$L__BB1_641;
$L__BB1_640:
	mov.b16 	%rs1339, 4;
$L__BB1_641:
	st.local.u8 	[%rd168+2], %rs1339;
	ld.u8 	%rs502, [%rd167+2];
	mov.b16 	%rs1340, 0;
	setp.gt.s16 	%p409, %rs502, 70;
	@%p409 bra 	$L__BB1_645;
	setp.eq.s16 	%p412, %rs502, 65;
	@%p412 bra 	$L__BB1_650;
	setp.eq.s16 	%p413, %rs502, 67;
	@%p413 bra 	$L__BB1_644;
	bra.uni 	$L__BB1_649;
$L__BB1_644:
	mov.b16 	%rs1340, 1;
	bra.uni 	$L__BB1_650;
$L__BB1_645:
	setp.eq.s16 	%p410, %rs502, 71;
	@%p410 bra 	$L__BB1_648;
	setp.ne.s16 	%p411, %rs502, 84;
	@%p411 bra 	$L__BB1_649;
	mov.b16 	%rs1340, 3;
	bra.uni 	$L__BB1_650;
$L__BB1_648:
	mov.b16 	%rs1340, 2;
	bra.uni 	$L__BB1_650;
$L__BB1_649:
	mov.b16 	%rs1340, 4;
$L__BB1_650:
	st.local.u8 	[%rd168+3], %rs1340;
	add.s32 	%r6399, %r326, 4;
	add.s32 	%r2400, %r326, 3;
	setp.eq.s32 	%p414, %r2400, %r322;
	@%p414 bra 	$L__BB1_581;
	bra.uni 	$L__BB1_579;
$L__BB1_651:
	setp.eq.s16 	%p439, %rs526, 67;
	@%p439 bra 	$L__BB1_652;
	bra.uni 	$L__BB1_656;
$L__BB1_652:
	mov.b16 	%rs1341, 1;
	bra.uni 	$L__BB1_657;
$L__BB1_653:
	setp.eq.s16 	%p436, %rs526, 71;
	@%p436 bra 	$L__BB1_3625;
	setp.eq.s16 	%p437, %rs526, 84;
	@%p437 bra 	$L__BB1_655;
	bra.uni 	$L__BB1_656;
$L__BB1_655:
	mov.b16 	%rs1341, 3;
	bra.uni 	$L__BB1_657;
$L__BB1_656:
	mov.b16 	%rs1341, 4;
$L__BB1_657:
	cvt.u64.u32 	%rd1026, %r6401;
	add.s64 	%rd169, %rd32, %rd1026;
	st.local.u8 	[%rd169], %rs1341;
	not.b32 	%r2405, %r6401;
	add.s32 	%r2406, %r319, %r2405;
	cvt.u64.u32 	%rd1027, %r2406;
	add.s64 	%rd1028, %rd164, %rd1027;
	ld.u8 	%rs532, [%rd1028];
	mov.b16 	%rs1342, 0;
	setp.gt.s16 	%p440, %rs532, 70;
	@%p440 bra 	$L__BB1_661;
	setp.eq.s16 	%p443, %rs532, 65;
	@%p443 bra 	$L__BB1_666;
	setp.eq.s16 	%p444, %rs532, 67;
	@%p444 bra 	$L__BB1_660;
	bra.uni 	$L__BB1_665;
$L__BB1_660:
	mov.b16 	%rs1342, 1;
	bra.uni 	$L__BB1_666;
$L__BB1_661:
	setp.eq.s16 	%p441, %rs532, 71;
	@%p441 bra 	$L__BB1_664;
	setp.ne.s16 	%p442, %rs532, 84;
	@%p442 bra 	$L__BB1_665;
	mov.b16 	%rs1342, 3;
	bra.uni 	$L__BB1_666;
$L__BB1_664:
	mov.b16 	%rs1342, 2;
	bra.uni 	$L__BB1_666;
$L__BB1_665:
	mov.b16 	%rs1342, 4;
$L__BB1_666:
	st.local.u8 	[%rd169+1], %rs1342;
	sub.s32 	%r2407, %r319, %r6401;
	add.s32 	%r2408, %r2407, -2;
	cvt.u64.u32 	%rd1029, %r2408;
	add.s64 	%rd1030, %rd164, %rd1029;
	ld.u8 	%rs538, [%rd1030];
	mov.b16 	%rs1343, 0;
	setp.gt.s16 	%p445, %rs538, 70;
	@%p445 bra 	$L__BB1_670;
	setp.eq.s16 	%p448, %rs538, 65;
	@%p448 bra 	$L__BB1_675;
	setp.eq.s16 	%p449, %rs538, 67;
	@%p449 bra 	$L__BB1_669;
	bra.uni 	$L__BB1_674;
$L__BB1_669:
	mov.b16 	%rs1343, 1;
	bra.uni 	$L__BB1_675;
$L__BB1_670:
	setp.eq.s16 	%p446, %rs538, 71;
	@%p446 bra 	$L__BB1_673;
	setp.ne.s16 	%p447, %rs538, 84;
	@%p447 bra 	$L__BB1_674;
	mov.b16 	%rs1343, 3;
	bra.uni 	$L__BB1_675;
$L__BB1_673:
	mov.b16 	%rs1343, 2;
	bra.uni 	$L__BB1_675;
$L__BB1_674:
	mov.b16 	%rs1343, 4;
$L__BB1_675:
	st.local.u8 	[%rd169+2], %rs1343;
	add.s32 	%r329, %r6401, 3;
	sub.s32 	%r2409, %r319, %r329;
	cvt.u64.u32 	%rd1031, %r2409;
	add.s64 	%rd1032, %rd164, %rd1031;
	ld.u8 	%rs544, [%rd1032];
	mov.b16 	%rs1344, 0;
	setp.gt.s16 	%p450, %rs544, 70;
	@%p450 bra 	$L__BB1_679;
	setp.eq.s16 	%p453, %rs544, 65;
	@%p453 bra 	$L__BB1_684;
	setp.eq.s16 	%p454, %rs544, 67;
	@%p454 bra 	$L__BB1_678;
	bra.uni 	$L__BB1_683;
$L__BB1_678:
	mov.b16 	%rs1344, 1;
	bra.uni 	$L__BB1_684;
$L__BB1_679:
	setp.eq.s16 	%p451, %rs544, 71;
	@%p451 bra 	$L__BB1_682;
	setp.ne.s16 	%p452, %rs544, 84;
	@%p452 bra 	$L__BB1_683;
	mov.b16 	%rs1344, 3;
	bra.uni 	$L__BB1_684;
$L__BB1_682:
	mov.b16 	%rs1344, 2;
	bra.uni 	$L__BB1_684;
$L__BB1_683:
	mov.b16 	%rs1344, 4;
$L__BB1_684:
	st.local.u8 	[%rd169+3], %rs1344;
	add.s32 	%r6401, %r6401, 4;
	setp.ne.s32 	%p455, %r329, %r325;
	@%p455 bra 	$L__BB1_615;
$L__BB1_685:
	setp.eq.s32 	%p456, %r324, 0;
	@%p456 bra 	$L__BB1_716;
	sub.s32 	%r2410, %r319, %r6401;
	cvt.u64.u32 	%rd1033, %r2410;
	add.s64 	%rd1034, %rd164, %rd1033;
	ld.u8 	%rs550, [%rd1034];
	mov.b16 	%rs1345, 0;
	setp.gt.s16 	%p457, %rs550, 70;
	@%p457 bra 	$L__BB1_690;
	setp.eq.s16 	%p460, %rs550, 65;
	@%p460 bra 	$L__BB1_695;
	setp.eq.s16 	%p461, %rs550, 67;
	@%p461 bra 	$L__BB1_689;
	bra.uni 	$L__BB1_694;
$L__BB1_689:
	mov.b16 	%rs1345, 1;
	bra.uni 	$L__BB1_695;
$L__BB1_690:
	setp.eq.s16 	%p458, %rs550, 71;
	@%p458 bra 	$L__BB1_693;
	setp.ne.s16 	%p459, %rs550, 84;
	@%p459 bra 	$L__BB1_694;
	mov.b16 	%rs1345, 3;
	bra.uni 	$L__BB1_695;
$L__BB1_693:
	mov.b16 	%rs1345, 2;
	bra.uni 	$L__BB1_695;
$L__BB1_694:
	mov.b16 	%rs1345, 4;
$L__BB1_695:
	cvt.u64.u32 	%rd1035, %r6401;
	add.s64 	%rd170, %rd32, %rd1035;
	st.local.u8 	[%rd170], %rs1345;
	setp.eq.s32 	%p462, %r324, 1;
	@%p462 bra 	$L__BB1_716;
	not.b32 	%r2411, %r6401;
	add.s32 	%r2412, %r319, %r2411;
	cvt.u64.u32 	%rd1036, %r2412;
	add.s64 	%rd1037, %rd164, %rd1036;
	ld.u8 	%rs556, [%rd1037];
	mov.b16 	%rs1346, 0;
	setp.gt.s16 	%p463, %rs556, 70;
	@%p463 bra 	$L__BB1_700;
	setp.eq.s16 	%p466, %rs556, 65;
	@%p466 bra 	$L__BB1_705;
	setp.eq.s16 	%p467, %rs556, 67;
	@%p467 bra 	$L__BB1_699;
	bra.uni 	$L__BB1_704;
$L__BB1_699:
	mov.b16 	%rs1346, 1;
	bra.uni 	$L__BB1_705;
$L__BB1_700:
	setp.eq.s16 	%p464, %rs556, 71;
	@%p464 bra 	$L__BB1_703;
	setp.ne.s16 	%p465, %rs556, 84;
	@%p465 bra 	$L__BB1_704;
	mov.b16 	%rs1346, 3;
	bra.uni 	$L__BB1_705;
$L__BB1_703:
	mov.b16 	%rs1346, 2;
	bra.uni 	$L__BB1_705;
$L__BB1_704:
	mov.b16 	%rs1346, 4;
$L__BB1_705:
	st.local.u8 	[%rd170+1], %rs1346;
	setp.eq.s32 	%p468, %r324, 2;
	@%p468 bra 	$L__BB1_716;
	sub.s32 	%r2413, %r319, %r6401;
	add.s32 	%r2414, %r2413, -2;
	cvt.u64.u32 	%rd1038, %r2414;
	add.s64 	%rd1039, %rd164, %rd1038;
	ld.u8 	%rs562, [%rd1039];
	mov.b16 	%rs1347, 0;
	setp.gt.s16 	%p469, %rs562, 70;
	@%p469 bra 	$L__BB1_710;
	setp.eq.s16 	%p472, %rs562, 65;
	@%p472 bra 	$L__BB1_715;
	setp.eq.s16 	%p473, %rs562, 67;
	@%p473 bra 	$L__BB1_709;
	bra.uni 	$L__BB1_714;
$L__BB1_709:
	mov.b16 	%rs1347, 1;
	bra.uni 	$L__BB1_715;
$L__BB1_710:
	setp.eq.s16 	%p470, %rs562, 71;
	@%p470 bra 	$L__BB1_713;
	setp.ne.s16 	%p471, %rs562, 84;
	@%p471 bra 	$L__BB1_714;
	mov.b16 	%rs1347, 3;
	bra.uni 	$L__BB1_715;
$L__BB1_713:
	mov.b16 	%rs1347, 2;
	bra.uni 	$L__BB1_715;
$L__BB1_714:
	mov.b16 	%rs1347, 4;
$L__BB1_715:
	st.local.u8 	[%rd170+2], %rs1347;
$L__BB1_716:
	cvt.u64.u32 	%rd1040, %r319;
	cvt.u64.u32 	%rd1041, %r317;
	add.s64 	%rd1042, %rd32, %rd1040;
	mov.b16 	%rs567, 4;
	st.local.u8 	[%rd1042+1], %rs567;
	st.local.u8 	[%rd32], %rs567;
	add.s64 	%rd1043, %rd31, %rd1041;
	st.local.u8 	[%rd1043+1], %rs567;
	st.local.u8 	[%rd31], %rs567;
	mov.b32 	%r6416, 0;
	mov.f64 	%fd5706, 0dFFF0000000000000;
	mov.u32 	%r6417, %r6416;
	@%p392 bra 	$L__BB1_813;
	and.b32  	%r332, %r319, 3;
	and.b32  	%r333, %r319, 2147483644;
	mov.b32 	%r6402, 1;
$L__BB1_718:
	mov.u32 	%r334, %r6402;
	@%p433 bra 	$L__BB1_746;
	setp.lt.u32 	%p476, %r319, 4;
	cvt.u64.u32 	%rd1044, %r334;
	add.s64 	%rd1045, %rd31, %rd1044;
	ld.local.s8 	%r335, [%rd1045];
	add.s32 	%r2418, %r334, -1;
	mul.lo.s32 	%r336, %r2418, %r319;
	add.s32 	%r337, %r336, -1;
	mov.b32 	%r6404, 1;
	@%p476 bra 	$L__BB1_734;
	mov.b32 	%r6404, 1;
$L__BB1_721:
	cvt.u64.u32 	%rd1046, %r6404;
	add.s64 	%rd171, %rd32, %rd1046;
	ld.local.s8 	%r2420, [%rd171];
	add.s32 	%r2421, %r2420, %r335;
	setp.eq.s32 	%p477, %r2421, 3;
	@%p477 bra 	$L__BB1_723;
	add.s32 	%r2422, %r337, %r6404;
	mul.wide.s32 	%rd1047, %r2422, 8;
	add.s64 	%rd1048, %rd27, %rd1047;
	mov.b64 	%rd1049, 9218868437227405312;
	st.local.u64 	[%rd1048], %rd1049;
	add.s64 	%rd1050, %rd28, %rd1047;
	mov.b64 	%rd1051, -4616189618054758400;
	st.local.u64 	[%rd1050], %rd1051;
	bra.uni 	$L__BB1_724;
$L__BB1_723:
	add.s32 	%r2423, %r337, %r6404;
	mul.wide.s32 	%rd1052, %r2423, 8;
	add.s64 	%rd1053, %rd27, %rd1052;
	mov.b64 	%rd1054, 0;
	st.local.u64 	[%rd1053], %rd1054;
	add.s64 	%rd1055, %rd28, %rd1052;
	mov.b64 	%rd1056, -4564063970805153792;
	st.local.u64 	[%rd1055], %rd1056;
$L__BB1_724:
	ld.local.s8 	%r2424, [%rd171+1];
	add.s32 	%r2425, %r2424, %r335;
	setp.eq.s32 	%p478, %r2425, 3;
	@%p478 bra 	$L__BB1_726;
	add.s32 	%r2426, %r336, %r6404;
	mul.wide.s32 	%rd1057, %r2426, 8;
	add.s64 	%rd1058, %rd27, %rd1057;
	mov.b64 	%rd1059, 9218868437227405312;
	st.local.u64 	[%rd1058], %rd1059;
	add.s64 	%rd1060, %rd28, %rd1057;
	mov.b64 	%rd1061, -4616189618054758400;
	st.local.u64 	[%rd1060], %rd1061;
	bra.uni 	$L__BB1_727;
$L__BB1_726:
	add.s32 	%r2427, %r336, %r6404;
	mul.wide.s32 	%rd1062, %r2427, 8;
	add.s64 	%rd1063, %rd27, %rd1062;
	mov.b64 	%rd1064, 0;
	st.local.u64 	[%rd1063], %rd1064;
	add.s64 	%rd1065, %rd28, %rd1062;
	mov.b64 	%rd1066, -4564063970805153792;
	st.local.u64 	[%rd1065], %rd1066;
$L__BB1_727:
	add.s32 	%r339, %r6404, 2;
	ld.local.s8 	%r2428, [%rd171+2];
	add.s32 	%r2429, %r2428, %r335;
	setp.eq.s32 	%p479, %r2429, 3;
	@%p479 bra 	$L__BB1_729;
	add.s32 	%r2430, %r337, %r339;
	mul.wide.s32 	%rd1067, %r2430, 8;
	add.s64 	%rd1068, %rd27, %rd1067;
	mov.b64 	%rd1069, 9218868437227405312;
	st.local.u64 	[%rd1068], %rd1069;
	add.s64 	%rd1070, %rd28, %rd1067;
	mov.b64 	%rd1071, -4616189618054758400;
	st.local.u64 	[%rd1070], %rd1071;
	bra.uni 	$L__BB1_730;
$L__BB1_729:
	add.s32 	%r2431, %r337, %r339;
	mul.wide.s32 	%rd1072, %r2431, 8;
	add.s64 	%rd1073, %rd27, %rd1072;
	mov.b64 	%rd1074, 0;
	st.local.u64 	[%rd1073], %rd1074;
	add.s64 	%rd1075, %rd28, %rd1072;
	mov.b64 	%rd1076, -4564063970805153792;
	st.local.u64 	[%rd1075], %rd1076;
$L__BB1_730:
	add.s32 	%r340, %r6404, 3;
	ld.local.s8 	%r2432, [%rd171+3];
	add.s32 	%r2433, %r2432, %r335;
	setp.eq.s32 	%p480, %r2433, 3;
	@%p480 bra 	$L__BB1_732;
	add.s32 	%r2434, %r337, %r340;
	mul.wide.s32 	%rd1077, %r2434, 8;
	add.s64 	%rd1078, %rd27, %rd1077;
	mov.b64 	%rd1079, 9218868437227405312;
	st.local.u64 	[%rd1078], %rd1079;
	add.s64 	%rd1080, %rd28, %rd1077;
	mov.b64 	%rd1081, -4616189618054758400;
	st.local.u64 	[%rd1080], %rd1081;
	bra.uni 	$L__BB1_733;
$L__BB1_732:
	add.s32 	%r2435, %r337, %r340;
	mul.wide.s32 	%rd1082, %r2435, 8;
	add.s64 	%rd1083, %rd27, %rd1082;
	mov.b64 	%rd1084, 0;
	st.local.u64 	[%rd1083], %rd1084;
	add.s64 	%rd1085, %rd28, %rd1082;
	mov.b64 	%rd1086, -4564063970805153792;
	st.local.u64 	[%rd1085], %rd1086;
$L__BB1_733:
	add.s32 	%r6404, %r6404, 4;
	setp.ne.s32 	%p481, %r340, %r333;
	@%p481 bra 	$L__BB1_721;
$L__BB1_734:
	setp.eq.s32 	%p482, %r332, 0;
	@%p482 bra 	$L__BB1_746;
	cvt.u64.u32 	%rd1087, %r6404;
	add.s64 	%rd172, %rd32, %rd1087;
	ld.local.s8 	%r2436, [%rd172];
	add.s32 	%r2437, %r2436, %r335;
	setp.eq.s32 	%p483, %r2437, 3;
	@%p483 bra 	$L__BB1_737;
	add.s32 	%r2438, %r337, %r6404;
	mul.wide.s32 	%rd1088, %r2438, 8;
	add.s64 	%rd1089, %rd27, %rd1088;
	mov.b64 	%rd1090, 9218868437227405312;
	st.local.u64 	[%rd1089], %rd1090;
	add.s64 	%rd1091, %rd28, %rd1088;
	mov.b64 	%rd1092, -4616189618054758400;
	st.local.u64 	[%rd1091], %rd1092;
	bra.uni 	$L__BB1_738;
$L__BB1_737:
	add.s32 	%r2439, %r337, %r6404;
	mul.wide.s32 	%rd1093, %r2439, 8;
	add.s64 	%rd1094, %rd27, %rd1093;
	mov.b64 	%rd1095, 0;
	st.local.u64 	[%rd1094], %rd1095;
	add.s64 	%rd1096, %rd28, %rd1093;
	mov.b64 	%rd1097, -4564063970805153792;
	st.local.u64 	[%rd1096], %rd1097;
$L__BB1_738:
	setp.eq.s32 	%p484, %r332, 1;
	@%p484 bra 	$L__BB1_746;
	ld.local.s8 	%r2440, [%rd172+1];
	add.s32 	%r2441, %r2440, %r335;
	setp.eq.s32 	%p485, %r2441, 3;
	@%p485 bra 	$L__BB1_741;
	add.s32 	%r2442, %r336, %r6404;
	mul.wide.s32 	%rd1098, %r2442, 8;
	add.s64 	%rd1099, %rd27, %rd1098;
	mov.b64 	%rd1100, 9218868437227405312;
	st.local.u64 	[%rd1099], %rd1100;
	add.s64 	%rd1101, %rd28, %rd1098;
	mov.b64 	%rd1102, -4616189618054758400;
	st.local.u64 	[%rd1101], %rd1102;
	bra.uni 	$L__BB1_742;
$L__BB1_741:
	add.s32 	%r2443, %r336, %r6404;
	mul.wide.s32 	%rd1103, %r2443, 8;
	add.s64 	%rd1104, %rd27, %rd1103;
	mov.b64 	%rd1105, 0;
	st.local.u64 	[%rd1104], %rd1105;
	add.s64 	%rd1106, %rd28, %rd1103;
	mov.b64 	%rd1107, -4564063970805153792;
	st.local.u64 	[%rd1106], %rd1107;
$L__BB1_742:
	setp.eq.s32 	%p486, %r332, 2;
	add.s32 	%r343, %r6404, 2;
	@%p486 bra 	$L__BB1_746;
	ld.local.s8 	%r2444, [%rd172+2];
	add.s32 	%r2445, %r2444, %r335;
	setp.eq.s32 	%p487, %r2445, 3;
	@%p487 bra 	$L__BB1_745;
	add.s32 	%r2446, %r337, %r343;
	mul.wide.s32 	%rd1108, %r2446, 8;
	add.s64 	%rd1109, %rd27, %rd1108;
	mov.b64 	%rd1110, 9218868437227405312;
	st.local.u64 	[%rd1109], %rd1110;
	add.s64 	%rd1111, %rd28, %rd1108;
	mov.b64 	%rd1112, -4616189618054758400;
	st.local.u64 	[%rd1111], %rd1112;
	bra.uni 	$L__BB1_746;
$L__BB1_745:
	add.s32 	%r2447, %r337, %r343;
	mul.wide.s32 	%rd1113, %r2447, 8;
	add.s64 	%rd1114, %rd27, %rd1113;
	mov.b64 	%rd1115, 0;
	st.local.u64 	[%rd1114], %rd1115;
	add.s64 	%rd1116, %rd28, %rd1113;
	mov.b64 	%rd1117, -4564063970805153792;
	st.local.u64 	[%rd1116], %rd1117;
$L__BB1_746:
	add.s32 	%r6402, %r334, 1;
	setp.ne.s32 	%p488, %r334, %r317;
	@%p488 bra 	$L__BB1_718;
	mov.b32 	%r6405, 1;
$L__BB1_748:
	@%p433 bra 	$L__BB1_794;
	add.s32 	%r346, %r6405, -1;
	mul.lo.s32 	%r2450, %r346, %r319;
	add.s32 	%r347, %r2450, -1;
	cvt.u64.u32 	%rd1118, %r6405;
	add.s64 	%rd173, %rd31, %rd1118;
	sub.s32 	%r2451, %r2450, %r319;
	add.s32 	%r348, %r2451, -2;
	mov.b32 	%r6406, 1;
$L__BB1_750:
	mov.u32 	%r349, %r6406;
	add.s32 	%r350, %r347, %r349;
	mul.wide.s32 	%rd1119, %r350, 8;
	add.s64 	%rd174, %rd27, %rd1119;
	ld.local.f64 	%fd5643, [%rd174];
	abs.f64 	%fd1891, %fd5643;
	setp.geu.f64 	%p490, %fd1891, 0d41CDCD64FF800000;
	@%p490 bra 	$L__BB1_793;
	ld.local.u8 	%rs19, [%rd173];
	cvt.u32.u16 	%r2452, %rs19;
	cvt.s32.s8 	%r2453, %r2452;
	cvt.u64.u32 	%rd1120, %r349;
	add.s64 	%rd175, %rd32, %rd1120;
	ld.local.u8 	%rs20, [%rd175];
	cvt.u64.u16 	%rd1121, %rs20;
	cvt.s64.s8 	%rd176, %rd1121;
	cvt.u32.u16 	%r2454, %rs20;
	cvt.s32.s8 	%r2455, %r2454;
	add.s32 	%r2456, %r2455, %r2453;
	setp.eq.s32 	%p491, %r2456, 3;
	mul.wide.s32 	%rd1122, %r350, 8;
	add.s64 	%rd177, %rd28, %rd1122;
	@%p491 bra 	$L__BB1_753;
	mov.b64 	%rd1123, -4616189618054758400;
	st.local.u64 	[%rd177], %rd1123;
	mov.b64 	%rd1124, 9218868437227405312;
	st.local.u64 	[%rd174], %rd1124;
	mov.f64 	%fd5645, 0dBFF0000000000000;
	mov.f64 	%fd5643, 0d7FF0000000000000;
	mov.f64 	%fd5644, %fd5643;
	bra.uni 	$L__BB1_764;
$L__BB1_753:
	cvt.u32.u16 	%r2457, %rs19;
	cvt.s32.s8 	%r2458, %r2457;
	mul.wide.s32 	%rd1125, %r2458, 5;
	add.s64 	%rd178, %rd1125, %rd176;
	shl.b64 	%rd1126, %rd178, 3;
	add.s64 	%rd1127, %rd2, %rd1126;
	ld.global.f64 	%fd5645, [%rd1127+45440];
	ld.local.u8 	%rs568, [%rd173+-1];
	cvt.u64.u16 	%rd1128, %rs568;
	cvt.s64.s8 	%rd179, %rd1128;
	cvt.u32.u16 	%r2459, %rs20;
	ld.local.s8 	%rs569, [%rd175+-1];
	cvt.u32.u16 	%r2460, %rs569;
	prmt.b32 	%r2461, %r2460, %r2459, 0x3340U;
	prmt.b32 	%r2462, %r2457, 0, 0x3340U;
	prmt.b32 	%r2463, %r2461, %r2462, 0x5410U;
	cvt.u32.u16 	%r2464, %rs568;
	cvt.s32.s8 	%r2465, %r2464;
	mov.b32 	%r2466, 359705;
	dp4a.s32.u32 	%r2467, %r2463, %r2466, %r2465;
	mul.wide.s32 	%rd1129, %r2467, 8;
	add.s64 	%rd1130, %rd2, %rd1129;
	ld.global.f64 	%fd1894, [%rd1130+35440];
	add.f64 	%fd1895, %fd5645, %fd1894;
	ld.global.f64 	%fd5644, [%rd1127+45640];
	ld.global.f64 	%fd1896, [%rd1130+40440];
	add.f64 	%fd1897, %fd5644, %fd1896;
	abs.f64 	%fd1898, %fd1897;
	setp.gt.f64 	%p492, %fd1898, 0d41CDCD64FF800000;
	selp.f64 	%fd16, 0dBFF0000000000000, %fd1895, %p492;
	selp.f64 	%fd17, 0d7FF0000000000000, %fd1897, %p492;
	cvt.u16.u64 	%rs570, %rd176;
	mov.b32 	%r2468, {%rs569, %rs570};
	mov.b32 	%r2469, 6405;
	dp2a.lo.s32.u32 	%r2470, %r2468, %r2469, %r2458;
	mul.wide.s32 	%rd1131, %r2470, 8;
	add.s64 	%rd180, %rd2, %rd1131;
	ld.global.f64 	%fd18, [%rd180+21000];
	abs.f64 	%fd1899, %fd18;
	setp.geu.f64 	%p493, %fd1899, 0d41CDCD64FF800000;
	@%p493 bra 	$L__BB1_759;
	mad.lo.s64 	%rd1135, %rd176, 24, %rd178;
	add.s64 	%rd1136, %rd1135, %rd179;
	shl.b64 	%rd1137, %rd1136, 3;
	add.s64 	%rd181, %rd2, %rd1137;
	ld.global.f64 	%fd19, [%rd181+23000];
	abs.f64 	%fd1914, %fd19;
	setp.geu.f64 	%p498, %fd1914, 0d41CDCD64FF800000;
	@%p498 bra 	$L__BB1_757;
	ld.global.f64 	%fd1927, [%rd180+20000];
	add.f64 	%fd1928, %fd5645, %fd1927;
	ld.global.f64 	%fd1929, [%rd181+22000];
	add.f64 	%fd1930, %fd1928, %fd1929;
	add.f64 	%fd1931, %fd5644, %fd18;
	add.f64 	%fd1932, %fd1931, %fd19;
	abs.f64 	%fd1933, %fd1932;
	setp.gt.f64 	%p502, %fd1933, 0d41CDCD64FF800000;
	selp.f64 	%fd5640, 0dBFF0000000000000, %fd1930, %p502;
	selp.f64 	%fd5641, 0d7FF0000000000000, %fd1932, %p502;
	add.f64 	%fd1934, %fd5641, 0d4069000000000000;
	add.f64 	%fd1935, %fd5640, 0dC016CCCCCCCCCCCD;
	add.f64 	%fd1936, %fd12, %fd1935;
	div.rn.f64 	%fd5642, %fd1934, %fd1936;
	abs.f64 	%fd1937, %fd17;
	setp.geu.f64 	%p503, %fd1937, 0d41CDCD64FF800000;
	@%p503 bra 	$L__BB1_762;
	add.f64 	%fd1938, %fd17, 0d4069000000000000;
	add.f64 	%fd1939, %fd16, 0dC016CCCCCCCCCCCD;
	add.f64 	%fd1940, %fd12, %fd1939;
	div.rn.f64 	%fd1941, %fd1938, %fd1940;
	setp.lt.f64 	%p504, %fd1941, %fd5642;
	selp.f64 	%fd5640, %fd5640, %fd16, %p504;
	selp.f64 	%fd5641, %fd5641, %fd17, %p504;
	selp.f64 	%fd5642, %fd5642, %fd1941, %p504;
	bra.uni 	$L__BB1_762;
$L__BB1_757:
	ld.global.f64 	%fd1915, [%rd180+20000];
	add.f64 	%fd1916, %fd5645, %fd1915;
	add.f64 	%fd1917, %fd5644, %fd18;
	abs.f64 	%fd1918, %fd1917;
	setp.gt.f64 	%p499, %fd1918, 0d41CDCD64FF800000;
	selp.f64 	%fd5640, 0dBFF0000000000000, %fd1916, %p499;
	selp.f64 	%fd5641, 0d7FF0000000000000, %fd1917, %p499;
	add.f64 	%fd1919, %fd5641, 0d4069000000000000;
	add.f64 	%fd1920, %fd5640, 0dC016CCCCCCCCCCCD;
	add.f64 	%fd1921, %fd12, %fd1920;
	div.rn.f64 	%fd5642, %fd1919, %fd1921;
	abs.f64 	%fd1922, %fd17;
	setp.geu.f64 	%p500, %fd1922, 0d41CDCD64FF800000;
	@%p500 bra 	$L__BB1_762;
	add.f64 	%fd1923, %fd17, 0d4069000000000000;
	add.f64 	%fd1924, %fd16, 0dC016CCCCCCCCCCCD;
	add.f64 	%fd1925, %fd12, %fd1924;
	div.rn.f64 	%fd1926, %fd1923, %fd1925;
	setp.lt.f64 	%p501, %fd1926, %fd5642;
	selp.f64 	%fd5640, %fd5640, %fd16, %p501;
	selp.f64 	%fd5641, %fd5641, %fd17, %p501;
	selp.f64 	%fd5642, %fd5642, %fd1926, %p501;
	bra.uni 	$L__BB1_762;
$L__BB1_759:
	mad.lo.s64 	%rd1132, %rd176, 24, %rd178;
	add.s64 	%rd1133, %rd1132, %rd179;
	shl.b64 	%rd1134, %rd1133, 3;
	add.s64 	%rd182, %rd2, %rd1134;
	ld.global.f64 	%fd32, [%rd182+23000];
	abs.f64 	%fd1901, %fd32;
	setp.geu.f64 	%p494, %fd1901, 0d41CDCD64FF800000;
	mov.f64 	%fd5640, %fd16;
	mov.f64 	%fd5641, %fd17;
	@%p494 bra 	$L__BB1_762;
	ld.global.f64 	%fd1902, [%rd182+22000];
	add.f64 	%fd1903, %fd5645, %fd1902;
	add.f64 	%fd1904, %fd5644, %fd32;
	abs.f64 	%fd1905, %fd1904;
	setp.gt.f64 	%p495, %fd1905, 0d41CDCD64FF800000;
	selp.f64 	%fd5640, 0dBFF0000000000000, %fd1903, %p495;
	selp.f64 	%fd5641, 0d7FF0000000000000, %fd1904, %p495;
	add.f64 	%fd1906, %fd5641, 0d4069000000000000;
	add.f64 	%fd1907, %fd5640, 0dC016CCCCCCCCCCCD;
	add.f64 	%fd1908, %fd12, %fd1907;
	div.rn.f64 	%fd5642, %fd1906, %fd1908;
	abs.f64 	%fd1909, %fd17;
	setp.geu.f64 	%p496, %fd1909, 0d41CDCD64FF800000;
	@%p496 bra 	$L__BB1_762;
	add.f64 	%fd1910, %fd17, 0d4069000000000000;
	add.f64 	%fd1911, %fd16, 0dC016CCCCCCCCCCCD;
	add.f64 	%fd1912, %fd12, %fd1911;
	div.rn.f64 	%fd1913, %fd1910, %fd1912;
	setp.lt.f64 	%p497, %fd1913, %fd5642;
	selp.f64 	%fd5640, %fd5640, %fd16, %p497;
	selp.f64 	%fd5641, %fd5641, %fd17, %p497;
	selp.f64 	%fd5642, %fd5642, %fd1913, %p497;
$L__BB1_762:
	add.f64 	%fd1942, %fd5645, 0dC016CCCCCCCCCCCD;
	add.f64 	%fd42, %fd12, %fd1942;
	abs.f64 	%fd1943, %fd5641;
	setp.geu.f64 	%p505, %fd1943, 0d41CDCD64FF800000;
	@%p505 bra 	$L__BB1_764;
	add.f64 	%fd1944, %fd5644, 0d4069000000000000;
	div.rn.f64 	%fd1945, %fd1944, %fd42;
	setp.lt.f64 	%p506, %fd5642, %fd1945;
	selp.f64 	%fd5644, %fd5644, %fd5641, %p506;
	selp.f64 	%fd5645, %fd5645, %fd5640, %p506;
$L__BB1_764:
	abs.f64 	%fd1946, %fd5644;
	setp.geu.f64 	%p507, %fd1946, 0d41CDCD64FF800000;
	@%p507 bra 	$L__BB1_766;
	st.local.f64 	[%rd177], %fd5645;
	st.local.f64 	[%rd174], %fd5644;
	mov.f64 	%fd5643, %fd5644;
$L__BB1_766:
	min.u32 	%r2471, %r6405, %r349;
	setp.lt.u32 	%p508, %r2471, 2;
	mov.f64 	%fd5647, 0dBFF0000000000000;
	mov.f64 	%fd5648, 0d7FF0000000000000;
	@%p508 bra 	$L__BB1_793;
	ld.local.f64 	%fd49, [%rd177];
	add.f64 	%fd1949, %fd5643, 0d4069000000000000;
	add.f64 	%fd1950, %fd49, 0dC016CCCCCCCCCCCD;
	add.f64 	%fd1951, %fd12, %fd1950;
	div.rn.f64 	%fd50, %fd1949, %fd1951;
	add.s32 	%r351, %r348, %r349;
	mul.wide.s32 	%rd1138, %r351, 8;
	add.s64 	%rd1139, %rd27, %rd1138;
	ld.local.f64 	%fd51, [%rd1139];
	abs.f64 	%fd1952, %fd51;
	setp.geu.f64 	%p509, %fd1952, 0d41CDCD64FF800000;
	@%p509 bra 	$L__BB1_770;
	cvt.u32.u16 	%r2472, %rs19;
	ld.local.u8 	%r2473, [%rd173+-1];
	prmt.b32 	%r2474, %r2473, %r2472, 0x3340U;
	ld.local.u8 	%r2475, [%rd175+-1];
	prmt.b32 	%r2476, %r2475, 0, 0x3340U;
	prmt.b32 	%r2477, %r2474, %r2476, 0x5410U;
	cvt.u32.u16 	%r2478, %rs20;
	cvt.s32.s8 	%r2479, %r2478;
	mov.b32 	%r2480, 334205;
	dp4a.s32.u32 	%r2481, %r2477, %r2480, %r2479;
	mul.wide.s32 	%rd1140, %r2481, 8;
	add.s64 	%rd183, %rd2, %rd1140;
	ld.global.f64 	%fd52, [%rd183+5000];
	abs.f64 	%fd1955, %fd52;
	setp.geu.f64 	%p510, %fd1955, 0d41CDCD64FF800000;
	@%p510 bra 	$L__BB1_770;
	mul.wide.s32 	%rd1141, %r351, 8;
	add.s64 	%rd1142, %rd28, %rd1141;
	ld.local.f64 	%fd1956, [%rd1142];
	ld.global.f64 	%fd1957, [%rd183];
	add.f64 	%fd5647, %fd1956, %fd1957;
	add.f64 	%fd5648, %fd51, %fd52;
$L__BB1_770:
	add.f64 	%fd1958, %fd5648, 0d4069000000000000;
	add.f64 	%fd1959, %fd5647, 0dC016CCCCCCCCCCCD;
	add.f64 	%fd1960, %fd12, %fd1959;
	div.rn.f64 	%fd57, %fd1958, %fd1960;
	setp.lt.f64 	%p511, %fd5647, 0dC0A3880000000000;
	selp.f64 	%fd5673, 0dC0A9300000000000, %fd5647, %p511;
	selp.f64 	%fd5674, 0d0000000000000000, %fd5648, %p511;
	setp.lt.f64 	%p512, %fd49, 0dC0A3880000000000;
	selp.f64 	%fd60, 0dC0A9300000000000, %fd49, %p512;
	selp.f64 	%fd61, 0d0000000000000000, %fd5643, %p512;
	setp.gt.f64 	%p513, %fd57, %fd50;
	@%p513 bra 	$L__BB1_772;
	setp.leu.f64 	%p514, %fd60, 0d0000000000000000;
	setp.leu.f64 	%p515, %fd61, 0d0000000000000000;
	or.pred  	%p516, %p514, %p515;
	@%p516 bra 	$L__BB1_773;
$L__BB1_772:
	st.local.f64 	[%rd177], %fd5673;
	st.local.f64 	[%rd174], %fd5674;
	bra.uni 	$L__BB1_775;
$L__BB1_773:
	setp.ltu.f64 	%p517, %fd50, %fd57;
	mov.f64 	%fd5673, %fd49;
	mov.f64 	%fd5674, %fd5643;
	@%p517 bra 	$L__BB1_775;
	st.local.f64 	[%rd177], %fd60;
	st.local.f64 	[%rd174], %fd61;
	mov.f64 	%fd5673, %fd60;
	mov.f64 	%fd5674, %fd61;
$L__BB1_775:
	cvt.u64.u16 	%rd1143, %rs20;
	cvt.s64.s8 	%rd184, %rd1143;
	cvt.u64.u16 	%rd1144, %rs19;
	cvt.s64.s8 	%rd186, %rd1144;
	mov.b32 	%r6407, 3;
	mad.lo.s64 	%rd1180, %rd186, 5, %rd184;
	shl.b64 	%rd1181, %rd1180, 3;
	add.s64 	%rd1182, %rd2, %rd1181;
$L__BB1_776:
	sub.s32 	%r2483, %r349, %r6407;
	add.s32 	%r2484, %r2483, 1;
	setp.gt.u32 	%p518, %r2483, 2147483646;
	selp.b32 	%r2485, %r2483, 0, %p518;
	add.s32 	%r6409, %r2485, %r346;
	selp.b32 	%r6408, 1, %r2484, %p518;
	setp.lt.s32 	%p519, %r6409, 1;
	setp.ge.s32 	%p520, %r6408, %r349;
	or.pred  	%p521, %p519, %p520;
	@%p521 bra 	$L__BB1_792;
$L__BB1_777:
	mov.u32 	%r356, %r6409;
	add.s32 	%r6409, %r356, -1;
	mad.lo.s32 	%r2487, %r6409, %r319, %r6408;
	add.s32 	%r358, %r2487, -1;
	mul.wide.s32 	%rd1145, %r358, 8;
	add.s64 	%rd1146, %rd27, %rd1145;
	ld.local.f64 	%fd80, [%rd1146];
	abs.f64 	%fd1961, %fd80;
	setp.geu.f64 	%p522, %fd1961, 0d41CDCD64FF800000;
	@%p522 bra 	$L__BB1_791;
	not.b32 	%r2488, %r356;
	add.s32 	%r359, %r6405, %r2488;
	not.b32 	%r2489, %r6408;
	add.s32 	%r360, %r349, %r2489;
	add.s32 	%r361, %r360, %r359;
	setp.eq.s32 	%p523, %r359, 0;
	setp.gt.s32 	%p524, %r360, 0;
	and.pred  	%p525, %p523, %p524;
	@%p525 bra 	$L__BB1_780;
	setp.ne.s32 	%p526, %r360, 0;
	setp.lt.s32 	%p527, %r359, 1;
	or.pred  	%p528, %p527, %p526;
	@%p528 bra 	$L__BB1_785;
$L__BB1_780:
	setp.ne.s32 	%p537, %r360, 1;
	setp.ne.s32 	%p538, %r359, 1;
	and.pred  	%p539, %p538, %p537;
	@%p539 bra 	$L__BB1_784;
	setp.eq.s32 	%p542, %r359, 1;
	setp.eq.s32 	%p543, %r360, 1;
	and.pred  	%p545, %p523, %p543;
	setp.eq.s32 	%p546, %r360, 0;
	and.pred  	%p547, %p542, %p546;
	or.pred  	%p548, %p545, %p547;
	mov.f64 	%fd5668, 0d0000000000000000;
	mov.f64 	%fd5667, 0dC0A9300000000000;
	not.pred 	%p549, %p548;
	@%p549 bra 	$L__BB1_783;
	mul.wide.u32 	%rd1185, %r361, 8;
	add.s64 	%rd1186, %rd2, %rd1185;
	ld.global.f64 	%fd2033, [%rd1186+25192];
	cvt.u64.u32 	%rd1187, %r356;
	add.s64 	%rd1188, %rd31, %rd1187;
	cvt.s64.s32 	%rd1189, %r6408;
	add.s64 	%rd1190, %rd32, %rd1189;
	ld.local.u8 	%r2529, [%rd1188];
	cvt.u32.u16 	%r2530, %rs19;
	prmt.b32 	%r2531, %r2529, %r2530, 0x3340U;
	ld.local.u8 	%r2532, [%rd1190];
	prmt.b32 	%r2533, %r2532, 0, 0x3340U;
	prmt.b32 	%r2534, %r2531, %r2533, 0x5410U;
	cvt.u32.u64 	%r2535, %rd184;
	mov.b32 	%r2536, 334205;
	dp4a.s32.u32 	%r2537, %r2534, %r2536, %r2535;
	mul.wide.s32 	%rd1191, %r2537, 8;
	add.s64 	%rd1192, %rd2, %rd1191;
	ld.global.f64 	%fd2034, [%rd1192+5000];
	add.f64 	%fd5668, %fd2033, %fd2034;
	ld.global.f64 	%fd2035, [%rd1186+24472];
	ld.global.f64 	%fd2036, [%rd1192];
	add.f64 	%fd5667, %fd2035, %fd2036;
$L__BB1_783:
	add.f64 	%fd2037, %fd5668, %fd80;
	mul.wide.s32 	%rd1193, %r358, 8;
	add.s64 	%rd1194, %rd28, %rd1193;
	ld.local.f64 	%fd2038, [%rd1194];
	add.f64 	%fd2039, %fd5667, %fd2038;
	abs.f64 	%fd2040, %fd2037;
	setp.gt.f64 	%p550, %fd2040, 0d41CDCD64FF800000;
	selp.f64 	%fd2041, 0dBFF0000000000000, %fd2039, %p550;
	selp.f64 	%fd2042, 0d7FF0000000000000, %fd2037, %p550;
	add.f64 	%fd2043, %fd2042, 0d4069000000000000;
	add.f64 	%fd2044, %fd2041, 0dC016CCCCCCCCCCCD;
	add.f64 	%fd2045, %fd12, %fd2044;
	div.rn.f64 	%fd2046, %fd2043, %fd2045;
	add.f64 	%fd2047, %fd5674, 0d4069000000000000;
	add.f64 	%fd2048, %fd5673, 0dC016CCCCCCCCCCCD;
	add.f64 	%fd2049, %fd12, %fd2048;
	div.rn.f64 	%fd2050, %fd2047, %fd2049;
	setp.gt.f64 	%p551, %fd2046, %fd2050;
	selp.f64 	%fd5675, %fd2042, 0d7FF0000000000000, %p551;
	selp.f64 	%fd5676, %fd2041, 0dBFF0000000000000, %p551;
	bra.uni 	$L__BB1_789;
$L__BB1_784:
	mul.wide.s32 	%rd1169, %r361, 8;
	add.s64 	%rd1170, %rd2, %rd1169;
	ld.global.f64 	%fd2007, [%rd1170+25192];
	cvt.u64.u32 	%rd1171, %r356;
	add.s64 	%rd1172, %rd31, %rd1171;
	ld.local.s8 	%r2528, [%rd1172];
	mul.wide.s32 	%rd1173, %r2528, 5;
	cvt.s64.s32 	%rd1174, %r6408;
	add.s64 	%rd1175, %rd32, %rd1174;
	ld.local.s8 	%rd1176, [%rd1175];
	add.s64 	%rd1177, %rd1173, %rd1176;
	shl.b64 	%rd1178, %rd1177, 3;
	add.s64 	%rd1179, %rd2, %rd1178;
	ld.global.f64 	%fd2008, [%rd1179+45640];
	add.f64 	%fd2009, %fd2007, %fd2008;
	ld.global.f64 	%fd2010, [%rd1182+45640];
	add.f64 	%fd2011, %fd2009, %fd2010;
	add.f64 	%fd2012, %fd2011, %fd80;
	ld.global.f64 	%fd2013, [%rd1170+24472];
	ld.global.f64 	%fd2014, [%rd1179+45440];
	add.f64 	%fd2015, %fd2013, %fd2014;
	ld.global.f64 	%fd2016, [%rd1182+45440];
	add.f64 	%fd2017, %fd2015, %fd2016;
	mul.wide.s32 	%rd1183, %r358, 8;
	add.s64 	%rd1184, %rd28, %rd1183;
	ld.local.f64 	%fd2018, [%rd1184];
	add.f64 	%fd2019, %fd2017, %fd2018;
	abs.f64 	%fd2020, %fd2012;
	setp.gt.f64 	%p540, %fd2020, 0d41CDCD64FF800000;
	selp.f64 	%fd2021, 0dBFF0000000000000, %fd2019, %p540;
	selp.f64 	%fd2022, 0d7FF0000000000000, %fd2012, %p540;
	add.f64 	%fd2023, %fd2022, 0d4069000000000000;
	add.f64 	%fd2024, %fd2021, 0dC016CCCCCCCCCCCD;
	add.f64 	%fd2025, %fd12, %fd2024;
	div.rn.f64 	%fd2026, %fd2023, %fd2025;
	add.f64 	%fd2027, %fd5674, 0d4069000000000000;
	add.f64 	%fd2028, %fd5673, 0dC016CCCCCCCCCCCD;
	add.f64 	%fd2029, %fd12, %fd2028;
	div.rn.f64 	%fd2030, %fd2027, %fd2029;
	setp.gt.f64 	%p541, %fd2026, %fd2030;
	selp.f64 	%fd5675, %fd2022, 0d7FF0000000000000, %p541;
	selp.f64 	%fd5676, %fd2021, 0dBFF0000000000000, %p541;
	bra.uni 	$L__BB1_789;
$L__BB1_785:
	setp.ne.s32 	%p529, %r359, 1;
	setp.ne.s32 	%p530, %r360, 1;
	or.pred  	%p531, %p529, %p530;
	@%p531 bra 	$L__BB1_788;
	cvt.u64.u32 	%rd1159, %r356;
	add.s64 	%rd1160, %rd31, %rd1159;
	cvt.s64.s32 	%rd1161, %r6408;
	add.s64 	%rd1162, %rd32, %rd1161;
	ld.local.s8 	%r2510, [%rd1162+1];
	ld.local.u8 	%r2511, [%rd1160+1];
	ld.local.u8 	%r2512, [%rd1160];
	prmt.b32 	%r2513, %r2512, %r2511, 0x3340U;
	ld.local.u8 	%r2514, [%rd1162];
	prmt.b32 	%r2515, %r2514, 0, 0x3340U;
	prmt.b32 	%r2516, %r2513, %r2515, 0x5410U;
	mov.b32 	%r2517, 334205;
	dp4a.s32.u32 	%r2518, %r2516, %r2517, %r2510;
	mul.wide.s32 	%rd1163, %r2518, 8;
	add.s64 	%rd1164, %rd2, %rd1163;
	ld.global.f64 	%fd1990, [%rd1164+10000];
	ld.local.s8 	%r2519, [%rd173+-1];
	cvt.u32.u16 	%r2520, %rs20;
	ld.local.u8 	%r2521, [%rd175+-1];
	prmt.b32 	%r2522, %r2521, %r2520, 0x3340U;
	cvt.u32.u16 	%r2523, %rs19;
	prmt.b32 	%r2524, %r2523, 0, 0x3340U;
	prmt.b32 	%r2525, %r2522, %r2524, 0x5410U;
	mov.b32 	%r2526, 359705;
	dp4a.s32.u32 	%r2527, %r2525, %r2526, %r2519;
	mul.wide.s32 	%rd1165, %r2527, 8;
	add.s64 	%rd1166, %rd2, %rd1165;
	ld.global.f64 	%fd1991, [%rd1166+10000];
	add.f64 	%fd1992, %fd1990, %fd1991;
	mul.wide.s32 	%rd1167, %r358, 8;
	add.s64 	%rd1168, %rd28, %rd1167;
	ld.local.f64 	%fd1993, [%rd1168];
	add.f64 	%fd1994, %fd1992, %fd1993;
	ld.global.f64 	%fd1995, [%rd1164+15000];
	ld.global.f64 	%fd1996, [%rd1166+15000];
	add.f64 	%fd1997, %fd1995, %fd1996;
	add.f64 	%fd1998, %fd1997, %fd80;
	abs.f64 	%fd1999, %fd1998;
	setp.gt.f64 	%p534, %fd1999, 0d41CDCD64FF800000;
	selp.f64 	%fd89, 0dBFF0000000000000, %fd1994, %p534;
	selp.f64 	%fd90, 0d7FF0000000000000, %fd1998, %p534;
	add.f64 	%fd2000, %fd90, 0d4069000000000000;
	add.f64 	%fd2001, %fd89, 0dC016CCCCCCCCCCCD;
	add.f64 	%fd2002, %fd12, %fd2001;
	div.rn.f64 	%fd91, %fd2000, %fd2002;
	add.f64 	%fd2003, %fd5674, 0d4069000000000000;
	add.f64 	%fd2004, %fd5673, 0dC016CCCCCCCCCCCD;
	add.f64 	%fd2005, %fd12, %fd2004;
	div.rn.f64 	%fd92, %fd2003, %fd2005;
	sub.f64 	%fd2006, %fd91, %fd92;
	setp.ltu.f64 	%p535, %fd2006, 0d3EB0C6F7A0B5ED8D;
	mov.f64 	%fd5676, 0dBFF0000000000000;
	mov.f64 	%fd5675, 0d7FF0000000000000;
	@%p535 bra 	$L__BB1_789;
	setp.gt.f64 	%p536, %fd91, %fd92;
	selp.f64 	%fd5675, %fd90, 0d7FF0000000000000, %p536;
	selp.f64 	%fd5676, %fd89, 0dBFF0000000000000, %p536;
	bra.uni 	$L__BB1_789;
$L__BB1_788:
	mul.wide.s32 	%rd1147, %r361, 8;
	add.s64 	%rd1148, %rd2, %rd1147;
	ld.global.f64 	%fd1962, [%rd1148+24952];
	cvt.u64.u32 	%rd1149, %r356;
	add.s64 	%rd1150, %rd31, %rd1149;
	cvt.s64.s32 	%rd1151, %r6408;
	add.s64 	%rd1152, %rd32, %rd1151;
	ld.local.s8 	%r2490, [%rd1152+1];
	ld.local.u8 	%r2491, [%rd1150+1];
	ld.local.u8 	%r2492, [%rd1150];
	prmt.b32 	%r2493, %r2492, %r2491, 0x3340U;
	ld.local.u8 	%r2494, [%rd1152];
	prmt.b32 	%r2495, %r2494, 0, 0x3340U;
	prmt.b32 	%r2496, %r2493, %r2495, 0x5410U;
	mov.b32 	%r2497, 334205;
	dp4a.s32.u32 	%r2498, %r2496, %r2497, %r2490;
	mul.wide.s32 	%rd1153, %r2498, 8;
	add.s64 	%rd1154, %rd2, %rd1153;
	ld.global.f64 	%fd1963, [%rd1154+30440];
	add.f64 	%fd1964, %fd1962, %fd1963;
	ld.local.s8 	%r2499, [%rd173+-1];
	cvt.u32.u16 	%r2500, %rs20;
	ld.local.u8 	%r2501, [%rd175+-1];
	prmt.b32 	%r2502, %r2501, %r2500, 0x3340U;
	cvt.u32.u16 	%r2503, %rs19;
	prmt.b32 	%r2504, %r2503, 0, 0x3340U;
	prmt.b32 	%r2505, %r2502, %r2504, 0x5410U;
	mov.b32 	%r2506, 359705;
	dp4a.s32.u32 	%r2507, %r2505, %r2506, %r2499;
	mul.wide.s32 	%rd1155, %r2507, 8;
	add.s64 	%rd1156, %rd2, %rd1155;
	ld.global.f64 	%fd1965, [%rd1156+30440];
	add.f64 	%fd1966, %fd1964, %fd1965;
	add.f64 	%fd1967, %fd1966, %fd80;
	ld.global.f64 	%fd1968, [%rd1148+24232];
	ld.global.f64 	%fd1969, [%rd1154+25440];
	add.f64 	%fd1970, %fd1968, %fd1969;
	ld.global.f64 	%fd1971, [%rd1156+25440];
	add.f64 	%fd1972, %fd1970, %fd1971;
	sub.s32 	%r2508, %r359, %r360;
	abs.s32 	%r2509, %r2508;
	cvt.rn.f64.s32 	%fd1973, %r2509;
	fma.rn.f64 	%fd1974, %fd1973, 0dBFEEF3E864B31D04, %fd1972;
	mul.wide.s32 	%rd1157, %r358, 8;
	add.s64 	%rd1158, %rd28, %rd1157;
	ld.local.f64 	%fd1975, [%rd1158];
	add.f64 	%fd1976, %fd1975, %fd1974;
	abs.f64 	%fd1977, %fd1967;
	setp.gt.f64 	%p532, %fd1977, 0d41CDCD64FF800000;
	selp.f64 	%fd1978, 0dBFF0000000000000, %fd1976, %p532;
	selp.f64 	%fd1979, 0d7FF0000000000000, %fd1967, %p532;
	add.f64 	%fd1980, %fd1979, 0d4069000000000000;
	add.f64 	%fd1981, %fd1978, 0dC016CCCCCCCCCCCD;
	add.f64 	%fd1982, %fd12, %fd1981;
	div.rn.f64 	%fd1983, %fd1980, %fd1982;
	add.f64 	%fd1984, %fd5674, 0d4069000000000000;
	add.f64 	%fd1985, %fd5673, 0dC016CCCCCCCCCCCD;
	add.f64 	%fd1986, %fd12, %fd1985;
	div.rn.f64 	%fd1987, %fd1984, %fd1986;
	setp.gt.f64 	%p533, %fd1983, %fd1987;
	selp.f64 	%fd5675, %fd1979, 0d7FF0000000000000, %p533;
	selp.f64 	%fd5676, %fd1978, 0dBFF0000000000000, %p533;
$L__BB1_789:
	setp.lt.f64 	%p552, %fd5676, 0dC0A3880000000000;
	selp.f64 	%fd105, 0d0000000000000000, %fd5675, %p552;
	selp.f64 	%fd106, 0dC0A9300000000000, %fd5676, %p552;
	abs.f64 	%fd2051, %fd105;
	setp.geu.f64 	%p553, %fd2051, 0d41CDCD64FF800000;
	@%p553 bra 	$L__BB1_791;
	st.local.f64 	[%rd174], %fd105;
	st.local.f64 	[%rd177], %fd106;
	mov.f64 	%fd5673, %fd106;
	mov.f64 	%fd5674, %fd105;
$L__BB1_791:
	add.s32 	%r6408, %r6408, 1;
	setp.gt.u32 	%p554, %r356, 1;
	setp.lt.s32 	%p555, %r6408, %r349;
	and.pred  	%p556, %p554, %p555;
	@%p556 bra 	$L__BB1_777;
$L__BB1_792:
	add.s32 	%r6407, %r6407, 1;
	setp.ne.s32 	%p557, %r6407, 33;
	@%p557 bra 	$L__BB1_776;
$L__BB1_793:
	add.s32 	%r6406, %r349, 1;
	setp.ne.s32 	%p558, %r349, %r319;
	@%p558 bra 	$L__BB1_750;
$L__BB1_794:
	add.s32 	%r365, %r6405, 1;
	setp.ne.s32 	%p559, %r6405, %r317;
	mov.u32 	%r6405, %r365;
	@%p559 bra 	$L__BB1_748;
	mov.f64 	%fd5706, 0dFFF0000000000000;
	mov.b32 	%r6417, 0;
	mov.b32 	%r6410, 1;
	mov.u32 	%r6416, %r6417;
$L__BB1_796:
	setp.eq.s32 	%p560, %r319, 0;
	@%p560 bra 	$L__BB1_812;
	cvt.u64.u32 	%rd1195, %r6410;
	add.s64 	%rd187, %rd31, %rd1195;
	ld.local.u8 	%rs21, [%rd187];
	cvt.u32.u16 	%r2541, %rs21;
	cvt.s32.s8 	%r369, %r2541;
	add.s32 	%r2542, %r6410, -1;
	mad.lo.s32 	%r370, %r2542, %r319, -1;
	cvt.u64.u16 	%rd1196, %rs21;
	cvt.s64.s8 	%rd188, %rd1196;
	mul.wide.s32 	%rd189, %r369, 5;
	mov.b32 	%r6413, 1;
$L__BB1_798:
	mov.u32 	%r371, %r6413;
	cvt.u64.u32 	%rd1197, %r371;
	add.s64 	%rd190, %rd32, %rd1197;
	ld.local.u8 	%rs22, [%rd190];
	cvt.u32.u16 	%r2543, %rs22;
	cvt.s32.s8 	%r2544, %r2543;
	add.s32 	%r2545, %r2544, %r369;
	setp.ne.s32 	%p561, %r2545, 3;
	mov.f64 	%fd5705, 0dBFF0000000000000;
	mov.f64 	%fd5704, 0d7FF0000000000000;
	@%p561 bra 	$L__BB1_811;
	cvt.u32.u16 	%r2546, %rs22;
	cvt.u64.u16 	%rd1198, %rs22;
	cvt.s64.s8 	%rd1199, %rd1198;
	add.s64 	%rd1200, %rd189, %rd1199;
	shl.b64 	%rd1201, %rd1200, 3;
	add.s64 	%rd1202, %rd2, %rd1201;
	ld.global.f64 	%fd5705, [%rd1202+45440];
	ld.local.s8 	%r2547, [%rd190+1];
	cvt.u32.u16 	%r2548, %rs21;
	ld.local.s8 	%rs571, [%rd187+1];
	cvt.u32.u16 	%r2549, %rs571;
	prmt.b32 	%r2550, %r2548, %r2549, 0x3340U;
	prmt.b32 	%r2551, %r2546, 0, 0x3340U;
	prmt.b32 	%r2552, %r2550, %r2551, 0x5410U;
	mov.b32 	%r2553, 334205;
	dp4a.s32.u32 	%r2554, %r2552, %r2553, %r2547;
	mul.wide.s32 	%rd1203, %r2554, 8;
	add.s64 	%rd1204, %rd2, %rd1203;
	ld.global.f64 	%fd2056, [%rd1204+35440];
	add.f64 	%fd2057, %fd5705, %fd2056;
	ld.global.f64 	%fd5704, [%rd1202+45640];
	ld.global.f64 	%fd2058, [%rd1204+40440];
	add.f64 	%fd2059, %fd5704, %fd2058;
	abs.f64 	%fd2060, %fd2059;
	setp.gt.f64 	%p562, %fd2060, 0d41CDCD64FF800000;
	selp.f64 	%fd127, 0dBFF0000000000000, %fd2057, %p562;
	selp.f64 	%fd128, 0d7FF0000000000000, %fd2059, %p562;
	cvt.u16.u64 	%rs572, %rd188;
	mov.b32 	%r2555, {%rs572, %rs571};
	cvt.s32.s8 	%r2556, %r2546;
	mov.b32 	%r2557, 1305;
	dp2a.lo.s32.u32 	%r2558, %r2555, %r2557, %r2556;
	mul.wide.s32 	%rd1205, %r2558, 8;
	add.s64 	%rd191, %rd2, %rd1205;
	ld.global.f64 	%fd129, [%rd191+21000];
	abs.f64 	%fd130, %fd129;
	setp.geu.f64 	%p563, %fd130, 0d41CDCD64FF800000;
	cvt.s16.s8 	%rs573, %rs22;
	mov.b32 	%r2559, {%rs572, %rs573};
	dp2a.lo.s32.u32 	%r2560, %r2559, %r2557, %r2547;
	mul.wide.s32 	%rd1206, %r2560, 8;
	add.s64 	%rd192, %rd2, %rd1206;
	mov.f64 	%fd5695, %fd127;
	mov.f64 	%fd5696, %fd128;
	@%p563 bra 	$L__BB1_803;
	ld.global.f64 	%fd131, [%rd192+23000];
	abs.f64 	%fd2062, %fd131;
	setp.geu.f64 	%p564, %fd2062, 0d41CDCD64FF800000;
	mov.f64 	%fd5695, %fd127;
	mov.f64 	%fd5696, %fd128;
	@%p564 bra 	$L__BB1_803;
	ld.global.f64 	%fd2063, [%rd191+20000];
	add.f64 	%fd2064, %fd5705, %fd2063;
	ld.global.f64 	%fd2065, [%rd192+22000];
	add.f64 	%fd2066, %fd2064, %fd2065;
	add.f64 	%fd2067, %fd5704, %fd129;
	add.f64 	%fd2068, %fd2067, %fd131;
	abs.f64 	%fd2069, %fd2068;
	setp.gt.f64 	%p565, %fd2069, 0d41CDCD64FF800000;
	selp.f64 	%fd5695, 0dBFF0000000000000, %fd2066, %p565;
	selp.f64 	%fd5696, 0d7FF0000000000000, %fd2068, %p565;
	add.f64 	%fd2070, %fd5696, 0d4069000000000000;
	add.f64 	%fd2071, %fd5695, 0dC016CCCCCCCCCCCD;
	add.f64 	%fd2072, %fd12, %fd2071;
	div.rn.f64 	%fd5697, %fd2070, %fd2072;
	abs.f64 	%fd2073, %fd128;
	setp.geu.f64 	%p566, %fd2073, 0d41CDCD64FF800000;
	@%p566 bra 	$L__BB1_803;
	add.f64 	%fd2074, %fd128, 0d4069000000000000;
	add.f64 	%fd2075, %fd127, 0dC016CCCCCCCCCCCD;
	add.f64 	%fd2076, %fd12, %fd2075;
	div.rn.f64 	%fd2077, %fd2074, %fd2076;
	setp.lt.f64 	%p567, %fd2077, %fd5697;
	selp.f64 	%fd5695, %fd5695, %fd127, %p567;
	selp.f64 	%fd5696, %fd5696, %fd128, %p567;
	selp.f64 	%fd5697, %fd5697, %fd2077, %p567;
$L__BB1_803:
	mov.f64 	%fd5698, %fd5695;
	mov.f64 	%fd5699, %fd5696;
	@%p563 bra 	$L__BB1_806;
	ld.global.f64 	%fd2078, [%rd191+20000];
	add.f64 	%fd2079, %fd5705, %fd2078;
	add.f64 	%fd2080, %fd5704, %fd129;
	abs.f64 	%fd2081, %fd2080;
	setp.gt.f64 	%p569, %fd2081, 0d41CDCD64FF800000;
	selp.f64 	%fd5698, 0dBFF0000000000000, %fd2079, %p569;
	selp.f64 	%fd5699, 0d7FF0000000000000, %fd2080, %p569;
	add.f64 	%fd2082, %fd5699, 0d4069000000000000;
	add.f64 	%fd2083, %fd5698, 0dC016CCCCCCCCCCCD;
	add.f64 	%fd2084, %fd12, %fd2083;
	div.rn.f64 	%fd5697, %fd2082, %fd2084;
	abs.f64 	%fd2085, %fd5696;
	setp.geu.f64 	%p570, %fd2085, 0d41CDCD64FF800000;
	@%p570 bra 	$L__BB1_806;
	add.f64 	%fd2086, %fd5696, 0d4069000000000000;
	add.f64 	%fd2087, %fd5695, 0dC016CCCCCCCCCCCD;
	add.f64 	%fd2088, %fd12, %fd2087;
	div.rn.f64 	%fd2089, %fd2086, %fd2088;
	setp.lt.f64 	%p571, %fd2089, %fd5697;
	selp.f64 	%fd5698, %fd5698, %fd5695, %p571;
	selp.f64 	%fd5699, %fd5699, %fd5696, %p571;
	selp.f64 	%fd5697, %fd5697, %fd2089, %p571;
$L__BB1_806:
	ld.global.f64 	%fd150, [%rd192+23000];
	abs.f64 	%fd2090, %fd150;
	setp.geu.f64 	%p572, %fd2090, 0d41CDCD64FF800000;
	mov.f64 	%fd5701, %fd5698;
	mov.f64 	%fd5702, %fd5699;
	@%p572 bra 	$L__BB1_809;
	ld.global.f64 	%fd2091, [%rd192+22000];
	add.f64 	%fd2092, %fd5705, %fd2091;
	add.f64 	%fd2093, %fd5704, %fd150;
	abs.f64 	%fd2094, %fd2093;
	setp.gt.f64 	%p573, %fd2094, 0d41CDCD64FF800000;
	selp.f64 	%fd5701, 0dBFF0000000000000, %fd2092, %p573;
	selp.f64 	%fd5702, 0d7FF0000000000000, %fd2093, %p573;
	add.f64 	%fd2095, %fd5702, 0d4069000000000000;
	add.f64 	%fd2096, %fd5701, 0dC016CCCCCCCCCCCD;
	add.f64 	%fd2097, %fd12, %fd2096;
	div.rn.f64 	%fd5697, %fd2095, %fd2097;
	abs.f64 	%fd2098, %fd5699;
	setp.geu.f64 	%p574, %fd2098, 0d41CDCD64FF800000;
	@%p574 bra 	$L__BB1_809;
	add.f64 	%fd2099, %fd5699, 0d4069000000000000;
	add.f64 	%fd2100, %fd5698, 0dC016CCCCCCCCCCCD;
	add.f64 	%fd2101, %fd12, %fd2100;
	div.rn.f64 	%fd2102, %fd2099, %fd2101;
	setp.lt.f64 	%p575, %fd2102, %fd5697;
	selp.f64 	%fd5701, %fd5701, %fd5698, %p575;
	selp.f64 	%fd5702, %fd5702, %fd5699, %p575;
	selp.f64 	%fd5697, %fd5697, %fd2102, %p575;
$L__BB1_809:
	add.f64 	%fd2103, %fd5705, 0dC016CCCCCCCCCCCD;
	add.f64 	%fd160, %fd12, %fd2103;
	abs.f64 	%fd2104, %fd5702;
	setp.geu.f64 	%p576, %fd2104, 0d41CDCD64FF800000;
	@%p576 bra 	$L__BB1_811;
	add.f64 	%fd2105, %fd5704, 0d4069000000000000;
	div.rn.f64 	%fd2106, %fd2105, %fd160;
	setp.lt.f64 	%p577, %fd5697, %fd2106;
	selp.f64 	%fd5704, %fd5704, %fd5702, %p577;
	selp.f64 	%fd5705, %fd5705, %fd5701, %p577;
$L__BB1_811:
	add.f64 	%fd2107, %fd5705, 0d3EB0C6F7A0B5ED8D;
	add.f64 	%fd2108, %fd5704, 0d3EB0C6F7A0B5ED8D;
	add.s32 	%r2561, %r370, %r371;
	mul.wide.s32 	%rd1207, %r2561, 8;
	add.s64 	%rd1208, %rd27, %rd1207;
	ld.local.f64 	%fd2109, [%rd1208];
	add.f64 	%fd2110, %fd2108, %fd2109;
	add.f64 	%fd2111, %fd2110, 0d4069000000000000;
	add.s64 	%rd1209, %rd28, %rd1207;
	ld.local.f64 	%fd2112, [%rd1209];
	add.f64 	%fd2113, %fd2107, %fd2112;
	add.f64 	%fd2114, %fd2113, 0dC016CCCCCCCCCCCD;
	add.f64 	%fd2115, %fd12, %fd2114;
	div.rn.f64 	%fd2116, %fd2111, %fd2115;
	add.f64 	%fd2117, %fd2116, 0dC071126666666666;
	setp.gt.f64 	%p578, %fd2117, %fd5706;
	setp.lt.f64 	%p579, %fd2113, 0d0000000000000000;
	setp.lt.f64 	%p580, %fd2110, 0d0000000000000000;
	and.pred  	%p581, %p579, %p580;
	and.pred  	%p582, %p581, %p578;
	selp.f64 	%fd5706, %fd2117, %fd5706, %p582;
	selp.b32 	%r6416, %r371, %r6416, %p582;
	selp.b32 	%r6417, %r6410, %r6417, %p582;
	add.s32 	%r6413, %r371, 1;
	setp.ne.s32 	%p583, %r371, %r319;
	@%p583 bra 	$L__BB1_798;
$L__BB1_812:
	add.s32 	%r379, %r6410, 1;
	setp.ne.s32 	%p584, %r6410, %r317;
	mov.u32 	%r6410, %r379;
	@%p584 bra 	$L__BB1_796;
$L__BB1_813:
	abs.f64 	%fd168, %fd5706;
	setp.gt.f64 	%p585, %fd168, 0d41CDCD64FF800000;
	selp.b32 	%r6439, 1, %r6416, %p585;
	selp.b32 	%r6440, 1, %r6417, %p585;
	cvt.s64.s32 	%rd1210, %r6440;
	add.s64 	%rd193, %rd31, %rd1210;
	ld.local.u8 	%rs1349, [%rd193];
	cvt.u32.u16 	%r2562, %rs1349;
	cvt.s32.s8 	%r2563, %r2562;
	cvt.s64.s32 	%rd1211, %r6439;
	add.s64 	%rd194, %rd32, %rd1211;
	ld.local.u8 	%rs1348, [%rd194];
	cvt.u32.u16 	%r2564, %rs1348;
	cvt.s32.s8 	%r2565, %r2564;
	add.s32 	%r2566, %r2565, %r2563;
	setp.ne.s32 	%p586, %r2566, 3;
	mov.f64 	%fd5718, 0dBFF0000000000000;
	mov.f64 	%fd5717, 0d7FF0000000000000;
	@%p586 bra 	$L__BB1_826;
	cvt.u32.u16 	%r2567, %rs1349;
	cvt.u32.u16 	%r2568, %rs1348;
	cvt.u64.u16 	%rd1212, %rs1348;
	cvt.s64.s8 	%rd1213, %rd1212;
	cvt.s32.s8 	%r2569, %r2567;
	mul.wide.s32 	%rd1214, %r2569, 5;
	add.s64 	%rd1215, %rd1214, %rd1213;
	shl.b64 	%rd1216, %rd1215, 3;
	add.s64 	%rd1217, %rd2, %rd1216;
	ld.global.f64 	%fd5718, [%rd1217+45440];
	ld.local.s8 	%r2570, [%rd194+1];
	ld.local.s8 	%rs574, [%rd193+1];
	cvt.u32.u16 	%r2571, %rs574;
	prmt.b32 	%r2572, %r2567, %r2571, 0x3340U;
	prmt.b32 	%r2573, %r2568, 0, 0x3340U;
	prmt.b32 	%r2574, %r2572, %r2573, 0x5410U;
	mov.b32 	%r2575, 334205;
	dp4a.s32.u32 	%r2576, %r2574, %r2575, %r2570;
	mul.wide.s32 	%rd1218, %r2576, 8;
	add.s64 	%rd1219, %rd2, %rd1218;
	ld.global.f64 	%fd2121, [%rd1219+35440];
	add.f64 	%fd2122, %fd5718, %fd2121;
	ld.global.f64 	%fd5717, [%rd1217+45640];
	ld.global.f64 	%fd2123, [%rd1219+40440];
	add.f64 	%fd2124, %fd5717, %fd2123;
	abs.f64 	%fd2125, %fd2124;
	setp.gt.f64 	%p587, %fd2125, 0d41CDCD64FF800000;
	selp.f64 	%fd171, 0dBFF0000000000000, %fd2122, %p587;
	selp.f64 	%fd172, 0d7FF0000000000000, %fd2124, %p587;
	cvt.s16.s8 	%rs575, %rs1349;
	mov.b32 	%r2577, {%rs575, %rs574};
	cvt.s32.s8 	%r2578, %r2568;
	mov.b32 	%r2579, 1305;
	dp2a.lo.s32.u32 	%r2580, %r2577, %r2579, %r2578;
	mul.wide.s32 	%rd1220, %r2580, 8;
	add.s64 	%rd195, %rd2, %rd1220;
	ld.global.f64 	%fd173, [%rd195+21000];
	abs.f64 	%fd174, %fd173;
	setp.geu.f64 	%p588, %fd174, 0d41CDCD64FF800000;
	cvt.s16.s8 	%rs576, %rs1348;
	mov.b32 	%r2581, {%rs575, %rs576};
	dp2a.lo.s32.u32 	%r2582, %r2581, %r2579, %r2570;
	mul.wide.s32 	%rd1221, %r2582, 8;
	add.s64 	%rd196, %rd2, %rd1221;
	mov.f64 	%fd5708, %fd171;
	mov.f64 	%fd5709, %fd172;
	@%p588 bra 	$L__BB1_818;
	ld.global.f64 	%fd175, [%rd196+23000];
	abs.f64 	%fd2127, %fd175;
	setp.geu.f64 	%p589, %fd2127, 0d41CDCD64FF800000;
	mov.f64 	%fd5708, %fd171;
	mov.f64 	%fd5709, %fd172;
	@%p589 bra 	$L__BB1_818;
	ld.global.f64 	%fd2128, [%rd195+20000];
	add.f64 	%fd2129, %fd5718, %fd2128;
	ld.global.f64 	%fd2130, [%rd196+22000];
	add.f64 	%fd2131, %fd2129, %fd2130;
	add.f64 	%fd2132, %fd5717, %fd173;
	add.f64 	%fd2133, %fd2132, %fd175;
	abs.f64 	%fd2134, %fd2133;
	setp.gt.f64 	%p590, %fd2134, 0d41CDCD64FF800000;
	selp.f64 	%fd5708, 0dBFF0000000000000, %fd2131, %p590;
	selp.f64 	%fd5709, 0d7FF0000000000000, %fd2133, %p590;
	add.f64 	%fd2135, %fd5709, 0d4069000000000000;
	add.f64 	%fd2136, %fd5708, 0dC016CCCCCCCCCCCD;
	add.f64 	%fd2137, %fd12, %fd2136;
	div.rn.f64 	%fd5710, %fd2135, %fd2137;
	abs.f64 	%fd2138, %fd172;
	setp.geu.f64 	%p591, %fd2138, 0d41CDCD64FF800000;
	@%p591 bra 	$L__BB1_818;
	add.f64 	%fd2139, %fd172, 0d4069000000000000;
	add.f64 	%fd2140, %fd171, 0dC016CCCCCCCCCCCD;
	add.f64 	%fd2141, %fd12, %fd2140;
	div.rn.f64 	%fd2142, %fd2139, %fd2141;
	setp.lt.f64 	%p592, %fd2142, %fd5710;
	selp.f64 	%fd5708, %fd5708, %fd171, %p592;
	selp.f64 	%fd5709, %fd5709, %fd172, %p592;
	selp.f64 	%fd5710, %fd5710, %fd2142, %p592;
$L__BB1_818:
	mov.f64 	%fd5711, %fd5708;
	mov.f64 	%fd5712, %fd5709;
	@%p588 bra 	$L__BB1_821;
	ld.global.f64 	%fd2143, [%rd195+20000];
	add.f64 	%fd2144, %fd5718, %fd2143;
	add.f64 	%fd2145, %fd5717, %fd173;
	abs.f64 	%fd2146, %fd2145;
	setp.gt.f64 	%p594, %fd2146, 0d41CDCD64FF800000;
	selp.f64 	%fd5711, 0dBFF0000000000000, %fd2144, %p594;
	selp.f64 	%fd5712, 0d7FF0000000000000, %fd2145, %p594;
	add.f64 	%fd2147, %fd5712, 0d4069000000000000;
	add.f64 	%fd2148, %fd5711, 0dC016CCCCCCCCCCCD;
	add.f64 	%fd2149, %fd12, %fd2148;
	div.rn.f64 	%fd5710, %fd2147, %fd2149;
	abs.f64 	%fd2150, %fd5709;
	setp.geu.f64 	%p595, %fd2150, 0d41CDCD64FF800000;
	@%p595 bra 	$L__BB1_821;
	add.f64 	%fd2151, %fd5709, 0d4069000000000000;
	add.f64 	%fd2152, %fd5708, 0dC016CCCCCCCCCCCD;
	add.f64 	%fd2153, %fd12, %fd2152;
	div.rn.f64 	%fd2154, %fd2151, %fd2153;
	setp.lt.f64 	%p596, %fd2154, %fd5710;
	selp.f64 	%fd5711, %fd5711, %fd5708, %p596;
	selp.f64 	%fd5712, %fd5712, %fd5709, %p596;
	selp.f64 	%fd5710, %fd5710, %fd2154, %p596;
$L__BB1_821:
	ld.global.f64 	%fd194, [%rd196+23000];
	abs.f64 	%fd2155, %fd194;
	setp.geu.f64 	%p597, %fd2155, 0d41CDCD64FF800000;
	mov.f64 	%fd5714, %fd5711;
	mov.f64 	%fd5715, %fd5712;
	@%p597 bra 	$L__BB1_824;
	ld.global.f64 	%fd2156, [%rd196+22000];
	add.f64 	%fd2157, %fd5718, %fd2156;
	add.f64 	%fd2158, %fd5717, %fd194;
	abs.f64 	%fd2159, %fd2158;
	setp.gt.f64 	%p598, %fd2159, 0d41CDCD64FF800000;
	selp.f64 	%fd5714, 0dBFF0000000000000, %fd2157, %p598;
	selp.f64 	%fd5715, 0d7FF0000000000000, %fd2158, %p598;
	add.f64 	%fd2160, %fd5715, 0d4069000000000000;
	add.f64 	%fd2161, %fd5714, 0dC016CCCCCCCCCCCD;
	add.f64 	%fd2162, %fd12, %fd2161;
	div.rn.f64 	%fd5710, %fd2160, %fd2162;
	abs.f64 	%fd2163, %fd5712;
	setp.geu.f64 	%p599, %fd2163, 0d41CDCD64FF800000;
	@%p599 bra 	$L__BB1_824;
	add.f64 	%fd2164, %fd5712, 0d4069000000000000;
	add.f64 	%fd2165, %fd5711, 0dC016CCCCCCCCCCCD;
	add.f64 	%fd2166, %fd12, %fd2165;
	div.rn.f64 	%fd2167, %fd2164, %fd2166;
	setp.lt.f64 	%p600, %fd2167, %fd5710;
	selp.f64 	%fd5714, %fd5714, %fd5711, %p600;
	selp.f64 	%fd5715, %fd5715, %fd5712, %p600;
	selp.f64 	%fd5710, %fd5710, %fd2167, %p600;
$L__BB1_824:
	add.f64 	%fd2168, %fd5718, 0dC016CCCCCCCCCCCD;
	add.f64 	%fd204, %fd12, %fd2168;
	abs.f64 	%fd2169, %fd5715;
	setp.geu.f64 	%p601, %fd2169, 0d41CDCD64FF800000;
	@%p601 bra 	$L__BB1_826;
	add.f64 	%fd2170, %fd5717, 0d4069000000000000;
	div.rn.f64 	%fd2171, %fd2170, %fd204;
	setp.lt.f64 	%p602, %fd5710, %fd2171;
	selp.f64 	%fd5717, %fd5717, %fd5715, %p602;
	selp.f64 	%fd5718, %fd5718, %fd5714, %p602;
$L__BB1_826:
	setp.eq.s32 	%p603, %r317, 0;
	@%p603 bra 	$L__BB1_840;
	and.b32  	%r384, %r317, 15;
	setp.lt.u32 	%p604, %r317, 16;
	mov.b32 	%r6420, 0;
	@%p604 bra 	$L__BB1_830;
	and.b32  	%r6420, %r317, 2147483632;
	mov.b32 	%r6423, 0;
$L__BB1_829:
	.pragma "nounroll";
	mul.wide.u32 	%rd1222, %r6423, 4;
	add.s64 	%rd1223, %rd29, %rd1222;
	mov.b32 	%r2585, 0;
	st.local.u32 	[%rd1223], %r2585;
	st.local.u32 	[%rd1223+4], %r2585;
	st.local.u32 	[%rd1223+8], %r2585;
	st.local.u32 	[%rd1223+12], %r2585;
	st.local.u32 	[%rd1223+16], %r2585;
	st.local.u32 	[%rd1223+20], %r2585;
	st.local.u32 	[%rd1223+24], %r2585;
	st.local.u32 	[%rd1223+28], %r2585;
	st.local.u32 	[%rd1223+32], %r2585;
	st.local.u32 	[%rd1223+36], %r2585;
	st.local.u32 	[%rd1223+40], %r2585;
	st.local.u32 	[%rd1223+44], %r2585;
	st.local.u32 	[%rd1223+48], %r2585;
	st.local.u32 	[%rd1223+52], %r2585;
	st.local.u32 	[%rd1223+56], %r2585;
	st.local.u32 	[%rd1223+60], %r2585;
	add.s32 	%r6423, %r6423, 16;
	setp.eq.s32 	%p605, %r6423, %r6420;
	@%p605 bra 	$L__BB1_830;
	bra.uni 	$L__BB1_829;
$L__BB1_830:
	setp.eq.s32 	%p606, %r384, 0;
	@%p606 bra 	$L__BB1_840;
	and.b32  	%r387, %r317, 7;
	setp.lt.u32 	%p607, %r384, 8;
	@%p607 bra 	$L__BB1_833;
	mul.wide.u32 	%rd1224, %r6420, 4;
	add.s64 	%rd1225, %rd29, %rd1224;
	mov.b32 	%r2586, 0;
	st.local.u32 	[%rd1225], %r2586;
	st.local.u32 	[%rd1225+4], %r2586;
	st.local.u32 	[%rd1225+8], %r2586;
	st.local.u32 	[%rd1225+12], %r2586;
	st.local.u32 	[%rd1225+16], %r2586;
	st.local.u32 	[%rd1225+20], %r2586;
	st.local.u32 	[%rd1225+24], %r2586;
	st.local.u32 	[%rd1225+28], %r2586;
	add.s32 	%r6420, %r6420, 8;
$L__BB1_833:
	setp.eq.s32 	%p608, %r387, 0;
	@%p608 bra 	$L__BB1_840;
	and.b32  	%r390, %r317, 3;
	setp.lt.u32 	%p609, %r387, 4;
	@%p609 bra 	$L__BB1_836;
	mul.wide.u32 	%rd1226, %r6420, 4;
	add.s64 	%rd1227, %rd29, %rd1226;
	mov.b32 	%r2587, 0;
	st.local.u32 	[%rd1227], %r2587;
	st.local.u32 	[%rd1227+4], %r2587;
	st.local.u32 	[%rd1227+8], %r2587;
	st.local.u32 	[%rd1227+12], %r2587;
	add.s32 	%r6420, %r6420, 4;
$L__BB1_836:
	setp.eq.s32 	%p610, %r390, 0;
	@%p610 bra 	$L__BB1_840;
	mul.wide.u32 	%rd1228, %r6420, 4;
	add.s64 	%rd197, %rd29, %rd1228;
	mov.b32 	%r2588, 0;
	st.local.u32 	[%rd197], %r2588;
	setp.eq.s32 	%p611, %r390, 1;
	@%p611 bra 	$L__BB1_840;
	mov.b32 	%r2589, 0;
	st.local.u32 	[%rd197+4], %r2589;
	setp.eq.s32 	%p612, %r390, 2;
	@%p612 bra 	$L__BB1_840;
	mov.b32 	%r2590, 0;
	st.local.u32 	[%rd197+8], %r2590;
$L__BB1_840:
	setp.eq.s32 	%p613, %r319, 0;
	@%p613 bra 	$L__BB1_854;
	and.b32  	%r393, %r319, 15;
	setp.lt.u32 	%p614, %r319, 16;
	mov.b32 	%r6425, 0;
	@%p614 bra 	$L__BB1_844;
	and.b32  	%r6425, %r319, 2147483632;
	mov.b32 	%r6424, 0;
$L__BB1_843:
	.pragma "nounroll";
	mul.wide.u32 	%rd1229, %r6424, 4;
	add.s64 	%rd1230, %rd30, %rd1229;
	mov.b32 	%r2593, 0;
	st.local.u32 	[%rd1230], %r2593;
	st.local.u32 	[%rd1230+4], %r2593;
	st.local.u32 	[%rd1230+8], %r2593;
	st.local.u32 	[%rd1230+12], %r2593;
	st.local.u32 	[%rd1230+16], %r2593;
	st.local.u32 	[%rd1230+20], %r2593;
	st.local.u32 	[%rd1230+24], %r2593;
	st.local.u32 	[%rd1230+28], %r2593;
	st.local.u32 	[%rd1230+32], %r2593;
	st.local.u32 	[%rd1230+36], %r2593;
	st.local.u32 	[%rd1230+40], %r2593;
	st.local.u32 	[%rd1230+44], %r2593;
	st.local.u32 	[%rd1230+48], %r2593;
	st.local.u32 	[%rd1230+52], %r2593;
	st.local.u32 	[%rd1230+56], %r2593;
	st.local.u32 	[%rd1230+60], %r2593;
	add.s32 	%r6424, %r6424, 16;
	setp.ne.s32 	%p615, %r6424, %r6425;
	@%p615 bra 	$L__BB1_843;
$L__BB1_844:
	setp.eq.s32 	%p616, %r393, 0;
	@%p616 bra 	$L__BB1_854;
	and.b32  	%r400, %r319, 7;
	setp.lt.u32 	%p617, %r393, 8;
	@%p617 bra 	$L__BB1_847;
	mul.wide.u32 	%rd1231, %r6425, 4;
	add.s64 	%rd1232, %rd30, %rd1231;
	mov.b32 	%r2594, 0;
	st.local.u32 	[%rd1232], %r2594;
	st.local.u32 	[%rd1232+4], %r2594;
	st.local.u32 	[%rd1232+8], %r2594;
	st.local.u32 	[%rd1232+12], %r2594;
	st.local.u32 	[%rd1232+16], %r2594;
	st.local.u32 	[%rd1232+20], %r2594;
	st.local.u32 	[%rd1232+24], %r2594;
	st.local.u32 	[%rd1232+28], %r2594;
	add.s32 	%r6425, %r6425, 8;
$L__BB1_847:
	setp.eq.s32 	%p618, %r400, 0;
	@%p618 bra 	$L__BB1_854;
	and.b32  	%r403, %r319, 3;
	setp.lt.u32 	%p619, %r400, 4;
	@%p619 bra 	$L__BB1_850;
	mul.wide.u32 	%rd1233, %r6425, 4;
	add.s64 	%rd1234, %rd30, %rd1233;
	mov.b32 	%r2595, 0;
	st.local.u32 	[%rd1234], %r2595;
	st.local.u32 	[%rd1234+4], %r2595;
	st.local.u32 	[%rd1234+8], %r2595;
	st.local.u32 	[%rd1234+12], %r2595;
	add.s32 	%r6425, %r6425, 4;
$L__BB1_850:
	setp.eq.s32 	%p620, %r403, 0;
	@%p620 bra 	$L__BB1_854;
	mul.wide.u32 	%rd1235, %r6425, 4;
	add.s64 	%rd198, %rd30, %rd1235;
	mov.b32 	%r2596, 0;
	st.local.u32 	[%rd198], %r2596;
	setp.eq.s32 	%p621, %r403, 1;
	@%p621 bra 	$L__BB1_854;
	mov.b32 	%r2597, 0;
	st.local.u32 	[%rd198+4], %r2597;
	setp.eq.s32 	%p622, %r403, 2;
	@%p622 bra 	$L__BB1_854;
	mov.b32 	%r2598, 0;
	st.local.u32 	[%rd198+8], %r2598;
$L__BB1_854:
	add.s32 	%r2599, %r6440, -1;
	add.s32 	%r406, %r6439, -1;
	mad.lo.s32 	%r407, %r2599, %r319, %r406;
	mul.wide.s32 	%rd1236, %r407, 8;
	add.s64 	%rd199, %rd27, %rd1236;
	ld.local.f64 	%fd2173, [%rd199];
	abs.f64 	%fd2174, %fd2173;
	setp.geu.f64 	%p623, %fd2174, 0d41CDCD64FF800000;
	mov.f64 	%fd5729, 0d0000000000000000;
	@%p623 bra 	$L__BB1_925;
	mul.wide.s32 	%rd1237, %r6440, 4;
	add.s64 	%rd1238, %rd29, %rd1237;
	st.local.u32 	[%rd1238+-4], %r6439;
	mul.wide.s32 	%rd1239, %r406, 4;
	add.s64 	%rd1240, %rd30, %rd1239;
	st.local.u32 	[%rd1240], %r6440;
	bra.uni 	$L__BB1_857;
$L__BB1_856:
	cvt.s64.s32 	%rd3129, %r6440;
	add.s64 	%rd3130, %rd31, %rd3129;
	ld.local.u8 	%rs1349, [%rd3130];
	cvt.s64.s32 	%rd3131, %r6439;
	add.s64 	%rd3132, %rd32, %rd3131;
	ld.local.u8 	%rs1348, [%rd3132];
$L__BB1_857:
	cvt.u32.u16 	%r2600, %rs1349;
	cvt.s32.s8 	%r2601, %r2600;
	cvt.u32.u16 	%r2602, %rs1348;
	cvt.s32.s8 	%r2603, %r2602;
	add.s32 	%r2604, %r2603, %r2601;
	setp.eq.s32 	%p624, %r2604, 3;
	@%p624 bra 	$L__BB1_859;
	add.s32 	%r2605, %r6440, -1;
	mad.lo.s32 	%r2606, %r2605, %r319, %r6439;
	add.s32 	%r2607, %r2606, -1;
	mul.wide.s32 	%rd1241, %r2607, 8;
	add.s64 	%rd1242, %rd28, %rd1241;
	mov.b64 	%rd1243, -4616189618054758400;
	st.local.u64 	[%rd1242], %rd1243;
	add.s64 	%rd1244, %rd27, %rd1241;
	mov.b64 	%rd1245, 9218868437227405312;
	st.local.u64 	[%rd1244], %rd1245;
	mov.f64 	%fd5723, 0dBFF0000000000000;
	mov.f64 	%fd5722, 0d7FF0000000000000;
	bra.uni 	$L__BB1_870;
$L__BB1_859:
	cvt.s32.s8 	%r2609, %r2600;
	mul.wide.s32 	%rd1246, %r2609, 5;
	cvt.u64.u16 	%rd1247, %rs1348;
	cvt.s64.s8 	%rd200, %rd1247;
	add.s64 	%rd201, %rd1246, %rd200;
	shl.b64 	%rd1248, %rd201, 3;
	add.s64 	%rd1249, %rd2, %rd1248;
	ld.global.f64 	%fd5723, [%rd1249+45440];
	cvt.s64.s32 	%rd1250, %r6439;
	add.s64 	%rd1251, %rd32, %rd1250;
	cvt.s64.s32 	%rd1252, %r6440;
	add.s64 	%rd1253, %rd31, %rd1252;
	ld.local.u8 	%rs577, [%rd1253+-1];
	cvt.u64.u16 	%rd1254, %rs577;
	cvt.s64.s8 	%rd202, %rd1254;
	ld.local.s8 	%rs578, [%rd1251+-1];
	cvt.u32.u16 	%r2610, %rs578;
	cvt.u32.u16 	%r2611, %rs1348;
	prmt.b32 	%r2612, %r2611, %r2610, 0x3340U;
	prmt.b32 	%r2613, %r2600, 0, 0x3340U;
	prmt.b32 	%r2614, %r2612, %r2613, 0x5410U;
	cvt.u32.u16 	%r2615, %rs577;
	cvt.s32.s8 	%r2616, %r2615;
	mov.b32 	%r2617, 334205;
	dp4a.s32.u32 	%r2618, %r2614, %r2617, %r2616;
	mul.wide.s32 	%rd1255, %r2618, 8;
	add.s64 	%rd1256, %rd2, %rd1255;
	ld.global.f64 	%fd2177, [%rd1256+35440];
	add.f64 	%fd2178, %fd5723, %fd2177;
	ld.global.f64 	%fd5722, [%rd1249+45640];
	ld.global.f64 	%fd2179, [%rd1256+40440];
	add.f64 	%fd2180, %fd5722, %fd2179;
	abs.f64 	%fd2181, %fd2180;
	setp.gt.f64 	%p625, %fd2181, 0d41CDCD64FF800000;
	selp.f64 	%fd211, 0dBFF0000000000000, %fd2178, %p625;
	selp.f64 	%fd212, 0d7FF0000000000000, %fd2180, %p625;
	cvt.s16.s8 	%rs579, %rs1348;
	mov.b32 	%r2619, {%rs579, %rs578};
	mov.b32 	%r2620, 1305;
	dp2a.lo.s32.u32 	%r2621, %r2619, %r2620, %r2609;
	mul.wide.s32 	%rd1257, %r2621, 8;
	add.s64 	%rd203, %rd2, %rd1257;
	ld.global.f64 	%fd213, [%rd203+21000];
	abs.f64 	%fd2182, %fd213;
	setp.geu.f64 	%p626, %fd2182, 0d41CDCD64FF800000;
	@%p626 bra 	$L__BB1_865;
	mad.lo.s64 	%rd1261, %rd200, 24, %rd201;
	add.s64 	%rd1262, %rd1261, %rd202;
	shl.b64 	%rd1263, %rd1262, 3;
	add.s64 	%rd204, %rd2, %rd1263;
	ld.global.f64 	%fd214, [%rd204+23000];
	abs.f64 	%fd2197, %fd214;
	setp.geu.f64 	%p631, %fd2197, 0d41CDCD64FF800000;
	@%p631 bra 	$L__BB1_863;
	ld.global.f64 	%fd2210, [%rd203+20000];
	add.f64 	%fd2211, %fd5723, %fd2210;
	ld.global.f64 	%fd2212, [%rd204+22000];
	add.f64 	%fd2213, %fd2211, %fd2212;
	add.f64 	%fd2214, %fd5722, %fd213;
	add.f64 	%fd2215, %fd2214, %fd214;
	abs.f64 	%fd2216, %fd2215;
	setp.gt.f64 	%p635, %fd2216, 0d41CDCD64FF800000;
	selp.f64 	%fd5719, 0dBFF0000000000000, %fd2213, %p635;
	selp.f64 	%fd5720, 0d7FF0000000000000, %fd2215, %p635;
	add.f64 	%fd2217, %fd5720, 0d4069000000000000;
	add.f64 	%fd2218, %fd5719, 0dC016CCCCCCCCCCCD;
	add.f64 	%fd2219, %fd12, %fd2218;
	div.rn.f64 	%fd5721, %fd2217, %fd2219;
	abs.f64 	%fd2220, %fd212;
	setp.geu.f64 	%p636, %fd2220, 0d41CDCD64FF800000;
	@%p636 bra 	$L__BB1_868;
	add.f64 	%fd2221, %fd212, 0d4069000000000000;
	add.f64 	%fd2222, %fd211, 0dC016CCCCCCCCCCCD;
	add.f64 	%fd2223, %fd12, %fd2222;
	div.rn.f64 	%fd2224, %fd2221, %fd2223;
	setp.lt.f64 	%p637, %fd2224, %fd5721;
	selp.f64 	%fd5719, %fd5719, %fd211, %p637;
	selp.f64 	%fd5720, %fd5720, %fd212, %p637;
	selp.f64 	%fd5721, %fd5721, %fd2224, %p637;
	bra.uni 	$L__BB1_868;
$L__BB1_863:
	ld.global.f64 	%fd2198, [%rd203+20000];
	add.f64 	%fd2199, %fd5723, %fd2198;
	add.f64 	%fd2200, %fd5722, %fd213;
	abs.f64 	%fd2201, %fd2200;
	setp.gt.f64 	%p632, %fd2201, 0d41CDCD64FF800000;
	selp.f64 	%fd5719, 0dBFF0000000000000, %fd2199, %p632;
	selp.f64 	%fd5720, 0d7FF0000000000000, %fd2200, %p632;
	add.f64 	%fd2202, %fd5720, 0d4069000000000000;
	add.f64 	%fd2203, %fd5719, 0dC016CCCCCCCCCCCD;
	add.f64 	%fd2204, %fd12, %fd2203;
	div.rn.f64 	%fd5721, %fd2202, %fd2204;
	abs.f64 	%fd2205, %fd212;
	setp.geu.f64 	%p633, %fd2205, 0d41CDCD64FF800000;
	@%p633 bra 	$L__BB1_868;
	add.f64 	%fd2206, %fd212, 0d4069000000000000;
	add.f64 	%fd2207, %fd211, 0dC016CCCCCCCCCCCD;
	add.f64 	%fd2208, %fd12, %fd2207;
	div.rn.f64 	%fd2209, %fd2206, %fd2208;
	setp.lt.f64 	%p634, %fd2209, %fd5721;
	selp.f64 	%fd5719, %fd5719, %fd211, %p634;
	selp.f64 	%fd5720, %fd5720, %fd212, %p634;
	selp.f64 	%fd5721, %fd5721, %fd2209, %p634;
	bra.uni 	$L__BB1_868;
$L__BB1_865:
	mad.lo.s64 	%rd1258, %rd200, 24, %rd201;
	add.s64 	%rd1259, %rd1258, %rd202;
	shl.b64 	%rd1260, %rd1259, 3;
	add.s64 	%rd205, %rd2, %rd1260;
	ld.global.f64 	%fd227, [%rd205+23000];
	abs.f64 	%fd2184, %fd227;
	setp.geu.f64 	%p627, %fd2184, 0d41CDCD64FF800000;
	mov.f64 	%fd5719, %fd211;
	mov.f64 	%fd5720, %fd212;
	@%p627 bra 	$L__BB1_868;
	ld.global.f64 	%fd2185, [%rd205+22000];
	add.f64 	%fd2186, %fd5723, %fd2185;
	add.f64 	%fd2187, %fd5722, %fd227;
	abs.f64 	%fd2188, %fd2187;
	setp.gt.f64 	%p628, %fd2188, 0d41CDCD64FF800000;
	selp.f64 	%fd5719, 0dBFF0000000000000, %fd2186, %p628;
	selp.f64 	%fd5720, 0d7FF0000000000000, %fd2187, %p628;
	add.f64 	%fd2189, %fd5720, 0d4069000000000000;
	add.f64 	%fd2190, %fd5719, 0dC016CCCCCCCCCCCD;
	add.f64 	%fd2191, %fd12, %fd2190;
	div.rn.f64 	%fd5721, %fd2189, %fd2191;
	abs.f64 	%fd2192, %fd212;
	setp.geu.f64 	%p629, %fd2192, 0d41CDCD64FF800000;
	@%p629 bra 	$L__BB1_868;
	add.f64 	%fd2193, %fd212, 0d4069000000000000;
	add.f64 	%fd2194, %fd211, 0dC016CCCCCCCCCCCD;
	add.f64 	%fd2195, %fd12, %fd2194;
	div.rn.f64 	%fd2196, %fd2193, %fd2195;
	setp.lt.f64 	%p630, %fd2196, %fd5721;
	selp.f64 	%fd5719, %fd5719, %fd211, %p630;
	selp.f64 	%fd5720, %fd5720, %fd212, %p630;
	selp.f64 	%fd5721, %fd5721, %fd2196, %p630;
$L__BB1_868:
	add.f64 	%fd2225, %fd5723, 0dC016CCCCCCCCCCCD;
	add.f64 	%fd237, %fd12, %fd2225;
	abs.f64 	%fd2226, %fd5720;
	setp.geu.f64 	%p638, %fd2226, 0d41CDCD64FF800000;
	@%p638 bra 	$L__BB1_870;
	add.f64 	%fd2227, %fd5722, 0d4069000000000000;
	div.rn.f64 	%fd2228, %fd2227, %fd237;
	setp.lt.f64 	%p639, %fd5721, %fd2228;
	selp.f64 	%fd5722, %fd5722, %fd5720, %p639;
	selp.f64 	%fd5723, %fd5723, %fd5719, %p639;
$L__BB1_870:
	add.s32 	%r412, %r6440, -1;
	mul.lo.s32 	%r413, %r412, %r319;
	add.s32 	%r414, %r6439, -1;
	add.s32 	%r415, %r414, %r413;
	mul.wide.s32 	%rd1264, %r415, 8;
	add.s64 	%rd1265, %rd28, %rd1264;
	ld.local.f64 	%fd242, [%rd1265];
	abs.f64 	%fd243, %fd242;
	abs.f64 	%fd2229, %fd5723;
	max.f64 	%fd2231, %fd243, %fd2229;
	setp.gt.f64 	%p640, %fd2231, 0d41CDCD64FF800000;
	sub.f64 	%fd2232, %fd242, %fd5723;
	abs.f64 	%fd2233, %fd2232;
	setp.geu.f64 	%p641, %fd2233, 0d3EE4F8B588E368F1;
	or.pred  	%p642, %p640, %p641;
	@%p642 bra 	$L__BB1_872;
	mul.wide.s32 	%rd1266, %r415, 8;
	add.s64 	%rd1267, %rd27, %rd1266;
	ld.local.f64 	%fd2235, [%rd1267];
	abs.f64 	%fd2236, %fd2235;
	abs.f64 	%fd2237, %fd5722;
	max.f64 	%fd2239, %fd2236, %fd2237;
	setp.leu.f64 	%p643, %fd2239, 0d41CDCD64FF800000;
	sub.f64 	%fd2240, %fd2235, %fd5722;
	abs.f64 	%fd2241, %fd2240;
	setp.lt.f64 	%p644, %fd2241, 0d3EE4F8B588E368F1;
	and.pred  	%p645, %p643, %p644;
	@%p645 bra 	$L__BB1_894;
$L__BB1_872:
	mov.pred 	%p3807, -1;
	min.s32 	%r5353, %r6439, %r6440;
	setp.lt.s32 	%p2978, %r5353, 2;
	@%p2978 bra 	$L__BB1_875;
	cvt.u64.u32 	%rd3055, %r412;
	add.s64 	%rd3056, %rd31, %rd3055;
	cvt.u64.u32 	%rd3057, %r6440;
	add.s64 	%rd3058, %rd31, %rd3057;
	cvt.u64.u32 	%rd3059, %r414;
	add.s64 	%rd3060, %rd32, %rd3059;
	cvt.u64.u32 	%rd3061, %r6439;
	add.s64 	%rd3062, %rd32, %rd3061;
	ld.local.s8 	%r5354, [%rd3062];
	ld.local.u8 	%r5355, [%rd3056];
	ld.local.u8 	%r5356, [%rd3058];
	prmt.b32 	%r5357, %r5356, %r5355, 0x3340U;
	ld.local.u8 	%r5358, [%rd3060];
	prmt.b32 	%r5359, %r5358, 0, 0x3340U;
	prmt.b32 	%r5360, %r5357, %r5359, 0x5410U;
	mov.b32 	%r5361, 359705;
	dp4a.s32.u32 	%r5362, %r5360, %r5361, %r5354;
	mul.wide.s32 	%rd3063, %r5362, 8;
	add.s64 	%rd3064, %rd2, %rd3063;
	ld.global.f64 	%fd4837, [%rd3064];
	sub.s32 	%r5363, %r413, %r319;
	add.s32 	%r416, %r6439, -2;
	add.s32 	%r5364, %r416, %r5363;
	mul.wide.s32 	%rd3065, %r5364, 8;
	add.s64 	%rd3066, %rd28, %rd3065;
	ld.local.f64 	%fd4838, [%rd3066];
	add.f64 	%fd4839, %fd4837, %fd4838;
	abs.f64 	%fd4840, %fd4839;
	max.f64 	%fd4842, %fd243, %fd4840;
	setp.gt.f64 	%p2980, %fd4842, 0d41CDCD64FF800000;
	sub.f64 	%fd4843, %fd242, %fd4839;
	abs.f64 	%fd4844, %fd4843;
	setp.geu.f64 	%p2981, %fd4844, 0d3EE4F8B588E368F1;
	or.pred  	%p2982, %p2980, %p2981;
	@%p2982 bra 	$L__BB1_875;
	add.s32 	%r5365, %r6440, -2;
	mul.wide.u32 	%rd3067, %r5365, 4;
	add.s64 	%rd3068, %rd29, %rd3067;
	st.local.u32 	[%rd3068], %r414;
	mul.wide.u32 	%rd3069, %r416, 4;
	add.s64 	%rd3070, %rd30, %rd3069;
	st.local.u32 	[%rd3070], %r412;
	mov.pred 	%p3807, 0;
	mov.u32 	%r6439, %r414;
	mov.u32 	%r6440, %r412;
$L__BB1_875:
	not.pred 	%p2984, %p3807;
	@%p2984 bra 	$L__BB1_856;
	mov.b32 	%r6436, 3;
$L__BB1_877:
	mov.u32 	%r421, %r6436;
	add.s32 	%r422, %r6440, -1;
	sub.s32 	%r5367, %r6439, %r421;
	add.s32 	%r5368, %r5367, 1;
	setp.gt.u32 	%p2986, %r5367, 2147483646;
	abs.s32 	%r5369, %r5367;
	selp.b32 	%r423, %r5369, 0, %p2986;
	sub.s32 	%r6438, %r422, %r423;
	selp.b32 	%r6437, 1, %r5368, %p2986;
	setp.lt.s32 	%p2987, %r6438, 1;
	setp.ge.s32 	%p2988, %r6437, %r6439;
	mov.pred 	%p3808, -1;
	or.pred  	%p2989, %p2987, %p2988;
	@%p2989 bra 	$L__BB1_893;
	cvt.s64.s32 	%rd3071, %r6439;
	add.s64 	%rd206, %rd32, %rd3071;
	add.s32 	%r5371, %r6439, -1;
	cvt.s64.s32 	%rd3072, %r6440;
	add.s64 	%rd207, %rd31, %rd3072;
	mad.lo.s32 	%r5372, %r422, %r319, %r5371;
	mul.wide.s32 	%rd3073, %r5372, 8;
	add.s64 	%rd208, %rd27, %rd3073;
	add.s64 	%rd3074, %rd28, %rd3073;
	ld.local.f64 	%fd244, [%rd3074];
	abs.f64 	%fd245, %fd244;
	add.s32 	%r5373, %r5371, %r423;
	sub.s32 	%r5374, %r5373, %r6437;
	mul.wide.s32 	%rd3075, %r5374, 8;
	add.s64 	%rd209, %rd2, %rd3075;
	add.f64 	%fd4846, %fd244, 0dC016CCCCCCCCCCCD;
	add.f64 	%fd246, %fd12, %fd4846;
	mul.wide.u32 	%rd3076, %r5374, 8;
	add.s64 	%rd210, %rd2, %rd3076;
$L__BB1_879:
	not.b32 	%r5375, %r6438;
	add.s32 	%r428, %r6440, %r5375;
	not.b32 	%r5376, %r6437;
	add.s32 	%r429, %r6439, %r5376;
	setp.eq.s32 	%p2990, %r428, 0;
	setp.gt.s32 	%p2991, %r429, 0;
	and.pred  	%p2992, %p2990, %p2991;
	@%p2992 bra 	$L__BB1_881;
	setp.ne.s32 	%p2993, %r429, 0;
	setp.lt.s32 	%p2994, %r428, 1;
	or.pred  	%p2995, %p2994, %p2993;
	@%p2995 bra 	$L__BB1_886;
$L__BB1_881:
	setp.ne.s32 	%p3002, %r429, 1;
	setp.ne.s32 	%p3003, %r428, 1;
	and.pred  	%p3004, %p3003, %p3002;
	@%p3004 bra 	$L__BB1_885;
	setp.eq.s32 	%p3006, %r428, 1;
	setp.eq.s32 	%p3007, %r429, 1;
	setp.eq.s32 	%p3008, %r428, 0;
	and.pred  	%p3009, %p3008, %p3007;
	setp.eq.s32 	%p3010, %r429, 0;
	and.pred  	%p3011, %p3006, %p3010;
	or.pred  	%p3012, %p3009, %p3011;
	mov.f64 	%fd5725, 0d0000000000000000;
	mov.f64 	%fd5724, 0dC0A9300000000000;
	not.pred 	%p3013, %p3012;
	@%p3013 bra 	$L__BB1_884;
	ld.global.f64 	%fd4901, [%rd210+25192];
	cvt.u64.u32 	%rd3116, %r6438;
	add.s64 	%rd3117, %rd31, %rd3116;
	cvt.s64.s32 	%rd3118, %r6437;
	add.s64 	%rd3119, %rd32, %rd3118;
	ld.local.s8 	%r5426, [%rd206];
	ld.local.u8 	%r5427, [%rd3117];
	ld.local.u8 	%r5428, [%rd207];
	prmt.b32 	%r5429, %r5427, %r5428, 0x3340U;
	ld.local.u8 	%r5430, [%rd3119];
	prmt.b32 	%r5431, %r5430, 0, 0x3340U;
	prmt.b32 	%r5432, %r5429, %r5431, 0x5410U;
	mov.b32 	%r5433, 334205;
	dp4a.s32.u32 	%r5434, %r5432, %r5433, %r5426;
	mul.wide.s32 	%rd3120, %r5434, 8;
	add.s64 	%rd3121, %rd2, %rd3120;
	ld.global.f64 	%fd4902, [%rd3121+5000];
	add.f64 	%fd5725, %fd4901, %fd4902;
	ld.global.f64 	%fd4903, [%rd210+24472];
	ld.global.f64 	%fd4904, [%rd3121];
	add.f64 	%fd5724, %fd4903, %fd4904;
$L__BB1_884:
	add.s32 	%r5435, %r6438, -1;
	mad.lo.s32 	%r5436, %r5435, %r319, %r6437;
	add.s32 	%r5437, %r5436, -1;
	mul.wide.s32 	%rd3122, %r5437, 8;
	add.s64 	%rd3123, %rd27, %rd3122;
	ld.local.f64 	%fd4905, [%rd3123];
	add.f64 	%fd4906, %fd5725, %fd4905;
	add.s64 	%rd3124, %rd28, %rd3122;
	ld.local.f64 	%fd4907, [%rd3124];
	add.f64 	%fd4908, %fd5724, %fd4907;
	abs.f64 	%fd4909, %fd4906;
	setp.gt.f64 	%p3014, %fd4909, 0d41CDCD64FF800000;
	selp.f64 	%fd5727, 0dBFF0000000000000, %fd4908, %p3014;
	selp.f64 	%fd5726, 0d7FF0000000000000, %fd4906, %p3014;
	bra.uni 	$L__BB1_889;
$L__BB1_885:
	ld.global.f64 	%fd4884, [%rd209+25192];
	cvt.u64.u32 	%rd3099, %r6438;
	add.s64 	%rd3100, %rd31, %rd3099;
	ld.local.s8 	%r5421, [%rd3100];
	mul.wide.s32 	%rd3101, %r5421, 5;
	cvt.s64.s32 	%rd3102, %r6437;
	add.s64 	%rd3103, %rd32, %rd3102;
	ld.local.s8 	%rd3104, [%rd3103];
	add.s64 	%rd3105, %rd3101, %rd3104;
	shl.b64 	%rd3106, %rd3105, 3;
	add.s64 	%rd3107, %rd2, %rd3106;
	ld.global.f64 	%fd4885, [%rd3107+45640];
	add.f64 	%fd4886, %fd4884, %fd4885;
	ld.local.s8 	%r5422, [%rd207];
	mul.wide.s32 	%rd3108, %r5422, 5;
	ld.local.s8 	%rd3109, [%rd206];
	add.s64 	%rd3110, %rd3108, %rd3109;
	shl.b64 	%rd3111, %rd3110, 3;
	add.s64 	%rd3112, %rd2, %rd3111;
	ld.global.f64 	%fd4887, [%rd3112+45640];
	add.f64 	%fd4888, %fd4886, %fd4887;
	add.s32 	%r5423, %r6438, -1;
	mad.lo.s32 	%r5424, %r5423, %r319, %r6437;
	add.s32 	%r5425, %r5424, -1;
	mul.wide.s32 	%rd3113, %r5425, 8;
	add.s64 	%rd3114, %rd27, %rd3113;
	ld.local.f64 	%fd4889, [%rd3114];
	add.f64 	%fd4890, %fd4888, %fd4889;
	ld.global.f64 	%fd4891, [%rd209+24472];
	ld.global.f64 	%fd4892, [%rd3107+45440];
	add.f64 	%fd4893, %fd4891, %fd4892;
	ld.global.f64 	%fd4894, [%rd3112+45440];
	add.f64 	%fd4895, %fd4893, %fd4894;
	add.s64 	%rd3115, %rd28, %rd3113;
	ld.local.f64 	%fd4896, [%rd3115];
	add.f64 	%fd4897, %fd4895, %fd4896;
	abs.f64 	%fd4898, %fd4890;
	setp.gt.f64 	%p3005, %fd4898, 0d41CDCD64FF800000;
	selp.f64 	%fd5727, 0dBFF0000000000000, %fd4897, %p3005;
	selp.f64 	%fd5726, 0d7FF0000000000000, %fd4890, %p3005;
	bra.uni 	$L__BB1_889;
$L__BB1_886:
	setp.ne.s32 	%p2996, %r428, 1;
	setp.ne.s32 	%p2997, %r429, 1;
	or.pred  	%p2998, %p2996, %p2997;
	@%p2998 bra 	$L__BB1_888;
	cvt.u64.u32 	%rd3088, %r6438;
	add.s64 	%rd3089, %rd31, %rd3088;
	cvt.s64.s32 	%rd3090, %r6437;
	add.s64 	%rd3091, %rd32, %rd3090;
	ld.local.s8 	%r5400, [%rd3091+1];
	ld.local.u8 	%r5401, [%rd3089+1];
	ld.local.u8 	%r5402, [%rd3089];
	prmt.b32 	%r5403, %r5402, %r5401, 0x3340U;
	ld.local.u8 	%r5404, [%rd3091];
	prmt.b32 	%r5405, %r5404, 0, 0x3340U;
	prmt.b32 	%r5406, %r5403, %r5405, 0x5410U;
	mov.b32 	%r5407, 334205;
	dp4a.s32.u32 	%r5408, %r5406, %r5407, %r5400;
	mul.wide.s32 	%rd3092, %r5408, 8;
	add.s64 	%rd3093, %rd2, %rd3092;
	ld.global.f64 	%fd4864, [%rd3093+10000];
	ld.local.s8 	%r5409, [%rd207+-1];
	ld.local.u8 	%r5410, [%rd206];
	ld.local.u8 	%r5411, [%rd206+-1];
	prmt.b32 	%r5412, %r5411, %r5410, 0x3340U;
	ld.local.u8 	%r5413, [%rd207];
	prmt.b32 	%r5414, %r5413, 0, 0x3340U;
	prmt.b32 	%r5415, %r5412, %r5414, 0x5410U;
	mov.b32 	%r5416, 359705;
	dp4a.s32.u32 	%r5417, %r5415, %r5416, %r5409;
	mul.wide.s32 	%rd3094, %r5417, 8;
	add.s64 	%rd3095, %rd2, %rd3094;
	ld.global.f64 	%fd4865, [%rd3095+10000];
	add.f64 	%fd4866, %fd4864, %fd4865;
	add.s32 	%r5418, %r6438, -1;
	mad.lo.s32 	%r5419, %r5418, %r319, %r6437;
	add.s32 	%r5420, %r5419, -1;
	mul.wide.s32 	%rd3096, %r5420, 8;
	add.s64 	%rd3097, %rd28, %rd3096;
	ld.local.f64 	%fd4867, [%rd3097];
	add.f64 	%fd4868, %fd4866, %fd4867;
	ld.global.f64 	%fd4869, [%rd3093+15000];
	ld.global.f64 	%fd4870, [%rd3095+15000];
	add.f64 	%fd4871, %fd4869, %fd4870;
	add.s64 	%rd3098, %rd27, %rd3096;
	ld.local.f64 	%fd4872, [%rd3098];
	add.f64 	%fd4873, %fd4871, %fd4872;
	abs.f64 	%fd4874, %fd4873;
	setp.gt.f64 	%p3000, %fd4874, 0d41CDCD64FF800000;
	selp.f64 	%fd4875, 0dBFF0000000000000, %fd4868, %p3000;
	selp.f64 	%fd4876, 0d7FF0000000000000, %fd4873, %p3000;
	add.f64 	%fd4877, %fd4876, 0d4069000000000000;
	add.f64 	%fd4878, %fd4875, 0dC016CCCCCCCCCCCD;
	add.f64 	%fd4879, %fd12, %fd4878;
	div.rn.f64 	%fd4880, %fd4877, %fd4879;
	ld.local.f64 	%fd4881, [%rd208];
	add.f64 	%fd4882, %fd4881, 0d4069000000000000;
	div.rn.f64 	%fd4883, %fd4882, %fd246;
	setp.ltu.f64 	%p3001, %fd4880, %fd4883;
	selp.f64 	%fd5726, 0d7FF0000000000000, %fd4876, %p3001;
	selp.f64 	%fd5727, 0dBFF0000000000000, %fd4875, %p3001;
	bra.uni 	$L__BB1_889;
$L__BB1_888:
	ld.global.f64 	%fd4847, [%rd209+24952];
	cvt.u64.u32 	%rd3077, %r6438;
	add.s64 	%rd3078, %rd31, %rd3077;
	cvt.s64.s32 	%rd3079, %r6437;
	add.s64 	%rd3080, %rd32, %rd3079;
	ld.local.s8 	%r5377, [%rd3080+1];
	ld.local.u8 	%r5378, [%rd3078+1];
	ld.local.u8 	%r5379, [%rd3078];
	prmt.b32 	%r5380, %r5379, %r5378, 0x3340U;
	ld.local.u8 	%r5381, [%rd3080];
	prmt.b32 	%r5382, %r5381, 0, 0x3340U;
	prmt.b32 	%r5383, %r5380, %r5382, 0x5410U;
	mov.b32 	%r5384, 334205;
	dp4a.s32.u32 	%r5385, %r5383, %r5384, %r5377;
	mul.wide.s32 	%rd3081, %r5385, 8;
	add.s64 	%rd3082, %rd2, %rd3081;
	ld.global.f64 	%fd4848, [%rd3082+30440];
	add.f64 	%fd4849, %fd4847, %fd4848;
	ld.local.s8 	%r5386, [%rd207+-1];
	ld.local.u8 	%r5387, [%rd206];
	ld.local.u8 	%r5388, [%rd206+-1];
	prmt.b32 	%r5389, %r5388, %r5387, 0x3340U;
	ld.local.u8 	%r5390, [%rd207];
	prmt.b32 	%r5391, %r5390, 0, 0x3340U;
	prmt.b32 	%r5392, %r5389, %r5391, 0x5410U;
	mov.b32 	%r5393, 359705;
	dp4a.s32.u32 	%r5394, %r5392, %r5393, %r5386;
	mul.wide.s32 	%rd3083, %r5394, 8;
	add.s64 	%rd3084, %rd2, %rd3083;
	ld.global.f64 	%fd4850, [%rd3084+30440];
	add.f64 	%fd4851, %fd4849, %fd4850;
	add.s32 	%r5395, %r6438, -1;
	mad.lo.s32 	%r5396, %r5395, %r319, %r6437;
	add.s32 	%r5397, %r5396, -1;
	mul.wide.s32 	%rd3085, %r5397, 8;
	add.s64 	%rd3086, %rd27, %rd3085;
	ld.local.f64 	%fd4852, [%rd3086];
	add.f64 	%fd4853, %fd4851, %fd4852;
	ld.global.f64 	%fd4854, [%rd209+24232];
	ld.global.f64 	%fd4855, [%rd3082+25440];
	add.f64 	%fd4856, %fd4854, %fd4855;
	ld.global.f64 	%fd4857, [%rd3084+25440];
	add.f64 	%fd4858, %fd4856, %fd4857;
	sub.s32 	%r5398, %r428, %r429;
	abs.s32 	%r5399, %r5398;
	cvt.rn.f64.s32 	%fd4859, %r5399;
	fma.rn.f64 	%fd4860, %fd4859, 0dBFEEF3E864B31D04, %fd4858;
	add.s64 	%rd3087, %rd28, %rd3085;
	ld.local.f64 	%fd4861, [%rd3087];
	add.f64 	%fd4862, %fd4861, %fd4860;
	abs.f64 	%fd4863, %fd4853;
	setp.gt.f64 	%p2999, %fd4863, 0d41CDCD64FF800000;
	selp.f64 	%fd5727, 0dBFF0000000000000, %fd4862, %p2999;
	selp.f64 	%fd5726, 0d7FF0000000000000, %fd4853, %p2999;
$L__BB1_889:
	abs.f64 	%fd4910, %fd5727;
	max.f64 	%fd4912, %fd245, %fd4910;
	setp.gt.f64 	%p3015, %fd4912, 0d41CDCD64FF800000;
	sub.f64 	%fd4913, %fd244, %fd5727;
	abs.f64 	%fd4914, %fd4913;
	setp.geu.f64 	%p3016, %fd4914, 0d3EE4F8B588E368F1;
	or.pred  	%p3017, %p3015, %p3016;
	@%p3017 bra 	$L__BB1_892;
	ld.local.f64 	%fd4916, [%rd208];
	abs.f64 	%fd4917, %fd4916;
	abs.f64 	%fd4918, %fd5726;
	max.f64 	%fd4920, %fd4917, %fd4918;
	setp.gt.f64 	%p3018, %fd4920, 0d41CDCD64FF800000;
	sub.f64 	%fd4921, %fd4916, %fd5726;
	abs.f64 	%fd4922, %fd4921;
	setp.geu.f64 	%p3019, %fd4922, 0d3EE4F8B588E368F1;
	or.pred  	%p3020, %p3018, %p3019;
	@%p3020 bra 	$L__BB1_892;
	add.s32 	%r5438, %r6438, -1;
	mul.wide.u32 	%rd3125, %r5438, 4;
	add.s64 	%rd3126, %rd29, %rd3125;
	st.local.u32 	[%rd3126], %r6437;
	mul.wide.s32 	%rd3127, %r6437, 4;
	add.s64 	%rd3128, %rd30, %rd3127;
	st.local.u32 	[%rd3128+-4], %r6438;
	mov.pred 	%p3808, 0;
	mov.u32 	%r6439, %r6437;
	mov.u32 	%r6440, %r6438;
	bra.uni 	$L__BB1_893;
$L__BB1_892:
	add.s32 	%r430, %r6438, -1;
	add.s32 	%r6437, %r6437, 1;
	setp.gt.s32 	%p3023, %r6438, 1;
	setp.lt.s32 	%p3024, %r6437, %r6439;
	and.pred  	%p3025, %p3023, %p3024;
	mov.u32 	%r6438, %r430;
	@%p3025 bra 	$L__BB1_879;
$L__BB1_893:
	add.s32 	%r6436, %r421, 1;
	setp.lt.u32 	%p3026, %r421, 32;
	and.pred  	%p3027, %p3808, %p3026;
	@%p3027 bra 	$L__BB1_877;
	bra.uni 	$L__BB1_856;
$L__BB1_894:
	ld.local.f64 	%fd2244, [%rd199];
	add.f64 	%fd261, %fd5717, %fd2244;
	mul.wide.s32 	%rd1268, %r407, 8;
	add.s64 	%rd1269, %rd28, %rd1268;
	ld.local.f64 	%fd2245, [%rd1269];
	add.f64 	%fd262, %fd5718, %fd2245;
	mov.f64 	%fd5728, 0d3FE0000000000000;
	@%p585 bra 	$L__BB1_924;
	mov.b32 	%r6464, 0;
	@%p603 bra 	$L__BB1_909;
	and.b32  	%r435, %r317, 15;
	setp.lt.u32 	%p648, %r317, 16;
	mov.b32 	%r6464, 0;
	mov.u32 	%r6443, %r6464;
	@%p648 bra 	$L__BB1_899;
	and.b32  	%r6443, %r317, 2147483632;
	mov.b32 	%r6464, 0;
	mov.u32 	%r6452, %r6464;
$L__BB1_898:
	.pragma "nounroll";
	mul.wide.u32 	%rd1270, %r6452, 4;
	add.s64 	%rd1271, %rd29, %rd1270;
	ld.local.u32 	%r2626, [%rd1271];
	setp.gt.s32 	%p649, %r2626, 0;
	selp.u32 	%r2627, 1, 0, %p649;
	add.s32 	%r2628, %r6464, %r2627;
	ld.local.u32 	%r2629, [%rd1271+4];
	setp.gt.s32 	%p650, %r2629, 0;
	selp.u32 	%r2630, 1, 0, %p650;
	add.s32 	%r2631, %r2628, %r2630;
	ld.local.u32 	%r2632, [%rd1271+8];
	setp.gt.s32 	%p651, %r2632, 0;
	selp.u32 	%r2633, 1, 0, %p651;
	add.s32 	%r2634, %r2631, %r2633;
	ld.local.u32 	%r2635, [%rd1271+12];
	setp.gt.s32 	%p652, %r2635, 0;
	selp.u32 	%r2636, 1, 0, %p652;
	add.s32 	%r2637, %r2634, %r2636;
	ld.local.u32 	%r2638, [%rd1271+16];
	setp.gt.s32 	%p653, %r2638, 0;
	selp.u32 	%r2639, 1, 0, %p653;
	add.s32 	%r2640, %r2637, %r2639;
	ld.local.u32 	%r2641, [%rd1271+20];
	setp.gt.s32 	%p654, %r2641, 0;
	selp.u32 	%r2642, 1, 0, %p654;
	add.s32 	%r2643, %r2640, %r2642;
	ld.local.u32 	%r2644, [%rd1271+24];
	setp.gt.s32 	%p655, %r2644, 0;
	selp.u32 	%r2645, 1, 0, %p655;
	add.s32 	%r2646, %r2643, %r2645;
	ld.local.u32 	%r2647, [%rd1271+28];
	setp.gt.s32 	%p656, %r2647, 0;
	selp.u32 	%r2648, 1, 0, %p656;
	add.s32 	%r2649, %r2646, %r2648;
	ld.local.u32 	%r2650, [%rd1271+32];
	setp.gt.s32 	%p657, %r2650, 0;
	selp.u32 	%r2651, 1, 0, %p657;
	add.s32 	%r2652, %r2649, %r2651;
	ld.local.u32 	%r2653, [%rd1271+36];
	setp.gt.s32 	%p658, %r2653, 0;
	selp.u32 	%r2654, 1, 0, %p658;
	add.s32 	%r2655, %r2652, %r2654;
	ld.local.u32 	%r2656, [%rd1271+40];
	setp.gt.s32 	%p659, %r2656, 0;
	selp.u32 	%r2657, 1, 0, %p659;
	add.s32 	%r2658, %r2655, %r2657;
	ld.local.u32 	%r2659, [%rd1271+44];
	setp.gt.s32 	%p660, %r2659, 0;
	selp.u32 	%r2660, 1, 0, %p660;
	add.s32 	%r2661, %r2658, %r2660;
	ld.local.u32 	%r2662, [%rd1271+48];
	setp.gt.s32 	%p661, %r2662, 0;
	selp.u32 	%r2663, 1, 0, %p661;
	add.s32 	%r2664, %r2661, %r2663;
	ld.local.u32 	%r2665, [%rd1271+52];
	setp.gt.s32 	%p662, %r2665, 0;
	selp.u32 	%r2666, 1, 0, %p662;
	add.s32 	%r2667, %r2664, %r2666;
	ld.local.u32 	%r2668, [%rd1271+56];
	setp.gt.s32 	%p663, %r2668, 0;
	selp.u32 	%r2669, 1, 0, %p663;
	add.s32 	%r2670, %r2667, %r2669;
	ld.local.u32 	%r2671, [%rd1271+60];
	setp.gt.s32 	%p664, %r2671, 0;
	selp.u32 	%r2672, 1, 0, %p664;
	add.s32 	%r6464, %r2670, %r2672;
	add.s32 	%r6452, %r6452, 16;
	setp.eq.s32 	%p665, %r6452, %r6443;
	@%p665 bra 	$L__BB1_899;
	bra.uni 	$L__BB1_898;
$L__BB1_899:
	setp.eq.s32 	%p666, %r435, 0;
	@%p666 bra 	$L__BB1_909;
	and.b32  	%r440, %r317, 7;
	setp.lt.u32 	%p667, %r435, 8;
	@%p667 bra 	$L__BB1_902;
	mul.wide.u32 	%rd1272, %r6443, 4;
	add.s64 	%rd1273, %rd29, %rd1272;
	ld.local.u32 	%r2674, [%rd1273];
	setp.gt.s32 	%p668, %r2674, 0;
	selp.u32 	%r2675, 1, 0, %p668;
	add.s32 	%r2676, %r6464, %r2675;
	ld.local.u32 	%r2677, [%rd1273+4];
	setp.gt.s32 	%p669, %r2677, 0;
	selp.u32 	%r2678, 1, 0, %p669;
	add.s32 	%r2679, %r2676, %r2678;
	ld.local.u32 	%r2680, [%rd1273+8];
	setp.gt.s32 	%p670, %r2680, 0;
	selp.u32 	%r2681, 1, 0, %p670;
	add.s32 	%r2682, %r2679, %r2681;
	ld.local.u32 	%r2683, [%rd1273+12];
	setp.gt.s32 	%p671, %r2683, 0;
	selp.u32 	%r2684, 1, 0, %p671;
	add.s32 	%r2685, %r2682, %r2684;
	ld.local.u32 	%r2686, [%rd1273+16];
	setp.gt.s32 	%p672, %r2686, 0;
	selp.u32 	%r2687, 1, 0, %p672;
	add.s32 	%r2688, %r2685, %r2687;
	ld.local.u32 	%r2689, [%rd1273+20];
	setp.gt.s32 	%p673, %r2689, 0;
	selp.u32 	%r2690, 1, 0, %p673;
	add.s32 	%r2691, %r2688, %r2690;
	ld.local.u32 	%r2692, [%rd1273+24];
	setp.gt.s32 	%p674, %r2692, 0;
	selp.u32 	%r2693, 1, 0, %p674;
	add.s32 	%r2694, %r2691, %r2693;
	ld.local.u32 	%r2695, [%rd1273+28];
	setp.gt.s32 	%p675, %r2695, 0;
	selp.u32 	%r2696, 1, 0, %p675;
	add.s32 	%r6464, %r2694, %r2696;
	add.s32 	%r6443, %r6443, 8;
$L__BB1_902:
	setp.eq.s32 	%p676, %r440, 0;
	@%p676 bra 	$L__BB1_909;
	and.b32  	%r446, %r317, 3;
	setp.lt.u32 	%p677, %r440, 4;
	@%p677 bra 	$L__BB1_905;
	mul.wide.u32 	%rd1274, %r6443, 4;
	add.s64 	%rd1275, %rd29, %rd1274;
	ld.local.u32 	%r2698, [%rd1275];
	setp.gt.s32 	%p678, %r2698, 0;
	selp.u32 	%r2699, 1, 0, %p678;
	add.s32 	%r2700, %r6464, %r2699;
	ld.local.u32 	%r2701, [%rd1275+4];
	setp.gt.s32 	%p679, %r2701, 0;
	selp.u32 	%r2702, 1, 0, %p679;
	add.s32 	%r2703, %r2700, %r2702;
	ld.local.u32 	%r2704, [%rd1275+8];
	setp.gt.s32 	%p680, %r2704, 0;
	selp.u32 	%r2705, 1, 0, %p680;
	add.s32 	%r2706, %r2703, %r2705;
	ld.local.u32 	%r2707, [%rd1275+12];
	setp.gt.s32 	%p681, %r2707, 0;
	selp.u32 	%r2708, 1, 0, %p681;
	add.s32 	%r6464, %r2706, %r2708;
	add.s32 	%r6443, %r6443, 4;
$L__BB1_905:
	setp.eq.s32 	%p682, %r446, 0;
	@%p682 bra 	$L__BB1_909;
	mul.wide.u32 	%rd1276, %r6443, 4;
	add.s64 	%rd211, %rd29, %rd1276;
	ld.local.u32 	%r2709, [%rd211];
	setp.gt.s32 	%p683, %r2709, 0;
	selp.u32 	%r2710, 1, 0, %p683;
	add.s32 	%r6464, %r6464, %r2710;
	setp.eq.s32 	%p684, %r446, 1;
	@%p684 bra 	$L__BB1_909;
	ld.local.u32 	%r2711, [%rd211+4];
	setp.gt.s32 	%p685, %r2711, 0;
	selp.u32 	%r2712, 1, 0, %p685;
	add.s32 	%r6464, %r6464, %r2712;
	setp.eq.s32 	%p686, %r446, 2;
	@%p686 bra 	$L__BB1_909;
	ld.local.u32 	%r2713, [%rd211+8];
	setp.gt.s32 	%p687, %r2713, 0;
	selp.u32 	%r2714, 1, 0, %p687;
	add.s32 	%r6464, %r6464, %r2714;
$L__BB1_909:
	setp.eq.s32 	%p688, %r319, 0;
	@%p688 bra 	$L__BB1_923;
	and.b32  	%r456, %r319, 15;
	setp.lt.u32 	%p689, %r319, 16;
	mov.b32 	%r6457, 0;
	@%p689 bra 	$L__BB1_913;
	and.b32  	%r6457, %r319, 2147483632;
	mov.b32 	%r6454, 0;
$L__BB1_912:
	.pragma "nounroll";
	mul.wide.u32 	%rd1277, %r6454, 4;
	add.s64 	%rd1278, %rd30, %rd1277;
	ld.local.u32 	%r2718, [%rd1278];
	setp.gt.s32 	%p690, %r2718, 0;
	selp.u32 	%r2719, 1, 0, %p690;
	add.s32 	%r2720, %r6464, %r2719;
	ld.local.u32 	%r2721, [%rd1278+4];
	setp.gt.s32 	%p691, %r2721, 0;
	selp.u32 	%r2722, 1, 0, %p691;
	add.s32 	%r2723, %r2720, %r2722;
	ld.local.u32 	%r2724, [%rd1278+8];
	setp.gt.s32 	%p692, %r2724, 0;
	selp.u32 	%r2725, 1, 0, %p692;
	add.s32 	%r2726, %r2723, %r2725;
	ld.local.u32 	%r2727, [%rd1278+12];
	setp.gt.s32 	%p693, %r2727, 0;
	selp.u32 	%r2728, 1, 0, %p693;
	add.s32 	%r2729, %r2726, %r2728;
	ld.local.u32 	%r2730, [%rd1278+16];
	setp.gt.s32 	%p694, %r2730, 0;
	selp.u32 	%r2731, 1, 0, %p694;
	add.s32 	%r2732, %r2729, %r2731;
	ld.local.u32 	%r2733, [%rd1278+20];
	setp.gt.s32 	%p695, %r2733, 0;
	selp.u32 	%r2734, 1, 0, %p695;
	add.s32 	%r2735, %r2732, %r2734;
	ld.local.u32 	%r2736, [%rd1278+24];
	setp.gt.s32 	%p696, %r2736, 0;
	selp.u32 	%r2737, 1, 0, %p696;
	add.s32 	%r2738, %r2735, %r2737;
	ld.local.u32 	%r2739, [%rd1278+28];
	setp.gt.s32 	%p697, %r2739, 0;
	selp.u32 	%r2740, 1, 0, %p697;
	add.s32 	%r2741, %r2738, %r2740;
	ld.local.u32 	%r2742, [%rd1278+32];
	setp.gt.s32 	%p698, %r2742, 0;
	selp.u32 	%r2743, 1, 0, %p698;
	add.s32 	%r2744, %r2741, %r2743;
	ld.local.u32 	%r2745, [%rd1278+36];
	setp.gt.s32 	%p699, %r2745, 0;
	selp.u32 	%r2746, 1, 0, %p699;
	add.s32 	%r2747, %r2744, %r2746;
	ld.local.u32 	%r2748, [%rd1278+40];
	setp.gt.s32 	%p700, %r2748, 0;
	selp.u32 	%r2749, 1, 0, %p700;
	add.s32 	%r2750, %r2747, %r2749;
	ld.local.u32 	%r2751, [%rd1278+44];
	setp.gt.s32 	%p701, %r2751, 0;
	selp.u32 	%r2752, 1, 0, %p701;
	add.s32 	%r2753, %r2750, %r2752;
	ld.local.u32 	%r2754, [%rd1278+48];
	setp.gt.s32 	%p702, %r2754, 0;
	selp.u32 	%r2755, 1, 0, %p702;
	add.s32 	%r2756, %r2753, %r2755;
	ld.local.u32 	%r2757, [%rd1278+52];
	setp.gt.s32 	%p703, %r2757, 0;
	selp.u32 	%r2758, 1, 0, %p703;
	add.s32 	%r2759, %r2756, %r2758;
	ld.local.u32 	%r2760, [%rd1278+56];
	setp.gt.s32 	%p704, %r2760, 0;
	selp.u32 	%r2761, 1, 0, %p704;
	add.s32 	%r2762, %r2759, %r2761;
	ld.local.u32 	%r2763, [%rd1278+60];
	setp.gt.s32 	%p705, %r2763, 0;
	selp.u32 	%r2764, 1, 0, %p705;
	add.s32 	%r6464, %r2762, %r2764;
	add.s32 	%r6454, %r6454, 16;
	setp.ne.s32 	%p706, %r6454, %r6457;
	@%p706 bra 	$L__BB1_912;
$L__BB1_913:
	setp.eq.s32 	%p707, %r456, 0;
	@%p707 bra 	$L__BB1_923;
	and.b32  	%r469, %r319, 7;
	setp.lt.u32 	%p708, %r456, 8;
	@%p708 bra 	$L__BB1_916;
	mul.wide.u32 	%rd1279, %r6457, 4;
	add.s64 	%rd1280, %rd30, %rd1279;
	ld.local.u32 	%r2766, [%rd1280];
	setp.gt.s32 	%p709, %r2766, 0;
	selp.u32 	%r2767, 1, 0, %p709;
	add.s32 	%r2768, %r6464, %r2767;
	ld.local.u32 	%r2769, [%rd1280+4];
	setp.gt.s32 	%p710, %r2769, 0;
	selp.u32 	%r2770, 1, 0, %p710;
	add.s32 	%r2771, %r2768, %r2770;
	ld.local.u32 	%r2772, [%rd1280+8];
	setp.gt.s32 	%p711, %r2772, 0;
	selp.u32 	%r2773, 1, 0, %p711;
	add.s32 	%r2774, %r2771, %r2773;
	ld.local.u32 	%r2775, [%rd1280+12];
	setp.gt.s32 	%p712, %r2775, 0;
	selp.u32 	%r2776, 1, 0, %p712;
	add.s32 	%r2777, %r2774, %r2776;
	ld.local.u32 	%r2778, [%rd1280+16];
	setp.gt.s32 	%p713, %r2778, 0;
	selp.u32 	%r2779, 1, 0, %p713;
	add.s32 	%r2780, %r2777, %r2779;
	ld.local.u32 	%r2781, [%rd1280+20];
	setp.gt.s32 	%p714, %r2781, 0;
	selp.u32 	%r2782, 1, 0, %p714;
	add.s32 	%r2783, %r2780, %r2782;
	ld.local.u32 	%r2784, [%rd1280+24];
	setp.gt.s32 	%p715, %r2784, 0;
	selp.u32 	%r2785, 1, 0, %p715;
	add.s32 	%r2786, %r2783, %r2785;
	ld.local.u32 	%r2787, [%rd1280+28];
	setp.gt.s32 	%p716, %r2787, 0;
	selp.u32 	%r2788, 1, 0, %p716;
	add.s32 	%r6464, %r2786, %r2788;
	add.s32 	%r6457, %r6457, 8;
$L__BB1_916:
	setp.eq.s32 	%p717, %r469, 0;
	@%p717 bra 	$L__BB1_923;
	and.b32  	%r475, %r319, 3;
	setp.lt.u32 	%p718, %r469, 4;
	@%p718 bra 	$L__BB1_919;
	mul.wide.u32 	%rd1281, %r6457, 4;
	add.s64 	%rd1282, %rd30, %rd1281;
	ld.local.u32 	%r2790, [%rd1282];
	setp.gt.s32 	%p719, %r2790, 0;
	selp.u32 	%r2791, 1, 0, %p719;
	add.s32 	%r2792, %r6464, %r2791;
	ld.local.u32 	%r2793, [%rd1282+4];
	setp.gt.s32 	%p720, %r2793, 0;
	selp.u32 	%r2794, 1, 0, %p720;
	add.s32 	%r2795, %r2792, %r2794;
	ld.local.u32 	%r2796, [%rd1282+8];
	setp.gt.s32 	%p721, %r2796, 0;
	selp.u32 	%r2797, 1, 0, %p721;
	add.s32 	%r2798, %r2795, %r2797;
	ld.local.u32 	%r2799, [%rd1282+12];
	setp.gt.s32 	%p722, %r2799, 0;
	selp.u32 	%r2800, 1, 0, %p722;
	add.s32 	%r6464, %r2798, %r2800;
	add.s32 	%r6457, %r6457, 4;
$L__BB1_919:
	setp.eq.s32 	%p723, %r475, 0;
	@%p723 bra 	$L__BB1_923;
	mul.wide.u32 	%rd1283, %r6457, 4;
	add.s64 	%rd212, %rd30, %rd1283;
	ld.local.u32 	%r2801, [%rd212];
	setp.gt.s32 	%p724, %r2801, 0;
	selp.u32 	%r2802, 1, 0, %p724;
	add.s32 	%r6464, %r6464, %r2802;
	setp.eq.s32 	%p725, %r475, 1;
	@%p725 bra 	$L__BB1_923;
	ld.local.u32 	%r2803, [%rd212+4];
	setp.gt.s32 	%p726, %r2803, 0;
	selp.u32 	%r2804, 1, 0, %p726;
	add.s32 	%r6464, %r6464, %r2804;
	setp.eq.s32 	%p727, %r475, 2;
	@%p727 bra 	$L__BB1_923;
	ld.local.u32 	%r2805, [%rd212+8];
	setp.gt.s32 	%p728, %r2805, 0;
	selp.u32 	%r2806, 1, 0, %p728;
	add.s32 	%r6464, %r6464, %r2806;
$L__BB1_923:
	shr.u32 	%r2807, %r6464, 1;
	add.s32 	%r2808, %r2807, -1;
	cvt.rn.f64.s32 	%fd2246, %r2808;
	add.f64 	%fd2247, %fd262, 0dC016CCCCCCCCCCCD;
	fma.rn.f64 	%fd2248, %fd2246, 0dBFE0A2B1704FF434, %fd2247;
	add.f64 	%fd2249, %fd12, %fd2248;
	add.f64 	%fd2250, %fd261, 0d4069000000000000;
	div.rn.f64 	%fd2251, %fd2250, %fd2249;
	add.f64 	%fd2252, %fd2251, 0dC071126666666666;
	fma.rn.f64 	%fd5728, %fd2252, 0d4059000000000000, 0d3FE0000000000000;
$L__BB1_924:
	cvt.rzi.s32.f64 	%r2809, %fd5728;
	cvt.rn.f64.s32 	%fd2253, %r2809;
	div.rn.f64 	%fd5729, %fd2253, 0d4059000000000000;
$L__BB1_925:
	setp.gt.f64 	%p729, %fd5729, %fd8;
	@%p729 bra 	$L__BB1_2880;
	mov.b32 	%r6465, 0;
$L__BB1_927:
	mov.u32 	%r485, %r6465;
	cvt.u64.u32 	%rd1284, %r485;
	add.s64 	%rd1285, %rd163, %rd1284;
	ld.u8 	%rs580, [%rd1285];
	setp.ne.s16 	%p730, %rs580, 0;
	add.s32 	%r6465, %r485, 1;
	@%p730 bra 	$L__BB1_927;
	and.b32  	%r2811, %r485, 1;
	setp.eq.b32 	%p731, %r2811, 1;
	@%p731 bra 	$L__BB1_954;
	setp.eq.s32 	%p732, %r485, 0;
	@%p732 bra 	$L__BB1_939;
	add.s32 	%r487, %r485, -2;
	shr.u32 	%r2813, %r485, 1;
	max.u32 	%r488, %r2813, 1;
	mov.b32 	%r6466, 0;
	mov.u32 	%r6467, %r6466;
$L__BB1_931:
	add.s32 	%r491, %r6467, 1;
	cvt.u64.u32 	%rd1286, %r6467;
	add.s64 	%rd1287, %rd163, %rd1286;
	ld.u8 	%rs29, [%rd1287+1];
	setp.ne.s16 	%p733, %rs29, 65;
	add.s32 	%r2814, %r487, %r6466;
	cvt.s64.s32 	%rd1288, %r2814;
	add.s64 	%rd1289, %rd163, %rd1288;
	ld.u8 	%rs30, [%rd1289];
	@%p733 bra 	$L__BB1_933;
	setp.ne.s16 	%p734, %rs30, 84;
	@%p734 bra 	$L__BB1_954;
$L__BB1_933:
	setp.ne.s16 	%p735, %rs29, 84;
	@%p735 bra 	$L__BB1_935;
	setp.ne.s16 	%p736, %rs30, 65;
	@%p736 bra 	$L__BB1_954;
$L__BB1_935:
	setp.eq.s16 	%p737, %rs29, 84;
	setp.eq.s16 	%p738, %rs29, 65;
	setp.ne.s16 	%p739, %rs30, 65;
	or.pred  	%p740, %p739, %p737;
	setp.ne.s16 	%p741, %rs30, 84;
	or.pred  	%p742, %p741, %p738;
	and.pred  	%p743, %p740, %p742;
	not.pred 	%p744, %p743;
	@%p744 bra 	$L__BB1_954;
	setp.eq.s16 	%p745, %rs29, 67;
	setp.ne.s16 	%p746, %rs30, 71;
	and.pred  	%p747, %p746, %p745;
	@%p747 bra 	$L__BB1_954;
	setp.eq.s16 	%p750, %rs29, 71;
	setp.ne.s16 	%p751, %rs30, 67;
	xor.pred  	%p752, %p750, %p751;
	or.pred  	%p753, %p746, %p745;
	and.pred  	%p754, %p752, %p753;
	not.pred 	%p755, %p754;
	@%p755 bra 	$L__BB1_954;
	not.b32 	%r6466, %r6467;
	setp.eq.s32 	%p756, %r491, %r488;
	mov.u32 	%r6467, %r491;
	@%p756 bra 	$L__BB1_939;
	bra.uni 	$L__BB1_931;
$L__BB1_939:
	mov.b32 	%r6468, 0;
$L__BB1_940:
	mov.u32 	%r493, %r6468;
	cvt.u64.u32 	%rd1290, %r493;
	add.s64 	%rd1291, %rd164, %rd1290;
	ld.u8 	%rs586, [%rd1291];
	setp.ne.s16 	%p757, %rs586, 0;
	add.s32 	%r6468, %r493, 1;
	@%p757 bra 	$L__BB1_940;
	and.b32  	%r2816, %r493, 1;
	setp.eq.b32 	%p758, %r2816, 1;
	@%p758 bra 	$L__BB1_954;
	setp.eq.s32 	%p759, %r493, 0;
	@%p759 bra 	$L__BB1_952;
	add.s32 	%r495, %r493, -2;
	shr.u32 	%r2818, %r493, 1;
	max.u32 	%r496, %r2818, 1;
	mov.b32 	%r6469, 0;
	mov.u32 	%r6470, %r6469;
$L__BB1_944:
	add.s32 	%r499, %r6470, 1;
	cvt.u64.u32 	%rd1292, %r6470;
	add.s64 	%rd1293, %rd164, %rd1292;
	ld.u8 	%rs31, [%rd1293+1];
	setp.ne.s16 	%p760, %rs31, 65;
	add.s32 	%r2819, %r495, %r6469;
	cvt.s64.s32 	%rd1294, %r2819;
	add.s64 	%rd1295, %rd164, %rd1294;
	ld.u8 	%rs32, [%rd1295];
	@%p760 bra 	$L__BB1_946;
	setp.ne.s16 	%p761, %rs32, 84;
	@%p761 bra 	$L__BB1_954;
$L__BB1_946:
	setp.ne.s16 	%p762, %rs31, 84;
	@%p762 bra 	$L__BB1_948;
	setp.ne.s16 	%p763, %rs32, 65;
	@%p763 bra 	$L__BB1_954;
$L__BB1_948:
	setp.eq.s16 	%p764, %rs31, 84;
	setp.eq.s16 	%p765, %rs31, 65;
	setp.ne.s16 	%p766, %rs32, 65;
	or.pred  	%p767, %p766, %p764;
	setp.ne.s16 	%p768, %rs32, 84;
	or.pred  	%p769, %p768, %p765;
	and.pred  	%p770, %p767, %p769;
	not.pred 	%p771, %p770;
	@%p771 bra 	$L__BB1_954;
	setp.eq.s16 	%p772, %rs31, 67;
	setp.ne.s16 	%p773, %rs32, 71;
	and.pred  	%p774, %p773, %p772;
	@%p774 bra 	$L__BB1_954;
	setp.eq.s16 	%p777, %rs31, 71;
	setp.ne.s16 	%p778, %rs32, 67;
	xor.pred  	%p779, %p777, %p778;
	or.pred  	%p780, %p773, %p772;
	and.pred  	%p781, %p779, %p780;
	not.pred 	%p782, %p781;
	@%p782 bra 	$L__BB1_954;
	not.b32 	%r6469, %r6470;
	setp.ne.s32 	%p783, %r499, %r496;
	mov.u32 	%r6470, %r499;
	@%p783 bra 	$L__BB1_944;
$L__BB1_952:
	setp.gt.u32 	%p786, %r129, 2146435070;
	mov.f64 	%fd5730, %fd5;
	@%p786 bra 	$L__BB1_956;
	setp.gt.u32 	%p787, %r131, 1073127582;
	selp.f64 	%fd2286, %fd7, %fd6, %p787;
	selp.u32 	%r2824, 1, 0, %p787;
	add.s32 	%r2825, %r130, %r2824;
	add.f64 	%fd2287, %fd2286, 0dBFF0000000000000;
	add.f64 	%fd2288, %fd2286, 0d3FF0000000000000;
	rcp.approx.ftz.f64 	%fd2289, %fd2288;
	neg.f64 	%fd2290, %fd2288;
	fma.rn.f64 	%fd2291, %fd2290, %fd2289, 0d3FF0000000000000;
	fma.rn.f64 	%fd2292, %fd2291, %fd2291, %fd2291;
	fma.rn.f64 	%fd2293, %fd2292, %fd2289, %fd2289;
	mul.f64 	%fd2294, %fd2287, %fd2293;
	fma.rn.f64 	%fd2295, %fd2287, %fd2293, %fd2294;
	mul.f64 	%fd2296, %fd2295, %fd2295;
	fma.rn.f64 	%fd2297, %fd2296, 0d3EB1380B3AE80F1E, 0d3ED0EE258B7A8B04;
	fma.rn.f64 	%fd2298, %fd2297, %fd2296, 0d3EF3B2669F02676F;
	fma.rn.f64 	%fd2299, %fd2298, %fd2296, 0d3F1745CBA9AB0956;
	fma.rn.f64 	%fd2300, %fd2299, %fd2296, 0d3F3C71C72D1B5154;
	fma.rn.f64 	%fd2301, %fd2300, %fd2296, 0d3F624924923BE72D;
	fma.rn.f64 	%fd2302, %fd2301, %fd2296, 0d3F8999999999A3C4;
	fma.rn.f64 	%fd2303, %fd2302, %fd2296, 0d3FB5555555555554;
	sub.f64 	%fd2304, %fd2287, %fd2295;
	add.f64 	%fd2305, %fd2304, %fd2304;
	neg.f64 	%fd2306, %fd2295;
	fma.rn.f64 	%fd2307, %fd2306, %fd2287, %fd2305;
	mul.f64 	%fd2308, %fd2293, %fd2307;
	mul.f64 	%fd2309, %fd2296, %fd2303;
	fma.rn.f64 	%fd2310, %fd2309, %fd2295, %fd2308;
	xor.b32  	%r2826, %r2825, -2147483648;
	mov.b32 	%r2827, 1127219200;
	mov.b64 	%fd2311, {%r2826, %r2827};
	sub.f64 	%fd2312, %fd2311, %fd1;
	fma.rn.f64 	%fd2313, %fd2312, 0d3FE62E42FEFA39EF, %fd2295;
	fma.rn.f64 	%fd2314, %fd2312, 0dBFE62E42FEFA39EF, %fd2313;
	sub.f64 	%fd2315, %fd2314, %fd2295;
	sub.f64 	%fd2316, %fd2310, %fd2315;
	fma.rn.f64 	%fd2317, %fd2312, 0d3C7ABC9E3B39803F, %fd2316;
	add.f64 	%fd5730, %fd2313, %fd2317;
	bra.uni 	$L__BB1_956;
$L__BB1_954:
	setp.gt.u32 	%p784, %r126, 2146435070;
	mov.f64 	%fd5730, %fd2;
	@%p784 bra 	$L__BB1_956;
	setp.gt.u32 	%p785, %r128, 1073127582;
	selp.f64 	%fd2254, %fd4, %fd3, %p785;
	selp.u32 	%r2820, 1, 0, %p785;
	add.s32 	%r2821, %r127, %r2820;
	add.f64 	%fd2255, %fd2254, 0dBFF0000000000000;
	add.f64 	%fd2256, %fd2254, 0d3FF0000000000000;
	rcp.approx.ftz.f64 	%fd2257, %fd2256;
	neg.f64 	%fd2258, %fd2256;
	fma.rn.f64 	%fd2259, %fd2258, %fd2257, 0d3FF0000000000000;
	fma.rn.f64 	%fd2260, %fd2259, %fd2259, %fd2259;
	fma.rn.f64 	%fd2261, %fd2260, %fd2257, %fd2257;
	mul.f64 	%fd2262, %fd2255, %fd2261;
	fma.rn.f64 	%fd2263, %fd2255, %fd2261, %fd2262;
	mul.f64 	%fd2264, %fd2263, %fd2263;
	fma.rn.f64 	%fd2265, %fd2264, 0d3EB1380B3AE80F1E, 0d3ED0EE258B7A8B04;
	fma.rn.f64 	%fd2266, %fd2265, %fd2264, 0d3EF3B2669F02676F;
	fma.rn.f64 	%fd2267, %fd2266, %fd2264, 0d3F1745CBA9AB0956;
	fma.rn.f64 	%fd2268, %fd2267, %fd2264, 0d3F3C71C72D1B5154;
	fma.rn.f64 	%fd2269, %fd2268, %fd2264, 0d3F624924923BE72D;
	fma.rn.f64 	%fd2270, %fd2269, %fd2264, 0d3F8999999999A3C4;
	fma.rn.f64 	%fd2271, %fd2270, %fd2264, 0d3FB5555555555554;
	sub.f64 	%fd2272, %fd2255, %fd2263;
	add.f64 	%fd2273, %fd2272, %fd2272;
	neg.f64 	%fd2274, %fd2263;
	fma.rn.f64 	%fd2275, %fd2274, %fd2255, %fd2273;
	mul.f64 	%fd2276, %fd2261, %fd2275;
	mul.f64 	%fd2277, %fd2264, %fd2271;
	fma.rn.f64 	%fd2278, %fd2277, %fd2263, %fd2276;
	xor.b32  	%r2822, %r2821, -2147483648;
	mov.b32 	%r2823, 1127219200;
	mov.b64 	%fd2279, {%r2822, %r2823};
	sub.f64 	%fd2280, %fd2279, %fd1;
	fma.rn.f64 	%fd2281, %fd2280, 0d3FE62E42FEFA39EF, %fd2263;
	fma.rn.f64 	%fd2282, %fd2280, 0dBFE62E42FEFA39EF, %fd2281;
	sub.f64 	%fd2283, %fd2282, %fd2263;
	sub.f64 	%fd2284, %fd2278, %fd2283;
	fma.rn.f64 	%fd2285, %fd2280, 0d3C7ABC9E3B39803F, %fd2284;
	add.f64 	%fd5730, %fd2281, %fd2285;
$L__BB1_956:
	mul.f64 	%fd270, %fd5730, 0d3FFFCB923A29C77A;
	mov.b32 	%r6471, 0;
$L__BB1_957:
	mov.u32 	%r501, %r6471;
	cvt.u64.u32 	%rd1296, %r501;
	add.s64 	%rd1297, %rd163, %rd1296;
	ld.u8 	%rs592, [%rd1297];
	setp.ne.s16 	%p788, %rs592, 0;
	add.s32 	%r6471, %r501, 1;
	@%p788 bra 	$L__BB1_957;
	mov.b32 	%r6472, 0;
$L__BB1_959:
	mov.u32 	%r503, %r6472;
	cvt.u64.u32 	%rd1298, %r503;
	add.s64 	%rd1299, %rd164, %rd1298;
	ld.u8 	%rs593, [%rd1299];
	setp.ne.s16 	%p789, %rs593, 0;
	add.s32 	%r6472, %r503, 1;
	@%p789 bra 	$L__BB1_959;
	setp.eq.s32 	%p790, %r501, 0;
	@%p790 bra 	$L__BB1_996;
	and.b32  	%r505, %r501, 3;
	setp.lt.u32 	%p791, %r501, 4;
	mov.b32 	%r6474, 1;
	@%p791 bra 	$L__BB1_965;
	and.b32  	%r506, %r501, 2147483644;
	mov.b32 	%r6474, 1;
$L__BB1_963:
	mov.u32 	%r510, %r6474;
	cvt.s64.s32 	%rd1300, %r510;
	add.s64 	%rd215, %rd163, %rd1300;
	ld.u8 	%rs595, [%rd215+-1];
	mov.b16 	%rs1353, 0;
	setp.gt.s16 	%p792, %rs595, 70;
	@%p792 bra 	$L__BB1_1003;
	setp.eq.s16 	%p795, %rs595, 65;
	@%p795 bra 	$L__BB1_1007;
	bra.uni 	$L__BB1_1001;
$L__BB1_965:
	setp.eq.s32 	%p813, %r505, 0;
	@%p813 bra 	$L__BB1_996;
	cvt.s64.s32 	%rd1302, %r6474;
	add.s64 	%rd213, %rd163, %rd1302;
	ld.u8 	%rs619, [%rd213+-1];
	mov.b16 	%rs1350, 0;
	setp.gt.s16 	%p814, %rs619, 70;
	@%p814 bra 	$L__BB1_970;
	setp.eq.s16 	%p817, %rs619, 65;
	@%p817 bra 	$L__BB1_975;
	setp.eq.s16 	%p818, %rs619, 67;
	@%p818 bra 	$L__BB1_969;
	bra.uni 	$L__BB1_974;
$L__BB1_969:
	mov.b16 	%rs1350, 1;
	bra.uni 	$L__BB1_975;
$L__BB1_970:
	setp.eq.s16 	%p815, %rs619, 71;
	@%p815 bra 	$L__BB1_973;
	setp.ne.s16 	%p816, %rs619, 84;
	@%p816 bra 	$L__BB1_974;
	mov.b16 	%rs1350, 3;
	bra.uni 	$L__BB1_975;
$L__BB1_973:
	mov.b16 	%rs1350, 2;
	bra.uni 	$L__BB1_975;
$L__BB1_974:
	mov.b16 	%rs1350, 4;
$L__BB1_975:
	cvt.u64.u32 	%rd1303, %r6474;
	add.s64 	%rd214, %rd94, %rd1303;
	st.local.u8 	[%rd214], %rs1350;
	setp.eq.s32 	%p819, %r505, 1;
	@%p819 bra 	$L__BB1_996;
	ld.u8 	%rs625, [%rd213];
	mov.b16 	%rs1351, 0;
	setp.gt.s16 	%p820, %rs625, 70;
	@%p820 bra 	$L__BB1_980;
	setp.eq.s16 	%p823, %rs625, 65;
	@%p823 bra 	$L__BB1_985;
	setp.eq.s16 	%p824, %rs625, 67;
	@%p824 bra 	$L__BB1_979;
	bra.uni 	$L__BB1_984;
$L__BB1_979:
	mov.b16 	%rs1351, 1;
	bra.uni 	$L__BB1_985;
$L__BB1_980:
	setp.eq.s16 	%p821, %rs625, 71;
	@%p821 bra 	$L__BB1_983;
	setp.ne.s16 	%p822, %rs625, 84;
	@%p822 bra 	$L__BB1_984;
	mov.b16 	%rs1351, 3;
	bra.uni 	$L__BB1_985;
$L__BB1_983:
	mov.b16 	%rs1351, 2;
	bra.uni 	$L__BB1_985;
$L__BB1_984:
	mov.b16 	%rs1351, 4;
$L__BB1_985:
	add.s32 	%r2833, %r6474, 1;
	cvt.u64.u32 	%rd1304, %r2833;
	add.s64 	%rd1305, %rd94, %rd1304;
	st.local.u8 	[%rd1305], %rs1351;
	setp.eq.s32 	%p825, %r505, 2;
	@%p825 bra 	$L__BB1_996;
	ld.u8 	%rs631, [%rd213+1];
	mov.b16 	%rs1352, 0;
	setp.gt.s16 	%p826, %rs631, 70;
	@%p826 bra 	$L__BB1_990;
	setp.eq.s16 	%p829, %rs631, 65;
	@%p829 bra 	$L__BB1_995;
	setp.eq.s16 	%p830, %rs631, 67;
	@%p830 bra 	$L__BB1_989;
	bra.uni 	$L__BB1_994;
$L__BB1_989:
	mov.b16 	%rs1352, 1;
	bra.uni 	$L__BB1_995;
$L__BB1_990:
	setp.eq.s16 	%p827, %rs631, 71;
	@%p827 bra 	$L__BB1_993;
	setp.ne.s16 	%p828, %rs631, 84;
	@%p828 bra 	$L__BB1_994;
	mov.b16 	%rs1352, 3;
	bra.uni 	$L__BB1_995;
$L__BB1_993:
	mov.b16 	%rs1352, 2;
	bra.uni 	$L__BB1_995;
$L__BB1_994:
	mov.b16 	%rs1352, 4;
$L__BB1_995:
	st.local.u8 	[%rd214+2], %rs1352;
$L__BB1_996:
	setp.eq.s32 	%p831, %r503, 0;
	@%p831 bra 	$L__BB1_1100;
	and.b32  	%r508, %r503, 3;
	setp.lt.u32 	%p832, %r503, 4;
	mov.b32 	%r6476, 1;
	@%p832 bra 	$L__BB1_1069;
	and.b32  	%r509, %r503, 2147483644;
	mov.b32 	%r6476, 1;
$L__BB1_999:
	sub.s32 	%r2836, %r503, %r6476;
	cvt.u64.u32 	%rd1306, %r2836;
	add.s64 	%rd1307, %rd164, %rd1306;
	ld.u8 	%rs637, [%rd1307];
	mov.b16 	%rs1357, 0;
	setp.gt.s16 	%p833, %rs637, 70;
	@%p833 bra 	$L__BB1_1037;
	setp.eq.s16 	%p836, %rs637, 65;
	@%p836 bra 	$L__BB1_1041;
	bra.uni 	$L__BB1_1035;
$L__BB1_1001:
	setp.eq.s16 	%p796, %rs595, 67;
	@%p796 bra 	$L__BB1_1002;
	bra.uni 	$L__BB1_1006;
$L__BB1_1002:
	mov.b16 	%rs1353, 1;
	bra.uni 	$L__BB1_1007;
$L__BB1_1003:
	setp.eq.s16 	%p793, %rs595, 71;
	@%p793 bra 	$L__BB1_3626;
	setp.eq.s16 	%p794, %rs595, 84;
	@%p794 bra 	$L__BB1_1005;
	bra.uni 	$L__BB1_1006;
$L__BB1_1005:
	mov.b16 	%rs1353, 3;
	bra.uni 	$L__BB1_1007;
$L__BB1_1006:
	mov.b16 	%rs1353, 4;
$L__BB1_1007:
	cvt.u64.u32 	%rd1301, %r510;
	add.s64 	%rd216, %rd94, %rd1301;
	st.local.u8 	[%rd216], %rs1353;
	ld.u8 	%rs601, [%rd215];
	mov.b16 	%rs1354, 0;
	setp.gt.s16 	%p797, %rs601, 70;
	@%p797 bra 	$L__BB1_1011;
	setp.eq.s16 	%p800, %rs601, 65;
	@%p800 bra 	$L__BB1_1016;
	setp.eq.s16 	%p801, %rs601, 67;
	@%p801 bra 	$L__BB1_1010;
	bra.uni 	$L__BB1_1015;
$L__BB1_1010:
	mov.b16 	%rs1354, 1;
	bra.uni 	$L__BB1_1016;
$L__BB1_1011:
	setp.eq.s16 	%p798, %rs601, 71;
	@%p798 bra 	$L__BB1_1014;
	setp.ne.s16 	%p799, %rs601, 84;
	@%p799 bra 	$L__BB1_1015;
	mov.b16 	%rs1354, 3;
	bra.uni 	$L__BB1_1016;
$L__BB1_1014:
	mov.b16 	%rs1354, 2;
	bra.uni 	$L__BB1_1016;
$L__BB1_1015:
	mov.b16 	%rs1354, 4;
$L__BB1_1016:
	st.local.u8 	[%rd216+1], %rs1354;
	ld.u8 	%rs607, [%rd215+1];
	mov.b16 	%rs1355, 0;
	setp.gt.s16 	%p802, %rs607, 70;
	@%p802 bra 	$L__BB1_1020;
	setp.eq.s16 	%p805, %rs607, 65;
	@%p805 bra 	$L__BB1_1025;
	setp.eq.s16 	%p806, %rs607, 67;
	@%p806 bra 	$L__BB1_1019;
	bra.uni 	$L__BB1_1024;
$L__BB1_1019:
	mov.b16 	%rs1355, 1;
	bra.uni 	$L__BB1_1025;
$L__BB1_1020:
	setp.eq.s16 	%p803, %rs607, 71;
	@%p803 bra 	$L__BB1_1023;
	setp.ne.s16 	%p804, %rs607, 84;
	@%p804 bra 	$L__BB1_1024;
	mov.b16 	%rs1355, 3;
	bra.uni 	$L__BB1_1025;
$L__BB1_1023:
	mov.b16 	%rs1355, 2;
	bra.uni 	$L__BB1_1025;
$L__BB1_1024:
	mov.b16 	%rs1355, 4;
$L__BB1_1025:
	st.local.u8 	[%rd216+2], %rs1355;
	ld.u8 	%rs613, [%rd215+2];
	mov.b16 	%rs1356, 0;
	setp.gt.s16 	%p807, %rs613, 70;
	@%p807 bra 	$L__BB1_1029;
	setp.eq.s16 	%p810, %rs613, 65;
	@%p810 bra 	$L__BB1_1034;
	setp.eq.s16 	%p811, %rs613, 67;
	@%p811 bra 	$L__BB1_1028;
	bra.uni 	$L__BB1_1033;
$L__BB1_1028:
	mov.b16 	%rs1356, 1;
	bra.uni 	$L__BB1_1034;
$L__BB1_1029:
	setp.eq.s16 	%p808, %rs613, 71;
	@%p808 bra 	$L__BB1_1032;
	setp.ne.s16 	%p809, %rs613, 84;
	@%p809 bra 	$L__BB1_1033;
	mov.b16 	%rs1356, 3;
	bra.uni 	$L__BB1_1034;
$L__BB1_1032:
	mov.b16 	%rs1356, 2;
	bra.uni 	$L__BB1_1034;
$L__BB1_1033:
	mov.b16 	%rs1356, 4;
$L__BB1_1034:
	st.local.u8 	[%rd216+3], %rs1356;
	add.s32 	%r6474, %r510, 4;
	add.s32 	%r2832, %r510, 3;
	setp.eq.s32 	%p812, %r2832, %r506;
	@%p812 bra 	$L__BB1_965;
	bra.uni 	$L__BB1_963;
$L__BB1_1035:
	setp.eq.s16 	%p837, %rs637, 67;
	@%p837 bra 	$L__BB1_1036;
	bra.uni 	$L__BB1_1040;
$L__BB1_1036:
	mov.b16 	%rs1357, 1;
	bra.uni 	$L__BB1_1041;
$L__BB1_1037:
	setp.eq.s16 	%p834, %rs637, 71;
	@%p834 bra 	$L__BB1_3627;
	setp.eq.s16 	%p835, %rs637, 84;
	@%p835 bra 	$L__BB1_1039;
	bra.uni 	$L__BB1_1040;
$L__BB1_1039:
	mov.b16 	%rs1357, 3;
	bra.uni 	$L__BB1_1041;
$L__BB1_1040:
	mov.b16 	%rs1357, 4;
$L__BB1_1041:
	cvt.u64.u32 	%rd1308, %r6476;
	add.s64 	%rd217, %rd95, %rd1308;
	st.local.u8 	[%rd217], %rs1357;
	not.b32 	%r2837, %r6476;
	add.s32 	%r2838, %r503, %r2837;
	cvt.u64.u32 	%rd1309, %r2838;
	add.s64 	%rd1310, %rd164, %rd1309;
	ld.u8 	%rs643, [%rd1310];
	mov.b16 	%rs1358, 0;
	setp.gt.s16 	%p838, %rs643, 70;
	@%p838 bra 	$L__BB1_1045;
	setp.eq.s16 	%p841, %rs643, 65;
	@%p841 bra 	$L__BB1_1050;
	setp.eq.s16 	%p842, %rs643, 67;
	@%p842 bra 	$L__BB1_1044;
	bra.uni 	$L__BB1_1049;
$L__BB1_1044:
	mov.b16 	%rs1358, 1;
	bra.uni 	$L__BB1_1050;
$L__BB1_1045:
	setp.eq.s16 	%p839, %rs643, 71;
	@%p839 bra 	$L__BB1_1048;
	setp.ne.s16 	%p840, %rs643, 84;
	@%p840 bra 	$L__BB1_1049;
	mov.b16 	%rs1358, 3;
	bra.uni 	$L__BB1_1050;
$L__BB1_1048:
	mov.b16 	%rs1358, 2;
	bra.uni 	$L__BB1_1050;
$L__BB1_1049:
	mov.b16 	%rs1358, 4;
$L__BB1_1050:
	st.local.u8 	[%rd217+1], %rs1358;
	sub.s32 	%r2839, %r503, %r6476;
	add.s32 	%r2840, %r2839, -2;
	cvt.u64.u32 	%rd1311, %r2840;
	add.s64 	%rd1312, %rd164, %rd1311;
	ld.u8 	%rs649, [%rd1312];
	mov.b16 	%rs1359, 0;
	setp.gt.s16 	%p843, %rs649, 70;
	@%p843 bra 	$L__BB1_1054;
	setp.eq.s16 	%p846, %rs649, 65;
	@%p846 bra 	$L__BB1_1059;
	setp.eq.s16 	%p847, %rs649, 67;
	@%p847 bra 	$L__BB1_1053;
	bra.uni 	$L__BB1_1058;
$L__BB1_1053:
	mov.b16 	%rs1359, 1;
	bra.uni 	$L__BB1_1059;
$L__BB1_1054:
	setp.eq.s16 	%p844, %rs649, 71;
	@%p844 bra 	$L__BB1_1057;
	setp.ne.s16 	%p845, %rs649, 84;
	@%p845 bra 	$L__BB1_1058;
	mov.b16 	%rs1359, 3;
	bra.uni 	$L__BB1_1059;
$L__BB1_1057:
	mov.b16 	%rs1359, 2;
	bra.uni 	$L__BB1_1059;
$L__BB1_1058:
	mov.b16 	%rs1359, 4;
$L__BB1_1059:
	st.local.u8 	[%rd217+2], %rs1359;
	add.s32 	%r513, %r6476, 3;
	sub.s32 	%r2841, %r503, %r513;
	cvt.u64.u32 	%rd1313, %r2841;
	add.s64 	%rd1314, %rd164, %rd1313;
	ld.u8 	%rs655, [%rd1314];
	mov.b16 	%rs1360, 0;
	setp.gt.s16 	%p848, %rs655, 70;
	@%p848 bra 	$L__BB1_1063;
	setp.eq.s16 	%p851, %rs655, 65;
	@%p851 bra 	$L__BB1_1068;
	setp.eq.s16 	%p852, %rs655, 67;
	@%p852 bra 	$L__BB1_1062;
	bra.uni 	$L__BB1_1067;
$L__BB1_1062:
	mov.b16 	%rs1360, 1;
	bra.uni 	$L__BB1_1068;
$L__BB1_1063:
	setp.eq.s16 	%p849, %rs655, 71;
	@%p849 bra 	$L__BB1_1066;
	setp.ne.s16 	%p850, %rs655, 84;
	@%p850 bra 	$L__BB1_1067;
	mov.b16 	%rs1360, 3;
	bra.uni 	$L__BB1_1068;
$L__BB1_1066:
	mov.b16 	%rs1360, 2;
	bra.uni 	$L__BB1_1068;
$L__BB1_1067:
	mov.b16 	%rs1360, 4;
$L__BB1_1068:
	st.local.u8 	[%rd217+3], %rs1360;
	add.s32 	%r6476, %r6476, 4;
	setp.ne.s32 	%p853, %r513, %r509;
	@%p853 bra 	$L__BB1_999;
$L__BB1_1069:
	setp.eq.s32 	%p854, %r508, 0;
	@%p854 bra 	$L__BB1_1100;
	sub.s32 	%r2842, %r503, %r6476;
	cvt.u64.u32 	%rd1315, %r2842;
	add.s64 	%rd1316, %rd164, %rd1315;
	ld.u8 	%rs661, [%rd1316];
	mov.b16 	%rs1361, 0;
	setp.gt.s16 	%p855, %rs661, 70;
	@%p855 bra 	$L__BB1_1074;
	setp.eq.s16 	%p858, %rs661, 65;
	@%p858 bra 	$L__BB1_1079;
	setp.eq.s16 	%p859, %rs661, 67;
	@%p859 bra 	$L__BB1_1073;
	bra.uni 	$L__BB1_1078;
$L__BB1_1073:
	mov.b16 	%rs1361, 1;
	bra.uni 	$L__BB1_1079;
$L__BB1_1074:
	setp.eq.s16 	%p856, %rs661, 71;
	@%p856 bra 	$L__BB1_1077;
	setp.ne.s16 	%p857, %rs661, 84;
	@%p857 bra 	$L__BB1_1078;
	mov.b16 	%rs1361, 3;
	bra.uni 	$L__BB1_1079;
$L__BB1_1077:
	mov.b16 	%rs1361, 2;
	bra.uni 	$L__BB1_1079;
$L__BB1_1078:
	mov.b16 	%rs1361, 4;
$L__BB1_1079:
	cvt.u64.u32 	%rd1317, %r6476;
	add.s64 	%rd218, %rd95, %rd1317;
	st.local.u8 	[%rd218], %rs1361;
	setp.eq.s32 	%p860, %r508, 1;
	@%p860 bra 	$L__BB1_1100;
	not.b32 	%r2843, %r6476;
	add.s32 	%r2844, %r503, %r2843;
	cvt.u64.u32 	%rd1318, %r2844;
	add.s64 	%rd1319, %rd164, %rd1318;
	ld.u8 	%rs667, [%rd1319];
	mov.b16 	%rs1362, 0;
	setp.gt.s16 	%p861, %rs667, 70;
	@%p861 bra 	$L__BB1_1084;
	setp.eq.s16 	%p864, %rs667, 65;
	@%p864 bra 	$L__BB1_1089;
	setp.eq.s16 	%p865, %rs667, 67;
	@%p865 bra 	$L__BB1_1083;
	bra.uni 	$L__BB1_1088;
$L__BB1_1083:
	mov.b16 	%rs1362, 1;
	bra.uni 	$L__BB1_1089;
$L__BB1_1084:
	setp.eq.s16 	%p862, %rs667, 71;
	@%p862 bra 	$L__BB1_1087;
	setp.ne.s16 	%p863, %rs667, 84;
	@%p863 bra 	$L__BB1_1088;
	mov.b16 	%rs1362, 3;
	bra.uni 	$L__BB1_1089;
$L__BB1_1087:
	mov.b16 	%rs1362, 2;
	bra.uni 	$L__BB1_1089;
$L__BB1_1088:
	mov.b16 	%rs1362, 4;
$L__BB1_1089:
	st.local.u8 	[%rd218+1], %rs1362;
	setp.eq.s32 	%p866, %r508, 2;
	@%p866 bra 	$L__BB1_1100;
	sub.s32 	%r2845, %r503, %r6476;
	add.s32 	%r2846, %r2845, -2;
	cvt.u64.u32 	%rd1320, %r2846;
	add.s64 	%rd1321, %rd164, %rd1320;
	ld.u8 	%rs673, [%rd1321];
	mov.b16 	%rs1363, 0;
	setp.gt.s16 	%p867, %rs673, 70;
	@%p867 bra 	$L__BB1_1094;
	setp.eq.s16 	%p870, %rs673, 65;
	@%p870 bra 	$L__BB1_1099;
	setp.eq.s16 	%p871, %rs673, 67;
	@%p871 bra 	$L__BB1_1093;
	bra.uni 	$L__BB1_1098;
$L__BB1_1093:
	mov.b16 	%rs1363, 1;
	bra.uni 	$L__BB1_1099;
$L__BB1_1094:
	setp.eq.s16 	%p868, %rs673, 71;
	@%p868 bra 	$L__BB1_1097;
	setp.ne.s16 	%p869, %rs673, 84;
	@%p869 bra 	$L__BB1_1098;
	mov.b16 	%rs1363, 3;
	bra.uni 	$L__BB1_1099;
$L__BB1_1097:
	mov.b16 	%rs1363, 2;
	bra.uni 	$L__BB1_1099;
$L__BB1_1098:
	mov.b16 	%rs1363, 4;
$L__BB1_1099:
	st.local.u8 	[%rd218+2], %rs1363;
$L__BB1_1100:
	cvt.u64.u32 	%rd1322, %r503;
	cvt.u64.u32 	%rd1323, %r501;
	add.s64 	%rd1324, %rd95, %rd1322;
	mov.b16 	%rs678, 4;
	st.local.u8 	[%rd1324+1], %rs678;
	st.local.u8 	[%rd95], %rs678;
	add.s64 	%rd219, %rd94, %rd1323;
	st.local.u8 	[%rd219+1], %rs678;
	st.local.u8 	[%rd94], %rs678;
	@%p790 bra 	$L__BB1_1137;
	and.b32  	%r516, %r503, 3;
	and.b32  	%r517, %r503, 2147483644;
	mov.b32 	%r6477, 1;
$L__BB1_1102:
	mov.u32 	%r518, %r6477;
	@%p831 bra 	$L__BB1_1130;
	setp.lt.u32 	%p874, %r503, 4;
	cvt.u64.u32 	%rd1325, %r518;
	add.s64 	%rd1326, %rd94, %rd1325;
	ld.local.s8 	%r519, [%rd1326];
	add.s32 	%r2849, %r518, -1;
	mul.lo.s32 	%r520, %r2849, %r503;
	add.s32 	%r521, %r520, -1;
	mov.b32 	%r6479, 1;
	@%p874 bra 	$L__BB1_1118;
	mov.b32 	%r6479, 1;
$L__BB1_1105:
	cvt.u64.u32 	%rd1327, %r6479;
	add.s64 	%rd220, %rd95, %rd1327;
	ld.local.s8 	%r2851, [%rd220];
	add.s32 	%r2852, %r2851, %r519;
	setp.eq.s32 	%p875, %r2852, 3;
	@%p875 bra 	$L__BB1_1107;
	add.s32 	%r2853, %r521, %r6479;
	mul.wide.s32 	%rd1328, %r2853, 8;
	add.s64 	%rd1329, %rd90, %rd1328;
	mov.b64 	%rd1330, 9218868437227405312;
	st.local.u64 	[%rd1329], %rd1330;
	add.s64 	%rd1331, %rd91, %rd1328;
	mov.b64 	%rd1332, -4616189618054758400;
	st.local.u64 	[%rd1331], %rd1332;
	bra.uni 	$L__BB1_1108;
$L__BB1_1107:
	add.s32 	%r2854, %r521, %r6479;
	mul.wide.s32 	%rd1333, %r2854, 8;
	add.s64 	%rd1334, %rd90, %rd1333;
	mov.b64 	%rd1335, 0;
	st.local.u64 	[%rd1334], %rd1335;
	add.s64 	%rd1336, %rd91, %rd1333;
	mov.b64 	%rd1337, -4564063970805153792;
	st.local.u64 	[%rd1336], %rd1337;
$L__BB1_1108:
	ld.local.s8 	%r2855, [%rd220+1];
	add.s32 	%r2856, %r2855, %r519;
	setp.eq.s32 	%p876, %r2856, 3;
	@%p876 bra 	$L__BB1_1110;
	add.s32 	%r2857, %r520, %r6479;
	mul.wide.s32 	%rd1338, %r2857, 8;
	add.s64 	%rd1339, %rd90, %rd1338;
	mov.b64 	%rd1340, 9218868437227405312;
	st.local.u64 	[%rd1339], %rd1340;
	add.s64 	%rd1341, %rd91, %rd1338;
	mov.b64 	%rd1342, -4616189618054758400;
	st.local.u64 	[%rd1341], %rd1342;
	bra.uni 	$L__BB1_1111;
$L__BB1_1110:
	add.s32 	%r2858, %r520, %r6479;
	mul.wide.s32 	%rd1343, %r2858, 8;
	add.s64 	%rd1344, %rd90, %rd1343;
	mov.b64 	%rd1345, 0;
	st.local.u64 	[%rd1344], %rd1345;
	add.s64 	%rd1346, %rd91, %rd1343;
	mov.b64 	%rd1347, -4564063970805153792;
	st.local.u64 	[%rd1346], %rd1347;
$L__BB1_1111:
	add.s32 	%r523, %r6479, 2;
	ld.local.s8 	%r2859, [%rd220+2];
	add.s32 	%r2860, %r2859, %r519;
	setp.eq.s32 	%p877, %r2860, 3;
	@%p877 bra 	$L__BB1_1113;
	add.s32 	%r2861, %r521, %r523;
	mul.wide.s32 	%rd1348, %r2861, 8;
	add.s64 	%rd1349, %rd90, %rd1348;
	mov.b64 	%rd1350, 9218868437227405312;
	st.local.u64 	[%rd1349], %rd1350;
	add.s64 	%rd1351, %rd91, %rd1348;
	mov.b64 	%rd1352, -4616189618054758400;
	st.local.u64 	[%rd1351], %rd1352;
	bra.uni 	$L__BB1_1114;
$L__BB1_1113:
	add.s32 	%r2862, %r521, %r523;
	mul.wide.s32 	%rd1353, %r2862, 8;
	add.s64 	%rd1354, %rd90, %rd1353;
	mov.b64 	%rd1355, 0;
	st.local.u64 	[%rd1354], %rd1355;
	add.s64 	%rd1356, %rd91, %rd1353;
	mov.b64 	%rd1357, -4564063970805153792;
	st.local.u64 	[%rd1356], %rd1357;
$L__BB1_1114:
	add.s32 	%r524, %r6479, 3;
	ld.local.s8 	%r2863, [%rd220+3];
	add.s32 	%r2864, %r2863, %r519;
	setp.eq.s32 	%p878, %r2864, 3;
	@%p878 bra 	$L__BB1_1116;
	add.s32 	%r2865, %r521, %r524;
	mul.wide.s32 	%rd1358, %r2865, 8;
	add.s64 	%rd1359, %rd90, %rd1358;
	mov.b64 	%rd1360, 9218868437227405312;
	st.local.u64 	[%rd1359], %rd1360;
	add.s64 	%rd1361, %rd91, %rd1358;
	mov.b64 	%rd1362, -4616189618054758400;
	st.local.u64 	[%rd1361], %rd1362;
	bra.uni 	$L__BB1_1117;
$L__BB1_1116:
	add.s32 	%r2866, %r521, %r524;
	mul.wide.s32 	%rd1363, %r2866, 8;
	add.s64 	%rd1364, %rd90, %rd1363;
	mov.b64 	%rd1365, 0;
	st.local.u64 	[%rd1364], %rd1365;
	add.s64 	%rd1366, %rd91, %rd1363;
	mov.b64 	%rd1367, -4564063970805153792;
	st.local.u64 	[%rd1366], %rd1367;
$L__BB1_1117:
	add.s32 	%r6479, %r6479, 4;
	setp.ne.s32 	%p879, %r524, %r517;
	@%p879 bra 	$L__BB1_1105;
$L__BB1_1118:
	setp.eq.s32 	%p880, %r516, 0;
	@%p880 bra 	$L__BB1_1130;
	cvt.u64.u32 	%rd1368, %r6479;
	add.s64 	%rd221, %rd95, %rd1368;
	ld.local.s8 	%r2867, [%rd221];
	add.s32 	%r2868, %r2867, %r519;
	setp.eq.s32 	%p881, %r2868, 3;
	@%p881 bra 	$L__BB1_1121;
	add.s32 	%r2869, %r521, %r6479;
	mul.wide.s32 	%rd1369, %r2869, 8;
	add.s64 	%rd1370, %rd90, %rd1369;
	mov.b64 	%rd1371, 9218868437227405312;
	st.local.u64 	[%rd1370], %rd1371;
	add.s64 	%rd1372, %rd91, %rd1369;
	mov.b64 	%rd1373, -4616189618054758400;
	st.local.u64 	[%rd1372], %rd1373;
	bra.uni 	$L__BB1_1122;
$L__BB1_1121:
	add.s32 	%r2870, %r521, %r6479;
	mul.wide.s32 	%rd1374, %r2870, 8;
	add.s64 	%rd1375, %rd90, %rd1374;
	mov.b64 	%rd1376, 0;
	st.local.u64 	[%rd1375], %rd1376;
	add.s64 	%rd1377, %rd91, %rd1374;
	mov.b64 	%rd1378, -4564063970805153792;
	st.local.u64 	[%rd1377], %rd1378;
$L__BB1_1122:
	setp.eq.s32 	%p882, %r516, 1;
	@%p882 bra 	$L__BB1_1130;
	ld.local.s8 	%r2871, [%rd221+1];
	add.s32 	%r2872, %r2871, %r519;
	setp.eq.s32 	%p883, %r2872, 3;
	@%p883 bra 	$L__BB1_1125;
	add.s32 	%r2873, %r520, %r6479;
	mul.wide.s32 	%rd1379, %r2873, 8;
	add.s64 	%rd1380, %rd90, %rd1379;
	mov.b64 	%rd1381, 9218868437227405312;
	st.local.u64 	[%rd1380], %rd1381;
	add.s64 	%rd1382, %rd91, %rd1379;
	mov.b64 	%rd1383, -4616189618054758400;
	st.local.u64 	[%rd1382], %rd1383;
	bra.uni 	$L__BB1_1126;
$L__BB1_1125:
	add.s32 	%r2874, %r520, %r6479;
	mul.wide.s32 	%rd1384, %r2874, 8;
	add.s64 	%rd1385, %rd90, %rd1384;
	mov.b64 	%rd1386, 0;
	st.local.u64 	[%rd1385], %rd1386;
	add.s64 	%rd1387, %rd91, %rd1384;
	mov.b64 	%rd1388, -4564063970805153792;
	st.local.u64 	[%rd1387], %rd1388;
$L__BB1_1126:
	setp.eq.s32 	%p884, %r516, 2;
	add.s32 	%r527, %r6479, 2;
	@%p884 bra 	$L__BB1_1130;
	ld.local.s8 	%r2875, [%rd221+2];
	add.s32 	%r2876, %r2875, %r519;
	setp.eq.s32 	%p885, %r2876, 3;
	@%p885 bra 	$L__BB1_1129;
	add.s32 	%r2877, %r521, %r527;
	mul.wide.s32 	%rd1389, %r2877, 8;
	add.s64 	%rd1390, %rd90, %rd1389;
	mov.b64 	%rd1391, 9218868437227405312;
	st.local.u64 	[%rd1390], %rd1391;
	add.s64 	%rd1392, %rd91, %rd1389;
	mov.b64 	%rd1393, -4616189618054758400;
	st.local.u64 	[%rd1392], %rd1393;
	bra.uni 	$L__BB1_1130;
$L__BB1_1129:
	add.s32 	%r2878, %r521, %r527;
	mul.wide.s32 	%rd1394, %r2878, 8;
	add.s64 	%rd1395, %rd90, %rd1394;
	mov.b64 	%rd1396, 0;
	st.local.u64 	[%rd1395], %rd1396;
	add.s64 	%rd1397, %rd91, %rd1394;
	mov.b64 	%rd1398, -4564063970805153792;
	st.local.u64 	[%rd1397], %rd1398;
$L__BB1_1130:
	add.s32 	%r6477, %r518, 1;
	setp.ne.s32 	%p886, %r518, %r501;
	@%p886 bra 	$L__BB1_1102;
	mov.b32 	%r6480, 1;
$L__BB1_1132:
	@%p831 bra 	$L__BB1_1210;
	add.s32 	%r532, %r6480, -1;
	mul.lo.s32 	%r2881, %r532, %r503;
	add.s32 	%r533, %r2881, -1;
	cvt.u64.u32 	%rd1399, %r6480;
	add.s64 	%rd224, %rd94, %rd1399;
	sub.s32 	%r2882, %r2881, %r503;
	add.s32 	%r534, %r2882, -2;
	mov.b32 	%r6481, 1;
$L__BB1_1134:
	mov.u32 	%r535, %r6481;
	add.s32 	%r536, %r533, %r535;
	mul.wide.s32 	%rd1400, %r536, 8;
	add.s64 	%rd225, %rd90, %rd1400;
	ld.local.f64 	%fd5734, [%rd225];
	abs.f64 	%fd2318, %fd5734;
	setp.geu.f64 	%p888, %fd2318, 0d41CDCD64FF800000;
	@%p888 bra 	$L__BB1_1209;
	ld.local.u8 	%rs47, [%rd224];
	cvt.u32.u16 	%r2883, %rs47;
	cvt.s32.s8 	%r2884, %r2883;
	cvt.u64.u32 	%rd1401, %r535;
	add.s64 	%rd226, %rd95, %rd1401;
	ld.local.u8 	%rs48, [%rd226];
	cvt.u64.u16 	%rd1402, %rs48;
	cvt.s64.s8 	%rd227, %rd1402;
	cvt.u32.u16 	%r2885, %rs48;
	cvt.s32.s8 	%r2886, %r2885;
	add.s32 	%r2887, %r2886, %r2884;
	setp.eq.s32 	%p889, %r2887, 3;
	mul.wide.s32 	%rd1403, %r536, 8;
	add.s64 	%rd228, %rd91, %rd1403;
	@%p889 bra 	$L__BB1_1169;
	mov.b64 	%rd1404, -4616189618054758400;
	st.local.u64 	[%rd228], %rd1404;
	mov.b64 	%rd1405, 9218868437227405312;
	st.local.u64 	[%rd225], %rd1405;
	mov.f64 	%fd5736, 0dBFF0000000000000;
	mov.f64 	%fd5734, 0d7FF0000000000000;
	mov.f64 	%fd5735, %fd5734;
	bra.uni 	$L__BB1_1180;
$L__BB1_1137:
	setp.eq.s32 	%p958, %r503, 0;
	mov.b32 	%r6487, 0;
	mov.f64 	%fd5796, 0dFFF0000000000000;
	@%p958 bra 	$L__BB1_1153;
	ld.local.u8 	%rs682, [%rd219];
	cvt.u32.u16 	%r2972, %rs682;
	cvt.s32.s8 	%r529, %r2972;
	add.s32 	%r2973, %r501, -1;
	mad.lo.s32 	%r530, %r503, %r2973, -1;
	cvt.u64.u16 	%rd1476, %rs682;
	cvt.s64.s8 	%rd222, %rd1476;
	mul.wide.s32 	%rd223, %r529, 5;
	mov.f64 	%fd5796, 0dFFF0000000000000;
	mov.b32 	%r6487, 0;
	mov.b32 	%r6485, 1;
$L__BB1_1139:
	mov.u32 	%r552, %r6485;
	cvt.u64.u32 	%rd1477, %r552;
	add.s64 	%rd238, %rd95, %rd1477;
	ld.local.u8 	%rs49, [%rd238];
	cvt.u32.u16 	%r2974, %rs49;
	cvt.s32.s8 	%r2975, %r2974;
	add.s32 	%r2976, %r2975, %r529;
	setp.ne.s32 	%p959, %r2976, 3;
	mov.f64 	%fd5795, 0dBFF0000000000000;
	mov.f64 	%fd5794, 0d7FF0000000000000;
	@%p959 bra 	$L__BB1_1152;
	cvt.u64.u16 	%rd1478, %rs49;
	cvt.s64.s8 	%rd1479, %rd1478;
	add.s64 	%rd1480, %rd223, %rd1479;
	shl.b64 	%rd1481, %rd1480, 3;
	add.s64 	%rd1482, %rd2, %rd1481;
	ld.global.f64 	%fd5795, [%rd1482+45440];
	ld.local.s8 	%r2977, [%rd238+1];
	cvt.u16.u64 	%rs683, %rd222;
	cvt.s16.s8 	%rs684, %rs49;
	mov.b32 	%r2978, {%rs683, %rs684};
	mov.b32 	%r2979, 1405;
	dp2a.lo.s32.u32 	%r2980, %r2978, %r2979, %r2977;
	mul.wide.s32 	%rd1483, %r2980, 8;
	add.s64 	%rd1484, %rd2, %rd1483;
	ld.global.f64 	%fd2484, [%rd1484+36240];
	add.f64 	%fd2485, %fd5795, %fd2484;
	ld.global.f64 	%fd5794, [%rd1482+45640];
	ld.global.f64 	%fd2486, [%rd1484+41240];
	add.f64 	%fd2487, %fd5794, %fd2486;
	abs.f64 	%fd2488, %fd2487;
	setp.gt.f64 	%p960, %fd2488, 0d41CDCD64FF800000;
	selp.f64 	%fd384, 0dBFF0000000000000, %fd2485, %p960;
	selp.f64 	%fd385, 0d7FF0000000000000, %fd2487, %p960;
	mad.lo.s64 	%rd239, %rd222, 160, %rd1482;
	ld.global.f64 	%fd386, [%rd239+21160];
	abs.f64 	%fd387, %fd386;
	setp.geu.f64 	%p961, %fd387, 0d41CDCD64FF800000;
	mad.lo.s64 	%rd240, %rd222, -800, %rd1484;
	mov.f64 	%fd5785, %fd384;
	mov.f64 	%fd5786, %fd385;
	@%p961 bra 	$L__BB1_1144;
	ld.global.f64 	%fd388, [%rd240+23000];
	abs.f64 	%fd2490, %fd388;
	setp.geu.f64 	%p962, %fd2490, 0d41CDCD64FF800000;
	mov.f64 	%fd5785, %fd384;
	mov.f64 	%fd5786, %fd385;
	@%p962 bra 	$L__BB1_1144;
	ld.global.f64 	%fd2491, [%rd239+20160];
	add.f64 	%fd2492, %fd5795, %fd2491;
	ld.global.f64 	%fd2493, [%rd240+22000];
	add.f64 	%fd2494, %fd2492, %fd2493;
	add.f64 	%fd2495, %fd5794, %fd386;
	add.f64 	%fd2496, %fd2495, %fd388;
	abs.f64 	%fd2497, %fd2496;
	setp.gt.f64 	%p963, %fd2497, 0d41CDCD64FF800000;
	selp.f64 	%fd5785, 0dBFF0000000000000, %fd2494, %p963;
	selp.f64 	%fd5786, 0d7FF0000000000000, %fd2496, %p963;
	add.f64 	%fd2498, %fd5786, 0d4069000000000000;
	add.f64 	%fd2499, %fd5785, 0dC016CCCCCCCCCCCD;
	add.f64 	%fd2500, %fd270, %fd2499;
	div.rn.f64 	%fd5787, %fd2498, %fd2500;
	abs.f64 	%fd2501, %fd385;
	setp.geu.f64 	%p964, %fd2501, 0d41CDCD64FF800000;
	@%p964 bra 	$L__BB1_1144;
	add.f64 	%fd2502, %fd385, 0d4069000000000000;
	add.f64 	%fd2503, %fd384, 0dC016CCCCCCCCCCCD;
	add.f64 	%fd2504, %fd270, %fd2503;
	div.rn.f64 	%fd2505, %fd2502, %fd2504;
	setp.lt.f64 	%p965, %fd2505, %fd5787;
	selp.f64 	%fd5785, %fd5785, %fd384, %p965;
	selp.f64 	%fd5786, %fd5786, %fd385, %p965;
	selp.f64 	%fd5787, %fd5787, %fd2505, %p965;
$L__BB1_1144:
	mov.f64 	%fd5788, %fd5785;
	mov.f64 	%fd5789, %fd5786;
	@%p961 bra 	$L__BB1_1147;
	ld.global.f64 	%fd2506, [%rd239+20160];
	add.f64 	%fd2507, %fd5795, %fd2506;
	add.f64 	%fd2508, %fd5794, %fd386;
	abs.f64 	%fd2509, %fd2508;
	setp.gt.f64 	%p967, %fd2509, 0d41CDCD64FF800000;
	selp.f64 	%fd5788, 0dBFF0000000000000, %fd2507, %p967;
	selp.f64 	%fd5789, 0d7FF0000000000000, %fd2508, %p967;
	add.f64 	%fd2510, %fd5789, 0d4069000000000000;
	add.f64 	%fd2511, %fd5788, 0dC016CCCCCCCCCCCD;
	add.f64 	%fd2512, %fd270, %fd2511;
	div.rn.f64 	%fd5787, %fd2510, %fd2512;
	abs.f64 	%fd2513, %fd5786;
	setp.geu.f64 	%p968, %fd2513, 0d41CDCD64FF800000;
	@%p968 bra 	$L__BB1_1147;
	add.f64 	%fd2514, %fd5786, 0d4069000000000000;
	add.f64 	%fd2515, %fd5785, 0dC016CCCCCCCCCCCD;
	add.f64 	%fd2516, %fd270, %fd2515;
	div.rn.f64 	%fd2517, %fd2514, %fd2516;
	setp.lt.f64 	%p969, %fd2517, %fd5787;
	selp.f64 	%fd5788, %fd5788, %fd5785, %p969;
	selp.f64 	%fd5789, %fd5789, %fd5786, %p969;
	selp.f64 	%fd5787, %fd5787, %fd2517, %p969;
$L__BB1_1147:
	ld.global.f64 	%fd407, [%rd240+23000];
	abs.f64 	%fd2518, %fd407;
	setp.geu.f64 	%p970, %fd2518, 0d41CDCD64FF800000;
	mov.f64 	%fd5791, %fd5788;
	mov.f64 	%fd5792, %fd5789;
	@%p970 bra 	$L__BB1_1150;
	ld.global.f64 	%fd2519, [%rd240+22000];
	add.f64 	%fd2520, %fd5795, %fd2519;
	add.f64 	%fd2521, %fd5794, %fd407;
	abs.f64 	%fd2522, %fd2521;
	setp.gt.f64 	%p971, %fd2522, 0d41CDCD64FF800000;
	selp.f64 	%fd5791, 0dBFF0000000000000, %fd2520, %p971;
	selp.f64 	%fd5792, 0d7FF0000000000000, %fd2521, %p971;
	add.f64 	%fd2523, %fd5792, 0d4069000000000000;
	add.f64 	%fd2524, %fd5791, 0dC016CCCCCCCCCCCD;
	add.f64 	%fd2525, %fd270, %fd2524;
	div.rn.f64 	%fd5787, %fd2523, %fd2525;
	abs.f64 	%fd2526, %fd5789;
	setp.geu.f64 	%p972, %fd2526, 0d41CDCD64FF800000;
	@%p972 bra 	$L__BB1_1150;
	add.f64 	%fd2527, %fd5789, 0d4069000000000000;
	add.f64 	%fd2528, %fd5788, 0dC016CCCCCCCCCCCD;
	add.f64 	%fd2529, %fd270, %fd2528;
	div.rn.f64 	%fd2530, %fd2527, %fd2529;
	setp.lt.f64 	%p973, %fd2530, %fd5787;
	selp.f64 	%fd5791, %fd5791, %fd5788, %p973;
	selp.f64 	%fd5792, %fd5792, %fd5789, %p973;
	selp.f64 	%fd5787, %fd5787, %fd2530, %p973;
$L__BB1_1150:
	add.f64 	%fd2531, %fd5795, 0dC016CCCCCCCCCCCD;
	add.f64 	%fd417, %fd270, %fd2531;
	abs.f64 	%fd2532, %fd5792;
	setp.geu.f64 	%p974, %fd2532, 0d41CDCD64FF800000;
	@%p974 bra 	$L__BB1_1152;
	add.f64 	%fd2533, %fd5794, 0d4069000000000000;
	div.rn.f64 	%fd2534, %fd2533, %fd417;
	setp.lt.f64 	%p975, %fd5787, %fd2534;
	selp.f64 	%fd5794, %fd5794, %fd5792, %p975;
	selp.f64 	%fd5795, %fd5795, %fd5791, %p975;
$L__BB1_1152:
	add.f64 	%fd2535, %fd5795, 0d3EB0C6F7A0B5ED8D;
	add.f64 	%fd2536, %fd5794, 0d3EB0C6F7A0B5ED8D;
	add.s32 	%r2981, %r530, %r552;
	mul.wide.s32 	%rd1485, %r2981, 8;
	add.s64 	%rd1486, %rd90, %rd1485;
	ld.local.f64 	%fd2537, [%rd1486];
	add.f64 	%fd2538, %fd2536, %fd2537;
	add.f64 	%fd2539, %fd2538, 0d4069000000000000;
	add.s64 	%rd1487, %rd91, %rd1485;
	ld.local.f64 	%fd2540, [%rd1487];
	add.f64 	%fd2541, %fd2535, %fd2540;
	add.f64 	%fd2542, %fd2541, 0dC016CCCCCCCCCCCD;
	add.f64 	%fd2543, %fd270, %fd2542;
	div.rn.f64 	%fd2544, %fd2539, %fd2543;
	add.f64 	%fd2545, %fd2544, 0dC071126666666666;
	setp.gt.f64 	%p976, %fd2545, %fd5796;
	setp.lt.f64 	%p977, %fd2541, 0d0000000000000000;
	setp.lt.f64 	%p978, %fd2538, 0d0000000000000000;
	and.pred  	%p979, %p977, %p978;
	and.pred  	%p980, %p979, %p976;
	selp.f64 	%fd5796, %fd2545, %fd5796, %p980;
	selp.b32 	%r6487, %r552, %r6487, %p980;
	add.s32 	%r6485, %r552, 1;
	setp.ne.s32 	%p981, %r552, %r503;
	@%p981 bra 	$L__BB1_1139;
$L__BB1_1153:
	abs.f64 	%fd424, %fd5796;
	setp.gt.f64 	%p982, %fd424, 0d41CDCD64FF800000;
	selp.b32 	%r6507, 1, %r6487, %p982;
	selp.b32 	%r6508, 1, %r501, %p982;
	cvt.u64.u32 	%rd1488, %r6508;
	add.s64 	%rd241, %rd94, %rd1488;
	ld.local.u8 	%rs50, [%rd241];
	cvt.u32.u16 	%r2982, %rs50;
	cvt.s32.s8 	%r2983, %r2982;
	cvt.s64.s32 	%rd1489, %r6507;
	add.s64 	%rd242, %rd95, %rd1489;
	ld.local.u8 	%rs1364, [%rd242];
	cvt.u32.u16 	%r2984, %rs1364;
	cvt.s32.s8 	%r2985, %r2984;
	add.s32 	%r2986, %r2985, %r2983;
	setp.ne.s32 	%p983, %r2986, 3;
	mov.f64 	%fd5807, 0dBFF0000000000000;
	mov.f64 	%fd5806, 0d7FF0000000000000;
	@%p983 bra 	$L__BB1_1166;
	cvt.u32.u16 	%r2987, %rs50;
	cvt.u32.u16 	%r2988, %rs1364;
	cvt.u64.u16 	%rd1490, %rs1364;
	cvt.s64.s8 	%rd1491, %rd1490;
	cvt.s32.s8 	%r2989, %r2987;
	mul.wide.s32 	%rd1492, %r2989, 5;
	add.s64 	%rd1493, %rd1492, %rd1491;
	shl.b64 	%rd1494, %rd1493, 3;
	add.s64 	%rd1495, %rd2, %rd1494;
	ld.global.f64 	%fd5807, [%rd1495+45440];
	ld.local.s8 	%r2990, [%rd242+1];
	ld.local.s8 	%rs685, [%rd241+1];
	cvt.u32.u16 	%r2991, %rs685;
	prmt.b32 	%r2992, %r2987, %r2991, 0x3340U;
	prmt.b32 	%r2993, %r2988, 0, 0x3340U;
	prmt.b32 	%r2994, %r2992, %r2993, 0x5410U;
	mov.b32 	%r2995, 334205;
	dp4a.s32.u32 	%r2996, %r2994, %r2995, %r2990;
	mul.wide.s32 	%rd1496, %r2996, 8;
	add.s64 	%rd1497, %rd2, %rd1496;
	ld.global.f64 	%fd2549, [%rd1497+35440];
	add.f64 	%fd2550, %fd5807, %fd2549;
	ld.global.f64 	%fd5806, [%rd1495+45640];
	ld.global.f64 	%fd2551, [%rd1497+40440];
	add.f64 	%fd2552, %fd5806, %fd2551;
	abs.f64 	%fd2553, %fd2552;
	setp.gt.f64 	%p984, %fd2553, 0d41CDCD64FF800000;
	selp.f64 	%fd427, 0dBFF0000000000000, %fd2550, %p984;
	selp.f64 	%fd428, 0d7FF0000000000000, %fd2552, %p984;
	cvt.s16.s8 	%rs686, %rs50;
	mov.b32 	%r2997, {%rs686, %rs685};
	cvt.s32.s8 	%r2998, %r2988;
	mov.b32 	%r2999, 1305;
	dp2a.lo.s32.u32 	%r3000, %r2997, %r2999, %r2998;
	mul.wide.s32 	%rd1498, %r3000, 8;
	add.s64 	%rd243, %rd2, %rd1498;
	ld.global.f64 	%fd429, [%rd243+21000];
	abs.f64 	%fd430, %fd429;
	setp.geu.f64 	%p985, %fd430, 0d41CDCD64FF800000;
	cvt.s16.s8 	%rs687, %rs1364;
	mov.b32 	%r3001, {%rs686, %rs687};
	dp2a.lo.s32.u32 	%r3002, %r3001, %r2999, %r2990;
	mul.wide.s32 	%rd1499, %r3002, 8;
	add.s64 	%rd244, %rd2, %rd1499;
	mov.f64 	%fd5797, %fd427;
	mov.f64 	%fd5798, %fd428;
	@%p985 bra 	$L__BB1_1158;
	ld.global.f64 	%fd431, [%rd244+23000];
	abs.f64 	%fd2555, %fd431;
	setp.geu.f64 	%p986, %fd2555, 0d41CDCD64FF800000;
	mov.f64 	%fd5797, %fd427;
	mov.f64 	%fd5798, %fd428;
	@%p986 bra 	$L__BB1_1158;
	ld.global.f64 	%fd2556, [%rd243+20000];
	add.f64 	%fd2557, %fd5807, %fd2556;
	ld.global.f64 	%fd2558, [%rd244+22000];
	add.f64 	%fd2559, %fd2557, %fd2558;
	add.f64 	%fd2560, %fd5806, %fd429;
	add.f64 	%fd2561, %fd2560, %fd431;
	abs.f64 	%fd2562, %fd2561;
	setp.gt.f64 	%p987, %fd2562, 0d41CDCD64FF800000;
	selp.f64 	%fd5797, 0dBFF0000000000000, %fd2559, %p987;
	selp.f64 	%fd5798, 0d7FF0000000000000, %fd2561, %p987;
	add.f64 	%fd2563, %fd5798, 0d4069000000000000;
	add.f64 	%fd2564, %fd5797, 0dC016CCCCCCCCCCCD;
	add.f64 	%fd2565, %fd270, %fd2564;
	div.rn.f64 	%fd5799, %fd2563, %fd2565;
	abs.f64 	%fd2566, %fd428;
	setp.geu.f64 	%p988, %fd2566, 0d41CDCD64FF800000;
	@%p988 bra 	$L__BB1_1158;
	add.f64 	%fd2567, %fd428, 0d4069000000000000;
	add.f64 	%fd2568, %fd427, 0dC016CCCCCCCCCCCD;
	add.f64 	%fd2569, %fd270, %fd2568;
	div.rn.f64 	%fd2570, %fd2567, %fd2569;
	setp.lt.f64 	%p989, %fd2570, %fd5799;
	selp.f64 	%fd5797, %fd5797, %fd427, %p989;
	selp.f64 	%fd5798, %fd5798, %fd428, %p989;
	selp.f64 	%fd5799, %fd5799, %fd2570, %p989;
$L__BB1_1158:
	mov.f64 	%fd5800, %fd5797;
	mov.f64 	%fd5801, %fd5798;
	@%p985 bra 	$L__BB1_1161;
	ld.global.f64 	%fd2571, [%rd243+20000];
	add.f64 	%fd2572, %fd5807, %fd2571;
	add.f64 	%fd2573, %fd5806, %fd429;
	abs.f64 	%fd2574, %fd2573;
	setp.gt.f64 	%p991, %fd2574, 0d41CDCD64FF800000;
	selp.f64 	%fd5800, 0dBFF0000000000000, %fd2572, %p991;
	selp.f64 	%fd5801, 0d7FF0000000000000, %fd2573, %p991;
	add.f64 	%fd2575, %fd5801, 0d4069000000000000;
	add.f64 	%fd2576, %fd5800, 0dC016CCCCCCCCCCCD;
	add.f64 	%fd2577, %fd270, %fd2576;
	div.rn.f64 	%fd5799, %fd2575, %fd2577;
	abs.f64 	%fd2578, %fd5798;
	setp.geu.f64 	%p992, %fd2578, 0d41CDCD64FF800000;
	@%p992 bra 	$L__BB1_1161;
	add.f64 	%fd2579, %fd5798, 0d4069000000000000;
	add.f64 	%fd2580, %fd5797, 0dC016CCCCCCCCCCCD;
	add.f64 	%fd2581, %fd270, %fd2580;
	div.rn.f64 	%fd2582, %fd2579, %fd2581;
	setp.lt.f64 	%p993, %fd2582, %fd5799;
	selp.f64 	%fd5800, %fd5800, %fd5797, %p993;
	selp.f64 	%fd5801, %fd5801, %fd5798, %p993;
	selp.f64 	%fd5799, %fd5799, %fd2582, %p993;
$L__BB1_1161:
	ld.global.f64 	%fd450, [%rd244+23000];
	abs.f64 	%fd2583, %fd450;
	setp.geu.f64 	%p994, %fd2583, 0d41CDCD64FF800000;
	mov.f64 	%fd5803, %fd5800;
	mov.f64 	%fd5804, %fd5801;
	@%p994 bra 	$L__BB1_1164;
	ld.global.f64 	%fd2584, [%rd244+22000];
	add.f64 	%fd2585, %fd5807, %fd2584;
	add.f64 	%fd2586, %fd5806, %fd450;
	abs.f64 	%fd2587, %fd2586;
	setp.gt.f64 	%p995, %fd2587, 0d41CDCD64FF800000;
	selp.f64 	%fd5803, 0dBFF0000000000000, %fd2585, %p995;
	selp.f64 	%fd5804, 0d7FF0000000000000, %fd2586, %p995;
	add.f64 	%fd2588, %fd5804, 0d4069000000000000;
	add.f64 	%fd2589, %fd5803, 0dC016CCCCCCCCCCCD;
	add.f64 	%fd2590, %fd270, %fd2589;
	div.rn.f64 	%fd5799, %fd2588, %fd2590;
	abs.f64 	%fd2591, %fd5801;
	setp.geu.f64 	%p996, %fd2591, 0d41CDCD64FF800000;
	@%p996 bra 	$L__BB1_1164;
	add.f64 	%fd2592, %fd5801, 0d4069000000000000;
	add.f64 	%fd2593, %fd5800, 0dC016CCCCCCCCCCCD;
	add.f64 	%fd2594, %fd270, %fd2593;
	div.rn.f64 	%fd2595, %fd2592, %fd2594;
	setp.lt.f64 	%p997, %fd2595, %fd5799;
	selp.f64 	%fd5803, %fd5803, %fd5800, %p997;
	selp.f64 	%fd5804, %fd5804, %fd5801, %p997;
	selp.f64 	%fd5799, %fd5799, %fd2595, %p997;
$L__BB1_1164:
	add.f64 	%fd2596, %fd5807, 0dC016CCCCCCCCCCCD;
	add.f64 	%fd460, %fd270, %fd2596;
	abs.f64 	%fd2597, %fd5804;
	setp.geu.f64 	%p998, %fd2597, 0d41CDCD64FF800000;
	@%p998 bra 	$L__BB1_1166;
	add.f64 	%fd2598, %fd5806, 0d4069000000000000;
	div.rn.f64 	%fd2599, %fd2598, %fd460;
	setp.lt.f64 	%p999, %fd5799, %fd2599;
	selp.f64 	%fd5806, %fd5806, %fd5804, %p999;
	selp.f64 	%fd5807, %fd5807, %fd5803, %p999;
$L__BB1_1166:
	setp.eq.s32 	%p1000, %r501, 0;
	@%p1000 bra 	$L__BB1_1222;
	and.b32  	%r559, %r501, 15;
	setp.lt.u32 	%p1001, %r501, 16;
	mov.b32 	%r6488, 0;
	@%p1001 bra 	$L__BB1_1212;
	and.b32  	%r6488, %r501, 2147483632;
	mov.b32 	%r6491, 0;
	bra.uni 	$L__BB1_1211;
$L__BB1_1169:
	cvt.u32.u16 	%r2888, %rs47;
	cvt.s32.s8 	%r2889, %r2888;
	mul.wide.s32 	%rd1406, %r2889, 5;
	add.s64 	%rd229, %rd1406, %rd227;
	shl.b64 	%rd1407, %rd229, 3;
	add.s64 	%rd1408, %rd2, %rd1407;
	ld.global.f64 	%fd5736, [%rd1408+45440];
	ld.local.u8 	%rs679, [%rd224+-1];
	cvt.u64.u16 	%rd1409, %rs679;
	cvt.s64.s8 	%rd230, %rd1409;
	cvt.u32.u16 	%r2890, %rs48;
	ld.local.s8 	%rs680, [%rd226+-1];
	cvt.u32.u16 	%r2891, %rs680;
	prmt.b32 	%r2892, %r2891, %r2890, 0x3340U;
	prmt.b32 	%r2893, %r2888, 0, 0x3340U;
	prmt.b32 	%r2894, %r2892, %r2893, 0x5410U;
	cvt.u32.u16 	%r2895, %rs679;
	cvt.s32.s8 	%r2896, %r2895;
	mov.b32 	%r2897, 359705;
	dp4a.s32.u32 	%r2898, %r2894, %r2897, %r2896;
	mul.wide.s32 	%rd1410, %r2898, 8;
	add.s64 	%rd1411, %rd2, %rd1410;
	ld.global.f64 	%fd2321, [%rd1411+35440];
	add.f64 	%fd2322, %fd5736, %fd2321;
	ld.global.f64 	%fd5735, [%rd1408+45640];
	ld.global.f64 	%fd2323, [%rd1411+40440];
	add.f64 	%fd2324, %fd5735, %fd2323;
	abs.f64 	%fd2325, %fd2324;
	setp.gt.f64 	%p890, %fd2325, 0d41CDCD64FF800000;
	selp.f64 	%fd274, 0dBFF0000000000000, %fd2322, %p890;
	selp.f64 	%fd275, 0d7FF0000000000000, %fd2324, %p890;
	cvt.u16.u64 	%rs681, %rd227;
	mov.b32 	%r2899, {%rs680, %rs681};
	mov.b32 	%r2900, 6405;
	dp2a.lo.s32.u32 	%r2901, %r2899, %r2900, %r2889;
	mul.wide.s32 	%rd1412, %r2901, 8;
	add.s64 	%rd231, %rd2, %rd1412;
	ld.global.f64 	%fd276, [%rd231+21000];
	abs.f64 	%fd2326, %fd276;
	setp.geu.f64 	%p891, %fd2326, 0d41CDCD64FF800000;
	@%p891 bra 	$L__BB1_1175;
	mad.lo.s64 	%rd1416, %rd227, 24, %rd229;
	add.s64 	%rd1417, %rd1416, %rd230;
	shl.b64 	%rd1418, %rd1417, 3;
	add.s64 	%rd232, %rd2, %rd1418;
	ld.global.f64 	%fd277, [%rd232+23000];
	abs.f64 	%fd2341, %fd277;
	setp.geu.f64 	%p896, %fd2341, 0d41CDCD64FF800000;
	@%p896 bra 	$L__BB1_1173;
	ld.global.f64 	%fd2354, [%rd231+20000];
	add.f64 	%fd2355, %fd5736, %fd2354;
	ld.global.f64 	%fd2356, [%rd232+22000];
	add.f64 	%fd2357, %fd2355, %fd2356;
	add.f64 	%fd2358, %fd5735, %fd276;
	add.f64 	%fd2359, %fd2358, %fd277;
	abs.f64 	%fd2360, %fd2359;
	setp.gt.f64 	%p900, %fd2360, 0d41CDCD64FF800000;
	selp.f64 	%fd5731, 0dBFF0000000000000, %fd2357, %p900;
	selp.f64 	%fd5732, 0d7FF0000000000000, %fd2359, %p900;
	add.f64 	%fd2361, %fd5732, 0d4069000000000000;
	add.f64 	%fd2362, %fd5731, 0dC016CCCCCCCCCCCD;
	add.f64 	%fd2363, %fd270, %fd2362;
	div.rn.f64 	%fd5733, %fd2361, %fd2363;
	abs.f64 	%fd2364, %fd275;
	setp.geu.f64 	%p901, %fd2364, 0d41CDCD64FF800000;
	@%p901 bra 	$L__BB1_1178;
	add.f64 	%fd2365, %fd275, 0d4069000000000000;
	add.f64 	%fd2366, %fd274, 0dC016CCCCCCCCCCCD;
	add.f64 	%fd2367, %fd270, %fd2366;
	div.rn.f64 	%fd2368, %fd2365, %fd2367;
	setp.lt.f64 	%p902, %fd2368, %fd5733;
	selp.f64 	%fd5731, %fd5731, %fd274, %p902;
	selp.f64 	%fd5732, %fd5732, %fd275, %p902;
	selp.f64 	%fd5733, %fd5733, %fd2368, %p902;
	bra.uni 	$L__BB1_1178;
$L__BB1_1173:
	ld.global.f64 	%fd2342, [%rd231+20000];
	add.f64 	%fd2343, %fd5736, %fd2342;
	add.f64 	%fd2344, %fd5735, %fd276;
	abs.f64 	%fd2345, %fd2344;
	setp.gt.f64 	%p897, %fd2345, 0d41CDCD64FF800000;
	selp.f64 	%fd5731, 0dBFF0000000000000, %fd2343, %p897;
	selp.f64 	%fd5732, 0d7FF0000000000000, %fd2344, %p897;
	add.f64 	%fd2346, %fd5732, 0d4069000000000000;
	add.f64 	%fd2347, %fd5731, 0dC016CCCCCCCCCCCD;
	add.f64 	%fd2348, %fd270, %fd2347;
	div.rn.f64 	%fd5733, %fd2346, %fd2348;
	abs.f64 	%fd2349, %fd275;
	setp.geu.f64 	%p898, %fd2349, 0d41CDCD64FF800000;
	@%p898 bra 	$L__BB1_1178;
	add.f64 	%fd2350, %fd275, 0d4069000000000000;
	add.f64 	%fd2351, %fd274, 0dC016CCCCCCCCCCCD;
	add.f64 	%fd2352, %fd270, %fd2351;
	div.rn.f64 	%fd2353, %fd2350, %fd2352;
	setp.lt.f64 	%p899, %fd2353, %fd5733;
	selp.f64 	%fd5731, %fd5731, %fd274, %p899;
	selp.f64 	%fd5732, %fd5732, %fd275, %p899;
	selp.f64 	%fd5733, %fd5733, %fd2353, %p899;
	bra.uni 	$L__BB1_1178;
$L__BB1_1175:
	mad.lo.s64 	%rd1413, %rd227, 24, %rd229;
	add.s64 	%rd1414, %rd1413, %rd230;
	shl.b64 	%rd1415, %rd1414, 3;
	add.s64 	%rd233, %rd2, %rd1415;
	ld.global.f64 	%fd290, [%rd233+23000];
	abs.f64 	%fd2328, %fd290;
	setp.geu.f64 	%p892, %fd2328, 0d41CDCD64FF800000;
	mov.f64 	%fd5731, %fd274;
	mov.f64 	%fd5732, %fd275;
	@%p892 bra 	$L__BB1_1178;
	ld.global.f64 	%fd2329, [%rd233+22000];
	add.f64 	%fd2330, %fd5736, %fd2329;
	add.f64 	%fd2331, %fd5735, %fd290;
	abs.f64 	%fd2332, %fd2331;
	setp.gt.f64 	%p893, %fd2332, 0d41CDCD64FF800000;
	selp.f64 	%fd5731, 0dBFF0000000000000, %fd2330, %p893;
	selp.f64 	%fd5732, 0d7FF0000000000000, %fd2331, %p893;
	add.f64 	%fd2333, %fd5732, 0d4069000000000000;
	add.f64 	%fd2334, %fd5731, 0dC016CCCCCCCCCCCD;
	add.f64 	%fd2335, %fd270, %fd2334;
	div.rn.f64 	%fd5733, %fd2333, %fd2335;
	abs.f64 	%fd2336, %fd275;
	setp.geu.f64 	%p894, %fd2336, 0d41CDCD64FF800000;
	@%p894 bra 	$L__BB1_1178;
	add.f64 	%fd2337, %fd275, 0d4069000000000000;
	add.f64 	%fd2338, %fd274, 0dC016CCCCCCCCCCCD;
	add.f64 	%fd2339, %fd270, %fd2338;
	div.rn.f64 	%fd2340, %fd2337, %fd2339;
	setp.lt.f64 	%p895, %fd2340, %fd5733;
	selp.f64 	%fd5731, %fd5731, %fd274, %p895;
	selp.f64 	%fd5732, %fd5732, %fd275, %p895;
	selp.f64 	%fd5733, %fd5733, %fd2340, %p895;
$L__BB1_1178:
	add.f64 	%fd2369, %fd5736, 0dC016CCCCCCCCCCCD;
	add.f64 	%fd300, %fd270, %fd2369;
	abs.f64 	%fd2370, %fd5732;
	setp.geu.f64 	%p903, %fd2370, 0d41CDCD64FF800000;
	@%p903 bra 	$L__BB1_1180;
	add.f64 	%fd2371, %fd5735, 0d4069000000000000;
	div.rn.f64 	%fd2372, %fd2371, %fd300;
	setp.lt.f64 	%p904, %fd5733, %fd2372;
	selp.f64 	%fd5735, %fd5735, %fd5732, %p904;
	selp.f64 	%fd5736, %fd5736, %fd5731, %p904;
$L__BB1_1180:
	abs.f64 	%fd2373, %fd5735;
	setp.geu.f64 	%p905, %fd2373, 0d41CDCD64FF800000;
	@%p905 bra 	$L__BB1_1182;
	st.local.f64 	[%rd228], %fd5736;
	st.local.f64 	[%rd225], %fd5735;
	mov.f64 	%fd5734, %fd5735;
$L__BB1_1182:
	min.u32 	%r2902, %r6480, %r535;
	setp.lt.u32 	%p906, %r2902, 2;
	mov.f64 	%fd5738, 0dBFF0000000000000;
	mov.f64 	%fd5739, 0d7FF0000000000000;
	@%p906 bra 	$L__BB1_1209;
	ld.local.f64 	%fd307, [%rd228];
	add.f64 	%fd2376, %fd5734, 0d4069000000000000;
	add.f64 	%fd2377, %fd307, 0dC016CCCCCCCCCCCD;
	add.f64 	%fd2378, %fd270, %fd2377;
	div.rn.f64 	%fd308, %fd2376, %fd2378;
	add.s32 	%r537, %r534, %r535;
	mul.wide.s32 	%rd1419, %r537, 8;
	add.s64 	%rd1420, %rd90, %rd1419;
	ld.local.f64 	%fd309, [%rd1420];
	abs.f64 	%fd2379, %fd309;
	setp.geu.f64 	%p907, %fd2379, 0d41CDCD64FF800000;
	@%p907 bra 	$L__BB1_1186;
	cvt.u32.u16 	%r2903, %rs47;
	ld.local.u8 	%r2904, [%rd224+-1];
	prmt.b32 	%r2905, %r2904, %r2903, 0x3340U;
	ld.local.u8 	%r2906, [%rd226+-1];
	prmt.b32 	%r2907, %r2906, 0, 0x3340U;
	prmt.b32 	%r2908, %r2905, %r2907, 0x5410U;
	cvt.u32.u16 	%r2909, %rs48;
	cvt.s32.s8 	%r2910, %r2909;
	mov.b32 	%r2911, 334205;
	dp4a.s32.u32 	%r2912, %r2908, %r2911, %r2910;
	mul.wide.s32 	%rd1421, %r2912, 8;
	add.s64 	%rd234, %rd2, %rd1421;
	ld.global.f64 	%fd310, [%rd234+5000];
	abs.f64 	%fd2382, %fd310;
	setp.geu.f64 	%p908, %fd2382, 0d41CDCD64FF800000;
	@%p908 bra 	$L__BB1_1186;
	mul.wide.s32 	%rd1422, %r537, 8;
	add.s64 	%rd1423, %rd91, %rd1422;
	ld.local.f64 	%fd2383, [%rd1423];
	ld.global.f64 	%fd2384, [%rd234];
	add.f64 	%fd5738, %fd2383, %fd2384;
	add.f64 	%fd5739, %fd309, %fd310;
$L__BB1_1186:
	add.f64 	%fd2385, %fd5739, 0d4069000000000000;
	add.f64 	%fd2386, %fd5738, 0dC016CCCCCCCCCCCD;
	add.f64 	%fd2387, %fd270, %fd2386;
	div.rn.f64 	%fd315, %fd2385, %fd2387;
	setp.lt.f64 	%p909, %fd5738, 0dC0A3880000000000;
	selp.f64 	%fd5764, 0dC0A9300000000000, %fd5738, %p909;
	selp.f64 	%fd5765, 0d0000000000000000, %fd5739, %p909;
	setp.lt.f64 	%p910, %fd307, 0dC0A3880000000000;
	selp.f64 	%fd318, 0dC0A9300000000000, %fd307, %p910;
	selp.f64 	%fd319, 0d0000000000000000, %fd5734, %p910;
	setp.gt.f64 	%p911, %fd315, %fd308;
	@%p911 bra 	$L__BB1_1188;
	setp.leu.f64 	%p912, %fd318, 0d0000000000000000;
	setp.leu.f64 	%p913, %fd319, 0d0000000000000000;
	or.pred  	%p914, %p912, %p913;
	@%p914 bra 	$L__BB1_1189;
$L__BB1_1188:
	st.local.f64 	[%rd228], %fd5764;
	st.local.f64 	[%rd225], %fd5765;
	bra.uni 	$L__BB1_1191;
$L__BB1_1189:
	setp.ltu.f64 	%p915, %fd308, %fd315;
	mov.f64 	%fd5764, %fd307;
	mov.f64 	%fd5765, %fd5734;
	@%p915 bra 	$L__BB1_1191;
	st.local.f64 	[%rd228], %fd318;
	st.local.f64 	[%rd225], %fd319;
	mov.f64 	%fd5764, %fd318;
	mov.f64 	%fd5765, %fd319;
$L__BB1_1191:
	cvt.u64.u16 	%rd1424, %rs48;
	cvt.s64.s8 	%rd235, %rd1424;
	cvt.u64.u16 	%rd1425, %rs47;
	cvt.s64.s8 	%rd237, %rd1425;
	mov.b32 	%r6482, 3;
	mad.lo.s64 	%rd1461, %rd237, 5, %rd235;
	shl.b64 	%rd1462, %rd1461, 3;
	add.s64 	%rd1463, %rd2, %rd1462;
$L__BB1_1192:
	sub.s32 	%r2914, %r535, %r6482;
	add.s32 	%r2915, %r2914, 1;
	setp.gt.u32 	%p916, %r2914, 2147483646;
	selp.b32 	%r2916, %r2914, 0, %p916;
	add.s32 	%r6484, %r2916, %r532;
	selp.b32 	%r6483, 1, %r2915, %p916;
	setp.lt.s32 	%p917, %r6484, 1;
	setp.ge.s32 	%p918, %r6483, %r535;
	or.pred  	%p919, %p917, %p918;
	@%p919 bra 	$L__BB1_1208;
$L__BB1_1193:
	mov.u32 	%r542, %r6484;
	add.s32 	%r6484, %r542, -1;
	mad.lo.s32 	%r2918, %r6484, %r503, %r6483;
	add.s32 	%r544, %r2918, -1;
	mul.wide.s32 	%rd1426, %r544, 8;
	add.s64 	%rd1427, %rd90, %rd1426;
	ld.local.f64 	%fd338, [%rd1427];
	abs.f64 	%fd2388, %fd338;
	setp.geu.f64 	%p920, %fd2388, 0d41CDCD64FF800000;
	@%p920 bra 	$L__BB1_1207;
	not.b32 	%r2919, %r542;
	add.s32 	%r545, %r6480, %r2919;
	not.b32 	%r2920, %r6483;
	add.s32 	%r546, %r535, %r2920;
	add.s32 	%r547, %r546, %r545;
	setp.eq.s32 	%p921, %r545, 0;
	setp.gt.s32 	%p922, %r546, 0;
	and.pred  	%p923, %p921, %p922;
	@%p923 bra 	$L__BB1_1196;
	setp.ne.s32 	%p924, %r546, 0;
	setp.lt.s32 	%p925, %r545, 1;
	or.pred  	%p926, %p925, %p924;
	@%p926 bra 	$L__BB1_1201;
$L__BB1_1196:
	setp.ne.s32 	%p935, %r546, 1;
	setp.ne.s32 	%p936, %r545, 1;
	and.pred  	%p937, %p936, %p935;
	@%p937 bra 	$L__BB1_1200;
	setp.eq.s32 	%p940, %r545, 1;
	setp.eq.s32 	%p941, %r546, 1;
	and.pred  	%p943, %p921, %p941;
	setp.eq.s32 	%p944, %r546, 0;
	and.pred  	%p945, %p940, %p944;
	or.pred  	%p946, %p943, %p945;
	mov.f64 	%fd5759, 0d0000000000000000;
	mov.f64 	%fd5758, 0dC0A9300000000000;
	not.pred 	%p947, %p946;
	@%p947 bra 	$L__BB1_1199;
	mul.wide.u32 	%rd1466, %r547, 8;
	add.s64 	%rd1467, %rd2, %rd1466;
	ld.global.f64 	%fd2460, [%rd1467+25192];
	cvt.u64.u32 	%rd1468, %r542;
	add.s64 	%rd1469, %rd94, %rd1468;
	cvt.s64.s32 	%rd1470, %r6483;
	add.s64 	%rd1471, %rd95, %rd1470;
	ld.local.u8 	%r2960, [%rd1469];
	cvt.u32.u16 	%r2961, %rs47;
	prmt.b32 	%r2962, %r2960, %r2961, 0x3340U;
	ld.local.u8 	%r2963, [%rd1471];
	prmt.b32 	%r2964, %r2963, 0, 0x3340U;
	prmt.b32 	%r2965, %r2962, %r2964, 0x5410U;
	cvt.u32.u64 	%r2966, %rd235;
	mov.b32 	%r2967, 334205;
	dp4a.s32.u32 	%r2968, %r2965, %r2967, %r2966;
	mul.wide.s32 	%rd1472, %r2968, 8;
	add.s64 	%rd1473, %rd2, %rd1472;
	ld.global.f64 	%fd2461, [%rd1473+5000];
	add.f64 	%fd5759, %fd2460, %fd2461;
	ld.global.f64 	%fd2462, [%rd1467+24472];
	ld.global.f64 	%fd2463, [%rd1473];
	add.f64 	%fd5758, %fd2462, %fd2463;
$L__BB1_1199:
	add.f64 	%fd2464, %fd5759, %fd338;
	mul.wide.s32 	%rd1474, %r544, 8;
	add.s64 	%rd1475, %rd91, %rd1474;
	ld.local.f64 	%fd2465, [%rd1475];
	add.f64 	%fd2466, %fd5758, %fd2465;
	abs.f64 	%fd2467, %fd2464;
	setp.gt.f64 	%p948, %fd2467, 0d41CDCD64FF800000;
	selp.f64 	%fd2468, 0dBFF0000000000000, %fd2466, %p948;
	selp.f64 	%fd2469, 0d7FF0000000000000, %fd2464, %p948;
	add.f64 	%fd2470, %fd2469, 0d4069000000000000;
	add.f64 	%fd2471, %fd2468, 0dC016CCCCCCCCCCCD;
	add.f64 	%fd2472, %fd270, %fd2471;
	div.rn.f64 	%fd2473, %fd2470, %fd2472;
	add.f64 	%fd2474, %fd5765, 0d4069000000000000;
	add.f64 	%fd2475, %fd5764, 0dC016CCCCCCCCCCCD;
	add.f64 	%fd2476, %fd270, %fd2475;
	div.rn.f64 	%fd2477, %fd2474, %fd2476;
	setp.gt.f64 	%p949, %fd2473, %fd2477;
	selp.f64 	%fd5766, %fd2469, 0d7FF0000000000000, %p949;
	selp.f64 	%fd5767, %fd2468, 0dBFF0000000000000, %p949;
	bra.uni 	$L__BB1_1205;
$L__BB1_1200:
	mul.wide.s32 	%rd1450, %r547, 8;
	add.s64 	%rd1451, %rd2, %rd1450;
	ld.global.f64 	%fd2434, [%rd1451+25192];
	cvt.u64.u32 	%rd1452, %r542;
	add.s64 	%rd1453, %rd94, %rd1452;
	ld.local.s8 	%r2959, [%rd1453];
	mul.wide.s32 	%rd1454, %r2959, 5;
	cvt.s64.s32 	%rd1455, %r6483;
	add.s64 	%rd1456, %rd95, %rd1455;
	ld.local.s8 	%rd1457, [%rd1456];
	add.s64 	%rd1458, %rd1454, %rd1457;
	shl.b64 	%rd1459, %rd1458, 3;
	add.s64 	%rd1460, %rd2, %rd1459;
	ld.global.f64 	%fd2435, [%rd1460+45640];
	add.f64 	%fd2436, %fd2434, %fd2435;
	ld.global.f64 	%fd2437, [%rd1463+45640];
	add.f64 	%fd2438, %fd2436, %fd2437;
	add.f64 	%fd2439, %fd2438, %fd338;
	ld.global.f64 	%fd2440, [%rd1451+24472];
	ld.global.f64 	%fd2441, [%rd1460+45440];
	add.f64 	%fd2442, %fd2440, %fd2441;
	ld.global.f64 	%fd2443, [%rd1463+45440];
	add.f64 	%fd2444, %fd2442, %fd2443;
	mul.wide.s32 	%rd1464, %r544, 8;
	add.s64 	%rd1465, %rd91, %rd1464;
	ld.local.f64 	%fd2445, [%rd1465];
	add.f64 	%fd2446, %fd2444, %fd2445;
	abs.f64 	%fd2447, %fd2439;
	setp.gt.f64 	%p938, %fd2447, 0d41CDCD64FF800000;
	selp.f64 	%fd2448, 0dBFF0000000000000, %fd2446, %p938;
	selp.f64 	%fd2449, 0d7FF0000000000000, %fd2439, %p938;
	add.f64 	%fd2450, %fd2449, 0d4069000000000000;
	add.f64 	%fd2451, %fd2448, 0dC016CCCCCCCCCCCD;
	add.f64 	%fd2452, %fd270, %fd2451;
	div.rn.f64 	%fd2453, %fd2450, %fd2452;
	add.f64 	%fd2454, %fd5765, 0d4069000000000000;
	add.f64 	%fd2455, %fd5764, 0dC016CCCCCCCCCCCD;
	add.f64 	%fd2456, %fd270, %fd2455;
	div.rn.f64 	%fd2457, %fd2454, %fd2456;
	setp.gt.f64 	%p939, %fd2453, %fd2457;
	selp.f64 	%fd5766, %fd2449, 0d7FF0000000000000, %p939;
	selp.f64 	%fd5767, %fd2448, 0dBFF0000000000000, %p939;
	bra.uni 	$L__BB1_1205;
$L__BB1_1201:
	setp.ne.s32 	%p927, %r545, 1;
	setp.ne.s32 	%p928, %r546, 1;
	or.pred  	%p929, %p927, %p928;
	@%p929 bra 	$L__BB1_1204;
	cvt.u64.u32 	%rd1440, %r542;
	add.s64 	%rd1441, %rd94, %rd1440;
	cvt.s64.s32 	%rd1442, %r6483;
	add.s64 	%rd1443, %rd95, %rd1442;
	ld.local.s8 	%r2941, [%rd1443+1];
	ld.local.u8 	%r2942, [%rd1441+1];
	ld.local.u8 	%r2943, [%rd1441];
	prmt.b32 	%r2944, %r2943, %r2942, 0x3340U;
	ld.local.u8 	%r2945, [%rd1443];
	prmt.b32 	%r2946, %r2945, 0, 0x3340U;
	prmt.b32 	%r2947, %r2944, %r2946, 0x5410U;
	mov.b32 	%r2948, 334205;
	dp4a.s32.u32 	%r2949, %r2947, %r2948, %r2941;
	mul.wide.s32 	%rd1444, %r2949, 8;
	add.s64 	%rd1445, %rd2, %rd1444;
	ld.global.f64 	%fd2417, [%rd1445+10000];
	ld.local.s8 	%r2950, [%rd224+-1];
	cvt.u32.u16 	%r2951, %rs48;
	ld.local.u8 	%r2952, [%rd226+-1];
	prmt.b32 	%r2953, %r2952, %r2951, 0x3340U;
	cvt.u32.u16 	%r2954, %rs47;
	prmt.b32 	%r2955, %r2954, 0, 0x3340U;
	prmt.b32 	%r2956, %r2953, %r2955, 0x5410U;
	mov.b32 	%r2957, 359705;
	dp4a.s32.u32 	%r2958, %r2956, %r2957, %r2950;
	mul.wide.s32 	%rd1446, %r2958, 8;
	add.s64 	%rd1447, %rd2, %rd1446;
	ld.global.f64 	%fd2418, [%rd1447+10000];
	add.f64 	%fd2419, %fd2417, %fd2418;
	mul.wide.s32 	%rd1448, %r544, 8;
	add.s64 	%rd1449, %rd91, %rd1448;
	ld.local.f64 	%fd2420, [%rd1449];
	add.f64 	%fd2421, %fd2419, %fd2420;
	ld.global.f64 	%fd2422, [%rd1445+15000];
	ld.global.f64 	%fd2423, [%rd1447+15000];
	add.f64 	%fd2424, %fd2422, %fd2423;
	add.f64 	%fd2425, %fd2424, %fd338;
	abs.f64 	%fd2426, %fd2425;
	setp.gt.f64 	%p932, %fd2426, 0d41CDCD64FF800000;
	selp.f64 	%fd347, 0dBFF0000000000000, %fd2421, %p932;
	selp.f64 	%fd348, 0d7FF0000000000000, %fd2425, %p932;
	add.f64 	%fd2427, %fd348, 0d4069000000000000;
	add.f64 	%fd2428, %fd347, 0dC016CCCCCCCCCCCD;
	add.f64 	%fd2429, %fd270, %fd2428;
	div.rn.f64 	%fd349, %fd2427, %fd2429;
	add.f64 	%fd2430, %fd5765, 0d4069000000000000;
	add.f64 	%fd2431, %fd5764, 0dC016CCCCCCCCCCCD;
	add.f64 	%fd2432, %fd270, %fd2431;
	div.rn.f64 	%fd350, %fd2430, %fd2432;
	sub.f64 	%fd2433, %fd349, %fd350;
	setp.ltu.f64 	%p933, %fd2433, 0d3EB0C6F7A0B5ED8D;
	mov.f64 	%fd5767, 0dBFF0000000000000;
	mov.f64 	%fd5766, 0d7FF0000000000000;
	@%p933 bra 	$L__BB1_1205;
	setp.gt.f64 	%p934, %fd349, %fd350;
	selp.f64 	%fd5766, %fd348, 0d7FF0000000000000, %p934;
	selp.f64 	%fd5767, %fd347, 0dBFF0000000000000, %p934;
	bra.uni 	$L__BB1_1205;
$L__BB1_1204:
	mul.wide.s32 	%rd1428, %r547, 8;
	add.s64 	%rd1429, %rd2, %rd1428;
	ld.global.f64 	%fd2389, [%rd1429+24952];
	cvt.u64.u32 	%rd1430, %r542;
	add.s64 	%rd1431, %rd94, %rd1430;
	cvt.s64.s32 	%rd1432, %r6483;
	add.s64 	%rd1433, %rd95, %rd1432;
	ld.local.s8 	%r2921, [%rd1433+1];
	ld.local.u8 	%r2922, [%rd1431+1];
	ld.local.u8 	%r2923, [%rd1431];
	prmt.b32 	%r2924, %r2923, %r2922, 0x3340U;
	ld.local.u8 	%r2925, [%rd1433];
	prmt.b32 	%r2926, %r2925, 0, 0x3340U;
	prmt.b32 	%r2927, %r2924, %r2926, 0x5410U;
	mov.b32 	%r2928, 334205;
	dp4a.s32.u32 	%r2929, %r2927, %r2928, %r2921;
	mul.wide.s32 	%rd1434, %r2929, 8;
	add.s64 	%rd1435, %rd2, %rd1434;
	ld.global.f64 	%fd2390, [%rd1435+30440];
	add.f64 	%fd2391, %fd2389, %fd2390;
	ld.local.s8 	%r2930, [%rd224+-1];
	cvt.u32.u16 	%r2931, %rs48;
	ld.local.u8 	%r2932, [%rd226+-1];
	prmt.b32 	%r2933, %r2932, %r2931, 0x3340U;
	cvt.u32.u16 	%r2934, %rs47;
	prmt.b32 	%r2935, %r2934, 0, 0x3340U;
	prmt.b32 	%r2936, %r2933, %r2935, 0x5410U;
	mov.b32 	%r2937, 359705;
	dp4a.s32.u32 	%r2938, %r2936, %r2937, %r2930;
	mul.wide.s32 	%rd1436, %r2938, 8;
	add.s64 	%rd1437, %rd2, %rd1436;
	ld.global.f64 	%fd2392, [%rd1437+30440];
	add.f64 	%fd2393, %fd2391, %fd2392;
	add.f64 	%fd2394, %fd2393, %fd338;
	ld.global.f64 	%fd2395, [%rd1429+24232];
	ld.global.f64 	%fd2396, [%rd1435+25440];
	add.f64 	%fd2397, %fd2395, %fd2396;
	ld.global.f64 	%fd2398, [%rd1437+25440];
	add.f64 	%fd2399, %fd2397, %fd2398;
	sub.s32 	%r2939, %r545, %r546;
	abs.s32 	%r2940, %r2939;
	cvt.rn.f64.s32 	%fd2400, %r2940;
	fma.rn.f64 	%fd2401, %fd2400, 0dBFEEF3E864B31D04, %fd2399;
	mul.wide.s32 	%rd1438, %r544, 8;
	add.s64 	%rd1439, %rd91, %rd1438;
	ld.local.f64 	%fd2402, [%rd1439];
	add.f64 	%fd2403, %fd2402, %fd2401;
	abs.f64 	%fd2404, %fd2394;
	setp.gt.f64 	%p930, %fd2404, 0d41CDCD64FF800000;
	selp.f64 	%fd2405, 0dBFF0000000000000, %fd2403, %p930;
	selp.f64 	%fd2406, 0d7FF0000000000000, %fd2394, %p930;
	add.f64 	%fd2407, %fd2406, 0d4069000000000000;
	add.f64 	%fd2408, %fd2405, 0dC016CCCCCCCCCCCD;
	add.f64 	%fd2409, %fd270, %fd2408;
	div.rn.f64 	%fd2410, %fd2407, %fd2409;
	add.f64 	%fd2411, %fd5765, 0d4069000000000000;
	add.f64 	%fd2412, %fd5764, 0dC016CCCCCCCCCCCD;
	add.f64 	%fd2413, %fd270, %fd2412;
	div.rn.f64 	%fd2414, %fd2411, %fd2413;
	setp.gt.f64 	%p931, %fd2410, %fd2414;
	selp.f64 	%fd5766, %fd2406, 0d7FF0000000000000, %p931;
	selp.f64 	%fd5767, %fd2405, 0dBFF0000000000000, %p931;
$L__BB1_1205:
	setp.lt.f64 	%p950, %fd5767, 0dC0A3880000000000;
	selp.f64 	%fd363, 0d0000000000000000, %fd5766, %p950;
	selp.f64 	%fd364, 0dC0A9300000000000, %fd5767, %p950;
	abs.f64 	%fd2478, %fd363;
	setp.geu.f64 	%p951, %fd2478, 0d41CDCD64FF800000;
	@%p951 bra 	$L__BB1_1207;
	st.local.f64 	[%rd225], %fd363;
	st.local.f64 	[%rd228], %fd364;
	mov.f64 	%fd5764, %fd364;
	mov.f64 	%fd5765, %fd363;
$L__BB1_1207:
	add.s32 	%r6483, %r6483, 1;
	setp.gt.u32 	%p952, %r542, 1;
	setp.lt.s32 	%p953, %r6483, %r535;
	and.pred  	%p954, %p952, %p953;
	@%p954 bra 	$L__BB1_1193;
$L__BB1_1208:
	add.s32 	%r6482, %r6482, 1;
	setp.ne.s32 	%p955, %r6482, 33;
	@%p955 bra 	$L__BB1_1192;
$L__BB1_1209:
	add.s32 	%r6481, %r535, 1;
	setp.ne.s32 	%p956, %r535, %r503;
	@%p956 bra 	$L__BB1_1134;
$L__BB1_1210:
	add.s32 	%r551, %r6480, 1;
	setp.eq.s32 	%p957, %r6480, %r501;
	mov.u32 	%r6480, %r551;
	@%p957 bra 	$L__BB1_1137;
	bra.uni 	$L__BB1_1132;
$L__BB1_1211:
	.pragma "nounroll";
	mul.wide.u32 	%rd1500, %r6491, 4;
	add.s64 	%rd1501, %rd92, %rd1500;
	mov.b32 	%r3005, 0;
	st.local.u32 	[%rd1501], %r3005;
	st.local.u32 	[%rd1501+4], %r3005;
	st.local.u32 	[%rd1501+8], %r3005;
	st.local.u32 	[%rd1501+12], %r3005;
	st.local.u32 	[%rd1501+16], %r3005;
	st.local.u32 	[%rd1501+20], %r3005;
	st.local.u32 	[%rd1501+24], %r3005;
	st.local.u32 	[%rd1501+28], %r3005;
	st.local.u32 	[%rd1501+32], %r3005;
	st.local.u32 	[%rd1501+36], %r3005;
	st.local.u32 	[%rd1501+40], %r3005;
	st.local.u32 	[%rd1501+44], %r3005;
	st.local.u32 	[%rd1501+48], %r3005;
	st.local.u32 	[%rd1501+52], %r3005;
	st.local.u32 	[%rd1501+56], %r3005;
	st.local.u32 	[%rd1501+60], %r3005;
	add.s32 	%r6491, %r6491, 16;
	setp.eq.s32 	%p1002, %r6491, %r6488;
	@%p1002 bra 	$L__BB1_1212;
	bra.uni 	$L__BB1_1211;
$L__BB1_1212:
	setp.eq.s32 	%p1003, %r559, 0;
	@%p1003 bra 	$L__BB1_1222;
	and.b32  	%r562, %r501, 7;
	setp.lt.u32 	%p1004, %r559, 8;
	@%p1004 bra 	$L__BB1_1215;
	mul.wide.u32 	%rd1502, %r6488, 4;
	add.s64 	%rd1503, %rd92, %rd1502;
	mov.b32 	%r3006, 0;
	st.local.u32 	[%rd1503], %r3006;
	st.local.u32 	[%rd1503+4], %r3006;
	st.local.u32 	[%rd1503+8], %r3006;
	st.local.u32 	[%rd1503+12], %r3006;
	st.local.u32 	[%rd1503+16], %r3006;
	st.local.u32 	[%rd1503+20], %r3006;
	st.local.u32 	[%rd1503+24], %r3006;
	st.local.u32 	[%rd1503+28], %r3006;
	add.s32 	%r6488, %r6488, 8;
$L__BB1_1215:
	setp.eq.s32 	%p1005, %r562, 0;
	@%p1005 bra 	$L__BB1_1222;
	and.b32  	%r565, %r501, 3;
	setp.lt.u32 	%p1006, %r562, 4;
	@%p1006 bra 	$L__BB1_1218;
	mul.wide.u32 	%rd1504, %r6488, 4;
	add.s64 	%rd1505, %rd92, %rd1504;
	mov.b32 	%r3007, 0;
	st.local.u32 	[%rd1505], %r3007;
	st.local.u32 	[%rd1505+4], %r3007;
	st.local.u32 	[%rd1505+8], %r3007;
	st.local.u32 	[%rd1505+12], %r3007;
	add.s32 	%r6488, %r6488, 4;
$L__BB1_1218:
	setp.eq.s32 	%p1007, %r565, 0;
	@%p1007 bra 	$L__BB1_1222;
	mul.wide.u32 	%rd1506, %r6488, 4;
	add.s64 	%rd245, %rd92, %rd1506;
	mov.b32 	%r3008, 0;
	st.local.u32 	[%rd245], %r3008;
	setp.eq.s32 	%p1008, %r565, 1;
	@%p1008 bra 	$L__BB1_1222;
	mov.b32 	%r3009, 0;
	st.local.u32 	[%rd245+4], %r3009;
	setp.eq.s32 	%p1009, %r565, 2;
	@%p1009 bra 	$L__BB1_1222;
	mov.b32 	%r3010, 0;
	st.local.u32 	[%rd245+8], %r3010;
$L__BB1_1222:
	@%p958 bra 	$L__BB1_1236;
	and.b32  	%r568, %r503, 15;
	setp.lt.u32 	%p1011, %r503, 16;
	mov.b32 	%r6493, 0;
	@%p1011 bra 	$L__BB1_1226;
	and.b32  	%r6493, %r503, 2147483632;
	mov.b32 	%r6492, 0;
$L__BB1_1225:
	.pragma "nounroll";
	mul.wide.u32 	%rd1507, %r6492, 4;
	add.s64 	%rd1508, %rd93, %rd1507;
	mov.b32 	%r3013, 0;
	st.local.u32 	[%rd1508], %r3013;
	st.local.u32 	[%rd1508+4], %r3013;
	st.local.u32 	[%rd1508+8], %r3013;
	st.local.u32 	[%rd1508+12], %r3013;
	st.local.u32 	[%rd1508+16], %r3013;
	st.local.u32 	[%rd1508+20], %r3013;
	st.local.u32 	[%rd1508+24], %r3013;
	st.local.u32 	[%rd1508+28], %r3013;
	st.local.u32 	[%rd1508+32], %r3013;
	st.local.u32 	[%rd1508+36], %r3013;
	st.local.u32 	[%rd1508+40], %r3013;
	st.local.u32 	[%rd1508+44], %r3013;
	st.local.u32 	[%rd1508+48], %r3013;
	st.local.u32 	[%rd1508+52], %r3013;
	st.local.u32 	[%rd1508+56], %r3013;
	st.local.u32 	[%rd1508+60], %r3013;
	add.s32 	%r6492, %r6492, 16;
	setp.ne.s32 	%p1012, %r6492, %r6493;
	@%p1012 bra 	$L__BB1_1225;
$L__BB1_1226:
	setp.eq.s32 	%p1013, %r568, 0;
	@%p1013 bra 	$L__BB1_1236;
	and.b32  	%r575, %r503, 7;
	setp.lt.u32 	%p1014, %r568, 8;
	@%p1014 bra 	$L__BB1_1229;
	mul.wide.u32 	%rd1509, %r6493, 4;
	add.s64 	%rd1510, %rd93, %rd1509;
	mov.b32 	%r3014, 0;
	st.local.u32 	[%rd1510], %r3014;
	st.local.u32 	[%rd1510+4], %r3014;
	st.local.u32 	[%rd1510+8], %r3014;
	st.local.u32 	[%rd1510+12], %r3014;
	st.local.u32 	[%rd1510+16], %r3014;
	st.local.u32 	[%rd1510+20], %r3014;
	st.local.u32 	[%rd1510+24], %r3014;
	st.local.u32 	[%rd1510+28], %r3014;
	add.s32 	%r6493, %r6493, 8;
$L__BB1_1229:
	setp.eq.s32 	%p1015, %r575, 0;
	@%p1015 bra 	$L__BB1_1236;
	and.b32  	%r578, %r503, 3;
	setp.lt.u32 	%p1016, %r575, 4;
	@%p1016 bra 	$L__BB1_1232;
	mul.wide.u32 	%rd1511, %r6493, 4;
	add.s64 	%rd1512, %rd93, %rd1511;
	mov.b32 	%r3015, 0;
	st.local.u32 	[%rd1512], %r3015;
	st.local.u32 	[%rd1512+4], %r3015;
	st.local.u32 	[%rd1512+8], %r3015;
	st.local.u32 	[%rd1512+12], %r3015;
	add.s32 	%r6493, %r6493, 4;
$L__BB1_1232:
	setp.eq.s32 	%p1017, %r578, 0;
	@%p1017 bra 	$L__BB1_1236;
	mul.wide.u32 	%rd1513, %r6493, 4;
	add.s64 	%rd246, %rd93, %rd1513;
	mov.b32 	%r3016, 0;
	st.local.u32 	[%rd246], %r3016;
	setp.eq.s32 	%p1018, %r578, 1;
	@%p1018 bra 	$L__BB1_1236;
	mov.b32 	%r3017, 0;
	st.local.u32 	[%rd246+4], %r3017;
	setp.eq.s32 	%p1019, %r578, 2;
	@%p1019 bra 	$L__BB1_1236;
	mov.b32 	%r3018, 0;
	st.local.u32 	[%rd246+8], %r3018;
$L__BB1_1236:
	add.s32 	%r3019, %r6508, -1;
	add.s32 	%r581, %r6507, -1;
	mad.lo.s32 	%r582, %r3019, %r503, %r581;
	mul.wide.s32 	%rd1514, %r582, 8;
	add.s64 	%rd247, %rd90, %rd1514;
	ld.local.f64 	%fd2601, [%rd247];
	abs.f64 	%fd2602, %fd2601;
	setp.geu.f64 	%p1020, %fd2602, 0d41CDCD64FF800000;
	mov.f64 	%fd5818, 0d0000000000000000;
	@%p1020 bra 	$L__BB1_1307;
	mul.wide.u32 	%rd1515, %r6508, 4;
	add.s64 	%rd1516, %rd92, %rd1515;
	st.local.u32 	[%rd1516+-4], %r6507;
	mul.wide.s32 	%rd1517, %r581, 4;
	add.s64 	%rd1518, %rd93, %rd1517;
	st.local.u32 	[%rd1518], %r6508;
	bra.uni 	$L__BB1_1239;
$L__BB1_1238:
	cvt.s64.s32 	%rd3053, %r6507;
	add.s64 	%rd3054, %rd95, %rd3053;
	ld.local.u8 	%rs1364, [%rd3054];
$L__BB1_1239:
	cvt.s64.s32 	%rd1519, %r6508;
	add.s64 	%rd248, %rd94, %rd1519;
	ld.local.u8 	%rs54, [%rd248];
	cvt.u32.u16 	%r3020, %rs54;
	cvt.s32.s8 	%r3021, %r3020;
	cvt.u32.u16 	%r3022, %rs1364;
	cvt.s32.s8 	%r3023, %r3022;
	add.s32 	%r3024, %r3023, %r3021;
	setp.eq.s32 	%p1021, %r3024, 3;
	@%p1021 bra 	$L__BB1_1241;
	add.s32 	%r3025, %r6508, -1;
	mad.lo.s32 	%r3026, %r3025, %r503, %r6507;
	add.s32 	%r3027, %r3026, -1;
	mul.wide.s32 	%rd1520, %r3027, 8;
	add.s64 	%rd1521, %rd91, %rd1520;
	mov.b64 	%rd1522, -4616189618054758400;
	st.local.u64 	[%rd1521], %rd1522;
	add.s64 	%rd1523, %rd90, %rd1520;
	mov.b64 	%rd1524, 9218868437227405312;
	st.local.u64 	[%rd1523], %rd1524;
	mov.f64 	%fd5812, 0dBFF0000000000000;
	mov.f64 	%fd5811, 0d7FF0000000000000;
	bra.uni 	$L__BB1_1252;
$L__BB1_1241:
	cvt.s32.s8 	%r3029, %r3020;
	mul.wide.s32 	%rd1525, %r3029, 5;
	cvt.u64.u16 	%rd1526, %rs1364;
	cvt.s64.s8 	%rd249, %rd1526;
	add.s64 	%rd250, %rd1525, %rd249;
	shl.b64 	%rd1527, %rd250, 3;
	add.s64 	%rd1528, %rd2, %rd1527;
	ld.global.f64 	%fd5812, [%rd1528+45440];
	cvt.s64.s32 	%rd1529, %r6507;
	add.s64 	%rd1530, %rd95, %rd1529;
	ld.local.u8 	%rs688, [%rd248+-1];
	cvt.u64.u16 	%rd1531, %rs688;
	cvt.s64.s8 	%rd251, %rd1531;
	ld.local.s8 	%rs689, [%rd1530+-1];
	cvt.u32.u16 	%r3030, %rs689;
	cvt.u32.u16 	%r3031, %rs1364;
	prmt.b32 	%r3032, %r3031, %r3030, 0x3340U;
	prmt.b32 	%r3033, %r3020, 0, 0x3340U;
	prmt.b32 	%r3034, %r3032, %r3033, 0x5410U;
	cvt.u32.u16 	%r3035, %rs688;
	cvt.s32.s8 	%r3036, %r3035;
	mov.b32 	%r3037, 334205;
	dp4a.s32.u32 	%r3038, %r3034, %r3037, %r3036;
	mul.wide.s32 	%rd1532, %r3038, 8;
	add.s64 	%rd1533, %rd2, %rd1532;
	ld.global.f64 	%fd2605, [%rd1533+35440];
	add.f64 	%fd2606, %fd5812, %fd2605;
	ld.global.f64 	%fd5811, [%rd1528+45640];
	ld.global.f64 	%fd2607, [%rd1533+40440];
	add.f64 	%fd2608, %fd5811, %fd2607;
	abs.f64 	%fd2609, %fd2608;
	setp.gt.f64 	%p1022, %fd2609, 0d41CDCD64FF800000;
	selp.f64 	%fd467, 0dBFF0000000000000, %fd2606, %p1022;
	selp.f64 	%fd468, 0d7FF0000000000000, %fd2608, %p1022;
	cvt.s16.s8 	%rs690, %rs1364;
	mov.b32 	%r3039, {%rs690, %rs689};
	mov.b32 	%r3040, 1305;
	dp2a.lo.s32.u32 	%r3041, %r3039, %r3040, %r3029;
	mul.wide.s32 	%rd1534, %r3041, 8;
	add.s64 	%rd252, %rd2, %rd1534;
	ld.global.f64 	%fd469, [%rd252+21000];
	abs.f64 	%fd2610, %fd469;
	setp.geu.f64 	%p1023, %fd2610, 0d41CDCD64FF800000;
	@%p1023 bra 	$L__BB1_1247;
	mad.lo.s64 	%rd1538, %rd249, 24, %rd250;
	add.s64 	%rd1539, %rd1538, %rd251;
	shl.b64 	%rd1540, %rd1539, 3;
	add.s64 	%rd253, %rd2, %rd1540;
	ld.global.f64 	%fd470, [%rd253+23000];
	abs.f64 	%fd2625, %fd470;
	setp.geu.f64 	%p1028, %fd2625, 0d41CDCD64FF800000;
	@%p1028 bra 	$L__BB1_1245;
	ld.global.f64 	%fd2638, [%rd252+20000];
	add.f64 	%fd2639, %fd5812, %fd2638;
	ld.global.f64 	%fd2640, [%rd253+22000];
	add.f64 	%fd2641, %fd2639, %fd2640;
	add.f64 	%fd2642, %fd5811, %fd469;
	add.f64 	%fd2643, %fd2642, %fd470;
	abs.f64 	%fd2644, %fd2643;
	setp.gt.f64 	%p1032, %fd2644, 0d41CDCD64FF800000;
	selp.f64 	%fd5808, 0dBFF0000000000000, %fd2641, %p1032;
	selp.f64 	%fd5809, 0d7FF0000000000000, %fd2643, %p1032;
	add.f64 	%fd2645, %fd5809, 0d4069000000000000;
	add.f64 	%fd2646, %fd5808, 0dC016CCCCCCCCCCCD;
	add.f64 	%fd2647, %fd270, %fd2646;
	div.rn.f64 	%fd5810, %fd2645, %fd2647;
	abs.f64 	%fd2648, %fd468;
	setp.geu.f64 	%p1033, %fd2648, 0d41CDCD64FF800000;
	@%p1033 bra 	$L__BB1_1250;
	add.f64 	%fd2649, %fd468, 0d4069000000000000;
	add.f64 	%fd2650, %fd467, 0dC016CCCCCCCCCCCD;
	add.f64 	%fd2651, %fd270, %fd2650;
	div.rn.f64 	%fd2652, %fd2649, %fd2651;
	setp.lt.f64 	%p1034, %fd2652, %fd5810;
	selp.f64 	%fd5808, %fd5808, %fd467, %p1034;
	selp.f64 	%fd5809, %fd5809, %fd468, %p1034;
	selp.f64 	%fd5810, %fd5810, %fd2652, %p1034;
	bra.uni 	$L__BB1_1250;
$L__BB1_1245:
	ld.global.f64 	%fd2626, [%rd252+20000];
	add.f64 	%fd2627, %fd5812, %fd2626;
	add.f64 	%fd2628, %fd5811, %fd469;
	abs.f64 	%fd2629, %fd2628;
	setp.gt.f64 	%p1029, %fd2629, 0d41CDCD64FF800000;
	selp.f64 	%fd5808, 0dBFF0000000000000, %fd2627, %p1029;
	selp.f64 	%fd5809, 0d7FF0000000000000, %fd2628, %p1029;
	add.f64 	%fd2630, %fd5809, 0d4069000000000000;
	add.f64 	%fd2631, %fd5808, 0dC016CCCCCCCCCCCD;
	add.f64 	%fd2632, %fd270, %fd2631;
	div.rn.f64 	%fd5810, %fd2630, %fd2632;
	abs.f64 	%fd2633, %fd468;
	setp.geu.f64 	%p1030, %fd2633, 0d41CDCD64FF800000;
	@%p1030 bra 	$L__BB1_1250;
	add.f64 	%fd2634, %fd468, 0d4069000000000000;
	add.f64 	%fd2635, %fd467, 0dC016CCCCCCCCCCCD;
	add.f64 	%fd2636, %fd270, %fd2635;
	div.rn.f64 	%fd2637, %fd2634, %fd2636;
	setp.lt.f64 	%p1031, %fd2637, %fd5810;
	selp.f64 	%fd5808, %fd5808, %fd467, %p1031;
	selp.f64 	%fd5809, %fd5809, %fd468, %p1031;
	selp.f64 	%fd5810, %fd5810, %fd2637, %p1031;
	bra.uni 	$L__BB1_1250;
$L__BB1_1247:
	mad.lo.s64 	%rd1535, %rd249, 24, %rd250;
	add.s64 	%rd1536, %rd1535, %rd251;
	shl.b64 	%rd1537, %rd1536, 3;
	add.s64 	%rd254, %rd2, %rd1537;
	ld.global.f64 	%fd483, [%rd254+23000];
	abs.f64 	%fd2612, %fd483;
	setp.geu.f64 	%p1024, %fd2612, 0d41CDCD64FF800000;
	mov.f64 	%fd5808, %fd467;
	mov.f64 	%fd5809, %fd468;
	@%p1024 bra 	$L__BB1_1250;
	ld.global.f64 	%fd2613, [%rd254+22000];
	add.f64 	%fd2614, %fd5812, %fd2613;
	add.f64 	%fd2615, %fd5811, %fd483;
	abs.f64 	%fd2616, %fd2615;
	setp.gt.f64 	%p1025, %fd2616, 0d41CDCD64FF800000;
	selp.f64 	%fd5808, 0dBFF0000000000000, %fd2614, %p1025;
	selp.f64 	%fd5809, 0d7FF0000000000000, %fd2615, %p1025;
	add.f64 	%fd2617, %fd5809, 0d4069000000000000;
	add.f64 	%fd2618, %fd5808, 0dC016CCCCCCCCCCCD;
	add.f64 	%fd2619, %fd270, %fd2618;
	div.rn.f64 	%fd5810, %fd2617, %fd2619;
	abs.f64 	%fd2620, %fd468;
	setp.geu.f64 	%p1026, %fd2620, 0d41CDCD64FF800000;
	@%p1026 bra 	$L__BB1_1250;
	add.f64 	%fd2621, %fd468, 0d4069000000000000;
	add.f64 	%fd2622, %fd467, 0dC016CCCCCCCCCCCD;
	add.f64 	%fd2623, %fd270, %fd2622;
	div.rn.f64 	%fd2624, %fd2621, %fd2623;
	setp.lt.f64 	%p1027, %fd2624, %fd5810;
	selp.f64 	%fd5808, %fd5808, %fd467, %p1027;
	selp.f64 	%fd5809, %fd5809, %fd468, %p1027;
	selp.f64 	%fd5810, %fd5810, %fd2624, %p1027;
$L__BB1_1250:
	add.f64 	%fd2653, %fd5812, 0dC016CCCCCCCCCCCD;
	add.f64 	%fd493, %fd270, %fd2653;
	abs.f64 	%fd2654, %fd5809;
	setp.geu.f64 	%p1035, %fd2654, 0d41CDCD64FF800000;
	@%p1035 bra 	$L__BB1_1252;
	add.f64 	%fd2655, %fd5811, 0d4069000000000000;
	div.rn.f64 	%fd2656, %fd2655, %fd493;
	setp.lt.f64 	%p1036, %fd5810, %fd2656;
	selp.f64 	%fd5811, %fd5811, %fd5809, %p1036;
	selp.f64 	%fd5812, %fd5812, %fd5808, %p1036;
$L__BB1_1252:
	add.s32 	%r587, %r6508, -1;
	mul.lo.s32 	%r588, %r587, %r503;
	add.s32 	%r589, %r6507, -1;
	add.s32 	%r590, %r589, %r588;
	mul.wide.s32 	%rd1541, %r590, 8;
	add.s64 	%rd1542, %rd91, %rd1541;
	ld.local.f64 	%fd498, [%rd1542];
	abs.f64 	%fd499, %fd498;
	abs.f64 	%fd2657, %fd5812;
	max.f64 	%fd2659, %fd499, %fd2657;
	setp.gt.f64 	%p1037, %fd2659, 0d41CDCD64FF800000;
	sub.f64 	%fd2660, %fd498, %fd5812;
	abs.f64 	%fd2661, %fd2660;
	setp.geu.f64 	%p1038, %fd2661, 0d3EE4F8B588E368F1;
	or.pred  	%p1039, %p1037, %p1038;
	@%p1039 bra 	$L__BB1_1254;
	mul.wide.s32 	%rd1543, %r590, 8;
	add.s64 	%rd1544, %rd90, %rd1543;
	ld.local.f64 	%fd2663, [%rd1544];
	abs.f64 	%fd2664, %fd2663;
	abs.f64 	%fd2665, %fd5811;
	max.f64 	%fd2667, %fd2664, %fd2665;
	setp.leu.f64 	%p1040, %fd2667, 0d41CDCD64FF800000;
	sub.f64 	%fd2668, %fd2663, %fd5811;
	abs.f64 	%fd2669, %fd2668;
	setp.lt.f64 	%p1041, %fd2669, 0d3EE4F8B588E368F1;
	and.pred  	%p1042, %p1040, %p1041;
	@%p1042 bra 	$L__BB1_1276;
$L__BB1_1254:
	mov.pred 	%p3809, -1;
	min.s32 	%r5267, %r6507, %r6508;
	setp.lt.s32 	%p2927, %r5267, 2;
	@%p2927 bra 	$L__BB1_1257;
	cvt.u64.u32 	%rd2981, %r587;
	add.s64 	%rd2982, %rd94, %rd2981;
	cvt.u64.u32 	%rd2983, %r589;
	add.s64 	%rd2984, %rd95, %rd2983;
	cvt.u64.u32 	%rd2985, %r6507;
	add.s64 	%rd2986, %rd95, %rd2985;
	ld.local.s8 	%r5268, [%rd2986];
	ld.local.u8 	%r5269, [%rd2982];
	prmt.b32 	%r5271, %r3020, %r5269, 0x3340U;
	ld.local.u8 	%r5272, [%rd2984];
	prmt.b32 	%r5273, %r5272, 0, 0x3340U;
	prmt.b32 	%r5274, %r5271, %r5273, 0x5410U;
	mov.b32 	%r5275, 359705;
	dp4a.s32.u32 	%r5276, %r5274, %r5275, %r5268;
	mul.wide.s32 	%rd2987, %r5276, 8;
	add.s64 	%rd2988, %rd2, %rd2987;
	ld.global.f64 	%fd4750, [%rd2988];
	sub.s32 	%r5277, %r588, %r503;
	add.s32 	%r591, %r6507, -2;
	add.s32 	%r5278, %r591, %r5277;
	mul.wide.s32 	%rd2989, %r5278, 8;
	add.s64 	%rd2990, %rd91, %rd2989;
	ld.local.f64 	%fd4751, [%rd2990];
	add.f64 	%fd4752, %fd4750, %fd4751;
	abs.f64 	%fd4753, %fd4752;
	max.f64 	%fd4755, %fd499, %fd4753;
	setp.gt.f64 	%p2929, %fd4755, 0d41CDCD64FF800000;
	sub.f64 	%fd4756, %fd498, %fd4752;
	abs.f64 	%fd4757, %fd4756;
	setp.geu.f64 	%p2930, %fd4757, 0d3EE4F8B588E368F1;
	or.pred  	%p2931, %p2929, %p2930;
	@%p2931 bra 	$L__BB1_1257;
	add.s32 	%r5279, %r6508, -2;
	mul.wide.u32 	%rd2991, %r5279, 4;
	add.s64 	%rd2992, %rd92, %rd2991;
	st.local.u32 	[%rd2992], %r589;
	mul.wide.u32 	%rd2993, %r591, 4;
	add.s64 	%rd2994, %rd93, %rd2993;
	st.local.u32 	[%rd2994], %r587;
	mov.pred 	%p3809, 0;
	mov.u32 	%r6507, %r589;
	mov.u32 	%r6508, %r587;
$L__BB1_1257:
	not.pred 	%p2933, %p3809;
	@%p2933 bra 	$L__BB1_1238;
	mov.b32 	%r6504, 3;
$L__BB1_1259:
	mov.u32 	%r596, %r6504;
	add.s32 	%r597, %r6508, -1;
	sub.s32 	%r5281, %r6507, %r596;
	add.s32 	%r5282, %r5281, 1;
	setp.gt.u32 	%p2935, %r5281, 2147483646;
	abs.s32 	%r5283, %r5281;
	selp.b32 	%r598, %r5283, 0, %p2935;
	sub.s32 	%r6506, %r597, %r598;
	selp.b32 	%r6505, 1, %r5282, %p2935;
	setp.lt.s32 	%p2936, %r6506, 1;
	setp.ge.s32 	%p2937, %r6505, %r6507;
	mov.pred 	%p3810, -1;
	or.pred  	%p2938, %p2936, %p2937;
	@%p2938 bra 	$L__BB1_1275;
	cvt.s64.s32 	%rd2995, %r6507;
	add.s64 	%rd255, %rd95, %rd2995;
	add.s32 	%r5285, %r6507, -1;
	cvt.s64.s32 	%rd2996, %r6508;
	add.s64 	%rd256, %rd94, %rd2996;
	mad.lo.s32 	%r5286, %r597, %r503, %r5285;
	mul.wide.s32 	%rd2997, %r5286, 8;
	add.s64 	%rd257, %rd90, %rd2997;
	add.s64 	%rd2998, %rd91, %rd2997;
	ld.local.f64 	%fd500, [%rd2998];
	abs.f64 	%fd501, %fd500;
	add.s32 	%r5287, %r5285, %r598;
	sub.s32 	%r5288, %r5287, %r6505;
	mul.wide.s32 	%rd2999, %r5288, 8;
	add.s64 	%rd258, %rd2, %rd2999;
	add.f64 	%fd4759, %fd500, 0dC016CCCCCCCCCCCD;
	add.f64 	%fd502, %fd270, %fd4759;
	mul.wide.u32 	%rd3000, %r5288, 8;
	add.s64 	%rd259, %rd2, %rd3000;
$L__BB1_1261:
	not.b32 	%r5289, %r6506;
	add.s32 	%r603, %r6508, %r5289;
	not.b32 	%r5290, %r6505;
	add.s32 	%r604, %r6507, %r5290;
	setp.eq.s32 	%p2939, %r603, 0;
	setp.gt.s32 	%p2940, %r604, 0;
	and.pred  	%p2941, %p2939, %p2940;
	@%p2941 bra 	$L__BB1_1263;
	setp.ne.s32 	%p2942, %r604, 0;
	setp.lt.s32 	%p2943, %r603, 1;
	or.pred  	%p2944, %p2943, %p2942;
	@%p2944 bra 	$L__BB1_1268;
$L__BB1_1263:
	setp.ne.s32 	%p2951, %r604, 1;
	setp.ne.s32 	%p2952, %r603, 1;
	and.pred  	%p2953, %p2952, %p2951;
	@%p2953 bra 	$L__BB1_1267;
	setp.eq.s32 	%p2955, %r603, 1;
	setp.eq.s32 	%p2956, %r604, 1;
	setp.eq.s32 	%p2957, %r603, 0;
	and.pred  	%p2958, %p2957, %p2956;
	setp.eq.s32 	%p2959, %r604, 0;
	and.pred  	%p2960, %p2955, %p2959;
	or.pred  	%p2961, %p2958, %p2960;
	mov.f64 	%fd5814, 0d0000000000000000;
	mov.f64 	%fd5813, 0dC0A9300000000000;
	not.pred 	%p2962, %p2961;
	@%p2962 bra 	$L__BB1_1266;
	ld.global.f64 	%fd4814, [%rd259+25192];
	cvt.u64.u32 	%rd3040, %r6506;
	add.s64 	%rd3041, %rd94, %rd3040;
	cvt.s64.s32 	%rd3042, %r6505;
	add.s64 	%rd3043, %rd95, %rd3042;
	ld.local.s8 	%r5340, [%rd255];
	ld.local.u8 	%r5341, [%rd3041];
	ld.local.u8 	%r5342, [%rd256];
	prmt.b32 	%r5343, %r5341, %r5342, 0x3340U;
	ld.local.u8 	%r5344, [%rd3043];
	prmt.b32 	%r5345, %r5344, 0, 0x3340U;
	prmt.b32 	%r5346, %r5343, %r5345, 0x5410U;
	mov.b32 	%r5347, 334205;
	dp4a.s32.u32 	%r5348, %r5346, %r5347, %r5340;
	mul.wide.s32 	%rd3044, %r5348, 8;
	add.s64 	%rd3045, %rd2, %rd3044;
	ld.global.f64 	%fd4815, [%rd3045+5000];
	add.f64 	%fd5814, %fd4814, %fd4815;
	ld.global.f64 	%fd4816, [%rd259+24472];
	ld.global.f64 	%fd4817, [%rd3045];
	add.f64 	%fd5813, %fd4816, %fd4817;
$L__BB1_1266:
	add.s32 	%r5349, %r6506, -1;
	mad.lo.s32 	%r5350, %r5349, %r503, %r6505;
	add.s32 	%r5351, %r5350, -1;
	mul.wide.s32 	%rd3046, %r5351, 8;
	add.s64 	%rd3047, %rd90, %rd3046;
	ld.local.f64 	%fd4818, [%rd3047];
	add.f64 	%fd4819, %fd5814, %fd4818;
	add.s64 	%rd3048, %rd91, %rd3046;
	ld.local.f64 	%fd4820, [%rd3048];
	add.f64 	%fd4821, %fd5813, %fd4820;
	abs.f64 	%fd4822, %fd4819;
	setp.gt.f64 	%p2963, %fd4822, 0d41CDCD64FF800000;
	selp.f64 	%fd5816, 0dBFF0000000000000, %fd4821, %p2963;
	selp.f64 	%fd5815, 0d7FF0000000000000, %fd4819, %p2963;
	bra.uni 	$L__BB1_1271;
$L__BB1_1267:
	ld.global.f64 	%fd4797, [%rd258+25192];
	cvt.u64.u32 	%rd3023, %r6506;
	add.s64 	%rd3024, %rd94, %rd3023;
	ld.local.s8 	%r5335, [%rd3024];
	mul.wide.s32 	%rd3025, %r5335, 5;
	cvt.s64.s32 	%rd3026, %r6505;
	add.s64 	%rd3027, %rd95, %rd3026;
	ld.local.s8 	%rd3028, [%rd3027];
	add.s64 	%rd3029, %rd3025, %rd3028;
	shl.b64 	%rd3030, %rd3029, 3;
	add.s64 	%rd3031, %rd2, %rd3030;
	ld.global.f64 	%fd4798, [%rd3031+45640];
	add.f64 	%fd4799, %fd4797, %fd4798;
	ld.local.s8 	%r5336, [%rd256];
	mul.wide.s32 	%rd3032, %r5336, 5;
	ld.local.s8 	%rd3033, [%rd255];
	add.s64 	%rd3034, %rd3032, %rd3033;
	shl.b64 	%rd3035, %rd3034, 3;
	add.s64 	%rd3036, %rd2, %rd3035;
	ld.global.f64 	%fd4800, [%rd3036+45640];
	add.f64 	%fd4801, %fd4799, %fd4800;
	add.s32 	%r5337, %r6506, -1;
	mad.lo.s32 	%r5338, %r5337, %r503, %r6505;
	add.s32 	%r5339, %r5338, -1;
	mul.wide.s32 	%rd3037, %r5339, 8;
	add.s64 	%rd3038, %rd90, %rd3037;
	ld.local.f64 	%fd4802, [%rd3038];
	add.f64 	%fd4803, %fd4801, %fd4802;
	ld.global.f64 	%fd4804, [%rd258+24472];
	ld.global.f64 	%fd4805, [%rd3031+45440];
	add.f64 	%fd4806, %fd4804, %fd4805;
	ld.global.f64 	%fd4807, [%rd3036+45440];
	add.f64 	%fd4808, %fd4806, %fd4807;
	add.s64 	%rd3039, %rd91, %rd3037;
	ld.local.f64 	%fd4809, [%rd3039];
	add.f64 	%fd4810, %fd4808, %fd4809;
	abs.f64 	%fd4811, %fd4803;
	setp.gt.f64 	%p2954, %fd4811, 0d41CDCD64FF800000;
	selp.f64 	%fd5816, 0dBFF0000000000000, %fd4810, %p2954;
	selp.f64 	%fd5815, 0d7FF0000000000000, %fd4803, %p2954;
	bra.uni 	$L__BB1_1271;
$L__BB1_1268:
	setp.ne.s32 	%p2945, %r603, 1;
	setp.ne.s32 	%p2946, %r604, 1;
	or.pred  	%p2947, %p2945, %p2946;
	@%p2947 bra 	$L__BB1_1270;
	cvt.u64.u32 	%rd3012, %r6506;
	add.s64 	%rd3013, %rd94, %rd3012;
	cvt.s64.s32 	%rd3014, %r6505;
	add.s64 	%rd3015, %rd95, %rd3014;
	ld.local.s8 	%r5314, [%rd3015+1];
	ld.local.u8 	%r5315, [%rd3013+1];
	ld.local.u8 	%r5316, [%rd3013];
	prmt.b32 	%r5317, %r5316, %r5315, 0x3340U;
	ld.local.u8 	%r5318, [%rd3015];
	prmt.b32 	%r5319, %r5318, 0, 0x3340U;
	prmt.b32 	%r5320, %r5317, %r5319, 0x5410U;
	mov.b32 	%r5321, 334205;
	dp4a.s32.u32 	%r5322, %r5320, %r5321, %r5314;
	mul.wide.s32 	%rd3016, %r5322, 8;
	add.s64 	%rd3017, %rd2, %rd3016;
	ld.global.f64 	%fd4777, [%rd3017+10000];
	ld.local.s8 	%r5323, [%rd256+-1];
	ld.local.u8 	%r5324, [%rd255];
	ld.local.u8 	%r5325, [%rd255+-1];
	prmt.b32 	%r5326, %r5325, %r5324, 0x3340U;
	ld.local.u8 	%r5327, [%rd256];
	prmt.b32 	%r5328, %r5327, 0, 0x3340U;
	prmt.b32 	%r5329, %r5326, %r5328, 0x5410U;
	mov.b32 	%r5330, 359705;
	dp4a.s32.u32 	%r5331, %r5329, %r5330, %r5323;
	mul.wide.s32 	%rd3018, %r5331, 8;
	add.s64 	%rd3019, %rd2, %rd3018;
	ld.global.f64 	%fd4778, [%rd3019+10000];
	add.f64 	%fd4779, %fd4777, %fd4778;
	add.s32 	%r5332, %r6506, -1;
	mad.lo.s32 	%r5333, %r5332, %r503, %r6505;
	add.s32 	%r5334, %r5333, -1;
	mul.wide.s32 	%rd3020, %r5334, 8;
	add.s64 	%rd3021, %rd91, %rd3020;
	ld.local.f64 	%fd4780, [%rd3021];
	add.f64 	%fd4781, %fd4779, %fd4780;
	ld.global.f64 	%fd4782, [%rd3017+15000];
	ld.global.f64 	%fd4783, [%rd3019+15000];
	add.f64 	%fd4784, %fd4782, %fd4783;
	add.s64 	%rd3022, %rd90, %rd3020;
	ld.local.f64 	%fd4785, [%rd3022];
	add.f64 	%fd4786, %fd4784, %fd4785;
	abs.f64 	%fd4787, %fd4786;
	setp.gt.f64 	%p2949, %fd4787, 0d41CDCD64FF800000;
	selp.f64 	%fd4788, 0dBFF0000000000000, %fd4781, %p2949;
	selp.f64 	%fd4789, 0d7FF0000000000000, %fd4786, %p2949;
	add.f64 	%fd4790, %fd4789, 0d4069000000000000;
	add.f64 	%fd4791, %fd4788, 0dC016CCCCCCCCCCCD;
	add.f64 	%fd4792, %fd270, %fd4791;
	div.rn.f64 	%fd4793, %fd4790, %fd4792;
	ld.local.f64 	%fd4794, [%rd257];
	add.f64 	%fd4795, %fd4794, 0d4069000000000000;
	div.rn.f64 	%fd4796, %fd4795, %fd502;
	setp.ltu.f64 	%p2950, %fd4793, %fd4796;
	selp.f64 	%fd5815, 0d7FF0000000000000, %fd4789, %p2950;
	selp.f64 	%fd5816, 0dBFF0000000000000, %fd4788, %p2950;
	bra.uni 	$L__BB1_1271;
$L__BB1_1270:
	ld.global.f64 	%fd4760, [%rd258+24952];
	cvt.u64.u32 	%rd3001, %r6506;
	add.s64 	%rd3002, %rd94, %rd3001;
	cvt.s64.s32 	%rd3003, %r6505;
	add.s64 	%rd3004, %rd95, %rd3003;
	ld.local.s8 	%r5291, [%rd3004+1];
	ld.local.u8 	%r5292, [%rd3002+1];
	ld.local.u8 	%r5293, [%rd3002];
	prmt.b32 	%r5294, %r5293, %r5292, 0x3340U;
	ld.local.u8 	%r5295, [%rd3004];
	prmt.b32 	%r5296, %r5295, 0, 0x3340U;
	prmt.b32 	%r5297, %r5294, %r5296, 0x5410U;
	mov.b32 	%r5298, 334205;
	dp4a.s32.u32 	%r5299, %r5297, %r5298, %r5291;
	mul.wide.s32 	%rd3005, %r5299, 8;
	add.s64 	%rd3006, %rd2, %rd3005;
	ld.global.f64 	%fd4761, [%rd3006+30440];
	add.f64 	%fd4762, %fd4760, %fd4761;
	ld.local.s8 	%r5300, [%rd256+-1];
	ld.local.u8 	%r5301, [%rd255];
	ld.local.u8 	%r5302, [%rd255+-1];
	prmt.b32 	%r5303, %r5302, %r5301, 0x3340U;
	ld.local.u8 	%r5304, [%rd256];
	prmt.b32 	%r5305, %r5304, 0, 0x3340U;
	prmt.b32 	%r5306, %r5303, %r5305, 0x5410U;
	mov.b32 	%r5307, 359705;
	dp4a.s32.u32 	%r5308, %r5306, %r5307, %r5300;
	mul.wide.s32 	%rd3007, %r5308, 8;
	add.s64 	%rd3008, %rd2, %rd3007;
	ld.global.f64 	%fd4763, [%rd3008+30440];
	add.f64 	%fd4764, %fd4762, %fd4763;
	add.s32 	%r5309, %r6506, -1;
	mad.lo.s32 	%r5310, %r5309, %r503, %r6505;
	add.s32 	%r5311, %r5310, -1;
	mul.wide.s32 	%rd3009, %r5311, 8;
	add.s64 	%rd3010, %rd90, %rd3009;
	ld.local.f64 	%fd4765, [%rd3010];
	add.f64 	%fd4766, %fd4764, %fd4765;
	ld.global.f64 	%fd4767, [%rd258+24232];
	ld.global.f64 	%fd4768, [%rd3006+25440];
	add.f64 	%fd4769, %fd4767, %fd4768;
	ld.global.f64 	%fd4770, [%rd3008+25440];
	add.f64 	%fd4771, %fd4769, %fd4770;
	sub.s32 	%r5312, %r603, %r604;
	abs.s32 	%r5313, %r5312;
	cvt.rn.f64.s32 	%fd4772, %r5313;
	fma.rn.f64 	%fd4773, %fd4772, 0dBFEEF3E864B31D04, %fd4771;
	add.s64 	%rd3011, %rd91, %rd3009;
	ld.local.f64 	%fd4774, [%rd3011];
	add.f64 	%fd4775, %fd4774, %fd4773;
	abs.f64 	%fd4776, %fd4766;
	setp.gt.f64 	%p2948, %fd4776, 0d41CDCD64FF800000;
	selp.f64 	%fd5816, 0dBFF0000000000000, %fd4775, %p2948;
	selp.f64 	%fd5815, 0d7FF0000000000000, %fd4766, %p2948;
$L__BB1_1271:
	abs.f64 	%fd4823, %fd5816;
	max.f64 	%fd4825, %fd501, %fd4823;
	setp.gt.f64 	%p2964, %fd4825, 0d41CDCD64FF800000;
	sub.f64 	%fd4826, %fd500, %fd5816;
	abs.f64 	%fd4827, %fd4826;
	setp.geu.f64 	%p2965, %fd4827, 0d3EE4F8B588E368F1;
	or.pred  	%p2966, %p2964, %p2965;
	@%p2966 bra 	$L__BB1_1274;
	ld.local.f64 	%fd4829, [%rd257];
	abs.f64 	%fd4830, %fd4829;
	abs.f64 	%fd4831, %fd5815;
	max.f64 	%fd4833, %fd4830, %fd4831;
	setp.gt.f64 	%p2967, %fd4833, 0d41CDCD64FF800000;
	sub.f64 	%fd4834, %fd4829, %fd5815;
	abs.f64 	%fd4835, %fd4834;
	setp.geu.f64 	%p2968, %fd4835, 0d3EE4F8B588E368F1;
	or.pred  	%p2969, %p2967, %p2968;
	@%p2969 bra 	$L__BB1_1274;
	add.s32 	%r5352, %r6506, -1;
	mul.wide.u32 	%rd3049, %r5352, 4;
	add.s64 	%rd3050, %rd92, %rd3049;
	st.local.u32 	[%rd3050], %r6505;
	mul.wide.s32 	%rd3051, %r6505, 4;
	add.s64 	%rd3052, %rd93, %rd3051;
	st.local.u32 	[%rd3052+-4], %r6506;
	mov.pred 	%p3810, 0;
	mov.u32 	%r6507, %r6505;
	mov.u32 	%r6508, %r6506;
	bra.uni 	$L__BB1_1275;
$L__BB1_1274:
	add.s32 	%r605, %r6506, -1;
	add.s32 	%r6505, %r6505, 1;
	setp.gt.s32 	%p2972, %r6506, 1;
	setp.lt.s32 	%p2973, %r6505, %r6507;
	and.pred  	%p2974, %p2972, %p2973;
	mov.u32 	%r6506, %r605;
	@%p2974 bra 	$L__BB1_1261;
$L__BB1_1275:
	add.s32 	%r6504, %r596, 1;
	setp.lt.u32 	%p2975, %r596, 32;
	and.pred  	%p2976, %p3810, %p2975;
	@%p2976 bra 	$L__BB1_1259;
	bra.uni 	$L__BB1_1238;
$L__BB1_1276:
	ld.local.f64 	%fd2672, [%rd247];
	add.f64 	%fd517, %fd5806, %fd2672;
	mul.wide.s32 	%rd1545, %r582, 8;
	add.s64 	%rd1546, %rd91, %rd1545;
	ld.local.f64 	%fd2673, [%rd1546];
	add.f64 	%fd518, %fd5807, %fd2673;
	mov.f64 	%fd5817, 0d3FE0000000000000;
	@%p982 bra 	$L__BB1_1306;
	mov.b32 	%r6532, 0;
	@%p1000 bra 	$L__BB1_1291;
	and.b32  	%r610, %r501, 15;
	setp.lt.u32 	%p1045, %r501, 16;
	mov.b32 	%r6532, 0;
	mov.u32 	%r6511, %r6532;
	@%p1045 bra 	$L__BB1_1281;
	and.b32  	%r6511, %r501, 2147483632;
	mov.b32 	%r6532, 0;
	mov.u32 	%r6520, %r6532;
$L__BB1_1280:
	.pragma "nounroll";
	mul.wide.u32 	%rd1547, %r6520, 4;
	add.s64 	%rd1548, %rd92, %rd1547;
	ld.local.u32 	%r3046, [%rd1548];
	setp.gt.s32 	%p1046, %r3046, 0;
	selp.u32 	%r3047, 1, 0, %p1046;
	add.s32 	%r3048, %r6532, %r3047;
	ld.local.u32 	%r3049, [%rd1548+4];
	setp.gt.s32 	%p1047, %r3049, 0;
	selp.u32 	%r3050, 1, 0, %p1047;
	add.s32 	%r3051, %r3048, %r3050;
	ld.local.u32 	%r3052, [%rd1548+8];
	setp.gt.s32 	%p1048, %r3052, 0;
	selp.u32 	%r3053, 1, 0, %p1048;
	add.s32 	%r3054, %r3051, %r3053;
	ld.local.u32 	%r3055, [%rd1548+12];
	setp.gt.s32 	%p1049, %r3055, 0;
	selp.u32 	%r3056, 1, 0, %p1049;
	add.s32 	%r3057, %r3054, %r3056;
	ld.local.u32 	%r3058, [%rd1548+16];
	setp.gt.s32 	%p1050, %r3058, 0;
	selp.u32 	%r3059, 1, 0, %p1050;
	add.s32 	%r3060, %r3057, %r3059;
	ld.local.u32 	%r3061, [%rd1548+20];
	setp.gt.s32 	%p1051, %r3061, 0;
	selp.u32 	%r3062, 1, 0, %p1051;
	add.s32 	%r3063, %r3060, %r3062;
	ld.local.u32 	%r3064, [%rd1548+24];
	setp.gt.s32 	%p1052, %r3064, 0;
	selp.u32 	%r3065, 1, 0, %p1052;
	add.s32 	%r3066, %r3063, %r3065;
	ld.local.u32 	%r3067, [%rd1548+28];
	setp.gt.s32 	%p1053, %r3067, 0;
	selp.u32 	%r3068, 1, 0, %p1053;
	add.s32 	%r3069, %r3066, %r3068;
	ld.local.u32 	%r3070, [%rd1548+32];
	setp.gt.s32 	%p1054, %r3070, 0;
	selp.u32 	%r3071, 1, 0, %p1054;
	add.s32 	%r3072, %r3069, %r3071;
	ld.local.u32 	%r3073, [%rd1548+36];
	setp.gt.s32 	%p1055, %r3073, 0;
	selp.u32 	%r3074, 1, 0, %p1055;
	add.s32 	%r3075, %r3072, %r3074;
	ld.local.u32 	%r3076, [%rd1548+40];
	setp.gt.s32 	%p1056, %r3076, 0;
	selp.u32 	%r3077, 1, 0, %p1056;
	add.s32 	%r3078, %r3075, %r3077;
	ld.local.u32 	%r3079, [%rd1548+44];
	setp.gt.s32 	%p1057, %r3079, 0;
	selp.u32 	%r3080, 1, 0, %p1057;
	add.s32 	%r3081, %r3078, %r3080;
	ld.local.u32 	%r3082, [%rd1548+48];
	setp.gt.s32 	%p1058, %r3082, 0;
	selp.u32 	%r3083, 1, 0, %p1058;
	add.s32 	%r3084, %r3081, %r3083;
	ld.local.u32 	%r3085, [%rd1548+52];
	setp.gt.s32 	%p1059, %r3085, 0;
	selp.u32 	%r3086, 1, 0, %p1059;
	add.s32 	%r3087, %r3084, %r3086;
	ld.local.u32 	%r3088, [%rd1548+56];
	setp.gt.s32 	%p1060, %r3088, 0;
	selp.u32 	%r3089, 1, 0, %p1060;
	add.s32 	%r3090, %r3087, %r3089;
	ld.local.u32 	%r3091, [%rd1548+60];
	setp.gt.s32 	%p1061, %r3091, 0;
	selp.u32 	%r3092, 1, 0, %p1061;
	add.s32 	%r6532, %r3090, %r3092;
	add.s32 	%r6520, %r6520, 16;
	setp.eq.s32 	%p1062, %r6520, %r6511;
	@%p1062 bra 	$L__BB1_1281;
	bra.uni 	$L__BB1_1280;
$L__BB1_1281:
	setp.eq.s32 	%p1063, %r610, 0;
	@%p1063 bra 	$L__BB1_1291;
	and.b32  	%r615, %r501, 7;
	setp.lt.u32 	%p1064, %r610, 8;
	@%p1064 bra 	$L__BB1_1284;
	mul.wide.u32 	%rd1549, %r6511, 4;
	add.s64 	%rd1550, %rd92, %rd1549;
	ld.local.u32 	%r3094, [%rd1550];
	setp.gt.s32 	%p1065, %r3094, 0;
	selp.u32 	%r3095, 1, 0, %p1065;
	add.s32 	%r3096, %r6532, %r3095;
	ld.local.u32 	%r3097, [%rd1550+4];
	setp.gt.s32 	%p1066, %r3097, 0;
	selp.u32 	%r3098, 1, 0, %p1066;
	add.s32 	%r3099, %r3096, %r3098;
	ld.local.u32 	%r3100, [%rd1550+8];
	setp.gt.s32 	%p1067, %r3100, 0;
	selp.u32 	%r3101, 1, 0, %p1067;
	add.s32 	%r3102, %r3099, %r3101;
	ld.local.u32 	%r3103, [%rd1550+12];
	setp.gt.s32 	%p1068, %r3103, 0;
	selp.u32 	%r3104, 1, 0, %p1068;
	add.s32 	%r3105, %r3102, %r3104;
	ld.local.u32 	%r3106, [%rd1550+16];
	setp.gt.s32 	%p1069, %r3106, 0;
	selp.u32 	%r3107, 1, 0, %p1069;
	add.s32 	%r3108, %r3105, %r3107;
	ld.local.u32 	%r3109, [%rd1550+20];
	setp.gt.s32 	%p1070, %r3109, 0;
	selp.u32 	%r3110, 1, 0, %p1070;
	add.s32 	%r3111, %r3108, %r3110;
	ld.local.u32 	%r3112, [%rd1550+24];
	setp.gt.s32 	%p1071, %r3112, 0;
	selp.u32 	%r3113, 1, 0, %p1071;
	add.s32 	%r3114, %r3111, %r3113;
	ld.local.u32 	%r3115, [%rd1550+28];
	setp.gt.s32 	%p1072, %r3115, 0;
	selp.u32 	%r3116, 1, 0, %p1072;
	add.s32 	%r6532, %r3114, %r3116;
	add.s32 	%r6511, %r6511, 8;
$L__BB1_1284:
	setp.eq.s32 	%p1073, %r615, 0;
	@%p1073 bra 	$L__BB1_1291;
	and.b32  	%r621, %r501, 3;
	setp.lt.u32 	%p1074, %r615, 4;
	@%p1074 bra 	$L__BB1_1287;
	mul.wide.u32 	%rd1551, %r6511, 4;
	add.s64 	%rd1552, %rd92, %rd1551;
	ld.local.u32 	%r3118, [%rd1552];
	setp.gt.s32 	%p1075, %r3118, 0;
	selp.u32 	%r3119, 1, 0, %p1075;
	add.s32 	%r3120, %r6532, %r3119;
	ld.local.u32 	%r3121, [%rd1552+4];
	setp.gt.s32 	%p1076, %r3121, 0;
	selp.u32 	%r3122, 1, 0, %p1076;
	add.s32 	%r3123, %r3120, %r3122;
	ld.local.u32 	%r3124, [%rd1552+8];
	setp.gt.s32 	%p1077, %r3124, 0;
	selp.u32 	%r3125, 1, 0, %p1077;
	add.s32 	%r3126, %r3123, %r3125;
	ld.local.u32 	%r3127, [%rd1552+12];
	setp.gt.s32 	%p1078, %r3127, 0;
	selp.u32 	%r3128, 1, 0, %p1078;
	add.s32 	%r6532, %r3126, %r3128;
	add.s32 	%r6511, %r6511, 4;
$L__BB1_1287:
	setp.eq.s32 	%p1079, %r621, 0;
	@%p1079 bra 	$L__BB1_1291;
	mul.wide.u32 	%rd1553, %r6511, 4;
	add.s64 	%rd260, %rd92, %rd1553;
	ld.local.u32 	%r3129, [%rd260];
	setp.gt.s32 	%p1080, %r3129, 0;
	selp.u32 	%r3130, 1, 0, %p1080;
	add.s32 	%r6532, %r6532, %r3130;
	setp.eq.s32 	%p1081, %r621, 1;
	@%p1081 bra 	$L__BB1_1291;
	ld.local.u32 	%r3131, [%rd260+4];
	setp.gt.s32 	%p1082, %r3131, 0;
	selp.u32 	%r3132, 1, 0, %p1082;
	add.s32 	%r6532, %r6532, %r3132;
	setp.eq.s32 	%p1083, %r621, 2;
	@%p1083 bra 	$L__BB1_1291;
	ld.local.u32 	%r3133, [%rd260+8];
	setp.gt.s32 	%p1084, %r3133, 0;
	selp.u32 	%r3134, 1, 0, %p1084;
	add.s32 	%r6532, %r6532, %r3134;
$L__BB1_1291:
	setp.eq.s32 	%p1085, %r503, 0;
	@%p1085 bra 	$L__BB1_1305;
	and.b32  	%r631, %r503, 15;
	setp.lt.u32 	%p1086, %r503, 16;
	mov.b32 	%r6525, 0;
	@%p1086 bra 	$L__BB1_1295;
	and.b32  	%r6525, %r503, 2147483632;
	mov.b32 	%r6522, 0;
$L__BB1_1294:
	.pragma "nounroll";
	mul.wide.u32 	%rd1554, %r6522, 4;
	add.s64 	%rd1555, %rd93, %rd1554;
	ld.local.u32 	%r3138, [%rd1555];
	setp.gt.s32 	%p1087, %r3138, 0;
	selp.u32 	%r3139, 1, 0, %p1087;
	add.s32 	%r3140, %r6532, %r3139;
	ld.local.u32 	%r3141, [%rd1555+4];
	setp.gt.s32 	%p1088, %r3141, 0;
	selp.u32 	%r3142, 1, 0, %p1088;
	add.s32 	%r3143, %r3140, %r3142;
	ld.local.u32 	%r3144, [%rd1555+8];
	setp.gt.s32 	%p1089, %r3144, 0;
	selp.u32 	%r3145, 1, 0, %p1089;
	add.s32 	%r3146, %r3143, %r3145;
	ld.local.u32 	%r3147, [%rd1555+12];
	setp.gt.s32 	%p1090, %r3147, 0;
	selp.u32 	%r3148, 1, 0, %p1090;
	add.s32 	%r3149, %r3146, %r3148;
	ld.local.u32 	%r3150, [%rd1555+16];
	setp.gt.s32 	%p1091, %r3150, 0;
	selp.u32 	%r3151, 1, 0, %p1091;
	add.s32 	%r3152, %r3149, %r3151;
	ld.local.u32 	%r3153, [%rd1555+20];
	setp.gt.s32 	%p1092, %r3153, 0;
	selp.u32 	%r3154, 1, 0, %p1092;
	add.s32 	%r3155, %r3152, %r3154;
	ld.local.u32 	%r3156, [%rd1555+24];
	setp.gt.s32 	%p1093, %r3156, 0;
	selp.u32 	%r3157, 1, 0, %p1093;
	add.s32 	%r3158, %r3155, %r3157;
	ld.local.u32 	%r3159, [%rd1555+28];
	setp.gt.s32 	%p1094, %r3159, 0;
	selp.u32 	%r3160, 1, 0, %p1094;
	add.s32 	%r3161, %r3158, %r3160;
	ld.local.u32 	%r3162, [%rd1555+32];
	setp.gt.s32 	%p1095, %r3162, 0;
	selp.u32 	%r3163, 1, 0, %p1095;
	add.s32 	%r3164, %r3161, %r3163;
	ld.local.u32 	%r3165, [%rd1555+36];
	setp.gt.s32 	%p1096, %r3165, 0;
	selp.u32 	%r3166, 1, 0, %p1096;
	add.s32 	%r3167, %r3164, %r3166;
	ld.local.u32 	%r3168, [%rd1555+40];
	setp.gt.s32 	%p1097, %r3168, 0;
	selp.u32 	%r3169, 1, 0, %p1097;
	add.s32 	%r3170, %r3167, %r3169;
	ld.local.u32 	%r3171, [%rd1555+44];
	setp.gt.s32 	%p1098, %r3171, 0;
	selp.u32 	%r3172, 1, 0, %p1098;
	add.s32 	%r3173, %r3170, %r3172;
	ld.local.u32 	%r3174, [%rd1555+48];
	setp.gt.s32 	%p1099, %r3174, 0;
	selp.u32 	%r3175, 1, 0, %p1099;
	add.s32 	%r3176, %r3173, %r3175;
	ld.local.u32 	%r3177, [%rd1555+52];
	setp.gt.s32 	%p1100, %r3177, 0;
	selp.u32 	%r3178, 1, 0, %p1100;
	add.s32 	%r3179, %r3176, %r3178;
	ld.local.u32 	%r3180, [%rd1555+56];
	setp.gt.s32 	%p1101, %r3180, 0;
	selp.u32 	%r3181, 1, 0, %p1101;
	add.s32 	%r3182, %r3179, %r3181;
	ld.local.u32 	%r3183, [%rd1555+60];
	setp.gt.s32 	%p1102, %r3183, 0;
	selp.u32 	%r3184, 1, 0, %p1102;
	add.s32 	%r6532, %r3182, %r3184;
	add.s32 	%r6522, %r6522, 16;
	setp.ne.s32 	%p1103, %r6522, %r6525;
	@%p1103 bra 	$L__BB1_1294;
$L__BB1_1295:
	setp.eq.s32 	%p1104, %r631, 0;
	@%p1104 bra 	$L__BB1_1305;
	and.b32  	%r644, %r503, 7;
	setp.lt.u32 	%p1105, %r631, 8;
	@%p1105 bra 	$L__BB1_1298;
	mul.wide.u32 	%rd1556, %r6525, 4;
	add.s64 	%rd1557, %rd93, %rd1556;
	ld.local.u32 	%r3186, [%rd1557];
	setp.gt.s32 	%p1106, %r3186, 0;
	selp.u32 	%r3187, 1, 0, %p1106;
	add.s32 	%r3188, %r6532, %r3187;
	ld.local.u32 	%r3189, [%rd1557+4];
	setp.gt.s32 	%p1107, %r3189, 0;
	selp.u32 	%r3190, 1, 0, %p1107;
	add.s32 	%r3191, %r3188, %r3190;
	ld.local.u32 	%r3192, [%rd1557+8];
	setp.gt.s32 	%p1108, %r3192, 0;
	selp.u32 	%r3193, 1, 0, %p1108;
	add.s32 	%r3194, %r3191, %r3193;
	ld.local.u32 	%r3195, [%rd1557+12];
	setp.gt.s32 	%p1109, %r3195, 0;
	selp.u32 	%r3196, 1, 0, %p1109;
	add.s32 	%r3197, %r3194, %r3196;
	ld.local.u32 	%r3198, [%rd1557+16];
	setp.gt.s32 	%p1110, %r3198, 0;
	selp.u32 	%r3199, 1, 0, %p1110;
	add.s32 	%r3200, %r3197, %r3199;
	ld.local.u32 	%r3201, [%rd1557+20];
	setp.gt.s32 	%p1111, %r3201, 0;
	selp.u32 	%r3202, 1, 0, %p1111;
	add.s32 	%r3203, %r3200, %r3202;
	ld.local.u32 	%r3204, [%rd1557+24];
	setp.gt.s32 	%p1112, %r3204, 0;
	selp.u32 	%r3205, 1, 0, %p1112;
	add.s32 	%r3206, %r3203, %r3205;
	ld.local.u32 	%r3207, [%rd1557+28];
	setp.gt.s32 	%p1113, %r3207, 0;
	selp.u32 	%r3208, 1, 0, %p1113;
	add.s32 	%r6532, %r3206, %r3208;
	add.s32 	%r6525, %r6525, 8;
$L__BB1_1298:
	setp.eq.s32 	%p1114, %r644, 0;
	@%p1114 bra 	$L__BB1_1305;
	and.b32  	%r650, %r503, 3;
	setp.lt.u32 	%p1115, %r644, 4;
	@%p1115 bra 	$L__BB1_1301;
	mul.wide.u32 	%rd1558, %r6525, 4;
	add.s64 	%rd1559, %rd93, %rd1558;
	ld.local.u32 	%r3210, [%rd1559];
	setp.gt.s32 	%p1116, %r3210, 0;
	selp.u32 	%r3211, 1, 0, %p1116;
	add.s32 	%r3212, %r6532, %r3211;
	ld.local.u32 	%r3213, [%rd1559+4];
	setp.gt.s32 	%p1117, %r3213, 0;
	selp.u32 	%r3214, 1, 0, %p1117;
	add.s32 	%r3215, %r3212, %r3214;
	ld.local.u32 	%r3216, [%rd1559+8];
	setp.gt.s32 	%p1118, %r3216, 0;
	selp.u32 	%r3217, 1, 0, %p1118;
	add.s32 	%r3218, %r3215, %r3217;
	ld.local.u32 	%r3219, [%rd1559+12];
	setp.gt.s32 	%p1119, %r3219, 0;
	selp.u32 	%r3220, 1, 0, %p1119;
	add.s32 	%r6532, %r3218, %r3220;
	add.s32 	%r6525, %r6525, 4;
$L__BB1_1301:
	setp.eq.s32 	%p1120, %r650, 0;
	@%p1120 bra 	$L__BB1_1305;
	mul.wide.u32 	%rd1560, %r6525, 4;
	add.s64 	%rd261, %rd93, %rd1560;
	ld.local.u32 	%r3221, [%rd261];
	setp.gt.s32 	%p1121, %r3221, 0;
	selp.u32 	%r3222, 1, 0, %p1121;
	add.s32 	%r6532, %r6532, %r3222;
	setp.eq.s32 	%p1122, %r650, 1;
	@%p1122 bra 	$L__BB1_1305;
	ld.local.u32 	%r3223, [%rd261+4];
	setp.gt.s32 	%p1123, %r3223, 0;
	selp.u32 	%r3224, 1, 0, %p1123;
	add.s32 	%r6532, %r6532, %r3224;
	setp.eq.s32 	%p1124, %r650, 2;
	@%p1124 bra 	$L__BB1_1305;
	ld.local.u32 	%r3225, [%rd261+8];
	setp.gt.s32 	%p1125, %r3225, 0;
	selp.u32 	%r3226, 1, 0, %p1125;
	add.s32 	%r6532, %r6532, %r3226;
$L__BB1_1305:
	shr.u32 	%r3227, %r6532, 1;
	add.s32 	%r3228, %r3227, -1;
	cvt.rn.f64.s32 	%fd2674, %r3228;
	add.f64 	%fd2675, %fd518, 0dC016CCCCCCCCCCCD;
	fma.rn.f64 	%fd2676, %fd2674, 0dBFE0A2B1704FF434, %fd2675;
	add.f64 	%fd2677, %fd270, %fd2676;
	add.f64 	%fd2678, %fd517, 0d4069000000000000;
	div.rn.f64 	%fd2679, %fd2678, %fd2677;
	add.f64 	%fd2680, %fd2679, 0dC071126666666666;
	fma.rn.f64 	%fd5817, %fd2680, 0d4059000000000000, 0d3FE0000000000000;
$L__BB1_1306:
	cvt.rzi.s32.f64 	%r3229, %fd5817;
	cvt.rn.f64.s32 	%fd2681, %r3229;
	div.rn.f64 	%fd5818, %fd2681, 0d4059000000000000;
$L__BB1_1307:
	setp.gt.f64 	%p1126, %fd5818, %fd8;
	@%p1126 bra 	$L__BB1_2880;
	ld.local.u64 	%rd262, [%rd162];
	ld.local.u64 	%rd263, [%rd41+48];
	mov.b32 	%r6533, 0;
$L__BB1_1309:
	mov.u32 	%r660, %r6533;
	cvt.u64.u32 	%rd1561, %r660;
	add.s64 	%rd1562, %rd262, %rd1561;
	ld.u8 	%rs691, [%rd1562];
	setp.ne.s16 	%p1127, %rs691, 0;
	add.s32 	%r6533, %r660, 1;
	@%p1127 bra 	$L__BB1_1309;
	and.b32  	%r3231, %r660, 1;
	setp.eq.b32 	%p1128, %r3231, 1;
	@%p1128 bra 	$L__BB1_1336;
	setp.eq.s32 	%p1129, %r660, 0;
	@%p1129 bra 	$L__BB1_1321;
	add.s32 	%r662, %r660, -2;
	shr.u32 	%r3233, %r660, 1;
	max.u32 	%r663, %r3233, 1;
	mov.b32 	%r6534, 0;
	mov.u32 	%r6535, %r6534;
$L__BB1_1313:
	add.s32 	%r666, %r6535, 1;
	cvt.u64.u32 	%rd1563, %r6535;
	add.s64 	%rd1564, %rd262, %rd1563;
	ld.u8 	%rs55, [%rd1564+1];
	setp.ne.s16 	%p1130, %rs55, 65;
	add.s32 	%r3234, %r662, %r6534;
	cvt.s64.s32 	%rd1565, %r3234;
	add.s64 	%rd1566, %rd262, %rd1565;
	ld.u8 	%rs56, [%rd1566];
	@%p1130 bra 	$L__BB1_1315;
	setp.ne.s16 	%p1131, %rs56, 84;
	@%p1131 bra 	$L__BB1_1336;
$L__BB1_1315:
	setp.ne.s16 	%p1132, %rs55, 84;
	@%p1132 bra 	$L__BB1_1317;
	setp.ne.s16 	%p1133, %rs56, 65;
	@%p1133 bra 	$L__BB1_1336;
$L__BB1_1317:
	setp.eq.s16 	%p1134, %rs55, 84;
	setp.eq.s16 	%p1135, %rs55, 65;
	setp.ne.s16 	%p1136, %rs56, 65;
	or.pred  	%p1137, %p1136, %p1134;
	setp.ne.s16 	%p1138, %rs56, 84;
	or.pred  	%p1139, %p1138, %p1135;
	and.pred  	%p1140, %p1137, %p1139;
	not.pred 	%p1141, %p1140;
	@%p1141 bra 	$L__BB1_1336;
	setp.eq.s16 	%p1142, %rs55, 67;
	setp.ne.s16 	%p1143, %rs56, 71;
	and.pred  	%p1144, %p1143, %p1142;
	@%p1144 bra 	$L__BB1_1336;
	setp.eq.s16 	%p1147, %rs55, 71;
	setp.ne.s16 	%p1148, %rs56, 67;
	xor.pred  	%p1149, %p1147, %p1148;
	or.pred  	%p1150, %p1143, %p1142;
	and.pred  	%p1151, %p1149, %p1150;
	not.pred 	%p1152, %p1151;
	@%p1152 bra 	$L__BB1_1336;
	not.b32 	%r6534, %r6535;
	setp.eq.s32 	%p1153, %r666, %r663;
	mov.u32 	%r6535, %r666;
	@%p1153 bra 	$L__BB1_1321;
	bra.uni 	$L__BB1_1313;
$L__BB1_1321:
	mov.b32 	%r6536, 0;
$L__BB1_1322:
	mov.u32 	%r668, %r6536;
	cvt.u64.u32 	%rd1567, %r668;
	add.s64 	%rd1568, %rd263, %rd1567;
	ld.u8 	%rs697, [%rd1568];
	setp.ne.s16 	%p1154, %rs697, 0;
	add.s32 	%r6536, %r668, 1;
	@%p1154 bra 	$L__BB1_1322;
	and.b32  	%r3236, %r668, 1;
	setp.eq.b32 	%p1155, %r3236, 1;
	@%p1155 bra 	$L__BB1_1336;
	setp.eq.s32 	%p1156, %r668, 0;
	@%p1156 bra 	$L__BB1_1334;
	add.s32 	%r670, %r668, -2;
	shr.u32 	%r3238, %r668, 1;
	max.u32 	%r671, %r3238, 1;
	mov.b32 	%r6537, 0;
	mov.u32 	%r6538, %r6537;
$L__BB1_1326:
	add.s32 	%r674, %r6538, 1;
	cvt.u64.u32 	%rd1569, %r6538;
	add.s64 	%rd1570, %rd263, %rd1569;
	ld.u8 	%rs57, [%rd1570+1];
	setp.ne.s16 	%p1157, %rs57, 65;
	add.s32 	%r3239, %r670, %r6537;
	cvt.s64.s32 	%rd1571, %r3239;
	add.s64 	%rd1572, %rd263, %rd1571;
	ld.u8 	%rs58, [%rd1572];
	@%p1157 bra 	$L__BB1_1328;
	setp.ne.s16 	%p1158, %rs58, 84;
	@%p1158 bra 	$L__BB1_1336;
$L__BB1_1328:
	setp.ne.s16 	%p1159, %rs57, 84;
	@%p1159 bra 	$L__BB1_1330;
	setp.ne.s16 	%p1160, %rs58, 65;
	@%p1160 bra 	$L__BB1_1336;
$L__BB1_1330:
	setp.eq.s16 	%p1161, %rs57, 84;
	setp.eq.s16 	%p1162, %rs57, 65;
	setp.ne.s16 	%p1163, %rs58, 65;
	or.pred  	%p1164, %p1163, %p1161;
	setp.ne.s16 	%p1165, %rs58, 84;
	or.pred  	%p1166, %p1165, %p1162;
	and.pred  	%p1167, %p1164, %p1166;
	not.pred 	%p1168, %p1167;
	@%p1168 bra 	$L__BB1_1336;
	setp.eq.s16 	%p1169, %rs57, 67;
	setp.ne.s16 	%p1170, %rs58, 71;
	and.pred  	%p1171, %p1170, %p1169;
	@%p1171 bra 	$L__BB1_1336;
	setp.eq.s16 	%p1174, %rs57, 71;
	setp.ne.s16 	%p1175, %rs58, 67;
	xor.pred  	%p1176, %p1174, %p1175;
	or.pred  	%p1177, %p1170, %p1169;
	and.pred  	%p1178, %p1176, %p1177;
	not.pred 	%p1179, %p1178;
	@%p1179 bra 	$L__BB1_1336;
	not.b32 	%r6537, %r6538;
	setp.ne.s32 	%p1180, %r674, %r671;
	mov.u32 	%r6538, %r674;
	@%p1180 bra 	$L__BB1_1326;
$L__BB1_1334:
	setp.gt.u32 	%p1183, %r129, 2146435070;
	mov.f64 	%fd5819, %fd5;
	@%p1183 bra 	$L__BB1_1338;
	setp.gt.u32 	%p1184, %r131, 1073127582;
	selp.f64 	%fd2714, %fd7, %fd6, %p1184;
	selp.u32 	%r3244, 1, 0, %p1184;
	add.s32 	%r3245, %r130, %r3244;
	add.f64 	%fd2715, %fd2714, 0dBFF0000000000000;
	add.f64 	%fd2716, %fd2714, 0d3FF0000000000000;
	rcp.approx.ftz.f64 	%fd2717, %fd2716;
	neg.f64 	%fd2718, %fd2716;
	fma.rn.f64 	%fd2719, %fd2718, %fd2717, 0d3FF0000000000000;
	fma.rn.f64 	%fd2720, %fd2719, %fd2719, %fd2719;
	fma.rn.f64 	%fd2721, %fd2720, %fd2717, %fd2717;
	mul.f64 	%fd2722, %fd2715, %fd2721;
	fma.rn.f64 	%fd2723, %fd2715, %fd2721, %fd2722;
	mul.f64 	%fd2724, %fd2723, %fd2723;
	fma.rn.f64 	%fd2725, %fd2724, 0d3EB1380B3AE80F1E, 0d3ED0EE258B7A8B04;
	fma.rn.f64 	%fd2726, %fd2725, %fd2724, 0d3EF3B2669F02676F;
	fma.rn.f64 	%fd2727, %fd2726, %fd2724, 0d3F1745CBA9AB0956;
	fma.rn.f64 	%fd2728, %fd2727, %fd2724, 0d3F3C71C72D1B5154;
	fma.rn.f64 	%fd2729, %fd2728, %fd2724, 0d3F624924923BE72D;
	fma.rn.f64 	%fd2730, %fd2729, %fd2724, 0d3F8999999999A3C4;
	fma.rn.f64 	%fd2731, %fd2730, %fd2724, 0d3FB5555555555554;
	sub.f64 	%fd2732, %fd2715, %fd2723;
	add.f64 	%fd2733, %fd2732, %fd2732;
	neg.f64 	%fd2734, %fd2723;
	fma.rn.f64 	%fd2735, %fd2734, %fd2715, %fd2733;
	mul.f64 	%fd2736, %fd2721, %fd2735;
	mul.f64 	%fd2737, %fd2724, %fd2731;
	fma.rn.f64 	%fd2738, %fd2737, %fd2723, %fd2736;
	xor.b32  	%r3246, %r3245, -2147483648;
	mov.b32 	%r3247, 1127219200;
	mov.b64 	%fd2739, {%r3246, %r3247};
	sub.f64 	%fd2740, %fd2739, %fd1;
	fma.rn.f64 	%fd2741, %fd2740, 0d3FE62E42FEFA39EF, %fd2723;
	fma.rn.f64 	%fd2742, %fd2740, 0dBFE62E42FEFA39EF, %fd2741;
	sub.f64 	%fd2743, %fd2742, %fd2723;
	sub.f64 	%fd2744, %fd2738, %fd2743;
	fma.rn.f64 	%fd2745, %fd2740, 0d3C7ABC9E3B39803F, %fd2744;
	add.f64 	%fd5819, %fd2741, %fd2745;
	bra.uni 	$L__BB1_1338;
$L__BB1_1336:
	setp.gt.u32 	%p1181, %r126, 2146435070;
	mov.f64 	%fd5819, %fd2;
	@%p1181 bra 	$L__BB1_1338;
	setp.gt.u32 	%p1182, %r128, 1073127582;
	selp.f64 	%fd2682, %fd4, %fd3, %p1182;
	selp.u32 	%r3240, 1, 0, %p1182;
	add.s32 	%r3241, %r127, %r3240;
	add.f64 	%fd2683, %fd2682, 0dBFF0000000000000;
	add.f64 	%fd2684, %fd2682, 0d3FF0000000000000;
	rcp.approx.ftz.f64 	%fd2685, %fd2684;
	neg.f64 	%fd2686, %fd2684;
	fma.rn.f64 	%fd2687, %fd2686, %fd2685, 0d3FF0000000000000;
	fma.rn.f64 	%fd2688, %fd2687, %fd2687, %fd2687;
	fma.rn.f64 	%fd2689, %fd2688, %fd2685, %fd2685;
	mul.f64 	%fd2690, %fd2683, %fd2689;
	fma.rn.f64 	%fd2691, %fd2683, %fd2689, %fd2690;
	mul.f64 	%fd2692, %fd2691, %fd2691;
	fma.rn.f64 	%fd2693, %fd2692, 0d3EB1380B3AE80F1E, 0d3ED0EE258B7A8B04;
	fma.rn.f64 	%fd2694, %fd2693, %fd2692, 0d3EF3B2669F02676F;
	fma.rn.f64 	%fd2695, %fd2694, %fd2692, 0d3F1745CBA9AB0956;
	fma.rn.f64 	%fd2696, %fd2695, %fd2692, 0d3F3C71C72D1B5154;
	fma.rn.f64 	%fd2697, %fd2696, %fd2692, 0d3F624924923BE72D;
	fma.rn.f64 	%fd2698, %fd2697, %fd2692, 0d3F8999999999A3C4;
	fma.rn.f64 	%fd2699, %fd2698, %fd2692, 0d3FB5555555555554;
	sub.f64 	%fd2700, %fd2683, %fd2691;
	add.f64 	%fd2701, %fd2700, %fd2700;
	neg.f64 	%fd2702, %fd2691;
	fma.rn.f64 	%fd2703, %fd2702, %fd2683, %fd2701;
	mul.f64 	%fd2704, %fd2689, %fd2703;
	mul.f64 	%fd2705, %fd2692, %fd2699;
	fma.rn.f64 	%fd2706, %fd2705, %fd2691, %fd2704;
	xor.b32  	%r3242, %r3241, -2147483648;
	mov.b32 	%r3243, 1127219200;
	mov.b64 	%fd2707, {%r3242, %r3243};
	sub.f64 	%fd2708, %fd2707, %fd1;
	fma.rn.f64 	%fd2709, %fd2708, 0d3FE62E42FEFA39EF, %fd2691;
	fma.rn.f64 	%fd2710, %fd2708, 0dBFE62E42FEFA39EF, %fd2709;
	sub.f64 	%fd2711, %fd2710, %fd2691;
	sub.f64 	%fd2712, %fd2706, %fd2711;
	fma.rn.f64 	%fd2713, %fd2708, 0d3C7ABC9E3B39803F, %fd2712;
	add.f64 	%fd5819, %fd2709, %fd2713;
$L__BB1_1338:
	mul.f64 	%fd526, %fd5819, 0d3FFFCB923A29C77A;
	mov.b32 	%r6539, 0;
$L__BB1_1339:
	mov.u32 	%r676, %r6539;
	cvt.u64.u32 	%rd1573, %r676;
	add.s64 	%rd1574, %rd263, %rd1573;
	ld.u8 	%rs703, [%rd1574];
	setp.ne.s16 	%p1185, %rs703, 0;
	add.s32 	%r6539, %r676, 1;
	@%p1185 bra 	$L__BB1_1339;
	mov.b32 	%r6540, 0;
$L__BB1_1341:
	mov.u32 	%r678, %r6540;
	cvt.u64.u32 	%rd1575, %r678;
	add.s64 	%rd1576, %rd262, %rd1575;
	ld.u8 	%rs704, [%rd1576];
	setp.ne.s16 	%p1186, %rs704, 0;
	add.s32 	%r6540, %r678, 1;
	@%p1186 bra 	$L__BB1_1341;
	setp.eq.s32 	%p1187, %r676, 0;
	@%p1187 bra 	$L__BB1_1378;
	and.b32  	%r680, %r676, 3;
	setp.lt.u32 	%p1188, %r676, 4;
	mov.b32 	%r6542, 1;
	@%p1188 bra 	$L__BB1_1347;
	and.b32  	%r681, %r676, 2147483644;
	mov.b32 	%r6542, 1;
$L__BB1_1345:
	mov.u32 	%r685, %r6542;
	cvt.s64.s32 	%rd1577, %r685;
	add.s64 	%rd266, %rd263, %rd1577;
	ld.u8 	%rs706, [%rd266+-1];
	mov.b16 	%rs1368, 0;
	setp.gt.s16 	%p1189, %rs706, 70;
	@%p1189 bra 	$L__BB1_1385;
	setp.eq.s16 	%p1192, %rs706, 65;
	@%p1192 bra 	$L__BB1_1389;
	bra.uni 	$L__BB1_1383;
$L__BB1_1347:
	setp.eq.s32 	%p1210, %r680, 0;
	@%p1210 bra 	$L__BB1_1378;
	cvt.s64.s32 	%rd1579, %r6542;
	add.s64 	%rd264, %rd263, %rd1579;
	ld.u8 	%rs730, [%rd264+-1];
	mov.b16 	%rs1365, 0;
	setp.gt.s16 	%p1211, %rs730, 70;
	@%p1211 bra 	$L__BB1_1352;
	setp.eq.s16 	%p1214, %rs730, 65;
	@%p1214 bra 	$L__BB1_1357;
	setp.eq.s16 	%p1215, %rs730, 67;
	@%p1215 bra 	$L__BB1_1351;
	bra.uni 	$L__BB1_1356;
$L__BB1_1351:
	mov.b16 	%rs1365, 1;
	bra.uni 	$L__BB1_1357;
$L__BB1_1352:
	setp.eq.s16 	%p1212, %rs730, 71;
	@%p1212 bra 	$L__BB1_1355;
	setp.ne.s16 	%p1213, %rs730, 84;
	@%p1213 bra 	$L__BB1_1356;
	mov.b16 	%rs1365, 3;
	bra.uni 	$L__BB1_1357;
$L__BB1_1355:
	mov.b16 	%rs1365, 2;
	bra.uni 	$L__BB1_1357;
$L__BB1_1356:
	mov.b16 	%rs1365, 4;
$L__BB1_1357:
	cvt.u64.u32 	%rd1580, %r6542;
	add.s64 	%rd265, %rd100, %rd1580;
	st.local.u8 	[%rd265], %rs1365;
	setp.eq.s32 	%p1216, %r680, 1;
	@%p1216 bra 	$L__BB1_1378;
	ld.u8 	%rs736, [%rd264];
	mov.b16 	%rs1366, 0;
	setp.gt.s16 	%p1217, %rs736, 70;
	@%p1217 bra 	$L__BB1_1362;
	setp.eq.s16 	%p1220, %rs736, 65;
	@%p1220 bra 	$L__BB1_1367;
	setp.eq.s16 	%p1221, %rs736, 67;
	@%p1221 bra 	$L__BB1_1361;
	bra.uni 	$L__BB1_1366;
$L__BB1_1361:
	mov.b16 	%rs1366, 1;
	bra.uni 	$L__BB1_1367;
$L__BB1_1362:
	setp.eq.s16 	%p1218, %rs736, 71;
	@%p1218 bra 	$L__BB1_1365;
	setp.ne.s16 	%p1219, %rs736, 84;
	@%p1219 bra 	$L__BB1_1366;
	mov.b16 	%rs1366, 3;
	bra.uni 	$L__BB1_1367;
$L__BB1_1365:
	mov.b16 	%rs1366, 2;
	bra.uni 	$L__BB1_1367;
$L__BB1_1366:
	mov.b16 	%rs1366, 4;
$L__BB1_1367:
	add.s32 	%r3253, %r6542, 1;
	cvt.u64.u32 	%rd1581, %r3253;
	add.s64 	%rd1582, %rd100, %rd1581;
	st.local.u8 	[%rd1582], %rs1366;
	setp.eq.s32 	%p1222, %r680, 2;
	@%p1222 bra 	$L__BB1_1378;
	ld.u8 	%rs742, [%rd264+1];
	mov.b16 	%rs1367, 0;
	setp.gt.s16 	%p1223, %rs742, 70;
	@%p1223 bra 	$L__BB1_1372;
	setp.eq.s16 	%p1226, %rs742, 65;
	@%p1226 bra 	$L__BB1_1377;
	setp.eq.s16 	%p1227, %rs742, 67;
	@%p1227 bra 	$L__BB1_1371;
	bra.uni 	$L__BB1_1376;
$L__BB1_1371:
	mov.b16 	%rs1367, 1;
	bra.uni 	$L__BB1_1377;
$L__BB1_1372:
	setp.eq.s16 	%p1224, %rs742, 71;
	@%p1224 bra 	$L__BB1_1375;
	setp.ne.s16 	%p1225, %rs742, 84;
	@%p1225 bra 	$L__BB1_1376;
	mov.b16 	%rs1367, 3;
	bra.uni 	$L__BB1_1377;
$L__BB1_1375:
	mov.b16 	%rs1367, 2;
	bra.uni 	$L__BB1_1377;
$L__BB1_1376:
	mov.b16 	%rs1367, 4;
$L__BB1_1377:
	st.local.u8 	[%rd265+2], %rs1367;
$L__BB1_1378:
	setp.eq.s32 	%p1228, %r678, 0;
	@%p1228 bra 	$L__BB1_1482;
	and.b32  	%r683, %r678, 3;
	setp.lt.u32 	%p1229, %r678, 4;
	mov.b32 	%r6544, 1;
	@%p1229 bra 	$L__BB1_1451;
	and.b32  	%r684, %r678, 2147483644;
	mov.b32 	%r6544, 1;
$L__BB1_1381:
	sub.s32 	%r3256, %r678, %r6544;
	cvt.u64.u32 	%rd1583, %r3256;
	add.s64 	%rd1584, %rd262, %rd1583;
	ld.u8 	%rs748, [%rd1584];
	mov.b16 	%rs1372, 0;
	setp.gt.s16 	%p1230, %rs748, 70;
	@%p1230 bra 	$L__BB1_1419;
	setp.eq.s16 	%p1233, %rs748, 65;
	@%p1233 bra 	$L__BB1_1423;
	bra.uni 	$L__BB1_1417;
$L__BB1_1383:
	setp.eq.s16 	%p1193, %rs706, 67;
	@%p1193 bra 	$L__BB1_1384;
	bra.uni 	$L__BB1_1388;
$L__BB1_1384:
	mov.b16 	%rs1368, 1;
	bra.uni 	$L__BB1_1389;
$L__BB1_1385:
	setp.eq.s16 	%p1190, %rs706, 71;
	@%p1190 bra 	$L__BB1_3628;
	setp.eq.s16 	%p1191, %rs706, 84;
	@%p1191 bra 	$L__BB1_1387;
	bra.uni 	$L__BB1_1388;
$L__BB1_1387:
	mov.b16 	%rs1368, 3;
	bra.uni 	$L__BB1_1389;
$L__BB1_1388:
	mov.b16 	%rs1368, 4;
$L__BB1_1389:
	cvt.u64.u32 	%rd1578, %r685;
	add.s64 	%rd267, %rd100, %rd1578;
	st.local.u8 	[%rd267], %rs1368;
	ld.u8 	%rs712, [%rd266];
	mov.b16 	%rs1369, 0;
	setp.gt.s16 	%p1194, %rs712, 70;
	@%p1194 bra 	$L__BB1_1393;
	setp.eq.s16 	%p1197, %rs712, 65;
	@%p1197 bra 	$L__BB1_1398;
	setp.eq.s16 	%p1198, %rs712, 67;
	@%p1198 bra 	$L__BB1_1392;
	bra.uni 	$L__BB1_1397;
$L__BB1_1392:
	mov.b16 	%rs1369, 1;
	bra.uni 	$L__BB1_1398;
$L__BB1_1393:
	setp.eq.s16 	%p1195, %rs712, 71;
	@%p1195 bra 	$L__BB1_1396;
	setp.ne.s16 	%p1196, %rs712, 84;
	@%p1196 bra 	$L__BB1_1397;
	mov.b16 	%rs1369, 3;
	bra.uni 	$L__BB1_1398;
$L__BB1_1396:
	mov.b16 	%rs1369, 2;
	bra.uni 	$L__BB1_1398;
$L__BB1_1397:
	mov.b16 	%rs1369, 4;
$L__BB1_1398:
	st.local.u8 	[%rd267+1], %rs1369;
	ld.u8 	%rs718, [%rd266+1];
	mov.b16 	%rs1370, 0;
	setp.gt.s16 	%p1199, %rs718, 70;
	@%p1199 bra 	$L__BB1_1402;
	setp.eq.s16 	%p1202, %rs718, 65;
	@%p1202 bra 	$L__BB1_1407;
	setp.eq.s16 	%p1203, %rs718, 67;
	@%p1203 bra 	$L__BB1_1401;
	bra.uni 	$L__BB1_1406;
$L__BB1_1401:
	mov.b16 	%rs1370, 1;
	bra.uni 	$L__BB1_1407;
$L__BB1_1402:
	setp.eq.s16 	%p1200, %rs718, 71;
	@%p1200 bra 	$L__BB1_1405;
	setp.ne.s16 	%p1201, %rs718, 84;
	@%p1201 bra 	$L__BB1_1406;
	mov.b16 	%rs1370, 3;
	bra.uni 	$L__BB1_1407;
$L__BB1_1405:
	mov.b16 	%rs1370, 2;
	bra.uni 	$L__BB1_1407;
$L__BB1_1406:
	mov.b16 	%rs1370, 4;
$L__BB1_1407:
	st.local.u8 	[%rd267+2], %rs1370;
	ld.u8 	%rs724, [%rd266+2];
	mov.b16 	%rs1371, 0;
	setp.gt.s16 	%p1204, %rs724, 70;
	@%p1204 bra 	$L__BB1_1411;
	setp.eq.s16 	%p1207, %rs724, 65;
	@%p1207 bra 	$L__BB1_1416;
	setp.eq.s16 	%p1208, %rs724, 67;
	@%p1208 bra 	$L__BB1_1410;
	bra.uni 	$L__BB1_1415;
$L__BB1_1410:
	mov.b16 	%rs1371, 1;
	bra.uni 	$L__BB1_1416;
$L__BB1_1411:
	setp.eq.s16 	%p1205, %rs724, 71;
	@%p1205 bra 	$L__BB1_1414;
	setp.ne.s16 	%p1206, %rs724, 84;
	@%p1206 bra 	$L__BB1_1415;
	mov.b16 	%rs1371, 3;
	bra.uni 	$L__BB1_1416;
$L__BB1_1414:
	mov.b16 	%rs1371, 2;
	bra.uni 	$L__BB1_1416;
$L__BB1_1415:
	mov.b16 	%rs1371, 4;
$L__BB1_1416:
	st.local.u8 	[%rd267+3], %rs1371;
	add.s32 	%r6542, %r685, 4;
	add.s32 	%r3252, %r685, 3;
	setp.eq.s32 	%p1209, %r3252, %r681;
	@%p1209 bra 	$L__BB1_1347;
	bra.uni 	$L__BB1_1345;
$L__BB1_1417:
	setp.eq.s16 	%p1234, %rs748, 67;
	@%p1234 bra 	$L__BB1_1418;
	bra.uni 	$L__BB1_1422;
$L__BB1_1418:
	mov.b16 	%rs1372, 1;
	bra.uni 	$L__BB1_1423;
$L__BB1_1419:
	setp.eq.s16 	%p1231, %rs748, 71;
	@%p1231 bra 	$L__BB1_3629;
	setp.eq.s16 	%p1232, %rs748, 84;
	@%p1232 bra 	$L__BB1_1421;
	bra.uni 	$L__BB1_1422;
$L__BB1_1421:
	mov.b16 	%rs1372, 3;
	bra.uni 	$L__BB1_1423;
$L__BB1_1422:
	mov.b16 	%rs1372, 4;
$L__BB1_1423:
	cvt.u64.u32 	%rd1585, %r6544;
	add.s64 	%rd268, %rd101, %rd1585;
	st.local.u8 	[%rd268], %rs1372;
	not.b32 	%r3257, %r6544;
	add.s32 	%r3258, %r678, %r3257;
	cvt.u64.u32 	%rd1586, %r3258;
	add.s64 	%rd1587, %rd262, %rd1586;
	ld.u8 	%rs754, [%rd1587];
	mov.b16 	%rs1373, 0;
	setp.gt.s16 	%p1235, %rs754, 70;
	@%p1235 bra 	$L__BB1_1427;
	setp.eq.s16 	%p1238, %rs754, 65;
	@%p1238 bra 	$L__BB1_1432;
	setp.eq.s16 	%p1239, %rs754, 67;
	@%p1239 bra 	$L__BB1_1426;
	bra.uni 	$L__BB1_1431;
$L__BB1_1426:
	mov.b16 	%rs1373, 1;
	bra.uni 	$L__BB1_1432;
$L__BB1_1427:
	setp.eq.s16 	%p1236, %rs754, 71;
	@%p1236 bra 	$L__BB1_1430;
	setp.ne.s16 	%p1237, %rs754, 84;
	@%p1237 bra 	$L__BB1_1431;
	mov.b16 	%rs1373, 3;
	bra.uni 	$L__BB1_1432;
$L__BB1_1430:
	mov.b16 	%rs1373, 2;
	bra.uni 	$L__BB1_1432;
$L__BB1_1431:
	mov.b16 	%rs1373, 4;
$L__BB1_1432:
	st.local.u8 	[%rd268+1], %rs1373;
	sub.s32 	%r3259, %r678, %r6544;
	add.s32 	%r3260, %r3259, -2;
	cvt.u64.u32 	%rd1588, %r3260;
	add.s64 	%rd1589, %rd262, %rd1588;
	ld.u8 	%rs760, [%rd1589];
	mov.b16 	%rs1374, 0;
	setp.gt.s16 	%p1240, %rs760, 70;
	@%p1240 bra 	$L__BB1_1436;
	setp.eq.s16 	%p1243, %rs760, 65;
	@%p1243 bra 	$L__BB1_1441;
	setp.eq.s16 	%p1244, %rs760, 67;
	@%p1244 bra 	$L__BB1_1435;
	bra.uni 	$L__BB1_1440;
$L__BB1_1435:
	mov.b16 	%rs1374, 1;
	bra.uni 	$L__BB1_1441;
$L__BB1_1436:
	setp.eq.s16 	%p1241, %rs760, 71;
	@%p1241 bra 	$L__BB1_1439;
	setp.ne.s16 	%p1242, %rs760, 84;
	@%p1242 bra 	$L__BB1_1440;
	mov.b16 	%rs1374, 3;
	bra.uni 	$L__BB1_1441;
$L__BB1_1439:
	mov.b16 	%rs1374, 2;
	bra.uni 	$L__BB1_1441;
$L__BB1_1440:
	mov.b16 	%rs1374, 4;
$L__BB1_1441:
	st.local.u8 	[%rd268+2], %rs1374;
	add.s32 	%r688, %r6544, 3;
	sub.s32 	%r3261, %r678, %r688;
	cvt.u64.u32 	%rd1590, %r3261;
	add.s64 	%rd1591, %rd262, %rd1590;
	ld.u8 	%rs766, [%rd1591];
	mov.b16 	%rs1375, 0;
	setp.gt.s16 	%p1245, %rs766, 70;
	@%p1245 bra 	$L__BB1_1445;
	setp.eq.s16 	%p1248, %rs766, 65;
	@%p1248 bra 	$L__BB1_1450;
	setp.eq.s16 	%p1249, %rs766, 67;
	@%p1249 bra 	$L__BB1_1444;
	bra.uni 	$L__BB1_1449;
$L__BB1_1444:
	mov.b16 	%rs1375, 1;
	bra.uni 	$L__BB1_1450;
$L__BB1_1445:
	setp.eq.s16 	%p1246, %rs766, 71;
	@%p1246 bra 	$L__BB1_1448;
	setp.ne.s16 	%p1247, %rs766, 84;
	@%p1247 bra 	$L__BB1_1449;
	mov.b16 	%rs1375, 3;
	bra.uni 	$L__BB1_1450;
$L__BB1_1448:
	mov.b16 	%rs1375, 2;
	bra.uni 	$L__BB1_1450;
$L__BB1_1449:
	mov.b16 	%rs1375, 4;
$L__BB1_1450:
	st.local.u8 	[%rd268+3], %rs1375;
	add.s32 	%r6544, %r6544, 4;
	setp.ne.s32 	%p1250, %r688, %r684;
	@%p1250 bra 	$L__BB1_1381;
$L__BB1_1451:
	setp.eq.s32 	%p1251, %r683, 0;
	@%p1251 bra 	$L__BB1_1482;
	sub.s32 	%r3262, %r678, %r6544;
	cvt.u64.u32 	%rd1592, %r3262;
	add.s64 	%rd1593, %rd262, %rd1592;
	ld.u8 	%rs772, [%rd1593];
	mov.b16 	%rs1376, 0;
	setp.gt.s16 	%p1252, %rs772, 70;
	@%p1252 bra 	$L__BB1_1456;
	setp.eq.s16 	%p1255, %rs772, 65;
	@%p1255 bra 	$L__BB1_1461;
	setp.eq.s16 	%p1256, %rs772, 67;
	@%p1256 bra 	$L__BB1_1455;
	bra.uni 	$L__BB1_1460;
$L__BB1_1455:
	mov.b16 	%rs1376, 1;
	bra.uni 	$L__BB1_1461;
$L__BB1_1456:
	setp.eq.s16 	%p1253, %rs772, 71;
	@%p1253 bra 	$L__BB1_1459;
	setp.ne.s16 	%p1254, %rs772, 84;
	@%p1254 bra 	$L__BB1_1460;
	mov.b16 	%rs1376, 3;
	bra.uni 	$L__BB1_1461;
$L__BB1_1459:
	mov.b16 	%rs1376, 2;
	bra.uni 	$L__BB1_1461;
$L__BB1_1460:
	mov.b16 	%rs1376, 4;
$L__BB1_1461:
	cvt.u64.u32 	%rd1594, %r6544;
	add.s64 	%rd269, %rd101, %rd1594;
	st.local.u8 	[%rd269], %rs1376;
	setp.eq.s32 	%p1257, %r683, 1;
	@%p1257 bra 	$L__BB1_1482;
	not.b32 	%r3263, %r6544;
	add.s32 	%r3264, %r678, %r3263;
	cvt.u64.u32 	%rd1595, %r3264;
	add.s64 	%rd1596, %rd262, %rd1595;
	ld.u8 	%rs778, [%rd1596];
	mov.b16 	%rs1377, 0;
	setp.gt.s16 	%p1258, %rs778, 70;
	@%p1258 bra 	$L__BB1_1466;
	setp.eq.s16 	%p1261, %rs778, 65;
	@%p1261 bra 	$L__BB1_1471;
	setp.eq.s16 	%p1262, %rs778, 67;
	@%p1262 bra 	$L__BB1_1465;
	bra.uni 	$L__BB1_1470;
$L__BB1_1465:
	mov.b16 	%rs1377, 1;
	bra.uni 	$L__BB1_1471;
$L__BB1_1466:
	setp.eq.s16 	%p1259, %rs778, 71;
	@%p1259 bra 	$L__BB1_1469;
	setp.ne.s16 	%p1260, %rs778, 84;
	@%p1260 bra 	$L__BB1_1470;
	mov.b16 	%rs1377, 3;
	bra.uni 	$L__BB1_1471;
$L__BB1_1469:
	mov.b16 	%rs1377, 2;
	bra.uni 	$L__BB1_1471;
$L__BB1_1470:
	mov.b16 	%rs1377, 4;
$L__BB1_1471:
	st.local.u8 	[%rd269+1], %rs1377;
	setp.eq.s32 	%p1263, %r683, 2;
	@%p1263 bra 	$L__BB1_1482;
	sub.s32 	%r3265, %r678, %r6544;
	add.s32 	%r3266, %r3265, -2;
	cvt.u64.u32 	%rd1597, %r3266;
	add.s64 	%rd1598, %rd262, %rd1597;
	ld.u8 	%rs784, [%rd1598];
	mov.b16 	%rs1378, 0;
	setp.gt.s16 	%p1264, %rs784, 70;
	@%p1264 bra 	$L__BB1_1476;
	setp.eq.s16 	%p1267, %rs784, 65;
	@%p1267 bra 	$L__BB1_1481;
	setp.eq.s16 	%p1268, %rs784, 67;
	@%p1268 bra 	$L__BB1_1475;
	bra.uni 	$L__BB1_1480;
$L__BB1_1475:
	mov.b16 	%rs1378, 1;
	bra.uni 	$L__BB1_1481;
$L__BB1_1476:
	setp.eq.s16 	%p1265, %rs784, 71;
	@%p1265 bra 	$L__BB1_1479;
	setp.ne.s16 	%p1266, %rs784, 84;
	@%p1266 bra 	$L__BB1_1480;
	mov.b16 	%rs1378, 3;
	bra.uni 	$L__BB1_1481;
$L__BB1_1479:
	mov.b16 	%rs1378, 2;
	bra.uni 	$L__BB1_1481;
$L__BB1_1480:
	mov.b16 	%rs1378, 4;
$L__BB1_1481:
	st.local.u8 	[%rd269+2], %rs1378;
$L__BB1_1482:
	cvt.u64.u32 	%rd1599, %r678;
	cvt.u64.u32 	%rd1600, %r676;
	add.s64 	%rd1601, %rd101, %rd1599;
	mov.b16 	%rs789, 4;
	st.local.u8 	[%rd1601+1], %rs789;
	st.local.u8 	[%rd101], %rs789;
	add.s64 	%rd270, %rd100, %rd1600;
	st.local.u8 	[%rd270+1], %rs789;
	st.local.u8 	[%rd100], %rs789;
	@%p1187 bra 	$L__BB1_1519;
	and.b32  	%r691, %r678, 3;
	and.b32  	%r692, %r678, 2147483644;
	mov.b32 	%r6545, 1;
$L__BB1_1484:
	mov.u32 	%r693, %r6545;
	@%p1228 bra 	$L__BB1_1512;
	setp.lt.u32 	%p1271, %r678, 4;
	cvt.u64.u32 	%rd1602, %r693;
	add.s64 	%rd1603, %rd100, %rd1602;
	ld.local.s8 	%r694, [%rd1603];
	add.s32 	%r3269, %r693, -1;
	mul.lo.s32 	%r695, %r3269, %r678;
	add.s32 	%r696, %r695, -1;
	mov.b32 	%r6547, 1;
	@%p1271 bra 	$L__BB1_1500;
	mov.b32 	%r6547, 1;
$L__BB1_1487:
	cvt.u64.u32 	%rd1604, %r6547;
	add.s64 	%rd271, %rd101, %rd1604;
	ld.local.s8 	%r3271, [%rd271];
	add.s32 	%r3272, %r3271, %r694;
	setp.eq.s32 	%p1272, %r3272, 3;
	@%p1272 bra 	$L__BB1_1489;
	add.s32 	%r3273, %r696, %r6547;
	mul.wide.s32 	%rd1605, %r3273, 8;
	add.s64 	%rd1606, %rd96, %rd1605;
	mov.b64 	%rd1607, 9218868437227405312;
	st.local.u64 	[%rd1606], %rd1607;
	add.s64 	%rd1608, %rd97, %rd1605;
	mov.b64 	%rd1609, -4616189618054758400;
	st.local.u64 	[%rd1608], %rd1609;
	bra.uni 	$L__BB1_1490;
$L__BB1_1489:
	add.s32 	%r3274, %r696, %r6547;
	mul.wide.s32 	%rd1610, %r3274, 8;
	add.s64 	%rd1611, %rd96, %rd1610;
	mov.b64 	%rd1612, 0;
	st.local.u64 	[%rd1611], %rd1612;
	add.s64 	%rd1613, %rd97, %rd1610;
	mov.b64 	%rd1614, -4564063970805153792;
	st.local.u64 	[%rd1613], %rd1614;
$L__BB1_1490:
	ld.local.s8 	%r3275, [%rd271+1];
	add.s32 	%r3276, %r3275, %r694;
	setp.eq.s32 	%p1273, %r3276, 3;
	@%p1273 bra 	$L__BB1_1492;
	add.s32 	%r3277, %r695, %r6547;
	mul.wide.s32 	%rd1615, %r3277, 8;
	add.s64 	%rd1616, %rd96, %rd1615;
	mov.b64 	%rd1617, 9218868437227405312;
	st.local.u64 	[%rd1616], %rd1617;
	add.s64 	%rd1618, %rd97, %rd1615;
	mov.b64 	%rd1619, -4616189618054758400;
	st.local.u64 	[%rd1618], %rd1619;
	bra.uni 	$L__BB1_1493;
$L__BB1_1492:
	add.s32 	%r3278, %r695, %r6547;
	mul.wide.s32 	%rd1620, %r3278, 8;
	add.s64 	%rd1621, %rd96, %rd1620;
	mov.b64 	%rd1622, 0;
	st.local.u64 	[%rd1621], %rd1622;
	add.s64 	%rd1623, %rd97, %rd1620;
	mov.b64 	%rd1624, -4564063970805153792;
	st.local.u64 	[%rd1623], %rd1624;
$L__BB1_1493:
	add.s32 	%r698, %r6547, 2;
	ld.local.s8 	%r3279, [%rd271+2];
	add.s32 	%r3280, %r3279, %r694;
	setp.eq.s32 	%p1274, %r3280, 3;
	@%p1274 bra 	$L__BB1_1495;
	add.s32 	%r3281, %r696, %r698;
	mul.wide.s32 	%rd1625, %r3281, 8;
	add.s64 	%rd1626, %rd96, %rd1625;
	mov.b64 	%rd1627, 9218868437227405312;
	st.local.u64 	[%rd1626], %rd1627;
	add.s64 	%rd1628, %rd97, %rd1625;
	mov.b64 	%rd1629, -4616189618054758400;
	st.local.u64 	[%rd1628], %rd1629;
	bra.uni 	$L__BB1_1496;
$L__BB1_1495:
	add.s32 	%r3282, %r696, %r698;
	mul.wide.s32 	%rd1630, %r3282, 8;
	add.s64 	%rd1631, %rd96, %rd1630;
	mov.b64 	%rd1632, 0;
	st.local.u64 	[%rd1631], %rd1632;
	add.s64 	%rd1633, %rd97, %rd1630;
	mov.b64 	%rd1634, -4564063970805153792;
	st.local.u64 	[%rd1633], %rd1634;
$L__BB1_1496:
	add.s32 	%r699, %r6547, 3;
	ld.local.s8 	%r3283, [%rd271+3];
	add.s32 	%r3284, %r3283, %r694;
	setp.eq.s32 	%p1275, %r3284, 3;
	@%p1275 bra 	$L__BB1_1498;
	add.s32 	%r3285, %r696, %r699;
	mul.wide.s32 	%rd1635, %r3285, 8;
	add.s64 	%rd1636, %rd96, %rd1635;
	mov.b64 	%rd1637, 9218868437227405312;
	st.local.u64 	[%rd1636], %rd1637;
	add.s64 	%rd1638, %rd97, %rd1635;
	mov.b64 	%rd1639, -4616189618054758400;
	st.local.u64 	[%rd1638], %rd1639;
	bra.uni 	$L__BB1_1499;
$L__BB1_1498:
	add.s32 	%r3286, %r696, %r699;
	mul.wide.s32 	%rd1640, %r3286, 8;
	add.s64 	%rd1641, %rd96, %rd1640;
	mov.b64 	%rd1642, 0;
	st.local.u64 	[%rd1641], %rd1642;
	add.s64 	%rd1643, %rd97, %rd1640;
	mov.b64 	%rd1644, -4564063970805153792;
	st.local.u64 	[%rd1643], %rd1644;
$L__BB1_1499:
	add.s32 	%r6547, %r6547, 4;
	setp.ne.s32 	%p1276, %r699, %r692;
	@%p1276 bra 	$L__BB1_1487;
$L__BB1_1500:
	setp.eq.s32 	%p1277, %r691, 0;
	@%p1277 bra 	$L__BB1_1512;
	cvt.u64.u32 	%rd1645, %r6547;
	add.s64 	%rd272, %rd101, %rd1645;
	ld.local.s8 	%r3287, [%rd272];
	add.s32 	%r3288, %r3287, %r694;
	setp.eq.s32 	%p1278, %r3288, 3;
	@%p1278 bra 	$L__BB1_1503;
	add.s32 	%r3289, %r696, %r6547;
	mul.wide.s32 	%rd1646, %r3289, 8;
	add.s64 	%rd1647, %rd96, %rd1646;
	mov.b64 	%rd1648, 9218868437227405312;
	st.local.u64 	[%rd1647], %rd1648;
	add.s64 	%rd1649, %rd97, %rd1646;
	mov.b64 	%rd1650, -4616189618054758400;
	st.local.u64 	[%rd1649], %rd1650;
	bra.uni 	$L__BB1_1504;
$L__BB1_1503:
	add.s32 	%r3290, %r696, %r6547;
	mul.wide.s32 	%rd1651, %r3290, 8;
	add.s64 	%rd1652, %rd96, %rd1651;
	mov.b64 	%rd1653, 0;
	st.local.u64 	[%rd1652], %rd1653;
	add.s64 	%rd1654, %rd97, %rd1651;
	mov.b64 	%rd1655, -4564063970805153792;
	st.local.u64 	[%rd1654], %rd1655;
$L__BB1_1504:
	setp.eq.s32 	%p1279, %r691, 1;
	@%p1279 bra 	$L__BB1_1512;
	ld.local.s8 	%r3291, [%rd272+1];
	add.s32 	%r3292, %r3291, %r694;
	setp.eq.s32 	%p1280, %r3292, 3;
	@%p1280 bra 	$L__BB1_1507;
	add.s32 	%r3293, %r695, %r6547;
	mul.wide.s32 	%rd1656, %r3293, 8;
	add.s64 	%rd1657, %rd96, %rd1656;
	mov.b64 	%rd1658, 9218868437227405312;
	st.local.u64 	[%rd1657], %rd1658;
	add.s64 	%rd1659, %rd97, %rd1656;
	mov.b64 	%rd1660, -4616189618054758400;
	st.local.u64 	[%rd1659], %rd1660;
	bra.uni 	$L__BB1_1508;
$L__BB1_1507:
	add.s32 	%r3294, %r695, %r6547;
	mul.wide.s32 	%rd1661, %r3294, 8;
	add.s64 	%rd1662, %rd96, %rd1661;
	mov.b64 	%rd1663, 0;
	st.local.u64 	[%rd1662], %rd1663;
	add.s64 	%rd1664, %rd97, %rd1661;
	mov.b64 	%rd1665, -4564063970805153792;
	st.local.u64 	[%rd1664], %rd1665;
$L__BB1_1508:
	setp.eq.s32 	%p1281, %r691, 2;
	add.s32 	%r702, %r6547, 2;
	@%p1281 bra 	$L__BB1_1512;
	ld.local.s8 	%r3295, [%rd272+2];
	add.s32 	%r3296, %r3295, %r694;
	setp.eq.s32 	%p1282, %r3296, 3;
	@%p1282 bra 	$L__BB1_1511;
	add.s32 	%r3297, %r696, %r702;
	mul.wide.s32 	%rd1666, %r3297, 8;
	add.s64 	%rd1667, %rd96, %rd1666;
	mov.b64 	%rd1668, 9218868437227405312;
	st.local.u64 	[%rd1667], %rd1668;
	add.s64 	%rd1669, %rd97, %rd1666;
	mov.b64 	%rd1670, -4616189618054758400;
	st.local.u64 	[%rd1669], %rd1670;
	bra.uni 	$L__BB1_1512;
$L__BB1_1511:
	add.s32 	%r3298, %r696, %r702;
	mul.wide.s32 	%rd1671, %r3298, 8;
	add.s64 	%rd1672, %rd96, %rd1671;
	mov.b64 	%rd1673, 0;
	st.local.u64 	[%rd1672], %rd1673;
	add.s64 	%rd1674, %rd97, %rd1671;
	mov.b64 	%rd1675, -4564063970805153792;
	st.local.u64 	[%rd1674], %rd1675;
$L__BB1_1512:
	add.s32 	%r6545, %r693, 1;
	setp.ne.s32 	%p1283, %r693, %r676;
	@%p1283 bra 	$L__BB1_1484;
	mov.b32 	%r6548, 1;
$L__BB1_1514:
	@%p1228 bra 	$L__BB1_1592;
	add.s32 	%r707, %r6548, -1;
	mul.lo.s32 	%r3301, %r707, %r678;
	add.s32 	%r708, %r3301, -1;
	cvt.u64.u32 	%rd1676, %r6548;
	add.s64 	%rd275, %rd100, %rd1676;
	sub.s32 	%r3302, %r3301, %r678;
	add.s32 	%r709, %r3302, -2;
	mov.b32 	%r6549, 1;
$L__BB1_1516:
	mov.u32 	%r710, %r6549;
	add.s32 	%r711, %r708, %r710;
	mul.wide.s32 	%rd1677, %r711, 8;
	add.s64 	%rd276, %rd96, %rd1677;
	ld.local.f64 	%fd5823, [%rd276];
	abs.f64 	%fd2746, %fd5823;
	setp.geu.f64 	%p1285, %fd2746, 0d41CDCD64FF800000;
	@%p1285 bra 	$L__BB1_1591;
	ld.local.u8 	%rs73, [%rd275];
	cvt.u32.u16 	%r3303, %rs73;
	cvt.s32.s8 	%r3304, %r3303;
	cvt.u64.u32 	%rd1678, %r710;
	add.s64 	%rd277, %rd101, %rd1678;
	ld.local.u8 	%rs74, [%rd277];
	cvt.u64.u16 	%rd1679, %rs74;
	cvt.s64.s8 	%rd278, %rd1679;
	cvt.u32.u16 	%r3305, %rs74;
	cvt.s32.s8 	%r3306, %r3305;
	add.s32 	%r3307, %r3306, %r3304;
	setp.eq.s32 	%p1286, %r3307, 3;
	mul.wide.s32 	%rd1680, %r711, 8;
	add.s64 	%rd279, %rd97, %rd1680;
	@%p1286 bra 	$L__BB1_1551;
	mov.b64 	%rd1681, -4616189618054758400;
	st.local.u64 	[%rd279], %rd1681;
	mov.b64 	%rd1682, 9218868437227405312;
	st.local.u64 	[%rd276], %rd1682;
	mov.f64 	%fd5825, 0dBFF0000000000000;
	mov.f64 	%fd5823, 0d7FF0000000000000;
	mov.f64 	%fd5824, %fd5823;
	bra.uni 	$L__BB1_1562;
$L__BB1_1519:
	setp.eq.s32 	%p1355, %r678, 0;
	mov.b32 	%r6555, 0;
	mov.f64 	%fd5885, 0dFFF0000000000000;
	@%p1355 bra 	$L__BB1_1535;
	ld.local.u8 	%rs793, [%rd270];
	cvt.u32.u16 	%r3392, %rs793;
	cvt.s32.s8 	%r704, %r3392;
	add.s32 	%r3393, %r676, -1;
	mad.lo.s32 	%r705, %r678, %r3393, -1;
	cvt.u64.u16 	%rd1753, %rs793;
	cvt.s64.s8 	%rd273, %rd1753;
	mul.wide.s32 	%rd274, %r704, 5;
	mov.f64 	%fd5885, 0dFFF0000000000000;
	mov.b32 	%r6555, 0;
	mov.b32 	%r6553, 1;
$L__BB1_1521:
	mov.u32 	%r727, %r6553;
	cvt.u64.u32 	%rd1754, %r727;
	add.s64 	%rd289, %rd101, %rd1754;
	ld.local.u8 	%rs75, [%rd289];
	cvt.u32.u16 	%r3394, %rs75;
	cvt.s32.s8 	%r3395, %r3394;
	add.s32 	%r3396, %r3395, %r704;
	setp.ne.s32 	%p1356, %r3396, 3;
	mov.f64 	%fd5884, 0dBFF0000000000000;
	mov.f64 	%fd5883, 0d7FF0000000000000;
	@%p1356 bra 	$L__BB1_1534;
	cvt.u64.u16 	%rd1755, %rs75;
	cvt.s64.s8 	%rd1756, %rd1755;
	add.s64 	%rd1757, %rd274, %rd1756;
	shl.b64 	%rd1758, %rd1757, 3;
	add.s64 	%rd1759, %rd2, %rd1758;
	ld.global.f64 	%fd5884, [%rd1759+45440];
	ld.local.s8 	%r3397, [%rd289+1];
	cvt.u16.u64 	%rs794, %rd273;
	cvt.s16.s8 	%rs795, %rs75;
	mov.b32 	%r3398, {%rs794, %rs795};
	mov.b32 	%r3399, 1405;
	dp2a.lo.s32.u32 	%r3400, %r3398, %r3399, %r3397;
	mul.wide.s32 	%rd1760, %r3400, 8;
	add.s64 	%rd1761, %rd2, %rd1760;
	ld.global.f64 	%fd2912, [%rd1761+36240];
	add.f64 	%fd2913, %fd5884, %fd2912;
	ld.global.f64 	%fd5883, [%rd1759+45640];
	ld.global.f64 	%fd2914, [%rd1761+41240];
	add.f64 	%fd2915, %fd5883, %fd2914;
	abs.f64 	%fd2916, %fd2915;
	setp.gt.f64 	%p1357, %fd2916, 0d41CDCD64FF800000;
	selp.f64 	%fd640, 0dBFF0000000000000, %fd2913, %p1357;
	selp.f64 	%fd641, 0d7FF0000000000000, %fd2915, %p1357;
	mad.lo.s64 	%rd290, %rd273, 160, %rd1759;
	ld.global.f64 	%fd642, [%rd290+21160];
	abs.f64 	%fd643, %fd642;
	setp.geu.f64 	%p1358, %fd643, 0d41CDCD64FF800000;
	mad.lo.s64 	%rd291, %rd273, -800, %rd1761;
	mov.f64 	%fd5874, %fd640;
	mov.f64 	%fd5875, %fd641;
	@%p1358 bra 	$L__BB1_1526;
	ld.global.f64 	%fd644, [%rd291+23000];
	abs.f64 	%fd2918, %fd644;
	setp.geu.f64 	%p1359, %fd2918, 0d41CDCD64FF800000;
	mov.f64 	%fd5874, %fd640;
	mov.f64 	%fd5875, %fd641;
	@%p1359 bra 	$L__BB1_1526;
	ld.global.f64 	%fd2919, [%rd290+20160];
	add.f64 	%fd2920, %fd5884, %fd2919;
	ld.global.f64 	%fd2921, [%rd291+22000];
	add.f64 	%fd2922, %fd2920, %fd2921;
	add.f64 	%fd2923, %fd5883, %fd642;
	add.f64 	%fd2924, %fd2923, %fd644;
	abs.f64 	%fd2925, %fd2924;
	setp.gt.f64 	%p1360, %fd2925, 0d41CDCD64FF800000;
	selp.f64 	%fd5874, 0dBFF0000000000000, %fd2922, %p1360;
	selp.f64 	%fd5875, 0d7FF0000000000000, %fd2924, %p1360;
	add.f64 	%fd2926, %fd5875, 0d4069000000000000;
	add.f64 	%fd2927, %fd5874, 0dC016CCCCCCCCCCCD;
	add.f64 	%fd2928, %fd526, %fd2927;
	div.rn.f64 	%fd5876, %fd2926, %fd2928;
	abs.f64 	%fd2929, %fd641;
	setp.geu.f64 	%p1361, %fd2929, 0d41CDCD64FF800000;
	@%p1361 bra 	$L__BB1_1526;
	add.f64 	%fd2930, %fd641, 0d4069000000000000;
	add.f64 	%fd2931, %fd640, 0dC016CCCCCCCCCCCD;
	add.f64 	%fd2932, %fd526, %fd2931;
	div.rn.f64 	%fd2933, %fd2930, %fd2932;
	setp.lt.f64 	%p1362, %fd2933, %fd5876;
	selp.f64 	%fd5874, %fd5874, %fd640, %p1362;
	selp.f64 	%fd5875, %fd5875, %fd641, %p1362;
	selp.f64 	%fd5876, %fd5876, %fd2933, %p1362;
$L__BB1_1526:
	mov.f64 	%fd5877, %fd5874;
	mov.f64 	%fd5878, %fd5875;
	@%p1358 bra 	$L__BB1_1529;
	ld.global.f64 	%fd2934, [%rd290+20160];
	add.f64 	%fd2935, %fd5884, %fd2934;
	add.f64 	%fd2936, %fd5883, %fd642;
	abs.f64 	%fd2937, %fd2936;
	setp.gt.f64 	%p1364, %fd2937, 0d41CDCD64FF800000;
	selp.f64 	%fd5877, 0dBFF0000000000000, %fd2935, %p1364;
	selp.f64 	%fd5878, 0d7FF0000000000000, %fd2936, %p1364;
	add.f64 	%fd2938, %fd5878, 0d4069000000000000;
	add.f64 	%fd2939, %fd5877, 0dC016CCCCCCCCCCCD;
	add.f64 	%fd2940, %fd526, %fd2939;
	div.rn.f64 	%fd5876, %fd2938, %fd2940;
	abs.f64 	%fd2941, %fd5875;
	setp.geu.f64 	%p1365, %fd2941, 0d41CDCD64FF800000;
	@%p1365 bra 	$L__BB1_1529;
	add.f64 	%fd2942, %fd5875, 0d4069000000000000;
	add.f64 	%fd2943, %fd5874, 0dC016CCCCCCCCCCCD;
	add.f64 	%fd2944, %fd526, %fd2943;
	div.rn.f64 	%fd2945, %fd2942, %fd2944;
	setp.lt.f64 	%p1366, %fd2945, %fd5876;
	selp.f64 	%fd5877, %fd5877, %fd5874, %p1366;
	selp.f64 	%fd5878, %fd5878, %fd5875, %p1366;
	selp.f64 	%fd5876, %fd5876, %fd2945, %p1366;
$L__BB1_1529:
	ld.global.f64 	%fd663, [%rd291+23000];
	abs.f64 	%fd2946, %fd663;
	setp.geu.f64 	%p1367, %fd2946, 0d41CDCD64FF800000;
	mov.f64 	%fd5880, %fd5877;
	mov.f64 	%fd5881, %fd5878;
	@%p1367 bra 	$L__BB1_1532;
	ld.global.f64 	%fd2947, [%rd291+22000];
	add.f64 	%fd2948, %fd5884, %fd2947;
	add.f64 	%fd2949, %fd5883, %fd663;
	abs.f64 	%fd2950, %fd2949;
	setp.gt.f64 	%p1368, %fd2950, 0d41CDCD64FF800000;
	selp.f64 	%fd5880, 0dBFF0000000000000, %fd2948, %p1368;
	selp.f64 	%fd5881, 0d7FF0000000000000, %fd2949, %p1368;
	add.f64 	%fd2951, %fd5881, 0d4069000000000000;
	add.f64 	%fd2952, %fd5880, 0dC016CCCCCCCCCCCD;
	add.f64 	%fd2953, %fd526, %fd2952;
	div.rn.f64 	%fd5876, %fd2951, %fd2953;
	abs.f64 	%fd2954, %fd5878;
	setp.geu.f64 	%p1369, %fd2954, 0d41CDCD64FF800000;
	@%p1369 bra 	$L__BB1_1532;
	add.f64 	%fd2955, %fd5878, 0d4069000000000000;
	add.f64 	%fd2956, %fd5877, 0dC016CCCCCCCCCCCD;
	add.f64 	%fd2957, %fd526, %fd2956;
	div.rn.f64 	%fd2958, %fd2955, %fd2957;
	setp.lt.f64 	%p1370, %fd2958, %fd5876;
	selp.f64 	%fd5880, %fd5880, %fd5877, %p1370;
	selp.f64 	%fd5881, %fd5881, %fd5878, %p1370;
	selp.f64 	%fd5876, %fd5876, %fd2958, %p1370;
$L__BB1_1532:
	add.f64 	%fd2959, %fd5884, 0dC016CCCCCCCCCCCD;
	add.f64 	%fd673, %fd526, %fd2959;
	abs.f64 	%fd2960, %fd5881;
	setp.geu.f64 	%p1371, %fd2960, 0d41CDCD64FF800000;
	@%p1371 bra 	$L__BB1_1534;
	add.f64 	%fd2961, %fd5883, 0d4069000000000000;
	div.rn.f64 	%fd2962, %fd2961, %fd673;
	setp.lt.f64 	%p1372, %fd5876, %fd2962;
	selp.f64 	%fd5883, %fd5883, %fd5881, %p1372;
	selp.f64 	%fd5884, %fd5884, %fd5880, %p1372;
$L__BB1_1534:
	add.f64 	%fd2963, %fd5884, 0d3EB0C6F7A0B5ED8D;
	add.f64 	%fd2964, %fd5883, 0d3EB0C6F7A0B5ED8D;
	add.s32 	%r3401, %r705, %r727;
	mul.wide.s32 	%rd1762, %r3401, 8;
	add.s64 	%rd1763, %rd96, %rd1762;
	ld.local.f64 	%fd2965, [%rd1763];
	add.f64 	%fd2966, %fd2964, %fd2965;
	add.f64 	%fd2967, %fd2966, 0d4069000000000000;
	add.s64 	%rd1764, %rd97, %rd1762;
	ld.local.f64 	%fd2968, [%rd1764];
	add.f64 	%fd2969, %fd2963, %fd2968;
	add.f64 	%fd2970, %fd2969, 0dC016CCCCCCCCCCCD;
	add.f64 	%fd2971, %fd526, %fd2970;
	div.rn.f64 	%fd2972, %fd2967, %fd2971;
	add.f64 	%fd2973, %fd2972, 0dC071126666666666;
	setp.gt.f64 	%p1373, %fd2973, %fd5885;
	setp.lt.f64 	%p1374, %fd2969, 0d0000000000000000;
	setp.lt.f64 	%p1375, %fd2966, 0d0000000000000000;
	and.pred  	%p1376, %p1374, %p1375;
	and.pred  	%p1377, %p1376, %p1373;
	selp.f64 	%fd5885, %fd2973, %fd5885, %p1377;
	selp.b32 	%r6555, %r727, %r6555, %p1377;
	add.s32 	%r6553, %r727, 1;
	setp.ne.s32 	%p1378, %r727, %r678;
	@%p1378 bra 	$L__BB1_1521;
$L__BB1_1535:
	abs.f64 	%fd680, %fd5885;
	setp.gt.f64 	%p1379, %fd680, 0d41CDCD64FF800000;
	selp.b32 	%r6575, 1, %r6555, %p1379;
	selp.b32 	%r6576, 1, %r676, %p1379;
	cvt.u64.u32 	%rd1765, %r6576;
	add.s64 	%rd292, %rd100, %rd1765;
	ld.local.u8 	%rs76, [%rd292];
	cvt.u32.u16 	%r3402, %rs76;
	cvt.s32.s8 	%r3403, %r3402;
	cvt.s64.s32 	%rd1766, %r6575;
	add.s64 	%rd293, %rd101, %rd1766;
	ld.local.u8 	%rs1379, [%rd293];
	cvt.u32.u16 	%r3404, %rs1379;
	cvt.s32.s8 	%r3405, %r3404;
	add.s32 	%r3406, %r3405, %r3403;
	setp.ne.s32 	%p1380, %r3406, 3;
	mov.f64 	%fd5896, 0dBFF0000000000000;
	mov.f64 	%fd5895, 0d7FF0000000000000;
	@%p1380 bra 	$L__BB1_1548;
	cvt.u32.u16 	%r3407, %rs76;
	cvt.u32.u16 	%r3408, %rs1379;
	cvt.u64.u16 	%rd1767, %rs1379;
	cvt.s64.s8 	%rd1768, %rd1767;
	cvt.s32.s8 	%r3409, %r3407;
	mul.wide.s32 	%rd1769, %r3409, 5;
	add.s64 	%rd1770, %rd1769, %rd1768;
	shl.b64 	%rd1771, %rd1770, 3;
	add.s64 	%rd1772, %rd2, %rd1771;
	ld.global.f64 	%fd5896, [%rd1772+45440];
	ld.local.s8 	%r3410, [%rd293+1];
	ld.local.s8 	%rs796, [%rd292+1];
	cvt.u32.u16 	%r3411, %rs796;
	prmt.b32 	%r3412, %r3407, %r3411, 0x3340U;
	prmt.b32 	%r3413, %r3408, 0, 0x3340U;
	prmt.b32 	%r3414, %r3412, %r3413, 0x5410U;
	mov.b32 	%r3415, 334205;
	dp4a.s32.u32 	%r3416, %r3414, %r3415, %r3410;
	mul.wide.s32 	%rd1773, %r3416, 8;
	add.s64 	%rd1774, %rd2, %rd1773;
	ld.global.f64 	%fd2977, [%rd1774+35440];
	add.f64 	%fd2978, %fd5896, %fd2977;
	ld.global.f64 	%fd5895, [%rd1772+45640];
	ld.global.f64 	%fd2979, [%rd1774+40440];
	add.f64 	%fd2980, %fd5895, %fd2979;
	abs.f64 	%fd2981, %fd2980;
	setp.gt.f64 	%p1381, %fd2981, 0d41CDCD64FF800000;
	selp.f64 	%fd683, 0dBFF0000000000000, %fd2978, %p1381;
	selp.f64 	%fd684, 0d7FF0000000000000, %fd2980, %p1381;
	cvt.s16.s8 	%rs797, %rs76;
	mov.b32 	%r3417, {%rs797, %rs796};
	cvt.s32.s8 	%r3418, %r3408;
	mov.b32 	%r3419, 1305;
	dp2a.lo.s32.u32 	%r3420, %r3417, %r3419, %r3418;
	mul.wide.s32 	%rd1775, %r3420, 8;
	add.s64 	%rd294, %rd2, %rd1775;
	ld.global.f64 	%fd685, [%rd294+21000];
	abs.f64 	%fd686, %fd685;
	setp.geu.f64 	%p1382, %fd686, 0d41CDCD64FF800000;
	cvt.s16.s8 	%rs798, %rs1379;
	mov.b32 	%r3421, {%rs797, %rs798};
	dp2a.lo.s32.u32 	%r3422, %r3421, %r3419, %r3410;
	mul.wide.s32 	%rd1776, %r3422, 8;
	add.s64 	%rd295, %rd2, %rd1776;
	mov.f64 	%fd5886, %fd683;
	mov.f64 	%fd5887, %fd684;
	@%p1382 bra 	$L__BB1_1540;
	ld.global.f64 	%fd687, [%rd295+23000];
	abs.f64 	%fd2983, %fd687;
	setp.geu.f64 	%p1383, %fd2983, 0d41CDCD64FF800000;
	mov.f64 	%fd5886, %fd683;
	mov.f64 	%fd5887, %fd684;
	@%p1383 bra 	$L__BB1_1540;
	ld.global.f64 	%fd2984, [%rd294+20000];
	add.f64 	%fd2985, %fd5896, %fd2984;
	ld.global.f64 	%fd2986, [%rd295+22000];
	add.f64 	%fd2987, %fd2985, %fd2986;
	add.f64 	%fd2988, %fd5895, %fd685;
	add.f64 	%fd2989, %fd2988, %fd687;
	abs.f64 	%fd2990, %fd2989;
	setp.gt.f64 	%p1384, %fd2990, 0d41CDCD64FF800000;
	selp.f64 	%fd5886, 0dBFF0000000000000, %fd2987, %p1384;
	selp.f64 	%fd5887, 0d7FF0000000000000, %fd2989, %p1384;
	add.f64 	%fd2991, %fd5887, 0d4069000000000000;
	add.f64 	%fd2992, %fd5886, 0dC016CCCCCCCCCCCD;
	add.f64 	%fd2993, %fd526, %fd2992;
	div.rn.f64 	%fd5888, %fd2991, %fd2993;
	abs.f64 	%fd2994, %fd684;
	setp.geu.f64 	%p1385, %fd2994, 0d41CDCD64FF800000;
	@%p1385 bra 	$L__BB1_1540;
	add.f64 	%fd2995, %fd684, 0d4069000000000000;
	add.f64 	%fd2996, %fd683, 0dC016CCCCCCCCCCCD;
	add.f64 	%fd2997, %fd526, %fd2996;
	div.rn.f64 	%fd2998, %fd2995, %fd2997;
	setp.lt.f64 	%p1386, %fd2998, %fd5888;
	selp.f64 	%fd5886, %fd5886, %fd683, %p1386;
	selp.f64 	%fd5887, %fd5887, %fd684, %p1386;
	selp.f64 	%fd5888, %fd5888, %fd2998, %p1386;
$L__BB1_1540:
	mov.f64 	%fd5889, %fd5886;
	mov.f64 	%fd5890, %fd5887;
	@%p1382 bra 	$L__BB1_1543;
	ld.global.f64 	%fd2999, [%rd294+20000];
	add.f64 	%fd3000, %fd5896, %fd2999;
	add.f64 	%fd3001, %fd5895, %fd685;
	abs.f64 	%fd3002, %fd3001;
	setp.gt.f64 	%p1388, %fd3002, 0d41CDCD64FF800000;
	selp.f64 	%fd5889, 0dBFF0000000000000, %fd3000, %p1388;
	selp.f64 	%fd5890, 0d7FF0000000000000, %fd3001, %p1388;
	add.f64 	%fd3003, %fd5890, 0d4069000000000000;
	add.f64 	%fd3004, %fd5889, 0dC016CCCCCCCCCCCD;
	add.f64 	%fd3005, %fd526, %fd3004;
	div.rn.f64 	%fd5888, %fd3003, %fd3005;
	abs.f64 	%fd3006, %fd5887;
	setp.geu.f64 	%p1389, %fd3006, 0d41CDCD64FF800000;
	@%p1389 bra 	$L__BB1_1543;
	add.f64 	%fd3007, %fd5887, 0d4069000000000000;
	add.f64 	%fd3008, %fd5886, 0dC016CCCCCCCCCCCD;
	add.f64 	%fd3009, %fd526, %fd3008;
	div.rn.f64 	%fd3010, %fd3007, %fd3009;
	setp.lt.f64 	%p1390, %fd3010, %fd5888;
	selp.f64 	%fd5889, %fd5889, %fd5886, %p1390;
	selp.f64 	%fd5890, %fd5890, %fd5887, %p1390;
	selp.f64 	%fd5888, %fd5888, %fd3010, %p1390;
$L__BB1_1543:
	ld.global.f64 	%fd706, [%rd295+23000];
	abs.f64 	%fd3011, %fd706;
	setp.geu.f64 	%p1391, %fd3011, 0d41CDCD64FF800000;
	mov.f64 	%fd5892, %fd5889;
	mov.f64 	%fd5893, %fd5890;
	@%p1391 bra 	$L__BB1_1546;
	ld.global.f64 	%fd3012, [%rd295+22000];
	add.f64 	%fd3013, %fd5896, %fd3012;
	add.f64 	%fd3014, %fd5895, %fd706;
	abs.f64 	%fd3015, %fd3014;
	setp.gt.f64 	%p1392, %fd3015, 0d41CDCD64FF800000;
	selp.f64 	%fd5892, 0dBFF0000000000000, %fd3013, %p1392;
	selp.f64 	%fd5893, 0d7FF0000000000000, %fd3014, %p1392;
	add.f64 	%fd3016, %fd5893, 0d4069000000000000;
	add.f64 	%fd3017, %fd5892, 0dC016CCCCCCCCCCCD;
	add.f64 	%fd3018, %fd526, %fd3017;
	div.rn.f64 	%fd5888, %fd3016, %fd3018;
	abs.f64 	%fd3019, %fd5890;
	setp.geu.f64 	%p1393, %fd3019, 0d41CDCD64FF800000;
	@%p1393 bra 	$L__BB1_1546;
	add.f64 	%fd3020, %fd5890, 0d4069000000000000;
	add.f64 	%fd3021, %fd5889, 0dC016CCCCCCCCCCCD;
	add.f64 	%fd3022, %fd526, %fd3021;
	div.rn.f64 	%fd3023, %fd3020, %fd3022;
	setp.lt.f64 	%p1394, %fd3023, %fd5888;
	selp.f64 	%fd5892, %fd5892, %fd5889, %p1394;
	selp.f64 	%fd5893, %fd5893, %fd5890, %p1394;
	selp.f64 	%fd5888, %fd5888, %fd3023, %p1394;
$L__BB1_1546:
	add.f64 	%fd3024, %fd5896, 0dC016CCCCCCCCCCCD;
	add.f64 	%fd716, %fd526, %fd3024;
	abs.f64 	%fd3025, %fd5893;
	setp.geu.f64 	%p1395, %fd3025, 0d41CDCD64FF800000;
	@%p1395 bra 	$L__BB1_1548;
	add.f64 	%fd3026, %fd5895, 0d4069000000000000;
	div.rn.f64 	%fd3027, %fd3026, %fd716;
	setp.lt.f64 	%p1396, %fd5888, %fd3027;
	selp.f64 	%fd5895, %fd5895, %fd5893, %p1396;
	selp.f64 	%fd5896, %fd5896, %fd5892, %p1396;
$L__BB1_1548:
	setp.eq.s32 	%p1397, %r676, 0;
	@%p1397 bra 	$L__BB1_1604;
	and.b32  	%r734, %r676, 15;
	setp.lt.u32 	%p1398, %r676, 16;
	mov.b32 	%r6556, 0;
	@%p1398 bra 	$L__BB1_1594;
	and.b32  	%r6556, %r676, 2147483632;
	mov.b32 	%r6559, 0;
	bra.uni 	$L__BB1_1593;
$L__BB1_1551:
	cvt.u32.u16 	%r3308, %rs73;
	cvt.s32.s8 	%r3309, %r3308;
	mul.wide.s32 	%rd1683, %r3309, 5;
	add.s64 	%rd280, %rd1683, %rd278;
	shl.b64 	%rd1684, %rd280, 3;
	add.s64 	%rd1685, %rd2, %rd1684;
	ld.global.f64 	%fd5825, [%rd1685+45440];
	ld.local.u8 	%rs790, [%rd275+-1];
	cvt.u64.u16 	%rd1686, %rs790;
	cvt.s64.s8 	%rd281, %rd1686;
	cvt.u32.u16 	%r3310, %rs74;
	ld.local.s8 	%rs791, [%rd277+-1];
	cvt.u32.u16 	%r3311, %rs791;
	prmt.b32 	%r3312, %r3311, %r3310, 0x3340U;
	prmt.b32 	%r3313, %r3308, 0, 0x3340U;
	prmt.b32 	%r3314, %r3312, %r3313, 0x5410U;
	cvt.u32.u16 	%r3315, %rs790;
	cvt.s32.s8 	%r3316, %r3315;
	mov.b32 	%r3317, 359705;
	dp4a.s32.u32 	%r3318, %r3314, %r3317, %r3316;
	mul.wide.s32 	%rd1687, %r3318, 8;
	add.s64 	%rd1688, %rd2, %rd1687;
	ld.global.f64 	%fd2749, [%rd1688+35440];
	add.f64 	%fd2750, %fd5825, %fd2749;
	ld.global.f64 	%fd5824, [%rd1685+45640];
	ld.global.f64 	%fd2751, [%rd1688+40440];
	add.f64 	%fd2752, %fd5824, %fd2751;
	abs.f64 	%fd2753, %fd2752;
	setp.gt.f64 	%p1287, %fd2753, 0d41CDCD64FF800000;
	selp.f64 	%fd530, 0dBFF0000000000000, %fd2750, %p1287;
	selp.f64 	%fd531, 0d7FF0000000000000, %fd2752, %p1287;
	cvt.u16.u64 	%rs792, %rd278;
	mov.b32 	%r3319, {%rs791, %rs792};
	mov.b32 	%r3320, 6405;
	dp2a.lo.s32.u32 	%r3321, %r3319, %r3320, %r3309;
	mul.wide.s32 	%rd1689, %r3321, 8;
	add.s64 	%rd282, %rd2, %rd1689;
	ld.global.f64 	%fd532, [%rd282+21000];
	abs.f64 	%fd2754, %fd532;
	setp.geu.f64 	%p1288, %fd2754, 0d41CDCD64FF800000;
	@%p1288 bra 	$L__BB1_1557;
	mad.lo.s64 	%rd1693, %rd278, 24, %rd280;
	add.s64 	%rd1694, %rd1693, %rd281;
	shl.b64 	%rd1695, %rd1694, 3;
	add.s64 	%rd283, %rd2, %rd1695;
	ld.global.f64 	%fd533, [%rd283+23000];
	abs.f64 	%fd2769, %fd533;
	setp.geu.f64 	%p1293, %fd2769, 0d41CDCD64FF800000;
	@%p1293 bra 	$L__BB1_1555;
	ld.global.f64 	%fd2782, [%rd282+20000];
	add.f64 	%fd2783, %fd5825, %fd2782;
	ld.global.f64 	%fd2784, [%rd283+22000];
	add.f64 	%fd2785, %fd2783, %fd2784;
	add.f64 	%fd2786, %fd5824, %fd532;
	add.f64 	%fd2787, %fd2786, %fd533;
	abs.f64 	%fd2788, %fd2787;
	setp.gt.f64 	%p1297, %fd2788, 0d41CDCD64FF800000;
	selp.f64 	%fd5820, 0dBFF0000000000000, %fd2785, %p1297;
	selp.f64 	%fd5821, 0d7FF0000000000000, %fd2787, %p1297;
	add.f64 	%fd2789, %fd5821, 0d4069000000000000;
	add.f64 	%fd2790, %fd5820, 0dC016CCCCCCCCCCCD;
	add.f64 	%fd2791, %fd526, %fd2790;
	div.rn.f64 	%fd5822, %fd2789, %fd2791;
	abs.f64 	%fd2792, %fd531;
	setp.geu.f64 	%p1298, %fd2792, 0d41CDCD64FF800000;
	@%p1298 bra 	$L__BB1_1560;
	add.f64 	%fd2793, %fd531, 0d4069000000000000;
	add.f64 	%fd2794, %fd530, 0dC016CCCCCCCCCCCD;
	add.f64 	%fd2795, %fd526, %fd2794;
	div.rn.f64 	%fd2796, %fd2793, %fd2795;
	setp.lt.f64 	%p1299, %fd2796, %fd5822;
	selp.f64 	%fd5820, %fd5820, %fd530, %p1299;
	selp.f64 	%fd5821, %fd5821, %fd531, %p1299;
	selp.f64 	%fd5822, %fd5822, %fd2796, %p1299;
	bra.uni 	$L__BB1_1560;
$L__BB1_1555:
	ld.global.f64 	%fd2770, [%rd282+20000];
	add.f64 	%fd2771, %fd5825, %fd2770;
	add.f64 	%fd2772, %fd5824, %fd532;
	abs.f64 	%fd2773, %fd2772;
	setp.gt.f64 	%p1294, %fd2773, 0d41CDCD64FF800000;
	selp.f64 	%fd5820, 0dBFF0000000000000, %fd2771, %p1294;
	selp.f64 	%fd5821, 0d7FF0000000000000, %fd2772, %p1294;
	add.f64 	%fd2774, %fd5821, 0d4069000000000000;
	add.f64 	%fd2775, %fd5820, 0dC016CCCCCCCCCCCD;
	add.f64 	%fd2776, %fd526, %fd2775;
	div.rn.f64 	%fd5822, %fd2774, %fd2776;
	abs.f64 	%fd2777, %fd531;
	setp.geu.f64 	%p1295, %fd2777, 0d41CDCD64FF800000;
	@%p1295 bra 	$L__BB1_1560;
	add.f64 	%fd2778, %fd531, 0d4069000000000000;
	add.f64 	%fd2779, %fd530, 0dC016CCCCCCCCCCCD;
	add.f64 	%fd2780, %fd526, %fd2779;
	div.rn.f64 	%fd2781, %fd2778, %fd2780;
	setp.lt.f64 	%p1296, %fd2781, %fd5822;
	selp.f64 	%fd5820, %fd5820, %fd530, %p1296;
	selp.f64 	%fd5821, %fd5821, %fd531, %p1296;
	selp.f64 	%fd5822, %fd5822, %fd2781, %p1296;
	bra.uni 	$L__BB1_1560;
$L__BB1_1557:
	mad.lo.s64 	%rd1690, %rd278, 24, %rd280;
	add.s64 	%rd1691, %rd1690, %rd281;
	shl.b64 	%rd1692, %rd1691, 3;
	add.s64 	%rd284, %rd2, %rd1692;
	ld.global.f64 	%fd546, [%rd284+23000];
	abs.f64 	%fd2756, %fd546;
	setp.geu.f64 	%p1289, %fd2756, 0d41CDCD64FF800000;
	mov.f64 	%fd5820, %fd530;
	mov.f64 	%fd5821, %fd531;
	@%p1289 bra 	$L__BB1_1560;
	ld.global.f64 	%fd2757, [%rd284+22000];
	add.f64 	%fd2758, %fd5825, %fd2757;
	add.f64 	%fd2759, %fd5824, %fd546;
	abs.f64 	%fd2760, %fd2759;
	setp.gt.f64 	%p1290, %fd2760, 0d41CDCD64FF800000;
	selp.f64 	%fd5820, 0dBFF0000000000000, %fd2758, %p1290;
	selp.f64 	%fd5821, 0d7FF0000000000000, %fd2759, %p1290;
	add.f64 	%fd2761, %fd5821, 0d4069000000000000;
	add.f64 	%fd2762, %fd5820, 0dC016CCCCCCCCCCCD;
	add.f64 	%fd2763, %fd526, %fd2762;
	div.rn.f64 	%fd5822, %fd2761, %fd2763;
	abs.f64 	%fd2764, %fd531;
	setp.geu.f64 	%p1291, %fd2764, 0d41CDCD64FF800000;
	@%p1291 bra 	$L__BB1_1560;
	add.f64 	%fd2765, %fd531, 0d4069000000000000;
	add.f64 	%fd2766, %fd530, 0dC016CCCCCCCCCCCD;
	add.f64 	%fd2767, %fd526, %fd2766;
	div.rn.f64 	%fd2768, %fd2765, %fd2767;
	setp.lt.f64 	%p1292, %fd2768, %fd5822;
	selp.f64 	%fd5820, %fd5820, %fd530, %p1292;
	selp.f64 	%fd5821, %fd5821, %fd531, %p1292;
	selp.f64 	%fd5822, %fd5822, %fd2768, %p1292;
$L__BB1_1560:
	add.f64 	%fd2797, %fd5825, 0dC016CCCCCCCCCCCD;
	add.f64 	%fd556, %fd526, %fd2797;
	abs.f64 	%fd2798, %fd5821;
	setp.geu.f64 	%p1300, %fd2798, 0d41CDCD64FF800000;
	@%p1300 bra 	$L__BB1_1562;
	add.f64 	%fd2799, %fd5824, 0d4069000000000000;
	div.rn.f64 	%fd2800, %fd2799, %fd556;
	setp.lt.f64 	%p1301, %fd5822, %fd2800;
	selp.f64 	%fd5824, %fd5824, %fd5821, %p1301;
	selp.f64 	%fd5825, %fd5825, %fd5820, %p1301;
$L__BB1_1562:
	abs.f64 	%fd2801, %fd5824;
	setp.geu.f64 	%p1302, %fd2801, 0d41CDCD64FF800000;
	@%p1302 bra 	$L__BB1_1564;
	st.local.f64 	[%rd279], %fd5825;
	st.local.f64 	[%rd276], %fd5824;
	mov.f64 	%fd5823, %fd5824;
$L__BB1_1564:
	min.u32 	%r3322, %r6548, %r710;
	setp.lt.u32 	%p1303, %r3322, 2;
	mov.f64 	%fd5827, 0dBFF0000000000000;
	mov.f64 	%fd5828, 0d7FF0000000000000;
	@%p1303 bra 	$L__BB1_1591;
	ld.local.f64 	%fd563, [%rd279];
	add.f64 	%fd2804, %fd5823, 0d4069000000000000;
	add.f64 	%fd2805, %fd563, 0dC016CCCCCCCCCCCD;
	add.f64 	%fd2806, %fd526, %fd2805;
	div.rn.f64 	%fd564, %fd2804, %fd2806;
	add.s32 	%r712, %r709, %r710;
	mul.wide.s32 	%rd1696, %r712, 8;
	add.s64 	%rd1697, %rd96, %rd1696;
	ld.local.f64 	%fd565, [%rd1697];
	abs.f64 	%fd2807, %fd565;
	setp.geu.f64 	%p1304, %fd2807, 0d41CDCD64FF800000;
	@%p1304 bra 	$L__BB1_1568;
	cvt.u32.u16 	%r3323, %rs73;
	ld.local.u8 	%r3324, [%rd275+-1];
	prmt.b32 	%r3325, %r3324, %r3323, 0x3340U;
	ld.local.u8 	%r3326, [%rd277+-1];
	prmt.b32 	%r3327, %r3326, 0, 0x3340U;
	prmt.b32 	%r3328, %r3325, %r3327, 0x5410U;
	cvt.u32.u16 	%r3329, %rs74;
	cvt.s32.s8 	%r3330, %r3329;
	mov.b32 	%r3331, 334205;
	dp4a.s32.u32 	%r3332, %r3328, %r3331, %r3330;
	mul.wide.s32 	%rd1698, %r3332, 8;
	add.s64 	%rd285, %rd2, %rd1698;
	ld.global.f64 	%fd566, [%rd285+5000];
	abs.f64 	%fd2810, %fd566;
	setp.geu.f64 	%p1305, %fd2810, 0d41CDCD64FF800000;
	@%p1305 bra 	$L__BB1_1568;
	mul.wide.s32 	%rd1699, %r712, 8;
	add.s64 	%rd1700, %rd97, %rd1699;
	ld.local.f64 	%fd2811, [%rd1700];
	ld.global.f64 	%fd2812, [%rd285];
	add.f64 	%fd5827, %fd2811, %fd2812;
	add.f64 	%fd5828, %fd565, %fd566;
$L__BB1_1568:
	add.f64 	%fd2813, %fd5828, 0d4069000000000000;
	add.f64 	%fd2814, %fd5827, 0dC016CCCCCCCCCCCD;
	add.f64 	%fd2815, %fd526, %fd2814;
	div.rn.f64 	%fd571, %fd2813, %fd2815;
	setp.lt.f64 	%p1306, %fd5827, 0dC0A3880000000000;
	selp.f64 	%fd5853, 0dC0A9300000000000, %fd5827, %p1306;
	selp.f64 	%fd5854, 0d0000000000000000, %fd5828, %p1306;
	setp.lt.f64 	%p1307, %fd563, 0dC0A3880000000000;
	selp.f64 	%fd574, 0dC0A9300000000000, %fd563, %p1307;
	selp.f64 	%fd575, 0d0000000000000000, %fd5823, %p1307;
	setp.gt.f64 	%p1308, %fd571, %fd564;
	@%p1308 bra 	$L__BB1_1570;
	setp.leu.f64 	%p1309, %fd574, 0d0000000000000000;
	setp.leu.f64 	%p1310, %fd575, 0d0000000000000000;
	or.pred  	%p1311, %p1309, %p1310;
	@%p1311 bra 	$L__BB1_1571;
$L__BB1_1570:
	st.local.f64 	[%rd279], %fd5853;
	st.local.f64 	[%rd276], %fd5854;
	bra.uni 	$L__BB1_1573;
$L__BB1_1571:
	setp.ltu.f64 	%p1312, %fd564, %fd571;
	mov.f64 	%fd5853, %fd563;
	mov.f64 	%fd5854, %fd5823;
	@%p1312 bra 	$L__BB1_1573;
	st.local.f64 	[%rd279], %fd574;
	st.local.f64 	[%rd276], %fd575;
	mov.f64 	%fd5853, %fd574;
	mov.f64 	%fd5854, %fd575;
$L__BB1_1573:
	cvt.u64.u16 	%rd1701, %rs74;
	cvt.s64.s8 	%rd286, %rd1701;
	cvt.u64.u16 	%rd1702, %rs73;
	cvt.s64.s8 	%rd288, %rd1702;
	mov.b32 	%r6550, 3;
	mad.lo.s64 	%rd1738, %rd288, 5, %rd286;
	shl.b64 	%rd1739, %rd1738, 3;
	add.s64 	%rd1740, %rd2, %rd1739;
$L__BB1_1574:
	sub.s32 	%r3334, %r710, %r6550;
	add.s32 	%r3335, %r3334, 1;
	setp.gt.u32 	%p1313, %r3334, 2147483646;
	selp.b32 	%r3336, %r3334, 0, %p1313;
	add.s32 	%r6552, %r3336, %r707;
	selp.b32 	%r6551, 1, %r3335, %p1313;
	setp.lt.s32 	%p1314, %r6552, 1;
	setp.ge.s32 	%p1315, %r6551, %r710;
	or.pred  	%p1316, %p1314, %p1315;
	@%p1316 bra 	$L__BB1_1590;
$L__BB1_1575:
	mov.u32 	%r717, %r6552;
	add.s32 	%r6552, %r717, -1;
	mad.lo.s32 	%r3338, %r6552, %r678, %r6551;
	add.s32 	%r719, %r3338, -1;
	mul.wide.s32 	%rd1703, %r719, 8;
	add.s64 	%rd1704, %rd96, %rd1703;
	ld.local.f64 	%fd594, [%rd1704];
	abs.f64 	%fd2816, %fd594;
	setp.geu.f64 	%p1317, %fd2816, 0d41CDCD64FF800000;
	@%p1317 bra 	$L__BB1_1589;
	not.b32 	%r3339, %r717;
	add.s32 	%r720, %r6548, %r3339;
	not.b32 	%r3340, %r6551;
	add.s32 	%r721, %r710, %r3340;
	add.s32 	%r722, %r721, %r720;
	setp.eq.s32 	%p1318, %r720, 0;
	setp.gt.s32 	%p1319, %r721, 0;
	and.pred  	%p1320, %p1318, %p1319;
	@%p1320 bra 	$L__BB1_1578;
	setp.ne.s32 	%p1321, %r721, 0;
	setp.lt.s32 	%p1322, %r720, 1;
	or.pred  	%p1323, %p1322, %p1321;
	@%p1323 bra 	$L__BB1_1583;
$L__BB1_1578:
	setp.ne.s32 	%p1332, %r721, 1;
	setp.ne.s32 	%p1333, %r720, 1;
	and.pred  	%p1334, %p1333, %p1332;
	@%p1334 bra 	$L__BB1_1582;
	setp.eq.s32 	%p1337, %r720, 1;
	setp.eq.s32 	%p1338, %r721, 1;
	and.pred  	%p1340, %p1318, %p1338;
	setp.eq.s32 	%p1341, %r721, 0;
	and.pred  	%p1342, %p1337, %p1341;
	or.pred  	%p1343, %p1340, %p1342;
	mov.f64 	%fd5848, 0d0000000000000000;
	mov.f64 	%fd5847, 0dC0A9300000000000;
	not.pred 	%p1344, %p1343;
	@%p1344 bra 	$L__BB1_1581;
	mul.wide.u32 	%rd1743, %r722, 8;
	add.s64 	%rd1744, %rd2, %rd1743;
	ld.global.f64 	%fd2888, [%rd1744+25192];
	cvt.u64.u32 	%rd1745, %r717;
	add.s64 	%rd1746, %rd100, %rd1745;
	cvt.s64.s32 	%rd1747, %r6551;
	add.s64 	%rd1748, %rd101, %rd1747;
	ld.local.u8 	%r3380, [%rd1746];
	cvt.u32.u16 	%r3381, %rs73;
	prmt.b32 	%r3382, %r3380, %r3381, 0x3340U;
	ld.local.u8 	%r3383, [%rd1748];
	prmt.b32 	%r3384, %r3383, 0, 0x3340U;
	prmt.b32 	%r3385, %r3382, %r3384, 0x5410U;
	cvt.u32.u64 	%r3386, %rd286;
	mov.b32 	%r3387, 334205;
	dp4a.s32.u32 	%r3388, %r3385, %r3387, %r3386;
	mul.wide.s32 	%rd1749, %r3388, 8;
	add.s64 	%rd1750, %rd2, %rd1749;
	ld.global.f64 	%fd2889, [%rd1750+5000];
	add.f64 	%fd5848, %fd2888, %fd2889;
	ld.global.f64 	%fd2890, [%rd1744+24472];
	ld.global.f64 	%fd2891, [%rd1750];
	add.f64 	%fd5847, %fd2890, %fd2891;
$L__BB1_1581:
	add.f64 	%fd2892, %fd5848, %fd594;
	mul.wide.s32 	%rd1751, %r719, 8;
	add.s64 	%rd1752, %rd97, %rd1751;
	ld.local.f64 	%fd2893, [%rd1752];
	add.f64 	%fd2894, %fd5847, %fd2893;
	abs.f64 	%fd2895, %fd2892;
	setp.gt.f64 	%p1345, %fd2895, 0d41CDCD64FF800000;
	selp.f64 	%fd2896, 0dBFF0000000000000, %fd2894, %p1345;
	selp.f64 	%fd2897, 0d7FF0000000000000, %fd2892, %p1345;
	add.f64 	%fd2898, %fd2897, 0d4069000000000000;
	add.f64 	%fd2899, %fd2896, 0dC016CCCCCCCCCCCD;
	add.f64 	%fd2900, %fd526, %fd2899;
	div.rn.f64 	%fd2901, %fd2898, %fd2900;
	add.f64 	%fd2902, %fd5854, 0d4069000000000000;
	add.f64 	%fd2903, %fd5853, 0dC016CCCCCCCCCCCD;
	add.f64 	%fd2904, %fd526, %fd2903;
	div.rn.f64 	%fd2905, %fd2902, %fd2904;
	setp.gt.f64 	%p1346, %fd2901, %fd2905;
	selp.f64 	%fd5855, %fd2897, 0d7FF0000000000000, %p1346;
	selp.f64 	%fd5856, %fd2896, 0dBFF0000000000000, %p1346;
	bra.uni 	$L__BB1_1587;
$L__BB1_1582:
	mul.wide.s32 	%rd1727, %r722, 8;
	add.s64 	%rd1728, %rd2, %rd1727;
	ld.global.f64 	%fd2862, [%rd1728+25192];
	cvt.u64.u32 	%rd1729, %r717;
	add.s64 	%rd1730, %rd100, %rd1729;
	ld.local.s8 	%r3379, [%rd1730];
	mul.wide.s32 	%rd1731, %r3379, 5;
	cvt.s64.s32 	%rd1732, %r6551;
	add.s64 	%rd1733, %rd101, %rd1732;
	ld.local.s8 	%rd1734, [%rd1733];
	add.s64 	%rd1735, %rd1731, %rd1734;
	shl.b64 	%rd1736, %rd1735, 3;
	add.s64 	%rd1737, %rd2, %rd1736;
	ld.global.f64 	%fd2863, [%rd1737+45640];
	add.f64 	%fd2864, %fd2862, %fd2863;
	ld.global.f64 	%fd2865, [%rd1740+45640];
	add.f64 	%fd2866, %fd2864, %fd2865;
	add.f64 	%fd2867, %fd2866, %fd594;
	ld.global.f64 	%fd2868, [%rd1728+24472];
	ld.global.f64 	%fd2869, [%rd1737+45440];
	add.f64 	%fd2870, %fd2868, %fd2869;
	ld.global.f64 	%fd2871, [%rd1740+45440];
	add.f64 	%fd2872, %fd2870, %fd2871;
	mul.wide.s32 	%rd1741, %r719, 8;
	add.s64 	%rd1742, %rd97, %rd1741;
	ld.local.f64 	%fd2873, [%rd1742];
	add.f64 	%fd2874, %fd2872, %fd2873;
	abs.f64 	%fd2875, %fd2867;
	setp.gt.f64 	%p1335, %fd2875, 0d41CDCD64FF800000;
	selp.f64 	%fd2876, 0dBFF0000000000000, %fd2874, %p1335;
	selp.f64 	%fd2877, 0d7FF0000000000000, %fd2867, %p1335;
	add.f64 	%fd2878, %fd2877, 0d4069000000000000;
	add.f64 	%fd2879, %fd2876, 0dC016CCCCCCCCCCCD;
	add.f64 	%fd2880, %fd526, %fd2879;
	div.rn.f64 	%fd2881, %fd2878, %fd2880;
	add.f64 	%fd2882, %fd5854, 0d4069000000000000;
	add.f64 	%fd2883, %fd5853, 0dC016CCCCCCCCCCCD;
	add.f64 	%fd2884, %fd526, %fd2883;
	div.rn.f64 	%fd2885, %fd2882, %fd2884;
	setp.gt.f64 	%p1336, %fd2881, %fd2885;
	selp.f64 	%fd5855, %fd2877, 0d7FF0000000000000, %p1336;
	selp.f64 	%fd5856, %fd2876, 0dBFF0000000000000, %p1336;
	bra.uni 	$L__BB1_1587;
$L__BB1_1583:
	setp.ne.s32 	%p1324, %r720, 1;
	setp.ne.s32 	%p1325, %r721, 1;
	or.pred  	%p1326, %p1324, %p1325;
	@%p1326 bra 	$L__BB1_1586;
	cvt.u64.u32 	%rd1717, %r717;
	add.s64 	%rd1718, %rd100, %rd1717;
	cvt.s64.s32 	%rd1719, %r6551;
	add.s64 	%rd1720, %rd101, %rd1719;
	ld.local.s8 	%r3361, [%rd1720+1];
	ld.local.u8 	%r3362, [%rd1718+1];
	ld.local.u8 	%r3363, [%rd1718];
	prmt.b32 	%r3364, %r3363, %r3362, 0x3340U;
	ld.local.u8 	%r3365, [%rd1720];
	prmt.b32 	%r3366, %r3365, 0, 0x3340U;
	prmt.b32 	%r3367, %r3364, %r3366, 0x5410U;
	mov.b32 	%r3368, 334205;
	dp4a.s32.u32 	%r3369, %r3367, %r3368, %r3361;
	mul.wide.s32 	%rd1721, %r3369, 8;
	add.s64 	%rd1722, %rd2, %rd1721;
	ld.global.f64 	%fd2845, [%rd1722+10000];
	ld.local.s8 	%r3370, [%rd275+-1];
	cvt.u32.u16 	%r3371, %rs74;
	ld.local.u8 	%r3372, [%rd277+-1];
	prmt.b32 	%r3373, %r3372, %r3371, 0x3340U;
	cvt.u32.u16 	%r3374, %rs73;
	prmt.b32 	%r3375, %r3374, 0, 0x3340U;
	prmt.b32 	%r3376, %r3373, %r3375, 0x5410U;
	mov.b32 	%r3377, 359705;
	dp4a.s32.u32 	%r3378, %r3376, %r3377, %r3370;
	mul.wide.s32 	%rd1723, %r3378, 8;
	add.s64 	%rd1724, %rd2, %rd1723;
	ld.global.f64 	%fd2846, [%rd1724+10000];
	add.f64 	%fd2847, %fd2845, %fd2846;
	mul.wide.s32 	%rd1725, %r719, 8;
	add.s64 	%rd1726, %rd97, %rd1725;
	ld.local.f64 	%fd2848, [%rd1726];
	add.f64 	%fd2849, %fd2847, %fd2848;
	ld.global.f64 	%fd2850, [%rd1722+15000];
	ld.global.f64 	%fd2851, [%rd1724+15000];
	add.f64 	%fd2852, %fd2850, %fd2851;
	add.f64 	%fd2853, %fd2852, %fd594;
	abs.f64 	%fd2854, %fd2853;
	setp.gt.f64 	%p1329, %fd2854, 0d41CDCD64FF800000;
	selp.f64 	%fd603, 0dBFF0000000000000, %fd2849, %p1329;
	selp.f64 	%fd604, 0d7FF0000000000000, %fd2853, %p1329;
	add.f64 	%fd2855, %fd604, 0d4069000000000000;
	add.f64 	%fd2856, %fd603, 0dC016CCCCCCCCCCCD;
	add.f64 	%fd2857, %fd526, %fd2856;
	div.rn.f64 	%fd605, %fd2855, %fd2857;
	add.f64 	%fd2858, %fd5854, 0d4069000000000000;
	add.f64 	%fd2859, %fd5853, 0dC016CCCCCCCCCCCD;
	add.f64 	%fd2860, %fd526, %fd2859;
	div.rn.f64 	%fd606, %fd2858, %fd2860;
	sub.f64 	%fd2861, %fd605, %fd606;
	setp.ltu.f64 	%p1330, %fd2861, 0d3EB0C6F7A0B5ED8D;
	mov.f64 	%fd5856, 0dBFF0000000000000;
	mov.f64 	%fd5855, 0d7FF0000000000000;
	@%p1330 bra 	$L__BB1_1587;
	setp.gt.f64 	%p1331, %fd605, %fd606;
	selp.f64 	%fd5855, %fd604, 0d7FF0000000000000, %p1331;
	selp.f64 	%fd5856, %fd603, 0dBFF0000000000000, %p1331;
	bra.uni 	$L__BB1_1587;
$L__BB1_1586:
	mul.wide.s32 	%rd1705, %r722, 8;
	add.s64 	%rd1706, %rd2, %rd1705;
	ld.global.f64 	%fd2817, [%rd1706+24952];
	cvt.u64.u32 	%rd1707, %r717;
	add.s64 	%rd1708, %rd100, %rd1707;
	cvt.s64.s32 	%rd1709, %r6551;
	add.s64 	%rd1710, %rd101, %rd1709;
	ld.local.s8 	%r3341, [%rd1710+1];
	ld.local.u8 	%r3342, [%rd1708+1];
	ld.local.u8 	%r3343, [%rd1708];
	prmt.b32 	%r3344, %r3343, %r3342, 0x3340U;
	ld.local.u8 	%r3345, [%rd1710];
	prmt.b32 	%r3346, %r3345, 0, 0x3340U;
	prmt.b32 	%r3347, %r3344, %r3346, 0x5410U;
	mov.b32 	%r3348, 334205;
	dp4a.s32.u32 	%r3349, %r3347, %r3348, %r3341;
	mul.wide.s32 	%rd1711, %r3349, 8;
	add.s64 	%rd1712, %rd2, %rd1711;
	ld.global.f64 	%fd2818, [%rd1712+30440];
	add.f64 	%fd2819, %fd2817, %fd2818;
	ld.local.s8 	%r3350, [%rd275+-1];
	cvt.u32.u16 	%r3351, %rs74;
	ld.local.u8 	%r3352, [%rd277+-1];
	prmt.b32 	%r3353, %r3352, %r3351, 0x3340U;
	cvt.u32.u16 	%r3354, %rs73;
	prmt.b32 	%r3355, %r3354, 0, 0x3340U;
	prmt.b32 	%r3356, %r3353, %r3355, 0x5410U;
	mov.b32 	%r3357, 359705;
	dp4a.s32.u32 	%r3358, %r3356, %r3357, %r3350;
	mul.wide.s32 	%rd1713, %r3358, 8;
	add.s64 	%rd1714, %rd2, %rd1713;
	ld.global.f64 	%fd2820, [%rd1714+30440];
	add.f64 	%fd2821, %fd2819, %fd2820;
	add.f64 	%fd2822, %fd2821, %fd594;
	ld.global.f64 	%fd2823, [%rd1706+24232];
	ld.global.f64 	%fd2824, [%rd1712+25440];
	add.f64 	%fd2825, %fd2823, %fd2824;
	ld.global.f64 	%fd2826, [%rd1714+25440];
	add.f64 	%fd2827, %fd2825, %fd2826;
	sub.s32 	%r3359, %r720, %r721;
	abs.s32 	%r3360, %r3359;
	cvt.rn.f64.s32 	%fd2828, %r3360;
	fma.rn.f64 	%fd2829, %fd2828, 0dBFEEF3E864B31D04, %fd2827;
	mul.wide.s32 	%rd1715, %r719, 8;
	add.s64 	%rd1716, %rd97, %rd1715;
	ld.local.f64 	%fd2830, [%rd1716];
	add.f64 	%fd2831, %fd2830, %fd2829;
	abs.f64 	%fd2832, %fd2822;
	setp.gt.f64 	%p1327, %fd2832, 0d41CDCD64FF800000;
	selp.f64 	%fd2833, 0dBFF0000000000000, %fd2831, %p1327;
	selp.f64 	%fd2834, 0d7FF0000000000000, %fd2822, %p1327;
	add.f64 	%fd2835, %fd2834, 0d4069000000000000;
	add.f64 	%fd2836, %fd2833, 0dC016CCCCCCCCCCCD;
	add.f64 	%fd2837, %fd526, %fd2836;
	div.rn.f64 	%fd2838, %fd2835, %fd2837;
	add.f64 	%fd2839, %fd5854, 0d4069000000000000;
	add.f64 	%fd2840, %fd5853, 0dC016CCCCCCCCCCCD;
	add.f64 	%fd2841, %fd526, %fd2840;
	div.rn.f64 	%fd2842, %fd2839, %fd2841;
	setp.gt.f64 	%p1328, %fd2838, %fd2842;
	selp.f64 	%fd5855, %fd2834, 0d7FF0000000000000, %p1328;
	selp.f64 	%fd5856, %fd2833, 0dBFF0000000000000, %p1328;
$L__BB1_1587:
	setp.lt.f64 	%p1347, %fd5856, 0dC0A3880000000000;
	selp.f64 	%fd619, 0d0000000000000000, %fd5855, %p1347;
	selp.f64 	%fd620, 0dC0A9300000000000, %fd5856, %p1347;
	abs.f64 	%fd2906, %fd619;
	setp.geu.f64 	%p1348, %fd2906, 0d41CDCD64FF800000;
	@%p1348 bra 	$L__BB1_1589;
	st.local.f64 	[%rd276], %fd619;
	st.local.f64 	[%rd279], %fd620;
	mov.f64 	%fd5853, %fd620;
	mov.f64 	%fd5854, %fd619;
$L__BB1_1589:
	add.s32 	%r6551, %r6551, 1;
	setp.gt.u32 	%p1349, %r717, 1;
	setp.lt.s32 	%p1350, %r6551, %r710;
	and.pred  	%p1351, %p1349, %p1350;
	@%p1351 bra 	$L__BB1_1575;
$L__BB1_1590:
	add.s32 	%r6550, %r6550, 1;
	setp.ne.s32 	%p1352, %r6550, 33;
	@%p1352 bra 	$L__BB1_1574;
$L__BB1_1591:
	add.s32 	%r6549, %r710, 1;
	setp.ne.s32 	%p1353, %r710, %r678;
	@%p1353 bra 	$L__BB1_1516;
$L__BB1_1592:
	add.s32 	%r726, %r6548, 1;
	setp.eq.s32 	%p1354, %r6548, %r676;
	mov.u32 	%r6548, %r726;
	@%p1354 bra 	$L__BB1_1519;
	bra.uni 	$L__BB1_1514;
$L__BB1_1593:
	.pragma "nounroll";
	mul.wide.u32 	%rd1777, %r6559, 4;
	add.s64 	%rd1778, %rd98, %rd1777;
	mov.b32 	%r3425, 0;
	st.local.u32 	[%rd1778], %r3425;
	st.local.u32 	[%rd1778+4], %r3425;
	st.local.u32 	[%rd1778+8], %r3425;
	st.local.u32 	[%rd1778+12], %r3425;
	st.local.u32 	[%rd1778+16], %r3425;
	st.local.u32 	[%rd1778+20], %r3425;
	st.local.u32 	[%rd1778+24], %r3425;
	st.local.u32 	[%rd1778+28], %r3425;
	st.local.u32 	[%rd1778+32], %r3425;
	st.local.u32 	[%rd1778+36], %r3425;
	st.local.u32 	[%rd1778+40], %r3425;
	st.local.u32 	[%rd1778+44], %r3425;
	st.local.u32 	[%rd1778+48], %r3425;
	st.local.u32 	[%rd1778+52], %r3425;
	st.local.u32 	[%rd1778+56], %r3425;
	st.local.u32 	[%rd1778+60], %r3425;
	add.s32 	%r6559, %r6559, 16;
	setp.eq.s32 	%p1399, %r6559, %r6556;
	@%p1399 bra 	$L__BB1_1594;
	bra.uni 	$L__BB1_1593;
$L__BB1_1594:
	setp.eq.s32 	%p1400, %r734, 0;
	@%p1400 bra 	$L__BB1_1604;
	and.b32  	%r737, %r676, 7;
	setp.lt.u32 	%p1401, %r734, 8;
	@%p1401 bra 	$L__BB1_1597;
	mul.wide.u32 	%rd1779, %r6556, 4;
	add.s64 	%rd1780, %rd98, %rd1779;
	mov.b32 	%r3426, 0;
	st.local.u32 	[%rd1780], %r3426;
	st.local.u32 	[%rd1780+4], %r3426;
	st.local.u32 	[%rd1780+8], %r3426;
	st.local.u32 	[%rd1780+12], %r3426;
	st.local.u32 	[%rd1780+16], %r3426;
	st.local.u32 	[%rd1780+20], %r3426;
	st.local.u32 	[%rd1780+24], %r3426;
	st.local.u32 	[%rd1780+28], %r3426;
	add.s32 	%r6556, %r6556, 8;
$L__BB1_1597:
	setp.eq.s32 	%p1402, %r737, 0;
	@%p1402 bra 	$L__BB1_1604;
	and.b32  	%r740, %r676, 3;
	setp.lt.u32 	%p1403, %r737, 4;
	@%p1403 bra 	$L__BB1_1600;
	mul.wide.u32 	%rd1781, %r6556, 4;
	add.s64 	%rd1782, %rd98, %rd1781;
	mov.b32 	%r3427, 0;
	st.local.u32 	[%rd1782], %r3427;
	st.local.u32 	[%rd1782+4], %r3427;
	st.local.u32 	[%rd1782+8], %r3427;
	st.local.u32 	[%rd1782+12], %r3427;
	add.s32 	%r6556, %r6556, 4;
$L__BB1_1600:
	setp.eq.s32 	%p1404, %r740, 0;
	@%p1404 bra 	$L__BB1_1604;
	mul.wide.u32 	%rd1783, %r6556, 4;
	add.s64 	%rd296, %rd98, %rd1783;
	mov.b32 	%r3428, 0;
	st.local.u32 	[%rd296], %r3428;
	setp.eq.s32 	%p1405, %r740, 1;
	@%p1405 bra 	$L__BB1_1604;
	mov.b32 	%r3429, 0;
	st.local.u32 	[%rd296+4], %r3429;
	setp.eq.s32 	%p1406, %r740, 2;
	@%p1406 bra 	$L__BB1_1604;
	mov.b32 	%r3430, 0;
	st.local.u32 	[%rd296+8], %r3430;
$L__BB1_1604:
	@%p1355 bra 	$L__BB1_1618;
	and.b32  	%r743, %r678, 15;
	setp.lt.u32 	%p1408, %r678, 16;
	mov.b32 	%r6561, 0;
	@%p1408 bra 	$L__BB1_1608;
	and.b32  	%r6561, %r678, 2147483632;
	mov.b32 	%r6560, 0;
$L__BB1_1607:
	.pragma "nounroll";
	mul.wide.u32 	%rd1784, %r6560, 4;
	add.s64 	%rd1785, %rd99, %rd1784;
	mov.b32 	%r3433, 0;
	st.local.u32 	[%rd1785], %r3433;
	st.local.u32 	[%rd1785+4], %r3433;
	st.local.u32 	[%rd1785+8], %r3433;
	st.local.u32 	[%rd1785+12], %r3433;
	st.local.u32 	[%rd1785+16], %r3433;
	st.local.u32 	[%rd1785+20], %r3433;
	st.local.u32 	[%rd1785+24], %r3433;
	st.local.u32 	[%rd1785+28], %r3433;
	st.local.u32 	[%rd1785+32], %r3433;
	st.local.u32 	[%rd1785+36], %r3433;
	st.local.u32 	[%rd1785+40], %r3433;
	st.local.u32 	[%rd1785+44], %r3433;
	st.local.u32 	[%rd1785+48], %r3433;
	st.local.u32 	[%rd1785+52], %r3433;
	st.local.u32 	[%rd1785+56], %r3433;
	st.local.u32 	[%rd1785+60], %r3433;
	add.s32 	%r6560, %r6560, 16;
	setp.ne.s32 	%p1409, %r6560, %r6561;
	@%p1409 bra 	$L__BB1_1607;
$L__BB1_1608:
	setp.eq.s32 	%p1410, %r743, 0;
	@%p1410 bra 	$L__BB1_1618;
	and.b32  	%r750, %r678, 7;
	setp.lt.u32 	%p1411, %r743, 8;
	@%p1411 bra 	$L__BB1_1611;
	mul.wide.u32 	%rd1786, %r6561, 4;
	add.s64 	%rd1787, %rd99, %rd1786;
	mov.b32 	%r3434, 0;
	st.local.u32 	[%rd1787], %r3434;
	st.local.u32 	[%rd1787+4], %r3434;
	st.local.u32 	[%rd1787+8], %r3434;
	st.local.u32 	[%rd1787+12], %r3434;
	st.local.u32 	[%rd1787+16], %r3434;
	st.local.u32 	[%rd1787+20], %r3434;
	st.local.u32 	[%rd1787+24], %r3434;
	st.local.u32 	[%rd1787+28], %r3434;
	add.s32 	%r6561, %r6561, 8;
$L__BB1_1611:
	setp.eq.s32 	%p1412, %r750, 0;
	@%p1412 bra 	$L__BB1_1618;
	and.b32  	%r753, %r678, 3;
	setp.lt.u32 	%p1413, %r750, 4;
	@%p1413 bra 	$L__BB1_1614;
	mul.wide.u32 	%rd1788, %r6561, 4;
	add.s64 	%rd1789, %rd99, %rd1788;
	mov.b32 	%r3435, 0;
	st.local.u32 	[%rd1789], %r3435;
	st.local.u32 	[%rd1789+4], %r3435;
	st.local.u32 	[%rd1789+8], %r3435;
	st.local.u32 	[%rd1789+12], %r3435;
	add.s32 	%r6561, %r6561, 4;
$L__BB1_1614:
	setp.eq.s32 	%p1414, %r753, 0;
	@%p1414 bra 	$L__BB1_1618;
	mul.wide.u32 	%rd1790, %r6561, 4;
	add.s64 	%rd297, %rd99, %rd1790;
	mov.b32 	%r3436, 0;
	st.local.u32 	[%rd297], %r3436;
	setp.eq.s32 	%p1415, %r753, 1;
	@%p1415 bra 	$L__BB1_1618;
	mov.b32 	%r3437, 0;
	st.local.u32 	[%rd297+4], %r3437;
	setp.eq.s32 	%p1416, %r753, 2;
	@%p1416 bra 	$L__BB1_1618;
	mov.b32 	%r3438, 0;
	st.local.u32 	[%rd297+8], %r3438;
$L__BB1_1618:
	add.s32 	%r3439, %r6576, -1;
	add.s32 	%r756, %r6575, -1;
	mad.lo.s32 	%r757, %r3439, %r678, %r756;
	mul.wide.s32 	%rd1791, %r757, 8;
	add.s64 	%rd298, %rd96, %rd1791;
	ld.local.f64 	%fd3029, [%rd298];
	abs.f64 	%fd3030, %fd3029;
	setp.geu.f64 	%p1417, %fd3030, 0d41CDCD64FF800000;
	mov.f64 	%fd5907, 0d0000000000000000;
	@%p1417 bra 	$L__BB1_1689;
	mul.wide.u32 	%rd1792, %r6576, 4;
	add.s64 	%rd1793, %rd98, %rd1792;
	st.local.u32 	[%rd1793+-4], %r6575;
	mul.wide.s32 	%rd1794, %r756, 4;
	add.s64 	%rd1795, %rd99, %rd1794;
	st.local.u32 	[%rd1795], %r6576;
	bra.uni 	$L__BB1_1621;
$L__BB1_1620:
	cvt.s64.s32 	%rd2979, %r6575;
	add.s64 	%rd2980, %rd101, %rd2979;
	ld.local.u8 	%rs1379, [%rd2980];
$L__BB1_1621:
	cvt.s64.s32 	%rd1796, %r6576;
	add.s64 	%rd299, %rd100, %rd1796;
	ld.local.u8 	%rs80, [%rd299];
	cvt.u32.u16 	%r3440, %rs80;
	cvt.s32.s8 	%r3441, %r3440;
	cvt.u32.u16 	%r3442, %rs1379;
	cvt.s32.s8 	%r3443, %r3442;
	add.s32 	%r3444, %r3443, %r3441;
	setp.eq.s32 	%p1418, %r3444, 3;
	@%p1418 bra 	$L__BB1_1623;
	add.s32 	%r3445, %r6576, -1;
	mad.lo.s32 	%r3446, %r3445, %r678, %r6575;
	add.s32 	%r3447, %r3446, -1;
	mul.wide.s32 	%rd1797, %r3447, 8;
	add.s64 	%rd1798, %rd97, %rd1797;
	mov.b64 	%rd1799, -4616189618054758400;
	st.local.u64 	[%rd1798], %rd1799;
	add.s64 	%rd1800, %rd96, %rd1797;
	mov.b64 	%rd1801, 9218868437227405312;
	st.local.u64 	[%rd1800], %rd1801;
	mov.f64 	%fd5901, 0dBFF0000000000000;
	mov.f64 	%fd5900, 0d7FF0000000000000;
	bra.uni 	$L__BB1_1634;
$L__BB1_1623:
	cvt.s32.s8 	%r3449, %r3440;
	mul.wide.s32 	%rd1802, %r3449, 5;
	cvt.u64.u16 	%rd1803, %rs1379;
	cvt.s64.s8 	%rd300, %rd1803;
	add.s64 	%rd301, %rd1802, %rd300;
	shl.b64 	%rd1804, %rd301, 3;
	add.s64 	%rd1805, %rd2, %rd1804;
	ld.global.f64 	%fd5901, [%rd1805+45440];
	cvt.s64.s32 	%rd1806, %r6575;
	add.s64 	%rd1807, %rd101, %rd1806;
	ld.local.u8 	%rs799, [%rd299+-1];
	cvt.u64.u16 	%rd1808, %rs799;
	cvt.s64.s8 	%rd302, %rd1808;
	ld.local.s8 	%rs800, [%rd1807+-1];
	cvt.u32.u16 	%r3450, %rs800;
	cvt.u32.u16 	%r3451, %rs1379;
	prmt.b32 	%r3452, %r3451, %r3450, 0x3340U;
	prmt.b32 	%r3453, %r3440, 0, 0x3340U;
	prmt.b32 	%r3454, %r3452, %r3453, 0x5410U;
	cvt.u32.u16 	%r3455, %rs799;
	cvt.s32.s8 	%r3456, %r3455;
	mov.b32 	%r3457, 334205;
	dp4a.s32.u32 	%r3458, %r3454, %r3457, %r3456;
	mul.wide.s32 	%rd1809, %r3458, 8;
	add.s64 	%rd1810, %rd2, %rd1809;
	ld.global.f64 	%fd3033, [%rd1810+35440];
	add.f64 	%fd3034, %fd5901, %fd3033;
	ld.global.f64 	%fd5900, [%rd1805+45640];
	ld.global.f64 	%fd3035, [%rd1810+40440];
	add.f64 	%fd3036, %fd5900, %fd3035;
	abs.f64 	%fd3037, %fd3036;
	setp.gt.f64 	%p1419, %fd3037, 0d41CDCD64FF800000;
	selp.f64 	%fd723, 0dBFF0000000000000, %fd3034, %p1419;
	selp.f64 	%fd724, 0d7FF0000000000000, %fd3036, %p1419;
	cvt.s16.s8 	%rs801, %rs1379;
	mov.b32 	%r3459, {%rs801, %rs800};
	mov.b32 	%r3460, 1305;
	dp2a.lo.s32.u32 	%r3461, %r3459, %r3460, %r3449;
	mul.wide.s32 	%rd1811, %r3461, 8;
	add.s64 	%rd303, %rd2, %rd1811;
	ld.global.f64 	%fd725, [%rd303+21000];
	abs.f64 	%fd3038, %fd725;
	setp.geu.f64 	%p1420, %fd3038, 0d41CDCD64FF800000;
	@%p1420 bra 	$L__BB1_1629;
	mad.lo.s64 	%rd1815, %rd300, 24, %rd301;
	add.s64 	%rd1816, %rd1815, %rd302;
	shl.b64 	%rd1817, %rd1816, 3;
	add.s64 	%rd304, %rd2, %rd1817;
	ld.global.f64 	%fd726, [%rd304+23000];
	abs.f64 	%fd3053, %fd726;
	setp.geu.f64 	%p1425, %fd3053, 0d41CDCD64FF800000;
	@%p1425 bra 	$L__BB1_1627;
	ld.global.f64 	%fd3066, [%rd303+20000];
	add.f64 	%fd3067, %fd5901, %fd3066;
	ld.global.f64 	%fd3068, [%rd304+22000];
	add.f64 	%fd3069, %fd3067, %fd3068;
	add.f64 	%fd3070, %fd5900, %fd725;
	add.f64 	%fd3071, %fd3070, %fd726;
	abs.f64 	%fd3072, %fd3071;
	setp.gt.f64 	%p1429, %fd3072, 0d41CDCD64FF800000;
	selp.f64 	%fd5897, 0dBFF0000000000000, %fd3069, %p1429;
	selp.f64 	%fd5898, 0d7FF0000000000000, %fd3071, %p1429;
	add.f64 	%fd3073, %fd5898, 0d4069000000000000;
	add.f64 	%fd3074, %fd5897, 0dC016CCCCCCCCCCCD;
	add.f64 	%fd3075, %fd526, %fd3074;
	div.rn.f64 	%fd5899, %fd3073, %fd3075;
	abs.f64 	%fd3076, %fd724;
	setp.geu.f64 	%p1430, %fd3076, 0d41CDCD64FF800000;
	@%p1430 bra 	$L__BB1_1632;
	add.f64 	%fd3077, %fd724, 0d4069000000000000;
	add.f64 	%fd3078, %fd723, 0dC016CCCCCCCCCCCD;
	add.f64 	%fd3079, %fd526, %fd3078;
	div.rn.f64 	%fd3080, %fd3077, %fd3079;
	setp.lt.f64 	%p1431, %fd3080, %fd5899;
	selp.f64 	%fd5897, %fd5897, %fd723, %p1431;
	selp.f64 	%fd5898, %fd5898, %fd724, %p1431;
	selp.f64 	%fd5899, %fd5899, %fd3080, %p1431;
	bra.uni 	$L__BB1_1632;
$L__BB1_1627:
	ld.global.f64 	%fd3054, [%rd303+20000];
	add.f64 	%fd3055, %fd5901, %fd3054;
	add.f64 	%fd3056, %fd5900, %fd725;
	abs.f64 	%fd3057, %fd3056;
	setp.gt.f64 	%p1426, %fd3057, 0d41CDCD64FF800000;
	selp.f64 	%fd5897, 0dBFF0000000000000, %fd3055, %p1426;
	selp.f64 	%fd5898, 0d7FF0000000000000, %fd3056, %p1426;
	add.f64 	%fd3058, %fd5898, 0d4069000000000000;
	add.f64 	%fd3059, %fd5897, 0dC016CCCCCCCCCCCD;
	add.f64 	%fd3060, %fd526, %fd3059;
	div.rn.f64 	%fd5899, %fd3058, %fd3060;
	abs.f64 	%fd3061, %fd724;
	setp.geu.f64 	%p1427, %fd3061, 0d41CDCD64FF800000;
	@%p1427 bra 	$L__BB1_1632;
	add.f64 	%fd3062, %fd724, 0d4069000000000000;
	add.f64 	%fd3063, %fd723, 0dC016CCCCCCCCCCCD;
	add.f64 	%fd3064, %fd526, %fd3063;
	div.rn.f64 	%fd3065, %fd3062, %fd3064;
	setp.lt.f64 	%p1428, %fd3065, %fd5899;
	selp.f64 	%fd5897, %fd5897, %fd723, %p1428;
	selp.f64 	%fd5898, %fd5898, %fd724, %p1428;
	selp.f64 	%fd5899, %fd5899, %fd3065, %p1428;
	bra.uni 	$L__BB1_1632;
$L__BB1_1629:
	mad.lo.s64 	%rd1812, %rd300, 24, %rd301;
	add.s64 	%rd1813, %rd1812, %rd302;
	shl.b64 	%rd1814, %rd1813, 3;
	add.s64 	%rd305, %rd2, %rd1814;
	ld.global.f64 	%fd739, [%rd305+23000];
	abs.f64 	%fd3040, %fd739;
	setp.geu.f64 	%p1421, %fd3040, 0d41CDCD64FF800000;
	mov.f64 	%fd5897, %fd723;
	mov.f64 	%fd5898, %fd724;
	@%p1421 bra 	$L__BB1_1632;
	ld.global.f64 	%fd3041, [%rd305+22000];
	add.f64 	%fd3042, %fd5901, %fd3041;
	add.f64 	%fd3043, %fd5900, %fd739;
	abs.f64 	%fd3044, %fd3043;
	setp.gt.f64 	%p1422, %fd3044, 0d41CDCD64FF800000;
	selp.f64 	%fd5897, 0dBFF0000000000000, %fd3042, %p1422;
	selp.f64 	%fd5898, 0d7FF0000000000000, %fd3043, %p1422;
	add.f64 	%fd3045, %fd5898, 0d4069000000000000;
	add.f64 	%fd3046, %fd5897, 0dC016CCCCCCCCCCCD;
	add.f64 	%fd3047, %fd526, %fd3046;
	div.rn.f64 	%fd5899, %fd3045, %fd3047;
	abs.f64 	%fd3048, %fd724;
	setp.geu.f64 	%p1423, %fd3048, 0d41CDCD64FF800000;
	@%p1423 bra 	$L__BB1_1632;
	add.f64 	%fd3049, %fd724, 0d4069000000000000;
	add.f64 	%fd3050, %fd723, 0dC016CCCCCCCCCCCD;
	add.f64 	%fd3051, %fd526, %fd3050;
	div.rn.f64 	%fd3052, %fd3049, %fd3051;
	setp.lt.f64 	%p1424, %fd3052, %fd5899;
	selp.f64 	%fd5897, %fd5897, %fd723, %p1424;
	selp.f64 	%fd5898, %fd5898, %fd724, %p1424;
	selp.f64 	%fd5899, %fd5899, %fd3052, %p1424;
$L__BB1_1632:
	add.f64 	%fd3081, %fd5901, 0dC016CCCCCCCCCCCD;
	add.f64 	%fd749, %fd526, %fd3081;
	abs.f64 	%fd3082, %fd5898;
	setp.geu.f64 	%p1432, %fd3082, 0d41CDCD64FF800000;
	@%p1432 bra 	$L__BB1_1634;
	add.f64 	%fd3083, %fd5900, 0d4069000000000000;
	div.rn.f64 	%fd3084, %fd3083, %fd749;
	setp.lt.f64 	%p1433, %fd5899, %fd3084;
	selp.f64 	%fd5900, %fd5900, %fd5898, %p1433;
	selp.f64 	%fd5901, %fd5901, %fd5897, %p1433;
$L__BB1_1634:
	add.s32 	%r762, %r6576, -1;
	mul.lo.s32 	%r763, %r762, %r678;
	add.s32 	%r764, %r6575, -1;
	add.s32 	%r765, %r764, %r763;
	mul.wide.s32 	%rd1818, %r765, 8;
	add.s64 	%rd1819, %rd97, %rd1818;
	ld.local.f64 	%fd754, [%rd1819];
	abs.f64 	%fd755, %fd754;
	abs.f64 	%fd3085, %fd5901;
	max.f64 	%fd3087, %fd755, %fd3085;
	setp.gt.f64 	%p1434, %fd3087, 0d41CDCD64FF800000;
	sub.f64 	%fd3088, %fd754, %fd5901;
	abs.f64 	%fd3089, %fd3088;
	setp.geu.f64 	%p1435, %fd3089, 0d3EE4F8B588E368F1;
	or.pred  	%p1436, %p1434, %p1435;
	@%p1436 bra 	$L__BB1_1636;
	mul.wide.s32 	%rd1820, %r765, 8;
	add.s64 	%rd1821, %rd96, %rd1820;
	ld.local.f64 	%fd3091, [%rd1821];
	abs.f64 	%fd3092, %fd3091;
	abs.f64 	%fd3093, %fd5900;
	max.f64 	%fd3095, %fd3092, %fd3093;
	setp.leu.f64 	%p1437, %fd3095, 0d41CDCD64FF800000;
	sub.f64 	%fd3096, %fd3091, %fd5900;
	abs.f64 	%fd3097, %fd3096;
	setp.lt.f64 	%p1438, %fd3097, 0d3EE4F8B588E368F1;
	and.pred  	%p1439, %p1437, %p1438;
	@%p1439 bra 	$L__BB1_1658;
$L__BB1_1636:
	mov.pred 	%p3811, -1;
	min.s32 	%r5181, %r6575, %r6576;
	setp.lt.s32 	%p2876, %r5181, 2;
	@%p2876 bra 	$L__BB1_1639;
	cvt.u64.u32 	%rd2907, %r762;
	add.s64 	%rd2908, %rd100, %rd2907;
	cvt.u64.u32 	%rd2909, %r764;
	add.s64 	%rd2910, %rd101, %rd2909;
	cvt.u64.u32 	%rd2911, %r6575;
	add.s64 	%rd2912, %rd101, %rd2911;
	ld.local.s8 	%r5182, [%rd2912];
	ld.local.u8 	%r5183, [%rd2908];
	prmt.b32 	%r5185, %r3440, %r5183, 0x3340U;
	ld.local.u8 	%r5186, [%rd2910];
	prmt.b32 	%r5187, %r5186, 0, 0x3340U;
	prmt.b32 	%r5188, %r5185, %r5187, 0x5410U;
	mov.b32 	%r5189, 359705;
	dp4a.s32.u32 	%r5190, %r5188, %r5189, %r5182;
	mul.wide.s32 	%rd2913, %r5190, 8;
	add.s64 	%rd2914, %rd2, %rd2913;
	ld.global.f64 	%fd4663, [%rd2914];
	sub.s32 	%r5191, %r763, %r678;
	add.s32 	%r766, %r6575, -2;
	add.s32 	%r5192, %r766, %r5191;
	mul.wide.s32 	%rd2915, %r5192, 8;
	add.s64 	%rd2916, %rd97, %rd2915;
	ld.local.f64 	%fd4664, [%rd2916];
	add.f64 	%fd4665, %fd4663, %fd4664;
	abs.f64 	%fd4666, %fd4665;
	max.f64 	%fd4668, %fd755, %fd4666;
	setp.gt.f64 	%p2878, %fd4668, 0d41CDCD64FF800000;
	sub.f64 	%fd4669, %fd754, %fd4665;
	abs.f64 	%fd4670, %fd4669;
	setp.geu.f64 	%p2879, %fd4670, 0d3EE4F8B588E368F1;
	or.pred  	%p2880, %p2878, %p2879;
	@%p2880 bra 	$L__BB1_1639;
	add.s32 	%r5193, %r6576, -2;
	mul.wide.u32 	%rd2917, %r5193, 4;
	add.s64 	%rd2918, %rd98, %rd2917;
	st.local.u32 	[%rd2918], %r764;
	mul.wide.u32 	%rd2919, %r766, 4;
	add.s64 	%rd2920, %rd99, %rd2919;
	st.local.u32 	[%rd2920], %r762;
	mov.pred 	%p3811, 0;
	mov.u32 	%r6575, %r764;
	mov.u32 	%r6576, %r762;
$L__BB1_1639:
	not.pred 	%p2882, %p3811;
	@%p2882 bra 	$L__BB1_1620;
	mov.b32 	%r6572, 3;
$L__BB1_1641:
	mov.u32 	%r771, %r6572;
	add.s32 	%r772, %r6576, -1;
	sub.s32 	%r5195, %r6575, %r771;
	add.s32 	%r5196, %r5195, 1;
	setp.gt.u32 	%p2884, %r5195, 2147483646;
	abs.s32 	%r5197, %r5195;
	selp.b32 	%r773, %r5197, 0, %p2884;
	sub.s32 	%r6574, %r772, %r773;
	selp.b32 	%r6573, 1, %r5196, %p2884;
	setp.lt.s32 	%p2885, %r6574, 1;
	setp.ge.s32 	%p2886, %r6573, %r6575;
	mov.pred 	%p3812, -1;
	or.pred  	%p2887, %p2885, %p2886;
	@%p2887 bra 	$L__BB1_1657;
	cvt.s64.s32 	%rd2921, %r6575;
	add.s64 	%rd306, %rd101, %rd2921;
	add.s32 	%r5199, %r6575, -1;
	cvt.s64.s32 	%rd2922, %r6576;
	add.s64 	%rd307, %rd100, %rd2922;
	mad.lo.s32 	%r5200, %r772, %r678, %r5199;
	mul.wide.s32 	%rd2923, %r5200, 8;
	add.s64 	%rd308, %rd96, %rd2923;
	add.s64 	%rd2924, %rd97, %rd2923;
	ld.local.f64 	%fd756, [%rd2924];
	abs.f64 	%fd757, %fd756;
	add.s32 	%r5201, %r5199, %r773;
	sub.s32 	%r5202, %r5201, %r6573;
	mul.wide.s32 	%rd2925, %r5202, 8;
	add.s64 	%rd309, %rd2, %rd2925;
	add.f64 	%fd4672, %fd756, 0dC016CCCCCCCCCCCD;
	add.f64 	%fd758, %fd526, %fd4672;
	mul.wide.u32 	%rd2926, %r5202, 8;
	add.s64 	%rd310, %rd2, %rd2926;
$L__BB1_1643:
	not.b32 	%r5203, %r6574;
	add.s32 	%r778, %r6576, %r5203;
	not.b32 	%r5204, %r6573;
	add.s32 	%r779, %r6575, %r5204;
	setp.eq.s32 	%p2888, %r778, 0;
	setp.gt.s32 	%p2889, %r779, 0;
	and.pred  	%p2890, %p2888, %p2889;
	@%p2890 bra 	$L__BB1_1645;
	setp.ne.s32 	%p2891, %r779, 0;
	setp.lt.s32 	%p2892, %r778, 1;
	or.pred  	%p2893, %p2892, %p2891;
	@%p2893 bra 	$L__BB1_1650;
$L__BB1_1645:
	setp.ne.s32 	%p2900, %r779, 1;
	setp.ne.s32 	%p2901, %r778, 1;
	and.pred  	%p2902, %p2901, %p2900;
	@%p2902 bra 	$L__BB1_1649;
	setp.eq.s32 	%p2904, %r778, 1;
	setp.eq.s32 	%p2905, %r779, 1;
	setp.eq.s32 	%p2906, %r778, 0;
	and.pred  	%p2907, %p2906, %p2905;
	setp.eq.s32 	%p2908, %r779, 0;
	and.pred  	%p2909, %p2904, %p2908;
	or.pred  	%p2910, %p2907, %p2909;
	mov.f64 	%fd5903, 0d0000000000000000;
	mov.f64 	%fd5902, 0dC0A9300000000000;
	not.pred 	%p2911, %p2910;
	@%p2911 bra 	$L__BB1_1648;
	ld.global.f64 	%fd4727, [%rd310+25192];
	cvt.u64.u32 	%rd2966, %r6574;
	add.s64 	%rd2967, %rd100, %rd2966;
	cvt.s64.s32 	%rd2968, %r6573;
	add.s64 	%rd2969, %rd101, %rd2968;
	ld.local.s8 	%r5254, [%rd306];
	ld.local.u8 	%r5255, [%rd2967];
	ld.local.u8 	%r5256, [%rd307];
	prmt.b32 	%r5257, %r5255, %r5256, 0x3340U;
	ld.local.u8 	%r5258, [%rd2969];
	prmt.b32 	%r5259, %r5258, 0, 0x3340U;
	prmt.b32 	%r5260, %r5257, %r5259, 0x5410U;
	mov.b32 	%r5261, 334205;
	dp4a.s32.u32 	%r5262, %r5260, %r5261, %r5254;
	mul.wide.s32 	%rd2970, %r5262, 8;
	add.s64 	%rd2971, %rd2, %rd2970;
	ld.global.f64 	%fd4728, [%rd2971+5000];
	add.f64 	%fd5903, %fd4727, %fd4728;
	ld.global.f64 	%fd4729, [%rd310+24472];
	ld.global.f64 	%fd4730, [%rd2971];
	add.f64 	%fd5902, %fd4729, %fd4730;
$L__BB1_1648:
	add.s32 	%r5263, %r6574, -1;
	mad.lo.s32 	%r5264, %r5263, %r678, %r6573;
	add.s32 	%r5265, %r5264, -1;
	mul.wide.s32 	%rd2972, %r5265, 8;
	add.s64 	%rd2973, %rd96, %rd2972;
	ld.local.f64 	%fd4731, [%rd2973];
	add.f64 	%fd4732, %fd5903, %fd4731;
	add.s64 	%rd2974, %rd97, %rd2972;
	ld.local.f64 	%fd4733, [%rd2974];
	add.f64 	%fd4734, %fd5902, %fd4733;
	abs.f64 	%fd4735, %fd4732;
	setp.gt.f64 	%p2912, %fd4735, 0d41CDCD64FF800000;
	selp.f64 	%fd5905, 0dBFF0000000000000, %fd4734, %p2912;
	selp.f64 	%fd5904, 0d7FF0000000000000, %fd4732, %p2912;
	bra.uni 	$L__BB1_1653;
$L__BB1_1649:
	ld.global.f64 	%fd4710, [%rd309+25192];
	cvt.u64.u32 	%rd2949, %r6574;
	add.s64 	%rd2950, %rd100, %rd2949;
	ld.local.s8 	%r5249, [%rd2950];
	mul.wide.s32 	%rd2951, %r5249, 5;
	cvt.s64.s32 	%rd2952, %r6573;
	add.s64 	%rd2953, %rd101, %rd2952;
	ld.local.s8 	%rd2954, [%rd2953];
	add.s64 	%rd2955, %rd2951, %rd2954;
	shl.b64 	%rd2956, %rd2955, 3;
	add.s64 	%rd2957, %rd2, %rd2956;
	ld.global.f64 	%fd4711, [%rd2957+45640];
	add.f64 	%fd4712, %fd4710, %fd4711;
	ld.local.s8 	%r5250, [%rd307];
	mul.wide.s32 	%rd2958, %r5250, 5;
	ld.local.s8 	%rd2959, [%rd306];
	add.s64 	%rd2960, %rd2958, %rd2959;
	shl.b64 	%rd2961, %rd2960, 3;
	add.s64 	%rd2962, %rd2, %rd2961;
	ld.global.f64 	%fd4713, [%rd2962+45640];
	add.f64 	%fd4714, %fd4712, %fd4713;
	add.s32 	%r5251, %r6574, -1;
	mad.lo.s32 	%r5252, %r5251, %r678, %r6573;
	add.s32 	%r5253, %r5252, -1;
	mul.wide.s32 	%rd2963, %r5253, 8;
	add.s64 	%rd2964, %rd96, %rd2963;
	ld.local.f64 	%fd4715, [%rd2964];
	add.f64 	%fd4716, %fd4714, %fd4715;
	ld.global.f64 	%fd4717, [%rd309+24472];
	ld.global.f64 	%fd4718, [%rd2957+45440];
	add.f64 	%fd4719, %fd4717, %fd4718;
	ld.global.f64 	%fd4720, [%rd2962+45440];
	add.f64 	%fd4721, %fd4719, %fd4720;
	add.s64 	%rd2965, %rd97, %rd2963;
	ld.local.f64 	%fd4722, [%rd2965];
	add.f64 	%fd4723, %fd4721, %fd4722;
	abs.f64 	%fd4724, %fd4716;
	setp.gt.f64 	%p2903, %fd4724, 0d41CDCD64FF800000;
	selp.f64 	%fd5905, 0dBFF0000000000000, %fd4723, %p2903;
	selp.f64 	%fd5904, 0d7FF0000000000000, %fd4716, %p2903;
	bra.uni 	$L__BB1_1653;
$L__BB1_1650:
	setp.ne.s32 	%p2894, %r778, 1;
	setp.ne.s32 	%p2895, %r779, 1;
	or.pred  	%p2896, %p2894, %p2895;
	@%p2896 bra 	$L__BB1_1652;
	cvt.u64.u32 	%rd2938, %r6574;
	add.s64 	%rd2939, %rd100, %rd2938;
	cvt.s64.s32 	%rd2940, %r6573;
	add.s64 	%rd2941, %rd101, %rd2940;
	ld.local.s8 	%r5228, [%rd2941+1];
	ld.local.u8 	%r5229, [%rd2939+1];
	ld.local.u8 	%r5230, [%rd2939];
	prmt.b32 	%r5231, %r5230, %r5229, 0x3340U;
	ld.local.u8 	%r5232, [%rd2941];
	prmt.b32 	%r5233, %r5232, 0, 0x3340U;
	prmt.b32 	%r5234, %r5231, %r5233, 0x5410U;
	mov.b32 	%r5235, 334205;
	dp4a.s32.u32 	%r5236, %r5234, %r5235, %r5228;
	mul.wide.s32 	%rd2942, %r5236, 8;
	add.s64 	%rd2943, %rd2, %rd2942;
	ld.global.f64 	%fd4690, [%rd2943+10000];
	ld.local.s8 	%r5237, [%rd307+-1];
	ld.local.u8 	%r5238, [%rd306];
	ld.local.u8 	%r5239, [%rd306+-1];
	prmt.b32 	%r5240, %r5239, %r5238, 0x3340U;
	ld.local.u8 	%r5241, [%rd307];
	prmt.b32 	%r5242, %r5241, 0, 0x3340U;
	prmt.b32 	%r5243, %r5240, %r5242, 0x5410U;
	mov.b32 	%r5244, 359705;
	dp4a.s32.u32 	%r5245, %r5243, %r5244, %r5237;
	mul.wide.s32 	%rd2944, %r5245, 8;
	add.s64 	%rd2945, %rd2, %rd2944;
	ld.global.f64 	%fd4691, [%rd2945+10000];
	add.f64 	%fd4692, %fd4690, %fd4691;
	add.s32 	%r5246, %r6574, -1;
	mad.lo.s32 	%r5247, %r5246, %r678, %r6573;
	add.s32 	%r5248, %r5247, -1;
	mul.wide.s32 	%rd2946, %r5248, 8;
	add.s64 	%rd2947, %rd97, %rd2946;
	ld.local.f64 	%fd4693, [%rd2947];
	add.f64 	%fd4694, %fd4692, %fd4693;
	ld.global.f64 	%fd4695, [%rd2943+15000];
	ld.global.f64 	%fd4696, [%rd2945+15000];
	add.f64 	%fd4697, %fd4695, %fd4696;
	add.s64 	%rd2948, %rd96, %rd2946;
	ld.local.f64 	%fd4698, [%rd2948];
	add.f64 	%fd4699, %fd4697, %fd4698;
	abs.f64 	%fd4700, %fd4699;
	setp.gt.f64 	%p2898, %fd4700, 0d41CDCD64FF800000;
	selp.f64 	%fd4701, 0dBFF0000000000000, %fd4694, %p2898;
	selp.f64 	%fd4702, 0d7FF0000000000000, %fd4699, %p2898;
	add.f64 	%fd4703, %fd4702, 0d4069000000000000;
	add.f64 	%fd4704, %fd4701, 0dC016CCCCCCCCCCCD;
	add.f64 	%fd4705, %fd526, %fd4704;
	div.rn.f64 	%fd4706, %fd4703, %fd4705;
	ld.local.f64 	%fd4707, [%rd308];
	add.f64 	%fd4708, %fd4707, 0d4069000000000000;
	div.rn.f64 	%fd4709, %fd4708, %fd758;
	setp.ltu.f64 	%p2899, %fd4706, %fd4709;
	selp.f64 	%fd5904, 0d7FF0000000000000, %fd4702, %p2899;
	selp.f64 	%fd5905, 0dBFF0000000000000, %fd4701, %p2899;
	bra.uni 	$L__BB1_1653;
$L__BB1_1652:
	ld.global.f64 	%fd4673, [%rd309+24952];
	cvt.u64.u32 	%rd2927, %r6574;
	add.s64 	%rd2928, %rd100, %rd2927;
	cvt.s64.s32 	%rd2929, %r6573;
	add.s64 	%rd2930, %rd101, %rd2929;
	ld.local.s8 	%r5205, [%rd2930+1];
	ld.local.u8 	%r5206, [%rd2928+1];
	ld.local.u8 	%r5207, [%rd2928];
	prmt.b32 	%r5208, %r5207, %r5206, 0x3340U;
	ld.local.u8 	%r5209, [%rd2930];
	prmt.b32 	%r5210, %r5209, 0, 0x3340U;
	prmt.b32 	%r5211, %r5208, %r5210, 0x5410U;
	mov.b32 	%r5212, 334205;
	dp4a.s32.u32 	%r5213, %r5211, %r5212, %r5205;
	mul.wide.s32 	%rd2931, %r5213, 8;
	add.s64 	%rd2932, %rd2, %rd2931;
	ld.global.f64 	%fd4674, [%rd2932+30440];
	add.f64 	%fd4675, %fd4673, %fd4674;
	ld.local.s8 	%r5214, [%rd307+-1];
	ld.local.u8 	%r5215, [%rd306];
	ld.local.u8 	%r5216, [%rd306+-1];
	prmt.b32 	%r5217, %r5216, %r5215, 0x3340U;
	ld.local.u8 	%r5218, [%rd307];
	prmt.b32 	%r5219, %r5218, 0, 0x3340U;
	prmt.b32 	%r5220, %r5217, %r5219, 0x5410U;
	mov.b32 	%r5221, 359705;
	dp4a.s32.u32 	%r5222, %r5220, %r5221, %r5214;
	mul.wide.s32 	%rd2933, %r5222, 8;
	add.s64 	%rd2934, %rd2, %rd2933;
	ld.global.f64 	%fd4676, [%rd2934+30440];
	add.f64 	%fd4677, %fd4675, %fd4676;
	add.s32 	%r5223, %r6574, -1;
	mad.lo.s32 	%r5224, %r5223, %r678, %r6573;
	add.s32 	%r5225, %r5224, -1;
	mul.wide.s32 	%rd2935, %r5225, 8;
	add.s64 	%rd2936, %rd96, %rd2935;
	ld.local.f64 	%fd4678, [%rd2936];
	add.f64 	%fd4679, %fd4677, %fd4678;
	ld.global.f64 	%fd4680, [%rd309+24232];
	ld.global.f64 	%fd4681, [%rd2932+25440];
	add.f64 	%fd4682, %fd4680, %fd4681;
	ld.global.f64 	%fd4683, [%rd2934+25440];
	add.f64 	%fd4684, %fd4682, %fd4683;
	sub.s32 	%r5226, %r778, %r779;
	abs.s32 	%r5227, %r5226;
	cvt.rn.f64.s32 	%fd4685, %r5227;
	fma.rn.f64 	%fd4686, %fd4685, 0dBFEEF3E864B31D04, %fd4684;
	add.s64 	%rd2937, %rd97, %rd2935;
	ld.local.f64 	%fd4687, [%rd2937];
	add.f64 	%fd4688, %fd4687, %fd4686;
	abs.f64 	%fd4689, %fd4679;
	setp.gt.f64 	%p2897, %fd4689, 0d41CDCD64FF800000;
	selp.f64 	%fd5905, 0dBFF0000000000000, %fd4688, %p2897;
	selp.f64 	%fd5904, 0d7FF0000000000000, %fd4679, %p2897;
$L__BB1_1653:
	abs.f64 	%fd4736, %fd5905;
	max.f64 	%fd4738, %fd757, %fd4736;
	setp.gt.f64 	%p2913, %fd4738, 0d41CDCD64FF800000;
	sub.f64 	%fd4739, %fd756, %fd5905;
	abs.f64 	%fd4740, %fd4739;
	setp.geu.f64 	%p2914, %fd4740, 0d3EE4F8B588E368F1;
	or.pred  	%p2915, %p2913, %p2914;
	@%p2915 bra 	$L__BB1_1656;
	ld.local.f64 	%fd4742, [%rd308];
	abs.f64 	%fd4743, %fd4742;
	abs.f64 	%fd4744, %fd5904;
	max.f64 	%fd4746, %fd4743, %fd4744;
	setp.gt.f64 	%p2916, %fd4746, 0d41CDCD64FF800000;
	sub.f64 	%fd4747, %fd4742, %fd5904;
	abs.f64 	%fd4748, %fd4747;
	setp.geu.f64 	%p2917, %fd4748, 0d3EE4F8B588E368F1;
	or.pred  	%p2918, %p2916, %p2917;
	@%p2918 bra 	$L__BB1_1656;
	add.s32 	%r5266, %r6574, -1;
	mul.wide.u32 	%rd2975, %r5266, 4;
	add.s64 	%rd2976, %rd98, %rd2975;
	st.local.u32 	[%rd2976], %r6573;
	mul.wide.s32 	%rd2977, %r6573, 4;
	add.s64 	%rd2978, %rd99, %rd2977;
	st.local.u32 	[%rd2978+-4], %r6574;
	mov.pred 	%p3812, 0;
	mov.u32 	%r6575, %r6573;
	mov.u32 	%r6576, %r6574;
	bra.uni 	$L__BB1_1657;
$L__BB1_1656:
	add.s32 	%r780, %r6574, -1;
	add.s32 	%r6573, %r6573, 1;
	setp.gt.s32 	%p2921, %r6574, 1;
	setp.lt.s32 	%p2922, %r6573, %r6575;
	and.pred  	%p2923, %p2921, %p2922;
	mov.u32 	%r6574, %r780;
	@%p2923 bra 	$L__BB1_1643;
$L__BB1_1657:
	add.s32 	%r6572, %r771, 1;
	setp.lt.u32 	%p2924, %r771, 32;
	and.pred  	%p2925, %p3812, %p2924;
	@%p2925 bra 	$L__BB1_1641;
	bra.uni 	$L__BB1_1620;
$L__BB1_1658:
	ld.local.f64 	%fd3100, [%rd298];
	add.f64 	%fd773, %fd5895, %fd3100;
	mul.wide.s32 	%rd1822, %r757, 8;
	add.s64 	%rd1823, %rd97, %rd1822;
	ld.local.f64 	%fd3101, [%rd1823];
	add.f64 	%fd774, %fd5896, %fd3101;
	mov.f64 	%fd5906, 0d3FE0000000000000;
	@%p1379 bra 	$L__BB1_1688;
	mov.b32 	%r6600, 0;
	@%p1397 bra 	$L__BB1_1673;
	and.b32  	%r785, %r676, 15;
	setp.lt.u32 	%p1442, %r676, 16;
	mov.b32 	%r6600, 0;
	mov.u32 	%r6579, %r6600;
	@%p1442 bra 	$L__BB1_1663;
	and.b32  	%r6579, %r676, 2147483632;
	mov.b32 	%r6600, 0;
	mov.u32 	%r6588, %r6600;
$L__BB1_1662:
	.pragma "nounroll";
	mul.wide.u32 	%rd1824, %r6588, 4;
	add.s64 	%rd1825, %rd98, %rd1824;
	ld.local.u32 	%r3466, [%rd1825];
	setp.gt.s32 	%p1443, %r3466, 0;
	selp.u32 	%r3467, 1, 0, %p1443;
	add.s32 	%r3468, %r6600, %r3467;
	ld.local.u32 	%r3469, [%rd1825+4];
	setp.gt.s32 	%p1444, %r3469, 0;
	selp.u32 	%r3470, 1, 0, %p1444;
	add.s32 	%r3471, %r3468, %r3470;
	ld.local.u32 	%r3472, [%rd1825+8];
	setp.gt.s32 	%p1445, %r3472, 0;
	selp.u32 	%r3473, 1, 0, %p1445;
	add.s32 	%r3474, %r3471, %r3473;
	ld.local.u32 	%r3475, [%rd1825+12];
	setp.gt.s32 	%p1446, %r3475, 0;
	selp.u32 	%r3476, 1, 0, %p1446;
	add.s32 	%r3477, %r3474, %r3476;
	ld.local.u32 	%r3478, [%rd1825+16];
	setp.gt.s32 	%p1447, %r3478, 0;
	selp.u32 	%r3479, 1, 0, %p1447;
	add.s32 	%r3480, %r3477, %r3479;
	ld.local.u32 	%r3481, [%rd1825+20];
	setp.gt.s32 	%p1448, %r3481, 0;
	selp.u32 	%r3482, 1, 0, %p1448;
	add.s32 	%r3483, %r3480, %r3482;
	ld.local.u32 	%r3484, [%rd1825+24];
	setp.gt.s32 	%p1449, %r3484, 0;
	selp.u32 	%r3485, 1, 0, %p1449;
	add.s32 	%r3486, %r3483, %r3485;
	ld.local.u32 	%r3487, [%rd1825+28];
	setp.gt.s32 	%p1450, %r3487, 0;
	selp.u32 	%r3488, 1, 0, %p1450;
	add.s32 	%r3489, %r3486, %r3488;
	ld.local.u32 	%r3490, [%rd1825+32];
	setp.gt.s32 	%p1451, %r3490, 0;
	selp.u32 	%r3491, 1, 0, %p1451;
	add.s32 	%r3492, %r3489, %r3491;
	ld.local.u32 	%r3493, [%rd1825+36];
	setp.gt.s32 	%p1452, %r3493, 0;
	selp.u32 	%r3494, 1, 0, %p1452;
	add.s32 	%r3495, %r3492, %r3494;
	ld.local.u32 	%r3496, [%rd1825+40];
	setp.gt.s32 	%p1453, %r3496, 0;
	selp.u32 	%r3497, 1, 0, %p1453;
	add.s32 	%r3498, %r3495, %r3497;
	ld.local.u32 	%r3499, [%rd1825+44];
	setp.gt.s32 	%p1454, %r3499, 0;
	selp.u32 	%r3500, 1, 0, %p1454;
	add.s32 	%r3501, %r3498, %r3500;
	ld.local.u32 	%r3502, [%rd1825+48];
	setp.gt.s32 	%p1455, %r3502, 0;
	selp.u32 	%r3503, 1, 0, %p1455;
	add.s32 	%r3504, %r3501, %r3503;
	ld.local.u32 	%r3505, [%rd1825+52];
	setp.gt.s32 	%p1456, %r3505, 0;
	selp.u32 	%r3506, 1, 0, %p1456;
	add.s32 	%r3507, %r3504, %r3506;
	ld.local.u32 	%r3508, [%rd1825+56];
	setp.gt.s32 	%p1457, %r3508, 0;
	selp.u32 	%r3509, 1, 0, %p1457;
	add.s32 	%r3510, %r3507, %r3509;
	ld.local.u32 	%r3511, [%rd1825+60];
	setp.gt.s32 	%p1458, %r3511, 0;
	selp.u32 	%r3512, 1, 0, %p1458;
	add.s32 	%r6600, %r3510, %r3512;
	add.s32 	%r6588, %r6588, 16;
	setp.eq.s32 	%p1459, %r6588, %r6579;
	@%p1459 bra 	$L__BB1_1663;
	bra.uni 	$L__BB1_1662;
$L__BB1_1663:
	setp.eq.s32 	%p1460, %r785, 0;
	@%p1460 bra 	$L__BB1_1673;
	and.b32  	%r790, %r676, 7;
	setp.lt.u32 	%p1461, %r785, 8;
	@%p1461 bra 	$L__BB1_1666;
	mul.wide.u32 	%rd1826, %r6579, 4;
	add.s64 	%rd1827, %rd98, %rd1826;
	ld.local.u32 	%r3514, [%rd1827];
	setp.gt.s32 	%p1462, %r3514, 0;
	selp.u32 	%r3515, 1, 0, %p1462;
	add.s32 	%r3516, %r6600, %r3515;
	ld.local.u32 	%r3517, [%rd1827+4];
	setp.gt.s32 	%p1463, %r3517, 0;
	selp.u32 	%r3518, 1, 0, %p1463;
	add.s32 	%r3519, %r3516, %r3518;
	ld.local.u32 	%r3520, [%rd1827+8];
	setp.gt.s32 	%p1464, %r3520, 0;
	selp.u32 	%r3521, 1, 0, %p1464;
	add.s32 	%r3522, %r3519, %r3521;
	ld.local.u32 	%r3523, [%rd1827+12];
	setp.gt.s32 	%p1465, %r3523, 0;
	selp.u32 	%r3524, 1, 0, %p1465;
	add.s32 	%r3525, %r3522, %r3524;
	ld.local.u32 	%r3526, [%rd1827+16];
	setp.gt.s32 	%p1466, %r3526, 0;
	selp.u32 	%r3527, 1, 0, %p1466;
	add.s32 	%r3528, %r3525, %r3527;
	ld.local.u32 	%r3529, [%rd1827+20];
	setp.gt.s32 	%p1467, %r3529, 0;
	selp.u32 	%r3530, 1, 0, %p1467;
	add.s32 	%r3531, %r3528, %r3530;
	ld.local.u32 	%r3532, [%rd1827+24];
	setp.gt.s32 	%p1468, %r3532, 0;
	selp.u32 	%r3533, 1, 0, %p1468;
	add.s32 	%r3534, %r3531, %r3533;
	ld.local.u32 	%r3535, [%rd1827+28];
	setp.gt.s32 	%p1469, %r3535, 0;
	selp.u32 	%r3536, 1, 0, %p1469;
	add.s32 	%r6600, %r3534, %r3536;
	add.s32 	%r6579, %r6579, 8;
$L__BB1_1666:
	setp.eq.s32 	%p1470, %r790, 0;
	@%p1470 bra 	$L__BB1_1673;
	and.b32  	%r796, %r676, 3;
	setp.lt.u32 	%p1471, %r790, 4;
	@%p1471 bra 	$L__BB1_1669;
	mul.wide.u32 	%rd1828, %r6579, 4;
	add.s64 	%rd1829, %rd98, %rd1828;
	ld.local.u32 	%r3538, [%rd1829];
	setp.gt.s32 	%p1472, %r3538, 0;
	selp.u32 	%r3539, 1, 0, %p1472;
	add.s32 	%r3540, %r6600, %r3539;
	ld.local.u32 	%r3541, [%rd1829+4];
	setp.gt.s32 	%p1473, %r3541, 0;
	selp.u32 	%r3542, 1, 0, %p1473;
	add.s32 	%r3543, %r3540, %r3542;
	ld.local.u32 	%r3544, [%rd1829+8];
	setp.gt.s32 	%p1474, %r3544, 0;
	selp.u32 	%r3545, 1, 0, %p1474;
	add.s32 	%r3546, %r3543, %r3545;
	ld.local.u32 	%r3547, [%rd1829+12];
	setp.gt.s32 	%p1475, %r3547, 0;
	selp.u32 	%r3548, 1, 0, %p1475;
	add.s32 	%r6600, %r3546, %r3548;
	add.s32 	%r6579, %r6579, 4;
$L__BB1_1669:
	setp.eq.s32 	%p1476, %r796, 0;
	@%p1476 bra 	$L__BB1_1673;
	mul.wide.u32 	%rd1830, %r6579, 4;
	add.s64 	%rd311, %rd98, %rd1830;
	ld.local.u32 	%r3549, [%rd311];
	setp.gt.s32 	%p1477, %r3549, 0;
	selp.u32 	%r3550, 1, 0, %p1477;
	add.s32 	%r6600, %r6600, %r3550;
	setp.eq.s32 	%p1478, %r796, 1;
	@%p1478 bra 	$L__BB1_1673;
	ld.local.u32 	%r3551, [%rd311+4];
	setp.gt.s32 	%p1479, %r3551, 0;
	selp.u32 	%r3552, 1, 0, %p1479;
	add.s32 	%r6600, %r6600, %r3552;
	setp.eq.s32 	%p1480, %r796, 2;
	@%p1480 bra 	$L__BB1_1673;
	ld.local.u32 	%r3553, [%rd311+8];
	setp.gt.s32 	%p1481, %r3553, 0;
	selp.u32 	%r3554, 1, 0, %p1481;
	add.s32 	%r6600, %r6600, %r3554;
$L__BB1_1673:
	setp.eq.s32 	%p1482, %r678, 0;
	@%p1482 bra 	$L__BB1_1687;
	and.b32  	%r806, %r678, 15;
	setp.lt.u32 	%p1483, %r678, 16;
	mov.b32 	%r6593, 0;
	@%p1483 bra 	$L__BB1_1677;
	and.b32  	%r6593, %r678, 2147483632;
	mov.b32 	%r6590, 0;
$L__BB1_1676:
	.pragma "nounroll";
	mul.wide.u32 	%rd1831, %r6590, 4;
	add.s64 	%rd1832, %rd99, %rd1831;
	ld.local.u32 	%r3558, [%rd1832];
	setp.gt.s32 	%p1484, %r3558, 0;
	selp.u32 	%r3559, 1, 0, %p1484;
	add.s32 	%r3560, %r6600, %r3559;
	ld.local.u32 	%r3561, [%rd1832+4];
	setp.gt.s32 	%p1485, %r3561, 0;
	selp.u32 	%r3562, 1, 0, %p1485;
	add.s32 	%r3563, %r3560, %r3562;
	ld.local.u32 	%r3564, [%rd1832+8];
	setp.gt.s32 	%p1486, %r3564, 0;
	selp.u32 	%r3565, 1, 0, %p1486;
	add.s32 	%r3566, %r3563, %r3565;
	ld.local.u32 	%r3567, [%rd1832+12];
	setp.gt.s32 	%p1487, %r3567, 0;
	selp.u32 	%r3568, 1, 0, %p1487;
	add.s32 	%r3569, %r3566, %r3568;
	ld.local.u32 	%r3570, [%rd1832+16];
	setp.gt.s32 	%p1488, %r3570, 0;
	selp.u32 	%r3571, 1, 0, %p1488;
	add.s32 	%r3572, %r3569, %r3571;
	ld.local.u32 	%r3573, [%rd1832+20];
	setp.gt.s32 	%p1489, %r3573, 0;
	selp.u32 	%r3574, 1, 0, %p1489;
	add.s32 	%r3575, %r3572, %r3574;
	ld.local.u32 	%r3576, [%rd1832+24];
	setp.gt.s32 	%p1490, %r3576, 0;
	selp.u32 	%r3577, 1, 0, %p1490;
	add.s32 	%r3578, %r3575, %r3577;
	ld.local.u32 	%r3579, [%rd1832+28];
	setp.gt.s32 	%p1491, %r3579, 0;
	selp.u32 	%r3580, 1, 0, %p1491;
	add.s32 	%r3581, %r3578, %r3580;
	ld.local.u32 	%r3582, [%rd1832+32];
	setp.gt.s32 	%p1492, %r3582, 0;
	selp.u32 	%r3583, 1, 0, %p1492;
	add.s32 	%r3584, %r3581, %r3583;
	ld.local.u32 	%r3585, [%rd1832+36];
	setp.gt.s32 	%p1493, %r3585, 0;
	selp.u32 	%r3586, 1, 0, %p1493;
	add.s32 	%r3587, %r3584, %r3586;
	ld.local.u32 	%r3588, [%rd1832+40];
	setp.gt.s32 	%p1494, %r3588, 0;
	selp.u32 	%r3589, 1, 0, %p1494;
	add.s32 	%r3590, %r3587, %r3589;
	ld.local.u32 	%r3591, [%rd1832+44];
	setp.gt.s32 	%p1495, %r3591, 0;
	selp.u32 	%r3592, 1, 0, %p1495;
	add.s32 	%r3593, %r3590, %r3592;
	ld.local.u32 	%r3594, [%rd1832+48];
	setp.gt.s32 	%p1496, %r3594, 0;
	selp.u32 	%r3595, 1, 0, %p1496;
	add.s32 	%r3596, %r3593, %r3595;
	ld.local.u32 	%r3597, [%rd1832+52];
	setp.gt.s32 	%p1497, %r3597, 0;
	selp.u32 	%r3598, 1, 0, %p1497;
	add.s32 	%r3599, %r3596, %r3598;
	ld.local.u32 	%r3600, [%rd1832+56];
	setp.gt.s32 	%p1498, %r3600, 0;
	selp.u32 	%r3601, 1, 0, %p1498;
	add.s32 	%r3602, %r3599, %r3601;
	ld.local.u32 	%r3603, [%rd1832+60];
	setp.gt.s32 	%p1499, %r3603, 0;
	selp.u32 	%r3604, 1, 0, %p1499;
	add.s32 	%r6600, %r3602, %r3604;
	add.s32 	%r6590, %r6590, 16;
	setp.ne.s32 	%p1500, %r6590, %r6593;
	@%p1500 bra 	$L__BB1_1676;
$L__BB1_1677:
	setp.eq.s32 	%p1501, %r806, 0;
	@%p1501 bra 	$L__BB1_1687;
	and.b32  	%r819, %r678, 7;
	setp.lt.u32 	%p1502, %r806, 8;
	@%p1502 bra 	$L__BB1_1680;
	mul.wide.u32 	%rd1833, %r6593, 4;
	add.s64 	%rd1834, %rd99, %rd1833;
	ld.local.u32 	%r3606, [%rd1834];
	setp.gt.s32 	%p1503, %r3606, 0;
	selp.u32 	%r3607, 1, 0, %p1503;
	add.s32 	%r3608, %r6600, %r3607;
	ld.local.u32 	%r3609, [%rd1834+4];
	setp.gt.s32 	%p1504, %r3609, 0;
	selp.u32 	%r3610, 1, 0, %p1504;
	add.s32 	%r3611, %r3608, %r3610;
	ld.local.u32 	%r3612, [%rd1834+8];
	setp.gt.s32 	%p1505, %r3612, 0;
	selp.u32 	%r3613, 1, 0, %p1505;
	add.s32 	%r3614, %r3611, %r3613;
	ld.local.u32 	%r3615, [%rd1834+12];
	setp.gt.s32 	%p1506, %r3615, 0;
	selp.u32 	%r3616, 1, 0, %p1506;
	add.s32 	%r3617, %r3614, %r3616;
	ld.local.u32 	%r3618, [%rd1834+16];
	setp.gt.s32 	%p1507, %r3618, 0;
	selp.u32 	%r3619, 1, 0, %p1507;
	add.s32 	%r3620, %r3617, %r3619;
	ld.local.u32 	%r3621, [%rd1834+20];
	setp.gt.s32 	%p1508, %r3621, 0;
	selp.u32 	%r3622, 1, 0, %p1508;
	add.s32 	%r3623, %r3620, %r3622;
	ld.local.u32 	%r3624, [%rd1834+24];
	setp.gt.s32 	%p1509, %r3624, 0;
	selp.u32 	%r3625, 1, 0, %p1509;
	add.s32 	%r3626, %r3623, %r3625;
	ld.local.u32 	%r3627, [%rd1834+28];
	setp.gt.s32 	%p1510, %r3627, 0;
	selp.u32 	%r3628, 1, 0, %p1510;
	add.s32 	%r6600, %r3626, %r3628;
	add.s32 	%r6593, %r6593, 8;
$L__BB1_1680:
	setp.eq.s32 	%p1511, %r819, 0;
	@%p1511 bra 	$L__BB1_1687;
	and.b32  	%r825, %r678, 3;
	setp.lt.u32 	%p1512, %r819, 4;
	@%p1512 bra 	$L__BB1_1683;
	mul.wide.u32 	%rd1835, %r6593, 4;
	add.s64 	%rd1836, %rd99, %rd1835;
	ld.local.u32 	%r3630, [%rd1836];
	setp.gt.s32 	%p1513, %r3630, 0;
	selp.u32 	%r3631, 1, 0, %p1513;
	add.s32 	%r3632, %r6600, %r3631;
	ld.local.u32 	%r3633, [%rd1836+4];
	setp.gt.s32 	%p1514, %r3633, 0;
	selp.u32 	%r3634, 1, 0, %p1514;
	add.s32 	%r3635, %r3632, %r3634;
	ld.local.u32 	%r3636, [%rd1836+8];
	setp.gt.s32 	%p1515, %r3636, 0;
	selp.u32 	%r3637, 1, 0, %p1515;
	add.s32 	%r3638, %r3635, %r3637;
	ld.local.u32 	%r3639, [%rd1836+12];
	setp.gt.s32 	%p1516, %r3639, 0;
	selp.u32 	%r3640, 1, 0, %p1516;
	add.s32 	%r6600, %r3638, %r3640;
	add.s32 	%r6593, %r6593, 4;
$L__BB1_1683:
	setp.eq.s32 	%p1517, %r825, 0;
	@%p1517 bra 	$L__BB1_1687;
	mul.wide.u32 	%rd1837, %r6593, 4;
	add.s64 	%rd312, %rd99, %rd1837;
	ld.local.u32 	%r3641, [%rd312];
	setp.gt.s32 	%p1518, %r3641, 0;
	selp.u32 	%r3642, 1, 0, %p1518;
	add.s32 	%r6600, %r6600, %r3642;
	setp.eq.s32 	%p1519, %r825, 1;
	@%p1519 bra 	$L__BB1_1687;
	ld.local.u32 	%r3643, [%rd312+4];
	setp.gt.s32 	%p1520, %r3643, 0;
	selp.u32 	%r3644, 1, 0, %p1520;
	add.s32 	%r6600, %r6600, %r3644;
	setp.eq.s32 	%p1521, %r825, 2;
	@%p1521 bra 	$L__BB1_1687;
	ld.local.u32 	%r3645, [%rd312+8];
	setp.gt.s32 	%p1522, %r3645, 0;
	selp.u32 	%r3646, 1, 0, %p1522;
	add.s32 	%r6600, %r6600, %r3646;
$L__BB1_1687:
	shr.u32 	%r3647, %r6600, 1;
	add.s32 	%r3648, %r3647, -1;
	cvt.rn.f64.s32 	%fd3102, %r3648;
	add.f64 	%fd3103, %fd774, 0dC016CCCCCCCCCCCD;
	fma.rn.f64 	%fd3104, %fd3102, 0dBFE0A2B1704FF434, %fd3103;
	add.f64 	%fd3105, %fd526, %fd3104;
	add.f64 	%fd3106, %fd773, 0d4069000000000000;
	div.rn.f64 	%fd3107, %fd3106, %fd3105;
	add.f64 	%fd3108, %fd3107, 0dC071126666666666;
	fma.rn.f64 	%fd5906, %fd3108, 0d4059000000000000, 0d3FE0000000000000;
$L__BB1_1688:
	cvt.rzi.s32.f64 	%r3649, %fd5906;
	cvt.rn.f64.s32 	%fd3109, %r3649;
	div.rn.f64 	%fd5907, %fd3109, 0d4059000000000000;
$L__BB1_1689:
	setp.gt.f64 	%p1523, %fd5907, %fd8;
	@%p1523 bra 	$L__BB1_2880;
	ld.local.u64 	%rd313, [%rd50+48];
	add.s64 	%rd1839, %rd50, %rd1001;
	ld.local.u64 	%rd314, [%rd1839];
	mov.b32 	%r6601, 0;
$L__BB1_1691:
	mov.u32 	%r835, %r6601;
	cvt.u64.u32 	%rd1840, %r835;
	add.s64 	%rd1841, %rd313, %rd1840;
	ld.u8 	%rs802, [%rd1841];
	setp.ne.s16 	%p1524, %rs802, 0;
	add.s32 	%r6601, %r835, 1;
	@%p1524 bra 	$L__BB1_1691;
	and.b32  	%r3651, %r835, 1;
	setp.eq.b32 	%p1525, %r3651, 1;
	@%p1525 bra 	$L__BB1_1718;
	setp.eq.s32 	%p1526, %r835, 0;
	@%p1526 bra 	$L__BB1_1703;
	add.s32 	%r837, %r835, -2;
	shr.u32 	%r3653, %r835, 1;
	max.u32 	%r838, %r3653, 1;
	mov.b32 	%r6602, 0;
	mov.u32 	%r6603, %r6602;
$L__BB1_1695:
	add.s32 	%r841, %r6603, 1;
	cvt.u64.u32 	%rd1842, %r6603;
	add.s64 	%rd1843, %rd313, %rd1842;
	ld.u8 	%rs81, [%rd1843+1];
	setp.ne.s16 	%p1527, %rs81, 65;
	add.s32 	%r3654, %r837, %r6602;
	cvt.s64.s32 	%rd1844, %r3654;
	add.s64 	%rd1845, %rd313, %rd1844;
	ld.u8 	%rs82, [%rd1845];
	@%p1527 bra 	$L__BB1_1697;
	setp.ne.s16 	%p1528, %rs82, 84;
	@%p1528 bra 	$L__BB1_1718;
$L__BB1_1697:
	setp.ne.s16 	%p1529, %rs81, 84;
	@%p1529 bra 	$L__BB1_1699;
	setp.ne.s16 	%p1530, %rs82, 65;
	@%p1530 bra 	$L__BB1_1718;
$L__BB1_1699:
	setp.eq.s16 	%p1531, %rs81, 84;
	setp.eq.s16 	%p1532, %rs81, 65;
	setp.ne.s16 	%p1533, %rs82, 65;
	or.pred  	%p1534, %p1533, %p1531;
	setp.ne.s16 	%p1535, %rs82, 84;
	or.pred  	%p1536, %p1535, %p1532;
	and.pred  	%p1537, %p1534, %p1536;
	not.pred 	%p1538, %p1537;
	@%p1538 bra 	$L__BB1_1718;
	setp.eq.s16 	%p1539, %rs81, 67;
	setp.ne.s16 	%p1540, %rs82, 71;
	and.pred  	%p1541, %p1540, %p1539;
	@%p1541 bra 	$L__BB1_1718;
	setp.eq.s16 	%p1544, %rs81, 71;
	setp.ne.s16 	%p1545, %rs82, 67;
	xor.pred  	%p1546, %p1544, %p1545;
	or.pred  	%p1547, %p1540, %p1539;
	and.pred  	%p1548, %p1546, %p1547;
	not.pred 	%p1549, %p1548;
	@%p1549 bra 	$L__BB1_1718;
	not.b32 	%r6602, %r6603;
	setp.eq.s32 	%p1550, %r841, %r838;
	mov.u32 	%r6603, %r841;
	@%p1550 bra 	$L__BB1_1703;
	bra.uni 	$L__BB1_1695;
$L__BB1_1703:
	mov.b32 	%r6604, 0;
$L__BB1_1704:
	mov.u32 	%r843, %r6604;
	cvt.u64.u32 	%rd1846, %r843;
	add.s64 	%rd1847, %rd314, %rd1846;
	ld.u8 	%rs808, [%rd1847];
	setp.ne.s16 	%p1551, %rs808, 0;
	add.s32 	%r6604, %r843, 1;
	@%p1551 bra 	$L__BB1_1704;
	and.b32  	%r3656, %r843, 1;
	setp.eq.b32 	%p1552, %r3656, 1;
	@%p1552 bra 	$L__BB1_1718;
	setp.eq.s32 	%p1553, %r843, 0;
	@%p1553 bra 	$L__BB1_1716;
	add.s32 	%r845, %r843, -2;
	shr.u32 	%r3658, %r843, 1;
	max.u32 	%r846, %r3658, 1;
	mov.b32 	%r6605, 0;
	mov.u32 	%r6606, %r6605;
$L__BB1_1708:
	add.s32 	%r849, %r6606, 1;
	cvt.u64.u32 	%rd1848, %r6606;
	add.s64 	%rd1849, %rd314, %rd1848;
	ld.u8 	%rs83, [%rd1849+1];
	setp.ne.s16 	%p1554, %rs83, 65;
	add.s32 	%r3659, %r845, %r6605;
	cvt.s64.s32 	%rd1850, %r3659;
	add.s64 	%rd1851, %rd314, %rd1850;
	ld.u8 	%rs84, [%rd1851];
	@%p1554 bra 	$L__BB1_1710;
	setp.ne.s16 	%p1555, %rs84, 84;
	@%p1555 bra 	$L__BB1_1718;
$L__BB1_1710:
	setp.ne.s16 	%p1556, %rs83, 84;
	@%p1556 bra 	$L__BB1_1712;
	setp.ne.s16 	%p1557, %rs84, 65;
	@%p1557 bra 	$L__BB1_1718;
$L__BB1_1712:
	setp.eq.s16 	%p1558, %rs83, 84;
	setp.eq.s16 	%p1559, %rs83, 65;
	setp.ne.s16 	%p1560, %rs84, 65;
	or.pred  	%p1561, %p1560, %p1558;
	setp.ne.s16 	%p1562, %rs84, 84;
	or.pred  	%p1563, %p1562, %p1559;
	and.pred  	%p1564, %p1561, %p1563;
	not.pred 	%p1565, %p1564;
	@%p1565 bra 	$L__BB1_1718;
	setp.eq.s16 	%p1566, %rs83, 67;
	setp.ne.s16 	%p1567, %rs84, 71;
	and.pred  	%p1568, %p1567, %p1566;
	@%p1568 bra 	$L__BB1_1718;
	setp.eq.s16 	%p1571, %rs83, 71;
	setp.ne.s16 	%p1572, %rs84, 67;
	xor.pred  	%p1573, %p1571, %p1572;
	or.pred  	%p1574, %p1567, %p1566;
	and.pred  	%p1575, %p1573, %p1574;
	not.pred 	%p1576, %p1575;
	@%p1576 bra 	$L__BB1_1718;
	not.b32 	%r6605, %r6606;
	setp.ne.s32 	%p1577, %r849, %r846;
	mov.u32 	%r6606, %r849;
	@%p1577 bra 	$L__BB1_1708;
$L__BB1_1716:
	setp.gt.u32 	%p1580, %r129, 2146435070;
	mov.f64 	%fd5908, %fd5;
	@%p1580 bra 	$L__BB1_1720;
	setp.gt.u32 	%p1581, %r131, 1073127582;
	selp.f64 	%fd3142, %fd7, %fd6, %p1581;
	selp.u32 	%r3664, 1, 0, %p1581;
	add.s32 	%r3665, %r130, %r3664;
	add.f64 	%fd3143, %fd3142, 0dBFF0000000000000;
	add.f64 	%fd3144, %fd3142, 0d3FF0000000000000;
	rcp.approx.ftz.f64 	%fd3145, %fd3144;
	neg.f64 	%fd3146, %fd3144;
	fma.rn.f64 	%fd3147, %fd3146, %fd3145, 0d3FF0000000000000;
	fma.rn.f64 	%fd3148, %fd3147, %fd3147, %fd3147;
	fma.rn.f64 	%fd3149, %fd3148, %fd3145, %fd3145;
	mul.f64 	%fd3150, %fd3143, %fd3149;
	fma.rn.f64 	%fd3151, %fd3143, %fd3149, %fd3150;
	mul.f64 	%fd3152, %fd3151, %fd3151;
	fma.rn.f64 	%fd3153, %fd3152, 0d3EB1380B3AE80F1E, 0d3ED0EE258B7A8B04;
	fma.rn.f64 	%fd3154, %fd3153, %fd3152, 0d3EF3B2669F02676F;
	fma.rn.f64 	%fd3155, %fd3154, %fd3152, 0d3F1745CBA9AB0956;
	fma.rn.f64 	%fd3156, %fd3155, %fd3152, 0d3F3C71C72D1B5154;
	fma.rn.f64 	%fd3157, %fd3156, %fd3152, 0d3F624924923BE72D;
	fma.rn.f64 	%fd3158, %fd3157, %fd3152, 0d3F8999999999A3C4;
	fma.rn.f64 	%fd3159, %fd3158, %fd3152, 0d3FB5555555555554;
	sub.f64 	%fd3160, %fd3143, %fd3151;
	add.f64 	%fd3161, %fd3160, %fd3160;
	neg.f64 	%fd3162, %fd3151;
	fma.rn.f64 	%fd3163, %fd3162, %fd3143, %fd3161;
	mul.f64 	%fd3164, %fd3149, %fd3163;
	mul.f64 	%fd3165, %fd3152, %fd3159;
	fma.rn.f64 	%fd3166, %fd3165, %fd3151, %fd3164;
	xor.b32  	%r3666, %r3665, -2147483648;
	mov.b32 	%r3667, 1127219200;
	mov.b64 	%fd3167, {%r3666, %r3667};
	sub.f64 	%fd3168, %fd3167, %fd1;
	fma.rn.f64 	%fd3169, %fd3168, 0d3FE62E42FEFA39EF, %fd3151;
	fma.rn.f64 	%fd3170, %fd3168, 0dBFE62E42FEFA39EF, %fd3169;
	sub.f64 	%fd3171, %fd3170, %fd3151;
	sub.f64 	%fd3172, %fd3166, %fd3171;
	fma.rn.f64 	%fd3173, %fd3168, 0d3C7ABC9E3B39803F, %fd3172;
	add.f64 	%fd5908, %fd3169, %fd3173;
	bra.uni 	$L__BB1_1720;
$L__BB1_1718:
	setp.gt.u32 	%p1578, %r126, 2146435070;
	mov.f64 	%fd5908, %fd2;
	@%p1578 bra 	$L__BB1_1720;
	setp.gt.u32 	%p1579, %r128, 1073127582;
	selp.f64 	%fd3110, %fd4, %fd3, %p1579;
	selp.u32 	%r3660, 1, 0, %p1579;
	add.s32 	%r3661, %r127, %r3660;
	add.f64 	%fd3111, %fd3110, 0dBFF0000000000000;
	add.f64 	%fd3112, %fd3110, 0d3FF0000000000000;
	rcp.approx.ftz.f64 	%fd3113, %fd3112;
	neg.f64 	%fd3114, %fd3112;
	fma.rn.f64 	%fd3115, %fd3114, %fd3113, 0d3FF0000000000000;
	fma.rn.f64 	%fd3116, %fd3115, %fd3115, %fd3115;
	fma.rn.f64 	%fd3117, %fd3116, %fd3113, %fd3113;
	mul.f64 	%fd3118, %fd3111, %fd3117;
	fma.rn.f64 	%fd3119, %fd3111, %fd3117, %fd3118;
	mul.f64 	%fd3120, %fd3119, %fd3119;
	fma.rn.f64 	%fd3121, %fd3120, 0d3EB1380B3AE80F1E, 0d3ED0EE258B7A8B04;
	fma.rn.f64 	%fd3122, %fd3121, %fd3120, 0d3EF3B2669F02676F;
	fma.rn.f64 	%fd3123, %fd3122, %fd3120, 0d3F1745CBA9AB0956;
	fma.rn.f64 	%fd3124, %fd3123, %fd3120, 0d3F3C71C72D1B5154;
	fma.rn.f64 	%fd3125, %fd3124, %fd3120, 0d3F624924923BE72D;
	fma.rn.f64 	%fd3126, %fd3125, %fd3120, 0d3F8999999999A3C4;
	fma.rn.f64 	%fd3127, %fd3126, %fd3120, 0d3FB5555555555554;
	sub.f64 	%fd3128, %fd3111, %fd3119;
	add.f64 	%fd3129, %fd3128, %fd3128;
	neg.f64 	%fd3130, %fd3119;
	fma.rn.f64 	%fd3131, %fd3130, %fd3111, %fd3129;
	mul.f64 	%fd3132, %fd3117, %fd3131;
	mul.f64 	%fd3133, %fd3120, %fd3127;
	fma.rn.f64 	%fd3134, %fd3133, %fd3119, %fd3132;
	xor.b32  	%r3662, %r3661, -2147483648;
	mov.b32 	%r3663, 1127219200;
	mov.b64 	%fd3135, {%r3662, %r3663};
	sub.f64 	%fd3136, %fd3135, %fd1;
	fma.rn.f64 	%fd3137, %fd3136, 0d3FE62E42FEFA39EF, %fd3119;
	fma.rn.f64 	%fd3138, %fd3136, 0dBFE62E42FEFA39EF, %fd3137;
	sub.f64 	%fd3139, %fd3138, %fd3119;
	sub.f64 	%fd3140, %fd3134, %fd3139;
	fma.rn.f64 	%fd3141, %fd3136, 0d3C7ABC9E3B39803F, %fd3140;
	add.f64 	%fd5908, %fd3137, %fd3141;
$L__BB1_1720:
	mul.f64 	%fd782, %fd5908, 0d3FFFCB923A29C77A;
	mov.b32 	%r6607, 0;
$L__BB1_1721:
	mov.u32 	%r851, %r6607;
	cvt.u64.u32 	%rd1852, %r851;
	add.s64 	%rd1853, %rd313, %rd1852;
	ld.u8 	%rs814, [%rd1853];
	setp.ne.s16 	%p1582, %rs814, 0;
	add.s32 	%r6607, %r851, 1;
	@%p1582 bra 	$L__BB1_1721;
	mov.b32 	%r6608, 0;
$L__BB1_1723:
	mov.u32 	%r853, %r6608;
	cvt.u64.u32 	%rd1854, %r853;
	add.s64 	%rd1855, %rd314, %rd1854;
	ld.u8 	%rs815, [%rd1855];
	setp.ne.s16 	%p1583, %rs815, 0;
	add.s32 	%r6608, %r853, 1;
	@%p1583 bra 	$L__BB1_1723;
	setp.eq.s32 	%p1584, %r851, 0;
	@%p1584 bra 	$L__BB1_1760;
	and.b32  	%r855, %r851, 3;
	setp.lt.u32 	%p1585, %r851, 4;
	mov.b32 	%r6610, 1;
	@%p1585 bra 	$L__BB1_1729;
	and.b32  	%r856, %r851, 2147483644;
	mov.b32 	%r6610, 1;
$L__BB1_1727:
	mov.u32 	%r860, %r6610;
	cvt.s64.s32 	%rd1856, %r860;
	add.s64 	%rd317, %rd313, %rd1856;
	ld.u8 	%rs817, [%rd317+-1];
	mov.b16 	%rs1383, 0;
	setp.gt.s16 	%p1586, %rs817, 70;
	@%p1586 bra 	$L__BB1_1767;
	setp.eq.s16 	%p1589, %rs817, 65;
	@%p1589 bra 	$L__BB1_1771;
	bra.uni 	$L__BB1_1765;
$L__BB1_1729:
	setp.eq.s32 	%p1607, %r855, 0;
	@%p1607 bra 	$L__BB1_1760;
	cvt.s64.s32 	%rd1858, %r6610;
	add.s64 	%rd315, %rd313, %rd1858;
	ld.u8 	%rs841, [%rd315+-1];
	mov.b16 	%rs1380, 0;
	setp.gt.s16 	%p1608, %rs841, 70;
	@%p1608 bra 	$L__BB1_1734;
	setp.eq.s16 	%p1611, %rs841, 65;
	@%p1611 bra 	$L__BB1_1739;
	setp.eq.s16 	%p1612, %rs841, 67;
	@%p1612 bra 	$L__BB1_1733;
	bra.uni 	$L__BB1_1738;
$L__BB1_1733:
	mov.b16 	%rs1380, 1;
	bra.uni 	$L__BB1_1739;
$L__BB1_1734:
	setp.eq.s16 	%p1609, %rs841, 71;
	@%p1609 bra 	$L__BB1_1737;
	setp.ne.s16 	%p1610, %rs841, 84;
	@%p1610 bra 	$L__BB1_1738;
	mov.b16 	%rs1380, 3;
	bra.uni 	$L__BB1_1739;
$L__BB1_1737:
	mov.b16 	%rs1380, 2;
	bra.uni 	$L__BB1_1739;
$L__BB1_1738:
	mov.b16 	%rs1380, 4;
$L__BB1_1739:
	cvt.u64.u32 	%rd1859, %r6610;
	add.s64 	%rd316, %rd106, %rd1859;
	st.local.u8 	[%rd316], %rs1380;
	setp.eq.s32 	%p1613, %r855, 1;
	@%p1613 bra 	$L__BB1_1760;
	ld.u8 	%rs847, [%rd315];
	mov.b16 	%rs1381, 0;
	setp.gt.s16 	%p1614, %rs847, 70;
	@%p1614 bra 	$L__BB1_1744;
	setp.eq.s16 	%p1617, %rs847, 65;
	@%p1617 bra 	$L__BB1_1749;
	setp.eq.s16 	%p1618, %rs847, 67;
	@%p1618 bra 	$L__BB1_1743;
	bra.uni 	$L__BB1_1748;
$L__BB1_1743:
	mov.b16 	%rs1381, 1;
	bra.uni 	$L__BB1_1749;
$L__BB1_1744:
	setp.eq.s16 	%p1615, %rs847, 71;
	@%p1615 bra 	$L__BB1_1747;
	setp.ne.s16 	%p1616, %rs847, 84;
	@%p1616 bra 	$L__BB1_1748;
	mov.b16 	%rs1381, 3;
	bra.uni 	$L__BB1_1749;
$L__BB1_1747:
	mov.b16 	%rs1381, 2;
	bra.uni 	$L__BB1_1749;
$L__BB1_1748:
	mov.b16 	%rs1381, 4;
$L__BB1_1749:
	add.s32 	%r3673, %r6610, 1;
	cvt.u64.u32 	%rd1860, %r3673;
	add.s64 	%rd1861, %rd106, %rd1860;
	st.local.u8 	[%rd1861], %rs1381;
	setp.eq.s32 	%p1619, %r855, 2;
	@%p1619 bra 	$L__BB1_1760;
	ld.u8 	%rs853, [%rd315+1];
	mov.b16 	%rs1382, 0;
	setp.gt.s16 	%p1620, %rs853, 70;
	@%p1620 bra 	$L__BB1_1754;
	setp.eq.s16 	%p1623, %rs853, 65;
	@%p1623 bra 	$L__BB1_1759;
	setp.eq.s16 	%p1624, %rs853, 67;
	@%p1624 bra 	$L__BB1_1753;
	bra.uni 	$L__BB1_1758;
$L__BB1_1753:
	mov.b16 	%rs1382, 1;
	bra.uni 	$L__BB1_1759;
$L__BB1_1754:
	setp.eq.s16 	%p1621, %rs853, 71;
	@%p1621 bra 	$L__BB1_1757;
	setp.ne.s16 	%p1622, %rs853, 84;
	@%p1622 bra 	$L__BB1_1758;
	mov.b16 	%rs1382, 3;
	bra.uni 	$L__BB1_1759;
$L__BB1_1757:
	mov.b16 	%rs1382, 2;
	bra.uni 	$L__BB1_1759;
$L__BB1_1758:
	mov.b16 	%rs1382, 4;
$L__BB1_1759:
	st.local.u8 	[%rd316+2], %rs1382;
$L__BB1_1760:
	setp.eq.s32 	%p1625, %r853, 0;
	@%p1625 bra 	$L__BB1_1864;
	and.b32  	%r858, %r853, 3;
	setp.lt.u32 	%p1626, %r853, 4;
	mov.b32 	%r6612, 1;
	@%p1626 bra 	$L__BB1_1833;
	and.b32  	%r859, %r853, 2147483644;
	mov.b32 	%r6612, 1;
$L__BB1_1763:
	sub.s32 	%r3676, %r853, %r6612;
	cvt.u64.u32 	%rd1862, %r3676;
	add.s64 	%rd1863, %rd314, %rd1862;
	ld.u8 	%rs859, [%rd1863];
	mov.b16 	%rs1387, 0;
	setp.gt.s16 	%p1627, %rs859, 70;
	@%p1627 bra 	$L__BB1_1801;
	setp.eq.s16 	%p1630, %rs859, 65;
	@%p1630 bra 	$L__BB1_1805;
	bra.uni 	$L__BB1_1799;
$L__BB1_1765:
	setp.eq.s16 	%p1590, %rs817, 67;
	@%p1590 bra 	$L__BB1_1766;
	bra.uni 	$L__BB1_1770;
$L__BB1_1766:
	mov.b16 	%rs1383, 1;
	bra.uni 	$L__BB1_1771;
$L__BB1_1767:
	setp.eq.s16 	%p1587, %rs817, 71;
	@%p1587 bra 	$L__BB1_3630;
	setp.eq.s16 	%p1588, %rs817, 84;
	@%p1588 bra 	$L__BB1_1769;
	bra.uni 	$L__BB1_1770;
$L__BB1_1769:
	mov.b16 	%rs1383, 3;
	bra.uni 	$L__BB1_1771;
$L__BB1_1770:
	mov.b16 	%rs1383, 4;
$L__BB1_1771:
	cvt.u64.u32 	%rd1857, %r860;
	add.s64 	%rd318, %rd106, %rd1857;
	st.local.u8 	[%rd318], %rs1383;
	ld.u8 	%rs823, [%rd317];
	mov.b16 	%rs1384, 0;
	setp.gt.s16 	%p1591, %rs823, 70;
	@%p1591 bra 	$L__BB1_1775;
	setp.eq.s16 	%p1594, %rs823, 65;
	@%p1594 bra 	$L__BB1_1780;
	setp.eq.s16 	%p1595, %rs823, 67;
	@%p1595 bra 	$L__BB1_1774;
	bra.uni 	$L__BB1_1779;
$L__BB1_1774:
	mov.b16 	%rs1384, 1;
	bra.uni 	$L__BB1_1780;
$L__BB1_1775:
	setp.eq.s16 	%p1592, %rs823, 71;
	@%p1592 bra 	$L__BB1_1778;
	setp.ne.s16 	%p1593, %rs823, 84;
	@%p1593 bra 	$L__BB1_1779;
	mov.b16 	%rs1384, 3;
	bra.uni 	$L__BB1_1780;
$L__BB1_1778:
	mov.b16 	%rs1384, 2;
	bra.uni 	$L__BB1_1780;
$L__BB1_1779:
	mov.b16 	%rs1384, 4;
$L__BB1_1780:
	st.local.u8 	[%rd318+1], %rs1384;
	ld.u8 	%rs829, [%rd317+1];
	mov.b16 	%rs1385, 0;
	setp.gt.s16 	%p1596, %rs829, 70;
	@%p1596 bra 	$L__BB1_1784;
	setp.eq.s16 	%p1599, %rs829, 65;
	@%p1599 bra 	$L__BB1_1789;
	setp.eq.s16 	%p1600, %rs829, 67;
	@%p1600 bra 	$L__BB1_1783;
	bra.uni 	$L__BB1_1788;
$L__BB1_1783:
	mov.b16 	%rs1385, 1;
	bra.uni 	$L__BB1_1789;
$L__BB1_1784:
	setp.eq.s16 	%p1597, %rs829, 71;
	@%p1597 bra 	$L__BB1_1787;
	setp.ne.s16 	%p1598, %rs829, 84;
	@%p1598 bra 	$L__BB1_1788;
	mov.b16 	%rs1385, 3;
	bra.uni 	$L__BB1_1789;
$L__BB1_1787:
	mov.b16 	%rs1385, 2;
	bra.uni 	$L__BB1_1789;
$L__BB1_1788:
	mov.b16 	%rs1385, 4;
$L__BB1_1789:
	st.local.u8 	[%rd318+2], %rs1385;
	ld.u8 	%rs835, [%rd317+2];
	mov.b16 	%rs1386, 0;
	setp.gt.s16 	%p1601, %rs835, 70;
	@%p1601 bra 	$L__BB1_1793;
	setp.eq.s16 	%p1604, %rs835, 65;
	@%p1604 bra 	$L__BB1_1798;
	setp.eq.s16 	%p1605, %rs835, 67;
	@%p1605 bra 	$L__BB1_1792;
	bra.uni 	$L__BB1_1797;
$L__BB1_1792:
	mov.b16 	%rs1386, 1;
	bra.uni 	$L__BB1_1798;
$L__BB1_1793:
	setp.eq.s16 	%p1602, %rs835, 71;
	@%p1602 bra 	$L__BB1_1796;
	setp.ne.s16 	%p1603, %rs835, 84;
	@%p1603 bra 	$L__BB1_1797;
	mov.b16 	%rs1386, 3;
	bra.uni 	$L__BB1_1798;
$L__BB1_1796:
	mov.b16 	%rs1386, 2;
	bra.uni 	$L__BB1_1798;
$L__BB1_1797:
	mov.b16 	%rs1386, 4;
$L__BB1_1798:
	st.local.u8 	[%rd318+3], %rs1386;
	add.s32 	%r6610, %r860, 4;
	add.s32 	%r3672, %r860, 3;
	setp.eq.s32 	%p1606, %r3672, %r856;
	@%p1606 bra 	$L__BB1_1729;
	bra.uni 	$L__BB1_1727;
$L__BB1_1799:
	setp.eq.s16 	%p1631, %rs859, 67;
	@%p1631 bra 	$L__BB1_1800;
	bra.uni 	$L__BB1_1804;
$L__BB1_1800:
	mov.b16 	%rs1387, 1;
	bra.uni 	$L__BB1_1805;
$L__BB1_1801:
	setp.eq.s16 	%p1628, %rs859, 71;
	@%p1628 bra 	$L__BB1_3631;
	setp.eq.s16 	%p1629, %rs859, 84;
	@%p1629 bra 	$L__BB1_1803;
	bra.uni 	$L__BB1_1804;
$L__BB1_1803:
	mov.b16 	%rs1387, 3;
	bra.uni 	$L__BB1_1805;
$L__BB1_1804:
	mov.b16 	%rs1387, 4;
$L__BB1_1805:
	cvt.u64.u32 	%rd1864, %r6612;
	add.s64 	%rd319, %rd107, %rd1864;
	st.local.u8 	[%rd319], %rs1387;
	not.b32 	%r3677, %r6612;
	add.s32 	%r3678, %r853, %r3677;
	cvt.u64.u32 	%rd1865, %r3678;
	add.s64 	%rd1866, %rd314, %rd1865;
	ld.u8 	%rs865, [%rd1866];
	mov.b16 	%rs1388, 0;
	setp.gt.s16 	%p1632, %rs865, 70;
	@%p1632 bra 	$L__BB1_1809;
	setp.eq.s16 	%p1635, %rs865, 65;
	@%p1635 bra 	$L__BB1_1814;
	setp.eq.s16 	%p1636, %rs865, 67;
	@%p1636 bra 	$L__BB1_1808;
	bra.uni 	$L__BB1_1813;
$L__BB1_1808:
	mov.b16 	%rs1388, 1;
	bra.uni 	$L__BB1_1814;
$L__BB1_1809:
	setp.eq.s16 	%p1633, %rs865, 71;
	@%p1633 bra 	$L__BB1_1812;
	setp.ne.s16 	%p1634, %rs865, 84;
	@%p1634 bra 	$L__BB1_1813;
	mov.b16 	%rs1388, 3;
	bra.uni 	$L__BB1_1814;
$L__BB1_1812:
	mov.b16 	%rs1388, 2;
	bra.uni 	$L__BB1_1814;
$L__BB1_1813:
	mov.b16 	%rs1388, 4;
$L__BB1_1814:
	st.local.u8 	[%rd319+1], %rs1388;
	sub.s32 	%r3679, %r853, %r6612;
	add.s32 	%r3680, %r3679, -2;
	cvt.u64.u32 	%rd1867, %r3680;
	add.s64 	%rd1868, %rd314, %rd1867;
	ld.u8 	%rs871, [%rd1868];
	mov.b16 	%rs1389, 0;
	setp.gt.s16 	%p1637, %rs871, 70;
	@%p1637 bra 	$L__BB1_1818;
	setp.eq.s16 	%p1640, %rs871, 65;
	@%p1640 bra 	$L__BB1_1823;
	setp.eq.s16 	%p1641, %rs871, 67;
	@%p1641 bra 	$L__BB1_1817;
	bra.uni 	$L__BB1_1822;
$L__BB1_1817:
	mov.b16 	%rs1389, 1;
	bra.uni 	$L__BB1_1823;
$L__BB1_1818:
	setp.eq.s16 	%p1638, %rs871, 71;
	@%p1638 bra 	$L__BB1_1821;
	setp.ne.s16 	%p1639, %rs871, 84;
	@%p1639 bra 	$L__BB1_1822;
	mov.b16 	%rs1389, 3;
	bra.uni 	$L__BB1_1823;
$L__BB1_1821:
	mov.b16 	%rs1389, 2;
	bra.uni 	$L__BB1_1823;
$L__BB1_1822:
	mov.b16 	%rs1389, 4;
$L__BB1_1823:
	st.local.u8 	[%rd319+2], %rs1389;
	add.s32 	%r863, %r6612, 3;
	sub.s32 	%r3681, %r853, %r863;
	cvt.u64.u32 	%rd1869, %r3681;
	add.s64 	%rd1870, %rd314, %rd1869;
	ld.u8 	%rs877, [%rd1870];
	mov.b16 	%rs1390, 0;
	setp.gt.s16 	%p1642, %rs877, 70;
	@%p1642 bra 	$L__BB1_1827;
	setp.eq.s16 	%p1645, %rs877, 65;
	@%p1645 bra 	$L__BB1_1832;
	setp.eq.s16 	%p1646, %rs877, 67;
	@%p1646 bra 	$L__BB1_1826;
	bra.uni 	$L__BB1_1831;
$L__BB1_1826:
	mov.b16 	%rs1390, 1;
	bra.uni 	$L__BB1_1832;
$L__BB1_1827:
	setp.eq.s16 	%p1643, %rs877, 71;
	@%p1643 bra 	$L__BB1_1830;
	setp.ne.s16 	%p1644, %rs877, 84;
	@%p1644 bra 	$L__BB1_1831;
	mov.b16 	%rs1390, 3;
	bra.uni 	$L__BB1_1832;
$L__BB1_1830:
	mov.b16 	%rs1390, 2;
	bra.uni 	$L__BB1_1832;
$L__BB1_1831:
	mov.b16 	%rs1390, 4;
$L__BB1_1832:
	st.local.u8 	[%rd319+3], %rs1390;
	add.s32 	%r6612, %r6612, 4;
	setp.ne.s32 	%p1647, %r863, %r859;
	@%p1647 bra 	$L__BB1_1763;
$L__BB1_1833:
	setp.eq.s32 	%p1648, %r858, 0;
	@%p1648 bra 	$L__BB1_1864;
	sub.s32 	%r3682, %r853, %r6612;
	cvt.u64.u32 	%rd1871, %r3682;
	add.s64 	%rd1872, %rd314, %rd1871;
	ld.u8 	%rs883, [%rd1872];
	mov.b16 	%rs1391, 0;
	setp.gt.s16 	%p1649, %rs883, 70;
	@%p1649 bra 	$L__BB1_1838;
	setp.eq.s16 	%p1652, %rs883, 65;
	@%p1652 bra 	$L__BB1_1843;
	setp.eq.s16 	%p1653, %rs883, 67;
	@%p1653 bra 	$L__BB1_1837;
	bra.uni 	$L__BB1_1842;
$L__BB1_1837:
	mov.b16 	%rs1391, 1;
	bra.uni 	$L__BB1_1843;
$L__BB1_1838:
	setp.eq.s16 	%p1650, %rs883, 71;
	@%p1650 bra 	$L__BB1_1841;
	setp.ne.s16 	%p1651, %rs883, 84;
	@%p1651 bra 	$L__BB1_1842;
	mov.b16 	%rs1391, 3;
	bra.uni 	$L__BB1_1843;
$L__BB1_1841:
	mov.b16 	%rs1391, 2;
	bra.uni 	$L__BB1_1843;
$L__BB1_1842:
	mov.b16 	%rs1391, 4;
$L__BB1_1843:
	cvt.u64.u32 	%rd1873, %r6612;
	add.s64 	%rd320, %rd107, %rd1873;
	st.local.u8 	[%rd320], %rs1391;
	setp.eq.s32 	%p1654, %r858, 1;
	@%p1654 bra 	$L__BB1_1864;
	not.b32 	%r3683, %r6612;
	add.s32 	%r3684, %r853, %r3683;
	cvt.u64.u32 	%rd1874, %r3684;
	add.s64 	%rd1875, %rd314, %rd1874;
	ld.u8 	%rs889, [%rd1875];
	mov.b16 	%rs1392, 0;
	setp.gt.s16 	%p1655, %rs889, 70;
	@%p1655 bra 	$L__BB1_1848;
	setp.eq.s16 	%p1658, %rs889, 65;
	@%p1658 bra 	$L__BB1_1853;
	setp.eq.s16 	%p1659, %rs889, 67;
	@%p1659 bra 	$L__BB1_1847;
	bra.uni 	$L__BB1_1852;
$L__BB1_1847:
	mov.b16 	%rs1392, 1;
	bra.uni 	$L__BB1_1853;
$L__BB1_1848:
	setp.eq.s16 	%p1656, %rs889, 71;
	@%p1656 bra 	$L__BB1_1851;
	setp.ne.s16 	%p1657, %rs889, 84;
	@%p1657 bra 	$L__BB1_1852;
	mov.b16 	%rs1392, 3;
	bra.uni 	$L__BB1_1853;
$L__BB1_1851:
	mov.b16 	%rs1392, 2;
	bra.uni 	$L__BB1_1853;
$L__BB1_1852:
	mov.b16 	%rs1392, 4;
$L__BB1_1853:
	st.local.u8 	[%rd320+1], %rs1392;
	setp.eq.s32 	%p1660, %r858, 2;
	@%p1660 bra 	$L__BB1_1864;
	sub.s32 	%r3685, %r853, %r6612;
	add.s32 	%r3686, %r3685, -2;
	cvt.u64.u32 	%rd1876, %r3686;
	add.s64 	%rd1877, %rd314, %rd1876;
	ld.u8 	%rs895, [%rd1877];
	mov.b16 	%rs1393, 0;
	setp.gt.s16 	%p1661, %rs895, 70;
	@%p1661 bra 	$L__BB1_1858;
	setp.eq.s16 	%p1664, %rs895, 65;
	@%p1664 bra 	$L__BB1_1863;
	setp.eq.s16 	%p1665, %rs895, 67;
	@%p1665 bra 	$L__BB1_1857;
	bra.uni 	$L__BB1_1862;
$L__BB1_1857:
	mov.b16 	%rs1393, 1;
	bra.uni 	$L__BB1_1863;
$L__BB1_1858:
	setp.eq.s16 	%p1662, %rs895, 71;
	@%p1662 bra 	$L__BB1_1861;
	setp.ne.s16 	%p1663, %rs895, 84;
	@%p1663 bra 	$L__BB1_1862;
	mov.b16 	%rs1393, 3;
	bra.uni 	$L__BB1_1863;
$L__BB1_1861:
	mov.b16 	%rs1393, 2;
	bra.uni 	$L__BB1_1863;
$L__BB1_1862:
	mov.b16 	%rs1393, 4;
$L__BB1_1863:
	st.local.u8 	[%rd320+2], %rs1393;
$L__BB1_1864:
	cvt.u64.u32 	%rd1878, %r853;
	cvt.u64.u32 	%rd1879, %r851;
	add.s64 	%rd1880, %rd107, %rd1878;
	mov.b16 	%rs900, 4;
	st.local.u8 	[%rd1880+1], %rs900;
	st.local.u8 	[%rd107], %rs900;
	add.s64 	%rd321, %rd106, %rd1879;
	st.local.u8 	[%rd321+1], %rs900;
	st.local.u8 	[%rd106], %rs900;
	@%p1584 bra 	$L__BB1_1901;
	and.b32  	%r866, %r853, 3;
	and.b32  	%r867, %r853, 2147483644;
	mov.b32 	%r6613, 1;
$L__BB1_1866:
	mov.u32 	%r868, %r6613;
	@%p1625 bra 	$L__BB1_1894;
	setp.lt.u32 	%p1668, %r853, 4;
	cvt.u64.u32 	%rd1881, %r868;
	add.s64 	%rd1882, %rd106, %rd1881;
	ld.local.s8 	%r869, [%rd1882];
	add.s32 	%r3689, %r868, -1;
	mul.lo.s32 	%r870, %r3689, %r853;
	add.s32 	%r871, %r870, -1;
	mov.b32 	%r6615, 1;
	@%p1668 bra 	$L__BB1_1882;
	mov.b32 	%r6615, 1;
$L__BB1_1869:
	cvt.u64.u32 	%rd1883, %r6615;
	add.s64 	%rd322, %rd107, %rd1883;
	ld.local.s8 	%r3691, [%rd322];
	add.s32 	%r3692, %r3691, %r869;
	setp.eq.s32 	%p1669, %r3692, 3;
	@%p1669 bra 	$L__BB1_1871;
	add.s32 	%r3693, %r871, %r6615;
	mul.wide.s32 	%rd1884, %r3693, 8;
	add.s64 	%rd1885, %rd102, %rd1884;
	mov.b64 	%rd1886, 9218868437227405312;
	st.local.u64 	[%rd1885], %rd1886;
	add.s64 	%rd1887, %rd103, %rd1884;
	mov.b64 	%rd1888, -4616189618054758400;
	st.local.u64 	[%rd1887], %rd1888;
	bra.uni 	$L__BB1_1872;
$L__BB1_1871:
	add.s32 	%r3694, %r871, %r6615;
	mul.wide.s32 	%rd1889, %r3694, 8;
	add.s64 	%rd1890, %rd102, %rd1889;
	mov.b64 	%rd1891, 0;
	st.local.u64 	[%rd1890], %rd1891;
	add.s64 	%rd1892, %rd103, %rd1889;
	mov.b64 	%rd1893, -4564063970805153792;
	st.local.u64 	[%rd1892], %rd1893;
$L__BB1_1872:
	ld.local.s8 	%r3695, [%rd322+1];
	add.s32 	%r3696, %r3695, %r869;
	setp.eq.s32 	%p1670, %r3696, 3;
	@%p1670 bra 	$L__BB1_1874;
	add.s32 	%r3697, %r870, %r6615;
	mul.wide.s32 	%rd1894, %r3697, 8;
	add.s64 	%rd1895, %rd102, %rd1894;
	mov.b64 	%rd1896, 9218868437227405312;
	st.local.u64 	[%rd1895], %rd1896;
	add.s64 	%rd1897, %rd103, %rd1894;
	mov.b64 	%rd1898, -4616189618054758400;
	st.local.u64 	[%rd1897], %rd1898;
	bra.uni 	$L__BB1_1875;
$L__BB1_1874:
	add.s32 	%r3698, %r870, %r6615;
	mul.wide.s32 	%rd1899, %r3698, 8;
	add.s64 	%rd1900, %rd102, %rd1899;
	mov.b64 	%rd1901, 0;
	st.local.u64 	[%rd1900], %rd1901;
	add.s64 	%rd1902, %rd103, %rd1899;
	mov.b64 	%rd1903, -4564063970805153792;
	st.local.u64 	[%rd1902], %rd1903;
$L__BB1_1875:
	add.s32 	%r873, %r6615, 2;
	ld.local.s8 	%r3699, [%rd322+2];
	add.s32 	%r3700, %r3699, %r869;
	setp.eq.s32 	%p1671, %r3700, 3;
	@%p1671 bra 	$L__BB1_1877;
	add.s32 	%r3701, %r871, %r873;
	mul.wide.s32 	%rd1904, %r3701, 8;
	add.s64 	%rd1905, %rd102, %rd1904;
	mov.b64 	%rd1906, 9218868437227405312;
	st.local.u64 	[%rd1905], %rd1906;
	add.s64 	%rd1907, %rd103, %rd1904;
	mov.b64 	%rd1908, -4616189618054758400;
	st.local.u64 	[%rd1907], %rd1908;
	bra.uni 	$L__BB1_1878;
$L__BB1_1877:
	add.s32 	%r3702, %r871, %r873;
	mul.wide.s32 	%rd1909, %r3702, 8;
	add.s64 	%rd1910, %rd102, %rd1909;
	mov.b64 	%rd1911, 0;
	st.local.u64 	[%rd1910], %rd1911;
	add.s64 	%rd1912, %rd103, %rd1909;
	mov.b64 	%rd1913, -4564063970805153792;
	st.local.u64 	[%rd1912], %rd1913;
$L__BB1_1878:
	add.s32 	%r874, %r6615, 3;
	ld.local.s8 	%r3703, [%rd322+3];
	add.s32 	%r3704, %r3703, %r869;
	setp.eq.s32 	%p1672, %r3704, 3;
	@%p1672 bra 	$L__BB1_1880;
	add.s32 	%r3705, %r871, %r874;
	mul.wide.s32 	%rd1914, %r3705, 8;
	add.s64 	%rd1915, %rd102, %rd1914;
	mov.b64 	%rd1916, 9218868437227405312;
	st.local.u64 	[%rd1915], %rd1916;
	add.s64 	%rd1917, %rd103, %rd1914;
	mov.b64 	%rd1918, -4616189618054758400;
	st.local.u64 	[%rd1917], %rd1918;
	bra.uni 	$L__BB1_1881;
$L__BB1_1880:
	add.s32 	%r3706, %r871, %r874;
	mul.wide.s32 	%rd1919, %r3706, 8;
	add.s64 	%rd1920, %rd102, %rd1919;
	mov.b64 	%rd1921, 0;
	st.local.u64 	[%rd1920], %rd1921;
	add.s64 	%rd1922, %rd103, %rd1919;
	mov.b64 	%rd1923, -4564063970805153792;
	st.local.u64 	[%rd1922], %rd1923;
$L__BB1_1881:
	add.s32 	%r6615, %r6615, 4;
	setp.ne.s32 	%p1673, %r874, %r867;
	@%p1673 bra 	$L__BB1_1869;
$L__BB1_1882:
	setp.eq.s32 	%p1674, %r866, 0;
	@%p1674 bra 	$L__BB1_1894;
	cvt.u64.u32 	%rd1924, %r6615;
	add.s64 	%rd323, %rd107, %rd1924;
	ld.local.s8 	%r3707, [%rd323];
	add.s32 	%r3708, %r3707, %r869;
	setp.eq.s32 	%p1675, %r3708, 3;
	@%p1675 bra 	$L__BB1_1885;
	add.s32 	%r3709, %r871, %r6615;
	mul.wide.s32 	%rd1925, %r3709, 8;
	add.s64 	%rd1926, %rd102, %rd1925;
	mov.b64 	%rd1927, 9218868437227405312;
	st.local.u64 	[%rd1926], %rd1927;
	add.s64 	%rd1928, %rd103, %rd1925;
	mov.b64 	%rd1929, -4616189618054758400;
	st.local.u64 	[%rd1928], %rd1929;
	bra.uni 	$L__BB1_1886;
$L__BB1_1885:
	add.s32 	%r3710, %r871, %r6615;
	mul.wide.s32 	%rd1930, %r3710, 8;
	add.s64 	%rd1931, %rd102, %rd1930;
	mov.b64 	%rd1932, 0;
	st.local.u64 	[%rd1931], %rd1932;
	add.s64 	%rd1933, %rd103, %rd1930;
	mov.b64 	%rd1934, -4564063970805153792;
	st.local.u64 	[%rd1933], %rd1934;
$L__BB1_1886:
	setp.eq.s32 	%p1676, %r866, 1;
	@%p1676 bra 	$L__BB1_1894;
	ld.local.s8 	%r3711, [%rd323+1];
	add.s32 	%r3712, %r3711, %r869;
	setp.eq.s32 	%p1677, %r3712, 3;
	@%p1677 bra 	$L__BB1_1889;
	add.s32 	%r3713, %r870, %r6615;
	mul.wide.s32 	%rd1935, %r3713, 8;
	add.s64 	%rd1936, %rd102, %rd1935;
	mov.b64 	%rd1937, 9218868437227405312;
	st.local.u64 	[%rd1936], %rd1937;
	add.s64 	%rd1938, %rd103, %rd1935;
	mov.b64 	%rd1939, -4616189618054758400;
	st.local.u64 	[%rd1938], %rd1939;
	bra.uni 	$L__BB1_1890;
$L__BB1_1889:
	add.s32 	%r3714, %r870, %r6615;
	mul.wide.s32 	%rd1940, %r3714, 8;
	add.s64 	%rd1941, %rd102, %rd1940;
	mov.b64 	%rd1942, 0;
	st.local.u64 	[%rd1941], %rd1942;
	add.s64 	%rd1943, %rd103, %rd1940;
	mov.b64 	%rd1944, -4564063970805153792;
	st.local.u64 	[%rd1943], %rd1944;
$L__BB1_1890:
	setp.eq.s32 	%p1678, %r866, 2;
	add.s32 	%r877, %r6615, 2;
	@%p1678 bra 	$L__BB1_1894;
	ld.local.s8 	%r3715, [%rd323+2];
	add.s32 	%r3716, %r3715, %r869;
	setp.eq.s32 	%p1679, %r3716, 3;
	@%p1679 bra 	$L__BB1_1893;
	add.s32 	%r3717, %r871, %r877;
	mul.wide.s32 	%rd1945, %r3717, 8;
	add.s64 	%rd1946, %rd102, %rd1945;
	mov.b64 	%rd1947, 9218868437227405312;
	st.local.u64 	[%rd1946], %rd1947;
	add.s64 	%rd1948, %rd103, %rd1945;
	mov.b64 	%rd1949, -4616189618054758400;
	st.local.u64 	[%rd1948], %rd1949;
	bra.uni 	$L__BB1_1894;
$L__BB1_1893:
	add.s32 	%r3718, %r871, %r877;
	mul.wide.s32 	%rd1950, %r3718, 8;
	add.s64 	%rd1951, %rd102, %rd1950;
	mov.b64 	%rd1952, 0;
	st.local.u64 	[%rd1951], %rd1952;
	add.s64 	%rd1953, %rd103, %rd1950;
	mov.b64 	%rd1954, -4564063970805153792;
	st.local.u64 	[%rd1953], %rd1954;
$L__BB1_1894:
	add.s32 	%r6613, %r868, 1;
	setp.ne.s32 	%p1680, %r868, %r851;
	@%p1680 bra 	$L__BB1_1866;
	mov.b32 	%r6616, 1;
$L__BB1_1896:
	@%p1625 bra 	$L__BB1_1974;
	add.s32 	%r882, %r6616, -1;
	mul.lo.s32 	%r3721, %r882, %r853;
	add.s32 	%r883, %r3721, -1;
	cvt.u64.u32 	%rd1955, %r6616;
	add.s64 	%rd326, %rd106, %rd1955;
	sub.s32 	%r3722, %r3721, %r853;
	add.s32 	%r884, %r3722, -2;
	mov.b32 	%r6617, 1;
$L__BB1_1898:
	mov.u32 	%r885, %r6617;
	add.s32 	%r886, %r883, %r885;
	mul.wide.s32 	%rd1956, %r886, 8;
	add.s64 	%rd327, %rd102, %rd1956;
	ld.local.f64 	%fd5912, [%rd327];
	abs.f64 	%fd3174, %fd5912;
	setp.geu.f64 	%p1682, %fd3174, 0d41CDCD64FF800000;
	@%p1682 bra 	$L__BB1_1973;
	ld.local.u8 	%rs99, [%rd326];
	cvt.u32.u16 	%r3723, %rs99;
	cvt.s32.s8 	%r3724, %r3723;
	cvt.u64.u32 	%rd1957, %r885;
	add.s64 	%rd328, %rd107, %rd1957;
	ld.local.u8 	%rs100, [%rd328];
	cvt.u64.u16 	%rd1958, %rs100;
	cvt.s64.s8 	%rd329, %rd1958;
	cvt.u32.u16 	%r3725, %rs100;
	cvt.s32.s8 	%r3726, %r3725;
	add.s32 	%r3727, %r3726, %r3724;
	setp.eq.s32 	%p1683, %r3727, 3;
	mul.wide.s32 	%rd1959, %r886, 8;
	add.s64 	%rd330, %rd103, %rd1959;
	@%p1683 bra 	$L__BB1_1933;
	mov.b64 	%rd1960, -4616189618054758400;
	st.local.u64 	[%rd330], %rd1960;
	mov.b64 	%rd1961, 9218868437227405312;
	st.local.u64 	[%rd327], %rd1961;
	mov.f64 	%fd5914, 0dBFF0000000000000;
	mov.f64 	%fd5912, 0d7FF0000000000000;
	mov.f64 	%fd5913, %fd5912;
	bra.uni 	$L__BB1_1944;
$L__BB1_1901:
	setp.eq.s32 	%p1752, %r853, 0;
	mov.b32 	%r6623, 0;
	mov.f64 	%fd5974, 0dFFF0000000000000;
	@%p1752 bra 	$L__BB1_1917;
	ld.local.u8 	%rs904, [%rd321];
	cvt.u32.u16 	%r3812, %rs904;
	cvt.s32.s8 	%r879, %r3812;
	add.s32 	%r3813, %r851, -1;
	mad.lo.s32 	%r880, %r853, %r3813, -1;
	cvt.u64.u16 	%rd2032, %rs904;
	cvt.s64.s8 	%rd324, %rd2032;
	mul.wide.s32 	%rd325, %r879, 5;
	mov.f64 	%fd5974, 0dFFF0000000000000;
	mov.b32 	%r6623, 0;
	mov.b32 	%r6621, 1;
$L__BB1_1903:
	mov.u32 	%r902, %r6621;
	cvt.u64.u32 	%rd2033, %r902;
	add.s64 	%rd340, %rd107, %rd2033;
	ld.local.u8 	%rs101, [%rd340];
	cvt.u32.u16 	%r3814, %rs101;
	cvt.s32.s8 	%r3815, %r3814;
	add.s32 	%r3816, %r3815, %r879;
	setp.ne.s32 	%p1753, %r3816, 3;
	mov.f64 	%fd5973, 0dBFF0000000000000;
	mov.f64 	%fd5972, 0d7FF0000000000000;
	@%p1753 bra 	$L__BB1_1916;
	cvt.u64.u16 	%rd2034, %rs101;
	cvt.s64.s8 	%rd2035, %rd2034;
	add.s64 	%rd2036, %rd325, %rd2035;
	shl.b64 	%rd2037, %rd2036, 3;
	add.s64 	%rd2038, %rd2, %rd2037;
	ld.global.f64 	%fd5973, [%rd2038+45440];
	ld.local.s8 	%r3817, [%rd340+1];
	cvt.u16.u64 	%rs905, %rd324;
	cvt.s16.s8 	%rs906, %rs101;
	mov.b32 	%r3818, {%rs905, %rs906};
	mov.b32 	%r3819, 1405;
	dp2a.lo.s32.u32 	%r3820, %r3818, %r3819, %r3817;
	mul.wide.s32 	%rd2039, %r3820, 8;
	add.s64 	%rd2040, %rd2, %rd2039;
	ld.global.f64 	%fd3340, [%rd2040+36240];
	add.f64 	%fd3341, %fd5973, %fd3340;
	ld.global.f64 	%fd5972, [%rd2038+45640];
	ld.global.f64 	%fd3342, [%rd2040+41240];
	add.f64 	%fd3343, %fd5972, %fd3342;
	abs.f64 	%fd3344, %fd3343;
	setp.gt.f64 	%p1754, %fd3344, 0d41CDCD64FF800000;
	selp.f64 	%fd896, 0dBFF0000000000000, %fd3341, %p1754;
	selp.f64 	%fd897, 0d7FF0000000000000, %fd3343, %p1754;
	mad.lo.s64 	%rd341, %rd324, 160, %rd2038;
	ld.global.f64 	%fd898, [%rd341+21160];
	abs.f64 	%fd899, %fd898;
	setp.geu.f64 	%p1755, %fd899, 0d41CDCD64FF800000;
	mad.lo.s64 	%rd342, %rd324, -800, %rd2040;
	mov.f64 	%fd5963, %fd896;
	mov.f64 	%fd5964, %fd897;
	@%p1755 bra 	$L__BB1_1908;
	ld.global.f64 	%fd900, [%rd342+23000];
	abs.f64 	%fd3346, %fd900;
	setp.geu.f64 	%p1756, %fd3346, 0d41CDCD64FF800000;
	mov.f64 	%fd5963, %fd896;
	mov.f64 	%fd5964, %fd897;
	@%p1756 bra 	$L__BB1_1908;
	ld.global.f64 	%fd3347, [%rd341+20160];
	add.f64 	%fd3348, %fd5973, %fd3347;
	ld.global.f64 	%fd3349, [%rd342+22000];
	add.f64 	%fd3350, %fd3348, %fd3349;
	add.f64 	%fd3351, %fd5972, %fd898;
	add.f64 	%fd3352, %fd3351, %fd900;
	abs.f64 	%fd3353, %fd3352;
	setp.gt.f64 	%p1757, %fd3353, 0d41CDCD64FF800000;
	selp.f64 	%fd5963, 0dBFF0000000000000, %fd3350, %p1757;
	selp.f64 	%fd5964, 0d7FF0000000000000, %fd3352, %p1757;
	add.f64 	%fd3354, %fd5964, 0d4069000000000000;
	add.f64 	%fd3355, %fd5963, 0dC016CCCCCCCCCCCD;
	add.f64 	%fd3356, %fd782, %fd3355;
	div.rn.f64 	%fd5965, %fd3354, %fd3356;
	abs.f64 	%fd3357, %fd897;
	setp.geu.f64 	%p1758, %fd3357, 0d41CDCD64FF800000;
	@%p1758 bra 	$L__BB1_1908;
	add.f64 	%fd3358, %fd897, 0d4069000000000000;
	add.f64 	%fd3359, %fd896, 0dC016CCCCCCCCCCCD;
	add.f64 	%fd3360, %fd782, %fd3359;
	div.rn.f64 	%fd3361, %fd3358, %fd3360;
	setp.lt.f64 	%p1759, %fd3361, %fd5965;
	selp.f64 	%fd5963, %fd5963, %fd896, %p1759;
	selp.f64 	%fd5964, %fd5964, %fd897, %p1759;
	selp.f64 	%fd5965, %fd5965, %fd3361, %p1759;
$L__BB1_1908:
	mov.f64 	%fd5966, %fd5963;
	mov.f64 	%fd5967, %fd5964;
	@%p1755 bra 	$L__BB1_1911;
	ld.global.f64 	%fd3362, [%rd341+20160];
	add.f64 	%fd3363, %fd5973, %fd3362;
	add.f64 	%fd3364, %fd5972, %fd898;
	abs.f64 	%fd3365, %fd3364;
	setp.gt.f64 	%p1761, %fd3365, 0d41CDCD64FF800000;
	selp.f64 	%fd5966, 0dBFF0000000000000, %fd3363, %p1761;
	selp.f64 	%fd5967, 0d7FF0000000000000, %fd3364, %p1761;
	add.f64 	%fd3366, %fd5967, 0d4069000000000000;
	add.f64 	%fd3367, %fd5966, 0dC016CCCCCCCCCCCD;
	add.f64 	%fd3368, %fd782, %fd3367;
	div.rn.f64 	%fd5965, %fd3366, %fd3368;
	abs.f64 	%fd3369, %fd5964;
	setp.geu.f64 	%p1762, %fd3369, 0d41CDCD64FF800000;
	@%p1762 bra 	$L__BB1_1911;
	add.f64 	%fd3370, %fd5964, 0d4069000000000000;
	add.f64 	%fd3371, %fd5963, 0dC016CCCCCCCCCCCD;
	add.f64 	%fd3372, %fd782, %fd3371;
	div.rn.f64 	%fd3373, %fd3370, %fd3372;
	setp.lt.f64 	%p1763, %fd3373, %fd5965;
	selp.f64 	%fd5966, %fd5966, %fd5963, %p1763;
	selp.f64 	%fd5967, %fd5967, %fd5964, %p1763;
	selp.f64 	%fd5965, %fd5965, %fd3373, %p1763;
$L__BB1_1911:
	ld.global.f64 	%fd919, [%rd342+23000];
	abs.f64 	%fd3374, %fd919;
	setp.geu.f64 	%p1764, %fd3374, 0d41CDCD64FF800000;
	mov.f64 	%fd5969, %fd5966;
	mov.f64 	%fd5970, %fd5967;
	@%p1764 bra 	$L__BB1_1914;
	ld.global.f64 	%fd3375, [%rd342+22000];
	add.f64 	%fd3376, %fd5973, %fd3375;
	add.f64 	%fd3377, %fd5972, %fd919;
	abs.f64 	%fd3378, %fd3377;
	setp.gt.f64 	%p1765, %fd3378, 0d41CDCD64FF800000;
	selp.f64 	%fd5969, 0dBFF0000000000000, %fd3376, %p1765;
	selp.f64 	%fd5970, 0d7FF0000000000000, %fd3377, %p1765;
	add.f64 	%fd3379, %fd5970, 0d4069000000000000;
	add.f64 	%fd3380, %fd5969, 0dC016CCCCCCCCCCCD;
	add.f64 	%fd3381, %fd782, %fd3380;
	div.rn.f64 	%fd5965, %fd3379, %fd3381;
	abs.f64 	%fd3382, %fd5967;
	setp.geu.f64 	%p1766, %fd3382, 0d41CDCD64FF800000;
	@%p1766 bra 	$L__BB1_1914;
	add.f64 	%fd3383, %fd5967, 0d4069000000000000;
	add.f64 	%fd3384, %fd5966, 0dC016CCCCCCCCCCCD;
	add.f64 	%fd3385, %fd782, %fd3384;
	div.rn.f64 	%fd3386, %fd3383, %fd3385;
	setp.lt.f64 	%p1767, %fd3386, %fd5965;
	selp.f64 	%fd5969, %fd5969, %fd5966, %p1767;
	selp.f64 	%fd5970, %fd5970, %fd5967, %p1767;
	selp.f64 	%fd5965, %fd5965, %fd3386, %p1767;
$L__BB1_1914:
	add.f64 	%fd3387, %fd5973, 0dC016CCCCCCCCCCCD;
	add.f64 	%fd929, %fd782, %fd3387;
	abs.f64 	%fd3388, %fd5970;
	setp.geu.f64 	%p1768, %fd3388, 0d41CDCD64FF800000;
	@%p1768 bra 	$L__BB1_1916;
	add.f64 	%fd3389, %fd5972, 0d4069000000000000;
	div.rn.f64 	%fd3390, %fd3389, %fd929;
	setp.lt.f64 	%p1769, %fd5965, %fd3390;
	selp.f64 	%fd5972, %fd5972, %fd5970, %p1769;
	selp.f64 	%fd5973, %fd5973, %fd5969, %p1769;
$L__BB1_1916:
	add.f64 	%fd3391, %fd5973, 0d3EB0C6F7A0B5ED8D;
	add.f64 	%fd3392, %fd5972, 0d3EB0C6F7A0B5ED8D;
	add.s32 	%r3821, %r880, %r902;
	mul.wide.s32 	%rd2041, %r3821, 8;
	add.s64 	%rd2042, %rd102, %rd2041;
	ld.local.f64 	%fd3393, [%rd2042];
	add.f64 	%fd3394, %fd3392, %fd3393;
	add.f64 	%fd3395, %fd3394, 0d4069000000000000;
	add.s64 	%rd2043, %rd103, %rd2041;
	ld.local.f64 	%fd3396, [%rd2043];
	add.f64 	%fd3397, %fd3391, %fd3396;
	add.f64 	%fd3398, %fd3397, 0dC016CCCCCCCCCCCD;
	add.f64 	%fd3399, %fd782, %fd3398;
	div.rn.f64 	%fd3400, %fd3395, %fd3399;
	add.f64 	%fd3401, %fd3400, 0dC071126666666666;
	setp.gt.f64 	%p1770, %fd3401, %fd5974;
	setp.lt.f64 	%p1771, %fd3397, 0d0000000000000000;
	setp.lt.f64 	%p1772, %fd3394, 0d0000000000000000;
	and.pred  	%p1773, %p1771, %p1772;
	and.pred  	%p1774, %p1773, %p1770;
	selp.f64 	%fd5974, %fd3401, %fd5974, %p1774;
	selp.b32 	%r6623, %r902, %r6623, %p1774;
	add.s32 	%r6621, %r902, 1;
	setp.ne.s32 	%p1775, %r902, %r853;
	@%p1775 bra 	$L__BB1_1903;
$L__BB1_1917:
	abs.f64 	%fd936, %fd5974;
	setp.gt.f64 	%p1776, %fd936, 0d41CDCD64FF800000;
	selp.b32 	%r6643, 1, %r6623, %p1776;
	selp.b32 	%r6644, 1, %r851, %p1776;
	cvt.u64.u32 	%rd2044, %r6644;
	add.s64 	%rd343, %rd106, %rd2044;
	ld.local.u8 	%rs102, [%rd343];
	cvt.u32.u16 	%r3822, %rs102;
	cvt.s32.s8 	%r3823, %r3822;
	cvt.s64.s32 	%rd2045, %r6643;
	add.s64 	%rd344, %rd107, %rd2045;
	ld.local.u8 	%rs1394, [%rd344];
	cvt.u32.u16 	%r3824, %rs1394;
	cvt.s32.s8 	%r3825, %r3824;
	add.s32 	%r3826, %r3825, %r3823;
	setp.ne.s32 	%p1777, %r3826, 3;
	mov.f64 	%fd5985, 0dBFF0000000000000;
	mov.f64 	%fd5984, 0d7FF0000000000000;
	@%p1777 bra 	$L__BB1_1930;
	cvt.u32.u16 	%r3827, %rs102;
	cvt.u32.u16 	%r3828, %rs1394;
	cvt.u64.u16 	%rd2046, %rs1394;
	cvt.s64.s8 	%rd2047, %rd2046;
	cvt.s32.s8 	%r3829, %r3827;
	mul.wide.s32 	%rd2048, %r3829, 5;
	add.s64 	%rd2049, %rd2048, %rd2047;
	shl.b64 	%rd2050, %rd2049, 3;
	add.s64 	%rd2051, %rd2, %rd2050;
	ld.global.f64 	%fd5985, [%rd2051+45440];
	ld.local.s8 	%r3830, [%rd344+1];
	ld.local.s8 	%rs907, [%rd343+1];
	cvt.u32.u16 	%r3831, %rs907;
	prmt.b32 	%r3832, %r3827, %r3831, 0x3340U;
	prmt.b32 	%r3833, %r3828, 0, 0x3340U;
	prmt.b32 	%r3834, %r3832, %r3833, 0x5410U;
	mov.b32 	%r3835, 334205;
	dp4a.s32.u32 	%r3836, %r3834, %r3835, %r3830;
	mul.wide.s32 	%rd2052, %r3836, 8;
	add.s64 	%rd2053, %rd2, %rd2052;
	ld.global.f64 	%fd3405, [%rd2053+35440];
	add.f64 	%fd3406, %fd5985, %fd3405;
	ld.global.f64 	%fd5984, [%rd2051+45640];
	ld.global.f64 	%fd3407, [%rd2053+40440];
	add.f64 	%fd3408, %fd5984, %fd3407;
	abs.f64 	%fd3409, %fd3408;
	setp.gt.f64 	%p1778, %fd3409, 0d41CDCD64FF800000;
	selp.f64 	%fd939, 0dBFF0000000000000, %fd3406, %p1778;
	selp.f64 	%fd940, 0d7FF0000000000000, %fd3408, %p1778;
	cvt.s16.s8 	%rs908, %rs102;
	mov.b32 	%r3837, {%rs908, %rs907};
	cvt.s32.s8 	%r3838, %r3828;
	mov.b32 	%r3839, 1305;
	dp2a.lo.s32.u32 	%r3840, %r3837, %r3839, %r3838;
	mul.wide.s32 	%rd2054, %r3840, 8;
	add.s64 	%rd345, %rd2, %rd2054;
	ld.global.f64 	%fd941, [%rd345+21000];
	abs.f64 	%fd942, %fd941;
	setp.geu.f64 	%p1779, %fd942, 0d41CDCD64FF800000;
	cvt.s16.s8 	%rs909, %rs1394;
	mov.b32 	%r3841, {%rs908, %rs909};
	dp2a.lo.s32.u32 	%r3842, %r3841, %r3839, %r3830;
	mul.wide.s32 	%rd2055, %r3842, 8;
	add.s64 	%rd346, %rd2, %rd2055;
	mov.f64 	%fd5975, %fd939;
	mov.f64 	%fd5976, %fd940;
	@%p1779 bra 	$L__BB1_1922;
	ld.global.f64 	%fd943, [%rd346+23000];
	abs.f64 	%fd3411, %fd943;
	setp.geu.f64 	%p1780, %fd3411, 0d41CDCD64FF800000;
	mov.f64 	%fd5975, %fd939;
	mov.f64 	%fd5976, %fd940;
	@%p1780 bra 	$L__BB1_1922;
	ld.global.f64 	%fd3412, [%rd345+20000];
	add.f64 	%fd3413, %fd5985, %fd3412;
	ld.global.f64 	%fd3414, [%rd346+22000];
	add.f64 	%fd3415, %fd3413, %fd3414;
	add.f64 	%fd3416, %fd5984, %fd941;
	add.f64 	%fd3417, %fd3416, %fd943;
	abs.f64 	%fd3418, %fd3417;
	setp.gt.f64 	%p1781, %fd3418, 0d41CDCD64FF800000;
	selp.f64 	%fd5975, 0dBFF0000000000000, %fd3415, %p1781;
	selp.f64 	%fd5976, 0d7FF0000000000000, %fd3417, %p1781;
	add.f64 	%fd3419, %fd5976, 0d4069000000000000;
	add.f64 	%fd3420, %fd5975, 0dC016CCCCCCCCCCCD;
	add.f64 	%fd3421, %fd782, %fd3420;
	div.rn.f64 	%fd5977, %fd3419, %fd3421;
	abs.f64 	%fd3422, %fd940;
	setp.geu.f64 	%p1782, %fd3422, 0d41CDCD64FF800000;
	@%p1782 bra 	$L__BB1_1922;
	add.f64 	%fd3423, %fd940, 0d4069000000000000;
	add.f64 	%fd3424, %fd939, 0dC016CCCCCCCCCCCD;
	add.f64 	%fd3425, %fd782, %fd3424;
	div.rn.f64 	%fd3426, %fd3423, %fd3425;
	setp.lt.f64 	%p1783, %fd3426, %fd5977;
	selp.f64 	%fd5975, %fd5975, %fd939, %p1783;
	selp.f64 	%fd5976, %fd5976, %fd940, %p1783;
	selp.f64 	%fd5977, %fd5977, %fd3426, %p1783;
$L__BB1_1922:
	mov.f64 	%fd5978, %fd5975;
	mov.f64 	%fd5979, %fd5976;
	@%p1779 bra 	$L__BB1_1925;
	ld.global.f64 	%fd3427, [%rd345+20000];
	add.f64 	%fd3428, %fd5985, %fd3427;
	add.f64 	%fd3429, %fd5984, %fd941;
	abs.f64 	%fd3430, %fd3429;
	setp.gt.f64 	%p1785, %fd3430, 0d41CDCD64FF800000;
	selp.f64 	%fd5978, 0dBFF0000000000000, %fd3428, %p1785;
	selp.f64 	%fd5979, 0d7FF0000000000000, %fd3429, %p1785;
	add.f64 	%fd3431, %fd5979, 0d4069000000000000;
	add.f64 	%fd3432, %fd5978, 0dC016CCCCCCCCCCCD;
	add.f64 	%fd3433, %fd782, %fd3432;
	div.rn.f64 	%fd5977, %fd3431, %fd3433;
	abs.f64 	%fd3434, %fd5976;
	setp.geu.f64 	%p1786, %fd3434, 0d41CDCD64FF800000;
	@%p1786 bra 	$L__BB1_1925;
	add.f64 	%fd3435, %fd5976, 0d4069000000000000;
	add.f64 	%fd3436, %fd5975, 0dC016CCCCCCCCCCCD;
	add.f64 	%fd3437, %fd782, %fd3436;
	div.rn.f64 	%fd3438, %fd3435, %fd3437;
	setp.lt.f64 	%p1787, %fd3438, %fd5977;
	selp.f64 	%fd5978, %fd5978, %fd5975, %p1787;
	selp.f64 	%fd5979, %fd5979, %fd5976, %p1787;
	selp.f64 	%fd5977, %fd5977, %fd3438, %p1787;
$L__BB1_1925:
	ld.global.f64 	%fd962, [%rd346+23000];
	abs.f64 	%fd3439, %fd962;
	setp.geu.f64 	%p1788, %fd3439, 0d41CDCD64FF800000;
	mov.f64 	%fd5981, %fd5978;
	mov.f64 	%fd5982, %fd5979;
	@%p1788 bra 	$L__BB1_1928;
	ld.global.f64 	%fd3440, [%rd346+22000];
	add.f64 	%fd3441, %fd5985, %fd3440;
	add.f64 	%fd3442, %fd5984, %fd962;
	abs.f64 	%fd3443, %fd3442;
	setp.gt.f64 	%p1789, %fd3443, 0d41CDCD64FF800000;
	selp.f64 	%fd5981, 0dBFF0000000000000, %fd3441, %p1789;
	selp.f64 	%fd5982, 0d7FF0000000000000, %fd3442, %p1789;
	add.f64 	%fd3444, %fd5982, 0d4069000000000000;
	add.f64 	%fd3445, %fd5981, 0dC016CCCCCCCCCCCD;
	add.f64 	%fd3446, %fd782, %fd3445;
	div.rn.f64 	%fd5977, %fd3444, %fd3446;
	abs.f64 	%fd3447, %fd5979;
	setp.geu.f64 	%p1790, %fd3447, 0d41CDCD64FF800000;
	@%p1790 bra 	$L__BB1_1928;
	add.f64 	%fd3448, %fd5979, 0d4069000000000000;
	add.f64 	%fd3449, %fd5978, 0dC016CCCCCCCCCCCD;
	add.f64 	%fd3450, %fd782, %fd3449;
	div.rn.f64 	%fd3451, %fd3448, %fd3450;
	setp.lt.f64 	%p1791, %fd3451, %fd5977;
	selp.f64 	%fd5981, %fd5981, %fd5978, %p1791;
	selp.f64 	%fd5982, %fd5982, %fd5979, %p1791;
	selp.f64 	%fd5977, %fd5977, %fd3451, %p1791;
$L__BB1_1928:
	add.f64 	%fd3452, %fd5985, 0dC016CCCCCCCCCCCD;
	add.f64 	%fd972, %fd782, %fd3452;
	abs.f64 	%fd3453, %fd5982;
	setp.geu.f64 	%p1792, %fd3453, 0d41CDCD64FF800000;
	@%p1792 bra 	$L__BB1_1930;
	add.f64 	%fd3454, %fd5984, 0d4069000000000000;
	div.rn.f64 	%fd3455, %fd3454, %fd972;
	setp.lt.f64 	%p1793, %fd5977, %fd3455;
	selp.f64 	%fd5984, %fd5984, %fd5982, %p1793;
	selp.f64 	%fd5985, %fd5985, %fd5981, %p1793;
$L__BB1_1930:
	setp.eq.s32 	%p1794, %r851, 0;
	@%p1794 bra 	$L__BB1_1986;
	and.b32  	%r909, %r851, 15;
	setp.lt.u32 	%p1795, %r851, 16;
	mov.b32 	%r6624, 0;
	@%p1795 bra 	$L__BB1_1976;
	and.b32  	%r6624, %r851, 2147483632;
	mov.b32 	%r6627, 0;
	bra.uni 	$L__BB1_1975;
$L__BB1_1933:
	cvt.u32.u16 	%r3728, %rs99;
	cvt.s32.s8 	%r3729, %r3728;
	mul.wide.s32 	%rd1962, %r3729, 5;
	add.s64 	%rd331, %rd1962, %rd329;
	shl.b64 	%rd1963, %rd331, 3;
	add.s64 	%rd1964, %rd2, %rd1963;
	ld.global.f64 	%fd5914, [%rd1964+45440];
	ld.local.u8 	%rs901, [%rd326+-1];
	cvt.u64.u16 	%rd1965, %rs901;
	cvt.s64.s8 	%rd332, %rd1965;
	cvt.u32.u16 	%r3730, %rs100;
	ld.local.s8 	%rs902, [%rd328+-1];
	cvt.u32.u16 	%r3731, %rs902;
	prmt.b32 	%r3732, %r3731, %r3730, 0x3340U;
	prmt.b32 	%r3733, %r3728, 0, 0x3340U;
	prmt.b32 	%r3734, %r3732, %r3733, 0x5410U;
	cvt.u32.u16 	%r3735, %rs901;
	cvt.s32.s8 	%r3736, %r3735;
	mov.b32 	%r3737, 359705;
	dp4a.s32.u32 	%r3738, %r3734, %r3737, %r3736;
	mul.wide.s32 	%rd1966, %r3738, 8;
	add.s64 	%rd1967, %rd2, %rd1966;
	ld.global.f64 	%fd3177, [%rd1967+35440];
	add.f64 	%fd3178, %fd5914, %fd3177;
	ld.global.f64 	%fd5913, [%rd1964+45640];
	ld.global.f64 	%fd3179, [%rd1967+40440];
	add.f64 	%fd3180, %fd5913, %fd3179;
	abs.f64 	%fd3181, %fd3180;
	setp.gt.f64 	%p1684, %fd3181, 0d41CDCD64FF800000;
	selp.f64 	%fd786, 0dBFF0000000000000, %fd3178, %p1684;
	selp.f64 	%fd787, 0d7FF0000000000000, %fd3180, %p1684;
	cvt.u16.u64 	%rs903, %rd329;
	mov.b32 	%r3739, {%rs902, %rs903};
	mov.b32 	%r3740, 6405;
	dp2a.lo.s32.u32 	%r3741, %r3739, %r3740, %r3729;
	mul.wide.s32 	%rd1968, %r3741, 8;
	add.s64 	%rd333, %rd2, %rd1968;
	ld.global.f64 	%fd788, [%rd333+21000];
	abs.f64 	%fd3182, %fd788;
	setp.geu.f64 	%p1685, %fd3182, 0d41CDCD64FF800000;
	@%p1685 bra 	$L__BB1_1939;
	mad.lo.s64 	%rd1972, %rd329, 24, %rd331;
	add.s64 	%rd1973, %rd1972, %rd332;
	shl.b64 	%rd1974, %rd1973, 3;
	add.s64 	%rd334, %rd2, %rd1974;
	ld.global.f64 	%fd789, [%rd334+23000];
	abs.f64 	%fd3197, %fd789;
	setp.geu.f64 	%p1690, %fd3197, 0d41CDCD64FF800000;
	@%p1690 bra 	$L__BB1_1937;
	ld.global.f64 	%fd3210, [%rd333+20000];
	add.f64 	%fd3211, %fd5914, %fd3210;
	ld.global.f64 	%fd3212, [%rd334+22000];
	add.f64 	%fd3213, %fd3211, %fd3212;
	add.f64 	%fd3214, %fd5913, %fd788;
	add.f64 	%fd3215, %fd3214, %fd789;
	abs.f64 	%fd3216, %fd3215;
	setp.gt.f64 	%p1694, %fd3216, 0d41CDCD64FF800000;
	selp.f64 	%fd5909, 0dBFF0000000000000, %fd3213, %p1694;
	selp.f64 	%fd5910, 0d7FF0000000000000, %fd3215, %p1694;
	add.f64 	%fd3217, %fd5910, 0d4069000000000000;
	add.f64 	%fd3218, %fd5909, 0dC016CCCCCCCCCCCD;
	add.f64 	%fd3219, %fd782, %fd3218;
	div.rn.f64 	%fd5911, %fd3217, %fd3219;
	abs.f64 	%fd3220, %fd787;
	setp.geu.f64 	%p1695, %fd3220, 0d41CDCD64FF800000;
	@%p1695 bra 	$L__BB1_1942;
	add.f64 	%fd3221, %fd787, 0d4069000000000000;
	add.f64 	%fd3222, %fd786, 0dC016CCCCCCCCCCCD;
	add.f64 	%fd3223, %fd782, %fd3222;
	div.rn.f64 	%fd3224, %fd3221, %fd3223;
	setp.lt.f64 	%p1696, %fd3224, %fd5911;
	selp.f64 	%fd5909, %fd5909, %fd786, %p1696;
	selp.f64 	%fd5910, %fd5910, %fd787, %p1696;
	selp.f64 	%fd5911, %fd5911, %fd3224, %p1696;
	bra.uni 	$L__BB1_1942;
$L__BB1_1937:
	ld.global.f64 	%fd3198, [%rd333+20000];
	add.f64 	%fd3199, %fd5914, %fd3198;
	add.f64 	%fd3200, %fd5913, %fd788;
	abs.f64 	%fd3201, %fd3200;
	setp.gt.f64 	%p1691, %fd3201, 0d41CDCD64FF800000;
	selp.f64 	%fd5909, 0dBFF0000000000000, %fd3199, %p1691;
	selp.f64 	%fd5910, 0d7FF0000000000000, %fd3200, %p1691;
	add.f64 	%fd3202, %fd5910, 0d4069000000000000;
	add.f64 	%fd3203, %fd5909, 0dC016CCCCCCCCCCCD;
	add.f64 	%fd3204, %fd782, %fd3203;
	div.rn.f64 	%fd5911, %fd3202, %fd3204;
	abs.f64 	%fd3205, %fd787;
	setp.geu.f64 	%p1692, %fd3205, 0d41CDCD64FF800000;
	@%p1692 bra 	$L__BB1_1942;
	add.f64 	%fd3206, %fd787, 0d4069000000000000;
	add.f64 	%fd3207, %fd786, 0dC016CCCCCCCCCCCD;
	add.f64 	%fd3208, %fd782, %fd3207;
	div.rn.f64 	%fd3209, %fd3206, %fd3208;
	setp.lt.f64 	%p1693, %fd3209, %fd5911;
	selp.f64 	%fd5909, %fd5909, %fd786, %p1693;
	selp.f64 	%fd5910, %fd5910, %fd787, %p1693;
	selp.f64 	%fd5911, %fd5911, %fd3209, %p1693;
	bra.uni 	$L__BB1_1942;
$L__BB1_1939:
	mad.lo.s64 	%rd1969, %rd329, 24, %rd331;
	add.s64 	%rd1970, %rd1969, %rd332;
	shl.b64 	%rd1971, %rd1970, 3;
	add.s64 	%rd335, %rd2, %rd1971;
	ld.global.f64 	%fd802, [%rd335+23000];
	abs.f64 	%fd3184, %fd802;
	setp.geu.f64 	%p1686, %fd3184, 0d41CDCD64FF800000;
	mov.f64 	%fd5909, %fd786;
	mov.f64 	%fd5910, %fd787;
	@%p1686 bra 	$L__BB1_1942;
	ld.global.f64 	%fd3185, [%rd335+22000];
	add.f64 	%fd3186, %fd5914, %fd3185;
	add.f64 	%fd3187, %fd5913, %fd802;
	abs.f64 	%fd3188, %fd3187;
	setp.gt.f64 	%p1687, %fd3188, 0d41CDCD64FF800000;
	selp.f64 	%fd5909, 0dBFF0000000000000, %fd3186, %p1687;
	selp.f64 	%fd5910, 0d7FF0000000000000, %fd3187, %p1687;
	add.f64 	%fd3189, %fd5910, 0d4069000000000000;
	add.f64 	%fd3190, %fd5909, 0dC016CCCCCCCCCCCD;
	add.f64 	%fd3191, %fd782, %fd3190;
	div.rn.f64 	%fd5911, %fd3189, %fd3191;
	abs.f64 	%fd3192, %fd787;
	setp.geu.f64 	%p1688, %fd3192, 0d41CDCD64FF800000;
	@%p1688 bra 	$L__BB1_1942;
	add.f64 	%fd3193, %fd787, 0d4069000000000000;
	add.f64 	%fd3194, %fd786, 0dC016CCCCCCCCCCCD;
	add.f64 	%fd3195, %fd782, %fd3194;
	div.rn.f64 	%fd3196, %fd3193, %fd3195;
	setp.lt.f64 	%p1689, %fd3196, %fd5911;
	selp.f64 	%fd5909, %fd5909, %fd786, %p1689;
	selp.f64 	%fd5910, %fd5910, %fd787, %p1689;
	selp.f64 	%fd5911, %fd5911, %fd3196, %p1689;
$L__BB1_1942:
	add.f64 	%fd3225, %fd5914, 0dC016CCCCCCCCCCCD;
	add.f64 	%fd812, %fd782, %fd3225;
	abs.f64 	%fd3226, %fd5910;
	setp.geu.f64 	%p1697, %fd3226, 0d41CDCD64FF800000;
	@%p1697 bra 	$L__BB1_1944;
	add.f64 	%fd3227, %fd5913, 0d4069000000000000;
	div.rn.f64 	%fd3228, %fd3227, %fd812;
	setp.lt.f64 	%p1698, %fd5911, %fd3228;
	selp.f64 	%fd5913, %fd5913, %fd5910, %p1698;
	selp.f64 	%fd5914, %fd5914, %fd5909, %p1698;
$L__BB1_1944:
	abs.f64 	%fd3229, %fd5913;
	setp.geu.f64 	%p1699, %fd3229, 0d41CDCD64FF800000;
	@%p1699 bra 	$L__BB1_1946;
	st.local.f64 	[%rd330], %fd5914;
	st.local.f64 	[%rd327], %fd5913;
	mov.f64 	%fd5912, %fd5913;
$L__BB1_1946:
	min.u32 	%r3742, %r6616, %r885;
	setp.lt.u32 	%p1700, %r3742, 2;
	mov.f64 	%fd5916, 0dBFF0000000000000;
	mov.f64 	%fd5917, 0d7FF0000000000000;
	@%p1700 bra 	$L__BB1_1973;
	ld.local.f64 	%fd819, [%rd330];
	add.f64 	%fd3232, %fd5912, 0d4069000000000000;
	add.f64 	%fd3233, %fd819, 0dC016CCCCCCCCCCCD;
	add.f64 	%fd3234, %fd782, %fd3233;
	div.rn.f64 	%fd820, %fd3232, %fd3234;
	add.s32 	%r887, %r884, %r885;
	mul.wide.s32 	%rd1975, %r887, 8;
	add.s64 	%rd1976, %rd102, %rd1975;
	ld.local.f64 	%fd821, [%rd1976];
	abs.f64 	%fd3235, %fd821;
	setp.geu.f64 	%p1701, %fd3235, 0d41CDCD64FF800000;
	@%p1701 bra 	$L__BB1_1950;
	cvt.u32.u16 	%r3743, %rs99;
	ld.local.u8 	%r3744, [%rd326+-1];
	prmt.b32 	%r3745, %r3744, %r3743, 0x3340U;
	ld.local.u8 	%r3746, [%rd328+-1];
	prmt.b32 	%r3747, %r3746, 0, 0x3340U;
	prmt.b32 	%r3748, %r3745, %r3747, 0x5410U;
	cvt.u32.u16 	%r3749, %rs100;
	cvt.s32.s8 	%r3750, %r3749;
	mov.b32 	%r3751, 334205;
	dp4a.s32.u32 	%r3752, %r3748, %r3751, %r3750;
	mul.wide.s32 	%rd1977, %r3752, 8;
	add.s64 	%rd336, %rd2, %rd1977;
	ld.global.f64 	%fd822, [%rd336+5000];
	abs.f64 	%fd3238, %fd822;
	setp.geu.f64 	%p1702, %fd3238, 0d41CDCD64FF800000;
	@%p1702 bra 	$L__BB1_1950;
	mul.wide.s32 	%rd1978, %r887, 8;
	add.s64 	%rd1979, %rd103, %rd1978;
	ld.local.f64 	%fd3239, [%rd1979];
	ld.global.f64 	%fd3240, [%rd336];
	add.f64 	%fd5916, %fd3239, %fd3240;
	add.f64 	%fd5917, %fd821, %fd822;
$L__BB1_1950:
	add.f64 	%fd3241, %fd5917, 0d4069000000000000;
	add.f64 	%fd3242, %fd5916, 0dC016CCCCCCCCCCCD;
	add.f64 	%fd3243, %fd782, %fd3242;
	div.rn.f64 	%fd827, %fd3241, %fd3243;
	setp.lt.f64 	%p1703, %fd5916, 0dC0A3880000000000;
	selp.f64 	%fd5942, 0dC0A9300000000000, %fd5916, %p1703;
	selp.f64 	%fd5943, 0d0000000000000000, %fd5917, %p1703;
	setp.lt.f64 	%p1704, %fd819, 0dC0A3880000000000;
	selp.f64 	%fd830, 0dC0A9300000000000, %fd819, %p1704;
	selp.f64 	%fd831, 0d0000000000000000, %fd5912, %p1704;
	setp.gt.f64 	%p1705, %fd827, %fd820;
	@%p1705 bra 	$L__BB1_1952;
	setp.leu.f64 	%p1706, %fd830, 0d0000000000000000;
	setp.leu.f64 	%p1707, %fd831, 0d0000000000000000;
	or.pred  	%p1708, %p1706, %p1707;
	@%p1708 bra 	$L__BB1_1953;
$L__BB1_1952:
	st.local.f64 	[%rd330], %fd5942;
	st.local.f64 	[%rd327], %fd5943;
	bra.uni 	$L__BB1_1955;
$L__BB1_1953:
	setp.ltu.f64 	%p1709, %fd820, %fd827;
	mov.f64 	%fd5942, %fd819;
	mov.f64 	%fd5943, %fd5912;
	@%p1709 bra 	$L__BB1_1955;
	st.local.f64 	[%rd330], %fd830;
	st.local.f64 	[%rd327], %fd831;
	mov.f64 	%fd5942, %fd830;
	mov.f64 	%fd5943, %fd831;
$L__BB1_1955:
	cvt.u64.u16 	%rd1980, %rs100;
	cvt.s64.s8 	%rd337, %rd1980;
	cvt.u64.u16 	%rd1981, %rs99;
	cvt.s64.s8 	%rd339, %rd1981;
	mov.b32 	%r6618, 3;
	mad.lo.s64 	%rd2017, %rd339, 5, %rd337;
	shl.b64 	%rd2018, %rd2017, 3;
	add.s64 	%rd2019, %rd2, %rd2018;
$L__BB1_1956:
	sub.s32 	%r3754, %r885, %r6618;
	add.s32 	%r3755, %r3754, 1;
	setp.gt.u32 	%p1710, %r3754, 2147483646;
	selp.b32 	%r3756, %r3754, 0, %p1710;
	add.s32 	%r6620, %r3756, %r882;
	selp.b32 	%r6619, 1, %r3755, %p1710;
	setp.lt.s32 	%p1711, %r6620, 1;
	setp.ge.s32 	%p1712, %r6619, %r885;
	or.pred  	%p1713, %p1711, %p1712;
	@%p1713 bra 	$L__BB1_1972;
$L__BB1_1957:
	mov.u32 	%r892, %r6620;
	add.s32 	%r6620, %r892, -1;
	mad.lo.s32 	%r3758, %r6620, %r853, %r6619;
	add.s32 	%r894, %r3758, -1;
	mul.wide.s32 	%rd1982, %r894, 8;
	add.s64 	%rd1983, %rd102, %rd1982;
	ld.local.f64 	%fd850, [%rd1983];
	abs.f64 	%fd3244, %fd850;
	setp.geu.f64 	%p1714, %fd3244, 0d41CDCD64FF800000;
	@%p1714 bra 	$L__BB1_1971;
	not.b32 	%r3759, %r892;
	add.s32 	%r895, %r6616, %r3759;
	not.b32 	%r3760, %r6619;
	add.s32 	%r896, %r885, %r3760;
	add.s32 	%r897, %r896, %r895;
	setp.eq.s32 	%p1715, %r895, 0;
	setp.gt.s32 	%p1716, %r896, 0;
	and.pred  	%p1717, %p1715, %p1716;
	@%p1717 bra 	$L__BB1_1960;
	setp.ne.s32 	%p1718, %r896, 0;
	setp.lt.s32 	%p1719, %r895, 1;
	or.pred  	%p1720, %p1719, %p1718;
	@%p1720 bra 	$L__BB1_1965;
$L__BB1_1960:
	setp.ne.s32 	%p1729, %r896, 1;
	setp.ne.s32 	%p1730, %r895, 1;
	and.pred  	%p1731, %p1730, %p1729;
	@%p1731 bra 	$L__BB1_1964;
	setp.eq.s32 	%p1734, %r895, 1;
	setp.eq.s32 	%p1735, %r896, 1;
	and.pred  	%p1737, %p1715, %p1735;
	setp.eq.s32 	%p1738, %r896, 0;
	and.pred  	%p1739, %p1734, %p1738;
	or.pred  	%p1740, %p1737, %p1739;
	mov.f64 	%fd5937, 0d0000000000000000;
	mov.f64 	%fd5936, 0dC0A9300000000000;
	not.pred 	%p1741, %p1740;
	@%p1741 bra 	$L__BB1_1963;
	mul.wide.u32 	%rd2022, %r897, 8;
	add.s64 	%rd2023, %rd2, %rd2022;
	ld.global.f64 	%fd3316, [%rd2023+25192];
	cvt.u64.u32 	%rd2024, %r892;
	add.s64 	%rd2025, %rd106, %rd2024;
	cvt.s64.s32 	%rd2026, %r6619;
	add.s64 	%rd2027, %rd107, %rd2026;
	ld.local.u8 	%r3800, [%rd2025];
	cvt.u32.u16 	%r3801, %rs99;
	prmt.b32 	%r3802, %r3800, %r3801, 0x3340U;
	ld.local.u8 	%r3803, [%rd2027];
	prmt.b32 	%r3804, %r3803, 0, 0x3340U;
	prmt.b32 	%r3805, %r3802, %r3804, 0x5410U;
	cvt.u32.u64 	%r3806, %rd337;
	mov.b32 	%r3807, 334205;
	dp4a.s32.u32 	%r3808, %r3805, %r3807, %r3806;
	mul.wide.s32 	%rd2028, %r3808, 8;
	add.s64 	%rd2029, %rd2, %rd2028;
	ld.global.f64 	%fd3317, [%rd2029+5000];
	add.f64 	%fd5937, %fd3316, %fd3317;
	ld.global.f64 	%fd3318, [%rd2023+24472];
	ld.global.f64 	%fd3319, [%rd2029];
	add.f64 	%fd5936, %fd3318, %fd3319;
$L__BB1_1963:
	add.f64 	%fd3320, %fd5937, %fd850;
	mul.wide.s32 	%rd2030, %r894, 8;
	add.s64 	%rd2031, %rd103, %rd2030;
	ld.local.f64 	%fd3321, [%rd2031];
	add.f64 	%fd3322, %fd5936, %fd3321;
	abs.f64 	%fd3323, %fd3320;
	setp.gt.f64 	%p1742, %fd3323, 0d41CDCD64FF800000;
	selp.f64 	%fd3324, 0dBFF0000000000000, %fd3322, %p1742;
	selp.f64 	%fd3325, 0d7FF0000000000000, %fd3320, %p1742;
	add.f64 	%fd3326, %fd3325, 0d4069000000000000;
	add.f64 	%fd3327, %fd3324, 0dC016CCCCCCCCCCCD;
	add.f64 	%fd3328, %fd782, %fd3327;
	div.rn.f64 	%fd3329, %fd3326, %fd3328;
	add.f64 	%fd3330, %fd5943, 0d4069000000000000;
	add.f64 	%fd3331, %fd5942, 0dC016CCCCCCCCCCCD;
	add.f64 	%fd3332, %fd782, %fd3331;
	div.rn.f64 	%fd3333, %fd3330, %fd3332;
	setp.gt.f64 	%p1743, %fd3329, %fd3333;
	selp.f64 	%fd5944, %fd3325, 0d7FF0000000000000, %p1743;
	selp.f64 	%fd5945, %fd3324, 0dBFF0000000000000, %p1743;
	bra.uni 	$L__BB1_1969;
$L__BB1_1964:
	mul.wide.s32 	%rd2006, %r897, 8;
	add.s64 	%rd2007, %rd2, %rd2006;
	ld.global.f64 	%fd3290, [%rd2007+25192];
	cvt.u64.u32 	%rd2008, %r892;
	add.s64 	%rd2009, %rd106, %rd2008;
	ld.local.s8 	%r3799, [%rd2009];
	mul.wide.s32 	%rd2010, %r3799, 5;
	cvt.s64.s32 	%rd2011, %r6619;
	add.s64 	%rd2012, %rd107, %rd2011;
	ld.local.s8 	%rd2013, [%rd2012];
	add.s64 	%rd2014, %rd2010, %rd2013;
	shl.b64 	%rd2015, %rd2014, 3;
	add.s64 	%rd2016, %rd2, %rd2015;
	ld.global.f64 	%fd3291, [%rd2016+45640];
	add.f64 	%fd3292, %fd3290, %fd3291;
	ld.global.f64 	%fd3293, [%rd2019+45640];
	add.f64 	%fd3294, %fd3292, %fd3293;
	add.f64 	%fd3295, %fd3294, %fd850;
	ld.global.f64 	%fd3296, [%rd2007+24472];
	ld.global.f64 	%fd3297, [%rd2016+45440];
	add.f64 	%fd3298, %fd3296, %fd3297;
	ld.global.f64 	%fd3299, [%rd2019+45440];
	add.f64 	%fd3300, %fd3298, %fd3299;
	mul.wide.s32 	%rd2020, %r894, 8;
	add.s64 	%rd2021, %rd103, %rd2020;
	ld.local.f64 	%fd3301, [%rd2021];
	add.f64 	%fd3302, %fd3300, %fd3301;
	abs.f64 	%fd3303, %fd3295;
	setp.gt.f64 	%p1732, %fd3303, 0d41CDCD64FF800000;
	selp.f64 	%fd3304, 0dBFF0000000000000, %fd3302, %p1732;
	selp.f64 	%fd3305, 0d7FF0000000000000, %fd3295, %p1732;
	add.f64 	%fd3306, %fd3305, 0d4069000000000000;
	add.f64 	%fd3307, %fd3304, 0dC016CCCCCCCCCCCD;
	add.f64 	%fd3308, %fd782, %fd3307;
	div.rn.f64 	%fd3309, %fd3306, %fd3308;
	add.f64 	%fd3310, %fd5943, 0d4069000000000000;
	add.f64 	%fd3311, %fd5942, 0dC016CCCCCCCCCCCD;
	add.f64 	%fd3312, %fd782, %fd3311;
	div.rn.f64 	%fd3313, %fd3310, %fd3312;
	setp.gt.f64 	%p1733, %fd3309, %fd3313;
	selp.f64 	%fd5944, %fd3305, 0d7FF0000000000000, %p1733;
	selp.f64 	%fd5945, %fd3304, 0dBFF0000000000000, %p1733;
	bra.uni 	$L__BB1_1969;
$L__BB1_1965:
	setp.ne.s32 	%p1721, %r895, 1;
	setp.ne.s32 	%p1722, %r896, 1;
	or.pred  	%p1723, %p1721, %p1722;
	@%p1723 bra 	$L__BB1_1968;
	cvt.u64.u32 	%rd1996, %r892;
	add.s64 	%rd1997, %rd106, %rd1996;
	cvt.s64.s32 	%rd1998, %r6619;
	add.s64 	%rd1999, %rd107, %rd1998;
	ld.local.s8 	%r3781, [%rd1999+1];
	ld.local.u8 	%r3782, [%rd1997+1];
	ld.local.u8 	%r3783, [%rd1997];
	prmt.b32 	%r3784, %r3783, %r3782, 0x3340U;
	ld.local.u8 	%r3785, [%rd1999];
	prmt.b32 	%r3786, %r3785, 0, 0x3340U;
	prmt.b32 	%r3787, %r3784, %r3786, 0x5410U;
	mov.b32 	%r3788, 334205;
	dp4a.s32.u32 	%r3789, %r3787, %r3788, %r3781;
	mul.wide.s32 	%rd2000, %r3789, 8;
	add.s64 	%rd2001, %rd2, %rd2000;
	ld.global.f64 	%fd3273, [%rd2001+10000];
	ld.local.s8 	%r3790, [%rd326+-1];
	cvt.u32.u16 	%r3791, %rs100;
	ld.local.u8 	%r3792, [%rd328+-1];
	prmt.b32 	%r3793, %r3792, %r3791, 0x3340U;
	cvt.u32.u16 	%r3794, %rs99;
	prmt.b32 	%r3795, %r3794, 0, 0x3340U;
	prmt.b32 	%r3796, %r3793, %r3795, 0x5410U;
	mov.b32 	%r3797, 359705;
	dp4a.s32.u32 	%r3798, %r3796, %r3797, %r3790;
	mul.wide.s32 	%rd2002, %r3798, 8;
	add.s64 	%rd2003, %rd2, %rd2002;
	ld.global.f64 	%fd3274, [%rd2003+10000];
	add.f64 	%fd3275, %fd3273, %fd3274;
	mul.wide.s32 	%rd2004, %r894, 8;
	add.s64 	%rd2005, %rd103, %rd2004;
	ld.local.f64 	%fd3276, [%rd2005];
	add.f64 	%fd3277, %fd3275, %fd3276;
	ld.global.f64 	%fd3278, [%rd2001+15000];
	ld.global.f64 	%fd3279, [%rd2003+15000];
	add.f64 	%fd3280, %fd3278, %fd3279;
	add.f64 	%fd3281, %fd3280, %fd850;
	abs.f64 	%fd3282, %fd3281;
	setp.gt.f64 	%p1726, %fd3282, 0d41CDCD64FF800000;
	selp.f64 	%fd859, 0dBFF0000000000000, %fd3277, %p1726;
	selp.f64 	%fd860, 0d7FF0000000000000, %fd3281, %p1726;
	add.f64 	%fd3283, %fd860, 0d4069000000000000;
	add.f64 	%fd3284, %fd859, 0dC016CCCCCCCCCCCD;
	add.f64 	%fd3285, %fd782, %fd3284;
	div.rn.f64 	%fd861, %fd3283, %fd3285;
	add.f64 	%fd3286, %fd5943, 0d4069000000000000;
	add.f64 	%fd3287, %fd5942, 0dC016CCCCCCCCCCCD;
	add.f64 	%fd3288, %fd782, %fd3287;
	div.rn.f64 	%fd862, %fd3286, %fd3288;
	sub.f64 	%fd3289, %fd861, %fd862;
	setp.ltu.f64 	%p1727, %fd3289, 0d3EB0C6F7A0B5ED8D;
	mov.f64 	%fd5945, 0dBFF0000000000000;
	mov.f64 	%fd5944, 0d7FF0000000000000;
	@%p1727 bra 	$L__BB1_1969;
	setp.gt.f64 	%p1728, %fd861, %fd862;
	selp.f64 	%fd5944, %fd860, 0d7FF0000000000000, %p1728;
	selp.f64 	%fd5945, %fd859, 0dBFF0000000000000, %p1728;
	bra.uni 	$L__BB1_1969;
$L__BB1_1968:
	mul.wide.s32 	%rd1984, %r897, 8;
	add.s64 	%rd1985, %rd2, %rd1984;
	ld.global.f64 	%fd3245, [%rd1985+24952];
	cvt.u64.u32 	%rd1986, %r892;
	add.s64 	%rd1987, %rd106, %rd1986;
	cvt.s64.s32 	%rd1988, %r6619;
	add.s64 	%rd1989, %rd107, %rd1988;
	ld.local.s8 	%r3761, [%rd1989+1];
	ld.local.u8 	%r3762, [%rd1987+1];
	ld.local.u8 	%r3763, [%rd1987];
	prmt.b32 	%r3764, %r3763, %r3762, 0x3340U;
	ld.local.u8 	%r3765, [%rd1989];
	prmt.b32 	%r3766, %r3765, 0, 0x3340U;
	prmt.b32 	%r3767, %r3764, %r3766, 0x5410U;
	mov.b32 	%r3768, 334205;
	dp4a.s32.u32 	%r3769, %r3767, %r3768, %r3761;
	mul.wide.s32 	%rd1990, %r3769, 8;
	add.s64 	%rd1991, %rd2, %rd1990;
	ld.global.f64 	%fd3246, [%rd1991+30440];
	add.f64 	%fd3247, %fd3245, %fd3246;
	ld.local.s8 	%r3770, [%rd326+-1];
	cvt.u32.u16 	%r3771, %rs100;
	ld.local.u8 	%r3772, [%rd328+-1];
	prmt.b32 	%r3773, %r3772, %r3771, 0x3340U;
	cvt.u32.u16 	%r3774, %rs99;
	prmt.b32 	%r3775, %r3774, 0, 0x3340U;
	prmt.b32 	%r3776, %r3773, %r3775, 0x5410U;
	mov.b32 	%r3777, 359705;
	dp4a.s32.u32 	%r3778, %r3776, %r3777, %r3770;
	mul.wide.s32 	%rd1992, %r3778, 8;
	add.s64 	%rd1993, %rd2, %rd1992;
	ld.global.f64 	%fd3248, [%rd1993+30440];
	add.f64 	%fd3249, %fd3247, %fd3248;
	add.f64 	%fd3250, %fd3249, %fd850;
	ld.global.f64 	%fd3251, [%rd1985+24232];
	ld.global.f64 	%fd3252, [%rd1991+25440];
	add.f64 	%fd3253, %fd3251, %fd3252;
	ld.global.f64 	%fd3254, [%rd1993+25440];
	add.f64 	%fd3255, %fd3253, %fd3254;
	sub.s32 	%r3779, %r895, %r896;
	abs.s32 	%r3780, %r3779;
	cvt.rn.f64.s32 	%fd3256, %r3780;
	fma.rn.f64 	%fd3257, %fd3256, 0dBFEEF3E864B31D04, %fd3255;
	mul.wide.s32 	%rd1994, %r894, 8;
	add.s64 	%rd1995, %rd103, %rd1994;
	ld.local.f64 	%fd3258, [%rd1995];
	add.f64 	%fd3259, %fd3258, %fd3257;
	abs.f64 	%fd3260, %fd3250;
	setp.gt.f64 	%p1724, %fd3260, 0d41CDCD64FF800000;
	selp.f64 	%fd3261, 0dBFF0000000000000, %fd3259, %p1724;
	selp.f64 	%fd3262, 0d7FF0000000000000, %fd3250, %p1724;
	add.f64 	%fd3263, %fd3262, 0d4069000000000000;
	add.f64 	%fd3264, %fd3261, 0dC016CCCCCCCCCCCD;
	add.f64 	%fd3265, %fd782, %fd3264;
	div.rn.f64 	%fd3266, %fd3263, %fd3265;
	add.f64 	%fd3267, %fd5943, 0d4069000000000000;
	add.f64 	%fd3268, %fd5942, 0dC016CCCCCCCCCCCD;
	add.f64 	%fd3269, %fd782, %fd3268;
	div.rn.f64 	%fd3270, %fd3267, %fd3269;
	setp.gt.f64 	%p1725, %fd3266, %fd3270;
	selp.f64 	%fd5944, %fd3262, 0d7FF0000000000000, %p1725;
	selp.f64 	%fd5945, %fd3261, 0dBFF0000000000000, %p1725;
$L__BB1_1969:
	setp.lt.f64 	%p1744, %fd5945, 0dC0A3880000000000;
	selp.f64 	%fd875, 0d0000000000000000, %fd5944, %p1744;
	selp.f64 	%fd876, 0dC0A9300000000000, %fd5945, %p1744;
	abs.f64 	%fd3334, %fd875;
	setp.geu.f64 	%p1745, %fd3334, 0d41CDCD64FF800000;
	@%p1745 bra 	$L__BB1_1971;
	st.local.f64 	[%rd327], %fd875;
	st.local.f64 	[%rd330], %fd876;
	mov.f64 	%fd5942, %fd876;
	mov.f64 	%fd5943, %fd875;
$L__BB1_1971:
	add.s32 	%r6619, %r6619, 1;
	setp.gt.u32 	%p1746, %r892, 1;
	setp.lt.s32 	%p1747, %r6619, %r885;
	and.pred  	%p1748, %p1746, %p1747;
	@%p1748 bra 	$L__BB1_1957;
$L__BB1_1972:
	add.s32 	%r6618, %r6618, 1;
	setp.ne.s32 	%p1749, %r6618, 33;
	@%p1749 bra 	$L__BB1_1956;
$L__BB1_1973:
	add.s32 	%r6617, %r885, 1;
	setp.ne.s32 	%p1750, %r885, %r853;
	@%p1750 bra 	$L__BB1_1898;
$L__BB1_1974:
	add.s32 	%r901, %r6616, 1;
	setp.eq.s32 	%p1751, %r6616, %r851;
	mov.u32 	%r6616, %r901;
	@%p1751 bra 	$L__BB1_1901;
	bra.uni 	$L__BB1_1896;
$L__BB1_1975:
	.pragma "nounroll";
	mul.wide.u32 	%rd2056, %r6627, 4;
	add.s64 	%rd2057, %rd104, %rd2056;
	mov.b32 	%r3845, 0;
	st.local.u32 	[%rd2057], %r3845;
	st.local.u32 	[%rd2057+4], %r3845;
	st.local.u32 	[%rd2057+8], %r3845;
	st.local.u32 	[%rd2057+12], %r3845;
	st.local.u32 	[%rd2057+16], %r3845;
	st.local.u32 	[%rd2057+20], %r3845;
	st.local.u32 	[%rd2057+24], %r3845;
	st.local.u32 	[%rd2057+28], %r3845;
	st.local.u32 	[%rd2057+32], %r3845;
	st.local.u32 	[%rd2057+36], %r3845;
	st.local.u32 	[%rd2057+40], %r3845;
	st.local.u32 	[%rd2057+44], %r3845;
	st.local.u32 	[%rd2057+48], %r3845;
	st.local.u32 	[%rd2057+52], %r3845;
	st.local.u32 	[%rd2057+56], %r3845;
	st.local.u32 	[%rd2057+60], %r3845;
	add.s32 	%r6627, %r6627, 16;
	setp.eq.s32 	%p1796, %r6627, %r6624;
	@%p1796 bra 	$L__BB1_1976;
	bra.uni 	$L__BB1_1975;
$L__BB1_1976:
	setp.eq.s32 	%p1797, %r909, 0;
	@%p1797 bra 	$L__BB1_1986;
	and.b32  	%r912, %r851, 7;
	setp.lt.u32 	%p1798, %r909, 8;
	@%p1798 bra 	$L__BB1_1979;
	mul.wide.u32 	%rd2058, %r6624, 4;
	add.s64 	%rd2059, %rd104, %rd2058;
	mov.b32 	%r3846, 0;
	st.local.u32 	[%rd2059], %r3846;
	st.local.u32 	[%rd2059+4], %r3846;
	st.local.u32 	[%rd2059+8], %r3846;
	st.local.u32 	[%rd2059+12], %r3846;
	st.local.u32 	[%rd2059+16], %r3846;
	st.local.u32 	[%rd2059+20], %r3846;
	st.local.u32 	[%rd2059+24], %r3846;
	st.local.u32 	[%rd2059+28], %r3846;
	add.s32 	%r6624, %r6624, 8;
$L__BB1_1979:
	setp.eq.s32 	%p1799, %r912, 0;
	@%p1799 bra 	$L__BB1_1986;
	and.b32  	%r915, %r851, 3;
	setp.lt.u32 	%p1800, %r912, 4;
	@%p1800 bra 	$L__BB1_1982;
	mul.wide.u32 	%rd2060, %r6624, 4;
	add.s64 	%rd2061, %rd104, %rd2060;
	mov.b32 	%r3847, 0;
	st.local.u32 	[%rd2061], %r3847;
	st.local.u32 	[%rd2061+4], %r3847;
	st.local.u32 	[%rd2061+8], %r3847;
	st.local.u32 	[%rd2061+12], %r3847;
	add.s32 	%r6624, %r6624, 4;
$L__BB1_1982:
	setp.eq.s32 	%p1801, %r915, 0;
	@%p1801 bra 	$L__BB1_1986;
	mul.wide.u32 	%rd2062, %r6624, 4;
	add.s64 	%rd347, %rd104, %rd2062;
	mov.b32 	%r3848, 0;
	st.local.u32 	[%rd347], %r3848;
	setp.eq.s32 	%p1802, %r915, 1;
	@%p1802 bra 	$L__BB1_1986;
	mov.b32 	%r3849, 0;
	st.local.u32 	[%rd347+4], %r3849;
	setp.eq.s32 	%p1803, %r915, 2;
	@%p1803 bra 	$L__BB1_1986;
	mov.b32 	%r3850, 0;
	st.local.u32 	[%rd347+8], %r3850;
$L__BB1_1986:
	@%p1752 bra 	$L__BB1_2000;
	and.b32  	%r918, %r853, 15;
	setp.lt.u32 	%p1805, %r853, 16;
	mov.b32 	%r6629, 0;
	@%p1805 bra 	$L__BB1_1990;
	and.b32  	%r6629, %r853, 2147483632;
	mov.b32 	%r6628, 0;
$L__BB1_1989:
	.pragma "nounroll";
	mul.wide.u32 	%rd2063, %r6628, 4;
	add.s64 	%rd2064, %rd105, %rd2063;
	mov.b32 	%r3853, 0;
	st.local.u32 	[%rd2064], %r3853;
	st.local.u32 	[%rd2064+4], %r3853;
	st.local.u32 	[%rd2064+8], %r3853;
	st.local.u32 	[%rd2064+12], %r3853;
	st.local.u32 	[%rd2064+16], %r3853;
	st.local.u32 	[%rd2064+20], %r3853;
	st.local.u32 	[%rd2064+24], %r3853;
	st.local.u32 	[%rd2064+28], %r3853;
	st.local.u32 	[%rd2064+32], %r3853;
	st.local.u32 	[%rd2064+36], %r3853;
	st.local.u32 	[%rd2064+40], %r3853;
	st.local.u32 	[%rd2064+44], %r3853;
	st.local.u32 	[%rd2064+48], %r3853;
	st.local.u32 	[%rd2064+52], %r3853;
	st.local.u32 	[%rd2064+56], %r3853;
	st.local.u32 	[%rd2064+60], %r3853;
	add.s32 	%r6628, %r6628, 16;
	setp.ne.s32 	%p1806, %r6628, %r6629;
	@%p1806 bra 	$L__BB1_1989;
$L__BB1_1990:
	setp.eq.s32 	%p1807, %r918, 0;
	@%p1807 bra 	$L__BB1_2000;
	and.b32  	%r925, %r853, 7;
	setp.lt.u32 	%p1808, %r918, 8;
	@%p1808 bra 	$L__BB1_1993;
	mul.wide.u32 	%rd2065, %r6629, 4;
	add.s64 	%rd2066, %rd105, %rd2065;
	mov.b32 	%r3854, 0;
	st.local.u32 	[%rd2066], %r3854;
	st.local.u32 	[%rd2066+4], %r3854;
	st.local.u32 	[%rd2066+8], %r3854;
	st.local.u32 	[%rd2066+12], %r3854;
	st.local.u32 	[%rd2066+16], %r3854;
	st.local.u32 	[%rd2066+20], %r3854;
	st.local.u32 	[%rd2066+24], %r3854;
	st.local.u32 	[%rd2066+28], %r3854;
	add.s32 	%r6629, %r6629, 8;
$L__BB1_1993:
	setp.eq.s32 	%p1809, %r925, 0;
	@%p1809 bra 	$L__BB1_2000;
	and.b32  	%r928, %r853, 3;
	setp.lt.u32 	%p1810, %r925, 4;
	@%p1810 bra 	$L__BB1_1996;
	mul.wide.u32 	%rd2067, %r6629, 4;
	add.s64 	%rd2068, %rd105, %rd2067;
	mov.b32 	%r3855, 0;
	st.local.u32 	[%rd2068], %r3855;
	st.local.u32 	[%rd2068+4], %r3855;
	st.local.u32 	[%rd2068+8], %r3855;
	st.local.u32 	[%rd2068+12], %r3855;
	add.s32 	%r6629, %r6629, 4;
$L__BB1_1996:
	setp.eq.s32 	%p1811, %r928, 0;
	@%p1811 bra 	$L__BB1_2000;
	mul.wide.u32 	%rd2069, %r6629, 4;
	add.s64 	%rd348, %rd105, %rd2069;
	mov.b32 	%r3856, 0;
	st.local.u32 	[%rd348], %r3856;
	setp.eq.s32 	%p1812, %r928, 1;
	@%p1812 bra 	$L__BB1_2000;
	mov.b32 	%r3857, 0;
	st.local.u32 	[%rd348+4], %r3857;
	setp.eq.s32 	%p1813, %r928, 2;
	@%p1813 bra 	$L__BB1_2000;
	mov.b32 	%r3858, 0;
	st.local.u32 	[%rd348+8], %r3858;
$L__BB1_2000:
	add.s32 	%r3859, %r6644, -1;
	add.s32 	%r931, %r6643, -1;
	mad.lo.s32 	%r932, %r3859, %r853, %r931;
	mul.wide.s32 	%rd2070, %r932, 8;
	add.s64 	%rd349, %rd102, %rd2070;
	ld.local.f64 	%fd3457, [%rd349];
	abs.f64 	%fd3458, %fd3457;
	setp.geu.f64 	%p1814, %fd3458, 0d41CDCD64FF800000;
	mov.f64 	%fd5996, 0d0000000000000000;
	@%p1814 bra 	$L__BB1_2071;
	mul.wide.u32 	%rd2071, %r6644, 4;
	add.s64 	%rd2072, %rd104, %rd2071;
	st.local.u32 	[%rd2072+-4], %r6643;
	mul.wide.s32 	%rd2073, %r931, 4;
	add.s64 	%rd2074, %rd105, %rd2073;
	st.local.u32 	[%rd2074], %r6644;
	bra.uni 	$L__BB1_2003;
$L__BB1_2002:
	cvt.s64.s32 	%rd2905, %r6643;
	add.s64 	%rd2906, %rd107, %rd2905;
	ld.local.u8 	%rs1394, [%rd2906];
$L__BB1_2003:
	cvt.s64.s32 	%rd2075, %r6644;
	add.s64 	%rd350, %rd106, %rd2075;
	ld.local.u8 	%rs106, [%rd350];
	cvt.u32.u16 	%r3860, %rs106;
	cvt.s32.s8 	%r3861, %r3860;
	cvt.u32.u16 	%r3862, %rs1394;
	cvt.s32.s8 	%r3863, %r3862;
	add.s32 	%r3864, %r3863, %r3861;
	setp.eq.s32 	%p1815, %r3864, 3;
	@%p1815 bra 	$L__BB1_2005;
	add.s32 	%r3865, %r6644, -1;
	mad.lo.s32 	%r3866, %r3865, %r853, %r6643;
	add.s32 	%r3867, %r3866, -1;
	mul.wide.s32 	%rd2076, %r3867, 8;
	add.s64 	%rd2077, %rd103, %rd2076;
	mov.b64 	%rd2078, -4616189618054758400;
	st.local.u64 	[%rd2077], %rd2078;
	add.s64 	%rd2079, %rd102, %rd2076;
	mov.b64 	%rd2080, 9218868437227405312;
	st.local.u64 	[%rd2079], %rd2080;
	mov.f64 	%fd5990, 0dBFF0000000000000;
	mov.f64 	%fd5989, 0d7FF0000000000000;
	bra.uni 	$L__BB1_2016;
$L__BB1_2005:
	cvt.s32.s8 	%r3869, %r3860;
	mul.wide.s32 	%rd2081, %r3869, 5;
	cvt.u64.u16 	%rd2082, %rs1394;
	cvt.s64.s8 	%rd351, %rd2082;
	add.s64 	%rd352, %rd2081, %rd351;
	shl.b64 	%rd2083, %rd352, 3;
	add.s64 	%rd2084, %rd2, %rd2083;
	ld.global.f64 	%fd5990, [%rd2084+45440];
	cvt.s64.s32 	%rd2085, %r6643;
	add.s64 	%rd2086, %rd107, %rd2085;
	ld.local.u8 	%rs910, [%rd350+-1];
	cvt.u64.u16 	%rd2087, %rs910;
	cvt.s64.s8 	%rd353, %rd2087;
	ld.local.s8 	%rs911, [%rd2086+-1];
	cvt.u32.u16 	%r3870, %rs911;
	cvt.u32.u16 	%r3871, %rs1394;
	prmt.b32 	%r3872, %r3871, %r3870, 0x3340U;
	prmt.b32 	%r3873, %r3860, 0, 0x3340U;
	prmt.b32 	%r3874, %r3872, %r3873, 0x5410U;
	cvt.u32.u16 	%r3875, %rs910;
	cvt.s32.s8 	%r3876, %r3875;
	mov.b32 	%r3877, 334205;
	dp4a.s32.u32 	%r3878, %r3874, %r3877, %r3876;
	mul.wide.s32 	%rd2088, %r3878, 8;
	add.s64 	%rd2089, %rd2, %rd2088;
	ld.global.f64 	%fd3461, [%rd2089+35440];
	add.f64 	%fd3462, %fd5990, %fd3461;
	ld.global.f64 	%fd5989, [%rd2084+45640];
	ld.global.f64 	%fd3463, [%rd2089+40440];
	add.f64 	%fd3464, %fd5989, %fd3463;
	abs.f64 	%fd3465, %fd3464;
	setp.gt.f64 	%p1816, %fd3465, 0d41CDCD64FF800000;
	selp.f64 	%fd979, 0dBFF0000000000000, %fd3462, %p1816;
	selp.f64 	%fd980, 0d7FF0000000000000, %fd3464, %p1816;
	cvt.s16.s8 	%rs912, %rs1394;
	mov.b32 	%r3879, {%rs912, %rs911};
	mov.b32 	%r3880, 1305;
	dp2a.lo.s32.u32 	%r3881, %r3879, %r3880, %r3869;
	mul.wide.s32 	%rd2090, %r3881, 8;
	add.s64 	%rd354, %rd2, %rd2090;
	ld.global.f64 	%fd981, [%rd354+21000];
	abs.f64 	%fd3466, %fd981;
	setp.geu.f64 	%p1817, %fd3466, 0d41CDCD64FF800000;
	@%p1817 bra 	$L__BB1_2011;
	mad.lo.s64 	%rd2094, %rd351, 24, %rd352;
	add.s64 	%rd2095, %rd2094, %rd353;
	shl.b64 	%rd2096, %rd2095, 3;
	add.s64 	%rd355, %rd2, %rd2096;
	ld.global.f64 	%fd982, [%rd355+23000];
	abs.f64 	%fd3481, %fd982;
	setp.geu.f64 	%p1822, %fd3481, 0d41CDCD64FF800000;
	@%p1822 bra 	$L__BB1_2009;
	ld.global.f64 	%fd3494, [%rd354+20000];
	add.f64 	%fd3495, %fd5990, %fd3494;
	ld.global.f64 	%fd3496, [%rd355+22000];
	add.f64 	%fd3497, %fd3495, %fd3496;
	add.f64 	%fd3498, %fd5989, %fd981;
	add.f64 	%fd3499, %fd3498, %fd982;
	abs.f64 	%fd3500, %fd3499;
	setp.gt.f64 	%p1826, %fd3500, 0d41CDCD64FF800000;
	selp.f64 	%fd5986, 0dBFF0000000000000, %fd3497, %p1826;
	selp.f64 	%fd5987, 0d7FF0000000000000, %fd3499, %p1826;
	add.f64 	%fd3501, %fd5987, 0d4069000000000000;
	add.f64 	%fd3502, %fd5986, 0dC016CCCCCCCCCCCD;
	add.f64 	%fd3503, %fd782, %fd3502;
	div.rn.f64 	%fd5988, %fd3501, %fd3503;
	abs.f64 	%fd3504, %fd980;
	setp.geu.f64 	%p1827, %fd3504, 0d41CDCD64FF800000;
	@%p1827 bra 	$L__BB1_2014;
	add.f64 	%fd3505, %fd980, 0d4069000000000000;
	add.f64 	%fd3506, %fd979, 0dC016CCCCCCCCCCCD;
	add.f64 	%fd3507, %fd782, %fd3506;
	div.rn.f64 	%fd3508, %fd3505, %fd3507;
	setp.lt.f64 	%p1828, %fd3508, %fd5988;
	selp.f64 	%fd5986, %fd5986, %fd979, %p1828;
	selp.f64 	%fd5987, %fd5987, %fd980, %p1828;
	selp.f64 	%fd5988, %fd5988, %fd3508, %p1828;
	bra.uni 	$L__BB1_2014;
$L__BB1_2009:
	ld.global.f64 	%fd3482, [%rd354+20000];
	add.f64 	%fd3483, %fd5990, %fd3482;
	add.f64 	%fd3484, %fd5989, %fd981;
	abs.f64 	%fd3485, %fd3484;
	setp.gt.f64 	%p1823, %fd3485, 0d41CDCD64FF800000;
	selp.f64 	%fd5986, 0dBFF0000000000000, %fd3483, %p1823;
	selp.f64 	%fd5987, 0d7FF0000000000000, %fd3484, %p1823;
	add.f64 	%fd3486, %fd5987, 0d4069000000000000;
	add.f64 	%fd3487, %fd5986, 0dC016CCCCCCCCCCCD;
	add.f64 	%fd3488, %fd782, %fd3487;
	div.rn.f64 	%fd5988, %fd3486, %fd3488;
	abs.f64 	%fd3489, %fd980;
	setp.geu.f64 	%p1824, %fd3489, 0d41CDCD64FF800000;
	@%p1824 bra 	$L__BB1_2014;
	add.f64 	%fd3490, %fd980, 0d4069000000000000;
	add.f64 	%fd3491, %fd979, 0dC016CCCCCCCCCCCD;
	add.f64 	%fd3492, %fd782, %fd3491;
	div.rn.f64 	%fd3493, %fd3490, %fd3492;
	setp.lt.f64 	%p1825, %fd3493, %fd5988;
	selp.f64 	%fd5986, %fd5986, %fd979, %p1825;
	selp.f64 	%fd5987, %fd5987, %fd980, %p1825;
	selp.f64 	%fd5988, %fd5988, %fd3493, %p1825;
	bra.uni 	$L__BB1_2014;
$L__BB1_2011:
	mad.lo.s64 	%rd2091, %rd351, 24, %rd352;
	add.s64 	%rd2092, %rd2091, %rd353;
	shl.b64 	%rd2093, %rd2092, 3;
	add.s64 	%rd356, %rd2, %rd2093;
	ld.global.f64 	%fd995, [%rd356+23000];
	abs.f64 	%fd3468, %fd995;
	setp.geu.f64 	%p1818, %fd3468, 0d41CDCD64FF800000;
	mov.f64 	%fd5986, %fd979;
	mov.f64 	%fd5987, %fd980;
	@%p1818 bra 	$L__BB1_2014;
	ld.global.f64 	%fd3469, [%rd356+22000];
	add.f64 	%fd3470, %fd5990, %fd3469;
	add.f64 	%fd3471, %fd5989, %fd995;
	abs.f64 	%fd3472, %fd3471;
	setp.gt.f64 	%p1819, %fd3472, 0d41CDCD64FF800000;
	selp.f64 	%fd5986, 0dBFF0000000000000, %fd3470, %p1819;
	selp.f64 	%fd5987, 0d7FF0000000000000, %fd3471, %p1819;
	add.f64 	%fd3473, %fd5987, 0d4069000000000000;
	add.f64 	%fd3474, %fd5986, 0dC016CCCCCCCCCCCD;
	add.f64 	%fd3475, %fd782, %fd3474;
	div.rn.f64 	%fd5988, %fd3473, %fd3475;
	abs.f64 	%fd3476, %fd980;
	setp.geu.f64 	%p1820, %fd3476, 0d41CDCD64FF800000;
	@%p1820 bra 	$L__BB1_2014;
	add.f64 	%fd3477, %fd980, 0d4069000000000000;
	add.f64 	%fd3478, %fd979, 0dC016CCCCCCCCCCCD;
	add.f64 	%fd3479, %fd782, %fd3478;
	div.rn.f64 	%fd3480, %fd3477, %fd3479;
	setp.lt.f64 	%p1821, %fd3480, %fd5988;
	selp.f64 	%fd5986, %fd5986, %fd979, %p1821;
	selp.f64 	%fd5987, %fd5987, %fd980, %p1821;
	selp.f64 	%fd5988, %fd5988, %fd3480, %p1821;
$L__BB1_2014:
	add.f64 	%fd3509, %fd5990, 0dC016CCCCCCCCCCCD;
	add.f64 	%fd1005, %fd782, %fd3509;
	abs.f64 	%fd3510, %fd5987;
	setp.geu.f64 	%p1829, %fd3510, 0d41CDCD64FF800000;
	@%p1829 bra 	$L__BB1_2016;
	add.f64 	%fd3511, %fd5989, 0d4069000000000000;
	div.rn.f64 	%fd3512, %fd3511, %fd1005;
	setp.lt.f64 	%p1830, %fd5988, %fd3512;
	selp.f64 	%fd5989, %fd5989, %fd5987, %p1830;
	selp.f64 	%fd5990, %fd5990, %fd5986, %p1830;
$L__BB1_2016:
	add.s32 	%r937, %r6644, -1;
	mul.lo.s32 	%r938, %r937, %r853;
	add.s32 	%r939, %r6643, -1;
	add.s32 	%r940, %r939, %r938;
	mul.wide.s32 	%rd2097, %r940, 8;
	add.s64 	%rd2098, %rd103, %rd2097;
	ld.local.f64 	%fd1010, [%rd2098];
	abs.f64 	%fd1011, %fd1010;
	abs.f64 	%fd3513, %fd5990;
	max.f64 	%fd3515, %fd1011, %fd3513;
	setp.gt.f64 	%p1831, %fd3515, 0d41CDCD64FF800000;
	sub.f64 	%fd3516, %fd1010, %fd5990;
	abs.f64 	%fd3517, %fd3516;
	setp.geu.f64 	%p1832, %fd3517, 0d3EE4F8B588E368F1;
	or.pred  	%p1833, %p1831, %p1832;
	@%p1833 bra 	$L__BB1_2018;
	mul.wide.s32 	%rd2099, %r940, 8;
	add.s64 	%rd2100, %rd102, %rd2099;
	ld.local.f64 	%fd3519, [%rd2100];
	abs.f64 	%fd3520, %fd3519;
	abs.f64 	%fd3521, %fd5989;
	max.f64 	%fd3523, %fd3520, %fd3521;
	setp.leu.f64 	%p1834, %fd3523, 0d41CDCD64FF800000;
	sub.f64 	%fd3524, %fd3519, %fd5989;
	abs.f64 	%fd3525, %fd3524;
	setp.lt.f64 	%p1835, %fd3525, 0d3EE4F8B588E368F1;
	and.pred  	%p1836, %p1834, %p1835;
	@%p1836 bra 	$L__BB1_2040;
$L__BB1_2018:
	mov.pred 	%p3813, -1;
	min.s32 	%r5095, %r6643, %r6644;
	setp.lt.s32 	%p2825, %r5095, 2;
	@%p2825 bra 	$L__BB1_2021;
	cvt.u64.u32 	%rd2833, %r937;
	add.s64 	%rd2834, %rd106, %rd2833;
	cvt.u64.u32 	%rd2835, %r939;
	add.s64 	%rd2836, %rd107, %rd2835;
	cvt.u64.u32 	%rd2837, %r6643;
	add.s64 	%rd2838, %rd107, %rd2837;
	ld.local.s8 	%r5096, [%rd2838];
	ld.local.u8 	%r5097, [%rd2834];
	prmt.b32 	%r5099, %r3860, %r5097, 0x3340U;
	ld.local.u8 	%r5100, [%rd2836];
	prmt.b32 	%r5101, %r5100, 0, 0x3340U;
	prmt.b32 	%r5102, %r5099, %r5101, 0x5410U;
	mov.b32 	%r5103, 359705;
	dp4a.s32.u32 	%r5104, %r5102, %r5103, %r5096;
	mul.wide.s32 	%rd2839, %r5104, 8;
	add.s64 	%rd2840, %rd2, %rd2839;
	ld.global.f64 	%fd4576, [%rd2840];
	sub.s32 	%r5105, %r938, %r853;
	add.s32 	%r941, %r6643, -2;
	add.s32 	%r5106, %r941, %r5105;
	mul.wide.s32 	%rd2841, %r5106, 8;
	add.s64 	%rd2842, %rd103, %rd2841;
	ld.local.f64 	%fd4577, [%rd2842];
	add.f64 	%fd4578, %fd4576, %fd4577;
	abs.f64 	%fd4579, %fd4578;
	max.f64 	%fd4581, %fd1011, %fd4579;
	setp.gt.f64 	%p2827, %fd4581, 0d41CDCD64FF800000;
	sub.f64 	%fd4582, %fd1010, %fd4578;
	abs.f64 	%fd4583, %fd4582;
	setp.geu.f64 	%p2828, %fd4583, 0d3EE4F8B588E368F1;
	or.pred  	%p2829, %p2827, %p2828;
	@%p2829 bra 	$L__BB1_2021;
	add.s32 	%r5107, %r6644, -2;
	mul.wide.u32 	%rd2843, %r5107, 4;
	add.s64 	%rd2844, %rd104, %rd2843;
	st.local.u32 	[%rd2844], %r939;
	mul.wide.u32 	%rd2845, %r941, 4;
	add.s64 	%rd2846, %rd105, %rd2845;
	st.local.u32 	[%rd2846], %r937;
	mov.pred 	%p3813, 0;
	mov.u32 	%r6643, %r939;
	mov.u32 	%r6644, %r937;
$L__BB1_2021:
	not.pred 	%p2831, %p3813;
	@%p2831 bra 	$L__BB1_2002;
	mov.b32 	%r6640, 3;
$L__BB1_2023:
	mov.u32 	%r946, %r6640;
	add.s32 	%r947, %r6644, -1;
	sub.s32 	%r5109, %r6643, %r946;
	add.s32 	%r5110, %r5109, 1;
	setp.gt.u32 	%p2833, %r5109, 2147483646;
	abs.s32 	%r5111, %r5109;
	selp.b32 	%r948, %r5111, 0, %p2833;
	sub.s32 	%r6642, %r947, %r948;
	selp.b32 	%r6641, 1, %r5110, %p2833;
	setp.lt.s32 	%p2834, %r6642, 1;
	setp.ge.s32 	%p2835, %r6641, %r6643;
	mov.pred 	%p3814, -1;
	or.pred  	%p2836, %p2834, %p2835;
	@%p2836 bra 	$L__BB1_2039;
	cvt.s64.s32 	%rd2847, %r6643;
	add.s64 	%rd357, %rd107, %rd2847;
	add.s32 	%r5113, %r6643, -1;
	cvt.s64.s32 	%rd2848, %r6644;
	add.s64 	%rd358, %rd106, %rd2848;
	mad.lo.s32 	%r5114, %r947, %r853, %r5113;
	mul.wide.s32 	%rd2849, %r5114, 8;
	add.s64 	%rd359, %rd102, %rd2849;
	add.s64 	%rd2850, %rd103, %rd2849;
	ld.local.f64 	%fd1012, [%rd2850];
	abs.f64 	%fd1013, %fd1012;
	add.s32 	%r5115, %r5113, %r948;
	sub.s32 	%r5116, %r5115, %r6641;
	mul.wide.s32 	%rd2851, %r5116, 8;
	add.s64 	%rd360, %rd2, %rd2851;
	add.f64 	%fd4585, %fd1012, 0dC016CCCCCCCCCCCD;
	add.f64 	%fd1014, %fd782, %fd4585;
	mul.wide.u32 	%rd2852, %r5116, 8;
	add.s64 	%rd361, %rd2, %rd2852;
$L__BB1_2025:
	not.b32 	%r5117, %r6642;
	add.s32 	%r953, %r6644, %r5117;
	not.b32 	%r5118, %r6641;
	add.s32 	%r954, %r6643, %r5118;
	setp.eq.s32 	%p2837, %r953, 0;
	setp.gt.s32 	%p2838, %r954, 0;
	and.pred  	%p2839, %p2837, %p2838;
	@%p2839 bra 	$L__BB1_2027;
	setp.ne.s32 	%p2840, %r954, 0;
	setp.lt.s32 	%p2841, %r953, 1;
	or.pred  	%p2842, %p2841, %p2840;
	@%p2842 bra 	$L__BB1_2032;
$L__BB1_2027:
	setp.ne.s32 	%p2849, %r954, 1;
	setp.ne.s32 	%p2850, %r953, 1;
	and.pred  	%p2851, %p2850, %p2849;
	@%p2851 bra 	$L__BB1_2031;
	setp.eq.s32 	%p2853, %r953, 1;
	setp.eq.s32 	%p2854, %r954, 1;
	setp.eq.s32 	%p2855, %r953, 0;
	and.pred  	%p2856, %p2855, %p2854;
	setp.eq.s32 	%p2857, %r954, 0;
	and.pred  	%p2858, %p2853, %p2857;
	or.pred  	%p2859, %p2856, %p2858;
	mov.f64 	%fd5992, 0d0000000000000000;
	mov.f64 	%fd5991, 0dC0A9300000000000;
	not.pred 	%p2860, %p2859;
	@%p2860 bra 	$L__BB1_2030;
	ld.global.f64 	%fd4640, [%rd361+25192];
	cvt.u64.u32 	%rd2892, %r6642;
	add.s64 	%rd2893, %rd106, %rd2892;
	cvt.s64.s32 	%rd2894, %r6641;
	add.s64 	%rd2895, %rd107, %rd2894;
	ld.local.s8 	%r5168, [%rd357];
	ld.local.u8 	%r5169, [%rd2893];
	ld.local.u8 	%r5170, [%rd358];
	prmt.b32 	%r5171, %r5169, %r5170, 0x3340U;
	ld.local.u8 	%r5172, [%rd2895];
	prmt.b32 	%r5173, %r5172, 0, 0x3340U;
	prmt.b32 	%r5174, %r5171, %r5173, 0x5410U;
	mov.b32 	%r5175, 334205;
	dp4a.s32.u32 	%r5176, %r5174, %r5175, %r5168;
	mul.wide.s32 	%rd2896, %r5176, 8;
	add.s64 	%rd2897, %rd2, %rd2896;
	ld.global.f64 	%fd4641, [%rd2897+5000];
	add.f64 	%fd5992, %fd4640, %fd4641;
	ld.global.f64 	%fd4642, [%rd361+24472];
	ld.global.f64 	%fd4643, [%rd2897];
	add.f64 	%fd5991, %fd4642, %fd4643;
$L__BB1_2030:
	add.s32 	%r5177, %r6642, -1;
	mad.lo.s32 	%r5178, %r5177, %r853, %r6641;
	add.s32 	%r5179, %r5178, -1;
	mul.wide.s32 	%rd2898, %r5179, 8;
	add.s64 	%rd2899, %rd102, %rd2898;
	ld.local.f64 	%fd4644, [%rd2899];
	add.f64 	%fd4645, %fd5992, %fd4644;
	add.s64 	%rd2900, %rd103, %rd2898;
	ld.local.f64 	%fd4646, [%rd2900];
	add.f64 	%fd4647, %fd5991, %fd4646;
	abs.f64 	%fd4648, %fd4645;
	setp.gt.f64 	%p2861, %fd4648, 0d41CDCD64FF800000;
	selp.f64 	%fd5994, 0dBFF0000000000000, %fd4647, %p2861;
	selp.f64 	%fd5993, 0d7FF0000000000000, %fd4645, %p2861;
	bra.uni 	$L__BB1_2035;
$L__BB1_2031:
	ld.global.f64 	%fd4623, [%rd360+25192];
	cvt.u64.u32 	%rd2875, %r6642;
	add.s64 	%rd2876, %rd106, %rd2875;
	ld.local.s8 	%r5163, [%rd2876];
	mul.wide.s32 	%rd2877, %r5163, 5;
	cvt.s64.s32 	%rd2878, %r6641;
	add.s64 	%rd2879, %rd107, %rd2878;
	ld.local.s8 	%rd2880, [%rd2879];
	add.s64 	%rd2881, %rd2877, %rd2880;
	shl.b64 	%rd2882, %rd2881, 3;
	add.s64 	%rd2883, %rd2, %rd2882;
	ld.global.f64 	%fd4624, [%rd2883+45640];
	add.f64 	%fd4625, %fd4623, %fd4624;
	ld.local.s8 	%r5164, [%rd358];
	mul.wide.s32 	%rd2884, %r5164, 5;
	ld.local.s8 	%rd2885, [%rd357];
	add.s64 	%rd2886, %rd2884, %rd2885;
	shl.b64 	%rd2887, %rd2886, 3;
	add.s64 	%rd2888, %rd2, %rd2887;
	ld.global.f64 	%fd4626, [%rd2888+45640];
	add.f64 	%fd4627, %fd4625, %fd4626;
	add.s32 	%r5165, %r6642, -1;
	mad.lo.s32 	%r5166, %r5165, %r853, %r6641;
	add.s32 	%r5167, %r5166, -1;
	mul.wide.s32 	%rd2889, %r5167, 8;
	add.s64 	%rd2890, %rd102, %rd2889;
	ld.local.f64 	%fd4628, [%rd2890];
	add.f64 	%fd4629, %fd4627, %fd4628;
	ld.global.f64 	%fd4630, [%rd360+24472];
	ld.global.f64 	%fd4631, [%rd2883+45440];
	add.f64 	%fd4632, %fd4630, %fd4631;
	ld.global.f64 	%fd4633, [%rd2888+45440];
	add.f64 	%fd4634, %fd4632, %fd4633;
	add.s64 	%rd2891, %rd103, %rd2889;
	ld.local.f64 	%fd4635, [%rd2891];
	add.f64 	%fd4636, %fd4634, %fd4635;
	abs.f64 	%fd4637, %fd4629;
	setp.gt.f64 	%p2852, %fd4637, 0d41CDCD64FF800000;
	selp.f64 	%fd5994, 0dBFF0000000000000, %fd4636, %p2852;
	selp.f64 	%fd5993, 0d7FF0000000000000, %fd4629, %p2852;
	bra.uni 	$L__BB1_2035;
$L__BB1_2032:
	setp.ne.s32 	%p2843, %r953, 1;
	setp.ne.s32 	%p2844, %r954, 1;
	or.pred  	%p2845, %p2843, %p2844;
	@%p2845 bra 	$L__BB1_2034;
	cvt.u64.u32 	%rd2864, %r6642;
	add.s64 	%rd2865, %rd106, %rd2864;
	cvt.s64.s32 	%rd2866, %r6641;
	add.s64 	%rd2867, %rd107, %rd2866;
	ld.local.s8 	%r5142, [%rd2867+1];
	ld.local.u8 	%r5143, [%rd2865+1];
	ld.local.u8 	%r5144, [%rd2865];
	prmt.b32 	%r5145, %r5144, %r5143, 0x3340U;
	ld.local.u8 	%r5146, [%rd2867];
	prmt.b32 	%r5147, %r5146, 0, 0x3340U;
	prmt.b32 	%r5148, %r5145, %r5147, 0x5410U;
	mov.b32 	%r5149, 334205;
	dp4a.s32.u32 	%r5150, %r5148, %r5149, %r5142;
	mul.wide.s32 	%rd2868, %r5150, 8;
	add.s64 	%rd2869, %rd2, %rd2868;
	ld.global.f64 	%fd4603, [%rd2869+10000];
	ld.local.s8 	%r5151, [%rd358+-1];
	ld.local.u8 	%r5152, [%rd357];
	ld.local.u8 	%r5153, [%rd357+-1];
	prmt.b32 	%r5154, %r5153, %r5152, 0x3340U;
	ld.local.u8 	%r5155, [%rd358];
	prmt.b32 	%r5156, %r5155, 0, 0x3340U;
	prmt.b32 	%r5157, %r5154, %r5156, 0x5410U;
	mov.b32 	%r5158, 359705;
	dp4a.s32.u32 	%r5159, %r5157, %r5158, %r5151;
	mul.wide.s32 	%rd2870, %r5159, 8;
	add.s64 	%rd2871, %rd2, %rd2870;
	ld.global.f64 	%fd4604, [%rd2871+10000];
	add.f64 	%fd4605, %fd4603, %fd4604;
	add.s32 	%r5160, %r6642, -1;
	mad.lo.s32 	%r5161, %r5160, %r853, %r6641;
	add.s32 	%r5162, %r5161, -1;
	mul.wide.s32 	%rd2872, %r5162, 8;
	add.s64 	%rd2873, %rd103, %rd2872;
	ld.local.f64 	%fd4606, [%rd2873];
	add.f64 	%fd4607, %fd4605, %fd4606;
	ld.global.f64 	%fd4608, [%rd2869+15000];
	ld.global.f64 	%fd4609, [%rd2871+15000];
	add.f64 	%fd4610, %fd4608, %fd4609;
	add.s64 	%rd2874, %rd102, %rd2872;
	ld.local.f64 	%fd4611, [%rd2874];
	add.f64 	%fd4612, %fd4610, %fd4611;
	abs.f64 	%fd4613, %fd4612;
	setp.gt.f64 	%p2847, %fd4613, 0d41CDCD64FF800000;
	selp.f64 	%fd4614, 0dBFF0000000000000, %fd4607, %p2847;
	selp.f64 	%fd4615, 0d7FF0000000000000, %fd4612, %p2847;
	add.f64 	%fd4616, %fd4615, 0d4069000000000000;
	add.f64 	%fd4617, %fd4614, 0dC016CCCCCCCCCCCD;
	add.f64 	%fd4618, %fd782, %fd4617;
	div.rn.f64 	%fd4619, %fd4616, %fd4618;
	ld.local.f64 	%fd4620, [%rd359];
	add.f64 	%fd4621, %fd4620, 0d4069000000000000;
	div.rn.f64 	%fd4622, %fd4621, %fd1014;
	setp.ltu.f64 	%p2848, %fd4619, %fd4622;
	selp.f64 	%fd5993, 0d7FF0000000000000, %fd4615, %p2848;
	selp.f64 	%fd5994, 0dBFF0000000000000, %fd4614, %p2848;
	bra.uni 	$L__BB1_2035;
$L__BB1_2034:
	ld.global.f64 	%fd4586, [%rd360+24952];
	cvt.u64.u32 	%rd2853, %r6642;
	add.s64 	%rd2854, %rd106, %rd2853;
	cvt.s64.s32 	%rd2855, %r6641;
	add.s64 	%rd2856, %rd107, %rd2855;
	ld.local.s8 	%r5119, [%rd2856+1];
	ld.local.u8 	%r5120, [%rd2854+1];
	ld.local.u8 	%r5121, [%rd2854];
	prmt.b32 	%r5122, %r5121, %r5120, 0x3340U;
	ld.local.u8 	%r5123, [%rd2856];
	prmt.b32 	%r5124, %r5123, 0, 0x3340U;
	prmt.b32 	%r5125, %r5122, %r5124, 0x5410U;
	mov.b32 	%r5126, 334205;
	dp4a.s32.u32 	%r5127, %r5125, %r5126, %r5119;
	mul.wide.s32 	%rd2857, %r5127, 8;
	add.s64 	%rd2858, %rd2, %rd2857;
	ld.global.f64 	%fd4587, [%rd2858+30440];
	add.f64 	%fd4588, %fd4586, %fd4587;
	ld.local.s8 	%r5128, [%rd358+-1];
	ld.local.u8 	%r5129, [%rd357];
	ld.local.u8 	%r5130, [%rd357+-1];
	prmt.b32 	%r5131, %r5130, %r5129, 0x3340U;
	ld.local.u8 	%r5132, [%rd358];
	prmt.b32 	%r5133, %r5132, 0, 0x3340U;
	prmt.b32 	%r5134, %r5131, %r5133, 0x5410U;
	mov.b32 	%r5135, 359705;
	dp4a.s32.u32 	%r5136, %r5134, %r5135, %r5128;
	mul.wide.s32 	%rd2859, %r5136, 8;
	add.s64 	%rd2860, %rd2, %rd2859;
	ld.global.f64 	%fd4589, [%rd2860+30440];
	add.f64 	%fd4590, %fd4588, %fd4589;
	add.s32 	%r5137, %r6642, -1;
	mad.lo.s32 	%r5138, %r5137, %r853, %r6641;
	add.s32 	%r5139, %r5138, -1;
	mul.wide.s32 	%rd2861, %r5139, 8;
	add.s64 	%rd2862, %rd102, %rd2861;
	ld.local.f64 	%fd4591, [%rd2862];
	add.f64 	%fd4592, %fd4590, %fd4591;
	ld.global.f64 	%fd4593, [%rd360+24232];
	ld.global.f64 	%fd4594, [%rd2858+25440];
	add.f64 	%fd4595, %fd4593, %fd4594;
	ld.global.f64 	%fd4596, [%rd2860+25440];
	add.f64 	%fd4597, %fd4595, %fd4596;
	sub.s32 	%r5140, %r953, %r954;
	abs.s32 	%r5141, %r5140;
	cvt.rn.f64.s32 	%fd4598, %r5141;
	fma.rn.f64 	%fd4599, %fd4598, 0dBFEEF3E864B31D04, %fd4597;
	add.s64 	%rd2863, %rd103, %rd2861;
	ld.local.f64 	%fd4600, [%rd2863];
	add.f64 	%fd4601, %fd4600, %fd4599;
	abs.f64 	%fd4602, %fd4592;
	setp.gt.f64 	%p2846, %fd4602, 0d41CDCD64FF800000;
	selp.f64 	%fd5994, 0dBFF0000000000000, %fd4601, %p2846;
	selp.f64 	%fd5993, 0d7FF0000000000000, %fd4592, %p2846;
$L__BB1_2035:
	abs.f64 	%fd4649, %fd5994;
	max.f64 	%fd4651, %fd1013, %fd4649;
	setp.gt.f64 	%p2862, %fd4651, 0d41CDCD64FF800000;
	sub.f64 	%fd4652, %fd1012, %fd5994;
	abs.f64 	%fd4653, %fd4652;
	setp.geu.f64 	%p2863, %fd4653, 0d3EE4F8B588E368F1;
	or.pred  	%p2864, %p2862, %p2863;
	@%p2864 bra 	$L__BB1_2038;
	ld.local.f64 	%fd4655, [%rd359];
	abs.f64 	%fd4656, %fd4655;
	abs.f64 	%fd4657, %fd5993;
	max.f64 	%fd4659, %fd4656, %fd4657;
	setp.gt.f64 	%p2865, %fd4659, 0d41CDCD64FF800000;
	sub.f64 	%fd4660, %fd4655, %fd5993;
	abs.f64 	%fd4661, %fd4660;
	setp.geu.f64 	%p2866, %fd4661, 0d3EE4F8B588E368F1;
	or.pred  	%p2867, %p2865, %p2866;
	@%p2867 bra 	$L__BB1_2038;
	add.s32 	%r5180, %r6642, -1;
	mul.wide.u32 	%rd2901, %r5180, 4;
	add.s64 	%rd2902, %rd104, %rd2901;
	st.local.u32 	[%rd2902], %r6641;
	mul.wide.s32 	%rd2903, %r6641, 4;
	add.s64 	%rd2904, %rd105, %rd2903;
	st.local.u32 	[%rd2904+-4], %r6642;
	mov.pred 	%p3814, 0;
	mov.u32 	%r6643, %r6641;
	mov.u32 	%r6644, %r6642;
	bra.uni 	$L__BB1_2039;
$L__BB1_2038:
	add.s32 	%r955, %r6642, -1;
	add.s32 	%r6641, %r6641, 1;
	setp.gt.s32 	%p2870, %r6642, 1;
	setp.lt.s32 	%p2871, %r6641, %r6643;
	and.pred  	%p2872, %p2870, %p2871;
	mov.u32 	%r6642, %r955;
	@%p2872 bra 	$L__BB1_2025;
$L__BB1_2039:
	add.s32 	%r6640, %r946, 1;
	setp.lt.u32 	%p2873, %r946, 32;
	and.pred  	%p2874, %p3814, %p2873;
	@%p2874 bra 	$L__BB1_2023;
	bra.uni 	$L__BB1_2002;
$L__BB1_2040:
	ld.local.f64 	%fd3528, [%rd349];
	add.f64 	%fd1029, %fd5984, %fd3528;
	mul.wide.s32 	%rd2101, %r932, 8;
	add.s64 	%rd2102, %rd103, %rd2101;
	ld.local.f64 	%fd3529, [%rd2102];
	add.f64 	%fd1030, %fd5985, %fd3529;
	mov.f64 	%fd5995, 0d3FE0000000000000;
	@%p1776 bra 	$L__BB1_2070;
	mov.b32 	%r6668, 0;
	@%p1794 bra 	$L__BB1_2055;
	and.b32  	%r960, %r851, 15;
	setp.lt.u32 	%p1839, %r851, 16;
	mov.b32 	%r6668, 0;
	mov.u32 	%r6647, %r6668;
	@%p1839 bra 	$L__BB1_2045;
	and.b32  	%r6647, %r851, 2147483632;
	mov.b32 	%r6668, 0;
	mov.u32 	%r6656, %r6668;
$L__BB1_2044:
	.pragma "nounroll";
	mul.wide.u32 	%rd2103, %r6656, 4;
	add.s64 	%rd2104, %rd104, %rd2103;
	ld.local.u32 	%r3886, [%rd2104];
	setp.gt.s32 	%p1840, %r3886, 0;
	selp.u32 	%r3887, 1, 0, %p1840;
	add.s32 	%r3888, %r6668, %r3887;
	ld.local.u32 	%r3889, [%rd2104+4];
	setp.gt.s32 	%p1841, %r3889, 0;
	selp.u32 	%r3890, 1, 0, %p1841;
	add.s32 	%r3891, %r3888, %r3890;
	ld.local.u32 	%r3892, [%rd2104+8];
	setp.gt.s32 	%p1842, %r3892, 0;
	selp.u32 	%r3893, 1, 0, %p1842;
	add.s32 	%r3894, %r3891, %r3893;
	ld.local.u32 	%r3895, [%rd2104+12];
	setp.gt.s32 	%p1843, %r3895, 0;
	selp.u32 	%r3896, 1, 0, %p1843;
	add.s32 	%r3897, %r3894, %r3896;
	ld.local.u32 	%r3898, [%rd2104+16];
	setp.gt.s32 	%p1844, %r3898, 0;
	selp.u32 	%r3899, 1, 0, %p1844;
	add.s32 	%r3900, %r3897, %r3899;
	ld.local.u32 	%r3901, [%rd2104+20];
	setp.gt.s32 	%p1845, %r3901, 0;
	selp.u32 	%r3902, 1, 0, %p1845;
	add.s32 	%r3903, %r3900, %r3902;
	ld.local.u32 	%r3904, [%rd2104+24];
	setp.gt.s32 	%p1846, %r3904, 0;
	selp.u32 	%r3905, 1, 0, %p1846;
	add.s32 	%r3906, %r3903, %r3905;
	ld.local.u32 	%r3907, [%rd2104+28];
	setp.gt.s32 	%p1847, %r3907, 0;
	selp.u32 	%r3908, 1, 0, %p1847;
	add.s32 	%r3909, %r3906, %r3908;
	ld.local.u32 	%r3910, [%rd2104+32];
	setp.gt.s32 	%p1848, %r3910, 0;
	selp.u32 	%r3911, 1, 0, %p1848;
	add.s32 	%r3912, %r3909, %r3911;
	ld.local.u32 	%r3913, [%rd2104+36];
	setp.gt.s32 	%p1849, %r3913, 0;
	selp.u32 	%r3914, 1, 0, %p1849;
	add.s32 	%r3915, %r3912, %r3914;
	ld.local.u32 	%r3916, [%rd2104+40];
	setp.gt.s32 	%p1850, %r3916, 0;
	selp.u32 	%r3917, 1, 0, %p1850;
	add.s32 	%r3918, %r3915, %r3917;
	ld.local.u32 	%r3919, [%rd2104+44];
	setp.gt.s32 	%p1851, %r3919, 0;
	selp.u32 	%r3920, 1, 0, %p1851;
	add.s32 	%r3921, %r3918, %r3920;
	ld.local.u32 	%r3922, [%rd2104+48];
	setp.gt.s32 	%p1852, %r3922, 0;
	selp.u32 	%r3923, 1, 0, %p1852;
	add.s32 	%r3924, %r3921, %r3923;
	ld.local.u32 	%r3925, [%rd2104+52];
	setp.gt.s32 	%p1853, %r3925, 0;
	selp.u32 	%r3926, 1, 0, %p1853;
	add.s32 	%r3927, %r3924, %r3926;
	ld.local.u32 	%r3928, [%rd2104+56];
	setp.gt.s32 	%p1854, %r3928, 0;
	selp.u32 	%r3929, 1, 0, %p1854;
	add.s32 	%r3930, %r3927, %r3929;
	ld.local.u32 	%r3931, [%rd2104+60];
	setp.gt.s32 	%p1855, %r3931, 0;
	selp.u32 	%r3932, 1, 0, %p1855;
	add.s32 	%r6668, %r3930, %r3932;
	add.s32 	%r6656, %r6656, 16;
	setp.eq.s32 	%p1856, %r6656, %r6647;
	@%p1856 bra 	$L__BB1_2045;
	bra.uni 	$L__BB1_2044;
$L__BB1_2045:
	setp.eq.s32 	%p1857, %r960, 0;
	@%p1857 bra 	$L__BB1_2055;
	and.b32  	%r965, %r851, 7;
	setp.lt.u32 	%p1858, %r960, 8;
	@%p1858 bra 	$L__BB1_2048;
	mul.wide.u32 	%rd2105, %r6647, 4;
	add.s64 	%rd2106, %rd104, %rd2105;
	ld.local.u32 	%r3934, [%rd2106];
	setp.gt.s32 	%p1859, %r3934, 0;
	selp.u32 	%r3935, 1, 0, %p1859;
	add.s32 	%r3936, %r6668, %r3935;
	ld.local.u32 	%r3937, [%rd2106+4];
	setp.gt.s32 	%p1860, %r3937, 0;
	selp.u32 	%r3938, 1, 0, %p1860;
	add.s32 	%r3939, %r3936, %r3938;
	ld.local.u32 	%r3940, [%rd2106+8];
	setp.gt.s32 	%p1861, %r3940, 0;
	selp.u32 	%r3941, 1, 0, %p1861;
	add.s32 	%r3942, %r3939, %r3941;
	ld.local.u32 	%r3943, [%rd2106+12];
	setp.gt.s32 	%p1862, %r3943, 0;
	selp.u32 	%r3944, 1, 0, %p1862;
	add.s32 	%r3945, %r3942, %r3944;
	ld.local.u32 	%r3946, [%rd2106+16];
	setp.gt.s32 	%p1863, %r3946, 0;
	selp.u32 	%r3947, 1, 0, %p1863;
	add.s32 	%r3948, %r3945, %r3947;
	ld.local.u32 	%r3949, [%rd2106+20];
	setp.gt.s32 	%p1864, %r3949, 0;
	selp.u32 	%r3950, 1, 0, %p1864;
	add.s32 	%r3951, %r3948, %r3950;
	ld.local.u32 	%r3952, [%rd2106+24];
	setp.gt.s32 	%p1865, %r3952, 0;
	selp.u32 	%r3953, 1, 0, %p1865;
	add.s32 	%r3954, %r3951, %r3953;
	ld.local.u32 	%r3955, [%rd2106+28];
	setp.gt.s32 	%p1866, %r3955, 0;
	selp.u32 	%r3956, 1, 0, %p1866;
	add.s32 	%r6668, %r3954, %r3956;
	add.s32 	%r6647, %r6647, 8;
$L__BB1_2048:
	setp.eq.s32 	%p1867, %r965, 0;
	@%p1867 bra 	$L__BB1_2055;
	and.b32  	%r971, %r851, 3;
	setp.lt.u32 	%p1868, %r965, 4;
	@%p1868 bra 	$L__BB1_2051;
	mul.wide.u32 	%rd2107, %r6647, 4;
	add.s64 	%rd2108, %rd104, %rd2107;
	ld.local.u32 	%r3958, [%rd2108];
	setp.gt.s32 	%p1869, %r3958, 0;
	selp.u32 	%r3959, 1, 0, %p1869;
	add.s32 	%r3960, %r6668, %r3959;
	ld.local.u32 	%r3961, [%rd2108+4];
	setp.gt.s32 	%p1870, %r3961, 0;
	selp.u32 	%r3962, 1, 0, %p1870;
	add.s32 	%r3963, %r3960, %r3962;
	ld.local.u32 	%r3964, [%rd2108+8];
	setp.gt.s32 	%p1871, %r3964, 0;
	selp.u32 	%r3965, 1, 0, %p1871;
	add.s32 	%r3966, %r3963, %r3965;
	ld.local.u32 	%r3967, [%rd2108+12];
	setp.gt.s32 	%p1872, %r3967, 0;
	selp.u32 	%r3968, 1, 0, %p1872;
	add.s32 	%r6668, %r3966, %r3968;
	add.s32 	%r6647, %r6647, 4;
$L__BB1_2051:
	setp.eq.s32 	%p1873, %r971, 0;
	@%p1873 bra 	$L__BB1_2055;
	mul.wide.u32 	%rd2109, %r6647, 4;
	add.s64 	%rd362, %rd104, %rd2109;
	ld.local.u32 	%r3969, [%rd362];
	setp.gt.s32 	%p1874, %r3969, 0;
	selp.u32 	%r3970, 1, 0, %p1874;
	add.s32 	%r6668, %r6668, %r3970;
	setp.eq.s32 	%p1875, %r971, 1;
	@%p1875 bra 	$L__BB1_2055;
	ld.local.u32 	%r3971, [%rd362+4];
	setp.gt.s32 	%p1876, %r3971, 0;
	selp.u32 	%r3972, 1, 0, %p1876;
	add.s32 	%r6668, %r6668, %r3972;
	setp.eq.s32 	%p1877, %r971, 2;
	@%p1877 bra 	$L__BB1_2055;
	ld.local.u32 	%r3973, [%rd362+8];
	setp.gt.s32 	%p1878, %r3973, 0;
	selp.u32 	%r3974, 1, 0, %p1878;
	add.s32 	%r6668, %r6668, %r3974;
$L__BB1_2055:
	setp.eq.s32 	%p1879, %r853, 0;
	@%p1879 bra 	$L__BB1_2069;
	and.b32  	%r981, %r853, 15;
	setp.lt.u32 	%p1880, %r853, 16;
	mov.b32 	%r6661, 0;
	@%p1880 bra 	$L__BB1_2059;
	and.b32  	%r6661, %r853, 2147483632;
	mov.b32 	%r6658, 0;
$L__BB1_2058:
	.pragma "nounroll";
	mul.wide.u32 	%rd2110, %r6658, 4;
	add.s64 	%rd2111, %rd105, %rd2110;
	ld.local.u32 	%r3978, [%rd2111];
	setp.gt.s32 	%p1881, %r3978, 0;
	selp.u32 	%r3979, 1, 0, %p1881;
	add.s32 	%r3980, %r6668, %r3979;
	ld.local.u32 	%r3981, [%rd2111+4];
	setp.gt.s32 	%p1882, %r3981, 0;
	selp.u32 	%r3982, 1, 0, %p1882;
	add.s32 	%r3983, %r3980, %r3982;
	ld.local.u32 	%r3984, [%rd2111+8];
	setp.gt.s32 	%p1883, %r3984, 0;
	selp.u32 	%r3985, 1, 0, %p1883;
	add.s32 	%r3986, %r3983, %r3985;
	ld.local.u32 	%r3987, [%rd2111+12];
	setp.gt.s32 	%p1884, %r3987, 0;
	selp.u32 	%r3988, 1, 0, %p1884;
	add.s32 	%r3989, %r3986, %r3988;
	ld.local.u32 	%r3990, [%rd2111+16];
	setp.gt.s32 	%p1885, %r3990, 0;
	selp.u32 	%r3991, 1, 0, %p1885;
	add.s32 	%r3992, %r3989, %r3991;
	ld.local.u32 	%r3993, [%rd2111+20];
	setp.gt.s32 	%p1886, %r3993, 0;
	selp.u32 	%r3994, 1, 0, %p1886;
	add.s32 	%r3995, %r3992, %r3994;
	ld.local.u32 	%r3996, [%rd2111+24];
	setp.gt.s32 	%p1887, %r3996, 0;
	selp.u32 	%r3997, 1, 0, %p1887;
	add.s32 	%r3998, %r3995, %r3997;
	ld.local.u32 	%r3999, [%rd2111+28];
	setp.gt.s32 	%p1888, %r3999, 0;
	selp.u32 	%r4000, 1, 0, %p1888;
	add.s32 	%r4001, %r3998, %r4000;
	ld.local.u32 	%r4002, [%rd2111+32];
	setp.gt.s32 	%p1889, %r4002, 0;
	selp.u32 	%r4003, 1, 0, %p1889;
	add.s32 	%r4004, %r4001, %r4003;
	ld.local.u32 	%r4005, [%rd2111+36];
	setp.gt.s32 	%p1890, %r4005, 0;
	selp.u32 	%r4006, 1, 0, %p1890;
	add.s32 	%r4007, %r4004, %r4006;
	ld.local.u32 	%r4008, [%rd2111+40];
	setp.gt.s32 	%p1891, %r4008, 0;
	selp.u32 	%r4009, 1, 0, %p1891;
	add.s32 	%r4010, %r4007, %r4009;
	ld.local.u32 	%r4011, [%rd2111+44];
	setp.gt.s32 	%p1892, %r4011, 0;
	selp.u32 	%r4012, 1, 0, %p1892;
	add.s32 	%r4013, %r4010, %r4012;
	ld.local.u32 	%r4014, [%rd2111+48];
	setp.gt.s32 	%p1893, %r4014, 0;
	selp.u32 	%r4015, 1, 0, %p1893;
	add.s32 	%r4016, %r4013, %r4015;
	ld.local.u32 	%r4017, [%rd2111+52];
	setp.gt.s32 	%p1894, %r4017, 0;
	selp.u32 	%r4018, 1, 0, %p1894;
	add.s32 	%r4019, %r4016, %r4018;
	ld.local.u32 	%r4020, [%rd2111+56];
	setp.gt.s32 	%p1895, %r4020, 0;
	selp.u32 	%r4021, 1, 0, %p1895;
	add.s32 	%r4022, %r4019, %r4021;
	ld.local.u32 	%r4023, [%rd2111+60];
	setp.gt.s32 	%p1896, %r4023, 0;
	selp.u32 	%r4024, 1, 0, %p1896;
	add.s32 	%r6668, %r4022, %r4024;
	add.s32 	%r6658, %r6658, 16;
	setp.ne.s32 	%p1897, %r6658, %r6661;
	@%p1897 bra 	$L__BB1_2058;
$L__BB1_2059:
	setp.eq.s32 	%p1898, %r981, 0;
	@%p1898 bra 	$L__BB1_2069;
	and.b32  	%r994, %r853, 7;
	setp.lt.u32 	%p1899, %r981, 8;
	@%p1899 bra 	$L__BB1_2062;
	mul.wide.u32 	%rd2112, %r6661, 4;
	add.s64 	%rd2113, %rd105, %rd2112;
	ld.local.u32 	%r4026, [%rd2113];
	setp.gt.s32 	%p1900, %r4026, 0;
	selp.u32 	%r4027, 1, 0, %p1900;
	add.s32 	%r4028, %r6668, %r4027;
	ld.local.u32 	%r4029, [%rd2113+4];
	setp.gt.s32 	%p1901, %r4029, 0;
	selp.u32 	%r4030, 1, 0, %p1901;
	add.s32 	%r4031, %r4028, %r4030;
	ld.local.u32 	%r4032, [%rd2113+8];
	setp.gt.s32 	%p1902, %r4032, 0;
	selp.u32 	%r4033, 1, 0, %p1902;
	add.s32 	%r4034, %r4031, %r4033;
	ld.local.u32 	%r4035, [%rd2113+12];
	setp.gt.s32 	%p1903, %r4035, 0;
	selp.u32 	%r4036, 1, 0, %p1903;
	add.s32 	%r4037, %r4034, %r4036;
	ld.local.u32 	%r4038, [%rd2113+16];
	setp.gt.s32 	%p1904, %r4038, 0;
	selp.u32 	%r4039, 1, 0, %p1904;
	add.s32 	%r4040, %r4037, %r4039;
	ld.local.u32 	%r4041, [%rd2113+20];
	setp.gt.s32 	%p1905, %r4041, 0;
	selp.u32 	%r4042, 1, 0, %p1905;
	add.s32 	%r4043, %r4040, %r4042;
	ld.local.u32 	%r4044, [%rd2113+24];
	setp.gt.s32 	%p1906, %r4044, 0;
	selp.u32 	%r4045, 1, 0, %p1906;
	add.s32 	%r4046, %r4043, %r4045;
	ld.local.u32 	%r4047, [%rd2113+28];
	setp.gt.s32 	%p1907, %r4047, 0;
	selp.u32 	%r4048, 1, 0, %p1907;
	add.s32 	%r6668, %r4046, %r4048;
	add.s32 	%r6661, %r6661, 8;
$L__BB1_2062:
	setp.eq.s32 	%p1908, %r994, 0;
	@%p1908 bra 	$L__BB1_2069;
	and.b32  	%r1000, %r853, 3;
	setp.lt.u32 	%p1909, %r994, 4;
	@%p1909 bra 	$L__BB1_2065;
	mul.wide.u32 	%rd2114, %r6661, 4;
	add.s64 	%rd2115, %rd105, %rd2114;
	ld.local.u32 	%r4050, [%rd2115];
	setp.gt.s32 	%p1910, %r4050, 0;
	selp.u32 	%r4051, 1, 0, %p1910;
	add.s32 	%r4052, %r6668, %r4051;
	ld.local.u32 	%r4053, [%rd2115+4];
	setp.gt.s32 	%p1911, %r4053, 0;
	selp.u32 	%r4054, 1, 0, %p1911;
	add.s32 	%r4055, %r4052, %r4054;
	ld.local.u32 	%r4056, [%rd2115+8];
	setp.gt.s32 	%p1912, %r4056, 0;
	selp.u32 	%r4057, 1, 0, %p1912;
	add.s32 	%r4058, %r4055, %r4057;
	ld.local.u32 	%r4059, [%rd2115+12];
	setp.gt.s32 	%p1913, %r4059, 0;
	selp.u32 	%r4060, 1, 0, %p1913;
	add.s32 	%r6668, %r4058, %r4060;
	add.s32 	%r6661, %r6661, 4;
$L__BB1_2065:
	setp.eq.s32 	%p1914, %r1000, 0;
	@%p1914 bra 	$L__BB1_2069;
	mul.wide.u32 	%rd2116, %r6661, 4;
	add.s64 	%rd363, %rd105, %rd2116;
	ld.local.u32 	%r4061, [%rd363];
	setp.gt.s32 	%p1915, %r4061, 0;
	selp.u32 	%r4062, 1, 0, %p1915;
	add.s32 	%r6668, %r6668, %r4062;
	setp.eq.s32 	%p1916, %r1000, 1;
	@%p1916 bra 	$L__BB1_2069;
	ld.local.u32 	%r4063, [%rd363+4];
	setp.gt.s32 	%p1917, %r4063, 0;
	selp.u32 	%r4064, 1, 0, %p1917;
	add.s32 	%r6668, %r6668, %r4064;
	setp.eq.s32 	%p1918, %r1000, 2;
	@%p1918 bra 	$L__BB1_2069;
	ld.local.u32 	%r4065, [%rd363+8];
	setp.gt.s32 	%p1919, %r4065, 0;
	selp.u32 	%r4066, 1, 0, %p1919;
	add.s32 	%r6668, %r6668, %r4066;
$L__BB1_2069:
	shr.u32 	%r4067, %r6668, 1;
	add.s32 	%r4068, %r4067, -1;
	cvt.rn.f64.s32 	%fd3530, %r4068;
	add.f64 	%fd3531, %fd1030, 0dC016CCCCCCCCCCCD;
	fma.rn.f64 	%fd3532, %fd3530, 0dBFE0A2B1704FF434, %fd3531;
	add.f64 	%fd3533, %fd782, %fd3532;
	add.f64 	%fd3534, %fd1029, 0d4069000000000000;
	div.rn.f64 	%fd3535, %fd3534, %fd3533;
	add.f64 	%fd3536, %fd3535, 0dC071126666666666;
	fma.rn.f64 	%fd5995, %fd3536, 0d4059000000000000, 0d3FE0000000000000;
$L__BB1_2070:
	cvt.rzi.s32.f64 	%r4069, %fd5995;
	cvt.rn.f64.s32 	%fd3537, %r4069;
	div.rn.f64 	%fd5996, %fd3537, 0d4059000000000000;
$L__BB1_2071:
	setp.gt.f64 	%p1920, %fd5996, %fd8;
	@%p1920 bra 	$L__BB1_2880;
	mov.b32 	%r6669, 0;
$L__BB1_2073:
	mov.u32 	%r1010, %r6669;
	cvt.u64.u32 	%rd2117, %r1010;
	add.s64 	%rd2118, %rd313, %rd2117;
	ld.u8 	%rs913, [%rd2118];
	setp.ne.s16 	%p1921, %rs913, 0;
	add.s32 	%r6669, %r1010, 1;
	@%p1921 bra 	$L__BB1_2073;
	and.b32  	%r4071, %r1010, 1;
	setp.eq.b32 	%p1922, %r4071, 1;
	@%p1922 bra 	$L__BB1_2100;
	setp.eq.s32 	%p1923, %r1010, 0;
	@%p1923 bra 	$L__BB1_2085;
	add.s32 	%r1012, %r1010, -2;
	shr.u32 	%r4073, %r1010, 1;
	max.u32 	%r1013, %r4073, 1;
	mov.b32 	%r6670, 0;
	mov.u32 	%r6671, %r6670;
$L__BB1_2077:
	add.s32 	%r1016, %r6671, 1;
	cvt.u64.u32 	%rd2119, %r6671;
	add.s64 	%rd2120, %rd313, %rd2119;
	ld.u8 	%rs107, [%rd2120+1];
	setp.ne.s16 	%p1924, %rs107, 65;
	add.s32 	%r4074, %r1012, %r6670;
	cvt.s64.s32 	%rd2121, %r4074;
	add.s64 	%rd2122, %rd313, %rd2121;
	ld.u8 	%rs108, [%rd2122];
	@%p1924 bra 	$L__BB1_2079;
	setp.ne.s16 	%p1925, %rs108, 84;
	@%p1925 bra 	$L__BB1_2100;
$L__BB1_2079:
	setp.ne.s16 	%p1926, %rs107, 84;
	@%p1926 bra 	$L__BB1_2081;
	setp.ne.s16 	%p1927, %rs108, 65;
	@%p1927 bra 	$L__BB1_2100;
$L__BB1_2081:
	setp.eq.s16 	%p1928, %rs107, 84;
	setp.eq.s16 	%p1929, %rs107, 65;
	setp.ne.s16 	%p1930, %rs108, 65;
	or.pred  	%p1931, %p1930, %p1928;
	setp.ne.s16 	%p1932, %rs108, 84;
	or.pred  	%p1933, %p1932, %p1929;
	and.pred  	%p1934, %p1931, %p1933;
	not.pred 	%p1935, %p1934;
	@%p1935 bra 	$L__BB1_2100;
	setp.eq.s16 	%p1936, %rs107, 67;
	setp.ne.s16 	%p1937, %rs108, 71;
	and.pred  	%p1938, %p1937, %p1936;
	@%p1938 bra 	$L__BB1_2100;
	setp.eq.s16 	%p1941, %rs107, 71;
	setp.ne.s16 	%p1942, %rs108, 67;
	xor.pred  	%p1943, %p1941, %p1942;
	or.pred  	%p1944, %p1937, %p1936;
	and.pred  	%p1945, %p1943, %p1944;
	not.pred 	%p1946, %p1945;
	@%p1946 bra 	$L__BB1_2100;
	not.b32 	%r6670, %r6671;
	setp.eq.s32 	%p1947, %r1016, %r1013;
	mov.u32 	%r6671, %r1016;
	@%p1947 bra 	$L__BB1_2085;
	bra.uni 	$L__BB1_2077;
$L__BB1_2085:
	mov.b32 	%r6672, 0;
$L__BB1_2086:
	mov.u32 	%r1018, %r6672;
	cvt.u64.u32 	%rd2123, %r1018;
	add.s64 	%rd2124, %rd314, %rd2123;
	ld.u8 	%rs919, [%rd2124];
	setp.ne.s16 	%p1948, %rs919, 0;
	add.s32 	%r6672, %r1018, 1;
	@%p1948 bra 	$L__BB1_2086;
	and.b32  	%r4076, %r1018, 1;
	setp.eq.b32 	%p1949, %r4076, 1;
	@%p1949 bra 	$L__BB1_2100;
	setp.eq.s32 	%p1950, %r1018, 0;
	@%p1950 bra 	$L__BB1_2098;
	add.s32 	%r1020, %r1018, -2;
	shr.u32 	%r4078, %r1018, 1;
	max.u32 	%r1021, %r4078, 1;
	mov.b32 	%r6673, 0;
	mov.u32 	%r6674, %r6673;
$L__BB1_2090:
	add.s32 	%r1024, %r6674, 1;
	cvt.u64.u32 	%rd2125, %r6674;
	add.s64 	%rd2126, %rd314, %rd2125;
	ld.u8 	%rs109, [%rd2126+1];
	setp.ne.s16 	%p1951, %rs109, 65;
	add.s32 	%r4079, %r1020, %r6673;
	cvt.s64.s32 	%rd2127, %r4079;
	add.s64 	%rd2128, %rd314, %rd2127;
	ld.u8 	%rs110, [%rd2128];
	@%p1951 bra 	$L__BB1_2092;
	setp.ne.s16 	%p1952, %rs110, 84;
	@%p1952 bra 	$L__BB1_2100;
$L__BB1_2092:
	setp.ne.s16 	%p1953, %rs109, 84;
	@%p1953 bra 	$L__BB1_2094;
	setp.ne.s16 	%p1954, %rs110, 65;
	@%p1954 bra 	$L__BB1_2100;
$L__BB1_2094:
	setp.eq.s16 	%p1955, %rs109, 84;
	setp.eq.s16 	%p1956, %rs109, 65;
	setp.ne.s16 	%p1957, %rs110, 65;
	or.pred  	%p1958, %p1957, %p1955;
	setp.ne.s16 	%p1959, %rs110, 84;
	or.pred  	%p1960, %p1959, %p1956;
	and.pred  	%p1961, %p1958, %p1960;
	not.pred 	%p1962, %p1961;
	@%p1962 bra 	$L__BB1_2100;
	setp.eq.s16 	%p1963, %rs109, 67;
	setp.ne.s16 	%p1964, %rs110, 71;
	and.pred  	%p1965, %p1964, %p1963;
	@%p1965 bra 	$L__BB1_2100;
	setp.eq.s16 	%p1968, %rs109, 71;
	setp.ne.s16 	%p1969, %rs110, 67;
	xor.pred  	%p1970, %p1968, %p1969;
	or.pred  	%p1971, %p1964, %p1963;
	and.pred  	%p1972, %p1970, %p1971;
	not.pred 	%p1973, %p1972;
	@%p1973 bra 	$L__BB1_2100;
	not.b32 	%r6673, %r6674;
	setp.ne.s32 	%p1974, %r1024, %r1021;
	mov.u32 	%r6674, %r1024;
	@%p1974 bra 	$L__BB1_2090;
$L__BB1_2098:
	setp.gt.u32 	%p1977, %r129, 2146435070;
	mov.f64 	%fd5997, %fd5;
	@%p1977 bra 	$L__BB1_2102;
	setp.gt.u32 	%p1978, %r131, 1073127582;
	selp.f64 	%fd3570, %fd7, %fd6, %p1978;
	selp.u32 	%r4084, 1, 0, %p1978;
	add.s32 	%r4085, %r130, %r4084;
	add.f64 	%fd3571, %fd3570, 0dBFF0000000000000;
	add.f64 	%fd3572, %fd3570, 0d3FF0000000000000;
	rcp.approx.ftz.f64 	%fd3573, %fd3572;
	neg.f64 	%fd3574, %fd3572;
	fma.rn.f64 	%fd3575, %fd3574, %fd3573, 0d3FF0000000000000;
	fma.rn.f64 	%fd3576, %fd3575, %fd3575, %fd3575;
	fma.rn.f64 	%fd3577, %fd3576, %fd3573, %fd3573;
	mul.f64 	%fd3578, %fd3571, %fd3577;
	fma.rn.f64 	%fd3579, %fd3571, %fd3577, %fd3578;
	mul.f64 	%fd3580, %fd3579, %fd3579;
	fma.rn.f64 	%fd3581, %fd3580, 0d3EB1380B3AE80F1E, 0d3ED0EE258B7A8B04;
	fma.rn.f64 	%fd3582, %fd3581, %fd3580, 0d3EF3B2669F02676F;
	fma.rn.f64 	%fd3583, %fd3582, %fd3580, 0d3F1745CBA9AB0956;
	fma.rn.f64 	%fd3584, %fd3583, %fd3580, 0d3F3C71C72D1B5154;
	fma.rn.f64 	%fd3585, %fd3584, %fd3580, 0d3F624924923BE72D;
	fma.rn.f64 	%fd3586, %fd3585, %fd3580, 0d3F8999999999A3C4;
	fma.rn.f64 	%fd3587, %fd3586, %fd3580, 0d3FB5555555555554;
	sub.f64 	%fd3588, %fd3571, %fd3579;
	add.f64 	%fd3589, %fd3588, %fd3588;
	neg.f64 	%fd3590, %fd3579;
	fma.rn.f64 	%fd3591, %fd3590, %fd3571, %fd3589;
	mul.f64 	%fd3592, %fd3577, %fd3591;
	mul.f64 	%fd3593, %fd3580, %fd3587;
	fma.rn.f64 	%fd3594, %fd3593, %fd3579, %fd3592;
	xor.b32  	%r4086, %r4085, -2147483648;
	mov.b32 	%r4087, 1127219200;
	mov.b64 	%fd3595, {%r4086, %r4087};
	sub.f64 	%fd3596, %fd3595, %fd1;
	fma.rn.f64 	%fd3597, %fd3596, 0d3FE62E42FEFA39EF, %fd3579;
	fma.rn.f64 	%fd3598, %fd3596, 0dBFE62E42FEFA39EF, %fd3597;
	sub.f64 	%fd3599, %fd3598, %fd3579;
	sub.f64 	%fd3600, %fd3594, %fd3599;
	fma.rn.f64 	%fd3601, %fd3596, 0d3C7ABC9E3B39803F, %fd3600;
	add.f64 	%fd5997, %fd3597, %fd3601;
	bra.uni 	$L__BB1_2102;
$L__BB1_2100:
	setp.gt.u32 	%p1975, %r126, 2146435070;
	mov.f64 	%fd5997, %fd2;
	@%p1975 bra 	$L__BB1_2102;
	setp.gt.u32 	%p1976, %r128, 1073127582;
	selp.f64 	%fd3538, %fd4, %fd3, %p1976;
	selp.u32 	%r4080, 1, 0, %p1976;
	add.s32 	%r4081, %r127, %r4080;
	add.f64 	%fd3539, %fd3538, 0dBFF0000000000000;
	add.f64 	%fd3540, %fd3538, 0d3FF0000000000000;
	rcp.approx.ftz.f64 	%fd3541, %fd3540;
	neg.f64 	%fd3542, %fd3540;
	fma.rn.f64 	%fd3543, %fd3542, %fd3541, 0d3FF0000000000000;
	fma.rn.f64 	%fd3544, %fd3543, %fd3543, %fd3543;
	fma.rn.f64 	%fd3545, %fd3544, %fd3541, %fd3541;
	mul.f64 	%fd3546, %fd3539, %fd3545;
	fma.rn.f64 	%fd3547, %fd3539, %fd3545, %fd3546;
	mul.f64 	%fd3548, %fd3547, %fd3547;
	fma.rn.f64 	%fd3549, %fd3548, 0d3EB1380B3AE80F1E, 0d3ED0EE258B7A8B04;
	fma.rn.f64 	%fd3550, %fd3549, %fd3548, 0d3EF3B2669F02676F;
	fma.rn.f64 	%fd3551, %fd3550, %fd3548, 0d3F1745CBA9AB0956;
	fma.rn.f64 	%fd3552, %fd3551, %fd3548, 0d3F3C71C72D1B5154;
	fma.rn.f64 	%fd3553, %fd3552, %fd3548, 0d3F624924923BE72D;
	fma.rn.f64 	%fd3554, %fd3553, %fd3548, 0d3F8999999999A3C4;
	fma.rn.f64 	%fd3555, %fd3554, %fd3548, 0d3FB5555555555554;
	sub.f64 	%fd3556, %fd3539, %fd3547;
	add.f64 	%fd3557, %fd3556, %fd3556;
	neg.f64 	%fd3558, %fd3547;
	fma.rn.f64 	%fd3559, %fd3558, %fd3539, %fd3557;
	mul.f64 	%fd3560, %fd3545, %fd3559;
	mul.f64 	%fd3561, %fd3548, %fd3555;
	fma.rn.f64 	%fd3562, %fd3561, %fd3547, %fd3560;
	xor.b32  	%r4082, %r4081, -2147483648;
	mov.b32 	%r4083, 1127219200;
	mov.b64 	%fd3563, {%r4082, %r4083};
	sub.f64 	%fd3564, %fd3563, %fd1;
	fma.rn.f64 	%fd3565, %fd3564, 0d3FE62E42FEFA39EF, %fd3547;
	fma.rn.f64 	%fd3566, %fd3564, 0dBFE62E42FEFA39EF, %fd3565;
	sub.f64 	%fd3567, %fd3566, %fd3547;
	sub.f64 	%fd3568, %fd3562, %fd3567;
	fma.rn.f64 	%fd3569, %fd3564, 0d3C7ABC9E3B39803F, %fd3568;
	add.f64 	%fd5997, %fd3565, %fd3569;
$L__BB1_2102:
	mul.f64 	%fd1038, %fd5997, 0d3FFFCB923A29C77A;
	mov.b32 	%r6675, 0;
$L__BB1_2103:
	mov.u32 	%r1026, %r6675;
	cvt.u64.u32 	%rd2129, %r1026;
	add.s64 	%rd2130, %rd314, %rd2129;
	ld.u8 	%rs925, [%rd2130];
	setp.ne.s16 	%p1979, %rs925, 0;
	add.s32 	%r6675, %r1026, 1;
	@%p1979 bra 	$L__BB1_2103;
	mov.b32 	%r6676, 0;
$L__BB1_2105:
	mov.u32 	%r1028, %r6676;
	cvt.u64.u32 	%rd2131, %r1028;
	add.s64 	%rd2132, %rd313, %rd2131;
	ld.u8 	%rs926, [%rd2132];
	setp.ne.s16 	%p1980, %rs926, 0;
	add.s32 	%r6676, %r1028, 1;
	@%p1980 bra 	$L__BB1_2105;
	setp.eq.s32 	%p1981, %r1026, 0;
	@%p1981 bra 	$L__BB1_2142;
	and.b32  	%r1030, %r1026, 3;
	setp.lt.u32 	%p1982, %r1026, 4;
	mov.b32 	%r6678, 1;
	@%p1982 bra 	$L__BB1_2111;
	and.b32  	%r1031, %r1026, 2147483644;
	mov.b32 	%r6678, 1;
$L__BB1_2109:
	mov.u32 	%r1035, %r6678;
	cvt.s64.s32 	%rd2133, %r1035;
	add.s64 	%rd366, %rd314, %rd2133;
	ld.u8 	%rs928, [%rd366+-1];
	mov.b16 	%rs1398, 0;
	setp.gt.s16 	%p1983, %rs928, 70;
	@%p1983 bra 	$L__BB1_2149;
	setp.eq.s16 	%p1986, %rs928, 65;
	@%p1986 bra 	$L__BB1_2153;
	bra.uni 	$L__BB1_2147;
$L__BB1_2111:
	setp.eq.s32 	%p2004, %r1030, 0;
	@%p2004 bra 	$L__BB1_2142;
	cvt.s64.s32 	%rd2135, %r6678;
	add.s64 	%rd364, %rd314, %rd2135;
	ld.u8 	%rs952, [%rd364+-1];
	mov.b16 	%rs1395, 0;
	setp.gt.s16 	%p2005, %rs952, 70;
	@%p2005 bra 	$L__BB1_2116;
	setp.eq.s16 	%p2008, %rs952, 65;
	@%p2008 bra 	$L__BB1_2121;
	setp.eq.s16 	%p2009, %rs952, 67;
	@%p2009 bra 	$L__BB1_2115;
	bra.uni 	$L__BB1_2120;
$L__BB1_2115:
	mov.b16 	%rs1395, 1;
	bra.uni 	$L__BB1_2121;
$L__BB1_2116:
	setp.eq.s16 	%p2006, %rs952, 71;
	@%p2006 bra 	$L__BB1_2119;
	setp.ne.s16 	%p2007, %rs952, 84;
	@%p2007 bra 	$L__BB1_2120;
	mov.b16 	%rs1395, 3;
	bra.uni 	$L__BB1_2121;
$L__BB1_2119:
	mov.b16 	%rs1395, 2;
	bra.uni 	$L__BB1_2121;
$L__BB1_2120:
	mov.b16 	%rs1395, 4;
$L__BB1_2121:
	cvt.u64.u32 	%rd2136, %r6678;
	add.s64 	%rd365, %rd112, %rd2136;
	st.local.u8 	[%rd365], %rs1395;
	setp.eq.s32 	%p2010, %r1030, 1;
	@%p2010 bra 	$L__BB1_2142;
	ld.u8 	%rs958, [%rd364];
	mov.b16 	%rs1396, 0;
	setp.gt.s16 	%p2011, %rs958, 70;
	@%p2011 bra 	$L__BB1_2126;
	setp.eq.s16 	%p2014, %rs958, 65;
	@%p2014 bra 	$L__BB1_2131;
	setp.eq.s16 	%p2015, %rs958, 67;
	@%p2015 bra 	$L__BB1_2125;
	bra.uni 	$L__BB1_2130;
$L__BB1_2125:
	mov.b16 	%rs1396, 1;
	bra.uni 	$L__BB1_2131;
$L__BB1_2126:
	setp.eq.s16 	%p2012, %rs958, 71;
	@%p2012 bra 	$L__BB1_2129;
	setp.ne.s16 	%p2013, %rs958, 84;
	@%p2013 bra 	$L__BB1_2130;
	mov.b16 	%rs1396, 3;
	bra.uni 	$L__BB1_2131;
$L__BB1_2129:
	mov.b16 	%rs1396, 2;
	bra.uni 	$L__BB1_2131;
$L__BB1_2130:
	mov.b16 	%rs1396, 4;
$L__BB1_2131:
	add.s32 	%r4093, %r6678, 1;
	cvt.u64.u32 	%rd2137, %r4093;
	add.s64 	%rd2138, %rd112, %rd2137;
	st.local.u8 	[%rd2138], %rs1396;
	setp.eq.s32 	%p2016, %r1030, 2;
	@%p2016 bra 	$L__BB1_2142;
	ld.u8 	%rs964, [%rd364+1];
	mov.b16 	%rs1397, 0;
	setp.gt.s16 	%p2017, %rs964, 70;
	@%p2017 bra 	$L__BB1_2136;
	setp.eq.s16 	%p2020, %rs964, 65;
	@%p2020 bra 	$L__BB1_2141;
	setp.eq.s16 	%p2021, %rs964, 67;
	@%p2021 bra 	$L__BB1_2135;
	bra.uni 	$L__BB1_2140;
$L__BB1_2135:
	mov.b16 	%rs1397, 1;
	bra.uni 	$L__BB1_2141;
$L__BB1_2136:
	setp.eq.s16 	%p2018, %rs964, 71;
	@%p2018 bra 	$L__BB1_2139;
	setp.ne.s16 	%p2019, %rs964, 84;
	@%p2019 bra 	$L__BB1_2140;
	mov.b16 	%rs1397, 3;
	bra.uni 	$L__BB1_2141;
$L__BB1_2139:
	mov.b16 	%rs1397, 2;
	bra.uni 	$L__BB1_2141;
$L__BB1_2140:
	mov.b16 	%rs1397, 4;
$L__BB1_2141:
	st.local.u8 	[%rd365+2], %rs1397;
$L__BB1_2142:
	setp.eq.s32 	%p2022, %r1028, 0;
	@%p2022 bra 	$L__BB1_2246;
	and.b32  	%r1033, %r1028, 3;
	setp.lt.u32 	%p2023, %r1028, 4;
	mov.b32 	%r6680, 1;
	@%p2023 bra 	$L__BB1_2215;
	and.b32  	%r1034, %r1028, 2147483644;
	mov.b32 	%r6680, 1;
$L__BB1_2145:
	sub.s32 	%r4096, %r1028, %r6680;
	cvt.u64.u32 	%rd2139, %r4096;
	add.s64 	%rd2140, %rd313, %rd2139;
	ld.u8 	%rs970, [%rd2140];
	mov.b16 	%rs1402, 0;
	setp.gt.s16 	%p2024, %rs970, 70;
	@%p2024 bra 	$L__BB1_2183;
	setp.eq.s16 	%p2027, %rs970, 65;
	@%p2027 bra 	$L__BB1_2187;
	bra.uni 	$L__BB1_2181;
$L__BB1_2147:
	setp.eq.s16 	%p1987, %rs928, 67;
	@%p1987 bra 	$L__BB1_2148;
	bra.uni 	$L__BB1_2152;
$L__BB1_2148:
	mov.b16 	%rs1398, 1;
	bra.uni 	$L__BB1_2153;
$L__BB1_2149:
	setp.eq.s16 	%p1984, %rs928, 71;
	@%p1984 bra 	$L__BB1_3632;
	setp.eq.s16 	%p1985, %rs928, 84;
	@%p1985 bra 	$L__BB1_2151;
	bra.uni 	$L__BB1_2152;
$L__BB1_2151:
	mov.b16 	%rs1398, 3;
	bra.uni 	$L__BB1_2153;
$L__BB1_2152:
	mov.b16 	%rs1398, 4;
$L__BB1_2153:
	cvt.u64.u32 	%rd2134, %r1035;
	add.s64 	%rd367, %rd112, %rd2134;
	st.local.u8 	[%rd367], %rs1398;
	ld.u8 	%rs934, [%rd366];
	mov.b16 	%rs1399, 0;
	setp.gt.s16 	%p1988, %rs934, 70;
	@%p1988 bra 	$L__BB1_2157;
	setp.eq.s16 	%p1991, %rs934, 65;
	@%p1991 bra 	$L__BB1_2162;
	setp.eq.s16 	%p1992, %rs934, 67;
	@%p1992 bra 	$L__BB1_2156;
	bra.uni 	$L__BB1_2161;
$L__BB1_2156:
	mov.b16 	%rs1399, 1;
	bra.uni 	$L__BB1_2162;
$L__BB1_2157:
	setp.eq.s16 	%p1989, %rs934, 71;
	@%p1989 bra 	$L__BB1_2160;
	setp.ne.s16 	%p1990, %rs934, 84;
	@%p1990 bra 	$L__BB1_2161;
	mov.b16 	%rs1399, 3;
	bra.uni 	$L__BB1_2162;
$L__BB1_2160:
	mov.b16 	%rs1399, 2;
	bra.uni 	$L__BB1_2162;
$L__BB1_2161:
	mov.b16 	%rs1399, 4;
$L__BB1_2162:
	st.local.u8 	[%rd367+1], %rs1399;
	ld.u8 	%rs940, [%rd366+1];
	mov.b16 	%rs1400, 0;
	setp.gt.s16 	%p1993, %rs940, 70;
	@%p1993 bra 	$L__BB1_2166;
	setp.eq.s16 	%p1996, %rs940, 65;
	@%p1996 bra 	$L__BB1_2171;
	setp.eq.s16 	%p1997, %rs940, 67;
	@%p1997 bra 	$L__BB1_2165;
	bra.uni 	$L__BB1_2170;
$L__BB1_2165:
	mov.b16 	%rs1400, 1;
	bra.uni 	$L__BB1_2171;
$L__BB1_2166:
	setp.eq.s16 	%p1994, %rs940, 71;
	@%p1994 bra 	$L__BB1_2169;
	setp.ne.s16 	%p1995, %rs940, 84;
	@%p1995 bra 	$L__BB1_2170;
	mov.b16 	%rs1400, 3;
	bra.uni 	$L__BB1_2171;
$L__BB1_2169:
	mov.b16 	%rs1400, 2;
	bra.uni 	$L__BB1_2171;
$L__BB1_2170:
	mov.b16 	%rs1400, 4;
$L__BB1_2171:
	st.local.u8 	[%rd367+2], %rs1400;
	ld.u8 	%rs946, [%rd366+2];
	mov.b16 	%rs1401, 0;
	setp.gt.s16 	%p1998, %rs946, 70;
	@%p1998 bra 	$L__BB1_2175;
	setp.eq.s16 	%p2001, %rs946, 65;
	@%p2001 bra 	$L__BB1_2180;
	setp.eq.s16 	%p2002, %rs946, 67;
	@%p2002 bra 	$L__BB1_2174;
	bra.uni 	$L__BB1_2179;
$L__BB1_2174:
	mov.b16 	%rs1401, 1;
	bra.uni 	$L__BB1_2180;
$L__BB1_2175:
	setp.eq.s16 	%p1999, %rs946, 71;
	@%p1999 bra 	$L__BB1_2178;
	setp.ne.s16 	%p2000, %rs946, 84;
	@%p2000 bra 	$L__BB1_2179;
	mov.b16 	%rs1401, 3;
	bra.uni 	$L__BB1_2180;
$L__BB1_2178:
	mov.b16 	%rs1401, 2;
	bra.uni 	$L__BB1_2180;
$L__BB1_2179:
	mov.b16 	%rs1401, 4;
$L__BB1_2180:
	st.local.u8 	[%rd367+3], %rs1401;
	add.s32 	%r6678, %r1035, 4;
	add.s32 	%r4092, %r1035, 3;
	setp.eq.s32 	%p2003, %r4092, %r1031;
	@%p2003 bra 	$L__BB1_2111;
	bra.uni 	$L__BB1_2109;
$L__BB1_2181:
	setp.eq.s16 	%p2028, %rs970, 67;
	@%p2028 bra 	$L__BB1_2182;
	bra.uni 	$L__BB1_2186;
$L__BB1_2182:
	mov.b16 	%rs1402, 1;
	bra.uni 	$L__BB1_2187;
$L__BB1_2183:
	setp.eq.s16 	%p2025, %rs970, 71;
	@%p2025 bra 	$L__BB1_3633;
	setp.eq.s16 	%p2026, %rs970, 84;
	@%p2026 bra 	$L__BB1_2185;
	bra.uni 	$L__BB1_2186;
$L__BB1_2185:
	mov.b16 	%rs1402, 3;
	bra.uni 	$L__BB1_2187;
$L__BB1_2186:
	mov.b16 	%rs1402, 4;
$L__BB1_2187:
	cvt.u64.u32 	%rd2141, %r6680;
	add.s64 	%rd368, %rd113, %rd2141;
	st.local.u8 	[%rd368], %rs1402;
	not.b32 	%r4097, %r6680;
	add.s32 	%r4098, %r1028, %r4097;
	cvt.u64.u32 	%rd2142, %r4098;
	add.s64 	%rd2143, %rd313, %rd2142;
	ld.u8 	%rs976, [%rd2143];
	mov.b16 	%rs1403, 0;
	setp.gt.s16 	%p2029, %rs976, 70;
	@%p2029 bra 	$L__BB1_2191;
	setp.eq.s16 	%p2032, %rs976, 65;
	@%p2032 bra 	$L__BB1_2196;
	setp.eq.s16 	%p2033, %rs976, 67;
	@%p2033 bra 	$L__BB1_2190;
	bra.uni 	$L__BB1_2195;
$L__BB1_2190:
	mov.b16 	%rs1403, 1;
	bra.uni 	$L__BB1_2196;
$L__BB1_2191:
	setp.eq.s16 	%p2030, %rs976, 71;
	@%p2030 bra 	$L__BB1_2194;
	setp.ne.s16 	%p2031, %rs976, 84;
	@%p2031 bra 	$L__BB1_2195;
	mov.b16 	%rs1403, 3;
	bra.uni 	$L__BB1_2196;
$L__BB1_2194:
	mov.b16 	%rs1403, 2;
	bra.uni 	$L__BB1_2196;
$L__BB1_2195:
	mov.b16 	%rs1403, 4;
$L__BB1_2196:
	st.local.u8 	[%rd368+1], %rs1403;
	sub.s32 	%r4099, %r1028, %r6680;
	add.s32 	%r4100, %r4099, -2;
	cvt.u64.u32 	%rd2144, %r4100;
	add.s64 	%rd2145, %rd313, %rd2144;
	ld.u8 	%rs982, [%rd2145];
	mov.b16 	%rs1404, 0;
	setp.gt.s16 	%p2034, %rs982, 70;
	@%p2034 bra 	$L__BB1_2200;
	setp.eq.s16 	%p2037, %rs982, 65;
	@%p2037 bra 	$L__BB1_2205;
	setp.eq.s16 	%p2038, %rs982, 67;
	@%p2038 bra 	$L__BB1_2199;
	bra.uni 	$L__BB1_2204;
$L__BB1_2199:
	mov.b16 	%rs1404, 1;
	bra.uni 	$L__BB1_2205;
$L__BB1_2200:
	setp.eq.s16 	%p2035, %rs982, 71;
	@%p2035 bra 	$L__BB1_2203;
	setp.ne.s16 	%p2036, %rs982, 84;
	@%p2036 bra 	$L__BB1_2204;
	mov.b16 	%rs1404, 3;
	bra.uni 	$L__BB1_2205;
$L__BB1_2203:
	mov.b16 	%rs1404, 2;
	bra.uni 	$L__BB1_2205;
$L__BB1_2204:
	mov.b16 	%rs1404, 4;
$L__BB1_2205:
	st.local.u8 	[%rd368+2], %rs1404;
	add.s32 	%r1038, %r6680, 3;
	sub.s32 	%r4101, %r1028, %r1038;
	cvt.u64.u32 	%rd2146, %r4101;
	add.s64 	%rd2147, %rd313, %rd2146;
	ld.u8 	%rs988, [%rd2147];
	mov.b16 	%rs1405, 0;
	setp.gt.s16 	%p2039, %rs988, 70;
	@%p2039 bra 	$L__BB1_2209;
	setp.eq.s16 	%p2042, %rs988, 65;
	@%p2042 bra 	$L__BB1_2214;
	setp.eq.s16 	%p2043, %rs988, 67;
	@%p2043 bra 	$L__BB1_2208;
	bra.uni 	$L__BB1_2213;
$L__BB1_2208:
	mov.b16 	%rs1405, 1;
	bra.uni 	$L__BB1_2214;
$L__BB1_2209:
	setp.eq.s16 	%p2040, %rs988, 71;
	@%p2040 bra 	$L__BB1_2212;
	setp.ne.s16 	%p2041, %rs988, 84;
	@%p2041 bra 	$L__BB1_2213;
	mov.b16 	%rs1405, 3;
	bra.uni 	$L__BB1_2214;
$L__BB1_2212:
	mov.b16 	%rs1405, 2;
	bra.uni 	$L__BB1_2214;
$L__BB1_2213:
	mov.b16 	%rs1405, 4;
$L__BB1_2214:
	st.local.u8 	[%rd368+3], %rs1405;
	add.s32 	%r6680, %r6680, 4;
	setp.ne.s32 	%p2044, %r1038, %r1034;
	@%p2044 bra 	$L__BB1_2145;
$L__BB1_2215:
	setp.eq.s32 	%p2045, %r1033, 0;
	@%p2045 bra 	$L__BB1_2246;
	sub.s32 	%r4102, %r1028, %r6680;
	cvt.u64.u32 	%rd2148, %r4102;
	add.s64 	%rd2149, %rd313, %rd2148;
	ld.u8 	%rs994, [%rd2149];
	mov.b16 	%rs1406, 0;
	setp.gt.s16 	%p2046, %rs994, 70;
	@%p2046 bra 	$L__BB1_2220;
	setp.eq.s16 	%p2049, %rs994, 65;
	@%p2049 bra 	$L__BB1_2225;
	setp.eq.s16 	%p2050, %rs994, 67;
	@%p2050 bra 	$L__BB1_2219;
	bra.uni 	$L__BB1_2224;
$L__BB1_2219:
	mov.b16 	%rs1406, 1;
	bra.uni 	$L__BB1_2225;
$L__BB1_2220:
	setp.eq.s16 	%p2047, %rs994, 71;
	@%p2047 bra 	$L__BB1_2223;
	setp.ne.s16 	%p2048, %rs994, 84;
	@%p2048 bra 	$L__BB1_2224;
	mov.b16 	%rs1406, 3;
	bra.uni 	$L__BB1_2225;
$L__BB1_2223:
	mov.b16 	%rs1406, 2;
	bra.uni 	$L__BB1_2225;
$L__BB1_2224:
	mov.b16 	%rs1406, 4;
$L__BB1_2225:
	cvt.u64.u32 	%rd2150, %r6680;
	add.s64 	%rd369, %rd113, %rd2150;
	st.local.u8 	[%rd369], %rs1406;
	setp.eq.s32 	%p2051, %r1033, 1;
	@%p2051 bra 	$L__BB1_2246;
	not.b32 	%r4103, %r6680;
	add.s32 	%r4104, %r1028, %r4103;
	cvt.u64.u32 	%rd2151, %r4104;
	add.s64 	%rd2152, %rd313, %rd2151;
	ld.u8 	%rs1000, [%rd2152];
	mov.b16 	%rs1407, 0;
	setp.gt.s16 	%p2052, %rs1000, 70;
	@%p2052 bra 	$L__BB1_2230;
	setp.eq.s16 	%p2055, %rs1000, 65;
	@%p2055 bra 	$L__BB1_2235;
	setp.eq.s16 	%p2056, %rs1000, 67;
	@%p2056 bra 	$L__BB1_2229;
	bra.uni 	$L__BB1_2234;
$L__BB1_2229:
	mov.b16 	%rs1407, 1;
	bra.uni 	$L__BB1_2235;
$L__BB1_2230:
	setp.eq.s16 	%p2053, %rs1000, 71;
	@%p2053 bra 	$L__BB1_2233;
	setp.ne.s16 	%p2054, %rs1000, 84;
	@%p2054 bra 	$L__BB1_2234;
	mov.b16 	%rs1407, 3;
	bra.uni 	$L__BB1_2235;
$L__BB1_2233:
	mov.b16 	%rs1407, 2;
	bra.uni 	$L__BB1_2235;
$L__BB1_2234:
	mov.b16 	%rs1407, 4;
$L__BB1_2235:
	st.local.u8 	[%rd369+1], %rs1407;
	setp.eq.s32 	%p2057, %r1033, 2;
	@%p2057 bra 	$L__BB1_2246;
	sub.s32 	%r4105, %r1028, %r6680;
	add.s32 	%r4106, %r4105, -2;
	cvt.u64.u32 	%rd2153, %r4106;
	add.s64 	%rd2154, %rd313, %rd2153;
	ld.u8 	%rs1006, [%rd2154];
	mov.b16 	%rs1408, 0;
	setp.gt.s16 	%p2058, %rs1006, 70;
	@%p2058 bra 	$L__BB1_2240;
	setp.eq.s16 	%p2061, %rs1006, 65;
	@%p2061 bra 	$L__BB1_2245;
	setp.eq.s16 	%p2062, %rs1006, 67;
	@%p2062 bra 	$L__BB1_2239;
	bra.uni 	$L__BB1_2244;
$L__BB1_2239:
	mov.b16 	%rs1408, 1;
	bra.uni 	$L__BB1_2245;
$L__BB1_2240:
	setp.eq.s16 	%p2059, %rs1006, 71;
	@%p2059 bra 	$L__BB1_2243;
	setp.ne.s16 	%p2060, %rs1006, 84;
	@%p2060 bra 	$L__BB1_2244;
	mov.b16 	%rs1408, 3;
	bra.uni 	$L__BB1_2245;
$L__BB1_2243:
	mov.b16 	%rs1408, 2;
	bra.uni 	$L__BB1_2245;
$L__BB1_2244:
	mov.b16 	%rs1408, 4;
$L__BB1_2245:
	st.local.u8 	[%rd369+2], %rs1408;
$L__BB1_2246:
	cvt.u64.u32 	%rd2155, %r1028;
	cvt.u64.u32 	%rd2156, %r1026;
	add.s64 	%rd2157, %rd113, %rd2155;
	mov.b16 	%rs1011, 4;
	st.local.u8 	[%rd2157+1], %rs1011;
	st.local.u8 	[%rd113], %rs1011;
	add.s64 	%rd370, %rd112, %rd2156;
	st.local.u8 	[%rd370+1], %rs1011;
	st.local.u8 	[%rd112], %rs1011;
	@%p1981 bra 	$L__BB1_2283;
	and.b32  	%r1041, %r1028, 3;
	and.b32  	%r1042, %r1028, 2147483644;
	mov.b32 	%r6681, 1;
$L__BB1_2248:
	mov.u32 	%r1043, %r6681;
	@%p2022 bra 	$L__BB1_2276;
	setp.lt.u32 	%p2065, %r1028, 4;
	cvt.u64.u32 	%rd2158, %r1043;
	add.s64 	%rd2159, %rd112, %rd2158;
	ld.local.s8 	%r1044, [%rd2159];
	add.s32 	%r4109, %r1043, -1;
	mul.lo.s32 	%r1045, %r4109, %r1028;
	add.s32 	%r1046, %r1045, -1;
	mov.b32 	%r6683, 1;
	@%p2065 bra 	$L__BB1_2264;
	mov.b32 	%r6683, 1;
$L__BB1_2251:
	cvt.u64.u32 	%rd2160, %r6683;
	add.s64 	%rd371, %rd113, %rd2160;
	ld.local.s8 	%r4111, [%rd371];
	add.s32 	%r4112, %r4111, %r1044;
	setp.eq.s32 	%p2066, %r4112, 3;
	@%p2066 bra 	$L__BB1_2253;
	add.s32 	%r4113, %r1046, %r6683;
	mul.wide.s32 	%rd2161, %r4113, 8;
	add.s64 	%rd2162, %rd108, %rd2161;
	mov.b64 	%rd2163, 9218868437227405312;
	st.local.u64 	[%rd2162], %rd2163;
	add.s64 	%rd2164, %rd109, %rd2161;
	mov.b64 	%rd2165, -4616189618054758400;
	st.local.u64 	[%rd2164], %rd2165;
	bra.uni 	$L__BB1_2254;
$L__BB1_2253:
	add.s32 	%r4114, %r1046, %r6683;
	mul.wide.s32 	%rd2166, %r4114, 8;
	add.s64 	%rd2167, %rd108, %rd2166;
	mov.b64 	%rd2168, 0;
	st.local.u64 	[%rd2167], %rd2168;
	add.s64 	%rd2169, %rd109, %rd2166;
	mov.b64 	%rd2170, -4564063970805153792;
	st.local.u64 	[%rd2169], %rd2170;
$L__BB1_2254:
	ld.local.s8 	%r4115, [%rd371+1];
	add.s32 	%r4116, %r4115, %r1044;
	setp.eq.s32 	%p2067, %r4116, 3;
	@%p2067 bra 	$L__BB1_2256;
	add.s32 	%r4117, %r1045, %r6683;
	mul.wide.s32 	%rd2171, %r4117, 8;
	add.s64 	%rd2172, %rd108, %rd2171;
	mov.b64 	%rd2173, 9218868437227405312;
	st.local.u64 	[%rd2172], %rd2173;
	add.s64 	%rd2174, %rd109, %rd2171;
	mov.b64 	%rd2175, -4616189618054758400;
	st.local.u64 	[%rd2174], %rd2175;
	bra.uni 	$L__BB1_2257;
$L__BB1_2256:
	add.s32 	%r4118, %r1045, %r6683;
	mul.wide.s32 	%rd2176, %r4118, 8;
	add.s64 	%rd2177, %rd108, %rd2176;
	mov.b64 	%rd2178, 0;
	st.local.u64 	[%rd2177], %rd2178;
	add.s64 	%rd2179, %rd109, %rd2176;
	mov.b64 	%rd2180, -4564063970805153792;
	st.local.u64 	[%rd2179], %rd2180;
$L__BB1_2257:
	add.s32 	%r1048, %r6683, 2;
	ld.local.s8 	%r4119, [%rd371+2];
	add.s32 	%r4120, %r4119, %r1044;
	setp.eq.s32 	%p2068, %r4120, 3;
	@%p2068 bra 	$L__BB1_2259;
	add.s32 	%r4121, %r1046, %r1048;
	mul.wide.s32 	%rd2181, %r4121, 8;
	add.s64 	%rd2182, %rd108, %rd2181;
	mov.b64 	%rd2183, 9218868437227405312;
	st.local.u64 	[%rd2182], %rd2183;
	add.s64 	%rd2184, %rd109, %rd2181;
	mov.b64 	%rd2185, -4616189618054758400;
	st.local.u64 	[%rd2184], %rd2185;
	bra.uni 	$L__BB1_2260;
$L__BB1_2259:
	add.s32 	%r4122, %r1046, %r1048;
	mul.wide.s32 	%rd2186, %r4122, 8;
	add.s64 	%rd2187, %rd108, %rd2186;
	mov.b64 	%rd2188, 0;
	st.local.u64 	[%rd2187], %rd2188;
	add.s64 	%rd2189, %rd109, %rd2186;
	mov.b64 	%rd2190, -4564063970805153792;
	st.local.u64 	[%rd2189], %rd2190;
$L__BB1_2260:
	add.s32 	%r1049, %r6683, 3;
	ld.local.s8 	%r4123, [%rd371+3];
	add.s32 	%r4124, %r4123, %r1044;
	setp.eq.s32 	%p2069, %r4124, 3;
	@%p2069 bra 	$L__BB1_2262;
	add.s32 	%r4125, %r1046, %r1049;
	mul.wide.s32 	%rd2191, %r4125, 8;
	add.s64 	%rd2192, %rd108, %rd2191;
	mov.b64 	%rd2193, 9218868437227405312;
	st.local.u64 	[%rd2192], %rd2193;
	add.s64 	%rd2194, %rd109, %rd2191;
	mov.b64 	%rd2195, -4616189618054758400;
	st.local.u64 	[%rd2194], %rd2195;
	bra.uni 	$L__BB1_2263;
$L__BB1_2262:
	add.s32 	%r4126, %r1046, %r1049;
	mul.wide.s32 	%rd2196, %r4126, 8;
	add.s64 	%rd2197, %rd108, %rd2196;
	mov.b64 	%rd2198, 0;
	st.local.u64 	[%rd2197], %rd2198;
	add.s64 	%rd2199, %rd109, %rd2196;
	mov.b64 	%rd2200, -4564063970805153792;
	st.local.u64 	[%rd2199], %rd2200;
$L__BB1_2263:
	add.s32 	%r6683, %r6683, 4;
	setp.ne.s32 	%p2070, %r1049, %r1042;
	@%p2070 bra 	$L__BB1_2251;
$L__BB1_2264:
	setp.eq.s32 	%p2071, %r1041, 0;
	@%p2071 bra 	$L__BB1_2276;
	cvt.u64.u32 	%rd2201, %r6683;
	add.s64 	%rd372, %rd113, %rd2201;
	ld.local.s8 	%r4127, [%rd372];
	add.s32 	%r4128, %r4127, %r1044;
	setp.eq.s32 	%p2072, %r4128, 3;
	@%p2072 bra 	$L__BB1_2267;
	add.s32 	%r4129, %r1046, %r6683;
	mul.wide.s32 	%rd2202, %r4129, 8;
	add.s64 	%rd2203, %rd108, %rd2202;
	mov.b64 	%rd2204, 9218868437227405312;
	st.local.u64 	[%rd2203], %rd2204;
	add.s64 	%rd2205, %rd109, %rd2202;
	mov.b64 	%rd2206, -4616189618054758400;
	st.local.u64 	[%rd2205], %rd2206;
	bra.uni 	$L__BB1_2268;
$L__BB1_2267:
	add.s32 	%r4130, %r1046, %r6683;
	mul.wide.s32 	%rd2207, %r4130, 8;
	add.s64 	%rd2208, %rd108, %rd2207;
	mov.b64 	%rd2209, 0;
	st.local.u64 	[%rd2208], %rd2209;
	add.s64 	%rd2210, %rd109, %rd2207;
	mov.b64 	%rd2211, -4564063970805153792;
	st.local.u64 	[%rd2210], %rd2211;
$L__BB1_2268:
	setp.eq.s32 	%p2073, %r1041, 1;
	@%p2073 bra 	$L__BB1_2276;
	ld.local.s8 	%r4131, [%rd372+1];
	add.s32 	%r4132, %r4131, %r1044;
	setp.eq.s32 	%p2074, %r4132, 3;
	@%p2074 bra 	$L__BB1_2271;
	add.s32 	%r4133, %r1045, %r6683;
	mul.wide.s32 	%rd2212, %r4133, 8;
	add.s64 	%rd2213, %rd108, %rd2212;
	mov.b64 	%rd2214, 9218868437227405312;
	st.local.u64 	[%rd2213], %rd2214;
	add.s64 	%rd2215, %rd109, %rd2212;
	mov.b64 	%rd2216, -4616189618054758400;
	st.local.u64 	[%rd2215], %rd2216;
	bra.uni 	$L__BB1_2272;
$L__BB1_2271:
	add.s32 	%r4134, %r1045, %r6683;
	mul.wide.s32 	%rd2217, %r4134, 8;
	add.s64 	%rd2218, %rd108, %rd2217;
	mov.b64 	%rd2219, 0;
	st.local.u64 	[%rd2218], %rd2219;
	add.s64 	%rd2220, %rd109, %rd2217;
	mov.b64 	%rd2221, -4564063970805153792;
	st.local.u64 	[%rd2220], %rd2221;
$L__BB1_2272:
	setp.eq.s32 	%p2075, %r1041, 2;
	add.s32 	%r1052, %r6683, 2;
	@%p2075 bra 	$L__BB1_2276;
	ld.local.s8 	%r4135, [%rd372+2];
	add.s32 	%r4136, %r4135, %r1044;
	setp.eq.s32 	%p2076, %r4136, 3;
	@%p2076 bra 	$L__BB1_2275;
	add.s32 	%r4137, %r1046, %r1052;
	mul.wide.s32 	%rd2222, %r4137, 8;
	add.s64 	%rd2223, %rd108, %rd2222;
	mov.b64 	%rd2224, 9218868437227405312;
	st.local.u64 	[%rd2223], %rd2224;
	add.s64 	%rd2225, %rd109, %rd2222;
	mov.b64 	%rd2226, -4616189618054758400;
	st.local.u64 	[%rd2225], %rd2226;
	bra.uni 	$L__BB1_2276;
$L__BB1_2275:
	add.s32 	%r4138, %r1046, %r1052;
	mul.wide.s32 	%rd2227, %r4138, 8;
	add.s64 	%rd2228, %rd108, %rd2227;
	mov.b64 	%rd2229, 0;
	st.local.u64 	[%rd2228], %rd2229;
	add.s64 	%rd2230, %rd109, %rd2227;
	mov.b64 	%rd2231, -4564063970805153792;
	st.local.u64 	[%rd2230], %rd2231;
$L__BB1_2276:
	add.s32 	%r6681, %r1043, 1;
	setp.ne.s32 	%p2077, %r1043, %r1026;
	@%p2077 bra 	$L__BB1_2248;
	mov.b32 	%r6684, 1;
$L__BB1_2278:
	@%p2022 bra 	$L__BB1_2356;
	add.s32 	%r1057, %r6684, -1;
	mul.lo.s32 	%r4141, %r1057, %r1028;
	add.s32 	%r1058, %r4141, -1;
	cvt.u64.u32 	%rd2232, %r6684;
	add.s64 	%rd375, %rd112, %rd2232;
	sub.s32 	%r4142, %r4141, %r1028;
	add.s32 	%r1059, %r4142, -2;
	mov.b32 	%r6685, 1;
$L__BB1_2280:
	mov.u32 	%r1060, %r6685;
	add.s32 	%r1061, %r1058, %r1060;
	mul.wide.s32 	%rd2233, %r1061, 8;
	add.s64 	%rd376, %rd108, %rd2233;
	ld.local.f64 	%fd6001, [%rd376];
	abs.f64 	%fd3602, %fd6001;
	setp.geu.f64 	%p2079, %fd3602, 0d41CDCD64FF800000;
	@%p2079 bra 	$L__BB1_2355;
	ld.local.u8 	%rs125, [%rd375];
	cvt.u32.u16 	%r4143, %rs125;
	cvt.s32.s8 	%r4144, %r4143;
	cvt.u64.u32 	%rd2234, %r1060;
	add.s64 	%rd377, %rd113, %rd2234;
	ld.local.u8 	%rs126, [%rd377];
	cvt.u64.u16 	%rd2235, %rs126;
	cvt.s64.s8 	%rd378, %rd2235;
	cvt.u32.u16 	%r4145, %rs126;
	cvt.s32.s8 	%r4146, %r4145;
	add.s32 	%r4147, %r4146, %r4144;
	setp.eq.s32 	%p2080, %r4147, 3;
	mul.wide.s32 	%rd2236, %r1061, 8;
	add.s64 	%rd379, %rd109, %rd2236;
	@%p2080 bra 	$L__BB1_2315;
	mov.b64 	%rd2237, -4616189618054758400;
	st.local.u64 	[%rd379], %rd2237;
	mov.b64 	%rd2238, 9218868437227405312;
	st.local.u64 	[%rd376], %rd2238;
	mov.f64 	%fd6003, 0dBFF0000000000000;
	mov.f64 	%fd6001, 0d7FF0000000000000;
	mov.f64 	%fd6002, %fd6001;
	bra.uni 	$L__BB1_2326;
$L__BB1_2283:
	setp.eq.s32 	%p2149, %r1028, 0;
	mov.b32 	%r6691, 0;
	mov.f64 	%fd6063, 0dFFF0000000000000;
	@%p2149 bra 	$L__BB1_2299;
	ld.local.u8 	%rs1015, [%rd370];
	cvt.u32.u16 	%r4232, %rs1015;
	cvt.s32.s8 	%r1054, %r4232;
	add.s32 	%r4233, %r1026, -1;
	mad.lo.s32 	%r1055, %r1028, %r4233, -1;
	cvt.u64.u16 	%rd2309, %rs1015;
	cvt.s64.s8 	%rd373, %rd2309;
	mul.wide.s32 	%rd374, %r1054, 5;
	mov.f64 	%fd6063, 0dFFF0000000000000;
	mov.b32 	%r6691, 0;
	mov.b32 	%r6689, 1;
$L__BB1_2285:
	mov.u32 	%r1077, %r6689;
	cvt.u64.u32 	%rd2310, %r1077;
	add.s64 	%rd389, %rd113, %rd2310;
	ld.local.u8 	%rs127, [%rd389];
	cvt.u32.u16 	%r4234, %rs127;
	cvt.s32.s8 	%r4235, %r4234;
	add.s32 	%r4236, %r4235, %r1054;
	setp.ne.s32 	%p2150, %r4236, 3;
	mov.f64 	%fd6062, 0dBFF0000000000000;
	mov.f64 	%fd6061, 0d7FF0000000000000;
	@%p2150 bra 	$L__BB1_2298;
	cvt.u64.u16 	%rd2311, %rs127;
	cvt.s64.s8 	%rd2312, %rd2311;
	add.s64 	%rd2313, %rd374, %rd2312;
	shl.b64 	%rd2314, %rd2313, 3;
	add.s64 	%rd2315, %rd2, %rd2314;
	ld.global.f64 	%fd6062, [%rd2315+45440];
	ld.local.s8 	%r4237, [%rd389+1];
	cvt.u16.u64 	%rs1016, %rd373;
	cvt.s16.s8 	%rs1017, %rs127;
	mov.b32 	%r4238, {%rs1016, %rs1017};
	mov.b32 	%r4239, 1405;
	dp2a.lo.s32.u32 	%r4240, %r4238, %r4239, %r4237;
	mul.wide.s32 	%rd2316, %r4240, 8;
	add.s64 	%rd2317, %rd2, %rd2316;
	ld.global.f64 	%fd3768, [%rd2317+36240];
	add.f64 	%fd3769, %fd6062, %fd3768;
	ld.global.f64 	%fd6061, [%rd2315+45640];
	ld.global.f64 	%fd3770, [%rd2317+41240];
	add.f64 	%fd3771, %fd6061, %fd3770;
	abs.f64 	%fd3772, %fd3771;
	setp.gt.f64 	%p2151, %fd3772, 0d41CDCD64FF800000;
	selp.f64 	%fd1152, 0dBFF0000000000000, %fd3769, %p2151;
	selp.f64 	%fd1153, 0d7FF0000000000000, %fd3771, %p2151;
	mad.lo.s64 	%rd390, %rd373, 160, %rd2315;
	ld.global.f64 	%fd1154, [%rd390+21160];
	abs.f64 	%fd1155, %fd1154;
	setp.geu.f64 	%p2152, %fd1155, 0d41CDCD64FF800000;
	mad.lo.s64 	%rd391, %rd373, -800, %rd2317;
	mov.f64 	%fd6052, %fd1152;
	mov.f64 	%fd6053, %fd1153;
	@%p2152 bra 	$L__BB1_2290;
	ld.global.f64 	%fd1156, [%rd391+23000];
	abs.f64 	%fd3774, %fd1156;
	setp.geu.f64 	%p2153, %fd3774, 0d41CDCD64FF800000;
	mov.f64 	%fd6052, %fd1152;
	mov.f64 	%fd6053, %fd1153;
	@%p2153 bra 	$L__BB1_2290;
	ld.global.f64 	%fd3775, [%rd390+20160];
	add.f64 	%fd3776, %fd6062, %fd3775;
	ld.global.f64 	%fd3777, [%rd391+22000];
	add.f64 	%fd3778, %fd3776, %fd3777;
	add.f64 	%fd3779, %fd6061, %fd1154;
	add.f64 	%fd3780, %fd3779, %fd1156;
	abs.f64 	%fd3781, %fd3780;
	setp.gt.f64 	%p2154, %fd3781, 0d41CDCD64FF800000;
	selp.f64 	%fd6052, 0dBFF0000000000000, %fd3778, %p2154;
	selp.f64 	%fd6053, 0d7FF0000000000000, %fd3780, %p2154;
	add.f64 	%fd3782, %fd6053, 0d4069000000000000;
	add.f64 	%fd3783, %fd6052, 0dC016CCCCCCCCCCCD;
	add.f64 	%fd3784, %fd1038, %fd3783;
	div.rn.f64 	%fd6054, %fd3782, %fd3784;
	abs.f64 	%fd3785, %fd1153;
	setp.geu.f64 	%p2155, %fd3785, 0d41CDCD64FF800000;
	@%p2155 bra 	$L__BB1_2290;
	add.f64 	%fd3786, %fd1153, 0d4069000000000000;
	add.f64 	%fd3787, %fd1152, 0dC016CCCCCCCCCCCD;
	add.f64 	%fd3788, %fd1038, %fd3787;
	div.rn.f64 	%fd3789, %fd3786, %fd3788;
	setp.lt.f64 	%p2156, %fd3789, %fd6054;
	selp.f64 	%fd6052, %fd6052, %fd1152, %p2156;
	selp.f64 	%fd6053, %fd6053, %fd1153, %p2156;
	selp.f64 	%fd6054, %fd6054, %fd3789, %p2156;
$L__BB1_2290:
	mov.f64 	%fd6055, %fd6052;
	mov.f64 	%fd6056, %fd6053;
	@%p2152 bra 	$L__BB1_2293;
	ld.global.f64 	%fd3790, [%rd390+20160];
	add.f64 	%fd3791, %fd6062, %fd3790;
	add.f64 	%fd3792, %fd6061, %fd1154;
	abs.f64 	%fd3793, %fd3792;
	setp.gt.f64 	%p2158, %fd3793, 0d41CDCD64FF800000;
	selp.f64 	%fd6055, 0dBFF0000000000000, %fd3791, %p2158;
	selp.f64 	%fd6056, 0d7FF0000000000000, %fd3792, %p2158;
	add.f64 	%fd3794, %fd6056, 0d4069000000000000;
	add.f64 	%fd3795, %fd6055, 0dC016CCCCCCCCCCCD;
	add.f64 	%fd3796, %fd1038, %fd3795;
	div.rn.f64 	%fd6054, %fd3794, %fd3796;
	abs.f64 	%fd3797, %fd6053;
	setp.geu.f64 	%p2159, %fd3797, 0d41CDCD64FF800000;
	@%p2159 bra 	$L__BB1_2293;
	add.f64 	%fd3798, %fd6053, 0d4069000000000000;
	add.f64 	%fd3799, %fd6052, 0dC016CCCCCCCCCCCD;
	add.f64 	%fd3800, %fd1038, %fd3799;
	div.rn.f64 	%fd3801, %fd3798, %fd3800;
	setp.lt.f64 	%p2160, %fd3801, %fd6054;
	selp.f64 	%fd6055, %fd6055, %fd6052, %p2160;
	selp.f64 	%fd6056, %fd6056, %fd6053, %p2160;
	selp.f64 	%fd6054, %fd6054, %fd3801, %p2160;
$L__BB1_2293:
	ld.global.f64 	%fd1175, [%rd391+23000];
	abs.f64 	%fd3802, %fd1175;
	setp.geu.f64 	%p2161, %fd3802, 0d41CDCD64FF800000;
	mov.f64 	%fd6058, %fd6055;
	mov.f64 	%fd6059, %fd6056;
	@%p2161 bra 	$L__BB1_2296;
	ld.global.f64 	%fd3803, [%rd391+22000];
	add.f64 	%fd3804, %fd6062, %fd3803;
	add.f64 	%fd3805, %fd6061, %fd1175;
	abs.f64 	%fd3806, %fd3805;
	setp.gt.f64 	%p2162, %fd3806, 0d41CDCD64FF800000;
	selp.f64 	%fd6058, 0dBFF0000000000000, %fd3804, %p2162;
	selp.f64 	%fd6059, 0d7FF0000000000000, %fd3805, %p2162;
	add.f64 	%fd3807, %fd6059, 0d4069000000000000;
	add.f64 	%fd3808, %fd6058, 0dC016CCCCCCCCCCCD;
	add.f64 	%fd3809, %fd1038, %fd3808;
	div.rn.f64 	%fd6054, %fd3807, %fd3809;
	abs.f64 	%fd3810, %fd6056;
	setp.geu.f64 	%p2163, %fd3810, 0d41CDCD64FF800000;
	@%p2163 bra 	$L__BB1_2296;
	add.f64 	%fd3811, %fd6056, 0d4069000000000000;
	add.f64 	%fd3812, %fd6055, 0dC016CCCCCCCCCCCD;
	add.f64 	%fd3813, %fd1038, %fd3812;
	div.rn.f64 	%fd3814, %fd3811, %fd3813;
	setp.lt.f64 	%p2164, %fd3814, %fd6054;
	selp.f64 	%fd6058, %fd6058, %fd6055, %p2164;
	selp.f64 	%fd6059, %fd6059, %fd6056, %p2164;
	selp.f64 	%fd6054, %fd6054, %fd3814, %p2164;
$L__BB1_2296:
	add.f64 	%fd3815, %fd6062, 0dC016CCCCCCCCCCCD;
	add.f64 	%fd1185, %fd1038, %fd3815;
	abs.f64 	%fd3816, %fd6059;
	setp.geu.f64 	%p2165, %fd3816, 0d41CDCD64FF800000;
	@%p2165 bra 	$L__BB1_2298;
	add.f64 	%fd3817, %fd6061, 0d4069000000000000;
	div.rn.f64 	%fd3818, %fd3817, %fd1185;
	setp.lt.f64 	%p2166, %fd6054, %fd3818;
	selp.f64 	%fd6061, %fd6061, %fd6059, %p2166;
	selp.f64 	%fd6062, %fd6062, %fd6058, %p2166;
$L__BB1_2298:
	add.f64 	%fd3819, %fd6062, 0d3EB0C6F7A0B5ED8D;
	add.f64 	%fd3820, %fd6061, 0d3EB0C6F7A0B5ED8D;
	add.s32 	%r4241, %r1055, %r1077;
	mul.wide.s32 	%rd2318, %r4241, 8;
	add.s64 	%rd2319, %rd108, %rd2318;
	ld.local.f64 	%fd3821, [%rd2319];
	add.f64 	%fd3822, %fd3820, %fd3821;
	add.f64 	%fd3823, %fd3822, 0d4069000000000000;
	add.s64 	%rd2320, %rd109, %rd2318;
	ld.local.f64 	%fd3824, [%rd2320];
	add.f64 	%fd3825, %fd3819, %fd3824;
	add.f64 	%fd3826, %fd3825, 0dC016CCCCCCCCCCCD;
	add.f64 	%fd3827, %fd1038, %fd3826;
	div.rn.f64 	%fd3828, %fd3823, %fd3827;
	add.f64 	%fd3829, %fd3828, 0dC071126666666666;
	setp.gt.f64 	%p2167, %fd3829, %fd6063;
	setp.lt.f64 	%p2168, %fd3825, 0d0000000000000000;
	setp.lt.f64 	%p2169, %fd3822, 0d0000000000000000;
	and.pred  	%p2170, %p2168, %p2169;
	and.pred  	%p2171, %p2170, %p2167;
	selp.f64 	%fd6063, %fd3829, %fd6063, %p2171;
	selp.b32 	%r6691, %r1077, %r6691, %p2171;
	add.s32 	%r6689, %r1077, 1;
	setp.ne.s32 	%p2172, %r1077, %r1028;
	@%p2172 bra 	$L__BB1_2285;
$L__BB1_2299:
	abs.f64 	%fd1192, %fd6063;
	setp.gt.f64 	%p2173, %fd1192, 0d41CDCD64FF800000;
	selp.b32 	%r6711, 1, %r6691, %p2173;
	selp.b32 	%r6712, 1, %r1026, %p2173;
	cvt.u64.u32 	%rd2321, %r6712;
	add.s64 	%rd392, %rd112, %rd2321;
	ld.local.u8 	%rs128, [%rd392];
	cvt.u32.u16 	%r4242, %rs128;
	cvt.s32.s8 	%r4243, %r4242;
	cvt.s64.s32 	%rd2322, %r6711;
	add.s64 	%rd393, %rd113, %rd2322;
	ld.local.u8 	%rs1409, [%rd393];
	cvt.u32.u16 	%r4244, %rs1409;
	cvt.s32.s8 	%r4245, %r4244;
	add.s32 	%r4246, %r4245, %r4243;
	setp.ne.s32 	%p2174, %r4246, 3;
	mov.f64 	%fd6074, 0dBFF0000000000000;
	mov.f64 	%fd6073, 0d7FF0000000000000;
	@%p2174 bra 	$L__BB1_2312;
	cvt.u32.u16 	%r4247, %rs128;
	cvt.u32.u16 	%r4248, %rs1409;
	cvt.u64.u16 	%rd2323, %rs1409;
	cvt.s64.s8 	%rd2324, %rd2323;
	cvt.s32.s8 	%r4249, %r4247;
	mul.wide.s32 	%rd2325, %r4249, 5;
	add.s64 	%rd2326, %rd2325, %rd2324;
	shl.b64 	%rd2327, %rd2326, 3;
	add.s64 	%rd2328, %rd2, %rd2327;
	ld.global.f64 	%fd6074, [%rd2328+45440];
	ld.local.s8 	%r4250, [%rd393+1];
	ld.local.s8 	%rs1018, [%rd392+1];
	cvt.u32.u16 	%r4251, %rs1018;
	prmt.b32 	%r4252, %r4247, %r4251, 0x3340U;
	prmt.b32 	%r4253, %r4248, 0, 0x3340U;
	prmt.b32 	%r4254, %r4252, %r4253, 0x5410U;
	mov.b32 	%r4255, 334205;
	dp4a.s32.u32 	%r4256, %r4254, %r4255, %r4250;
	mul.wide.s32 	%rd2329, %r4256, 8;
	add.s64 	%rd2330, %rd2, %rd2329;
	ld.global.f64 	%fd3833, [%rd2330+35440];
	add.f64 	%fd3834, %fd6074, %fd3833;
	ld.global.f64 	%fd6073, [%rd2328+45640];
	ld.global.f64 	%fd3835, [%rd2330+40440];
	add.f64 	%fd3836, %fd6073, %fd3835;
	abs.f64 	%fd3837, %fd3836;
	setp.gt.f64 	%p2175, %fd3837, 0d41CDCD64FF800000;
	selp.f64 	%fd1195, 0dBFF0000000000000, %fd3834, %p2175;
	selp.f64 	%fd1196, 0d7FF0000000000000, %fd3836, %p2175;
	cvt.s16.s8 	%rs1019, %rs128;
	mov.b32 	%r4257, {%rs1019, %rs1018};
	cvt.s32.s8 	%r4258, %r4248;
	mov.b32 	%r4259, 1305;
	dp2a.lo.s32.u32 	%r4260, %r4257, %r4259, %r4258;
	mul.wide.s32 	%rd2331, %r4260, 8;
	add.s64 	%rd394, %rd2, %rd2331;
	ld.global.f64 	%fd1197, [%rd394+21000];
	abs.f64 	%fd1198, %fd1197;
	setp.geu.f64 	%p2176, %fd1198, 0d41CDCD64FF800000;
	cvt.s16.s8 	%rs1020, %rs1409;
	mov.b32 	%r4261, {%rs1019, %rs1020};
	dp2a.lo.s32.u32 	%r4262, %r4261, %r4259, %r4250;
	mul.wide.s32 	%rd2332, %r4262, 8;
	add.s64 	%rd395, %rd2, %rd2332;
	mov.f64 	%fd6064, %fd1195;
	mov.f64 	%fd6065, %fd1196;
	@%p2176 bra 	$L__BB1_2304;
	ld.global.f64 	%fd1199, [%rd395+23000];
	abs.f64 	%fd3839, %fd1199;
	setp.geu.f64 	%p2177, %fd3839, 0d41CDCD64FF800000;
	mov.f64 	%fd6064, %fd1195;
	mov.f64 	%fd6065, %fd1196;
	@%p2177 bra 	$L__BB1_2304;
	ld.global.f64 	%fd3840, [%rd394+20000];
	add.f64 	%fd3841, %fd6074, %fd3840;
	ld.global.f64 	%fd3842, [%rd395+22000];
	add.f64 	%fd3843, %fd3841, %fd3842;
	add.f64 	%fd3844, %fd6073, %fd1197;
	add.f64 	%fd3845, %fd3844, %fd1199;
	abs.f64 	%fd3846, %fd3845;
	setp.gt.f64 	%p2178, %fd3846, 0d41CDCD64FF800000;
	selp.f64 	%fd6064, 0dBFF0000000000000, %fd3843, %p2178;
	selp.f64 	%fd6065, 0d7FF0000000000000, %fd3845, %p2178;
	add.f64 	%fd3847, %fd6065, 0d4069000000000000;
	add.f64 	%fd3848, %fd6064, 0dC016CCCCCCCCCCCD;
	add.f64 	%fd3849, %fd1038, %fd3848;
	div.rn.f64 	%fd6066, %fd3847, %fd3849;
	abs.f64 	%fd3850, %fd1196;
	setp.geu.f64 	%p2179, %fd3850, 0d41CDCD64FF800000;
	@%p2179 bra 	$L__BB1_2304;
	add.f64 	%fd3851, %fd1196, 0d4069000000000000;
	add.f64 	%fd3852, %fd1195, 0dC016CCCCCCCCCCCD;
	add.f64 	%fd3853, %fd1038, %fd3852;
	div.rn.f64 	%fd3854, %fd3851, %fd3853;
	setp.lt.f64 	%p2180, %fd3854, %fd6066;
	selp.f64 	%fd6064, %fd6064, %fd1195, %p2180;
	selp.f64 	%fd6065, %fd6065, %fd1196, %p2180;
	selp.f64 	%fd6066, %fd6066, %fd3854, %p2180;
$L__BB1_2304:
	mov.f64 	%fd6067, %fd6064;
	mov.f64 	%fd6068, %fd6065;
	@%p2176 bra 	$L__BB1_2307;
	ld.global.f64 	%fd3855, [%rd394+20000];
	add.f64 	%fd3856, %fd6074, %fd3855;
	add.f64 	%fd3857, %fd6073, %fd1197;
	abs.f64 	%fd3858, %fd3857;
	setp.gt.f64 	%p2182, %fd3858, 0d41CDCD64FF800000;
	selp.f64 	%fd6067, 0dBFF0000000000000, %fd3856, %p2182;
	selp.f64 	%fd6068, 0d7FF0000000000000, %fd3857, %p2182;
	add.f64 	%fd3859, %fd6068, 0d4069000000000000;
	add.f64 	%fd3860, %fd6067, 0dC016CCCCCCCCCCCD;
	add.f64 	%fd3861, %fd1038, %fd3860;
	div.rn.f64 	%fd6066, %fd3859, %fd3861;
	abs.f64 	%fd3862, %fd6065;
	setp.geu.f64 	%p2183, %fd3862, 0d41CDCD64FF800000;
	@%p2183 bra 	$L__BB1_2307;
	add.f64 	%fd3863, %fd6065, 0d4069000000000000;
	add.f64 	%fd3864, %fd6064, 0dC016CCCCCCCCCCCD;
	add.f64 	%fd3865, %fd1038, %fd3864;
	div.rn.f64 	%fd3866, %fd3863, %fd3865;
	setp.lt.f64 	%p2184, %fd3866, %fd6066;
	selp.f64 	%fd6067, %fd6067, %fd6064, %p2184;
	selp.f64 	%fd6068, %fd6068, %fd6065, %p2184;
	selp.f64 	%fd6066, %fd6066, %fd3866, %p2184;
$L__BB1_2307:
	ld.global.f64 	%fd1218, [%rd395+23000];
	abs.f64 	%fd3867, %fd1218;
	setp.geu.f64 	%p2185, %fd3867, 0d41CDCD64FF800000;
	mov.f64 	%fd6070, %fd6067;
	mov.f64 	%fd6071, %fd6068;
	@%p2185 bra 	$L__BB1_2310;
	ld.global.f64 	%fd3868, [%rd395+22000];
	add.f64 	%fd3869, %fd6074, %fd3868;
	add.f64 	%fd3870, %fd6073, %fd1218;
	abs.f64 	%fd3871, %fd3870;
	setp.gt.f64 	%p2186, %fd3871, 0d41CDCD64FF800000;
	selp.f64 	%fd6070, 0dBFF0000000000000, %fd3869, %p2186;
	selp.f64 	%fd6071, 0d7FF0000000000000, %fd3870, %p2186;
	add.f64 	%fd3872, %fd6071, 0d4069000000000000;
	add.f64 	%fd3873, %fd6070, 0dC016CCCCCCCCCCCD;
	add.f64 	%fd3874, %fd1038, %fd3873;
	div.rn.f64 	%fd6066, %fd3872, %fd3874;
	abs.f64 	%fd3875, %fd6068;
	setp.geu.f64 	%p2187, %fd3875, 0d41CDCD64FF800000;
	@%p2187 bra 	$L__BB1_2310;
	add.f64 	%fd3876, %fd6068, 0d4069000000000000;
	add.f64 	%fd3877, %fd6067, 0dC016CCCCCCCCCCCD;
	add.f64 	%fd3878, %fd1038, %fd3877;
	div.rn.f64 	%fd3879, %fd3876, %fd3878;
	setp.lt.f64 	%p2188, %fd3879, %fd6066;
	selp.f64 	%fd6070, %fd6070, %fd6067, %p2188;
	selp.f64 	%fd6071, %fd6071, %fd6068, %p2188;
	selp.f64 	%fd6066, %fd6066, %fd3879, %p2188;
$L__BB1_2310:
	add.f64 	%fd3880, %fd6074, 0dC016CCCCCCCCCCCD;
	add.f64 	%fd1228, %fd1038, %fd3880;
	abs.f64 	%fd3881, %fd6071;
	setp.geu.f64 	%p2189, %fd3881, 0d41CDCD64FF800000;
	@%p2189 bra 	$L__BB1_2312;
	add.f64 	%fd3882, %fd6073, 0d4069000000000000;
	div.rn.f64 	%fd3883, %fd3882, %fd1228;
	setp.lt.f64 	%p2190, %fd6066, %fd3883;
	selp.f64 	%fd6073, %fd6073, %fd6071, %p2190;
	selp.f64 	%fd6074, %fd6074, %fd6070, %p2190;
$L__BB1_2312:
	setp.eq.s32 	%p2191, %r1026, 0;
	@%p2191 bra 	$L__BB1_2368;
	and.b32  	%r1084, %r1026, 15;
	setp.lt.u32 	%p2192, %r1026, 16;
	mov.b32 	%r6692, 0;
	@%p2192 bra 	$L__BB1_2358;
	and.b32  	%r6692, %r1026, 2147483632;
	mov.b32 	%r6695, 0;
	bra.uni 	$L__BB1_2357;
$L__BB1_2315:
	cvt.u32.u16 	%r4148, %rs125;
	cvt.s32.s8 	%r4149, %r4148;
	mul.wide.s32 	%rd2239, %r4149, 5;
	add.s64 	%rd380, %rd2239, %rd378;
	shl.b64 	%rd2240, %rd380, 3;
	add.s64 	%rd2241, %rd2, %rd2240;
	ld.global.f64 	%fd6003, [%rd2241+45440];
	ld.local.u8 	%rs1012, [%rd375+-1];
	cvt.u64.u16 	%rd2242, %rs1012;
	cvt.s64.s8 	%rd381, %rd2242;
	cvt.u32.u16 	%r4150, %rs126;
	ld.local.s8 	%rs1013, [%rd377+-1];
	cvt.u32.u16 	%r4151, %rs1013;
	prmt.b32 	%r4152, %r4151, %r4150, 0x3340U;
	prmt.b32 	%r4153, %r4148, 0, 0x3340U;
	prmt.b32 	%r4154, %r4152, %r4153, 0x5410U;
	cvt.u32.u16 	%r4155, %rs1012;
	cvt.s32.s8 	%r4156, %r4155;
	mov.b32 	%r4157, 359705;
	dp4a.s32.u32 	%r4158, %r4154, %r4157, %r4156;
	mul.wide.s32 	%rd2243, %r4158, 8;
	add.s64 	%rd2244, %rd2, %rd2243;
	ld.global.f64 	%fd3605, [%rd2244+35440];
	add.f64 	%fd3606, %fd6003, %fd3605;
	ld.global.f64 	%fd6002, [%rd2241+45640];
	ld.global.f64 	%fd3607, [%rd2244+40440];
	add.f64 	%fd3608, %fd6002, %fd3607;
	abs.f64 	%fd3609, %fd3608;
	setp.gt.f64 	%p2081, %fd3609, 0d41CDCD64FF800000;
	selp.f64 	%fd1042, 0dBFF0000000000000, %fd3606, %p2081;
	selp.f64 	%fd1043, 0d7FF0000000000000, %fd3608, %p2081;
	cvt.u16.u64 	%rs1014, %rd378;
	mov.b32 	%r4159, {%rs1013, %rs1014};
	mov.b32 	%r4160, 6405;
	dp2a.lo.s32.u32 	%r4161, %r4159, %r4160, %r4149;
	mul.wide.s32 	%rd2245, %r4161, 8;
	add.s64 	%rd382, %rd2, %rd2245;
	ld.global.f64 	%fd1044, [%rd382+21000];
	abs.f64 	%fd3610, %fd1044;
	setp.geu.f64 	%p2082, %fd3610, 0d41CDCD64FF800000;
	@%p2082 bra 	$L__BB1_2321;
	mad.lo.s64 	%rd2249, %rd378, 24, %rd380;
	add.s64 	%rd2250, %rd2249, %rd381;
	shl.b64 	%rd2251, %rd2250, 3;
	add.s64 	%rd383, %rd2, %rd2251;
	ld.global.f64 	%fd1045, [%rd383+23000];
	abs.f64 	%fd3625, %fd1045;
	setp.geu.f64 	%p2087, %fd3625, 0d41CDCD64FF800000;
	@%p2087 bra 	$L__BB1_2319;
	ld.global.f64 	%fd3638, [%rd382+20000];
	add.f64 	%fd3639, %fd6003, %fd3638;
	ld.global.f64 	%fd3640, [%rd383+22000];
	add.f64 	%fd3641, %fd3639, %fd3640;
	add.f64 	%fd3642, %fd6002, %fd1044;
	add.f64 	%fd3643, %fd3642, %fd1045;
	abs.f64 	%fd3644, %fd3643;
	setp.gt.f64 	%p2091, %fd3644, 0d41CDCD64FF800000;
	selp.f64 	%fd5998, 0dBFF0000000000000, %fd3641, %p2091;
	selp.f64 	%fd5999, 0d7FF0000000000000, %fd3643, %p2091;
	add.f64 	%fd3645, %fd5999, 0d4069000000000000;
	add.f64 	%fd3646, %fd5998, 0dC016CCCCCCCCCCCD;
	add.f64 	%fd3647, %fd1038, %fd3646;
	div.rn.f64 	%fd6000, %fd3645, %fd3647;
	abs.f64 	%fd3648, %fd1043;
	setp.geu.f64 	%p2092, %fd3648, 0d41CDCD64FF800000;
	@%p2092 bra 	$L__BB1_2324;
	add.f64 	%fd3649, %fd1043, 0d4069000000000000;
	add.f64 	%fd3650, %fd1042, 0dC016CCCCCCCCCCCD;
	add.f64 	%fd3651, %fd1038, %fd3650;
	div.rn.f64 	%fd3652, %fd3649, %fd3651;
	setp.lt.f64 	%p2093, %fd3652, %fd6000;
	selp.f64 	%fd5998, %fd5998, %fd1042, %p2093;
	selp.f64 	%fd5999, %fd5999, %fd1043, %p2093;
	selp.f64 	%fd6000, %fd6000, %fd3652, %p2093;
	bra.uni 	$L__BB1_2324;
$L__BB1_2319:
	ld.global.f64 	%fd3626, [%rd382+20000];
	add.f64 	%fd3627, %fd6003, %fd3626;
	add.f64 	%fd3628, %fd6002, %fd1044;
	abs.f64 	%fd3629, %fd3628;
	setp.gt.f64 	%p2088, %fd3629, 0d41CDCD64FF800000;
	selp.f64 	%fd5998, 0dBFF0000000000000, %fd3627, %p2088;
	selp.f64 	%fd5999, 0d7FF0000000000000, %fd3628, %p2088;
	add.f64 	%fd3630, %fd5999, 0d4069000000000000;
	add.f64 	%fd3631, %fd5998, 0dC016CCCCCCCCCCCD;
	add.f64 	%fd3632, %fd1038, %fd3631;
	div.rn.f64 	%fd6000, %fd3630, %fd3632;
	abs.f64 	%fd3633, %fd1043;
	setp.geu.f64 	%p2089, %fd3633, 0d41CDCD64FF800000;
	@%p2089 bra 	$L__BB1_2324;
	add.f64 	%fd3634, %fd1043, 0d4069000000000000;
	add.f64 	%fd3635, %fd1042, 0dC016CCCCCCCCCCCD;
	add.f64 	%fd3636, %fd1038, %fd3635;
	div.rn.f64 	%fd3637, %fd3634, %fd3636;
	setp.lt.f64 	%p2090, %fd3637, %fd6000;
	selp.f64 	%fd5998, %fd5998, %fd1042, %p2090;
	selp.f64 	%fd5999, %fd5999, %fd1043, %p2090;
	selp.f64 	%fd6000, %fd6000, %fd3637, %p2090;
	bra.uni 	$L__BB1_2324;
$L__BB1_2321:
	mad.lo.s64 	%rd2246, %rd378, 24, %rd380;
	add.s64 	%rd2247, %rd2246, %rd381;
	shl.b64 	%rd2248, %rd2247, 3;
	add.s64 	%rd384, %rd2, %rd2248;
	ld.global.f64 	%fd1058, [%rd384+23000];
	abs.f64 	%fd3612, %fd1058;
	setp.geu.f64 	%p2083, %fd3612, 0d41CDCD64FF800000;
	mov.f64 	%fd5998, %fd1042;
	mov.f64 	%fd5999, %fd1043;
	@%p2083 bra 	$L__BB1_2324;
	ld.global.f64 	%fd3613, [%rd384+22000];
	add.f64 	%fd3614, %fd6003, %fd3613;
	add.f64 	%fd3615, %fd6002, %fd1058;
	abs.f64 	%fd3616, %fd3615;
	setp.gt.f64 	%p2084, %fd3616, 0d41CDCD64FF800000;
	selp.f64 	%fd5998, 0dBFF0000000000000, %fd3614, %p2084;
	selp.f64 	%fd5999, 0d7FF0000000000000, %fd3615, %p2084;
	add.f64 	%fd3617, %fd5999, 0d4069000000000000;
	add.f64 	%fd3618, %fd5998, 0dC016CCCCCCCCCCCD;
	add.f64 	%fd3619, %fd1038, %fd3618;
	div.rn.f64 	%fd6000, %fd3617, %fd3619;
	abs.f64 	%fd3620, %fd1043;
	setp.geu.f64 	%p2085, %fd3620, 0d41CDCD64FF800000;
	@%p2085 bra 	$L__BB1_2324;
	add.f64 	%fd3621, %fd1043, 0d4069000000000000;
	add.f64 	%fd3622, %fd1042, 0dC016CCCCCCCCCCCD;
	add.f64 	%fd3623, %fd1038, %fd3622;
	div.rn.f64 	%fd3624, %fd3621, %fd3623;
	setp.lt.f64 	%p2086, %fd3624, %fd6000;
	selp.f64 	%fd5998, %fd5998, %fd1042, %p2086;
	selp.f64 	%fd5999, %fd5999, %fd1043, %p2086;
	selp.f64 	%fd6000, %fd6000, %fd3624, %p2086;
$L__BB1_2324:
	add.f64 	%fd3653, %fd6003, 0dC016CCCCCCCCCCCD;
	add.f64 	%fd1068, %fd1038, %fd3653;
	abs.f64 	%fd3654, %fd5999;
	setp.geu.f64 	%p2094, %fd3654, 0d41CDCD64FF800000;
	@%p2094 bra 	$L__BB1_2326;
	add.f64 	%fd3655, %fd6002, 0d4069000000000000;
	div.rn.f64 	%fd3656, %fd3655, %fd1068;
	setp.lt.f64 	%p2095, %fd6000, %fd3656;
	selp.f64 	%fd6002, %fd6002, %fd5999, %p2095;
	selp.f64 	%fd6003, %fd6003, %fd5998, %p2095;
$L__BB1_2326:
	abs.f64 	%fd3657, %fd6002;
	setp.geu.f64 	%p2096, %fd3657, 0d41CDCD64FF800000;
	@%p2096 bra 	$L__BB1_2328;
	st.local.f64 	[%rd379], %fd6003;
	st.local.f64 	[%rd376], %fd6002;
	mov.f64 	%fd6001, %fd6002;
$L__BB1_2328:
	min.u32 	%r4162, %r6684, %r1060;
	setp.lt.u32 	%p2097, %r4162, 2;
	mov.f64 	%fd6005, 0dBFF0000000000000;
	mov.f64 	%fd6006, 0d7FF0000000000000;
	@%p2097 bra 	$L__BB1_2355;
	ld.local.f64 	%fd1075, [%rd379];
	add.f64 	%fd3660, %fd6001, 0d4069000000000000;
	add.f64 	%fd3661, %fd1075, 0dC016CCCCCCCCCCCD;
	add.f64 	%fd3662, %fd1038, %fd3661;
	div.rn.f64 	%fd1076, %fd3660, %fd3662;
	add.s32 	%r1062, %r1059, %r1060;
	mul.wide.s32 	%rd2252, %r1062, 8;
	add.s64 	%rd2253, %rd108, %rd2252;
	ld.local.f64 	%fd1077, [%rd2253];
	abs.f64 	%fd3663, %fd1077;
	setp.geu.f64 	%p2098, %fd3663, 0d41CDCD64FF800000;
	@%p2098 bra 	$L__BB1_2332;
	cvt.u32.u16 	%r4163, %rs125;
	ld.local.u8 	%r4164, [%rd375+-1];
	prmt.b32 	%r4165, %r4164, %r4163, 0x3340U;
	ld.local.u8 	%r4166, [%rd377+-1];
	prmt.b32 	%r4167, %r4166, 0, 0x3340U;
	prmt.b32 	%r4168, %r4165, %r4167, 0x5410U;
	cvt.u32.u16 	%r4169, %rs126;
	cvt.s32.s8 	%r4170, %r4169;
	mov.b32 	%r4171, 334205;
	dp4a.s32.u32 	%r4172, %r4168, %r4171, %r4170;
	mul.wide.s32 	%rd2254, %r4172, 8;
	add.s64 	%rd385, %rd2, %rd2254;
	ld.global.f64 	%fd1078, [%rd385+5000];
	abs.f64 	%fd3666, %fd1078;
	setp.geu.f64 	%p2099, %fd3666, 0d41CDCD64FF800000;
	@%p2099 bra 	$L__BB1_2332;
	mul.wide.s32 	%rd2255, %r1062, 8;
	add.s64 	%rd2256, %rd109, %rd2255;
	ld.local.f64 	%fd3667, [%rd2256];
	ld.global.f64 	%fd3668, [%rd385];
	add.f64 	%fd6005, %fd3667, %fd3668;
	add.f64 	%fd6006, %fd1077, %fd1078;
$L__BB1_2332:
	add.f64 	%fd3669, %fd6006, 0d4069000000000000;
	add.f64 	%fd3670, %fd6005, 0dC016CCCCCCCCCCCD;
	add.f64 	%fd3671, %fd1038, %fd3670;
	div.rn.f64 	%fd1083, %fd3669, %fd3671;
	setp.lt.f64 	%p2100, %fd6005, 0dC0A3880000000000;
	selp.f64 	%fd6031, 0dC0A9300000000000, %fd6005, %p2100;
	selp.f64 	%fd6032, 0d0000000000000000, %fd6006, %p2100;
	setp.lt.f64 	%p2101, %fd1075, 0dC0A3880000000000;
	selp.f64 	%fd1086, 0dC0A9300000000000, %fd1075, %p2101;
	selp.f64 	%fd1087, 0d0000000000000000, %fd6001, %p2101;
	setp.gt.f64 	%p2102, %fd1083, %fd1076;
	@%p2102 bra 	$L__BB1_2334;
	setp.leu.f64 	%p2103, %fd1086, 0d0000000000000000;
	setp.leu.f64 	%p2104, %fd1087, 0d0000000000000000;
	or.pred  	%p2105, %p2103, %p2104;
	@%p2105 bra 	$L__BB1_2335;
$L__BB1_2334:
	st.local.f64 	[%rd379], %fd6031;
	st.local.f64 	[%rd376], %fd6032;
	bra.uni 	$L__BB1_2337;
$L__BB1_2335:
	setp.ltu.f64 	%p2106, %fd1076, %fd1083;
	mov.f64 	%fd6031, %fd1075;
	mov.f64 	%fd6032, %fd6001;
	@%p2106 bra 	$L__BB1_2337;
	st.local.f64 	[%rd379], %fd1086;
	st.local.f64 	[%rd376], %fd1087;
	mov.f64 	%fd6031, %fd1086;
	mov.f64 	%fd6032, %fd1087;
$L__BB1_2337:
	cvt.u64.u16 	%rd2257, %rs126;
	cvt.s64.s8 	%rd386, %rd2257;
	cvt.u64.u16 	%rd2258, %rs125;
	cvt.s64.s8 	%rd388, %rd2258;
	mov.b32 	%r6686, 3;
	mad.lo.s64 	%rd2294, %rd388, 5, %rd386;
	shl.b64 	%rd2295, %rd2294, 3;
	add.s64 	%rd2296, %rd2, %rd2295;
$L__BB1_2338:
	sub.s32 	%r4174, %r1060, %r6686;
	add.s32 	%r4175, %r4174, 1;
	setp.gt.u32 	%p2107, %r4174, 2147483646;
	selp.b32 	%r4176, %r4174, 0, %p2107;
	add.s32 	%r6688, %r4176, %r1057;
	selp.b32 	%r6687, 1, %r4175, %p2107;
	setp.lt.s32 	%p2108, %r6688, 1;
	setp.ge.s32 	%p2109, %r6687, %r1060;
	or.pred  	%p2110, %p2108, %p2109;
	@%p2110 bra 	$L__BB1_2354;
$L__BB1_2339:
	mov.u32 	%r1067, %r6688;
	add.s32 	%r6688, %r1067, -1;
	mad.lo.s32 	%r4178, %r6688, %r1028, %r6687;
	add.s32 	%r1069, %r4178, -1;
	mul.wide.s32 	%rd2259, %r1069, 8;
	add.s64 	%rd2260, %rd108, %rd2259;
	ld.local.f64 	%fd1106, [%rd2260];
	abs.f64 	%fd3672, %fd1106;
	setp.geu.f64 	%p2111, %fd3672, 0d41CDCD64FF800000;
	@%p2111 bra 	$L__BB1_2353;
	not.b32 	%r4179, %r1067;
	add.s32 	%r1070, %r6684, %r4179;
	not.b32 	%r4180, %r6687;
	add.s32 	%r1071, %r1060, %r4180;
	add.s32 	%r1072, %r1071, %r1070;
	setp.eq.s32 	%p2112, %r1070, 0;
	setp.gt.s32 	%p2113, %r1071, 0;
	and.pred  	%p2114, %p2112, %p2113;
	@%p2114 bra 	$L__BB1_2342;
	setp.ne.s32 	%p2115, %r1071, 0;
	setp.lt.s32 	%p2116, %r1070, 1;
	or.pred  	%p2117, %p2116, %p2115;
	@%p2117 bra 	$L__BB1_2347;
$L__BB1_2342:
	setp.ne.s32 	%p2126, %r1071, 1;
	setp.ne.s32 	%p2127, %r1070, 1;
	and.pred  	%p2128, %p2127, %p2126;
	@%p2128 bra 	$L__BB1_2346;
	setp.eq.s32 	%p2131, %r1070, 1;
	setp.eq.s32 	%p2132, %r1071, 1;
	and.pred  	%p2134, %p2112, %p2132;
	setp.eq.s32 	%p2135, %r1071, 0;
	and.pred  	%p2136, %p2131, %p2135;
	or.pred  	%p2137, %p2134, %p2136;
	mov.f64 	%fd6026, 0d0000000000000000;
	mov.f64 	%fd6025, 0dC0A9300000000000;
	not.pred 	%p2138, %p2137;
	@%p2138 bra 	$L__BB1_2345;
	mul.wide.u32 	%rd2299, %r1072, 8;
	add.s64 	%rd2300, %rd2, %rd2299;
	ld.global.f64 	%fd3744, [%rd2300+25192];
	cvt.u64.u32 	%rd2301, %r1067;
	add.s64 	%rd2302, %rd112, %rd2301;
	cvt.s64.s32 	%rd2303, %r6687;
	add.s64 	%rd2304, %rd113, %rd2303;
	ld.local.u8 	%r4220, [%rd2302];
	cvt.u32.u16 	%r4221, %rs125;
	prmt.b32 	%r4222, %r4220, %r4221, 0x3340U;
	ld.local.u8 	%r4223, [%rd2304];
	prmt.b32 	%r4224, %r4223, 0, 0x3340U;
	prmt.b32 	%r4225, %r4222, %r4224, 0x5410U;
	cvt.u32.u64 	%r4226, %rd386;
	mov.b32 	%r4227, 334205;
	dp4a.s32.u32 	%r4228, %r4225, %r4227, %r4226;
	mul.wide.s32 	%rd2305, %r4228, 8;
	add.s64 	%rd2306, %rd2, %rd2305;
	ld.global.f64 	%fd3745, [%rd2306+5000];
	add.f64 	%fd6026, %fd3744, %fd3745;
	ld.global.f64 	%fd3746, [%rd2300+24472];
	ld.global.f64 	%fd3747, [%rd2306];
	add.f64 	%fd6025, %fd3746, %fd3747;
$L__BB1_2345:
	add.f64 	%fd3748, %fd6026, %fd1106;
	mul.wide.s32 	%rd2307, %r1069, 8;
	add.s64 	%rd2308, %rd109, %rd2307;
	ld.local.f64 	%fd3749, [%rd2308];
	add.f64 	%fd3750, %fd6025, %fd3749;
	abs.f64 	%fd3751, %fd3748;
	setp.gt.f64 	%p2139, %fd3751, 0d41CDCD64FF800000;
	selp.f64 	%fd3752, 0dBFF0000000000000, %fd3750, %p2139;
	selp.f64 	%fd3753, 0d7FF0000000000000, %fd3748, %p2139;
	add.f64 	%fd3754, %fd3753, 0d4069000000000000;
	add.f64 	%fd3755, %fd3752, 0dC016CCCCCCCCCCCD;
	add.f64 	%fd3756, %fd1038, %fd3755;
	div.rn.f64 	%fd3757, %fd3754, %fd3756;
	add.f64 	%fd3758, %fd6032, 0d4069000000000000;
	add.f64 	%fd3759, %fd6031, 0dC016CCCCCCCCCCCD;
	add.f64 	%fd3760, %fd1038, %fd3759;
	div.rn.f64 	%fd3761, %fd3758, %fd3760;
	setp.gt.f64 	%p2140, %fd3757, %fd3761;
	selp.f64 	%fd6033, %fd3753, 0d7FF0000000000000, %p2140;
	selp.f64 	%fd6034, %fd3752, 0dBFF0000000000000, %p2140;
	bra.uni 	$L__BB1_2351;
$L__BB1_2346:
	mul.wide.s32 	%rd2283, %r1072, 8;
	add.s64 	%rd2284, %rd2, %rd2283;
	ld.global.f64 	%fd3718, [%rd2284+25192];
	cvt.u64.u32 	%rd2285, %r1067;
	add.s64 	%rd2286, %rd112, %rd2285;
	ld.local.s8 	%r4219, [%rd2286];
	mul.wide.s32 	%rd2287, %r4219, 5;
	cvt.s64.s32 	%rd2288, %r6687;
	add.s64 	%rd2289, %rd113, %rd2288;
	ld.local.s8 	%rd2290, [%rd2289];
	add.s64 	%rd2291, %rd2287, %rd2290;
	shl.b64 	%rd2292, %rd2291, 3;
	add.s64 	%rd2293, %rd2, %rd2292;
	ld.global.f64 	%fd3719, [%rd2293+45640];
	add.f64 	%fd3720, %fd3718, %fd3719;
	ld.global.f64 	%fd3721, [%rd2296+45640];
	add.f64 	%fd3722, %fd3720, %fd3721;
	add.f64 	%fd3723, %fd3722, %fd1106;
	ld.global.f64 	%fd3724, [%rd2284+24472];
	ld.global.f64 	%fd3725, [%rd2293+45440];
	add.f64 	%fd3726, %fd3724, %fd3725;
	ld.global.f64 	%fd3727, [%rd2296+45440];
	add.f64 	%fd3728, %fd3726, %fd3727;
	mul.wide.s32 	%rd2297, %r1069, 8;
	add.s64 	%rd2298, %rd109, %rd2297;
	ld.local.f64 	%fd3729, [%rd2298];
	add.f64 	%fd3730, %fd3728, %fd3729;
	abs.f64 	%fd3731, %fd3723;
	setp.gt.f64 	%p2129, %fd3731, 0d41CDCD64FF800000;
	selp.f64 	%fd3732, 0dBFF0000000000000, %fd3730, %p2129;
	selp.f64 	%fd3733, 0d7FF0000000000000, %fd3723, %p2129;
	add.f64 	%fd3734, %fd3733, 0d4069000000000000;
	add.f64 	%fd3735, %fd3732, 0dC016CCCCCCCCCCCD;
	add.f64 	%fd3736, %fd1038, %fd3735;
	div.rn.f64 	%fd3737, %fd3734, %fd3736;
	add.f64 	%fd3738, %fd6032, 0d4069000000000000;
	add.f64 	%fd3739, %fd6031, 0dC016CCCCCCCCCCCD;
	add.f64 	%fd3740, %fd1038, %fd3739;
	div.rn.f64 	%fd3741, %fd3738, %fd3740;
	setp.gt.f64 	%p2130, %fd3737, %fd3741;
	selp.f64 	%fd6033, %fd3733, 0d7FF0000000000000, %p2130;
	selp.f64 	%fd6034, %fd3732, 0dBFF0000000000000, %p2130;
	bra.uni 	$L__BB1_2351;
$L__BB1_2347:
	setp.ne.s32 	%p2118, %r1070, 1;
	setp.ne.s32 	%p2119, %r1071, 1;
	or.pred  	%p2120, %p2118, %p2119;
	@%p2120 bra 	$L__BB1_2350;
	cvt.u64.u32 	%rd2273, %r1067;
	add.s64 	%rd2274, %rd112, %rd2273;
	cvt.s64.s32 	%rd2275, %r6687;
	add.s64 	%rd2276, %rd113, %rd2275;
	ld.local.s8 	%r4201, [%rd2276+1];
	ld.local.u8 	%r4202, [%rd2274+1];
	ld.local.u8 	%r4203, [%rd2274];
	prmt.b32 	%r4204, %r4203, %r4202, 0x3340U;
	ld.local.u8 	%r4205, [%rd2276];
	prmt.b32 	%r4206, %r4205, 0, 0x3340U;
	prmt.b32 	%r4207, %r4204, %r4206, 0x5410U;
	mov.b32 	%r4208, 334205;
	dp4a.s32.u32 	%r4209, %r4207, %r4208, %r4201;
	mul.wide.s32 	%rd2277, %r4209, 8;
	add.s64 	%rd2278, %rd2, %rd2277;
	ld.global.f64 	%fd3701, [%rd2278+10000];
	ld.local.s8 	%r4210, [%rd375+-1];
	cvt.u32.u16 	%r4211, %rs126;
	ld.local.u8 	%r4212, [%rd377+-1];
	prmt.b32 	%r4213, %r4212, %r4211, 0x3340U;
	cvt.u32.u16 	%r4214, %rs125;
	prmt.b32 	%r4215, %r4214, 0, 0x3340U;
	prmt.b32 	%r4216, %r4213, %r4215, 0x5410U;
	mov.b32 	%r4217, 359705;
	dp4a.s32.u32 	%r4218, %r4216, %r4217, %r4210;
	mul.wide.s32 	%rd2279, %r4218, 8;
	add.s64 	%rd2280, %rd2, %rd2279;
	ld.global.f64 	%fd3702, [%rd2280+10000];
	add.f64 	%fd3703, %fd3701, %fd3702;
	mul.wide.s32 	%rd2281, %r1069, 8;
	add.s64 	%rd2282, %rd109, %rd2281;
	ld.local.f64 	%fd3704, [%rd2282];
	add.f64 	%fd3705, %fd3703, %fd3704;
	ld.global.f64 	%fd3706, [%rd2278+15000];
	ld.global.f64 	%fd3707, [%rd2280+15000];
	add.f64 	%fd3708, %fd3706, %fd3707;
	add.f64 	%fd3709, %fd3708, %fd1106;
	abs.f64 	%fd3710, %fd3709;
	setp.gt.f64 	%p2123, %fd3710, 0d41CDCD64FF800000;
	selp.f64 	%fd1115, 0dBFF0000000000000, %fd3705, %p2123;
	selp.f64 	%fd1116, 0d7FF0000000000000, %fd3709, %p2123;
	add.f64 	%fd3711, %fd1116, 0d4069000000000000;
	add.f64 	%fd3712, %fd1115, 0dC016CCCCCCCCCCCD;
	add.f64 	%fd3713, %fd1038, %fd3712;
	div.rn.f64 	%fd1117, %fd3711, %fd3713;
	add.f64 	%fd3714, %fd6032, 0d4069000000000000;
	add.f64 	%fd3715, %fd6031, 0dC016CCCCCCCCCCCD;
	add.f64 	%fd3716, %fd1038, %fd3715;
	div.rn.f64 	%fd1118, %fd3714, %fd3716;
	sub.f64 	%fd3717, %fd1117, %fd1118;
	setp.ltu.f64 	%p2124, %fd3717, 0d3EB0C6F7A0B5ED8D;
	mov.f64 	%fd6034, 0dBFF0000000000000;
	mov.f64 	%fd6033, 0d7FF0000000000000;
	@%p2124 bra 	$L__BB1_2351;
	setp.gt.f64 	%p2125, %fd1117, %fd1118;
	selp.f64 	%fd6033, %fd1116, 0d7FF0000000000000, %p2125;
	selp.f64 	%fd6034, %fd1115, 0dBFF0000000000000, %p2125;
	bra.uni 	$L__BB1_2351;
$L__BB1_2350:
	mul.wide.s32 	%rd2261, %r1072, 8;
	add.s64 	%rd2262, %rd2, %rd2261;
	ld.global.f64 	%fd3673, [%rd2262+24952];
	cvt.u64.u32 	%rd2263, %r1067;
	add.s64 	%rd2264, %rd112, %rd2263;
	cvt.s64.s32 	%rd2265, %r6687;
	add.s64 	%rd2266, %rd113, %rd2265;
	ld.local.s8 	%r4181, [%rd2266+1];
	ld.local.u8 	%r4182, [%rd2264+1];
	ld.local.u8 	%r4183, [%rd2264];
	prmt.b32 	%r4184, %r4183, %r4182, 0x3340U;
	ld.local.u8 	%r4185, [%rd2266];
	prmt.b32 	%r4186, %r4185, 0, 0x3340U;
	prmt.b32 	%r4187, %r4184, %r4186, 0x5410U;
	mov.b32 	%r4188, 334205;
	dp4a.s32.u32 	%r4189, %r4187, %r4188, %r4181;
	mul.wide.s32 	%rd2267, %r4189, 8;
	add.s64 	%rd2268, %rd2, %rd2267;
	ld.global.f64 	%fd3674, [%rd2268+30440];
	add.f64 	%fd3675, %fd3673, %fd3674;
	ld.local.s8 	%r4190, [%rd375+-1];
	cvt.u32.u16 	%r4191, %rs126;
	ld.local.u8 	%r4192, [%rd377+-1];
	prmt.b32 	%r4193, %r4192, %r4191, 0x3340U;
	cvt.u32.u16 	%r4194, %rs125;
	prmt.b32 	%r4195, %r4194, 0, 0x3340U;
	prmt.b32 	%r4196, %r4193, %r4195, 0x5410U;
	mov.b32 	%r4197, 359705;
	dp4a.s32.u32 	%r4198, %r4196, %r4197, %r4190;
	mul.wide.s32 	%rd2269, %r4198, 8;
	add.s64 	%rd2270, %rd2, %rd2269;
	ld.global.f64 	%fd3676, [%rd2270+30440];
	add.f64 	%fd3677, %fd3675, %fd3676;
	add.f64 	%fd3678, %fd3677, %fd1106;
	ld.global.f64 	%fd3679, [%rd2262+24232];
	ld.global.f64 	%fd3680, [%rd2268+25440];
	add.f64 	%fd3681, %fd3679, %fd3680;
	ld.global.f64 	%fd3682, [%rd2270+25440];
	add.f64 	%fd3683, %fd3681, %fd3682;
	sub.s32 	%r4199, %r1070, %r1071;
	abs.s32 	%r4200, %r4199;
	cvt.rn.f64.s32 	%fd3684, %r4200;
	fma.rn.f64 	%fd3685, %fd3684, 0dBFEEF3E864B31D04, %fd3683;
	mul.wide.s32 	%rd2271, %r1069, 8;
	add.s64 	%rd2272, %rd109, %rd2271;
	ld.local.f64 	%fd3686, [%rd2272];
	add.f64 	%fd3687, %fd3686, %fd3685;
	abs.f64 	%fd3688, %fd3678;
	setp.gt.f64 	%p2121, %fd3688, 0d41CDCD64FF800000;
	selp.f64 	%fd3689, 0dBFF0000000000000, %fd3687, %p2121;
	selp.f64 	%fd3690, 0d7FF0000000000000, %fd3678, %p2121;
	add.f64 	%fd3691, %fd3690, 0d4069000000000000;
	add.f64 	%fd3692, %fd3689, 0dC016CCCCCCCCCCCD;
	add.f64 	%fd3693, %fd1038, %fd3692;
	div.rn.f64 	%fd3694, %fd3691, %fd3693;
	add.f64 	%fd3695, %fd6032, 0d4069000000000000;
	add.f64 	%fd3696, %fd6031, 0dC016CCCCCCCCCCCD;
	add.f64 	%fd3697, %fd1038, %fd3696;
	div.rn.f64 	%fd3698, %fd3695, %fd3697;
	setp.gt.f64 	%p2122, %fd3694, %fd3698;
	selp.f64 	%fd6033, %fd3690, 0d7FF0000000000000, %p2122;
	selp.f64 	%fd6034, %fd3689, 0dBFF0000000000000, %p2122;
$L__BB1_2351:
	setp.lt.f64 	%p2141, %fd6034, 0dC0A3880000000000;
	selp.f64 	%fd1131, 0d0000000000000000, %fd6033, %p2141;
	selp.f64 	%fd1132, 0dC0A9300000000000, %fd6034, %p2141;
	abs.f64 	%fd3762, %fd1131;
	setp.geu.f64 	%p2142, %fd3762, 0d41CDCD64FF800000;
	@%p2142 bra 	$L__BB1_2353;
	st.local.f64 	[%rd376], %fd1131;
	st.local.f64 	[%rd379], %fd1132;
	mov.f64 	%fd6031, %fd1132;
	mov.f64 	%fd6032, %fd1131;
$L__BB1_2353:
	add.s32 	%r6687, %r6687, 1;
	setp.gt.u32 	%p2143, %r1067, 1;
	setp.lt.s32 	%p2144, %r6687, %r1060;
	and.pred  	%p2145, %p2143, %p2144;
	@%p2145 bra 	$L__BB1_2339;
$L__BB1_2354:
	add.s32 	%r6686, %r6686, 1;
	setp.ne.s32 	%p2146, %r6686, 33;
	@%p2146 bra 	$L__BB1_2338;
$L__BB1_2355:
	add.s32 	%r6685, %r1060, 1;
	setp.ne.s32 	%p2147, %r1060, %r1028;
	@%p2147 bra 	$L__BB1_2280;
$L__BB1_2356:
	add.s32 	%r1076, %r6684, 1;
	setp.eq.s32 	%p2148, %r6684, %r1026;
	mov.u32 	%r6684, %r1076;
	@%p2148 bra 	$L__BB1_2283;
	bra.uni 	$L__BB1_2278;
$L__BB1_2357:
	.pragma "nounroll";
	mul.wide.u32 	%rd2333, %r6695, 4;
	add.s64 	%rd2334, %rd110, %rd2333;
	mov.b32 	%r4265, 0;
	st.local.u32 	[%rd2334], %r4265;
	st.local.u32 	[%rd2334+4], %r4265;
	st.local.u32 	[%rd2334+8], %r4265;
	st.local.u32 	[%rd2334+12], %r4265;
	st.local.u32 	[%rd2334+16], %r4265;
	st.local.u32 	[%rd2334+20], %r4265;
	st.local.u32 	[%rd2334+24], %r4265;
	st.local.u32 	[%rd2334+28], %r4265;
	st.local.u32 	[%rd2334+32], %r4265;
	st.local.u32 	[%rd2334+36], %r4265;
	st.local.u32 	[%rd2334+40], %r4265;
	st.local.u32 	[%rd2334+44], %r4265;
	st.local.u32 	[%rd2334+48], %r4265;
	st.local.u32 	[%rd2334+52], %r4265;
	st.local.u32 	[%rd2334+56], %r4265;
	st.local.u32 	[%rd2334+60], %r4265;
	add.s32 	%r6695, %r6695, 16;
	setp.eq.s32 	%p2193, %r6695, %r6692;
	@%p2193 bra 	$L__BB1_2358;
	bra.uni 	$L__BB1_2357;
$L__BB1_2358:
	setp.eq.s32 	%p2194, %r1084, 0;
	@%p2194 bra 	$L__BB1_2368;
	and.b32  	%r1087, %r1026, 7;
	setp.lt.u32 	%p2195, %r1084, 8;
	@%p2195 bra 	$L__BB1_2361;
	mul.wide.u32 	%rd2335, %r6692, 4;
	add.s64 	%rd2336, %rd110, %rd2335;
	mov.b32 	%r4266, 0;
	st.local.u32 	[%rd2336], %r4266;
	st.local.u32 	[%rd2336+4], %r4266;
	st.local.u32 	[%rd2336+8], %r4266;
	st.local.u32 	[%rd2336+12], %r4266;
	st.local.u32 	[%rd2336+16], %r4266;
	st.local.u32 	[%rd2336+20], %r4266;
	st.local.u32 	[%rd2336+24], %r4266;
	st.local.u32 	[%rd2336+28], %r4266;
	add.s32 	%r6692, %r6692, 8;
$L__BB1_2361:
	setp.eq.s32 	%p2196, %r1087, 0;
	@%p2196 bra 	$L__BB1_2368;
	and.b32  	%r1090, %r1026, 3;
	setp.lt.u32 	%p2197, %r1087, 4;
	@%p2197 bra 	$L__BB1_2364;
	mul.wide.u32 	%rd2337, %r6692, 4;
	add.s64 	%rd2338, %rd110, %rd2337;
	mov.b32 	%r4267, 0;
	st.local.u32 	[%rd2338], %r4267;
	st.local.u32 	[%rd2338+4], %r4267;
	st.local.u32 	[%rd2338+8], %r4267;
	st.local.u32 	[%rd2338+12], %r4267;
	add.s32 	%r6692, %r6692, 4;
$L__BB1_2364:
	setp.eq.s32 	%p2198, %r1090, 0;
	@%p2198 bra 	$L__BB1_2368;
	mul.wide.u32 	%rd2339, %r6692, 4;
	add.s64 	%rd396, %rd110, %rd2339;
	mov.b32 	%r4268, 0;
	st.local.u32 	[%rd396], %r4268;
	setp.eq.s32 	%p2199, %r1090, 1;
	@%p2199 bra 	$L__BB1_2368;
	mov.b32 	%r4269, 0;
	st.local.u32 	[%rd396+4], %r4269;
	setp.eq.s32 	%p2200, %r1090, 2;
	@%p2200 bra 	$L__BB1_2368;
	mov.b32 	%r4270, 0;
	st.local.u32 	[%rd396+8], %r4270;
$L__BB1_2368:
	@%p2149 bra 	$L__BB1_2382;
	and.b32  	%r1093, %r1028, 15;
	setp.lt.u32 	%p2202, %r1028, 16;
	mov.b32 	%r6697, 0;
	@%p2202 bra 	$L__BB1_2372;
	and.b32  	%r6697, %r1028, 2147483632;
	mov.b32 	%r6696, 0;
$L__BB1_2371:
	.pragma "nounroll";
	mul.wide.u32 	%rd2340, %r6696, 4;
	add.s64 	%rd2341, %rd111, %rd2340;
	mov.b32 	%r4273, 0;
	st.local.u32 	[%rd2341], %r4273;
	st.local.u32 	[%rd2341+4], %r4273;
	st.local.u32 	[%rd2341+8], %r4273;
	st.local.u32 	[%rd2341+12], %r4273;
	st.local.u32 	[%rd2341+16], %r4273;
	st.local.u32 	[%rd2341+20], %r4273;
	st.local.u32 	[%rd2341+24], %r4273;
	st.local.u32 	[%rd2341+28], %r4273;
	st.local.u32 	[%rd2341+32], %r4273;
	st.local.u32 	[%rd2341+36], %r4273;
	st.local.u32 	[%rd2341+40], %r4273;
	st.local.u32 	[%rd2341+44], %r4273;
	st.local.u32 	[%rd2341+48], %r4273;
	st.local.u32 	[%rd2341+52], %r4273;
	st.local.u32 	[%rd2341+56], %r4273;
	st.local.u32 	[%rd2341+60], %r4273;
	add.s32 	%r6696, %r6696, 16;
	setp.ne.s32 	%p2203, %r6696, %r6697;
	@%p2203 bra 	$L__BB1_2371;
$L__BB1_2372:
	setp.eq.s32 	%p2204, %r1093, 0;
	@%p2204 bra 	$L__BB1_2382;
	and.b32  	%r1100, %r1028, 7;
	setp.lt.u32 	%p2205, %r1093, 8;
	@%p2205 bra 	$L__BB1_2375;
	mul.wide.u32 	%rd2342, %r6697, 4;
	add.s64 	%rd2343, %rd111, %rd2342;
	mov.b32 	%r4274, 0;
	st.local.u32 	[%rd2343], %r4274;
	st.local.u32 	[%rd2343+4], %r4274;
	st.local.u32 	[%rd2343+8], %r4274;
	st.local.u32 	[%rd2343+12], %r4274;
	st.local.u32 	[%rd2343+16], %r4274;
	st.local.u32 	[%rd2343+20], %r4274;
	st.local.u32 	[%rd2343+24], %r4274;
	st.local.u32 	[%rd2343+28], %r4274;
	add.s32 	%r6697, %r6697, 8;
$L__BB1_2375:
	setp.eq.s32 	%p2206, %r1100, 0;
	@%p2206 bra 	$L__BB1_2382;
	and.b32  	%r1103, %r1028, 3;
	setp.lt.u32 	%p2207, %r1100, 4;
	@%p2207 bra 	$L__BB1_2378;
	mul.wide.u32 	%rd2344, %r6697, 4;
	add.s64 	%rd2345, %rd111, %rd2344;
	mov.b32 	%r4275, 0;
	st.local.u32 	[%rd2345], %r4275;
	st.local.u32 	[%rd2345+4], %r4275;
	st.local.u32 	[%rd2345+8], %r4275;
	st.local.u32 	[%rd2345+12], %r4275;
	add.s32 	%r6697, %r6697, 4;
$L__BB1_2378:
	setp.eq.s32 	%p2208, %r1103, 0;
	@%p2208 bra 	$L__BB1_2382;
	mul.wide.u32 	%rd2346, %r6697, 4;
	add.s64 	%rd397, %rd111, %rd2346;
	mov.b32 	%r4276, 0;
	st.local.u32 	[%rd397], %r4276;
	setp.eq.s32 	%p2209, %r1103, 1;
	@%p2209 bra 	$L__BB1_2382;
	mov.b32 	%r4277, 0;
	st.local.u32 	[%rd397+4], %r4277;
	setp.eq.s32 	%p2210, %r1103, 2;
	@%p2210 bra 	$L__BB1_2382;
	mov.b32 	%r4278, 0;
	st.local.u32 	[%rd397+8], %r4278;
$L__BB1_2382:
	add.s32 	%r4279, %r6712, -1;
	add.s32 	%r1106, %r6711, -1;
	mad.lo.s32 	%r1107, %r4279, %r1028, %r1106;
	mul.wide.s32 	%rd2347, %r1107, 8;
	add.s64 	%rd398, %rd108, %rd2347;
	ld.local.f64 	%fd3885, [%rd398];
	abs.f64 	%fd3886, %fd3885;
	setp.geu.f64 	%p2211, %fd3886, 0d41CDCD64FF800000;
	mov.f64 	%fd6085, 0d0000000000000000;
	@%p2211 bra 	$L__BB1_2453;
	mul.wide.u32 	%rd2348, %r6712, 4;
	add.s64 	%rd2349, %rd110, %rd2348;
	st.local.u32 	[%rd2349+-4], %r6711;
	mul.wide.s32 	%rd2350, %r1106, 4;
	add.s64 	%rd2351, %rd111, %rd2350;
	st.local.u32 	[%rd2351], %r6712;
	bra.uni 	$L__BB1_2385;
$L__BB1_2384:
	cvt.s64.s32 	%rd2831, %r6711;
	add.s64 	%rd2832, %rd113, %rd2831;
	ld.local.u8 	%rs1409, [%rd2832];
$L__BB1_2385:
	cvt.s64.s32 	%rd2352, %r6712;
	add.s64 	%rd399, %rd112, %rd2352;
	ld.local.u8 	%rs132, [%rd399];
	cvt.u32.u16 	%r4280, %rs132;
	cvt.s32.s8 	%r4281, %r4280;
	cvt.u32.u16 	%r4282, %rs1409;
	cvt.s32.s8 	%r4283, %r4282;
	add.s32 	%r4284, %r4283, %r4281;
	setp.eq.s32 	%p2212, %r4284, 3;
	@%p2212 bra 	$L__BB1_2387;
	add.s32 	%r4285, %r6712, -1;
	mad.lo.s32 	%r4286, %r4285, %r1028, %r6711;
	add.s32 	%r4287, %r4286, -1;
	mul.wide.s32 	%rd2353, %r4287, 8;
	add.s64 	%rd2354, %rd109, %rd2353;
	mov.b64 	%rd2355, -4616189618054758400;
	st.local.u64 	[%rd2354], %rd2355;
	add.s64 	%rd2356, %rd108, %rd2353;
	mov.b64 	%rd2357, 9218868437227405312;
	st.local.u64 	[%rd2356], %rd2357;
	mov.f64 	%fd6079, 0dBFF0000000000000;
	mov.f64 	%fd6078, 0d7FF0000000000000;
	bra.uni 	$L__BB1_2398;
$L__BB1_2387:
	cvt.s32.s8 	%r4289, %r4280;
	mul.wide.s32 	%rd2358, %r4289, 5;
	cvt.u64.u16 	%rd2359, %rs1409;
	cvt.s64.s8 	%rd400, %rd2359;
	add.s64 	%rd401, %rd2358, %rd400;
	shl.b64 	%rd2360, %rd401, 3;
	add.s64 	%rd2361, %rd2, %rd2360;
	ld.global.f64 	%fd6079, [%rd2361+45440];
	cvt.s64.s32 	%rd2362, %r6711;
	add.s64 	%rd2363, %rd113, %rd2362;
	ld.local.u8 	%rs1021, [%rd399+-1];
	cvt.u64.u16 	%rd2364, %rs1021;
	cvt.s64.s8 	%rd402, %rd2364;
	ld.local.s8 	%rs1022, [%rd2363+-1];
	cvt.u32.u16 	%r4290, %rs1022;
	cvt.u32.u16 	%r4291, %rs1409;
	prmt.b32 	%r4292, %r4291, %r4290, 0x3340U;
	prmt.b32 	%r4293, %r4280, 0, 0x3340U;
	prmt.b32 	%r4294, %r4292, %r4293, 0x5410U;
	cvt.u32.u16 	%r4295, %rs1021;
	cvt.s32.s8 	%r4296, %r4295;
	mov.b32 	%r4297, 334205;
	dp4a.s32.u32 	%r4298, %r4294, %r4297, %r4296;
	mul.wide.s32 	%rd2365, %r4298, 8;
	add.s64 	%rd2366, %rd2, %rd2365;
	ld.global.f64 	%fd3889, [%rd2366+35440];
	add.f64 	%fd3890, %fd6079, %fd3889;
	ld.global.f64 	%fd6078, [%rd2361+45640];
	ld.global.f64 	%fd3891, [%rd2366+40440];
	add.f64 	%fd3892, %fd6078, %fd3891;
	abs.f64 	%fd3893, %fd3892;
	setp.gt.f64 	%p2213, %fd3893, 0d41CDCD64FF800000;
	selp.f64 	%fd1235, 0dBFF0000000000000, %fd3890, %p2213;
	selp.f64 	%fd1236, 0d7FF0000000000000, %fd3892, %p2213;
	cvt.s16.s8 	%rs1023, %rs1409;
	mov.b32 	%r4299, {%rs1023, %rs1022};
	mov.b32 	%r4300, 1305;
	dp2a.lo.s32.u32 	%r4301, %r4299, %r4300, %r4289;
	mul.wide.s32 	%rd2367, %r4301, 8;
	add.s64 	%rd403, %rd2, %rd2367;
	ld.global.f64 	%fd1237, [%rd403+21000];
	abs.f64 	%fd3894, %fd1237;
	setp.geu.f64 	%p2214, %fd3894, 0d41CDCD64FF800000;
	@%p2214 bra 	$L__BB1_2393;
	mad.lo.s64 	%rd2371, %rd400, 24, %rd401;
	add.s64 	%rd2372, %rd2371, %rd402;
	shl.b64 	%rd2373, %rd2372, 3;
	add.s64 	%rd404, %rd2, %rd2373;
	ld.global.f64 	%fd1238, [%rd404+23000];
	abs.f64 	%fd3909, %fd1238;
	setp.geu.f64 	%p2219, %fd3909, 0d41CDCD64FF800000;
	@%p2219 bra 	$L__BB1_2391;
	ld.global.f64 	%fd3922, [%rd403+20000];
	add.f64 	%fd3923, %fd6079, %fd3922;
	ld.global.f64 	%fd3924, [%rd404+22000];
	add.f64 	%fd3925, %fd3923, %fd3924;
	add.f64 	%fd3926, %fd6078, %fd1237;
	add.f64 	%fd3927, %fd3926, %fd1238;
	abs.f64 	%fd3928, %fd3927;
	setp.gt.f64 	%p2223, %fd3928, 0d41CDCD64FF800000;
	selp.f64 	%fd6075, 0dBFF0000000000000, %fd3925, %p2223;
	selp.f64 	%fd6076, 0d7FF0000000000000, %fd3927, %p2223;
	add.f64 	%fd3929, %fd6076, 0d4069000000000000;
	add.f64 	%fd3930, %fd6075, 0dC016CCCCCCCCCCCD;
	add.f64 	%fd3931, %fd1038, %fd3930;
	div.rn.f64 	%fd6077, %fd3929, %fd3931;
	abs.f64 	%fd3932, %fd1236;
	setp.geu.f64 	%p2224, %fd3932, 0d41CDCD64FF800000;
	@%p2224 bra 	$L__BB1_2396;
	add.f64 	%fd3933, %fd1236, 0d4069000000000000;
	add.f64 	%fd3934, %fd1235, 0dC016CCCCCCCCCCCD;
	add.f64 	%fd3935, %fd1038, %fd3934;
	div.rn.f64 	%fd3936, %fd3933, %fd3935;
	setp.lt.f64 	%p2225, %fd3936, %fd6077;
	selp.f64 	%fd6075, %fd6075, %fd1235, %p2225;
	selp.f64 	%fd6076, %fd6076, %fd1236, %p2225;
	selp.f64 	%fd6077, %fd6077, %fd3936, %p2225;
	bra.uni 	$L__BB1_2396;
$L__BB1_2391:
	ld.global.f64 	%fd3910, [%rd403+20000];
	add.f64 	%fd3911, %fd6079, %fd3910;
	add.f64 	%fd3912, %fd6078, %fd1237;
	abs.f64 	%fd3913, %fd3912;
	setp.gt.f64 	%p2220, %fd3913, 0d41CDCD64FF800000;
	selp.f64 	%fd6075, 0dBFF0000000000000, %fd3911, %p2220;
	selp.f64 	%fd6076, 0d7FF0000000000000, %fd3912, %p2220;
	add.f64 	%fd3914, %fd6076, 0d4069000000000000;
	add.f64 	%fd3915, %fd6075, 0dC016CCCCCCCCCCCD;
	add.f64 	%fd3916, %fd1038, %fd3915;
	div.rn.f64 	%fd6077, %fd3914, %fd3916;
	abs.f64 	%fd3917, %fd1236;
	setp.geu.f64 	%p2221, %fd3917, 0d41CDCD64FF800000;
	@%p2221 bra 	$L__BB1_2396;
	add.f64 	%fd3918, %fd1236, 0d4069000000000000;
	add.f64 	%fd3919, %fd1235, 0dC016CCCCCCCCCCCD;
	add.f64 	%fd3920, %fd1038, %fd3919;
	div.rn.f64 	%fd3921, %fd3918, %fd3920;
	setp.lt.f64 	%p2222, %fd3921, %fd6077;
	selp.f64 	%fd6075, %fd6075, %fd1235, %p2222;
	selp.f64 	%fd6076, %fd6076, %fd1236, %p2222;
	selp.f64 	%fd6077, %fd6077, %fd3921, %p2222;
	bra.uni 	$L__BB1_2396;
$L__BB1_2393:
	mad.lo.s64 	%rd2368, %rd400, 24, %rd401;
	add.s64 	%rd2369, %rd2368, %rd402;
	shl.b64 	%rd2370, %rd2369, 3;
	add.s64 	%rd405, %rd2, %rd2370;
	ld.global.f64 	%fd1251, [%rd405+23000];
	abs.f64 	%fd3896, %fd1251;
	setp.geu.f64 	%p2215, %fd3896, 0d41CDCD64FF800000;
	mov.f64 	%fd6075, %fd1235;
	mov.f64 	%fd6076, %fd1236;
	@%p2215 bra 	$L__BB1_2396;
	ld.global.f64 	%fd3897, [%rd405+22000];
	add.f64 	%fd3898, %fd6079, %fd3897;
	add.f64 	%fd3899, %fd6078, %fd1251;
	abs.f64 	%fd3900, %fd3899;
	setp.gt.f64 	%p2216, %fd3900, 0d41CDCD64FF800000;
	selp.f64 	%fd6075, 0dBFF0000000000000, %fd3898, %p2216;
	selp.f64 	%fd6076, 0d7FF0000000000000, %fd3899, %p2216;
	add.f64 	%fd3901, %fd6076, 0d4069000000000000;
	add.f64 	%fd3902, %fd6075, 0dC016CCCCCCCCCCCD;
	add.f64 	%fd3903, %fd1038, %fd3902;
	div.rn.f64 	%fd6077, %fd3901, %fd3903;
	abs.f64 	%fd3904, %fd1236;
	setp.geu.f64 	%p2217, %fd3904, 0d41CDCD64FF800000;
	@%p2217 bra 	$L__BB1_2396;
	add.f64 	%fd3905, %fd1236, 0d4069000000000000;
	add.f64 	%fd3906, %fd1235, 0dC016CCCCCCCCCCCD;
	add.f64 	%fd3907, %fd1038, %fd3906;
	div.rn.f64 	%fd3908, %fd3905, %fd3907;
	setp.lt.f64 	%p2218, %fd3908, %fd6077;
	selp.f64 	%fd6075, %fd6075, %fd1235, %p2218;
	selp.f64 	%fd6076, %fd6076, %fd1236, %p2218;
	selp.f64 	%fd6077, %fd6077, %fd3908, %p2218;
$L__BB1_2396:
	add.f64 	%fd3937, %fd6079, 0dC016CCCCCCCCCCCD;
	add.f64 	%fd1261, %fd1038, %fd3937;
	abs.f64 	%fd3938, %fd6076;
	setp.geu.f64 	%p2226, %fd3938, 0d41CDCD64FF800000;
	@%p2226 bra 	$L__BB1_2398;
	add.f64 	%fd3939, %fd6078, 0d4069000000000000;
	div.rn.f64 	%fd3940, %fd3939, %fd1261;
	setp.lt.f64 	%p2227, %fd6077, %fd3940;
	selp.f64 	%fd6078, %fd6078, %fd6076, %p2227;
	selp.f64 	%fd6079, %fd6079, %fd6075, %p2227;
$L__BB1_2398:
	add.s32 	%r1112, %r6712, -1;
	mul.lo.s32 	%r1113, %r1112, %r1028;
	add.s32 	%r1114, %r6711, -1;
	add.s32 	%r1115, %r1114, %r1113;
	mul.wide.s32 	%rd2374, %r1115, 8;
	add.s64 	%rd2375, %rd109, %rd2374;
	ld.local.f64 	%fd1266, [%rd2375];
	abs.f64 	%fd1267, %fd1266;
	abs.f64 	%fd3941, %fd6079;
	max.f64 	%fd3943, %fd1267, %fd3941;
	setp.gt.f64 	%p2228, %fd3943, 0d41CDCD64FF800000;
	sub.f64 	%fd3944, %fd1266, %fd6079;
	abs.f64 	%fd3945, %fd3944;
	setp.geu.f64 	%p2229, %fd3945, 0d3EE4F8B588E368F1;
	or.pred  	%p2230, %p2228, %p2229;
	@%p2230 bra 	$L__BB1_2400;
	mul.wide.s32 	%rd2376, %r1115, 8;
	add.s64 	%rd2377, %rd108, %rd2376;
	ld.local.f64 	%fd3947, [%rd2377];
	abs.f64 	%fd3948, %fd3947;
	abs.f64 	%fd3949, %fd6078;
	max.f64 	%fd3951, %fd3948, %fd3949;
	setp.leu.f64 	%p2231, %fd3951, 0d41CDCD64FF800000;
	sub.f64 	%fd3952, %fd3947, %fd6078;
	abs.f64 	%fd3953, %fd3952;
	setp.lt.f64 	%p2232, %fd3953, 0d3EE4F8B588E368F1;
	and.pred  	%p2233, %p2231, %p2232;
	@%p2233 bra 	$L__BB1_2422;
$L__BB1_2400:
	mov.pred 	%p3815, -1;
	min.s32 	%r5009, %r6711, %r6712;
	setp.lt.s32 	%p2774, %r5009, 2;
	@%p2774 bra 	$L__BB1_2403;
	cvt.u64.u32 	%rd2759, %r1112;
	add.s64 	%rd2760, %rd112, %rd2759;
	cvt.u64.u32 	%rd2761, %r1114;
	add.s64 	%rd2762, %rd113, %rd2761;
	cvt.u64.u32 	%rd2763, %r6711;
	add.s64 	%rd2764, %rd113, %rd2763;
	ld.local.s8 	%r5010, [%rd2764];
	ld.local.u8 	%r5011, [%rd2760];
	prmt.b32 	%r5013, %r4280, %r5011, 0x3340U;
	ld.local.u8 	%r5014, [%rd2762];
	prmt.b32 	%r5015, %r5014, 0, 0x3340U;
	prmt.b32 	%r5016, %r5013, %r5015, 0x5410U;
	mov.b32 	%r5017, 359705;
	dp4a.s32.u32 	%r5018, %r5016, %r5017, %r5010;
	mul.wide.s32 	%rd2765, %r5018, 8;
	add.s64 	%rd2766, %rd2, %rd2765;
	ld.global.f64 	%fd4489, [%rd2766];
	sub.s32 	%r5019, %r1113, %r1028;
	add.s32 	%r1116, %r6711, -2;
	add.s32 	%r5020, %r1116, %r5019;
	mul.wide.s32 	%rd2767, %r5020, 8;
	add.s64 	%rd2768, %rd109, %rd2767;
	ld.local.f64 	%fd4490, [%rd2768];
	add.f64 	%fd4491, %fd4489, %fd4490;
	abs.f64 	%fd4492, %fd4491;
	max.f64 	%fd4494, %fd1267, %fd4492;
	setp.gt.f64 	%p2776, %fd4494, 0d41CDCD64FF800000;
	sub.f64 	%fd4495, %fd1266, %fd4491;
	abs.f64 	%fd4496, %fd4495;
	setp.geu.f64 	%p2777, %fd4496, 0d3EE4F8B588E368F1;
	or.pred  	%p2778, %p2776, %p2777;
	@%p2778 bra 	$L__BB1_2403;
	add.s32 	%r5021, %r6712, -2;
	mul.wide.u32 	%rd2769, %r5021, 4;
	add.s64 	%rd2770, %rd110, %rd2769;
	st.local.u32 	[%rd2770], %r1114;
	mul.wide.u32 	%rd2771, %r1116, 4;
	add.s64 	%rd2772, %rd111, %rd2771;
	st.local.u32 	[%rd2772], %r1112;
	mov.pred 	%p3815, 0;
	mov.u32 	%r6711, %r1114;
	mov.u32 	%r6712, %r1112;
$L__BB1_2403:
	not.pred 	%p2780, %p3815;
	@%p2780 bra 	$L__BB1_2384;
	mov.b32 	%r6708, 3;
$L__BB1_2405:
	mov.u32 	%r1121, %r6708;
	add.s32 	%r1122, %r6712, -1;
	sub.s32 	%r5023, %r6711, %r1121;
	add.s32 	%r5024, %r5023, 1;
	setp.gt.u32 	%p2782, %r5023, 2147483646;
	abs.s32 	%r5025, %r5023;
	selp.b32 	%r1123, %r5025, 0, %p2782;
	sub.s32 	%r6710, %r1122, %r1123;
	selp.b32 	%r6709, 1, %r5024, %p2782;
	setp.lt.s32 	%p2783, %r6710, 1;
	setp.ge.s32 	%p2784, %r6709, %r6711;
	mov.pred 	%p3816, -1;
	or.pred  	%p2785, %p2783, %p2784;
	@%p2785 bra 	$L__BB1_2421;
	cvt.s64.s32 	%rd2773, %r6711;
	add.s64 	%rd406, %rd113, %rd2773;
	add.s32 	%r5027, %r6711, -1;
	cvt.s64.s32 	%rd2774, %r6712;
	add.s64 	%rd407, %rd112, %rd2774;
	mad.lo.s32 	%r5028, %r1122, %r1028, %r5027;
	mul.wide.s32 	%rd2775, %r5028, 8;
	add.s64 	%rd408, %rd108, %rd2775;
	add.s64 	%rd2776, %rd109, %rd2775;
	ld.local.f64 	%fd1268, [%rd2776];
	abs.f64 	%fd1269, %fd1268;
	add.s32 	%r5029, %r5027, %r1123;
	sub.s32 	%r5030, %r5029, %r6709;
	mul.wide.s32 	%rd2777, %r5030, 8;
	add.s64 	%rd409, %rd2, %rd2777;
	add.f64 	%fd4498, %fd1268, 0dC016CCCCCCCCCCCD;
	add.f64 	%fd1270, %fd1038, %fd4498;
	mul.wide.u32 	%rd2778, %r5030, 8;
	add.s64 	%rd410, %rd2, %rd2778;
$L__BB1_2407:
	not.b32 	%r5031, %r6710;
	add.s32 	%r1128, %r6712, %r5031;
	not.b32 	%r5032, %r6709;
	add.s32 	%r1129, %r6711, %r5032;
	setp.eq.s32 	%p2786, %r1128, 0;
	setp.gt.s32 	%p2787, %r1129, 0;
	and.pred  	%p2788, %p2786, %p2787;
	@%p2788 bra 	$L__BB1_2409;
	setp.ne.s32 	%p2789, %r1129, 0;
	setp.lt.s32 	%p2790, %r1128, 1;
	or.pred  	%p2791, %p2790, %p2789;
	@%p2791 bra 	$L__BB1_2414;
$L__BB1_2409:
	setp.ne.s32 	%p2798, %r1129, 1;
	setp.ne.s32 	%p2799, %r1128, 1;
	and.pred  	%p2800, %p2799, %p2798;
	@%p2800 bra 	$L__BB1_2413;
	setp.eq.s32 	%p2802, %r1128, 1;
	setp.eq.s32 	%p2803, %r1129, 1;
	setp.eq.s32 	%p2804, %r1128, 0;
	and.pred  	%p2805, %p2804, %p2803;
	setp.eq.s32 	%p2806, %r1129, 0;
	and.pred  	%p2807, %p2802, %p2806;
	or.pred  	%p2808, %p2805, %p2807;
	mov.f64 	%fd6081, 0d0000000000000000;
	mov.f64 	%fd6080, 0dC0A9300000000000;
	not.pred 	%p2809, %p2808;
	@%p2809 bra 	$L__BB1_2412;
	ld.global.f64 	%fd4553, [%rd410+25192];
	cvt.u64.u32 	%rd2818, %r6710;
	add.s64 	%rd2819, %rd112, %rd2818;
	cvt.s64.s32 	%rd2820, %r6709;
	add.s64 	%rd2821, %rd113, %rd2820;
	ld.local.s8 	%r5082, [%rd406];
	ld.local.u8 	%r5083, [%rd2819];
	ld.local.u8 	%r5084, [%rd407];
	prmt.b32 	%r5085, %r5083, %r5084, 0x3340U;
	ld.local.u8 	%r5086, [%rd2821];
	prmt.b32 	%r5087, %r5086, 0, 0x3340U;
	prmt.b32 	%r5088, %r5085, %r5087, 0x5410U;
	mov.b32 	%r5089, 334205;
	dp4a.s32.u32 	%r5090, %r5088, %r5089, %r5082;
	mul.wide.s32 	%rd2822, %r5090, 8;
	add.s64 	%rd2823, %rd2, %rd2822;
	ld.global.f64 	%fd4554, [%rd2823+5000];
	add.f64 	%fd6081, %fd4553, %fd4554;
	ld.global.f64 	%fd4555, [%rd410+24472];
	ld.global.f64 	%fd4556, [%rd2823];
	add.f64 	%fd6080, %fd4555, %fd4556;
$L__BB1_2412:
	add.s32 	%r5091, %r6710, -1;
	mad.lo.s32 	%r5092, %r5091, %r1028, %r6709;
	add.s32 	%r5093, %r5092, -1;
	mul.wide.s32 	%rd2824, %r5093, 8;
	add.s64 	%rd2825, %rd108, %rd2824;
	ld.local.f64 	%fd4557, [%rd2825];
	add.f64 	%fd4558, %fd6081, %fd4557;
	add.s64 	%rd2826, %rd109, %rd2824;
	ld.local.f64 	%fd4559, [%rd2826];
	add.f64 	%fd4560, %fd6080, %fd4559;
	abs.f64 	%fd4561, %fd4558;
	setp.gt.f64 	%p2810, %fd4561, 0d41CDCD64FF800000;
	selp.f64 	%fd6083, 0dBFF0000000000000, %fd4560, %p2810;
	selp.f64 	%fd6082, 0d7FF0000000000000, %fd4558, %p2810;
	bra.uni 	$L__BB1_2417;
$L__BB1_2413:
	ld.global.f64 	%fd4536, [%rd409+25192];
	cvt.u64.u32 	%rd2801, %r6710;
	add.s64 	%rd2802, %rd112, %rd2801;
	ld.local.s8 	%r5077, [%rd2802];
	mul.wide.s32 	%rd2803, %r5077, 5;
	cvt.s64.s32 	%rd2804, %r6709;
	add.s64 	%rd2805, %rd113, %rd2804;
	ld.local.s8 	%rd2806, [%rd2805];
	add.s64 	%rd2807, %rd2803, %rd2806;
	shl.b64 	%rd2808, %rd2807, 3;
	add.s64 	%rd2809, %rd2, %rd2808;
	ld.global.f64 	%fd4537, [%rd2809+45640];
	add.f64 	%fd4538, %fd4536, %fd4537;
	ld.local.s8 	%r5078, [%rd407];
	mul.wide.s32 	%rd2810, %r5078, 5;
	ld.local.s8 	%rd2811, [%rd406];
	add.s64 	%rd2812, %rd2810, %rd2811;
	shl.b64 	%rd2813, %rd2812, 3;
	add.s64 	%rd2814, %rd2, %rd2813;
	ld.global.f64 	%fd4539, [%rd2814+45640];
	add.f64 	%fd4540, %fd4538, %fd4539;
	add.s32 	%r5079, %r6710, -1;
	mad.lo.s32 	%r5080, %r5079, %r1028, %r6709;
	add.s32 	%r5081, %r5080, -1;
	mul.wide.s32 	%rd2815, %r5081, 8;
	add.s64 	%rd2816, %rd108, %rd2815;
	ld.local.f64 	%fd4541, [%rd2816];
	add.f64 	%fd4542, %fd4540, %fd4541;
	ld.global.f64 	%fd4543, [%rd409+24472];
	ld.global.f64 	%fd4544, [%rd2809+45440];
	add.f64 	%fd4545, %fd4543, %fd4544;
	ld.global.f64 	%fd4546, [%rd2814+45440];
	add.f64 	%fd4547, %fd4545, %fd4546;
	add.s64 	%rd2817, %rd109, %rd2815;
	ld.local.f64 	%fd4548, [%rd2817];
	add.f64 	%fd4549, %fd4547, %fd4548;
	abs.f64 	%fd4550, %fd4542;
	setp.gt.f64 	%p2801, %fd4550, 0d41CDCD64FF800000;
	selp.f64 	%fd6083, 0dBFF0000000000000, %fd4549, %p2801;
	selp.f64 	%fd6082, 0d7FF0000000000000, %fd4542, %p2801;
	bra.uni 	$L__BB1_2417;
$L__BB1_2414:
	setp.ne.s32 	%p2792, %r1128, 1;
	setp.ne.s32 	%p2793, %r1129, 1;
	or.pred  	%p2794, %p2792, %p2793;
	@%p2794 bra 	$L__BB1_2416;
	cvt.u64.u32 	%rd2790, %r6710;
	add.s64 	%rd2791, %rd112, %rd2790;
	cvt.s64.s32 	%rd2792, %r6709;
	add.s64 	%rd2793, %rd113, %rd2792;
	ld.local.s8 	%r5056, [%rd2793+1];
	ld.local.u8 	%r5057, [%rd2791+1];
	ld.local.u8 	%r5058, [%rd2791];
	prmt.b32 	%r5059, %r5058, %r5057, 0x3340U;
	ld.local.u8 	%r5060, [%rd2793];
	prmt.b32 	%r5061, %r5060, 0, 0x3340U;
	prmt.b32 	%r5062, %r5059, %r5061, 0x5410U;
	mov.b32 	%r5063, 334205;
	dp4a.s32.u32 	%r5064, %r5062, %r5063, %r5056;
	mul.wide.s32 	%rd2794, %r5064, 8;
	add.s64 	%rd2795, %rd2, %rd2794;
	ld.global.f64 	%fd4516, [%rd2795+10000];
	ld.local.s8 	%r5065, [%rd407+-1];
	ld.local.u8 	%r5066, [%rd406];
	ld.local.u8 	%r5067, [%rd406+-1];
	prmt.b32 	%r5068, %r5067, %r5066, 0x3340U;
	ld.local.u8 	%r5069, [%rd407];
	prmt.b32 	%r5070, %r5069, 0, 0x3340U;
	prmt.b32 	%r5071, %r5068, %r5070, 0x5410U;
	mov.b32 	%r5072, 359705;
	dp4a.s32.u32 	%r5073, %r5071, %r5072, %r5065;
	mul.wide.s32 	%rd2796, %r5073, 8;
	add.s64 	%rd2797, %rd2, %rd2796;
	ld.global.f64 	%fd4517, [%rd2797+10000];
	add.f64 	%fd4518, %fd4516, %fd4517;
	add.s32 	%r5074, %r6710, -1;
	mad.lo.s32 	%r5075, %r5074, %r1028, %r6709;
	add.s32 	%r5076, %r5075, -1;
	mul.wide.s32 	%rd2798, %r5076, 8;
	add.s64 	%rd2799, %rd109, %rd2798;
	ld.local.f64 	%fd4519, [%rd2799];
	add.f64 	%fd4520, %fd4518, %fd4519;
	ld.global.f64 	%fd4521, [%rd2795+15000];
	ld.global.f64 	%fd4522, [%rd2797+15000];
	add.f64 	%fd4523, %fd4521, %fd4522;
	add.s64 	%rd2800, %rd108, %rd2798;
	ld.local.f64 	%fd4524, [%rd2800];
	add.f64 	%fd4525, %fd4523, %fd4524;
	abs.f64 	%fd4526, %fd4525;
	setp.gt.f64 	%p2796, %fd4526, 0d41CDCD64FF800000;
	selp.f64 	%fd4527, 0dBFF0000000000000, %fd4520, %p2796;
	selp.f64 	%fd4528, 0d7FF0000000000000, %fd4525, %p2796;
	add.f64 	%fd4529, %fd4528, 0d4069000000000000;
	add.f64 	%fd4530, %fd4527, 0dC016CCCCCCCCCCCD;
	add.f64 	%fd4531, %fd1038, %fd4530;
	div.rn.f64 	%fd4532, %fd4529, %fd4531;
	ld.local.f64 	%fd4533, [%rd408];
	add.f64 	%fd4534, %fd4533, 0d4069000000000000;
	div.rn.f64 	%fd4535, %fd4534, %fd1270;
	setp.ltu.f64 	%p2797, %fd4532, %fd4535;
	selp.f64 	%fd6082, 0d7FF0000000000000, %fd4528, %p2797;
	selp.f64 	%fd6083, 0dBFF0000000000000, %fd4527, %p2797;
	bra.uni 	$L__BB1_2417;
$L__BB1_2416:
	ld.global.f64 	%fd4499, [%rd409+24952];
	cvt.u64.u32 	%rd2779, %r6710;
	add.s64 	%rd2780, %rd112, %rd2779;
	cvt.s64.s32 	%rd2781, %r6709;
	add.s64 	%rd2782, %rd113, %rd2781;
	ld.local.s8 	%r5033, [%rd2782+1];
	ld.local.u8 	%r5034, [%rd2780+1];
	ld.local.u8 	%r5035, [%rd2780];
	prmt.b32 	%r5036, %r5035, %r5034, 0x3340U;
	ld.local.u8 	%r5037, [%rd2782];
	prmt.b32 	%r5038, %r5037, 0, 0x3340U;
	prmt.b32 	%r5039, %r5036, %r5038, 0x5410U;
	mov.b32 	%r5040, 334205;
	dp4a.s32.u32 	%r5041, %r5039, %r5040, %r5033;
	mul.wide.s32 	%rd2783, %r5041, 8;
	add.s64 	%rd2784, %rd2, %rd2783;
	ld.global.f64 	%fd4500, [%rd2784+30440];
	add.f64 	%fd4501, %fd4499, %fd4500;
	ld.local.s8 	%r5042, [%rd407+-1];
	ld.local.u8 	%r5043, [%rd406];
	ld.local.u8 	%r5044, [%rd406+-1];
	prmt.b32 	%r5045, %r5044, %r5043, 0x3340U;
	ld.local.u8 	%r5046, [%rd407];
	prmt.b32 	%r5047, %r5046, 0, 0x3340U;
	prmt.b32 	%r5048, %r5045, %r5047, 0x5410U;
	mov.b32 	%r5049, 359705;
	dp4a.s32.u32 	%r5050, %r5048, %r5049, %r5042;
	mul.wide.s32 	%rd2785, %r5050, 8;
	add.s64 	%rd2786, %rd2, %rd2785;
	ld.global.f64 	%fd4502, [%rd2786+30440];
	add.f64 	%fd4503, %fd4501, %fd4502;
	add.s32 	%r5051, %r6710, -1;
	mad.lo.s32 	%r5052, %r5051, %r1028, %r6709;
	add.s32 	%r5053, %r5052, -1;
	mul.wide.s32 	%rd2787, %r5053, 8;
	add.s64 	%rd2788, %rd108, %rd2787;
	ld.local.f64 	%fd4504, [%rd2788];
	add.f64 	%fd4505, %fd4503, %fd4504;
	ld.global.f64 	%fd4506, [%rd409+24232];
	ld.global.f64 	%fd4507, [%rd2784+25440];
	add.f64 	%fd4508, %fd4506, %fd4507;
	ld.global.f64 	%fd4509, [%rd2786+25440];
	add.f64 	%fd4510, %fd4508, %fd4509;
	sub.s32 	%r5054, %r1128, %r1129;
	abs.s32 	%r5055, %r5054;
	cvt.rn.f64.s32 	%fd4511, %r5055;
	fma.rn.f64 	%fd4512, %fd4511, 0dBFEEF3E864B31D04, %fd4510;
	add.s64 	%rd2789, %rd109, %rd2787;
	ld.local.f64 	%fd4513, [%rd2789];
	add.f64 	%fd4514, %fd4513, %fd4512;
	abs.f64 	%fd4515, %fd4505;
	setp.gt.f64 	%p2795, %fd4515, 0d41CDCD64FF800000;
	selp.f64 	%fd6083, 0dBFF0000000000000, %fd4514, %p2795;
	selp.f64 	%fd6082, 0d7FF0000000000000, %fd4505, %p2795;
$L__BB1_2417:
	abs.f64 	%fd4562, %fd6083;
	max.f64 	%fd4564, %fd1269, %fd4562;
	setp.gt.f64 	%p2811, %fd4564, 0d41CDCD64FF800000;
	sub.f64 	%fd4565, %fd1268, %fd6083;
	abs.f64 	%fd4566, %fd4565;
	setp.geu.f64 	%p2812, %fd4566, 0d3EE4F8B588E368F1;
	or.pred  	%p2813, %p2811, %p2812;
	@%p2813 bra 	$L__BB1_2420;
	ld.local.f64 	%fd4568, [%rd408];
	abs.f64 	%fd4569, %fd4568;
	abs.f64 	%fd4570, %fd6082;
	max.f64 	%fd4572, %fd4569, %fd4570;
	setp.gt.f64 	%p2814, %fd4572, 0d41CDCD64FF800000;
	sub.f64 	%fd4573, %fd4568, %fd6082;
	abs.f64 	%fd4574, %fd4573;
	setp.geu.f64 	%p2815, %fd4574, 0d3EE4F8B588E368F1;
	or.pred  	%p2816, %p2814, %p2815;
	@%p2816 bra 	$L__BB1_2420;
	add.s32 	%r5094, %r6710, -1;
	mul.wide.u32 	%rd2827, %r5094, 4;
	add.s64 	%rd2828, %rd110, %rd2827;
	st.local.u32 	[%rd2828], %r6709;
	mul.wide.s32 	%rd2829, %r6709, 4;
	add.s64 	%rd2830, %rd111, %rd2829;
	st.local.u32 	[%rd2830+-4], %r6710;
	mov.pred 	%p3816, 0;
	mov.u32 	%r6711, %r6709;
	mov.u32 	%r6712, %r6710;
	bra.uni 	$L__BB1_2421;
$L__BB1_2420:
	add.s32 	%r1130, %r6710, -1;
	add.s32 	%r6709, %r6709, 1;
	setp.gt.s32 	%p2819, %r6710, 1;
	setp.lt.s32 	%p2820, %r6709, %r6711;
	and.pred  	%p2821, %p2819, %p2820;
	mov.u32 	%r6710, %r1130;
	@%p2821 bra 	$L__BB1_2407;
$L__BB1_2421:
	add.s32 	%r6708, %r1121, 1;
	setp.lt.u32 	%p2822, %r1121, 32;
	and.pred  	%p2823, %p3816, %p2822;
	@%p2823 bra 	$L__BB1_2405;
	bra.uni 	$L__BB1_2384;
$L__BB1_2422:
	ld.local.f64 	%fd3956, [%rd398];
	add.f64 	%fd1285, %fd6073, %fd3956;
	mul.wide.s32 	%rd2378, %r1107, 8;
	add.s64 	%rd2379, %rd109, %rd2378;
	ld.local.f64 	%fd3957, [%rd2379];
	add.f64 	%fd1286, %fd6074, %fd3957;
	mov.f64 	%fd6084, 0d3FE0000000000000;
	@%p2173 bra 	$L__BB1_2452;
	mov.b32 	%r6736, 0;
	@%p2191 bra 	$L__BB1_2437;
	and.b32  	%r1135, %r1026, 15;
	setp.lt.u32 	%p2236, %r1026, 16;
	mov.b32 	%r6736, 0;
	mov.u32 	%r6715, %r6736;
	@%p2236 bra 	$L__BB1_2427;
	and.b32  	%r6715, %r1026, 2147483632;
	mov.b32 	%r6736, 0;
	mov.u32 	%r6724, %r6736;
$L__BB1_2426:
	.pragma "nounroll";
	mul.wide.u32 	%rd2380, %r6724, 4;
	add.s64 	%rd2381, %rd110, %rd2380;
	ld.local.u32 	%r4306, [%rd2381];
	setp.gt.s32 	%p2237, %r4306, 0;
	selp.u32 	%r4307, 1, 0, %p2237;
	add.s32 	%r4308, %r6736, %r4307;
	ld.local.u32 	%r4309, [%rd2381+4];
	setp.gt.s32 	%p2238, %r4309, 0;
	selp.u32 	%r4310, 1, 0, %p2238;
	add.s32 	%r4311, %r4308, %r4310;
	ld.local.u32 	%r4312, [%rd2381+8];
	setp.gt.s32 	%p2239, %r4312, 0;
	selp.u32 	%r4313, 1, 0, %p2239;
	add.s32 	%r4314, %r4311, %r4313;
	ld.local.u32 	%r4315, [%rd2381+12];
	setp.gt.s32 	%p2240, %r4315, 0;
	selp.u32 	%r4316, 1, 0, %p2240;
	add.s32 	%r4317, %r4314, %r4316;
	ld.local.u32 	%r4318, [%rd2381+16];
	setp.gt.s32 	%p2241, %r4318, 0;
	selp.u32 	%r4319, 1, 0, %p2241;
	add.s32 	%r4320, %r4317, %r4319;
	ld.local.u32 	%r4321, [%rd2381+20];
	setp.gt.s32 	%p2242, %r4321, 0;
	selp.u32 	%r4322, 1, 0, %p2242;
	add.s32 	%r4323, %r4320, %r4322;
	ld.local.u32 	%r4324, [%rd2381+24];
	setp.gt.s32 	%p2243, %r4324, 0;
	selp.u32 	%r4325, 1, 0, %p2243;
	add.s32 	%r4326, %r4323, %r4325;
	ld.local.u32 	%r4327, [%rd2381+28];
	setp.gt.s32 	%p2244, %r4327, 0;
	selp.u32 	%r4328, 1, 0, %p2244;
	add.s32 	%r4329, %r4326, %r4328;
	ld.local.u32 	%r4330, [%rd2381+32];
	setp.gt.s32 	%p2245, %r4330, 0;
	selp.u32 	%r4331, 1, 0, %p2245;
	add.s32 	%r4332, %r4329, %r4331;
	ld.local.u32 	%r4333, [%rd2381+36];
	setp.gt.s32 	%p2246, %r4333, 0;
	selp.u32 	%r4334, 1, 0, %p2246;
	add.s32 	%r4335, %r4332, %r4334;
	ld.local.u32 	%r4336, [%rd2381+40];
	setp.gt.s32 	%p2247, %r4336, 0;
	selp.u32 	%r4337, 1, 0, %p2247;
	add.s32 	%r4338, %r4335, %r4337;
	ld.local.u32 	%r4339, [%rd2381+44];
	setp.gt.s32 	%p2248, %r4339, 0;
	selp.u32 	%r4340, 1, 0, %p2248;
	add.s32 	%r4341, %r4338, %r4340;
	ld.local.u32 	%r4342, [%rd2381+48];
	setp.gt.s32 	%p2249, %r4342, 0;
	selp.u32 	%r4343, 1, 0, %p2249;
	add.s32 	%r4344, %r4341, %r4343;
	ld.local.u32 	%r4345, [%rd2381+52];
	setp.gt.s32 	%p2250, %r4345, 0;
	selp.u32 	%r4346, 1, 0, %p2250;
	add.s32 	%r4347, %r4344, %r4346;
	ld.local.u32 	%r4348, [%rd2381+56];
	setp.gt.s32 	%p2251, %r4348, 0;
	selp.u32 	%r4349, 1, 0, %p2251;
	add.s32 	%r4350, %r4347, %r4349;
	ld.local.u32 	%r4351, [%rd2381+60];
	setp.gt.s32 	%p2252, %r4351, 0;
	selp.u32 	%r4352, 1, 0, %p2252;
	add.s32 	%r6736, %r4350, %r4352;
	add.s32 	%r6724, %r6724, 16;
	setp.eq.s32 	%p2253, %r6724, %r6715;
	@%p2253 bra 	$L__BB1_2427;
	bra.uni 	$L__BB1_2426;
$L__BB1_2427:
	setp.eq.s32 	%p2254, %r1135, 0;
	@%p2254 bra 	$L__BB1_2437;
	and.b32  	%r1140, %r1026, 7;
	setp.lt.u32 	%p2255, %r1135, 8;
	@%p2255 bra 	$L__BB1_2430;
	mul.wide.u32 	%rd2382, %r6715, 4;
	add.s64 	%rd2383, %rd110, %rd2382;
	ld.local.u32 	%r4354, [%rd2383];
	setp.gt.s32 	%p2256, %r4354, 0;
	selp.u32 	%r4355, 1, 0, %p2256;
	add.s32 	%r4356, %r6736, %r4355;
	ld.local.u32 	%r4357, [%rd2383+4];
	setp.gt.s32 	%p2257, %r4357, 0;
	selp.u32 	%r4358, 1, 0, %p2257;
	add.s32 	%r4359, %r4356, %r4358;
	ld.local.u32 	%r4360, [%rd2383+8];
	setp.gt.s32 	%p2258, %r4360, 0;
	selp.u32 	%r4361, 1, 0, %p2258;
	add.s32 	%r4362, %r4359, %r4361;
	ld.local.u32 	%r4363, [%rd2383+12];
	setp.gt.s32 	%p2259, %r4363, 0;
	selp.u32 	%r4364, 1, 0, %p2259;
	add.s32 	%r4365, %r4362, %r4364;
	ld.local.u32 	%r4366, [%rd2383+16];
	setp.gt.s32 	%p2260, %r4366, 0;
	selp.u32 	%r4367, 1, 0, %p2260;
	add.s32 	%r4368, %r4365, %r4367;
	ld.local.u32 	%r4369, [%rd2383+20];
	setp.gt.s32 	%p2261, %r4369, 0;
	selp.u32 	%r4370, 1, 0, %p2261;
	add.s32 	%r4371, %r4368, %r4370;
	ld.local.u32 	%r4372, [%rd2383+24];
	setp.gt.s32 	%p2262, %r4372, 0;
	selp.u32 	%r4373, 1, 0, %p2262;
	add.s32 	%r4374, %r4371, %r4373;
	ld.local.u32 	%r4375, [%rd2383+28];
	setp.gt.s32 	%p2263, %r4375, 0;
	selp.u32 	%r4376, 1, 0, %p2263;
	add.s32 	%r6736, %r4374, %r4376;
	add.s32 	%r6715, %r6715, 8;
$L__BB1_2430:
	setp.eq.s32 	%p2264, %r1140, 0;
	@%p2264 bra 	$L__BB1_2437;
	and.b32  	%r1146, %r1026, 3;
	setp.lt.u32 	%p2265, %r1140, 4;
	@%p2265 bra 	$L__BB1_2433;
	mul.wide.u32 	%rd2384, %r6715, 4;
	add.s64 	%rd2385, %rd110, %rd2384;
	ld.local.u32 	%r4378, [%rd2385];
	setp.gt.s32 	%p2266, %r4378, 0;
	selp.u32 	%r4379, 1, 0, %p2266;
	add.s32 	%r4380, %r6736, %r4379;
	ld.local.u32 	%r4381, [%rd2385+4];
	setp.gt.s32 	%p2267, %r4381, 0;
	selp.u32 	%r4382, 1, 0, %p2267;
	add.s32 	%r4383, %r4380, %r4382;
	ld.local.u32 	%r4384, [%rd2385+8];
	setp.gt.s32 	%p2268, %r4384, 0;
	selp.u32 	%r4385, 1, 0, %p2268;
	add.s32 	%r4386, %r4383, %r4385;
	ld.local.u32 	%r4387, [%rd2385+12];
	setp.gt.s32 	%p2269, %r4387, 0;
	selp.u32 	%r4388, 1, 0, %p2269;
	add.s32 	%r6736, %r4386, %r4388;
	add.s32 	%r6715, %r6715, 4;
$L__BB1_2433:
	setp.eq.s32 	%p2270, %r1146, 0;
	@%p2270 bra 	$L__BB1_2437;
	mul.wide.u32 	%rd2386, %r6715, 4;
	add.s64 	%rd411, %rd110, %rd2386;
	ld.local.u32 	%r4389, [%rd411];
	setp.gt.s32 	%p2271, %r4389, 0;
	selp.u32 	%r4390, 1, 0, %p2271;
	add.s32 	%r6736, %r6736, %r4390;
	setp.eq.s32 	%p2272, %r1146, 1;
	@%p2272 bra 	$L__BB1_2437;
	ld.local.u32 	%r4391, [%rd411+4];
	setp.gt.s32 	%p2273, %r4391, 0;
	selp.u32 	%r4392, 1, 0, %p2273;
	add.s32 	%r6736, %r6736, %r4392;
	setp.eq.s32 	%p2274, %r1146, 2;
	@%p2274 bra 	$L__BB1_2437;
	ld.local.u32 	%r4393, [%rd411+8];
	setp.gt.s32 	%p2275, %r4393, 0;
	selp.u32 	%r4394, 1, 0, %p2275;
	add.s32 	%r6736, %r6736, %r4394;
$L__BB1_2437:
	setp.eq.s32 	%p2276, %r1028, 0;
	@%p2276 bra 	$L__BB1_2451;
	and.b32  	%r1156, %r1028, 15;
	setp.lt.u32 	%p2277, %r1028, 16;
	mov.b32 	%r6729, 0;
	@%p2277 bra 	$L__BB1_2441;
	and.b32  	%r6729, %r1028, 2147483632;
	mov.b32 	%r6726, 0;
$L__BB1_2440:
	.pragma "nounroll";
	mul.wide.u32 	%rd2387, %r6726, 4;
	add.s64 	%rd2388, %rd111, %rd2387;
	ld.local.u32 	%r4398, [%rd2388];
	setp.gt.s32 	%p2278, %r4398, 0;
	selp.u32 	%r4399, 1, 0, %p2278;
	add.s32 	%r4400, %r6736, %r4399;
	ld.local.u32 	%r4401, [%rd2388+4];
	setp.gt.s32 	%p2279, %r4401, 0;
	selp.u32 	%r4402, 1, 0, %p2279;
	add.s32 	%r4403, %r4400, %r4402;
	ld.local.u32 	%r4404, [%rd2388+8];
	setp.gt.s32 	%p2280, %r4404, 0;
	selp.u32 	%r4405, 1, 0, %p2280;
	add.s32 	%r4406, %r4403, %r4405;
	ld.local.u32 	%r4407, [%rd2388+12];
	setp.gt.s32 	%p2281, %r4407, 0;
	selp.u32 	%r4408, 1, 0, %p2281;
	add.s32 	%r4409, %r4406, %r4408;
	ld.local.u32 	%r4410, [%rd2388+16];
	setp.gt.s32 	%p2282, %r4410, 0;
	selp.u32 	%r4411, 1, 0, %p2282;
	add.s32 	%r4412, %r4409, %r4411;
	ld.local.u32 	%r4413, [%rd2388+20];
	setp.gt.s32 	%p2283, %r4413, 0;
	selp.u32 	%r4414, 1, 0, %p2283;
	add.s32 	%r4415, %r4412, %r4414;
	ld.local.u32 	%r4416, [%rd2388+24];
	setp.gt.s32 	%p2284, %r4416, 0;
	selp.u32 	%r4417, 1, 0, %p2284;
	add.s32 	%r4418, %r4415, %r4417;
	ld.local.u32 	%r4419, [%rd2388+28];
	setp.gt.s32 	%p2285, %r4419, 0;
	selp.u32 	%r4420, 1, 0, %p2285;
	add.s32 	%r4421, %r4418, %r4420;
	ld.local.u32 	%r4422, [%rd2388+32];
	setp.gt.s32 	%p2286, %r4422, 0;
	selp.u32 	%r4423, 1, 0, %p2286;
	add.s32 	%r4424, %r4421, %r4423;
	ld.local.u32 	%r4425, [%rd2388+36];
	setp.gt.s32 	%p2287, %r4425, 0;
	selp.u32 	%r4426, 1, 0, %p2287;
	add.s32 	%r4427, %r4424, %r4426;
	ld.local.u32 	%r4428, [%rd2388+40];
	setp.gt.s32 	%p2288, %r4428, 0;
	selp.u32 	%r4429, 1, 0, %p2288;
	add.s32 	%r4430, %r4427, %r4429;
	ld.local.u32 	%r4431, [%rd2388+44];
	setp.gt.s32 	%p2289, %r4431, 0;
	selp.u32 	%r4432, 1, 0, %p2289;
	add.s32 	%r4433, %r4430, %r4432;
	ld.local.u32 	%r4434, [%rd2388+48];
	setp.gt.s32 	%p2290, %r4434, 0;
	selp.u32 	%r4435, 1, 0, %p2290;
	add.s32 	%r4436, %r4433, %r4435;
	ld.local.u32 	%r4437, [%rd2388+52];
	setp.gt.s32 	%p2291, %r4437, 0;
	selp.u32 	%r4438, 1, 0, %p2291;
	add.s32 	%r4439, %r4436, %r4438;
	ld.local.u32 	%r4440, [%rd2388+56];
	setp.gt.s32 	%p2292, %r4440, 0;
	selp.u32 	%r4441, 1, 0, %p2292;
	add.s32 	%r4442, %r4439, %r4441;
	ld.local.u32 	%r4443, [%rd2388+60];
	setp.gt.s32 	%p2293, %r4443, 0;
	selp.u32 	%r4444, 1, 0, %p2293;
	add.s32 	%r6736, %r4442, %r4444;
	add.s32 	%r6726, %r6726, 16;
	setp.ne.s32 	%p2294, %r6726, %r6729;
	@%p2294 bra 	$L__BB1_2440;
$L__BB1_2441:
	setp.eq.s32 	%p2295, %r1156, 0;
	@%p2295 bra 	$L__BB1_2451;
	and.b32  	%r1169, %r1028, 7;
	setp.lt.u32 	%p2296, %r1156, 8;
	@%p2296 bra 	$L__BB1_2444;
	mul.wide.u32 	%rd2389, %r6729, 4;
	add.s64 	%rd2390, %rd111, %rd2389;
	ld.local.u32 	%r4446, [%rd2390];
	setp.gt.s32 	%p2297, %r4446, 0;
	selp.u32 	%r4447, 1, 0, %p2297;
	add.s32 	%r4448, %r6736, %r4447;
	ld.local.u32 	%r4449, [%rd2390+4];
	setp.gt.s32 	%p2298, %r4449, 0;
	selp.u32 	%r4450, 1, 0, %p2298;
	add.s32 	%r4451, %r4448, %r4450;
	ld.local.u32 	%r4452, [%rd2390+8];
	setp.gt.s32 	%p2299, %r4452, 0;
	selp.u32 	%r4453, 1, 0, %p2299;
	add.s32 	%r4454, %r4451, %r4453;
	ld.local.u32 	%r4455, [%rd2390+12];
	setp.gt.s32 	%p2300, %r4455, 0;
	selp.u32 	%r4456, 1, 0, %p2300;
	add.s32 	%r4457, %r4454, %r4456;
	ld.local.u32 	%r4458, [%rd2390+16];
	setp.gt.s32 	%p2301, %r4458, 0;
	selp.u32 	%r4459, 1, 0, %p2301;
	add.s32 	%r4460, %r4457, %r4459;
	ld.local.u32 	%r4461, [%rd2390+20];
	setp.gt.s32 	%p2302, %r4461, 0;
	selp.u32 	%r4462, 1, 0, %p2302;
	add.s32 	%r4463, %r4460, %r4462;
	ld.local.u32 	%r4464, [%rd2390+24];
	setp.gt.s32 	%p2303, %r4464, 0;
	selp.u32 	%r4465, 1, 0, %p2303;
	add.s32 	%r4466, %r4463, %r4465;
	ld.local.u32 	%r4467, [%rd2390+28];
	setp.gt.s32 	%p2304, %r4467, 0;
	selp.u32 	%r4468, 1, 0, %p2304;
	add.s32 	%r6736, %r4466, %r4468;
	add.s32 	%r6729, %r6729, 8;
$L__BB1_2444:
	setp.eq.s32 	%p2305, %r1169, 0;
	@%p2305 bra 	$L__BB1_2451;
	and.b32  	%r1175, %r1028, 3;
	setp.lt.u32 	%p2306, %r1169, 4;
	@%p2306 bra 	$L__BB1_2447;
	mul.wide.u32 	%rd2391, %r6729, 4;
	add.s64 	%rd2392, %rd111, %rd2391;
	ld.local.u32 	%r4470, [%rd2392];
	setp.gt.s32 	%p2307, %r4470, 0;
	selp.u32 	%r4471, 1, 0, %p2307;
	add.s32 	%r4472, %r6736, %r4471;
	ld.local.u32 	%r4473, [%rd2392+4];
	setp.gt.s32 	%p2308, %r4473, 0;
	selp.u32 	%r4474, 1, 0, %p2308;
	add.s32 	%r4475, %r4472, %r4474;
	ld.local.u32 	%r4476, [%rd2392+8];
	setp.gt.s32 	%p2309, %r4476, 0;
	selp.u32 	%r4477, 1, 0, %p2309;
	add.s32 	%r4478, %r4475, %r4477;
	ld.local.u32 	%r4479, [%rd2392+12];
	setp.gt.s32 	%p2310, %r4479, 0;
	selp.u32 	%r4480, 1, 0, %p2310;
	add.s32 	%r6736, %r4478, %r4480;
	add.s32 	%r6729, %r6729, 4;
$L__BB1_2447:
	setp.eq.s32 	%p2311, %r1175, 0;
	@%p2311 bra 	$L__BB1_2451;
	mul.wide.u32 	%rd2393, %r6729, 4;
	add.s64 	%rd412, %rd111, %rd2393;
	ld.local.u32 	%r4481, [%rd412];
	setp.gt.s32 	%p2312, %r4481, 0;
	selp.u32 	%r4482, 1, 0, %p2312;
	add.s32 	%r6736, %r6736, %r4482;
	setp.eq.s32 	%p2313, %r1175, 1;
	@%p2313 bra 	$L__BB1_2451;
	ld.local.u32 	%r4483, [%rd412+4];
	setp.gt.s32 	%p2314, %r4483, 0;
	selp.u32 	%r4484, 1, 0, %p2314;
	add.s32 	%r6736, %r6736, %r4484;
	setp.eq.s32 	%p2315, %r1175, 2;
	@%p2315 bra 	$L__BB1_2451;
	ld.local.u32 	%r4485, [%rd412+8];
	setp.gt.s32 	%p2316, %r4485, 0;
	selp.u32 	%r4486, 1, 0, %p2316;
	add.s32 	%r6736, %r6736, %r4486;
$L__BB1_2451:
	shr.u32 	%r4487, %r6736, 1;
	add.s32 	%r4488, %r4487, -1;
	cvt.rn.f64.s32 	%fd3958, %r4488;
	add.f64 	%fd3959, %fd1286, 0dC016CCCCCCCCCCCD;
	fma.rn.f64 	%fd3960, %fd3958, 0dBFE0A2B1704FF434, %fd3959;
	add.f64 	%fd3961, %fd1038, %fd3960;
	add.f64 	%fd3962, %fd1285, 0d4069000000000000;
	div.rn.f64 	%fd3963, %fd3962, %fd3961;
	add.f64 	%fd3964, %fd3963, 0dC071126666666666;
	fma.rn.f64 	%fd6084, %fd3964, 0d4059000000000000, 0d3FE0000000000000;
$L__BB1_2452:
	cvt.rzi.s32.f64 	%r4489, %fd6084;
	cvt.rn.f64.s32 	%fd3965, %r4489;
	div.rn.f64 	%fd6085, %fd3965, 0d4059000000000000;
$L__BB1_2453:
	setp.gt.f64 	%p2317, %fd6085, %fd8;
	@%p2317 bra 	$L__BB1_2880;
	bra.uni 	$L__BB1_554;
$L__BB1_2454:
	add.s32 	%r6737, %r6737, 1;
	setp.eq.s32 	%p2721, %r6737, 6;
	@%p2721 bra 	$L__BB1_2843;
$L__BB1_2455:
	mul.wide.u32 	%rd2395, %r6737, 8;
	add.s64 	%rd2396, %rd41, %rd2395;
	ld.local.u64 	%rd413, [%rd2396];
	mov.b32 	%r6738, 0;
$L__BB1_2456:
	mov.u32 	%r1187, %r6738;
	cvt.u64.u32 	%rd2397, %r1187;
	add.s64 	%rd2398, %rd3819, %rd2397;
	ld.u8 	%rs1024, [%rd2398];
	setp.ne.s16 	%p2319, %rs1024, 0;
	add.s32 	%r6738, %r1187, 1;
	@%p2319 bra 	$L__BB1_2456;
	and.b32  	%r4492, %r1187, 1;
	setp.eq.b32 	%p2320, %r4492, 1;
	@%p2320 bra 	$L__BB1_2483;
	setp.eq.s32 	%p2321, %r1187, 0;
	@%p2321 bra 	$L__BB1_2468;
	add.s32 	%r1189, %r1187, -2;
	shr.u32 	%r4494, %r1187, 1;
	max.u32 	%r1190, %r4494, 1;
	mov.b32 	%r6739, 0;
	mov.u32 	%r6740, %r6739;
$L__BB1_2460:
	add.s32 	%r1193, %r6740, 1;
	cvt.u64.u32 	%rd2399, %r6740;
	add.s64 	%rd2400, %rd3819, %rd2399;
	ld.u8 	%rs133, [%rd2400+1];
	setp.ne.s16 	%p2322, %rs133, 65;
	add.s32 	%r4495, %r1189, %r6739;
	cvt.s64.s32 	%rd2401, %r4495;
	add.s64 	%rd2402, %rd3819, %rd2401;
	ld.u8 	%rs134, [%rd2402];
	@%p2322 bra 	$L__BB1_2462;
	setp.ne.s16 	%p2323, %rs134, 84;
	@%p2323 bra 	$L__BB1_2483;
$L__BB1_2462:
	setp.ne.s16 	%p2324, %rs133, 84;
	@%p2324 bra 	$L__BB1_2464;
	setp.ne.s16 	%p2325, %rs134, 65;
	@%p2325 bra 	$L__BB1_2483;
$L__BB1_2464:
	setp.eq.s16 	%p2326, %rs133, 84;
	setp.eq.s16 	%p2327, %rs133, 65;
	setp.ne.s16 	%p2328, %rs134, 65;
	or.pred  	%p2329, %p2328, %p2326;
	setp.ne.s16 	%p2330, %rs134, 84;
	or.pred  	%p2331, %p2330, %p2327;
	and.pred  	%p2332, %p2329, %p2331;
	not.pred 	%p2333, %p2332;
	@%p2333 bra 	$L__BB1_2483;
	setp.eq.s16 	%p2334, %rs133, 67;
	setp.ne.s16 	%p2335, %rs134, 71;
	and.pred  	%p2336, %p2335, %p2334;
	@%p2336 bra 	$L__BB1_2483;
	setp.eq.s16 	%p2339, %rs133, 71;
	setp.ne.s16 	%p2340, %rs134, 67;
	xor.pred  	%p2341, %p2339, %p2340;
	or.pred  	%p2342, %p2335, %p2334;
	and.pred  	%p2343, %p2341, %p2342;
	not.pred 	%p2344, %p2343;
	@%p2344 bra 	$L__BB1_2483;
	not.b32 	%r6739, %r6740;
	setp.eq.s32 	%p2345, %r1193, %r1190;
	mov.u32 	%r6740, %r1193;
	@%p2345 bra 	$L__BB1_2468;
	bra.uni 	$L__BB1_2460;
$L__BB1_2468:
	mov.b32 	%r6741, 0;
$L__BB1_2469:
	mov.u32 	%r1195, %r6741;
	cvt.u64.u32 	%rd2403, %r1195;
	add.s64 	%rd2404, %rd413, %rd2403;
	ld.u8 	%rs1030, [%rd2404];
	setp.ne.s16 	%p2346, %rs1030, 0;
	add.s32 	%r6741, %r1195, 1;
	@%p2346 bra 	$L__BB1_2469;
	and.b32  	%r4497, %r1195, 1;
	setp.eq.b32 	%p2347, %r4497, 1;
	@%p2347 bra 	$L__BB1_2483;
	setp.eq.s32 	%p2348, %r1195, 0;
	@%p2348 bra 	$L__BB1_2481;
	add.s32 	%r1197, %r1195, -2;
	shr.u32 	%r4499, %r1195, 1;
	max.u32 	%r1198, %r4499, 1;
	mov.b32 	%r6742, 0;
	mov.u32 	%r6743, %r6742;
$L__BB1_2473:
	add.s32 	%r1201, %r6743, 1;
	cvt.u64.u32 	%rd2405, %r6743;
	add.s64 	%rd2406, %rd413, %rd2405;
	ld.u8 	%rs135, [%rd2406+1];
	setp.ne.s16 	%p2349, %rs135, 65;
	add.s32 	%r4500, %r1197, %r6742;
	cvt.s64.s32 	%rd2407, %r4500;
	add.s64 	%rd2408, %rd413, %rd2407;
	ld.u8 	%rs136, [%rd2408];
	@%p2349 bra 	$L__BB1_2475;
	setp.ne.s16 	%p2350, %rs136, 84;
	@%p2350 bra 	$L__BB1_2483;
$L__BB1_2475:
	setp.ne.s16 	%p2351, %rs135, 84;
	@%p2351 bra 	$L__BB1_2477;
	setp.ne.s16 	%p2352, %rs136, 65;
	@%p2352 bra 	$L__BB1_2483;
$L__BB1_2477:
	setp.eq.s16 	%p2353, %rs135, 84;
	setp.eq.s16 	%p2354, %rs135, 65;
	setp.ne.s16 	%p2355, %rs136, 65;
	or.pred  	%p2356, %p2355, %p2353;
	setp.ne.s16 	%p2357, %rs136, 84;
	or.pred  	%p2358, %p2357, %p2354;
	and.pred  	%p2359, %p2356, %p2358;
	not.pred 	%p2360, %p2359;
	@%p2360 bra 	$L__BB1_2483;
	setp.eq.s16 	%p2361, %rs135, 67;
	setp.ne.s16 	%p2362, %rs136, 71;
	and.pred  	%p2363, %p2362, %p2361;
	@%p2363 bra 	$L__BB1_2483;
	setp.eq.s16 	%p2366, %rs135, 71;
	setp.ne.s16 	%p2367, %rs136, 67;
	xor.pred  	%p2368, %p2366, %p2367;
	or.pred  	%p2369, %p2362, %p2361;
	and.pred  	%p2370, %p2368, %p2369;
	not.pred 	%p2371, %p2370;
	@%p2371 bra 	$L__BB1_2483;
	not.b32 	%r6742, %r6743;
	setp.ne.s32 	%p2372, %r1201, %r1198;
	mov.u32 	%r6743, %r1201;
	@%p2372 bra 	$L__BB1_2473;
$L__BB1_2481:
	setp.gt.u32 	%p2375, %r129, 2146435070;
	mov.f64 	%fd6086, %fd5;
	@%p2375 bra 	$L__BB1_2485;
	setp.gt.u32 	%p2376, %r131, 1073127582;
	selp.f64 	%fd3998, %fd7, %fd6, %p2376;
	selp.u32 	%r4505, 1, 0, %p2376;
	add.s32 	%r4506, %r130, %r4505;
	add.f64 	%fd3999, %fd3998, 0dBFF0000000000000;
	add.f64 	%fd4000, %fd3998, 0d3FF0000000000000;
	rcp.approx.ftz.f64 	%fd4001, %fd4000;
	neg.f64 	%fd4002, %fd4000;
	fma.rn.f64 	%fd4003, %fd4002, %fd4001, 0d3FF0000000000000;
	fma.rn.f64 	%fd4004, %fd4003, %fd4003, %fd4003;
	fma.rn.f64 	%fd4005, %fd4004, %fd4001, %fd4001;
	mul.f64 	%fd4006, %fd3999, %fd4005;
	fma.rn.f64 	%fd4007, %fd3999, %fd4005, %fd4006;
	mul.f64 	%fd4008, %fd4007, %fd4007;
	fma.rn.f64 	%fd4009, %fd4008, 0d3EB1380B3AE80F1E, 0d3ED0EE258B7A8B04;
	fma.rn.f64 	%fd4010, %fd4009, %fd4008, 0d3EF3B2669F02676F;
	fma.rn.f64 	%fd4011, %fd4010, %fd4008, 0d3F1745CBA9AB0956;
	fma.rn.f64 	%fd4012, %fd4011, %fd4008, 0d3F3C71C72D1B5154;
	fma.rn.f64 	%fd4013, %fd4012, %fd4008, 0d3F624924923BE72D;
	fma.rn.f64 	%fd4014, %fd4013, %fd4008, 0d3F8999999999A3C4;
	fma.rn.f64 	%fd4015, %fd4014, %fd4008, 0d3FB5555555555554;
	sub.f64 	%fd4016, %fd3999, %fd4007;
	add.f64 	%fd4017, %fd4016, %fd4016;
	neg.f64 	%fd4018, %fd4007;
	fma.rn.f64 	%fd4019, %fd4018, %fd3999, %fd4017;
	mul.f64 	%fd4020, %fd4005, %fd4019;
	mul.f64 	%fd4021, %fd4008, %fd4015;
	fma.rn.f64 	%fd4022, %fd4021, %fd4007, %fd4020;
	xor.b32  	%r4507, %r4506, -2147483648;
	mov.b32 	%r4508, 1127219200;
	mov.b64 	%fd4023, {%r4507, %r4508};
	sub.f64 	%fd4024, %fd4023, %fd1;
	fma.rn.f64 	%fd4025, %fd4024, 0d3FE62E42FEFA39EF, %fd4007;
	fma.rn.f64 	%fd4026, %fd4024, 0dBFE62E42FEFA39EF, %fd4025;
	sub.f64 	%fd4027, %fd4026, %fd4007;
	sub.f64 	%fd4028, %fd4022, %fd4027;
	fma.rn.f64 	%fd4029, %fd4024, 0d3C7ABC9E3B39803F, %fd4028;
	add.f64 	%fd6086, %fd4025, %fd4029;
	bra.uni 	$L__BB1_2485;
$L__BB1_2483:
	setp.gt.u32 	%p2373, %r126, 2146435070;
	mov.f64 	%fd6086, %fd2;
	@%p2373 bra 	$L__BB1_2485;
	setp.gt.u32 	%p2374, %r128, 1073127582;
	selp.f64 	%fd3966, %fd4, %fd3, %p2374;
	selp.u32 	%r4501, 1, 0, %p2374;
	add.s32 	%r4502, %r127, %r4501;
	add.f64 	%fd3967, %fd3966, 0dBFF0000000000000;
	add.f64 	%fd3968, %fd3966, 0d3FF0000000000000;
	rcp.approx.ftz.f64 	%fd3969, %fd3968;
	neg.f64 	%fd3970, %fd3968;
	fma.rn.f64 	%fd3971, %fd3970, %fd3969, 0d3FF0000000000000;
	fma.rn.f64 	%fd3972, %fd3971, %fd3971, %fd3971;
	fma.rn.f64 	%fd3973, %fd3972, %fd3969, %fd3969;
	mul.f64 	%fd3974, %fd3967, %fd3973;
	fma.rn.f64 	%fd3975, %fd3967, %fd3973, %fd3974;
	mul.f64 	%fd3976, %fd3975, %fd3975;
	fma.rn.f64 	%fd3977, %fd3976, 0d3EB1380B3AE80F1E, 0d3ED0EE258B7A8B04;
	fma.rn.f64 	%fd3978, %fd3977, %fd3976, 0d3EF3B2669F02676F;
	fma.rn.f64 	%fd3979, %fd3978, %fd3976, 0d3F1745CBA9AB0956;
	fma.rn.f64 	%fd3980, %fd3979, %fd3976, 0d3F3C71C72D1B5154;
	fma.rn.f64 	%fd3981, %fd3980, %fd3976, 0d3F624924923BE72D;
	fma.rn.f64 	%fd3982, %fd3981, %fd3976, 0d3F8999999999A3C4;
	fma.rn.f64 	%fd3983, %fd3982, %fd3976, 0d3FB5555555555554;
	sub.f64 	%fd3984, %fd3967, %fd3975;
	add.f64 	%fd3985, %fd3984, %fd3984;
	neg.f64 	%fd3986, %fd3975;
	fma.rn.f64 	%fd3987, %fd3986, %fd3967, %fd3985;
	mul.f64 	%fd3988, %fd3973, %fd3987;
	mul.f64 	%fd3989, %fd3976, %fd3983;
	fma.rn.f64 	%fd3990, %fd3989, %fd3975, %fd3988;
	xor.b32  	%r4503, %r4502, -2147483648;
	mov.b32 	%r4504, 1127219200;
	mov.b64 	%fd3991, {%r4503, %r4504};
	sub.f64 	%fd3992, %fd3991, %fd1;
	fma.rn.f64 	%fd3993, %fd3992, 0d3FE62E42FEFA39EF, %fd3975;
	fma.rn.f64 	%fd3994, %fd3992, 0dBFE62E42FEFA39EF, %fd3993;
	sub.f64 	%fd3995, %fd3994, %fd3975;
	sub.f64 	%fd3996, %fd3990, %fd3995;
	fma.rn.f64 	%fd3997, %fd3992, 0d3C7ABC9E3B39803F, %fd3996;
	add.f64 	%fd6086, %fd3993, %fd3997;
$L__BB1_2485:
	mul.f64 	%fd1294, %fd6086, 0d3FFFCB923A29C77A;
	mov.b32 	%r6744, 0;
$L__BB1_2486:
	mov.u32 	%r1203, %r6744;
	cvt.u64.u32 	%rd2409, %r1203;
	add.s64 	%rd2410, %rd3819, %rd2409;
	ld.u8 	%rs1036, [%rd2410];
	setp.ne.s16 	%p2377, %rs1036, 0;
	add.s32 	%r6744, %r1203, 1;
	@%p2377 bra 	$L__BB1_2486;
	mov.b32 	%r6745, 0;
$L__BB1_2488:
	mov.u32 	%r1205, %r6745;
	cvt.u64.u32 	%rd2411, %r1205;
	add.s64 	%rd2412, %rd413, %rd2411;
	ld.u8 	%rs1037, [%rd2412];
	setp.ne.s16 	%p2378, %rs1037, 0;
	add.s32 	%r6745, %r1205, 1;
	@%p2378 bra 	$L__BB1_2488;
	setp.eq.s32 	%p2379, %r1203, 0;
	@%p2379 bra 	$L__BB1_2525;
	and.b32  	%r1207, %r1203, 3;
	setp.lt.u32 	%p2380, %r1203, 4;
	mov.b32 	%r6747, 1;
	@%p2380 bra 	$L__BB1_2494;
	and.b32  	%r1208, %r1203, 2147483644;
	mov.b32 	%r6747, 1;
$L__BB1_2492:
	mov.u32 	%r1212, %r6747;
	cvt.s64.s32 	%rd2413, %r1212;
	add.s64 	%rd416, %rd3819, %rd2413;
	ld.u8 	%rs1039, [%rd416+-1];
	mov.b16 	%rs1413, 0;
	setp.gt.s16 	%p2381, %rs1039, 70;
	@%p2381 bra 	$L__BB1_2532;
	setp.eq.s16 	%p2384, %rs1039, 65;
	@%p2384 bra 	$L__BB1_2536;
	bra.uni 	$L__BB1_2530;
$L__BB1_2494:
	setp.eq.s32 	%p2402, %r1207, 0;
	@%p2402 bra 	$L__BB1_2525;
	cvt.s64.s32 	%rd2415, %r6747;
	add.s64 	%rd414, %rd3819, %rd2415;
	ld.u8 	%rs1063, [%rd414+-1];
	mov.b16 	%rs1410, 0;
	setp.gt.s16 	%p2403, %rs1063, 70;
	@%p2403 bra 	$L__BB1_2499;
	setp.eq.s16 	%p2406, %rs1063, 65;
	@%p2406 bra 	$L__BB1_2504;
	setp.eq.s16 	%p2407, %rs1063, 67;
	@%p2407 bra 	$L__BB1_2498;
	bra.uni 	$L__BB1_2503;
$L__BB1_2498:
	mov.b16 	%rs1410, 1;
	bra.uni 	$L__BB1_2504;
$L__BB1_2499:
	setp.eq.s16 	%p2404, %rs1063, 71;
	@%p2404 bra 	$L__BB1_2502;
	setp.ne.s16 	%p2405, %rs1063, 84;
	@%p2405 bra 	$L__BB1_2503;
	mov.b16 	%rs1410, 3;
	bra.uni 	$L__BB1_2504;
$L__BB1_2502:
	mov.b16 	%rs1410, 2;
	bra.uni 	$L__BB1_2504;
$L__BB1_2503:
	mov.b16 	%rs1410, 4;
$L__BB1_2504:
	cvt.u64.u32 	%rd2416, %r6747;
	add.s64 	%rd415, %rd118, %rd2416;
	st.local.u8 	[%rd415], %rs1410;
	setp.eq.s32 	%p2408, %r1207, 1;
	@%p2408 bra 	$L__BB1_2525;
	ld.u8 	%rs1069, [%rd414];
	mov.b16 	%rs1411, 0;
	setp.gt.s16 	%p2409, %rs1069, 70;
	@%p2409 bra 	$L__BB1_2509;
	setp.eq.s16 	%p2412, %rs1069, 65;
	@%p2412 bra 	$L__BB1_2514;
	setp.eq.s16 	%p2413, %rs1069, 67;
	@%p2413 bra 	$L__BB1_2508;
	bra.uni 	$L__BB1_2513;
$L__BB1_2508:
	mov.b16 	%rs1411, 1;
	bra.uni 	$L__BB1_2514;
$L__BB1_2509:
	setp.eq.s16 	%p2410, %rs1069, 71;
	@%p2410 bra 	$L__BB1_2512;
	setp.ne.s16 	%p2411, %rs1069, 84;
	@%p2411 bra 	$L__BB1_2513;
	mov.b16 	%rs1411, 3;
	bra.uni 	$L__BB1_2514;
$L__BB1_2512:
	mov.b16 	%rs1411, 2;
	bra.uni 	$L__BB1_2514;
$L__BB1_2513:
	mov.b16 	%rs1411, 4;
$L__BB1_2514:
	add.s32 	%r4514, %r6747, 1;
	cvt.u64.u32 	%rd2417, %r4514;
	add.s64 	%rd2418, %rd118, %rd2417;
	st.local.u8 	[%rd2418], %rs1411;
	setp.eq.s32 	%p2414, %r1207, 2;
	@%p2414 bra 	$L__BB1_2525;
	ld.u8 	%rs1075, [%rd414+1];
	mov.b16 	%rs1412, 0;
	setp.gt.s16 	%p2415, %rs1075, 70;
	@%p2415 bra 	$L__BB1_2519;
	setp.eq.s16 	%p2418, %rs1075, 65;
	@%p2418 bra 	$L__BB1_2524;
	setp.eq.s16 	%p2419, %rs1075, 67;
	@%p2419 bra 	$L__BB1_2518;
	bra.uni 	$L__BB1_2523;
$L__BB1_2518:
	mov.b16 	%rs1412, 1;
	bra.uni 	$L__BB1_2524;
$L__BB1_2519:
	setp.eq.s16 	%p2416, %rs1075, 71;
	@%p2416 bra 	$L__BB1_2522;
	setp.ne.s16 	%p2417, %rs1075, 84;
	@%p2417 bra 	$L__BB1_2523;
	mov.b16 	%rs1412, 3;
	bra.uni 	$L__BB1_2524;
$L__BB1_2522:
	mov.b16 	%rs1412, 2;
	bra.uni 	$L__BB1_2524;
$L__BB1_2523:
	mov.b16 	%rs1412, 4;
$L__BB1_2524:
	st.local.u8 	[%rd415+2], %rs1412;
$L__BB1_2525:
	setp.eq.s32 	%p2420, %r1205, 0;
	@%p2420 bra 	$L__BB1_2629;
	and.b32  	%r1210, %r1205, 3;
	setp.lt.u32 	%p2421, %r1205, 4;
	mov.b32 	%r6749, 1;
	@%p2421 bra 	$L__BB1_2598;
	and.b32  	%r1211, %r1205, 2147483644;
	mov.b32 	%r6749, 1;
$L__BB1_2528:
	sub.s32 	%r4517, %r1205, %r6749;
	cvt.u64.u32 	%rd2419, %r4517;
	add.s64 	%rd2420, %rd413, %rd2419;
	ld.u8 	%rs1081, [%rd2420];
	mov.b16 	%rs1417, 0;
	setp.gt.s16 	%p2422, %rs1081, 70;
	@%p2422 bra 	$L__BB1_2566;
	setp.eq.s16 	%p2425, %rs1081, 65;
	@%p2425 bra 	$L__BB1_2570;
	bra.uni 	$L__BB1_2564;
$L__BB1_2530:
	setp.eq.s16 	%p2385, %rs1039, 67;
	@%p2385 bra 	$L__BB1_2531;
	bra.uni 	$L__BB1_2535;
$L__BB1_2531:
	mov.b16 	%rs1413, 1;
	bra.uni 	$L__BB1_2536;
$L__BB1_2532:
	setp.eq.s16 	%p2382, %rs1039, 71;
	@%p2382 bra 	$L__BB1_3634;
	setp.eq.s16 	%p2383, %rs1039, 84;
	@%p2383 bra 	$L__BB1_2534;
	bra.uni 	$L__BB1_2535;
$L__BB1_2534:
	mov.b16 	%rs1413, 3;
	bra.uni 	$L__BB1_2536;
$L__BB1_2535:
	mov.b16 	%rs1413, 4;
$L__BB1_2536:
	cvt.u64.u32 	%rd2414, %r1212;
	add.s64 	%rd417, %rd118, %rd2414;
	st.local.u8 	[%rd417], %rs1413;
	ld.u8 	%rs1045, [%rd416];
	mov.b16 	%rs1414, 0;
	setp.gt.s16 	%p2386, %rs1045, 70;
	@%p2386 bra 	$L__BB1_2540;
	setp.eq.s16 	%p2389, %rs1045, 65;
	@%p2389 bra 	$L__BB1_2545;
	setp.eq.s16 	%p2390, %rs1045, 67;
	@%p2390 bra 	$L__BB1_2539;
	bra.uni 	$L__BB1_2544;
$L__BB1_2539:
	mov.b16 	%rs1414, 1;
	bra.uni 	$L__BB1_2545;
$L__BB1_2540:
	setp.eq.s16 	%p2387, %rs1045, 71;
	@%p2387 bra 	$L__BB1_2543;
	setp.ne.s16 	%p2388, %rs1045, 84;
	@%p2388 bra 	$L__BB1_2544;
	mov.b16 	%rs1414, 3;
	bra.uni 	$L__BB1_2545;
$L__BB1_2543:
	mov.b16 	%rs1414, 2;
	bra.uni 	$L__BB1_2545;
$L__BB1_2544:
	mov.b16 	%rs1414, 4;
$L__BB1_2545:
	st.local.u8 	[%rd417+1], %rs1414;
	ld.u8 	%rs1051, [%rd416+1];
	mov.b16 	%rs1415, 0;
	setp.gt.s16 	%p2391, %rs1051, 70;
	@%p2391 bra 	$L__BB1_2549;
	setp.eq.s16 	%p2394, %rs1051, 65;
	@%p2394 bra 	$L__BB1_2554;
	setp.eq.s16 	%p2395, %rs1051, 67;
	@%p2395 bra 	$L__BB1_2548;
	bra.uni 	$L__BB1_2553;
$L__BB1_2548:
	mov.b16 	%rs1415, 1;
	bra.uni 	$L__BB1_2554;
$L__BB1_2549:
	setp.eq.s16 	%p2392, %rs1051, 71;
	@%p2392 bra 	$L__BB1_2552;
	setp.ne.s16 	%p2393, %rs1051, 84;
	@%p2393 bra 	$L__BB1_2553;
	mov.b16 	%rs1415, 3;
	bra.uni 	$L__BB1_2554;
$L__BB1_2552:
	mov.b16 	%rs1415, 2;
	bra.uni 	$L__BB1_2554;
$L__BB1_2553:
	mov.b16 	%rs1415, 4;
$L__BB1_2554:
	st.local.u8 	[%rd417+2], %rs1415;
	ld.u8 	%rs1057, [%rd416+2];
	mov.b16 	%rs1416, 0;
	setp.gt.s16 	%p2396, %rs1057, 70;
	@%p2396 bra 	$L__BB1_2558;
	setp.eq.s16 	%p2399, %rs1057, 65;
	@%p2399 bra 	$L__BB1_2563;
	setp.eq.s16 	%p2400, %rs1057, 67;
	@%p2400 bra 	$L__BB1_2557;
	bra.uni 	$L__BB1_2562;
$L__BB1_2557:
	mov.b16 	%rs1416, 1;
	bra.uni 	$L__BB1_2563;
$L__BB1_2558:
	setp.eq.s16 	%p2397, %rs1057, 71;
	@%p2397 bra 	$L__BB1_2561;
	setp.ne.s16 	%p2398, %rs1057, 84;
	@%p2398 bra 	$L__BB1_2562;
	mov.b16 	%rs1416, 3;
	bra.uni 	$L__BB1_2563;
$L__BB1_2561:
	mov.b16 	%rs1416, 2;
	bra.uni 	$L__BB1_2563;
$L__BB1_2562:
	mov.b16 	%rs1416, 4;
$L__BB1_2563:
	st.local.u8 	[%rd417+3], %rs1416;
	add.s32 	%r6747, %r1212, 4;
	add.s32 	%r4513, %r1212, 3;
	setp.eq.s32 	%p2401, %r4513, %r1208;
	@%p2401 bra 	$L__BB1_2494;
	bra.uni 	$L__BB1_2492;
$L__BB1_2564:
	setp.eq.s16 	%p2426, %rs1081, 67;
	@%p2426 bra 	$L__BB1_2565;
	bra.uni 	$L__BB1_2569;
$L__BB1_2565:
	mov.b16 	%rs1417, 1;
	bra.uni 	$L__BB1_2570;
$L__BB1_2566:
	setp.eq.s16 	%p2423, %rs1081, 71;
	@%p2423 bra 	$L__BB1_3635;
	setp.eq.s16 	%p2424, %rs1081, 84;
	@%p2424 bra 	$L__BB1_2568;
	bra.uni 	$L__BB1_2569;
$L__BB1_2568:
	mov.b16 	%rs1417, 3;
	bra.uni 	$L__BB1_2570;
$L__BB1_2569:
	mov.b16 	%rs1417, 4;
$L__BB1_2570:
	cvt.u64.u32 	%rd2421, %r6749;
	add.s64 	%rd418, %rd119, %rd2421;
	st.local.u8 	[%rd418], %rs1417;
	not.b32 	%r4518, %r6749;
	add.s32 	%r4519, %r1205, %r4518;
	cvt.u64.u32 	%rd2422, %r4519;
	add.s64 	%rd2423, %rd413, %rd2422;
	ld.u8 	%rs1087, [%rd2423];
	mov.b16 	%rs1418, 0;
	setp.gt.s16 	%p2427, %rs1087, 70;
	@%p2427 bra 	$L__BB1_2574;
	setp.eq.s16 	%p2430, %rs1087, 65;
	@%p2430 bra 	$L__BB1_2579;
	setp.eq.s16 	%p2431, %rs1087, 67;
	@%p2431 bra 	$L__BB1_2573;
	bra.uni 	$L__BB1_2578;
$L__BB1_2573:
	mov.b16 	%rs1418, 1;
	bra.uni 	$L__BB1_2579;
$L__BB1_2574:
	setp.eq.s16 	%p2428, %rs1087, 71;
	@%p2428 bra 	$L__BB1_2577;
	setp.ne.s16 	%p2429, %rs1087, 84;
	@%p2429 bra 	$L__BB1_2578;
	mov.b16 	%rs1418, 3;
	bra.uni 	$L__BB1_2579;
$L__BB1_2577:
	mov.b16 	%rs1418, 2;
	bra.uni 	$L__BB1_2579;
$L__BB1_2578:
	mov.b16 	%rs1418, 4;
$L__BB1_2579:
	st.local.u8 	[%rd418+1], %rs1418;
	sub.s32 	%r4520, %r1205, %r6749;
	add.s32 	%r4521, %r4520, -2;
	cvt.u64.u32 	%rd2424, %r4521;
	add.s64 	%rd2425, %rd413, %rd2424;
	ld.u8 	%rs1093, [%rd2425];
	mov.b16 	%rs1419, 0;
	setp.gt.s16 	%p2432, %rs1093, 70;
	@%p2432 bra 	$L__BB1_2583;
	setp.eq.s16 	%p2435, %rs1093, 65;
	@%p2435 bra 	$L__BB1_2588;
	setp.eq.s16 	%p2436, %rs1093, 67;
	@%p2436 bra 	$L__BB1_2582;
	bra.uni 	$L__BB1_2587;
$L__BB1_2582:
	mov.b16 	%rs1419, 1;
	bra.uni 	$L__BB1_2588;
$L__BB1_2583:
	setp.eq.s16 	%p2433, %rs1093, 71;
	@%p2433 bra 	$L__BB1_2586;
	setp.ne.s16 	%p2434, %rs1093, 84;
	@%p2434 bra 	$L__BB1_2587;
	mov.b16 	%rs1419, 3;
	bra.uni 	$L__BB1_2588;
$L__BB1_2586:
	mov.b16 	%rs1419, 2;
	bra.uni 	$L__BB1_2588;
$L__BB1_2587:
	mov.b16 	%rs1419, 4;
$L__BB1_2588:
	st.local.u8 	[%rd418+2], %rs1419;
	add.s32 	%r1215, %r6749, 3;
	sub.s32 	%r4522, %r1205, %r1215;
	cvt.u64.u32 	%rd2426, %r4522;
	add.s64 	%rd2427, %rd413, %rd2426;
	ld.u8 	%rs1099, [%rd2427];
	mov.b16 	%rs1420, 0;
	setp.gt.s16 	%p2437, %rs1099, 70;
	@%p2437 bra 	$L__BB1_2592;
	setp.eq.s16 	%p2440, %rs1099, 65;
	@%p2440 bra 	$L__BB1_2597;
	setp.eq.s16 	%p2441, %rs1099, 67;
	@%p2441 bra 	$L__BB1_2591;
	bra.uni 	$L__BB1_2596;
$L__BB1_2591:
	mov.b16 	%rs1420, 1;
	bra.uni 	$L__BB1_2597;
$L__BB1_2592:
	setp.eq.s16 	%p2438, %rs1099, 71;
	@%p2438 bra 	$L__BB1_2595;
	setp.ne.s16 	%p2439, %rs1099, 84;
	@%p2439 bra 	$L__BB1_2596;
	mov.b16 	%rs1420, 3;
	bra.uni 	$L__BB1_2597;
$L__BB1_2595:
	mov.b16 	%rs1420, 2;
	bra.uni 	$L__BB1_2597;
$L__BB1_2596:
	mov.b16 	%rs1420, 4;
$L__BB1_2597:
	st.local.u8 	[%rd418+3], %rs1420;
	add.s32 	%r6749, %r6749, 4;
	setp.ne.s32 	%p2442, %r1215, %r1211;
	@%p2442 bra 	$L__BB1_2528;
$L__BB1_2598:
	setp.eq.s32 	%p2443, %r1210, 0;
	@%p2443 bra 	$L__BB1_2629;
	sub.s32 	%r4523, %r1205, %r6749;
	cvt.u64.u32 	%rd2428, %r4523;
	add.s64 	%rd2429, %rd413, %rd2428;
	ld.u8 	%rs1105, [%rd2429];
	mov.b16 	%rs1421, 0;
	setp.gt.s16 	%p2444, %rs1105, 70;
	@%p2444 bra 	$L__BB1_2603;
	setp.eq.s16 	%p2447, %rs1105, 65;
	@%p2447 bra 	$L__BB1_2608;
	setp.eq.s16 	%p2448, %rs1105, 67;
	@%p2448 bra 	$L__BB1_2602;
	bra.uni 	$L__BB1_2607;
$L__BB1_2602:
	mov.b16 	%rs1421, 1;
	bra.uni 	$L__BB1_2608;
$L__BB1_2603:
	setp.eq.s16 	%p2445, %rs1105, 71;
	@%p2445 bra 	$L__BB1_2606;
	setp.ne.s16 	%p2446, %rs1105, 84;
	@%p2446 bra 	$L__BB1_2607;
	mov.b16 	%rs1421, 3;
	bra.uni 	$L__BB1_2608;
$L__BB1_2606:
	mov.b16 	%rs1421, 2;
	bra.uni 	$L__BB1_2608;
$L__BB1_2607:
	mov.b16 	%rs1421, 4;
$L__BB1_2608:
	cvt.u64.u32 	%rd2430, %r6749;
	add.s64 	%rd419, %rd119, %rd2430;
	st.local.u8 	[%rd419], %rs1421;
	setp.eq.s32 	%p2449, %r1210, 1;
	@%p2449 bra 	$L__BB1_2629;
	not.b32 	%r4524, %r6749;
	add.s32 	%r4525, %r1205, %r4524;
	cvt.u64.u32 	%rd2431, %r4525;
	add.s64 	%rd2432, %rd413, %rd2431;
	ld.u8 	%rs1111, [%rd2432];
	mov.b16 	%rs1422, 0;
	setp.gt.s16 	%p2450, %rs1111, 70;
	@%p2450 bra 	$L__BB1_2613;
	setp.eq.s16 	%p2453, %rs1111, 65;
	@%p2453 bra 	$L__BB1_2618;
	setp.eq.s16 	%p2454, %rs1111, 67;
	@%p2454 bra 	$L__BB1_2612;
	bra.uni 	$L__BB1_2617;
$L__BB1_2612:
	mov.b16 	%rs1422, 1;
	bra.uni 	$L__BB1_2618;
$L__BB1_2613:
	setp.eq.s16 	%p2451, %rs1111, 71;
	@%p2451 bra 	$L__BB1_2616;
	setp.ne.s16 	%p2452, %rs1111, 84;
	@%p2452 bra 	$L__BB1_2617;
	mov.b16 	%rs1422, 3;
	bra.uni 	$L__BB1_2618;
$L__BB1_2616:
	mov.b16 	%rs1422, 2;
	bra.uni 	$L__BB1_2618;
$L__BB1_2617:
	mov.b16 	%rs1422, 4;
$L__BB1_2618:
	st.local.u8 	[%rd419+1], %rs1422;
	setp.eq.s32 	%p2455, %r1210, 2;
	@%p2455 bra 	$L__BB1_2629;
	sub.s32 	%r4526, %r1205, %r6749;
	add.s32 	%r4527, %r4526, -2;
	cvt.u64.u32 	%rd2433, %r4527;
	add.s64 	%rd2434, %rd413, %rd2433;
	ld.u8 	%rs1117, [%rd2434];
	mov.b16 	%rs1423, 0;
	setp.gt.s16 	%p2456, %rs1117, 70;
	@%p2456 bra 	$L__BB1_2623;
	setp.eq.s16 	%p2459, %rs1117, 65;
	@%p2459 bra 	$L__BB1_2628;
	setp.eq.s16 	%p2460, %rs1117, 67;
	@%p2460 bra 	$L__BB1_2622;
	bra.uni 	$L__BB1_2627;
$L__BB1_2622:
	mov.b16 	%rs1423, 1;
	bra.uni 	$L__BB1_2628;
$L__BB1_2623:
	setp.eq.s16 	%p2457, %rs1117, 71;
	@%p2457 bra 	$L__BB1_2626;
	setp.ne.s16 	%p2458, %rs1117, 84;
	@%p2458 bra 	$L__BB1_2627;
	mov.b16 	%rs1423, 3;
	bra.uni 	$L__BB1_2628;
$L__BB1_2626:
	mov.b16 	%rs1423, 2;
	bra.uni 	$L__BB1_2628;
$L__BB1_2627:
	mov.b16 	%rs1423, 4;
$L__BB1_2628:
	st.local.u8 	[%rd419+2], %rs1423;
$L__BB1_2629:
	cvt.u64.u32 	%rd2435, %r1205;
	cvt.u64.u32 	%rd2436, %r1203;
	add.s64 	%rd2437, %rd119, %rd2435;
	mov.b16 	%rs1122, 4;
	st.local.u8 	[%rd2437+1], %rs1122;
	st.local.u8 	[%rd119], %rs1122;
	add.s64 	%rd2438, %rd118, %rd2436;
	st.local.u8 	[%rd2438+1], %rs1122;
	st.local.u8 	[%rd118], %rs1122;
	mov.b32 	%r6764, 0;
	mov.f64 	%fd6153, 0dFFF0000000000000;
	mov.u32 	%r6765, %r6764;
	@%p2379 bra 	$L__BB1_2726;
	and.b32  	%r1218, %r1205, 3;
	and.b32  	%r1219, %r1205, 2147483644;
	mov.b32 	%r6750, 1;
$L__BB1_2631:
	mov.u32 	%r1220, %r6750;
	@%p2420 bra 	$L__BB1_2659;
	setp.lt.u32 	%p2463, %r1205, 4;
	cvt.u64.u32 	%rd2439, %r1220;
	add.s64 	%rd2440, %rd118, %rd2439;
	ld.local.s8 	%r1221, [%rd2440];
	add.s32 	%r4531, %r1220, -1;
	mul.lo.s32 	%r1222, %r4531, %r1205;
	add.s32 	%r1223, %r1222, -1;
	mov.b32 	%r6752, 1;
	@%p2463 bra 	$L__BB1_2647;
	mov.b32 	%r6752, 1;
$L__BB1_2634:
	cvt.u64.u32 	%rd2441, %r6752;
	add.s64 	%rd420, %rd119, %rd2441;
	ld.local.s8 	%r4533, [%rd420];
	add.s32 	%r4534, %r4533, %r1221;
	setp.eq.s32 	%p2464, %r4534, 3;
	@%p2464 bra 	$L__BB1_2636;
	add.s32 	%r4535, %r1223, %r6752;
	mul.wide.s32 	%rd2442, %r4535, 8;
	add.s64 	%rd2443, %rd114, %rd2442;
	mov.b64 	%rd2444, 9218868437227405312;
	st.local.u64 	[%rd2443], %rd2444;
	add.s64 	%rd2445, %rd115, %rd2442;
	mov.b64 	%rd2446, -4616189618054758400;
	st.local.u64 	[%rd2445], %rd2446;
	bra.uni 	$L__BB1_2637;
$L__BB1_2636:
	add.s32 	%r4536, %r1223, %r6752;
	mul.wide.s32 	%rd2447, %r4536, 8;
	add.s64 	%rd2448, %rd114, %rd2447;
	mov.b64 	%rd2449, 0;
	st.local.u64 	[%rd2448], %rd2449;
	add.s64 	%rd2450, %rd115, %rd2447;
	mov.b64 	%rd2451, -4564063970805153792;
	st.local.u64 	[%rd2450], %rd2451;
$L__BB1_2637:
	ld.local.s8 	%r4537, [%rd420+1];
	add.s32 	%r4538, %r4537, %r1221;
	setp.eq.s32 	%p2465, %r4538, 3;
	@%p2465 bra 	$L__BB1_2639;
	add.s32 	%r4539, %r1222, %r6752;
	mul.wide.s32 	%rd2452, %r4539, 8;
	add.s64 	%rd2453, %rd114, %rd2452;
	mov.b64 	%rd2454, 9218868437227405312;
	st.local.u64 	[%rd2453], %rd2454;
	add.s64 	%rd2455, %rd115, %rd2452;
	mov.b64 	%rd2456, -4616189618054758400;
	st.local.u64 	[%rd2455], %rd2456;
	bra.uni 	$L__BB1_2640;
$L__BB1_2639:
	add.s32 	%r4540, %r1222, %r6752;
	mul.wide.s32 	%rd2457, %r4540, 8;
	add.s64 	%rd2458, %rd114, %rd2457;
	mov.b64 	%rd2459, 0;
	st.local.u64 	[%rd2458], %rd2459;
	add.s64 	%rd2460, %rd115, %rd2457;
	mov.b64 	%rd2461, -4564063970805153792;
	st.local.u64 	[%rd2460], %rd2461;
$L__BB1_2640:
	add.s32 	%r1225, %r6752, 2;
	ld.local.s8 	%r4541, [%rd420+2];
	add.s32 	%r4542, %r4541, %r1221;
	setp.eq.s32 	%p2466, %r4542, 3;
	@%p2466 bra 	$L__BB1_2642;
	add.s32 	%r4543, %r1223, %r1225;
	mul.wide.s32 	%rd2462, %r4543, 8;
	add.s64 	%rd2463, %rd114, %rd2462;
	mov.b64 	%rd2464, 9218868437227405312;
	st.local.u64 	[%rd2463], %rd2464;
	add.s64 	%rd2465, %rd115, %rd2462;
	mov.b64 	%rd2466, -4616189618054758400;
	st.local.u64 	[%rd2465], %rd2466;
	bra.uni 	$L__BB1_2643;
$L__BB1_2642:
	add.s32 	%r4544, %r1223, %r1225;
	mul.wide.s32 	%rd2467, %r4544, 8;
	add.s64 	%rd2468, %rd114, %rd2467;
	mov.b64 	%rd2469, 0;
	st.local.u64 	[%rd2468], %rd2469;
	add.s64 	%rd2470, %rd115, %rd2467;
	mov.b64 	%rd2471, -4564063970805153792;
	st.local.u64 	[%rd2470], %rd2471;
$L__BB1_2643:
	add.s32 	%r1226, %r6752, 3;
	ld.local.s8 	%r4545, [%rd420+3];
	add.s32 	%r4546, %r4545, %r1221;
	setp.eq.s32 	%p2467, %r4546, 3;
	@%p2467 bra 	$L__BB1_2645;
	add.s32 	%r4547, %r1223, %r1226;
	mul.wide.s32 	%rd2472, %r4547, 8;
	add.s64 	%rd2473, %rd114, %rd2472;
	mov.b64 	%rd2474, 9218868437227405312;
	st.local.u64 	[%rd2473], %rd2474;
	add.s64 	%rd2475, %rd115, %rd2472;
	mov.b64 	%rd2476, -4616189618054758400;
	st.local.u64 	[%rd2475], %rd2476;
	bra.uni 	$L__BB1_2646;
$L__BB1_2645:
	add.s32 	%r4548, %r1223, %r1226;
	mul.wide.s32 	%rd2477, %r4548, 8;
	add.s64 	%rd2478, %rd114, %rd2477;
	mov.b64 	%rd2479, 0;
	st.local.u64 	[%rd2478], %rd2479;
	add.s64 	%rd2480, %rd115, %rd2477;
	mov.b64 	%rd2481, -4564063970805153792;
	st.local.u64 	[%rd2480], %rd2481;
$L__BB1_2646:
	add.s32 	%r6752, %r6752, 4;
	setp.ne.s32 	%p2468, %r1226, %r1219;
	@%p2468 bra 	$L__BB1_2634;
$L__BB1_2647:
	setp.eq.s32 	%p2469, %r1218, 0;
	@%p2469 bra 	$L__BB1_2659;
	cvt.u64.u32 	%rd2482, %r6752;
	add.s64 	%rd421, %rd119, %rd2482;
	ld.local.s8 	%r4549, [%rd421];
	add.s32 	%r4550, %r4549, %r1221;
	setp.eq.s32 	%p2470, %r4550, 3;
	@%p2470 bra 	$L__BB1_2650;
	add.s32 	%r4551, %r1223, %r6752;
	mul.wide.s32 	%rd2483, %r4551, 8;
	add.s64 	%rd2484, %rd114, %rd2483;
	mov.b64 	%rd2485, 9218868437227405312;
	st.local.u64 	[%rd2484], %rd2485;
	add.s64 	%rd2486, %rd115, %rd2483;
	mov.b64 	%rd2487, -4616189618054758400;
	st.local.u64 	[%rd2486], %rd2487;
	bra.uni 	$L__BB1_2651;
$L__BB1_2650:
	add.s32 	%r4552, %r1223, %r6752;
	mul.wide.s32 	%rd2488, %r4552, 8;
	add.s64 	%rd2489, %rd114, %rd2488;
	mov.b64 	%rd2490, 0;
	st.local.u64 	[%rd2489], %rd2490;
	add.s64 	%rd2491, %rd115, %rd2488;
	mov.b64 	%rd2492, -4564063970805153792;
	st.local.u64 	[%rd2491], %rd2492;
$L__BB1_2651:
	setp.eq.s32 	%p2471, %r1218, 1;
	@%p2471 bra 	$L__BB1_2659;
	ld.local.s8 	%r4553, [%rd421+1];
	add.s32 	%r4554, %r4553, %r1221;
	setp.eq.s32 	%p2472, %r4554, 3;
	@%p2472 bra 	$L__BB1_2654;
	add.s32 	%r4555, %r1222, %r6752;
	mul.wide.s32 	%rd2493, %r4555, 8;
	add.s64 	%rd2494, %rd114, %rd2493;
	mov.b64 	%rd2495, 9218868437227405312;
	st.local.u64 	[%rd2494], %rd2495;
	add.s64 	%rd2496, %rd115, %rd2493;
	mov.b64 	%rd2497, -4616189618054758400;
	st.local.u64 	[%rd2496], %rd2497;
	bra.uni 	$L__BB1_2655;
$L__BB1_2654:
	add.s32 	%r4556, %r1222, %r6752;
	mul.wide.s32 	%rd2498, %r4556, 8;
	add.s64 	%rd2499, %rd114, %rd2498;
	mov.b64 	%rd2500, 0;
	st.local.u64 	[%rd2499], %rd2500;
	add.s64 	%rd2501, %rd115, %rd2498;
	mov.b64 	%rd2502, -4564063970805153792;
	st.local.u64 	[%rd2501], %rd2502;
$L__BB1_2655:
	setp.eq.s32 	%p2473, %r1218, 2;
	add.s32 	%r1229, %r6752, 2;
	@%p2473 bra 	$L__BB1_2659;
	ld.local.s8 	%r4557, [%rd421+2];
	add.s32 	%r4558, %r4557, %r1221;
	setp.eq.s32 	%p2474, %r4558, 3;
	@%p2474 bra 	$L__BB1_2658;
	add.s32 	%r4559, %r1223, %r1229;
	mul.wide.s32 	%rd2503, %r4559, 8;
	add.s64 	%rd2504, %rd114, %rd2503;
	mov.b64 	%rd2505, 9218868437227405312;
	st.local.u64 	[%rd2504], %rd2505;
	add.s64 	%rd2506, %rd115, %rd2503;
	mov.b64 	%rd2507, -4616189618054758400;
	st.local.u64 	[%rd2506], %rd2507;
	bra.uni 	$L__BB1_2659;
$L__BB1_2658:
	add.s32 	%r4560, %r1223, %r1229;
	mul.wide.s32 	%rd2508, %r4560, 8;
	add.s64 	%rd2509, %rd114, %rd2508;
	mov.b64 	%rd2510, 0;
	st.local.u64 	[%rd2509], %rd2510;
	add.s64 	%rd2511, %rd115, %rd2508;
	mov.b64 	%rd2512, -4564063970805153792;
	st.local.u64 	[%rd2511], %rd2512;
$L__BB1_2659:
	add.s32 	%r6750, %r1220, 1;
	setp.ne.s32 	%p2475, %r1220, %r1203;
	@%p2475 bra 	$L__BB1_2631;
	mov.b32 	%r6753, 1;
$L__BB1_2661:
	@%p2420 bra 	$L__BB1_2707;
	add.s32 	%r1232, %r6753, -1;
	mul.lo.s32 	%r4563, %r1232, %r1205;
	add.s32 	%r1233, %r4563, -1;
	cvt.u64.u32 	%rd2513, %r6753;
	add.s64 	%rd422, %rd118, %rd2513;
	sub.s32 	%r4564, %r4563, %r1205;
	add.s32 	%r1234, %r4564, -2;
	mov.b32 	%r6754, 1;
$L__BB1_2663:
	mov.u32 	%r1235, %r6754;
	add.s32 	%r1236, %r1233, %r1235;
	mul.wide.s32 	%rd2514, %r1236, 8;
	add.s64 	%rd423, %rd114, %rd2514;
	ld.local.f64 	%fd6090, [%rd423];
	abs.f64 	%fd4031, %fd6090;
	setp.geu.f64 	%p2477, %fd4031, 0d41CDCD64FF800000;
	@%p2477 bra 	$L__BB1_2706;
	ld.local.u8 	%rs151, [%rd422];
	cvt.u32.u16 	%r4565, %rs151;
	cvt.s32.s8 	%r4566, %r4565;
	cvt.u64.u32 	%rd2515, %r1235;
	add.s64 	%rd424, %rd119, %rd2515;
	ld.local.u8 	%rs152, [%rd424];
	cvt.u64.u16 	%rd2516, %rs152;
	cvt.s64.s8 	%rd425, %rd2516;
	cvt.u32.u16 	%r4567, %rs152;
	cvt.s32.s8 	%r4568, %r4567;
	add.s32 	%r4569, %r4568, %r4566;
	setp.eq.s32 	%p2478, %r4569, 3;
	mul.wide.s32 	%rd2517, %r1236, 8;
	add.s64 	%rd426, %rd115, %rd2517;
	@%p2478 bra 	$L__BB1_2666;
	mov.b64 	%rd2518, -4616189618054758400;
	st.local.u64 	[%rd426], %rd2518;
	mov.b64 	%rd2519, 9218868437227405312;
	st.local.u64 	[%rd423], %rd2519;
	mov.f64 	%fd6092, 0dBFF0000000000000;
	mov.f64 	%fd6090, 0d7FF0000000000000;
	mov.f64 	%fd6091, %fd6090;
	bra.uni 	$L__BB1_2677;
$L__BB1_2666:
	cvt.u32.u16 	%r4570, %rs151;
	cvt.s32.s8 	%r4571, %r4570;
	mul.wide.s32 	%rd2520, %r4571, 5;
	add.s64 	%rd427, %rd2520, %rd425;
	shl.b64 	%rd2521, %rd427, 3;
	add.s64 	%rd2522, %rd2, %rd2521;
	ld.global.f64 	%fd6092, [%rd2522+45440];
	ld.local.u8 	%rs1123, [%rd422+-1];
	cvt.u64.u16 	%rd2523, %rs1123;
	cvt.s64.s8 	%rd428, %rd2523;
	cvt.u32.u16 	%r4572, %rs152;
	ld.local.s8 	%rs1124, [%rd424+-1];
	cvt.u32.u16 	%r4573, %rs1124;
	prmt.b32 	%r4574, %r4573, %r4572, 0x3340U;
	prmt.b32 	%r4575, %r4570, 0, 0x3340U;
	prmt.b32 	%r4576, %r4574, %r4575, 0x5410U;
	cvt.u32.u16 	%r4577, %rs1123;
	cvt.s32.s8 	%r4578, %r4577;
	mov.b32 	%r4579, 359705;
	dp4a.s32.u32 	%r4580, %r4576, %r4579, %r4578;
	mul.wide.s32 	%rd2524, %r4580, 8;
	add.s64 	%rd2525, %rd2, %rd2524;
	ld.global.f64 	%fd4034, [%rd2525+35440];
	add.f64 	%fd4035, %fd6092, %fd4034;
	ld.global.f64 	%fd6091, [%rd2522+45640];
	ld.global.f64 	%fd4036, [%rd2525+40440];
	add.f64 	%fd4037, %fd6091, %fd4036;
	abs.f64 	%fd4038, %fd4037;
	setp.gt.f64 	%p2479, %fd4038, 0d41CDCD64FF800000;
	selp.f64 	%fd1298, 0dBFF0000000000000, %fd4035, %p2479;
	selp.f64 	%fd1299, 0d7FF0000000000000, %fd4037, %p2479;
	cvt.u16.u64 	%rs1125, %rd425;
	mov.b32 	%r4581, {%rs1124, %rs1125};
	mov.b32 	%r4582, 6405;
	dp2a.lo.s32.u32 	%r4583, %r4581, %r4582, %r4571;
	mul.wide.s32 	%rd2526, %r4583, 8;
	add.s64 	%rd429, %rd2, %rd2526;
	ld.global.f64 	%fd1300, [%rd429+21000];
	abs.f64 	%fd4039, %fd1300;
	setp.geu.f64 	%p2480, %fd4039, 0d41CDCD64FF800000;
	@%p2480 bra 	$L__BB1_2672;
	mad.lo.s64 	%rd2530, %rd425, 24, %rd427;
	add.s64 	%rd2531, %rd2530, %rd428;
	shl.b64 	%rd2532, %rd2531, 3;
	add.s64 	%rd430, %rd2, %rd2532;
	ld.global.f64 	%fd1301, [%rd430+23000];
	abs.f64 	%fd4054, %fd1301;
	setp.geu.f64 	%p2485, %fd4054, 0d41CDCD64FF800000;
	@%p2485 bra 	$L__BB1_2670;
	ld.global.f64 	%fd4067, [%rd429+20000];
	add.f64 	%fd4068, %fd6092, %fd4067;
	ld.global.f64 	%fd4069, [%rd430+22000];
	add.f64 	%fd4070, %fd4068, %fd4069;
	add.f64 	%fd4071, %fd6091, %fd1300;
	add.f64 	%fd4072, %fd4071, %fd1301;
	abs.f64 	%fd4073, %fd4072;
	setp.gt.f64 	%p2489, %fd4073, 0d41CDCD64FF800000;
	selp.f64 	%fd6087, 0dBFF0000000000000, %fd4070, %p2489;
	selp.f64 	%fd6088, 0d7FF0000000000000, %fd4072, %p2489;
	add.f64 	%fd4074, %fd6088, 0d4069000000000000;
	add.f64 	%fd4075, %fd6087, 0dC016CCCCCCCCCCCD;
	add.f64 	%fd4076, %fd1294, %fd4075;
	div.rn.f64 	%fd6089, %fd4074, %fd4076;
	abs.f64 	%fd4077, %fd1299;
	setp.geu.f64 	%p2490, %fd4077, 0d41CDCD64FF800000;
	@%p2490 bra 	$L__BB1_2675;
	add.f64 	%fd4078, %fd1299, 0d4069000000000000;
	add.f64 	%fd4079, %fd1298, 0dC016CCCCCCCCCCCD;
	add.f64 	%fd4080, %fd1294, %fd4079;
	div.rn.f64 	%fd4081, %fd4078, %fd4080;
	setp.lt.f64 	%p2491, %fd4081, %fd6089;
	selp.f64 	%fd6087, %fd6087, %fd1298, %p2491;
	selp.f64 	%fd6088, %fd6088, %fd1299, %p2491;
	selp.f64 	%fd6089, %fd6089, %fd4081, %p2491;
	bra.uni 	$L__BB1_2675;
$L__BB1_2670:
	ld.global.f64 	%fd4055, [%rd429+20000];
	add.f64 	%fd4056, %fd6092, %fd4055;
	add.f64 	%fd4057, %fd6091, %fd1300;
	abs.f64 	%fd4058, %fd4057;
	setp.gt.f64 	%p2486, %fd4058, 0d41CDCD64FF800000;
	selp.f64 	%fd6087, 0dBFF0000000000000, %fd4056, %p2486;
	selp.f64 	%fd6088, 0d7FF0000000000000, %fd4057, %p2486;
	add.f64 	%fd4059, %fd6088, 0d4069000000000000;
	add.f64 	%fd4060, %fd6087, 0dC016CCCCCCCCCCCD;
	add.f64 	%fd4061, %fd1294, %fd4060;
	div.rn.f64 	%fd6089, %fd4059, %fd4061;
	abs.f64 	%fd4062, %fd1299;
	setp.geu.f64 	%p2487, %fd4062, 0d41CDCD64FF800000;
	@%p2487 bra 	$L__BB1_2675;
	add.f64 	%fd4063, %fd1299, 0d4069000000000000;
	add.f64 	%fd4064, %fd1298, 0dC016CCCCCCCCCCCD;
	add.f64 	%fd4065, %fd1294, %fd4064;
	div.rn.f64 	%fd4066, %fd4063, %fd4065;
	setp.lt.f64 	%p2488, %fd4066, %fd6089;
	selp.f64 	%fd6087, %fd6087, %fd1298, %p2488;
	selp.f64 	%fd6088, %fd6088, %fd1299, %p2488;
	selp.f64 	%fd6089, %fd6089, %fd4066, %p2488;
	bra.uni 	$L__BB1_2675;
$L__BB1_2672:
	mad.lo.s64 	%rd2527, %rd425, 24, %rd427;
	add.s64 	%rd2528, %rd2527, %rd428;
	shl.b64 	%rd2529, %rd2528, 3;
	add.s64 	%rd431, %rd2, %rd2529;
	ld.global.f64 	%fd1314, [%rd431+23000];
	abs.f64 	%fd4041, %fd1314;
	setp.geu.f64 	%p2481, %fd4041, 0d41CDCD64FF800000;
	mov.f64 	%fd6087, %fd1298;
	mov.f64 	%fd6088, %fd1299;
	@%p2481 bra 	$L__BB1_2675;
	ld.global.f64 	%fd4042, [%rd431+22000];
	add.f64 	%fd4043, %fd6092, %fd4042;
	add.f64 	%fd4044, %fd6091, %fd1314;
	abs.f64 	%fd4045, %fd4044;
	setp.gt.f64 	%p2482, %fd4045, 0d41CDCD64FF800000;
	selp.f64 	%fd6087, 0dBFF0000000000000, %fd4043, %p2482;
	selp.f64 	%fd6088, 0d7FF0000000000000, %fd4044, %p2482;
	add.f64 	%fd4046, %fd6088, 0d4069000000000000;
	add.f64 	%fd4047, %fd6087, 0dC016CCCCCCCCCCCD;
	add.f64 	%fd4048, %fd1294, %fd4047;
	div.rn.f64 	%fd6089, %fd4046, %fd4048;
	abs.f64 	%fd4049, %fd1299;
	setp.geu.f64 	%p2483, %fd4049, 0d41CDCD64FF800000;
	@%p2483 bra 	$L__BB1_2675;
	add.f64 	%fd4050, %fd1299, 0d4069000000000000;
	add.f64 	%fd4051, %fd1298, 0dC016CCCCCCCCCCCD;
	add.f64 	%fd4052, %fd1294, %fd4051;
	div.rn.f64 	%fd4053, %fd4050, %fd4052;
	setp.lt.f64 	%p2484, %fd4053, %fd6089;
	selp.f64 	%fd6087, %fd6087, %fd1298, %p2484;
	selp.f64 	%fd6088, %fd6088, %fd1299, %p2484;
	selp.f64 	%fd6089, %fd6089, %fd4053, %p2484;
$L__BB1_2675:
	add.f64 	%fd4082, %fd6092, 0dC016CCCCCCCCCCCD;
	add.f64 	%fd1324, %fd1294, %fd4082;
	abs.f64 	%fd4083, %fd6088;
	setp.geu.f64 	%p2492, %fd4083, 0d41CDCD64FF800000;
	@%p2492 bra 	$L__BB1_2677;
	add.f64 	%fd4084, %fd6091, 0d4069000000000000;
	div.rn.f64 	%fd4085, %fd4084, %fd1324;
	setp.lt.f64 	%p2493, %fd6089, %fd4085;
	selp.f64 	%fd6091, %fd6091, %fd6088, %p2493;
	selp.f64 	%fd6092, %fd6092, %fd6087, %p2493;
$L__BB1_2677:
	abs.f64 	%fd4086, %fd6091;
	setp.geu.f64 	%p2494, %fd4086, 0d41CDCD64FF800000;
	@%p2494 bra 	$L__BB1_2679;
	st.local.f64 	[%rd426], %fd6092;
	st.local.f64 	[%rd423], %fd6091;
	mov.f64 	%fd6090, %fd6091;
$L__BB1_2679:
	min.u32 	%r4584, %r6753, %r1235;
	setp.lt.u32 	%p2495, %r4584, 2;
	mov.f64 	%fd6094, 0dBFF0000000000000;
	mov.f64 	%fd6095, 0d7FF0000000000000;
	@%p2495 bra 	$L__BB1_2706;
	ld.local.f64 	%fd1331, [%rd426];
	add.f64 	%fd4089, %fd6090, 0d4069000000000000;
	add.f64 	%fd4090, %fd1331, 0dC016CCCCCCCCCCCD;
	add.f64 	%fd4091, %fd1294, %fd4090;
	div.rn.f64 	%fd1332, %fd4089, %fd4091;
	add.s32 	%r1237, %r1234, %r1235;
	mul.wide.s32 	%rd2533, %r1237, 8;
	add.s64 	%rd2534, %rd114, %rd2533;
	ld.local.f64 	%fd1333, [%rd2534];
	abs.f64 	%fd4092, %fd1333;
	setp.geu.f64 	%p2496, %fd4092, 0d41CDCD64FF800000;
	@%p2496 bra 	$L__BB1_2683;
	cvt.u32.u16 	%r4585, %rs151;
	ld.local.u8 	%r4586, [%rd422+-1];
	prmt.b32 	%r4587, %r4586, %r4585, 0x3340U;
	ld.local.u8 	%r4588, [%rd424+-1];
	prmt.b32 	%r4589, %r4588, 0, 0x3340U;
	prmt.b32 	%r4590, %r4587, %r4589, 0x5410U;
	cvt.u32.u16 	%r4591, %rs152;
	cvt.s32.s8 	%r4592, %r4591;
	mov.b32 	%r4593, 334205;
	dp4a.s32.u32 	%r4594, %r4590, %r4593, %r4592;
	mul.wide.s32 	%rd2535, %r4594, 8;
	add.s64 	%rd432, %rd2, %rd2535;
	ld.global.f64 	%fd1334, [%rd432+5000];
	abs.f64 	%fd4095, %fd1334;
	setp.geu.f64 	%p2497, %fd4095, 0d41CDCD64FF800000;
	@%p2497 bra 	$L__BB1_2683;
	mul.wide.s32 	%rd2536, %r1237, 8;
	add.s64 	%rd2537, %rd115, %rd2536;
	ld.local.f64 	%fd4096, [%rd2537];
	ld.global.f64 	%fd4097, [%rd432];
	add.f64 	%fd6094, %fd4096, %fd4097;
	add.f64 	%fd6095, %fd1333, %fd1334;
$L__BB1_2683:
	add.f64 	%fd4098, %fd6095, 0d4069000000000000;
	add.f64 	%fd4099, %fd6094, 0dC016CCCCCCCCCCCD;
	add.f64 	%fd4100, %fd1294, %fd4099;
	div.rn.f64 	%fd1339, %fd4098, %fd4100;
	setp.lt.f64 	%p2498, %fd6094, 0dC0A3880000000000;
	selp.f64 	%fd6120, 0dC0A9300000000000, %fd6094, %p2498;
	selp.f64 	%fd6121, 0d0000000000000000, %fd6095, %p2498;
	setp.lt.f64 	%p2499, %fd1331, 0dC0A3880000000000;
	selp.f64 	%fd1342, 0dC0A9300000000000, %fd1331, %p2499;
	selp.f64 	%fd1343, 0d0000000000000000, %fd6090, %p2499;
	setp.gt.f64 	%p2500, %fd1339, %fd1332;
	@%p2500 bra 	$L__BB1_2685;
	setp.leu.f64 	%p2501, %fd1342, 0d0000000000000000;
	setp.leu.f64 	%p2502, %fd1343, 0d0000000000000000;
	or.pred  	%p2503, %p2501, %p2502;
	@%p2503 bra 	$L__BB1_2686;
$L__BB1_2685:
	st.local.f64 	[%rd426], %fd6120;
	st.local.f64 	[%rd423], %fd6121;
	bra.uni 	$L__BB1_2688;
$L__BB1_2686:
	setp.ltu.f64 	%p2504, %fd1332, %fd1339;
	mov.f64 	%fd6120, %fd1331;
	mov.f64 	%fd6121, %fd6090;
	@%p2504 bra 	$L__BB1_2688;
	st.local.f64 	[%rd426], %fd1342;
	st.local.f64 	[%rd423], %fd1343;
	mov.f64 	%fd6120, %fd1342;
	mov.f64 	%fd6121, %fd1343;
$L__BB1_2688:
	cvt.u64.u16 	%rd2538, %rs152;
	cvt.s64.s8 	%rd433, %rd2538;
	cvt.u64.u16 	%rd2539, %rs151;
	cvt.s64.s8 	%rd435, %rd2539;
	mov.b32 	%r6755, 3;
	mad.lo.s64 	%rd2575, %rd435, 5, %rd433;
	shl.b64 	%rd2576, %rd2575, 3;
	add.s64 	%rd2577, %rd2, %rd2576;
$L__BB1_2689:
	sub.s32 	%r4596, %r1235, %r6755;
	add.s32 	%r4597, %r4596, 1;
	setp.gt.u32 	%p2505, %r4596, 2147483646;
	selp.b32 	%r4598, %r4596, 0, %p2505;
	add.s32 	%r6757, %r4598, %r1232;
	selp.b32 	%r6756, 1, %r4597, %p2505;
	setp.lt.s32 	%p2506, %r6757, 1;
	setp.ge.s32 	%p2507, %r6756, %r1235;
	or.pred  	%p2508, %p2506, %p2507;
	@%p2508 bra 	$L__BB1_2705;
$L__BB1_2690:
	mov.u32 	%r1242, %r6757;
	add.s32 	%r6757, %r1242, -1;
	mad.lo.s32 	%r4600, %r6757, %r1205, %r6756;
	add.s32 	%r1244, %r4600, -1;
	mul.wide.s32 	%rd2540, %r1244, 8;
	add.s64 	%rd2541, %rd114, %rd2540;
	ld.local.f64 	%fd1362, [%rd2541];
	abs.f64 	%fd4101, %fd1362;
	setp.geu.f64 	%p2509, %fd4101, 0d41CDCD64FF800000;
	@%p2509 bra 	$L__BB1_2704;
	not.b32 	%r4601, %r1242;
	add.s32 	%r1245, %r6753, %r4601;
	not.b32 	%r4602, %r6756;
	add.s32 	%r1246, %r1235, %r4602;
	add.s32 	%r1247, %r1246, %r1245;
	setp.eq.s32 	%p2510, %r1245, 0;
	setp.gt.s32 	%p2511, %r1246, 0;
	and.pred  	%p2512, %p2510, %p2511;
	@%p2512 bra 	$L__BB1_2693;
	setp.ne.s32 	%p2513, %r1246, 0;
	setp.lt.s32 	%p2514, %r1245, 1;
	or.pred  	%p2515, %p2514, %p2513;
	@%p2515 bra 	$L__BB1_2698;
$L__BB1_2693:
	setp.ne.s32 	%p2524, %r1246, 1;
	setp.ne.s32 	%p2525, %r1245, 1;
	and.pred  	%p2526, %p2525, %p2524;
	@%p2526 bra 	$L__BB1_2697;
	setp.eq.s32 	%p2529, %r1245, 1;
	setp.eq.s32 	%p2530, %r1246, 1;
	and.pred  	%p2532, %p2510, %p2530;
	setp.eq.s32 	%p2533, %r1246, 0;
	and.pred  	%p2534, %p2529, %p2533;
	or.pred  	%p2535, %p2532, %p2534;
	mov.f64 	%fd6115, 0d0000000000000000;
	mov.f64 	%fd6114, 0dC0A9300000000000;
	not.pred 	%p2536, %p2535;
	@%p2536 bra 	$L__BB1_2696;
	mul.wide.u32 	%rd2580, %r1247, 8;
	add.s64 	%rd2581, %rd2, %rd2580;
	ld.global.f64 	%fd4173, [%rd2581+25192];
	cvt.u64.u32 	%rd2582, %r1242;
	add.s64 	%rd2583, %rd118, %rd2582;
	cvt.s64.s32 	%rd2584, %r6756;
	add.s64 	%rd2585, %rd119, %rd2584;
	ld.local.u8 	%r4642, [%rd2583];
	cvt.u32.u16 	%r4643, %rs151;
	prmt.b32 	%r4644, %r4642, %r4643, 0x3340U;
	ld.local.u8 	%r4645, [%rd2585];
	prmt.b32 	%r4646, %r4645, 0, 0x3340U;
	prmt.b32 	%r4647, %r4644, %r4646, 0x5410U;
	cvt.u32.u64 	%r4648, %rd433;
	mov.b32 	%r4649, 334205;
	dp4a.s32.u32 	%r4650, %r4647, %r4649, %r4648;
	mul.wide.s32 	%rd2586, %r4650, 8;
	add.s64 	%rd2587, %rd2, %rd2586;
	ld.global.f64 	%fd4174, [%rd2587+5000];
	add.f64 	%fd6115, %fd4173, %fd4174;
	ld.global.f64 	%fd4175, [%rd2581+24472];
	ld.global.f64 	%fd4176, [%rd2587];
	add.f64 	%fd6114, %fd4175, %fd4176;
$L__BB1_2696:
	add.f64 	%fd4177, %fd6115, %fd1362;
	mul.wide.s32 	%rd2588, %r1244, 8;
	add.s64 	%rd2589, %rd115, %rd2588;
	ld.local.f64 	%fd4178, [%rd2589];
	add.f64 	%fd4179, %fd6114, %fd4178;
	abs.f64 	%fd4180, %fd4177;
	setp.gt.f64 	%p2537, %fd4180, 0d41CDCD64FF800000;
	selp.f64 	%fd4181, 0dBFF0000000000000, %fd4179, %p2537;
	selp.f64 	%fd4182, 0d7FF0000000000000, %fd4177, %p2537;
	add.f64 	%fd4183, %fd4182, 0d4069000000000000;
	add.f64 	%fd4184, %fd4181, 0dC016CCCCCCCCCCCD;
	add.f64 	%fd4185, %fd1294, %fd4184;
	div.rn.f64 	%fd4186, %fd4183, %fd4185;
	add.f64 	%fd4187, %fd6121, 0d4069000000000000;
	add.f64 	%fd4188, %fd6120, 0dC016CCCCCCCCCCCD;
	add.f64 	%fd4189, %fd1294, %fd4188;
	div.rn.f64 	%fd4190, %fd4187, %fd4189;
	setp.gt.f64 	%p2538, %fd4186, %fd4190;
	selp.f64 	%fd6122, %fd4182, 0d7FF0000000000000, %p2538;
	selp.f64 	%fd6123, %fd4181, 0dBFF0000000000000, %p2538;
	bra.uni 	$L__BB1_2702;
$L__BB1_2697:
	mul.wide.s32 	%rd2564, %r1247, 8;
	add.s64 	%rd2565, %rd2, %rd2564;
	ld.global.f64 	%fd4147, [%rd2565+25192];
	cvt.u64.u32 	%rd2566, %r1242;
	add.s64 	%rd2567, %rd118, %rd2566;
	ld.local.s8 	%r4641, [%rd2567];
	mul.wide.s32 	%rd2568, %r4641, 5;
	cvt.s64.s32 	%rd2569, %r6756;
	add.s64 	%rd2570, %rd119, %rd2569;
	ld.local.s8 	%rd2571, [%rd2570];
	add.s64 	%rd2572, %rd2568, %rd2571;
	shl.b64 	%rd2573, %rd2572, 3;
	add.s64 	%rd2574, %rd2, %rd2573;
	ld.global.f64 	%fd4148, [%rd2574+45640];
	add.f64 	%fd4149, %fd4147, %fd4148;
	ld.global.f64 	%fd4150, [%rd2577+45640];
	add.f64 	%fd4151, %fd4149, %fd4150;
	add.f64 	%fd4152, %fd4151, %fd1362;
	ld.global.f64 	%fd4153, [%rd2565+24472];
	ld.global.f64 	%fd4154, [%rd2574+45440];
	add.f64 	%fd4155, %fd4153, %fd4154;
	ld.global.f64 	%fd4156, [%rd2577+45440];
	add.f64 	%fd4157, %fd4155, %fd4156;
	mul.wide.s32 	%rd2578, %r1244, 8;
	add.s64 	%rd2579, %rd115, %rd2578;
	ld.local.f64 	%fd4158, [%rd2579];
	add.f64 	%fd4159, %fd4157, %fd4158;
	abs.f64 	%fd4160, %fd4152;
	setp.gt.f64 	%p2527, %fd4160, 0d41CDCD64FF800000;
	selp.f64 	%fd4161, 0dBFF0000000000000, %fd4159, %p2527;
	selp.f64 	%fd4162, 0d7FF0000000000000, %fd4152, %p2527;
	add.f64 	%fd4163, %fd4162, 0d4069000000000000;
	add.f64 	%fd4164, %fd4161, 0dC016CCCCCCCCCCCD;
	add.f64 	%fd4165, %fd1294, %fd4164;
	div.rn.f64 	%fd4166, %fd4163, %fd4165;
	add.f64 	%fd4167, %fd6121, 0d4069000000000000;
	add.f64 	%fd4168, %fd6120, 0dC016CCCCCCCCCCCD;
	add.f64 	%fd4169, %fd1294, %fd4168;
	div.rn.f64 	%fd4170, %fd4167, %fd4169;
	setp.gt.f64 	%p2528, %fd4166, %fd4170;
	selp.f64 	%fd6122, %fd4162, 0d7FF0000000000000, %p2528;
	selp.f64 	%fd6123, %fd4161, 0dBFF0000000000000, %p2528;
	bra.uni 	$L__BB1_2702;
$L__BB1_2698:
	setp.ne.s32 	%p2516, %r1245, 1;
	setp.ne.s32 	%p2517, %r1246, 1;
	or.pred  	%p2518, %p2516, %p2517;
	@%p2518 bra 	$L__BB1_2701;
	cvt.u64.u32 	%rd2554, %r1242;
	add.s64 	%rd2555, %rd118, %rd2554;
	cvt.s64.s32 	%rd2556, %r6756;
	add.s64 	%rd2557, %rd119, %rd2556;
	ld.local.s8 	%r4623, [%rd2557+1];
	ld.local.u8 	%r4624, [%rd2555+1];
	ld.local.u8 	%r4625, [%rd2555];
	prmt.b32 	%r4626, %r4625, %r4624, 0x3340U;
	ld.local.u8 	%r4627, [%rd2557];
	prmt.b32 	%r4628, %r4627, 0, 0x3340U;
	prmt.b32 	%r4629, %r4626, %r4628, 0x5410U;
	mov.b32 	%r4630, 334205;
	dp4a.s32.u32 	%r4631, %r4629, %r4630, %r4623;
	mul.wide.s32 	%rd2558, %r4631, 8;
	add.s64 	%rd2559, %rd2, %rd2558;
	ld.global.f64 	%fd4130, [%rd2559+10000];
	ld.local.s8 	%r4632, [%rd422+-1];
	cvt.u32.u16 	%r4633, %rs152;
	ld.local.u8 	%r4634, [%rd424+-1];
	prmt.b32 	%r4635, %r4634, %r4633, 0x3340U;
	cvt.u32.u16 	%r4636, %rs151;
	prmt.b32 	%r4637, %r4636, 0, 0x3340U;
	prmt.b32 	%r4638, %r4635, %r4637, 0x5410U;
	mov.b32 	%r4639, 359705;
	dp4a.s32.u32 	%r4640, %r4638, %r4639, %r4632;
	mul.wide.s32 	%rd2560, %r4640, 8;
	add.s64 	%rd2561, %rd2, %rd2560;
	ld.global.f64 	%fd4131, [%rd2561+10000];
	add.f64 	%fd4132, %fd4130, %fd4131;
	mul.wide.s32 	%rd2562, %r1244, 8;
	add.s64 	%rd2563, %rd115, %rd2562;
	ld.local.f64 	%fd4133, [%rd2563];
	add.f64 	%fd4134, %fd4132, %fd4133;
	ld.global.f64 	%fd4135, [%rd2559+15000];
	ld.global.f64 	%fd4136, [%rd2561+15000];
	add.f64 	%fd4137, %fd4135, %fd4136;
	add.f64 	%fd4138, %fd4137, %fd1362;
	abs.f64 	%fd4139, %fd4138;
	setp.gt.f64 	%p2521, %fd4139, 0d41CDCD64FF800000;
	selp.f64 	%fd1371, 0dBFF0000000000000, %fd4134, %p2521;
	selp.f64 	%fd1372, 0d7FF0000000000000, %fd4138, %p2521;
	add.f64 	%fd4140, %fd1372, 0d4069000000000000;
	add.f64 	%fd4141, %fd1371, 0dC016CCCCCCCCCCCD;
	add.f64 	%fd4142, %fd1294, %fd4141;
	div.rn.f64 	%fd1373, %fd4140, %fd4142;
	add.f64 	%fd4143, %fd6121, 0d4069000000000000;
	add.f64 	%fd4144, %fd6120, 0dC016CCCCCCCCCCCD;
	add.f64 	%fd4145, %fd1294, %fd4144;
	div.rn.f64 	%fd1374, %fd4143, %fd4145;
	sub.f64 	%fd4146, %fd1373, %fd1374;
	setp.ltu.f64 	%p2522, %fd4146, 0d3EB0C6F7A0B5ED8D;
	mov.f64 	%fd6123, 0dBFF0000000000000;
	mov.f64 	%fd6122, 0d7FF0000000000000;
	@%p2522 bra 	$L__BB1_2702;
	setp.gt.f64 	%p2523, %fd1373, %fd1374;
	selp.f64 	%fd6122, %fd1372, 0d7FF0000000000000, %p2523;
	selp.f64 	%fd6123, %fd1371, 0dBFF0000000000000, %p2523;
	bra.uni 	$L__BB1_2702;
$L__BB1_2701:
	mul.wide.s32 	%rd2542, %r1247, 8;
	add.s64 	%rd2543, %rd2, %rd2542;
	ld.global.f64 	%fd4102, [%rd2543+24952];
	cvt.u64.u32 	%rd2544, %r1242;
	add.s64 	%rd2545, %rd118, %rd2544;
	cvt.s64.s32 	%rd2546, %r6756;
	add.s64 	%rd2547, %rd119, %rd2546;
	ld.local.s8 	%r4603, [%rd2547+1];
	ld.local.u8 	%r4604, [%rd2545+1];
	ld.local.u8 	%r4605, [%rd2545];
	prmt.b32 	%r4606, %r4605, %r4604, 0x3340U;
	ld.local.u8 	%r4607, [%rd2547];
	prmt.b32 	%r4608, %r4607, 0, 0x3340U;
	prmt.b32 	%r4609, %r4606, %r4608, 0x5410U;
	mov.b32 	%r4610, 334205;
	dp4a.s32.u32 	%r4611, %r4609, %r4610, %r4603;
	mul.wide.s32 	%rd2548, %r4611, 8;
	add.s64 	%rd2549, %rd2, %rd2548;
	ld.global.f64 	%fd4103, [%rd2549+30440];
	add.f64 	%fd4104, %fd4102, %fd4103;
	ld.local.s8 	%r4612, [%rd422+-1];
	cvt.u32.u16 	%r4613, %rs152;
	ld.local.u8 	%r4614, [%rd424+-1];
	prmt.b32 	%r4615, %r4614, %r4613, 0x3340U;
	cvt.u32.u16 	%r4616, %rs151;
	prmt.b32 	%r4617, %r4616, 0, 0x3340U;
	prmt.b32 	%r4618, %r4615, %r4617, 0x5410U;
	mov.b32 	%r4619, 359705;
	dp4a.s32.u32 	%r4620, %r4618, %r4619, %r4612;
	mul.wide.s32 	%rd2550, %r4620, 8;
	add.s64 	%rd2551, %rd2, %rd2550;
	ld.global.f64 	%fd4105, [%rd2551+30440];
	add.f64 	%fd4106, %fd4104, %fd4105;
	add.f64 	%fd4107, %fd4106, %fd1362;
	ld.global.f64 	%fd4108, [%rd2543+24232];
	ld.global.f64 	%fd4109, [%rd2549+25440];
	add.f64 	%fd4110, %fd4108, %fd4109;
	ld.global.f64 	%fd4111, [%rd2551+25440];
	add.f64 	%fd4112, %fd4110, %fd4111;
	sub.s32 	%r4621, %r1245, %r1246;
	abs.s32 	%r4622, %r4621;
	cvt.rn.f64.s32 	%fd4113, %r4622;
	fma.rn.f64 	%fd4114, %fd4113, 0dBFEEF3E864B31D04, %fd4112;
	mul.wide.s32 	%rd2552, %r1244, 8;
	add.s64 	%rd2553, %rd115, %rd2552;
	ld.local.f64 	%fd4115, [%rd2553];
	add.f64 	%fd4116, %fd4115, %fd4114;
	abs.f64 	%fd4117, %fd4107;
	setp.gt.f64 	%p2519, %fd4117, 0d41CDCD64FF800000;
	selp.f64 	%fd4118, 0dBFF0000000000000, %fd4116, %p2519;
	selp.f64 	%fd4119, 0d7FF0000000000000, %fd4107, %p2519;
	add.f64 	%fd4120, %fd4119, 0d4069000000000000;
	add.f64 	%fd4121, %fd4118, 0dC016CCCCCCCCCCCD;
	add.f64 	%fd4122, %fd1294, %fd4121;
	div.rn.f64 	%fd4123, %fd4120, %fd4122;
	add.f64 	%fd4124, %fd6121, 0d4069000000000000;
	add.f64 	%fd4125, %fd6120, 0dC016CCCCCCCCCCCD;
	add.f64 	%fd4126, %fd1294, %fd4125;
	div.rn.f64 	%fd4127, %fd4124, %fd4126;
	setp.gt.f64 	%p2520, %fd4123, %fd4127;
	selp.f64 	%fd6122, %fd4119, 0d7FF0000000000000, %p2520;
	selp.f64 	%fd6123, %fd4118, 0dBFF0000000000000, %p2520;
$L__BB1_2702:
	setp.lt.f64 	%p2539, %fd6123, 0dC0A3880000000000;
	selp.f64 	%fd1387, 0d0000000000000000, %fd6122, %p2539;
	selp.f64 	%fd1388, 0dC0A9300000000000, %fd6123, %p2539;
	abs.f64 	%fd4191, %fd1387;
	setp.geu.f64 	%p2540, %fd4191, 0d41CDCD64FF800000;
	@%p2540 bra 	$L__BB1_2704;
	st.local.f64 	[%rd423], %fd1387;
	st.local.f64 	[%rd426], %fd1388;
	mov.f64 	%fd6120, %fd1388;
	mov.f64 	%fd6121, %fd1387;
$L__BB1_2704:
	add.s32 	%r6756, %r6756, 1;
	setp.gt.u32 	%p2541, %r1242, 1;
	setp.lt.s32 	%p2542, %r6756, %r1235;
	and.pred  	%p2543, %p2541, %p2542;
	@%p2543 bra 	$L__BB1_2690;
$L__BB1_2705:
	add.s32 	%r6755, %r6755, 1;
	setp.ne.s32 	%p2544, %r6755, 33;
	@%p2544 bra 	$L__BB1_2689;
$L__BB1_2706:
	add.s32 	%r6754, %r1235, 1;
	setp.ne.s32 	%p2545, %r1235, %r1205;
	@%p2545 bra 	$L__BB1_2663;
$L__BB1_2707:
	add.s32 	%r1251, %r6753, 1;
	setp.ne.s32 	%p2546, %r6753, %r1203;
	mov.u32 	%r6753, %r1251;
	@%p2546 bra 	$L__BB1_2661;
	mov.f64 	%fd6153, 0dFFF0000000000000;
	mov.b32 	%r6765, 0;
	mov.b32 	%r6758, 1;
	mov.u32 	%r6764, %r6765;
$L__BB1_2709:
	@%p2420 bra 	$L__BB1_2725;
	cvt.u64.u32 	%rd2590, %r6758;
	add.s64 	%rd436, %rd118, %rd2590;
	ld.local.u8 	%rs153, [%rd436];
	cvt.u32.u16 	%r4654, %rs153;
	cvt.s32.s8 	%r1255, %r4654;
	add.s32 	%r4655, %r6758, -1;
	mad.lo.s32 	%r1256, %r4655, %r1205, -1;
	cvt.u64.u16 	%rd2591, %rs153;
	cvt.s64.s8 	%rd437, %rd2591;
	mul.wide.s32 	%rd438, %r1255, 5;
	mov.b32 	%r6761, 1;
$L__BB1_2711:
	mov.u32 	%r1257, %r6761;
	cvt.u64.u32 	%rd2592, %r1257;
	add.s64 	%rd439, %rd119, %rd2592;
	ld.local.u8 	%rs154, [%rd439];
	cvt.u32.u16 	%r4656, %rs154;
	cvt.s32.s8 	%r4657, %r4656;
	add.s32 	%r4658, %r4657, %r1255;
	setp.ne.s32 	%p2548, %r4658, 3;
	mov.f64 	%fd6152, 0dBFF0000000000000;
	mov.f64 	%fd6151, 0d7FF0000000000000;
	@%p2548 bra 	$L__BB1_2724;
	cvt.u32.u16 	%r4659, %rs154;
	cvt.u64.u16 	%rd2593, %rs154;
	cvt.s64.s8 	%rd2594, %rd2593;
	add.s64 	%rd2595, %rd438, %rd2594;
	shl.b64 	%rd2596, %rd2595, 3;
	add.s64 	%rd2597, %rd2, %rd2596;
	ld.global.f64 	%fd6152, [%rd2597+45440];
	ld.local.s8 	%r4660, [%rd439+1];
	cvt.u32.u16 	%r4661, %rs153;
	ld.local.s8 	%rs1126, [%rd436+1];
	cvt.u32.u16 	%r4662, %rs1126;
	prmt.b32 	%r4663, %r4661, %r4662, 0x3340U;
	prmt.b32 	%r4664, %r4659, 0, 0x3340U;
	prmt.b32 	%r4665, %r4663, %r4664, 0x5410U;
	mov.b32 	%r4666, 334205;
	dp4a.s32.u32 	%r4667, %r4665, %r4666, %r4660;
	mul.wide.s32 	%rd2598, %r4667, 8;
	add.s64 	%rd2599, %rd2, %rd2598;
	ld.global.f64 	%fd4196, [%rd2599+35440];
	add.f64 	%fd4197, %fd6152, %fd4196;
	ld.global.f64 	%fd6151, [%rd2597+45640];
	ld.global.f64 	%fd4198, [%rd2599+40440];
	add.f64 	%fd4199, %fd6151, %fd4198;
	abs.f64 	%fd4200, %fd4199;
	setp.gt.f64 	%p2549, %fd4200, 0d41CDCD64FF800000;
	selp.f64 	%fd1409, 0dBFF0000000000000, %fd4197, %p2549;
	selp.f64 	%fd1410, 0d7FF0000000000000, %fd4199, %p2549;
	cvt.u16.u64 	%rs1127, %rd437;
	mov.b32 	%r4668, {%rs1127, %rs1126};
	cvt.s32.s8 	%r4669, %r4659;
	mov.b32 	%r4670, 1305;
	dp2a.lo.s32.u32 	%r4671, %r4668, %r4670, %r4669;
	mul.wide.s32 	%rd2600, %r4671, 8;
	add.s64 	%rd440, %rd2, %rd2600;
	ld.global.f64 	%fd1411, [%rd440+21000];
	abs.f64 	%fd1412, %fd1411;
	setp.geu.f64 	%p2550, %fd1412, 0d41CDCD64FF800000;
	cvt.s16.s8 	%rs1128, %rs154;
	mov.b32 	%r4672, {%rs1127, %rs1128};
	dp2a.lo.s32.u32 	%r4673, %r4672, %r4670, %r4660;
	mul.wide.s32 	%rd2601, %r4673, 8;
	add.s64 	%rd441, %rd2, %rd2601;
	mov.f64 	%fd6142, %fd1409;
	mov.f64 	%fd6143, %fd1410;
	@%p2550 bra 	$L__BB1_2716;
	ld.global.f64 	%fd1413, [%rd441+23000];
	abs.f64 	%fd4202, %fd1413;
	setp.geu.f64 	%p2551, %fd4202, 0d41CDCD64FF800000;
	mov.f64 	%fd6142, %fd1409;
	mov.f64 	%fd6143, %fd1410;
	@%p2551 bra 	$L__BB1_2716;
	ld.global.f64 	%fd4203, [%rd440+20000];
	add.f64 	%fd4204, %fd6152, %fd4203;
	ld.global.f64 	%fd4205, [%rd441+22000];
	add.f64 	%fd4206, %fd4204, %fd4205;
	add.f64 	%fd4207, %fd6151, %fd1411;
	add.f64 	%fd4208, %fd4207, %fd1413;
	abs.f64 	%fd4209, %fd4208;
	setp.gt.f64 	%p2552, %fd4209, 0d41CDCD64FF800000;
	selp.f64 	%fd6142, 0dBFF0000000000000, %fd4206, %p2552;
	selp.f64 	%fd6143, 0d7FF0000000000000, %fd4208, %p2552;
	add.f64 	%fd4210, %fd6143, 0d4069000000000000;
	add.f64 	%fd4211, %fd6142, 0dC016CCCCCCCCCCCD;
	add.f64 	%fd4212, %fd1294, %fd4211;
	div.rn.f64 	%fd6144, %fd4210, %fd4212;
	abs.f64 	%fd4213, %fd1410;
	setp.geu.f64 	%p2553, %fd4213, 0d41CDCD64FF800000;
	@%p2553 bra 	$L__BB1_2716;
	add.f64 	%fd4214, %fd1410, 0d4069000000000000;
	add.f64 	%fd4215, %fd1409, 0dC016CCCCCCCCCCCD;
	add.f64 	%fd4216, %fd1294, %fd4215;
	div.rn.f64 	%fd4217, %fd4214, %fd4216;
	setp.lt.f64 	%p2554, %fd4217, %fd6144;
	selp.f64 	%fd6142, %fd6142, %fd1409, %p2554;
	selp.f64 	%fd6143, %fd6143, %fd1410, %p2554;
	selp.f64 	%fd6144, %fd6144, %fd4217, %p2554;
$L__BB1_2716:
	mov.f64 	%fd6145, %fd6142;
	mov.f64 	%fd6146, %fd6143;
	@%p2550 bra 	$L__BB1_2719;
	ld.global.f64 	%fd4218, [%rd440+20000];
	add.f64 	%fd4219, %fd6152, %fd4218;
	add.f64 	%fd4220, %fd6151, %fd1411;
	abs.f64 	%fd4221, %fd4220;
	setp.gt.f64 	%p2556, %fd4221, 0d41CDCD64FF800000;
	selp.f64 	%fd6145, 0dBFF0000000000000, %fd4219, %p2556;
	selp.f64 	%fd6146, 0d7FF0000000000000, %fd4220, %p2556;
	add.f64 	%fd4222, %fd6146, 0d4069000000000000;
	add.f64 	%fd4223, %fd6145, 0dC016CCCCCCCCCCCD;
	add.f64 	%fd4224, %fd1294, %fd4223;
	div.rn.f64 	%fd6144, %fd4222, %fd4224;
	abs.f64 	%fd4225, %fd6143;
	setp.geu.f64 	%p2557, %fd4225, 0d41CDCD64FF800000;
	@%p2557 bra 	$L__BB1_2719;
	add.f64 	%fd4226, %fd6143, 0d4069000000000000;
	add.f64 	%fd4227, %fd6142, 0dC016CCCCCCCCCCCD;
	add.f64 	%fd4228, %fd1294, %fd4227;
	div.rn.f64 	%fd4229, %fd4226, %fd4228;
	setp.lt.f64 	%p2558, %fd4229, %fd6144;
	selp.f64 	%fd6145, %fd6145, %fd6142, %p2558;
	selp.f64 	%fd6146, %fd6146, %fd6143, %p2558;
	selp.f64 	%fd6144, %fd6144, %fd4229, %p2558;
$L__BB1_2719:
	ld.global.f64 	%fd1432, [%rd441+23000];
	abs.f64 	%fd4230, %fd1432;
	setp.geu.f64 	%p2559, %fd4230, 0d41CDCD64FF800000;
	mov.f64 	%fd6148, %fd6145;
	mov.f64 	%fd6149, %fd6146;
	@%p2559 bra 	$L__BB1_2722;
	ld.global.f64 	%fd4231, [%rd441+22000];
	add.f64 	%fd4232, %fd6152, %fd4231;
	add.f64 	%fd4233, %fd6151, %fd1432;
	abs.f64 	%fd4234, %fd4233;
	setp.gt.f64 	%p2560, %fd4234, 0d41CDCD64FF800000;
	selp.f64 	%fd6148, 0dBFF0000000000000, %fd4232, %p2560;
	selp.f64 	%fd6149, 0d7FF0000000000000, %fd4233, %p2560;
	add.f64 	%fd4235, %fd6149, 0d4069000000000000;
	add.f64 	%fd4236, %fd6148, 0dC016CCCCCCCCCCCD;
	add.f64 	%fd4237, %fd1294, %fd4236;
	div.rn.f64 	%fd6144, %fd4235, %fd4237;
	abs.f64 	%fd4238, %fd6146;
	setp.geu.f64 	%p2561, %fd4238, 0d41CDCD64FF800000;
	@%p2561 bra 	$L__BB1_2722;
	add.f64 	%fd4239, %fd6146, 0d4069000000000000;
	add.f64 	%fd4240, %fd6145, 0dC016CCCCCCCCCCCD;
	add.f64 	%fd4241, %fd1294, %fd4240;
	div.rn.f64 	%fd4242, %fd4239, %fd4241;
	setp.lt.f64 	%p2562, %fd4242, %fd6144;
	selp.f64 	%fd6148, %fd6148, %fd6145, %p2562;
	selp.f64 	%fd6149, %fd6149, %fd6146, %p2562;
	selp.f64 	%fd6144, %fd6144, %fd4242, %p2562;
$L__BB1_2722:
	add.f64 	%fd4243, %fd6152, 0dC016CCCCCCCCCCCD;
	add.f64 	%fd1442, %fd1294, %fd4243;
	abs.f64 	%fd4244, %fd6149;
	setp.geu.f64 	%p2563, %fd4244, 0d41CDCD64FF800000;
	@%p2563 bra 	$L__BB1_2724;
	add.f64 	%fd4245, %fd6151, 0d4069000000000000;
	div.rn.f64 	%fd4246, %fd4245, %fd1442;
	setp.lt.f64 	%p2564, %fd6144, %fd4246;
	selp.f64 	%fd6151, %fd6151, %fd6149, %p2564;
	selp.f64 	%fd6152, %fd6152, %fd6148, %p2564;
$L__BB1_2724:
	add.f64 	%fd4247, %fd6152, 0d3EB0C6F7A0B5ED8D;
	add.f64 	%fd4248, %fd6151, 0d3EB0C6F7A0B5ED8D;
	add.s32 	%r4674, %r1256, %r1257;
	mul.wide.s32 	%rd2602, %r4674, 8;
	add.s64 	%rd2603, %rd114, %rd2602;
	ld.local.f64 	%fd4249, [%rd2603];
	add.f64 	%fd4250, %fd4248, %fd4249;
	add.f64 	%fd4251, %fd4250, 0d4069000000000000;
	add.s64 	%rd2604, %rd115, %rd2602;
	ld.local.f64 	%fd4252, [%rd2604];
	add.f64 	%fd4253, %fd4247, %fd4252;
	add.f64 	%fd4254, %fd4253, 0dC016CCCCCCCCCCCD;
	add.f64 	%fd4255, %fd1294, %fd4254;
	div.rn.f64 	%fd4256, %fd4251, %fd4255;
	add.f64 	%fd4257, %fd4256, 0dC071126666666666;
	setp.gt.f64 	%p2565, %fd4257, %fd6153;
	setp.lt.f64 	%p2566, %fd4253, 0d0000000000000000;
	setp.lt.f64 	%p2567, %fd4250, 0d0000000000000000;
	and.pred  	%p2568, %p2566, %p2567;
	and.pred  	%p2569, %p2568, %p2565;
	selp.f64 	%fd6153, %fd4257, %fd6153, %p2569;
	selp.b32 	%r6764, %r1257, %r6764, %p2569;
	selp.b32 	%r6765, %r6758, %r6765, %p2569;
	add.s32 	%r6761, %r1257, 1;
	setp.ne.s32 	%p2570, %r1257, %r1205;
	@%p2570 bra 	$L__BB1_2711;
$L__BB1_2725:
	add.s32 	%r1265, %r6758, 1;
	setp.ne.s32 	%p2571, %r6758, %r1203;
	mov.u32 	%r6758, %r1265;
	@%p2571 bra 	$L__BB1_2709;
$L__BB1_2726:
	abs.f64 	%fd1450, %fd6153;
	setp.gt.f64 	%p2572, %fd1450, 0d41CDCD64FF800000;
	selp.b32 	%r6787, 1, %r6764, %p2572;
	selp.b32 	%r6788, 1, %r6765, %p2572;
	cvt.s64.s32 	%rd2605, %r6788;
	add.s64 	%rd442, %rd118, %rd2605;
	ld.local.u8 	%rs1425, [%rd442];
	cvt.u32.u16 	%r4675, %rs1425;
	cvt.s32.s8 	%r4676, %r4675;
	cvt.s64.s32 	%rd2606, %r6787;
	add.s64 	%rd443, %rd119, %rd2606;
	ld.local.u8 	%rs1424, [%rd443];
	cvt.u32.u16 	%r4677, %rs1424;
	cvt.s32.s8 	%r4678, %r4677;
	add.s32 	%r4679, %r4678, %r4676;
	setp.ne.s32 	%p2573, %r4679, 3;
	mov.f64 	%fd6165, 0dBFF0000000000000;
	mov.f64 	%fd6164, 0d7FF0000000000000;
	@%p2573 bra 	$L__BB1_2739;
	cvt.u32.u16 	%r4680, %rs1425;
	cvt.u32.u16 	%r4681, %rs1424;
	cvt.u64.u16 	%rd2607, %rs1424;
	cvt.s64.s8 	%rd2608, %rd2607;
	cvt.s32.s8 	%r4682, %r4680;
	mul.wide.s32 	%rd2609, %r4682, 5;
	add.s64 	%rd2610, %rd2609, %rd2608;
	shl.b64 	%rd2611, %rd2610, 3;
	add.s64 	%rd2612, %rd2, %rd2611;
	ld.global.f64 	%fd6165, [%rd2612+45440];
	ld.local.s8 	%r4683, [%rd443+1];
	ld.local.s8 	%rs1129, [%rd442+1];
	cvt.u32.u16 	%r4684, %rs1129;
	prmt.b32 	%r4685, %r4680, %r4684, 0x3340U;
	prmt.b32 	%r4686, %r4681, 0, 0x3340U;
	prmt.b32 	%r4687, %r4685, %r4686, 0x5410U;
	mov.b32 	%r4688, 334205;
	dp4a.s32.u32 	%r4689, %r4687, %r4688, %r4683;
	mul.wide.s32 	%rd2613, %r4689, 8;
	add.s64 	%rd2614, %rd2, %rd2613;
	ld.global.f64 	%fd4261, [%rd2614+35440];
	add.f64 	%fd4262, %fd6165, %fd4261;
	ld.global.f64 	%fd6164, [%rd2612+45640];
	ld.global.f64 	%fd4263, [%rd2614+40440];
	add.f64 	%fd4264, %fd6164, %fd4263;
	abs.f64 	%fd4265, %fd4264;
	setp.gt.f64 	%p2574, %fd4265, 0d41CDCD64FF800000;
	selp.f64 	%fd1453, 0dBFF0000000000000, %fd4262, %p2574;
	selp.f64 	%fd1454, 0d7FF0000000000000, %fd4264, %p2574;
	cvt.s16.s8 	%rs1130, %rs1425;
	mov.b32 	%r4690, {%rs1130, %rs1129};
	cvt.s32.s8 	%r4691, %r4681;
	mov.b32 	%r4692, 1305;
	dp2a.lo.s32.u32 	%r4693, %r4690, %r4692, %r4691;
	mul.wide.s32 	%rd2615, %r4693, 8;
	add.s64 	%rd444, %rd2, %rd2615;
	ld.global.f64 	%fd1455, [%rd444+21000];
	abs.f64 	%fd1456, %fd1455;
	setp.geu.f64 	%p2575, %fd1456, 0d41CDCD64FF800000;
	cvt.s16.s8 	%rs1131, %rs1424;
	mov.b32 	%r4694, {%rs1130, %rs1131};
	dp2a.lo.s32.u32 	%r4695, %r4694, %r4692, %r4683;
	mul.wide.s32 	%rd2616, %r4695, 8;
	add.s64 	%rd445, %rd2, %rd2616;
	mov.f64 	%fd6155, %fd1453;
	mov.f64 	%fd6156, %fd1454;
	@%p2575 bra 	$L__BB1_2731;
	ld.global.f64 	%fd1457, [%rd445+23000];
	abs.f64 	%fd4267, %fd1457;
	setp.geu.f64 	%p2576, %fd4267, 0d41CDCD64FF800000;
	mov.f64 	%fd6155, %fd1453;
	mov.f64 	%fd6156, %fd1454;
	@%p2576 bra 	$L__BB1_2731;
	ld.global.f64 	%fd4268, [%rd444+20000];
	add.f64 	%fd4269, %fd6165, %fd4268;
	ld.global.f64 	%fd4270, [%rd445+22000];
	add.f64 	%fd4271, %fd4269, %fd4270;
	add.f64 	%fd4272, %fd6164, %fd1455;
	add.f64 	%fd4273, %fd4272, %fd1457;
	abs.f64 	%fd4274, %fd4273;
	setp.gt.f64 	%p2577, %fd4274, 0d41CDCD64FF800000;
	selp.f64 	%fd6155, 0dBFF0000000000000, %fd4271, %p2577;
	selp.f64 	%fd6156, 0d7FF0000000000000, %fd4273, %p2577;
	add.f64 	%fd4275, %fd6156, 0d4069000000000000;
	add.f64 	%fd4276, %fd6155, 0dC016CCCCCCCCCCCD;
	add.f64 	%fd4277, %fd1294, %fd4276;
	div.rn.f64 	%fd6157, %fd4275, %fd4277;
	abs.f64 	%fd4278, %fd1454;
	setp.geu.f64 	%p2578, %fd4278, 0d41CDCD64FF800000;
	@%p2578 bra 	$L__BB1_2731;
	add.f64 	%fd4279, %fd1454, 0d4069000000000000;
	add.f64 	%fd4280, %fd1453, 0dC016CCCCCCCCCCCD;
	add.f64 	%fd4281, %fd1294, %fd4280;
	div.rn.f64 	%fd4282, %fd4279, %fd4281;
	setp.lt.f64 	%p2579, %fd4282, %fd6157;
	selp.f64 	%fd6155, %fd6155, %fd1453, %p2579;
	selp.f64 	%fd6156, %fd6156, %fd1454, %p2579;
	selp.f64 	%fd6157, %fd6157, %fd4282, %p2579;
$L__BB1_2731:
	mov.f64 	%fd6158, %fd6155;
	mov.f64 	%fd6159, %fd6156;
	@%p2575 bra 	$L__BB1_2734;
	ld.global.f64 	%fd4283, [%rd444+20000];
	add.f64 	%fd4284, %fd6165, %fd4283;
	add.f64 	%fd4285, %fd6164, %fd1455;
	abs.f64 	%fd4286, %fd4285;
	setp.gt.f64 	%p2581, %fd4286, 0d41CDCD64FF800000;
	selp.f64 	%fd6158, 0dBFF0000000000000, %fd4284, %p2581;
	selp.f64 	%fd6159, 0d7FF0000000000000, %fd4285, %p2581;
	add.f64 	%fd4287, %fd6159, 0d4069000000000000;
	add.f64 	%fd4288, %fd6158, 0dC016CCCCCCCCCCCD;
	add.f64 	%fd4289, %fd1294, %fd4288;
	div.rn.f64 	%fd6157, %fd4287, %fd4289;
	abs.f64 	%fd4290, %fd6156;
	setp.geu.f64 	%p2582, %fd4290, 0d41CDCD64FF800000;
	@%p2582 bra 	$L__BB1_2734;
	add.f64 	%fd4291, %fd6156, 0d4069000000000000;
	add.f64 	%fd4292, %fd6155, 0dC016CCCCCCCCCCCD;
	add.f64 	%fd4293, %fd1294, %fd4292;
	div.rn.f64 	%fd4294, %fd4291, %fd4293;
	setp.lt.f64 	%p2583, %fd4294, %fd6157;
	selp.f64 	%fd6158, %fd6158, %fd6155, %p2583;
	selp.f64 	%fd6159, %fd6159, %fd6156, %p2583;
	selp.f64 	%fd6157, %fd6157, %fd4294, %p2583;
$L__BB1_2734:
	ld.global.f64 	%fd1476, [%rd445+23000];
	abs.f64 	%fd4295, %fd1476;
	setp.geu.f64 	%p2584, %fd4295, 0d41CDCD64FF800000;
	mov.f64 	%fd6161, %fd6158;
	mov.f64 	%fd6162, %fd6159;
	@%p2584 bra 	$L__BB1_2737;
	ld.global.f64 	%fd4296, [%rd445+22000];
	add.f64 	%fd4297, %fd6165, %fd4296;
	add.f64 	%fd4298, %fd6164, %fd1476;
	abs.f64 	%fd4299, %fd4298;
	setp.gt.f64 	%p2585, %fd4299, 0d41CDCD64FF800000;
	selp.f64 	%fd6161, 0dBFF0000000000000, %fd4297, %p2585;
	selp.f64 	%fd6162, 0d7FF0000000000000, %fd4298, %p2585;
	add.f64 	%fd4300, %fd6162, 0d4069000000000000;
	add.f64 	%fd4301, %fd6161, 0dC016CCCCCCCCCCCD;
	add.f64 	%fd4302, %fd1294, %fd4301;
	div.rn.f64 	%fd6157, %fd4300, %fd4302;
	abs.f64 	%fd4303, %fd6159;
	setp.geu.f64 	%p2586, %fd4303, 0d41CDCD64FF800000;
	@%p2586 bra 	$L__BB1_2737;
	add.f64 	%fd4304, %fd6159, 0d4069000000000000;
	add.f64 	%fd4305, %fd6158, 0dC016CCCCCCCCCCCD;
	add.f64 	%fd4306, %fd1294, %fd4305;
	div.rn.f64 	%fd4307, %fd4304, %fd4306;
	setp.lt.f64 	%p2587, %fd4307, %fd6157;
	selp.f64 	%fd6161, %fd6161, %fd6158, %p2587;
	selp.f64 	%fd6162, %fd6162, %fd6159, %p2587;
	selp.f64 	%fd6157, %fd6157, %fd4307, %p2587;
$L__BB1_2737:
	add.f64 	%fd4308, %fd6165, 0dC016CCCCCCCCCCCD;
	add.f64 	%fd1486, %fd1294, %fd4308;
	abs.f64 	%fd4309, %fd6162;
	setp.geu.f64 	%p2588, %fd4309, 0d41CDCD64FF800000;
	@%p2588 bra 	$L__BB1_2739;
	add.f64 	%fd4310, %fd6164, 0d4069000000000000;
	div.rn.f64 	%fd4311, %fd4310, %fd1486;
	setp.lt.f64 	%p2589, %fd6157, %fd4311;
	selp.f64 	%fd6164, %fd6164, %fd6162, %p2589;
	selp.f64 	%fd6165, %fd6165, %fd6161, %p2589;
$L__BB1_2739:
	@%p2379 bra 	$L__BB1_2753;
	and.b32  	%r1270, %r1203, 15;
	setp.lt.u32 	%p2591, %r1203, 16;
	mov.b32 	%r6768, 0;
	@%p2591 bra 	$L__BB1_2743;
	and.b32  	%r6768, %r1203, 2147483632;
	mov.b32 	%r6771, 0;
$L__BB1_2742:
	.pragma "nounroll";
	mul.wide.u32 	%rd2617, %r6771, 4;
	add.s64 	%rd2618, %rd116, %rd2617;
	mov.b32 	%r4698, 0;
	st.local.u32 	[%rd2618], %r4698;
	st.local.u32 	[%rd2618+4], %r4698;
	st.local.u32 	[%rd2618+8], %r4698;
	st.local.u32 	[%rd2618+12], %r4698;
	st.local.u32 	[%rd2618+16], %r4698;
	st.local.u32 	[%rd2618+20], %r4698;
	st.local.u32 	[%rd2618+24], %r4698;
	st.local.u32 	[%rd2618+28], %r4698;
	st.local.u32 	[%rd2618+32], %r4698;
	st.local.u32 	[%rd2618+36], %r4698;
	st.local.u32 	[%rd2618+40], %r4698;
	st.local.u32 	[%rd2618+44], %r4698;
	st.local.u32 	[%rd2618+48], %r4698;
	st.local.u32 	[%rd2618+52], %r4698;
	st.local.u32 	[%rd2618+56], %r4698;
	st.local.u32 	[%rd2618+60], %r4698;
	add.s32 	%r6771, %r6771, 16;
	setp.eq.s32 	%p2592, %r6771, %r6768;
	@%p2592 bra 	$L__BB1_2743;
	bra.uni 	$L__BB1_2742;
$L__BB1_2743:
	setp.eq.s32 	%p2593, %r1270, 0;
	@%p2593 bra 	$L__BB1_2753;
	and.b32  	%r1273, %r1203, 7;
	setp.lt.u32 	%p2594, %r1270, 8;
	@%p2594 bra 	$L__BB1_2746;
	mul.wide.u32 	%rd2619, %r6768, 4;
	add.s64 	%rd2620, %rd116, %rd2619;
	mov.b32 	%r4699, 0;
	st.local.u32 	[%rd2620], %r4699;
	st.local.u32 	[%rd2620+4], %r4699;
	st.local.u32 	[%rd2620+8], %r4699;
	st.local.u32 	[%rd2620+12], %r4699;
	st.local.u32 	[%rd2620+16], %r4699;
	st.local.u32 	[%rd2620+20], %r4699;
	st.local.u32 	[%rd2620+24], %r4699;
	st.local.u32 	[%rd2620+28], %r4699;
	add.s32 	%r6768, %r6768, 8;
$L__BB1_2746:
	setp.eq.s32 	%p2595, %r1273, 0;
	@%p2595 bra 	$L__BB1_2753;
	and.b32  	%r1276, %r1203, 3;
	setp.lt.u32 	%p2596, %r1273, 4;
	@%p2596 bra 	$L__BB1_2749;
	mul.wide.u32 	%rd2621, %r6768, 4;
	add.s64 	%rd2622, %rd116, %rd2621;
	mov.b32 	%r4700, 0;
	st.local.u32 	[%rd2622], %r4700;
	st.local.u32 	[%rd2622+4], %r4700;
	st.local.u32 	[%rd2622+8], %r4700;
	st.local.u32 	[%rd2622+12], %r4700;
	add.s32 	%r6768, %r6768, 4;
$L__BB1_2749:
	setp.eq.s32 	%p2597, %r1276, 0;
	@%p2597 bra 	$L__BB1_2753;
	mul.wide.u32 	%rd2623, %r6768, 4;
	add.s64 	%rd446, %rd116, %rd2623;
	mov.b32 	%r4701, 0;
	st.local.u32 	[%rd446], %r4701;
	setp.eq.s32 	%p2598, %r1276, 1;
	@%p2598 bra 	$L__BB1_2753;
	mov.b32 	%r4702, 0;
	st.local.u32 	[%rd446+4], %r4702;
	setp.eq.s32 	%p2599, %r1276, 2;
	@%p2599 bra 	$L__BB1_2753;
	mov.b32 	%r4703, 0;
	st.local.u32 	[%rd446+8], %r4703;
$L__BB1_2753:
	setp.eq.s32 	%p2600, %r1205, 0;
	@%p2600 bra 	$L__BB1_2767;
	and.b32  	%r1279, %r1205, 15;
	setp.lt.u32 	%p2601, %r1205, 16;
	mov.b32 	%r6773, 0;
	@%p2601 bra 	$L__BB1_2757;
	and.b32  	%r6773, %r1205, 2147483632;
	mov.b32 	%r6772, 0;
$L__BB1_2756:
	.pragma "nounroll";
	mul.wide.u32 	%rd2624, %r6772, 4;
	add.s64 	%rd2625, %rd117, %rd2624;
	mov.b32 	%r4706, 0;
	st.local.u32 	[%rd2625], %r4706;
	st.local.u32 	[%rd2625+4], %r4706;
	st.local.u32 	[%rd2625+8], %r4706;
	st.local.u32 	[%rd2625+12], %r4706;
	st.local.u32 	[%rd2625+16], %r4706;
	st.local.u32 	[%rd2625+20], %r4706;
	st.local.u32 	[%rd2625+24], %r4706;
	st.local.u32 	[%rd2625+28], %r4706;
	st.local.u32 	[%rd2625+32], %r4706;
	st.local.u32 	[%rd2625+36], %r4706;
	st.local.u32 	[%rd2625+40], %r4706;
	st.local.u32 	[%rd2625+44], %r4706;
	st.local.u32 	[%rd2625+48], %r4706;
	st.local.u32 	[%rd2625+52], %r4706;
	st.local.u32 	[%rd2625+56], %r4706;
	st.local.u32 	[%rd2625+60], %r4706;
	add.s32 	%r6772, %r6772, 16;
	setp.ne.s32 	%p2602, %r6772, %r6773;
	@%p2602 bra 	$L__BB1_2756;
$L__BB1_2757:
	setp.eq.s32 	%p2603, %r1279, 0;
	@%p2603 bra 	$L__BB1_2767;
	and.b32  	%r1286, %r1205, 7;
	setp.lt.u32 	%p2604, %r1279, 8;
	@%p2604 bra 	$L__BB1_2760;
	mul.wide.u32 	%rd2626, %r6773, 4;
	add.s64 	%rd2627, %rd117, %rd2626;
	mov.b32 	%r4707, 0;
	st.local.u32 	[%rd2627], %r4707;
	st.local.u32 	[%rd2627+4], %r4707;
	st.local.u32 	[%rd2627+8], %r4707;
	st.local.u32 	[%rd2627+12], %r4707;
	st.local.u32 	[%rd2627+16], %r4707;
	st.local.u32 	[%rd2627+20], %r4707;
	st.local.u32 	[%rd2627+24], %r4707;
	st.local.u32 	[%rd2627+28], %r4707;
	add.s32 	%r6773, %r6773, 8;
$L__BB1_2760:
	setp.eq.s32 	%p2605, %r1286, 0;
	@%p2605 bra 	$L__BB1_2767;
	and.b32  	%r1289, %r1205, 3;
	setp.lt.u32 	%p2606, %r1286, 4;
	@%p2606 bra 	$L__BB1_2763;
	mul.wide.u32 	%rd2628, %r6773, 4;
	add.s64 	%rd2629, %rd117, %rd2628;
	mov.b32 	%r4708, 0;
	st.local.u32 	[%rd2629], %r4708;
	st.local.u32 	[%rd2629+4], %r4708;
	st.local.u32 	[%rd2629+8], %r4708;
	st.local.u32 	[%rd2629+12], %r4708;
	add.s32 	%r6773, %r6773, 4;
$L__BB1_2763:
	setp.eq.s32 	%p2607, %r1289, 0;
	@%p2607 bra 	$L__BB1_2767;
	mul.wide.u32 	%rd2630, %r6773, 4;
	add.s64 	%rd447, %rd117, %rd2630;
	mov.b32 	%r4709, 0;
	st.local.u32 	[%rd447], %r4709;
	setp.eq.s32 	%p2608, %r1289, 1;
	@%p2608 bra 	$L__BB1_2767;
	mov.b32 	%r4710, 0;
	st.local.u32 	[%rd447+4], %r4710;
	setp.eq.s32 	%p2609, %r1289, 2;
	@%p2609 bra 	$L__BB1_2767;
	mov.b32 	%r4711, 0;
	st.local.u32 	[%rd447+8], %r4711;
$L__BB1_2767:
	add.s32 	%r4712, %r6788, -1;
	add.s32 	%r1292, %r6787, -1;
	mad.lo.s32 	%r1293, %r4712, %r1205, %r1292;
	mul.wide.s32 	%rd2631, %r1293, 8;
	add.s64 	%rd448, %rd114, %rd2631;
	ld.local.f64 	%fd4313, [%rd448];
	abs.f64 	%fd4314, %fd4313;
	setp.geu.f64 	%p2610, %fd4314, 0d41CDCD64FF800000;
	mov.f64 	%fd6176, 0d0000000000000000;
	@%p2610 bra 	$L__BB1_2838;
	mul.wide.s32 	%rd2632, %r6788, 4;
	add.s64 	%rd2633, %rd116, %rd2632;
	st.local.u32 	[%rd2633+-4], %r6787;
	mul.wide.s32 	%rd2634, %r1292, 4;
	add.s64 	%rd2635, %rd117, %rd2634;
	st.local.u32 	[%rd2635], %r6788;
	bra.uni 	$L__BB1_2770;
$L__BB1_2769:
	cvt.s64.s32 	%rd2755, %r6788;
	add.s64 	%rd2756, %rd118, %rd2755;
	ld.local.u8 	%rs1425, [%rd2756];
	cvt.s64.s32 	%rd2757, %r6787;
	add.s64 	%rd2758, %rd119, %rd2757;
	ld.local.u8 	%rs1424, [%rd2758];
$L__BB1_2770:
	cvt.u32.u16 	%r4713, %rs1425;
	cvt.s32.s8 	%r4714, %r4713;
	cvt.u32.u16 	%r4715, %rs1424;
	cvt.s32.s8 	%r4716, %r4715;
	add.s32 	%r4717, %r4716, %r4714;
	setp.eq.s32 	%p2611, %r4717, 3;
	@%p2611 bra 	$L__BB1_2772;
	add.s32 	%r4718, %r6788, -1;
	mad.lo.s32 	%r4719, %r4718, %r1205, %r6787;
	add.s32 	%r4720, %r4719, -1;
	mul.wide.s32 	%rd2636, %r4720, 8;
	add.s64 	%rd2637, %rd115, %rd2636;
	mov.b64 	%rd2638, -4616189618054758400;
	st.local.u64 	[%rd2637], %rd2638;
	add.s64 	%rd2639, %rd114, %rd2636;
	mov.b64 	%rd2640, 9218868437227405312;
	st.local.u64 	[%rd2639], %rd2640;
	mov.f64 	%fd6170, 0dBFF0000000000000;
	mov.f64 	%fd6169, 0d7FF0000000000000;
	bra.uni 	$L__BB1_2783;
$L__BB1_2772:
	cvt.s32.s8 	%r4722, %r4713;
	mul.wide.s32 	%rd2641, %r4722, 5;
	cvt.u64.u16 	%rd2642, %rs1424;
	cvt.s64.s8 	%rd449, %rd2642;
	add.s64 	%rd450, %rd2641, %rd449;
	shl.b64 	%rd2643, %rd450, 3;
	add.s64 	%rd2644, %rd2, %rd2643;
	ld.global.f64 	%fd6170, [%rd2644+45440];
	cvt.s64.s32 	%rd2645, %r6787;
	add.s64 	%rd2646, %rd119, %rd2645;
	cvt.s64.s32 	%rd2647, %r6788;
	add.s64 	%rd2648, %rd118, %rd2647;
	ld.local.u8 	%rs1132, [%rd2648+-1];
	cvt.u64.u16 	%rd2649, %rs1132;
	cvt.s64.s8 	%rd451, %rd2649;
	ld.local.s8 	%rs1133, [%rd2646+-1];
	cvt.u32.u16 	%r4723, %rs1133;
	cvt.u32.u16 	%r4724, %rs1424;
	prmt.b32 	%r4725, %r4724, %r4723, 0x3340U;
	prmt.b32 	%r4726, %r4713, 0, 0x3340U;
	prmt.b32 	%r4727, %r4725, %r4726, 0x5410U;
	cvt.u32.u16 	%r4728, %rs1132;
	cvt.s32.s8 	%r4729, %r4728;
	mov.b32 	%r4730, 334205;
	dp4a.s32.u32 	%r4731, %r4727, %r4730, %r4729;
	mul.wide.s32 	%rd2650, %r4731, 8;
	add.s64 	%rd2651, %rd2, %rd2650;
	ld.global.f64 	%fd4317, [%rd2651+35440];
	add.f64 	%fd4318, %fd6170, %fd4317;
	ld.global.f64 	%fd6169, [%rd2644+45640];
	ld.global.f64 	%fd4319, [%rd2651+40440];
	add.f64 	%fd4320, %fd6169, %fd4319;
	abs.f64 	%fd4321, %fd4320;
	setp.gt.f64 	%p2612, %fd4321, 0d41CDCD64FF800000;
	selp.f64 	%fd1493, 0dBFF0000000000000, %fd4318, %p2612;
	selp.f64 	%fd1494, 0d7FF0000000000000, %fd4320, %p2612;
	cvt.s16.s8 	%rs1134, %rs1424;
	mov.b32 	%r4732, {%rs1134, %rs1133};
	mov.b32 	%r4733, 1305;
	dp2a.lo.s32.u32 	%r4734, %r4732, %r4733, %r4722;
	mul.wide.s32 	%rd2652, %r4734, 8;
	add.s64 	%rd452, %rd2, %rd2652;
	ld.global.f64 	%fd1495, [%rd452+21000];
	abs.f64 	%fd4322, %fd1495;
	setp.geu.f64 	%p2613, %fd4322, 0d41CDCD64FF800000;
	@%p2613 bra 	$L__BB1_2778;
	mad.lo.s64 	%rd2656, %rd449, 24, %rd450;
	add.s64 	%rd2657, %rd2656, %rd451;
	shl.b64 	%rd2658, %rd2657, 3;
	add.s64 	%rd453, %rd2, %rd2658;
	ld.global.f64 	%fd1496, [%rd453+23000];
	abs.f64 	%fd4337, %fd1496;
	setp.geu.f64 	%p2618, %fd4337, 0d41CDCD64FF800000;
	@%p2618 bra 	$L__BB1_2776;
	ld.global.f64 	%fd4350, [%rd452+20000];
	add.f64 	%fd4351, %fd6170, %fd4350;
	ld.global.f64 	%fd4352, [%rd453+22000];
	add.f64 	%fd4353, %fd4351, %fd4352;
	add.f64 	%fd4354, %fd6169, %fd1495;
	add.f64 	%fd4355, %fd4354, %fd1496;
	abs.f64 	%fd4356, %fd4355;
	setp.gt.f64 	%p2622, %fd4356, 0d41CDCD64FF800000;
	selp.f64 	%fd6166, 0dBFF0000000000000, %fd4353, %p2622;
	selp.f64 	%fd6167, 0d7FF0000000000000, %fd4355, %p2622;
	add.f64 	%fd4357, %fd6167, 0d4069000000000000;
	add.f64 	%fd4358, %fd6166, 0dC016CCCCCCCCCCCD;
	add.f64 	%fd4359, %fd1294, %fd4358;
	div.rn.f64 	%fd6168, %fd4357, %fd4359;
	abs.f64 	%fd4360, %fd1494;
	setp.geu.f64 	%p2623, %fd4360, 0d41CDCD64FF800000;
	@%p2623 bra 	$L__BB1_2781;
	add.f64 	%fd4361, %fd1494, 0d4069000000000000;
	add.f64 	%fd4362, %fd1493, 0dC016CCCCCCCCCCCD;
	add.f64 	%fd4363, %fd1294, %fd4362;
	div.rn.f64 	%fd4364, %fd4361, %fd4363;
	setp.lt.f64 	%p2624, %fd4364, %fd6168;
	selp.f64 	%fd6166, %fd6166, %fd1493, %p2624;
	selp.f64 	%fd6167, %fd6167, %fd1494, %p2624;
	selp.f64 	%fd6168, %fd6168, %fd4364, %p2624;
	bra.uni 	$L__BB1_2781;
$L__BB1_2776:
	ld.global.f64 	%fd4338, [%rd452+20000];
	add.f64 	%fd4339, %fd6170, %fd4338;
	add.f64 	%fd4340, %fd6169, %fd1495;
	abs.f64 	%fd4341, %fd4340;
	setp.gt.f64 	%p2619, %fd4341, 0d41CDCD64FF800000;
	selp.f64 	%fd6166, 0dBFF0000000000000, %fd4339, %p2619;
	selp.f64 	%fd6167, 0d7FF0000000000000, %fd4340, %p2619;
	add.f64 	%fd4342, %fd6167, 0d4069000000000000;
	add.f64 	%fd4343, %fd6166, 0dC016CCCCCCCCCCCD;
	add.f64 	%fd4344, %fd1294, %fd4343;
	div.rn.f64 	%fd6168, %fd4342, %fd4344;
	abs.f64 	%fd4345, %fd1494;
	setp.geu.f64 	%p2620, %fd4345, 0d41CDCD64FF800000;
	@%p2620 bra 	$L__BB1_2781;
	add.f64 	%fd4346, %fd1494, 0d4069000000000000;
	add.f64 	%fd4347, %fd1493, 0dC016CCCCCCCCCCCD;
	add.f64 	%fd4348, %fd1294, %fd4347;
	div.rn.f64 	%fd4349, %fd4346, %fd4348;
	setp.lt.f64 	%p2621, %fd4349, %fd6168;
	selp.f64 	%fd6166, %fd6166, %fd1493, %p2621;
	selp.f64 	%fd6167, %fd6167, %fd1494, %p2621;
	selp.f64 	%fd6168, %fd6168, %fd4349, %p2621;
	bra.uni 	$L__BB1_2781;
$L__BB1_2778:
	mad.lo.s64 	%rd2653, %rd449, 24, %rd450;
	add.s64 	%rd2654, %rd2653, %rd451;
	shl.b64 	%rd2655, %rd2654, 3;
	add.s64 	%rd454, %rd2, %rd2655;
	ld.global.f64 	%fd1509, [%rd454+23000];
	abs.f64 	%fd4324, %fd1509;
	setp.geu.f64 	%p2614, %fd4324, 0d41CDCD64FF800000;
	mov.f64 	%fd6166, %fd1493;
	mov.f64 	%fd6167, %fd1494;
	@%p2614 bra 	$L__BB1_2781;
	ld.global.f64 	%fd4325, [%rd454+22000];
	add.f64 	%fd4326, %fd6170, %fd4325;
	add.f64 	%fd4327, %fd6169, %fd1509;
	abs.f64 	%fd4328, %fd4327;
	setp.gt.f64 	%p2615, %fd4328, 0d41CDCD64FF800000;
	selp.f64 	%fd6166, 0dBFF0000000000000, %fd4326, %p2615;
	selp.f64 	%fd6167, 0d7FF0000000000000, %fd4327, %p2615;
	add.f64 	%fd4329, %fd6167, 0d4069000000000000;
	add.f64 	%fd4330, %fd6166, 0dC016CCCCCCCCCCCD;
	add.f64 	%fd4331, %fd1294, %fd4330;
	div.rn.f64 	%fd6168, %fd4329, %fd4331;
	abs.f64 	%fd4332, %fd1494;
	setp.geu.f64 	%p2616, %fd4332, 0d41CDCD64FF800000;
	@%p2616 bra 	$L__BB1_2781;
	add.f64 	%fd4333, %fd1494, 0d4069000000000000;
	add.f64 	%fd4334, %fd1493, 0dC016CCCCCCCCCCCD;
	add.f64 	%fd4335, %fd1294, %fd4334;
	div.rn.f64 	%fd4336, %fd4333, %fd4335;
	setp.lt.f64 	%p2617, %fd4336, %fd6168;
	selp.f64 	%fd6166, %fd6166, %fd1493, %p2617;
	selp.f64 	%fd6167, %fd6167, %fd1494, %p2617;
	selp.f64 	%fd6168, %fd6168, %fd4336, %p2617;
$L__BB1_2781:
	add.f64 	%fd4365, %fd6170, 0dC016CCCCCCCCCCCD;
	add.f64 	%fd1519, %fd1294, %fd4365;
	abs.f64 	%fd4366, %fd6167;
	setp.geu.f64 	%p2625, %fd4366, 0d41CDCD64FF800000;
	@%p2625 bra 	$L__BB1_2783;
	add.f64 	%fd4367, %fd6169, 0d4069000000000000;
	div.rn.f64 	%fd4368, %fd4367, %fd1519;
	setp.lt.f64 	%p2626, %fd6168, %fd4368;
	selp.f64 	%fd6169, %fd6169, %fd6167, %p2626;
	selp.f64 	%fd6170, %fd6170, %fd6166, %p2626;
$L__BB1_2783:
	add.s32 	%r1298, %r6788, -1;
	mul.lo.s32 	%r1299, %r1298, %r1205;
	add.s32 	%r1300, %r6787, -1;
	add.s32 	%r1301, %r1300, %r1299;
	mul.wide.s32 	%rd2659, %r1301, 8;
	add.s64 	%rd2660, %rd115, %rd2659;
	ld.local.f64 	%fd1524, [%rd2660];
	abs.f64 	%fd1525, %fd1524;
	abs.f64 	%fd4369, %fd6170;
	max.f64 	%fd4371, %fd1525, %fd4369;
	setp.gt.f64 	%p2627, %fd4371, 0d41CDCD64FF800000;
	sub.f64 	%fd4372, %fd1524, %fd6170;
	abs.f64 	%fd4373, %fd4372;
	setp.geu.f64 	%p2628, %fd4373, 0d3EE4F8B588E368F1;
	or.pred  	%p2629, %p2627, %p2628;
	@%p2629 bra 	$L__BB1_2785;
	mul.wide.s32 	%rd2661, %r1301, 8;
	add.s64 	%rd2662, %rd114, %rd2661;
	ld.local.f64 	%fd4375, [%rd2662];
	abs.f64 	%fd4376, %fd4375;
	abs.f64 	%fd4377, %fd6169;
	max.f64 	%fd4379, %fd4376, %fd4377;
	setp.leu.f64 	%p2630, %fd4379, 0d41CDCD64FF800000;
	sub.f64 	%fd4380, %fd4375, %fd6169;
	abs.f64 	%fd4381, %fd4380;
	setp.lt.f64 	%p2631, %fd4381, 0d3EE4F8B588E368F1;
	and.pred  	%p2632, %p2630, %p2631;
	@%p2632 bra 	$L__BB1_2807;
$L__BB1_2785:
	mov.pred 	%p3817, -1;
	min.s32 	%r4923, %r6787, %r6788;
	setp.lt.s32 	%p2723, %r4923, 2;
	@%p2723 bra 	$L__BB1_2788;
	cvt.u64.u32 	%rd2681, %r1298;
	add.s64 	%rd2682, %rd118, %rd2681;
	cvt.u64.u32 	%rd2683, %r6788;
	add.s64 	%rd2684, %rd118, %rd2683;
	cvt.u64.u32 	%rd2685, %r1300;
	add.s64 	%rd2686, %rd119, %rd2685;
	cvt.u64.u32 	%rd2687, %r6787;
	add.s64 	%rd2688, %rd119, %rd2687;
	ld.local.s8 	%r4924, [%rd2688];
	ld.local.u8 	%r4925, [%rd2682];
	ld.local.u8 	%r4926, [%rd2684];
	prmt.b32 	%r4927, %r4926, %r4925, 0x3340U;
	ld.local.u8 	%r4928, [%rd2686];
	prmt.b32 	%r4929, %r4928, 0, 0x3340U;
	prmt.b32 	%r4930, %r4927, %r4929, 0x5410U;
	mov.b32 	%r4931, 359705;
	dp4a.s32.u32 	%r4932, %r4930, %r4931, %r4924;
	mul.wide.s32 	%rd2689, %r4932, 8;
	add.s64 	%rd2690, %rd2, %rd2689;
	ld.global.f64 	%fd4402, [%rd2690];
	sub.s32 	%r4933, %r1299, %r1205;
	add.s32 	%r1302, %r6787, -2;
	add.s32 	%r4934, %r1302, %r4933;
	mul.wide.s32 	%rd2691, %r4934, 8;
	add.s64 	%rd2692, %rd115, %rd2691;
	ld.local.f64 	%fd4403, [%rd2692];
	add.f64 	%fd4404, %fd4402, %fd4403;
	abs.f64 	%fd4405, %fd4404;
	max.f64 	%fd4407, %fd1525, %fd4405;
	setp.gt.f64 	%p2725, %fd4407, 0d41CDCD64FF800000;
	sub.f64 	%fd4408, %fd1524, %fd4404;
	abs.f64 	%fd4409, %fd4408;
	setp.geu.f64 	%p2726, %fd4409, 0d3EE4F8B588E368F1;
	or.pred  	%p2727, %p2725, %p2726;
	@%p2727 bra 	$L__BB1_2788;
	add.s32 	%r4935, %r6788, -2;
	mul.wide.u32 	%rd2693, %r4935, 4;
	add.s64 	%rd2694, %rd116, %rd2693;
	st.local.u32 	[%rd2694], %r1300;
	mul.wide.u32 	%rd2695, %r1302, 4;
	add.s64 	%rd2696, %rd117, %rd2695;
	st.local.u32 	[%rd2696], %r1298;
	mov.pred 	%p3817, 0;
	mov.u32 	%r6787, %r1300;
	mov.u32 	%r6788, %r1298;
$L__BB1_2788:
	not.pred 	%p2729, %p3817;
	@%p2729 bra 	$L__BB1_2769;
	mov.b32 	%r6784, 3;
$L__BB1_2790:
	mov.u32 	%r1307, %r6784;
	add.s32 	%r1308, %r6788, -1;
	sub.s32 	%r4937, %r6787, %r1307;
	add.s32 	%r4938, %r4937, 1;
	setp.gt.u32 	%p2731, %r4937, 2147483646;
	abs.s32 	%r4939, %r4937;
	selp.b32 	%r1309, %r4939, 0, %p2731;
	sub.s32 	%r6786, %r1308, %r1309;
	selp.b32 	%r6785, 1, %r4938, %p2731;
	setp.lt.s32 	%p2732, %r6786, 1;
	setp.ge.s32 	%p2733, %r6785, %r6787;
	mov.pred 	%p3818, -1;
	or.pred  	%p2734, %p2732, %p2733;
	@%p2734 bra 	$L__BB1_2806;
	cvt.s64.s32 	%rd2697, %r6787;
	add.s64 	%rd455, %rd119, %rd2697;
	add.s32 	%r4941, %r6787, -1;
	cvt.s64.s32 	%rd2698, %r6788;
	add.s64 	%rd456, %rd118, %rd2698;
	mad.lo.s32 	%r4942, %r1308, %r1205, %r4941;
	mul.wide.s32 	%rd2699, %r4942, 8;
	add.s64 	%rd457, %rd114, %rd2699;
	add.s64 	%rd2700, %rd115, %rd2699;
	ld.local.f64 	%fd1526, [%rd2700];
	abs.f64 	%fd1527, %fd1526;
	add.s32 	%r4943, %r4941, %r1309;
	sub.s32 	%r4944, %r4943, %r6785;
	mul.wide.s32 	%rd2701, %r4944, 8;
	add.s64 	%rd458, %rd2, %rd2701;
	add.f64 	%fd4411, %fd1526, 0dC016CCCCCCCCCCCD;
	add.f64 	%fd1528, %fd1294, %fd4411;
	mul.wide.u32 	%rd2702, %r4944, 8;
	add.s64 	%rd459, %rd2, %rd2702;
$L__BB1_2792:
	not.b32 	%r4945, %r6786;
	add.s32 	%r1314, %r6788, %r4945;
	not.b32 	%r4946, %r6785;
	add.s32 	%r1315, %r6787, %r4946;
	setp.eq.s32 	%p2735, %r1314, 0;
	setp.gt.s32 	%p2736, %r1315, 0;
	and.pred  	%p2737, %p2735, %p2736;
	@%p2737 bra 	$L__BB1_2794;
	setp.ne.s32 	%p2738, %r1315, 0;
	setp.lt.s32 	%p2739, %r1314, 1;
	or.pred  	%p2740, %p2739, %p2738;
	@%p2740 bra 	$L__BB1_2799;
$L__BB1_2794:
	setp.ne.s32 	%p2747, %r1315, 1;
	setp.ne.s32 	%p2748, %r1314, 1;
	and.pred  	%p2749, %p2748, %p2747;
	@%p2749 bra 	$L__BB1_2798;
	setp.eq.s32 	%p2751, %r1314, 1;
	setp.eq.s32 	%p2752, %r1315, 1;
	setp.eq.s32 	%p2753, %r1314, 0;
	and.pred  	%p2754, %p2753, %p2752;
	setp.eq.s32 	%p2755, %r1315, 0;
	and.pred  	%p2756, %p2751, %p2755;
	or.pred  	%p2757, %p2754, %p2756;
	mov.f64 	%fd6172, 0d0000000000000000;
	mov.f64 	%fd6171, 0dC0A9300000000000;
	not.pred 	%p2758, %p2757;
	@%p2758 bra 	$L__BB1_2797;
	ld.global.f64 	%fd4466, [%rd459+25192];
	cvt.u64.u32 	%rd2742, %r6786;
	add.s64 	%rd2743, %rd118, %rd2742;
	cvt.s64.s32 	%rd2744, %r6785;
	add.s64 	%rd2745, %rd119, %rd2744;
	ld.local.s8 	%r4996, [%rd455];
	ld.local.u8 	%r4997, [%rd2743];
	ld.local.u8 	%r4998, [%rd456];
	prmt.b32 	%r4999, %r4997, %r4998, 0x3340U;
	ld.local.u8 	%r5000, [%rd2745];
	prmt.b32 	%r5001, %r5000, 0, 0x3340U;
	prmt.b32 	%r5002, %r4999, %r5001, 0x5410U;
	mov.b32 	%r5003, 334205;
	dp4a.s32.u32 	%r5004, %r5002, %r5003, %r4996;
	mul.wide.s32 	%rd2746, %r5004, 8;
	add.s64 	%rd2747, %rd2, %rd2746;
	ld.global.f64 	%fd4467, [%rd2747+5000];
	add.f64 	%fd6172, %fd4466, %fd4467;
	ld.global.f64 	%fd4468, [%rd459+24472];
	ld.global.f64 	%fd4469, [%rd2747];
	add.f64 	%fd6171, %fd4468, %fd4469;
$L__BB1_2797:
	add.s32 	%r5005, %r6786, -1;
	mad.lo.s32 	%r5006, %r5005, %r1205, %r6785;
	add.s32 	%r5007, %r5006, -1;
	mul.wide.s32 	%rd2748, %r5007, 8;
	add.s64 	%rd2749, %rd114, %rd2748;
	ld.local.f64 	%fd4470, [%rd2749];
	add.f64 	%fd4471, %fd6172, %fd4470;
	add.s64 	%rd2750, %rd115, %rd2748;
	ld.local.f64 	%fd4472, [%rd2750];
	add.f64 	%fd4473, %fd6171, %fd4472;
	abs.f64 	%fd4474, %fd4471;
	setp.gt.f64 	%p2759, %fd4474, 0d41CDCD64FF800000;
	selp.f64 	%fd6174, 0dBFF0000000000000, %fd4473, %p2759;
	selp.f64 	%fd6173, 0d7FF0000000000000, %fd4471, %p2759;
	bra.uni 	$L__BB1_2802;
$L__BB1_2798:
	ld.global.f64 	%fd4449, [%rd458+25192];
	cvt.u64.u32 	%rd2725, %r6786;
	add.s64 	%rd2726, %rd118, %rd2725;
	ld.local.s8 	%r4991, [%rd2726];
	mul.wide.s32 	%rd2727, %r4991, 5;
	cvt.s64.s32 	%rd2728, %r6785;
	add.s64 	%rd2729, %rd119, %rd2728;
	ld.local.s8 	%rd2730, [%rd2729];
	add.s64 	%rd2731, %rd2727, %rd2730;
	shl.b64 	%rd2732, %rd2731, 3;
	add.s64 	%rd2733, %rd2, %rd2732;
	ld.global.f64 	%fd4450, [%rd2733+45640];
	add.f64 	%fd4451, %fd4449, %fd4450;
	ld.local.s8 	%r4992, [%rd456];
	mul.wide.s32 	%rd2734, %r4992, 5;
	ld.local.s8 	%rd2735, [%rd455];
	add.s64 	%rd2736, %rd2734, %rd2735;
	shl.b64 	%rd2737, %rd2736, 3;
	add.s64 	%rd2738, %rd2, %rd2737;
	ld.global.f64 	%fd4452, [%rd2738+45640];
	add.f64 	%fd4453, %fd4451, %fd4452;
	add.s32 	%r4993, %r6786, -1;
	mad.lo.s32 	%r4994, %r4993, %r1205, %r6785;
	add.s32 	%r4995, %r4994, -1;
	mul.wide.s32 	%rd2739, %r4995, 8;
	add.s64 	%rd2740, %rd114, %rd2739;
	ld.local.f64 	%fd4454, [%rd2740];
	add.f64 	%fd4455, %fd4453, %fd4454;
	ld.global.f64 	%fd4456, [%rd458+24472];
	ld.global.f64 	%fd4457, [%rd2733+45440];
	add.f64 	%fd4458, %fd4456, %fd4457;
	ld.global.f64 	%fd4459, [%rd2738+45440];
	add.f64 	%fd4460, %fd4458, %fd4459;
	add.s64 	%rd2741, %rd115, %rd2739;
	ld.local.f64 	%fd4461, [%rd2741];
	add.f64 	%fd4462, %fd4460, %fd4461;
	abs.f64 	%fd4463, %fd4455;
	setp.gt.f64 	%p2750, %fd4463, 0d41CDCD64FF800000;
	selp.f64 	%fd6174, 0dBFF0000000000000, %fd4462, %p2750;
	selp.f64 	%fd6173, 0d7FF0000000000000, %fd4455, %p2750;
	bra.uni 	$L__BB1_2802;
$L__BB1_2799:
	setp.ne.s32 	%p2741, %r1314, 1;
	setp.ne.s32 	%p2742, %r1315, 1;
	or.pred  	%p2743, %p2741, %p2742;
	@%p2743 bra 	$L__BB1_2801;
	cvt.u64.u32 	%rd2714, %r6786;
	add.s64 	%rd2715, %rd118, %rd2714;
	cvt.s64.s32 	%rd2716, %r6785;
	add.s64 	%rd2717, %rd119, %rd2716;
	ld.local.s8 	%r4970, [%rd2717+1];
	ld.local.u8 	%r4971, [%rd2715+1];
	ld.local.u8 	%r4972, [%rd2715];
	prmt.b32 	%r4973, %r4972, %r4971, 0x3340U;
	ld.local.u8 	%r4974, [%rd2717];
	prmt.b32 	%r4975, %r4974, 0, 0x3340U;
	prmt.b32 	%r4976, %r4973, %r4975, 0x5410U;
	mov.b32 	%r4977, 334205;
	dp4a.s32.u32 	%r4978, %r4976, %r4977, %r4970;
	mul.wide.s32 	%rd2718, %r4978, 8;
	add.s64 	%rd2719, %rd2, %rd2718;
	ld.global.f64 	%fd4429, [%rd2719+10000];
	ld.local.s8 	%r4979, [%rd456+-1];
	ld.local.u8 	%r4980, [%rd455];
	ld.local.u8 	%r4981, [%rd455+-1];
	prmt.b32 	%r4982, %r4981, %r4980, 0x3340U;
	ld.local.u8 	%r4983, [%rd456];
	prmt.b32 	%r4984, %r4983, 0, 0x3340U;
	prmt.b32 	%r4985, %r4982, %r4984, 0x5410U;
	mov.b32 	%r4986, 359705;
	dp4a.s32.u32 	%r4987, %r4985, %r4986, %r4979;
	mul.wide.s32 	%rd2720, %r4987, 8;
	add.s64 	%rd2721, %rd2, %rd2720;
	ld.global.f64 	%fd4430, [%rd2721+10000];
	add.f64 	%fd4431, %fd4429, %fd4430;
	add.s32 	%r4988, %r6786, -1;
	mad.lo.s32 	%r4989, %r4988, %r1205, %r6785;
	add.s32 	%r4990, %r4989, -1;
	mul.wide.s32 	%rd2722, %r4990, 8;
	add.s64 	%rd2723, %rd115, %rd2722;
	ld.local.f64 	%fd4432, [%rd2723];
	add.f64 	%fd4433, %fd4431, %fd4432;
	ld.global.f64 	%fd4434, [%rd2719+15000];
	ld.global.f64 	%fd4435, [%rd2721+15000];
	add.f64 	%fd4436, %fd4434, %fd4435;
	add.s64 	%rd2724, %rd114, %rd2722;
	ld.local.f64 	%fd4437, [%rd2724];
	add.f64 	%fd4438, %fd4436, %fd4437;
	abs.f64 	%fd4439, %fd4438;
	setp.gt.f64 	%p2745, %fd4439, 0d41CDCD64FF800000;
	selp.f64 	%fd4440, 0dBFF0000000000000, %fd4433, %p2745;
	selp.f64 	%fd4441, 0d7FF0000000000000, %fd4438, %p2745;
	add.f64 	%fd4442, %fd4441, 0d4069000000000000;
	add.f64 	%fd4443, %fd4440, 0dC016CCCCCCCCCCCD;
	add.f64 	%fd4444, %fd1294, %fd4443;
	div.rn.f64 	%fd4445, %fd4442, %fd4444;
	ld.local.f64 	%fd4446, [%rd457];
	add.f64 	%fd4447, %fd4446, 0d4069000000000000;
	div.rn.f64 	%fd4448, %fd4447, %fd1528;
	setp.ltu.f64 	%p2746, %fd4445, %fd4448;
	selp.f64 	%fd6173, 0d7FF0000000000000, %fd4441, %p2746;
	selp.f64 	%fd6174, 0dBFF0000000000000, %fd4440, %p2746;
	bra.uni 	$L__BB1_2802;
$L__BB1_2801:
	ld.global.f64 	%fd4412, [%rd458+24952];
	cvt.u64.u32 	%rd2703, %r6786;
	add.s64 	%rd2704, %rd118, %rd2703;
	cvt.s64.s32 	%rd2705, %r6785;
	add.s64 	%rd2706, %rd119, %rd2705;
	ld.local.s8 	%r4947, [%rd2706+1];
	ld.local.u8 	%r4948, [%rd2704+1];
	ld.local.u8 	%r4949, [%rd2704];
	prmt.b32 	%r4950, %r4949, %r4948, 0x3340U;
	ld.local.u8 	%r4951, [%rd2706];
	prmt.b32 	%r4952, %r4951, 0, 0x3340U;
	prmt.b32 	%r4953, %r4950, %r4952, 0x5410U;
	mov.b32 	%r4954, 334205;
	dp4a.s32.u32 	%r4955, %r4953, %r4954, %r4947;
	mul.wide.s32 	%rd2707, %r4955, 8;
	add.s64 	%rd2708, %rd2, %rd2707;
	ld.global.f64 	%fd4413, [%rd2708+30440];
	add.f64 	%fd4414, %fd4412, %fd4413;
	ld.local.s8 	%r4956, [%rd456+-1];
	ld.local.u8 	%r4957, [%rd455];
	ld.local.u8 	%r4958, [%rd455+-1];
	prmt.b32 	%r4959, %r4958, %r4957, 0x3340U;
	ld.local.u8 	%r4960, [%rd456];
	prmt.b32 	%r4961, %r4960, 0, 0x3340U;
	prmt.b32 	%r4962, %r4959, %r4961, 0x5410U;
	mov.b32 	%r4963, 359705;
	dp4a.s32.u32 	%r4964, %r4962, %r4963, %r4956;
	mul.wide.s32 	%rd2709, %r4964, 8;
	add.s64 	%rd2710, %rd2, %rd2709;
	ld.global.f64 	%fd4415, [%rd2710+30440];
	add.f64 	%fd4416, %fd4414, %fd4415;
	add.s32 	%r4965, %r6786, -1;
	mad.lo.s32 	%r4966, %r4965, %r1205, %r6785;
	add.s32 	%r4967, %r4966, -1;
	mul.wide.s32 	%rd2711, %r4967, 8;
	add.s64 	%rd2712, %rd114, %rd2711;
	ld.local.f64 	%fd4417, [%rd2712];
	add.f64 	%fd4418, %fd4416, %fd4417;
	ld.global.f64 	%fd4419, [%rd458+24232];
	ld.global.f64 	%fd4420, [%rd2708+25440];
	add.f64 	%fd4421, %fd4419, %fd4420;
	ld.global.f64 	%fd4422, [%rd2710+25440];
	add.f64 	%fd4423, %fd4421, %fd4422;
	sub.s32 	%r4968, %r1314, %r1315;
	abs.s32 	%r4969, %r4968;
	cvt.rn.f64.s32 	%fd4424, %r4969;
	fma.rn.f64 	%fd4425, %fd4424, 0dBFEEF3E864B31D04, %fd4423;
	add.s64 	%rd2713, %rd115, %rd2711;
	ld.local.f64 	%fd4426, [%rd2713];
	add.f64 	%fd4427, %fd4426, %fd4425;
	abs.f64 	%fd4428, %fd4418;
	setp.gt.f64 	%p2744, %fd4428, 0d41CDCD64FF800000;
	selp.f64 	%fd6174, 0dBFF0000000000000, %fd4427, %p2744;
	selp.f64 	%fd6173, 0d7FF0000000000000, %fd4418, %p2744;
$L__BB1_2802:
	abs.f64 	%fd4475, %fd6174;
	max.f64 	%fd4477, %fd1527, %fd4475;
	setp.gt.f64 	%p2760, %fd4477, 0d41CDCD64FF800000;
	sub.f64 	%fd4478, %fd1526, %fd6174;
	abs.f64 	%fd4479, %fd4478;
	setp.geu.f64 	%p2761, %fd4479, 0d3EE4F8B588E368F1;
	or.pred  	%p2762, %p2760, %p2761;
	@%p2762 bra 	$L__BB1_2805;
	ld.local.f64 	%fd4481, [%rd457];
	abs.f64 	%fd4482, %fd4481;
	abs.f64 	%fd4483, %fd6173;
	max.f64 	%fd4485, %fd4482, %fd4483;
	setp.gt.f64 	%p2763, %fd4485, 0d41CDCD64FF800000;
	sub.f64 	%fd4486, %fd4481, %fd6173;
	abs.f64 	%fd4487, %fd4486;
	setp.geu.f64 	%p2764, %fd4487, 0d3EE4F8B588E368F1;
	or.pred  	%p2765, %p2763, %p2764;
	@%p2765 bra 	$L__BB1_2805;
	add.s32 	%r5008, %r6786, -1;
	mul.wide.u32 	%rd2751, %r5008, 4;
	add.s64 	%rd2752, %rd116, %rd2751;
	st.local.u32 	[%rd2752], %r6785;
	mul.wide.s32 	%rd2753, %r6785, 4;
	add.s64 	%rd2754, %rd117, %rd2753;
	st.local.u32 	[%rd2754+-4], %r6786;
	mov.pred 	%p3818, 0;
	mov.u32 	%r6787, %r6785;
	mov.u32 	%r6788, %r6786;
	bra.uni 	$L__BB1_2806;
$L__BB1_2805:
	add.s32 	%r1316, %r6786, -1;
	add.s32 	%r6785, %r6785, 1;
	setp.gt.s32 	%p2768, %r6786, 1;
	setp.lt.s32 	%p2769, %r6785, %r6787;
	and.pred  	%p2770, %p2768, %p2769;
	mov.u32 	%r6786, %r1316;
	@%p2770 bra 	$L__BB1_2792;
$L__BB1_2806:
	add.s32 	%r6784, %r1307, 1;
	setp.lt.u32 	%p2771, %r1307, 32;
	and.pred  	%p2772, %p3818, %p2771;
	@%p2772 bra 	$L__BB1_2790;
	bra.uni 	$L__BB1_2769;
$L__BB1_2807:
	ld.local.f64 	%fd4384, [%rd448];
	add.f64 	%fd1543, %fd6164, %fd4384;
	mul.wide.s32 	%rd2663, %r1293, 8;
	add.s64 	%rd2664, %rd115, %rd2663;
	ld.local.f64 	%fd4385, [%rd2664];
	add.f64 	%fd1544, %fd6165, %fd4385;
	mov.f64 	%fd6175, 0d3FE0000000000000;
	@%p2572 bra 	$L__BB1_2837;
	setp.eq.s32 	%p2634, %r1203, 0;
	mov.b32 	%r6812, 0;
	@%p2634 bra 	$L__BB1_2822;
	and.b32  	%r1321, %r1203, 15;
	setp.lt.u32 	%p2635, %r1203, 16;
	mov.b32 	%r6812, 0;
	mov.u32 	%r6791, %r6812;
	@%p2635 bra 	$L__BB1_2812;
	and.b32  	%r6791, %r1203, 2147483632;
	mov.b32 	%r6812, 0;
	mov.u32 	%r6800, %r6812;
$L__BB1_2811:
	.pragma "nounroll";
	mul.wide.u32 	%rd2665, %r6800, 4;
	add.s64 	%rd2666, %rd116, %rd2665;
	ld.local.u32 	%r4739, [%rd2666];
	setp.gt.s32 	%p2636, %r4739, 0;
	selp.u32 	%r4740, 1, 0, %p2636;
	add.s32 	%r4741, %r6812, %r4740;
	ld.local.u32 	%r4742, [%rd2666+4];
	setp.gt.s32 	%p2637, %r4742, 0;
	selp.u32 	%r4743, 1, 0, %p2637;
	add.s32 	%r4744, %r4741, %r4743;
	ld.local.u32 	%r4745, [%rd2666+8];
	setp.gt.s32 	%p2638, %r4745, 0;
	selp.u32 	%r4746, 1, 0, %p2638;
	add.s32 	%r4747, %r4744, %r4746;
	ld.local.u32 	%r4748, [%rd2666+12];
	setp.gt.s32 	%p2639, %r4748, 0;
	selp.u32 	%r4749, 1, 0, %p2639;
	add.s32 	%r4750, %r4747, %r4749;
	ld.local.u32 	%r4751, [%rd2666+16];
	setp.gt.s32 	%p2640, %r4751, 0;
	selp.u32 	%r4752, 1, 0, %p2640;
	add.s32 	%r4753, %r4750, %r4752;
	ld.local.u32 	%r4754, [%rd2666+20];
	setp.gt.s32 	%p2641, %r4754, 0;
	selp.u32 	%r4755, 1, 0, %p2641;
	add.s32 	%r4756, %r4753, %r4755;
	ld.local.u32 	%r4757, [%rd2666+24];
	setp.gt.s32 	%p2642, %r4757, 0;
	selp.u32 	%r4758, 1, 0, %p2642;
	add.s32 	%r4759, %r4756, %r4758;
	ld.local.u32 	%r4760, [%rd2666+28];
	setp.gt.s32 	%p2643, %r4760, 0;
	selp.u32 	%r4761, 1, 0, %p2643;
	add.s32 	%r4762, %r4759, %r4761;
	ld.local.u32 	%r4763, [%rd2666+32];
	setp.gt.s32 	%p2644, %r4763, 0;
	selp.u32 	%r4764, 1, 0, %p2644;
	add.s32 	%r4765, %r4762, %r4764;
	ld.local.u32 	%r4766, [%rd2666+36];
	setp.gt.s32 	%p2645, %r4766, 0;
	selp.u32 	%r4767, 1, 0, %p2645;
	add.s32 	%r4768, %r4765, %r4767;
	ld.local.u32 	%r4769, [%rd2666+40];
	setp.gt.s32 	%p2646, %r4769, 0;
	selp.u32 	%r4770, 1, 0, %p2646;
	add.s32 	%r4771, %r4768, %r4770;
	ld.local.u32 	%r4772, [%rd2666+44];
	setp.gt.s32 	%p2647, %r4772, 0;
	selp.u32 	%r4773, 1, 0, %p2647;
	add.s32 	%r4774, %r4771, %r4773;
	ld.local.u32 	%r4775, [%rd2666+48];
	setp.gt.s32 	%p2648, %r4775, 0;
	selp.u32 	%r4776, 1, 0, %p2648;
	add.s32 	%r4777, %r4774, %r4776;
	ld.local.u32 	%r4778, [%rd2666+52];
	setp.gt.s32 	%p2649, %r4778, 0;
	selp.u32 	%r4779, 1, 0, %p2649;
	add.s32 	%r4780, %r4777, %r4779;
	ld.local.u32 	%r4781, [%rd2666+56];
	setp.gt.s32 	%p2650, %r4781, 0;
	selp.u32 	%r4782, 1, 0, %p2650;
	add.s32 	%r4783, %r4780, %r4782;
	ld.local.u32 	%r4784, [%rd2666+60];
	setp.gt.s32 	%p2651, %r4784, 0;
	selp.u32 	%r4785, 1, 0, %p2651;
	add.s32 	%r6812, %r4783, %r4785;
	add.s32 	%r6800, %r6800, 16;
	setp.eq.s32 	%p2652, %r6800, %r6791;
	@%p2652 bra 	$L__BB1_2812;
	bra.uni 	$L__BB1_2811;
$L__BB1_2812:
	setp.eq.s32 	%p2653, %r1321, 0;
	@%p2653 bra 	$L__BB1_2822;
	and.b32  	%r1326, %r1203, 7;
	setp.lt.u32 	%p2654, %r1321, 8;
	@%p2654 bra 	$L__BB1_2815;
	mul.wide.u32 	%rd2667, %r6791, 4;
	add.s64 	%rd2668, %rd116, %rd2667;
	ld.local.u32 	%r4787, [%rd2668];
	setp.gt.s32 	%p2655, %r4787, 0;
	selp.u32 	%r4788, 1, 0, %p2655;
	add.s32 	%r4789, %r6812, %r4788;
	ld.local.u32 	%r4790, [%rd2668+4];
	setp.gt.s32 	%p2656, %r4790, 0;
	selp.u32 	%r4791, 1, 0, %p2656;
	add.s32 	%r4792, %r4789, %r4791;
	ld.local.u32 	%r4793, [%rd2668+8];
	setp.gt.s32 	%p2657, %r4793, 0;
	selp.u32 	%r4794, 1, 0, %p2657;
	add.s32 	%r4795, %r4792, %r4794;
	ld.local.u32 	%r4796, [%rd2668+12];
	setp.gt.s32 	%p2658, %r4796, 0;
	selp.u32 	%r4797, 1, 0, %p2658;
	add.s32 	%r4798, %r4795, %r4797;
	ld.local.u32 	%r4799, [%rd2668+16];
	setp.gt.s32 	%p2659, %r4799, 0;
	selp.u32 	%r4800, 1, 0, %p2659;
	add.s32 	%r4801, %r4798, %r4800;
	ld.local.u32 	%r4802, [%rd2668+20];
	setp.gt.s32 	%p2660, %r4802, 0;
	selp.u32 	%r4803, 1, 0, %p2660;
	add.s32 	%r4804, %r4801, %r4803;
	ld.local.u32 	%r4805, [%rd2668+24];
	setp.gt.s32 	%p2661, %r4805, 0;
	selp.u32 	%r4806, 1, 0, %p2661;
	add.s32 	%r4807, %r4804, %r4806;
	ld.local.u32 	%r4808, [%rd2668+28];
	setp.gt.s32 	%p2662, %r4808, 0;
	selp.u32 	%r4809, 1, 0, %p2662;
	add.s32 	%r6812, %r4807, %r4809;
	add.s32 	%r6791, %r6791, 8;
$L__BB1_2815:
	setp.eq.s32 	%p2663, %r1326, 0;
	@%p2663 bra 	$L__BB1_2822;
	and.b32  	%r1332, %r1203, 3;
	setp.lt.u32 	%p2664, %r1326, 4;
	@%p2664 bra 	$L__BB1_2818;
	mul.wide.u32 	%rd2669, %r6791, 4;
	add.s64 	%rd2670, %rd116, %rd2669;
	ld.local.u32 	%r4811, [%rd2670];
	setp.gt.s32 	%p2665, %r4811, 0;
	selp.u32 	%r4812, 1, 0, %p2665;
	add.s32 	%r4813, %r6812, %r4812;
	ld.local.u32 	%r4814, [%rd2670+4];
	setp.gt.s32 	%p2666, %r4814, 0;
	selp.u32 	%r4815, 1, 0, %p2666;
	add.s32 	%r4816, %r4813, %r4815;
	ld.local.u32 	%r4817, [%rd2670+8];
	setp.gt.s32 	%p2667, %r4817, 0;
	selp.u32 	%r4818, 1, 0, %p2667;
	add.s32 	%r4819, %r4816, %r4818;
	ld.local.u32 	%r4820, [%rd2670+12];
	setp.gt.s32 	%p2668, %r4820, 0;
	selp.u32 	%r4821, 1, 0, %p2668;
	add.s32 	%r6812, %r4819, %r4821;
	add.s32 	%r6791, %r6791, 4;
$L__BB1_2818:
	setp.eq.s32 	%p2669, %r1332, 0;
	@%p2669 bra 	$L__BB1_2822;
	mul.wide.u32 	%rd2671, %r6791, 4;
	add.s64 	%rd460, %rd116, %rd2671;
	ld.local.u32 	%r4822, [%rd460];
	setp.gt.s32 	%p2670, %r4822, 0;
	selp.u32 	%r4823, 1, 0, %p2670;
	add.s32 	%r6812, %r6812, %r4823;
	setp.eq.s32 	%p2671, %r1332, 1;
	@%p2671 bra 	$L__BB1_2822;
	ld.local.u32 	%r4824, [%rd460+4];
	setp.gt.s32 	%p2672, %r4824, 0;
	selp.u32 	%r4825, 1, 0, %p2672;
	add.s32 	%r6812, %r6812, %r4825;
	setp.eq.s32 	%p2673, %r1332, 2;
	@%p2673 bra 	$L__BB1_2822;
	ld.local.u32 	%r4826, [%rd460+8];
	setp.gt.s32 	%p2674, %r4826, 0;
	selp.u32 	%r4827, 1, 0, %p2674;
	add.s32 	%r6812, %r6812, %r4827;
$L__BB1_2822:
	@%p2600 bra 	$L__BB1_2836;
	and.b32  	%r1342, %r1205, 15;
	setp.lt.u32 	%p2676, %r1205, 16;
	mov.b32 	%r6805, 0;
	@%p2676 bra 	$L__BB1_2826;
	and.b32  	%r6805, %r1205, 2147483632;
	mov.b32 	%r6802, 0;
$L__BB1_2825:
	.pragma "nounroll";
	mul.wide.u32 	%rd2672, %r6802, 4;
	add.s64 	%rd2673, %rd117, %rd2672;
	ld.local.u32 	%r4831, [%rd2673];
	setp.gt.s32 	%p2677, %r4831, 0;
	selp.u32 	%r4832, 1, 0, %p2677;
	add.s32 	%r4833, %r6812, %r4832;
	ld.local.u32 	%r4834, [%rd2673+4];
	setp.gt.s32 	%p2678, %r4834, 0;
	selp.u32 	%r4835, 1, 0, %p2678;
	add.s32 	%r4836, %r4833, %r4835;
	ld.local.u32 	%r4837, [%rd2673+8];
	setp.gt.s32 	%p2679, %r4837, 0;
	selp.u32 	%r4838, 1, 0, %p2679;
	add.s32 	%r4839, %r4836, %r4838;
	ld.local.u32 	%r4840, [%rd2673+12];
	setp.gt.s32 	%p2680, %r4840, 0;
	selp.u32 	%r4841, 1, 0, %p2680;
	add.s32 	%r4842, %r4839, %r4841;
	ld.local.u32 	%r4843, [%rd2673+16];
	setp.gt.s32 	%p2681, %r4843, 0;
	selp.u32 	%r4844, 1, 0, %p2681;
	add.s32 	%r4845, %r4842, %r4844;
	ld.local.u32 	%r4846, [%rd2673+20];
	setp.gt.s32 	%p2682, %r4846, 0;
	selp.u32 	%r4847, 1, 0, %p2682;
	add.s32 	%r4848, %r4845, %r4847;
	ld.local.u32 	%r4849, [%rd2673+24];
	setp.gt.s32 	%p2683, %r4849, 0;
	selp.u32 	%r4850, 1, 0, %p2683;
	add.s32 	%r4851, %r4848, %r4850;
	ld.local.u32 	%r4852, [%rd2673+28];
	setp.gt.s32 	%p2684, %r4852, 0;
	selp.u32 	%r4853, 1, 0, %p2684;
	add.s32 	%r4854, %r4851, %r4853;
	ld.local.u32 	%r4855, [%rd2673+32];
	setp.gt.s32 	%p2685, %r4855, 0;
	selp.u32 	%r4856, 1, 0, %p2685;
	add.s32 	%r4857, %r4854, %r4856;
	ld.local.u32 	%r4858, [%rd2673+36];
	setp.gt.s32 	%p2686, %r4858, 0;
	selp.u32 	%r4859, 1, 0, %p2686;
	add.s32 	%r4860, %r4857, %r4859;
	ld.local.u32 	%r4861, [%rd2673+40];
	setp.gt.s32 	%p2687, %r4861, 0;
	selp.u32 	%r4862, 1, 0, %p2687;
	add.s32 	%r4863, %r4860, %r4862;
	ld.local.u32 	%r4864, [%rd2673+44];
	setp.gt.s32 	%p2688, %r4864, 0;
	selp.u32 	%r4865, 1, 0, %p2688;
	add.s32 	%r4866, %r4863, %r4865;
	ld.local.u32 	%r4867, [%rd2673+48];
	setp.gt.s32 	%p2689, %r4867, 0;
	selp.u32 	%r4868, 1, 0, %p2689;
	add.s32 	%r4869, %r4866, %r4868;
	ld.local.u32 	%r4870, [%rd2673+52];
	setp.gt.s32 	%p2690, %r4870, 0;
	selp.u32 	%r4871, 1, 0, %p2690;
	add.s32 	%r4872, %r4869, %r4871;
	ld.local.u32 	%r4873, [%rd2673+56];
	setp.gt.s32 	%p2691, %r4873, 0;
	selp.u32 	%r4874, 1, 0, %p2691;
	add.s32 	%r4875, %r4872, %r4874;
	ld.local.u32 	%r4876, [%rd2673+60];
	setp.gt.s32 	%p2692, %r4876, 0;
	selp.u32 	%r4877, 1, 0, %p2692;
	add.s32 	%r6812, %r4875, %r4877;
	add.s32 	%r6802, %r6802, 16;
	setp.ne.s32 	%p2693, %r6802, %r6805;
	@%p2693 bra 	$L__BB1_2825;
$L__BB1_2826:
	setp.eq.s32 	%p2694, %r1342, 0;
	@%p2694 bra 	$L__BB1_2836;
	and.b32  	%r1355, %r1205, 7;
	setp.lt.u32 	%p2695, %r1342, 8;
	@%p2695 bra 	$L__BB1_2829;
	mul.wide.u32 	%rd2674, %r6805, 4;
	add.s64 	%rd2675, %rd117, %rd2674;
	ld.local.u32 	%r4879, [%rd2675];
	setp.gt.s32 	%p2696, %r4879, 0;
	selp.u32 	%r4880, 1, 0, %p2696;
	add.s32 	%r4881, %r6812, %r4880;
	ld.local.u32 	%r4882, [%rd2675+4];
	setp.gt.s32 	%p2697, %r4882, 0;
	selp.u32 	%r4883, 1, 0, %p2697;
	add.s32 	%r4884, %r4881, %r4883;
	ld.local.u32 	%r4885, [%rd2675+8];
	setp.gt.s32 	%p2698, %r4885, 0;
	selp.u32 	%r4886, 1, 0, %p2698;
	add.s32 	%r4887, %r4884, %r4886;
	ld.local.u32 	%r4888, [%rd2675+12];
	setp.gt.s32 	%p2699, %r4888, 0;
	selp.u32 	%r4889, 1, 0, %p2699;
	add.s32 	%r4890, %r4887, %r4889;
	ld.local.u32 	%r4891, [%rd2675+16];
	setp.gt.s32 	%p2700, %r4891, 0;
	selp.u32 	%r4892, 1, 0, %p2700;
	add.s32 	%r4893, %r4890, %r4892;
	ld.local.u32 	%r4894, [%rd2675+20];
	setp.gt.s32 	%p2701, %r4894, 0;
	selp.u32 	%r4895, 1, 0, %p2701;
	add.s32 	%r4896, %r4893, %r4895;
	ld.local.u32 	%r4897, [%rd2675+24];
	setp.gt.s32 	%p2702, %r4897, 0;
	selp.u32 	%r4898, 1, 0, %p2702;
	add.s32 	%r4899, %r4896, %r4898;
	ld.local.u32 	%r4900, [%rd2675+28];
	setp.gt.s32 	%p2703, %r4900, 0;
	selp.u32 	%r4901, 1, 0, %p2703;
	add.s32 	%r6812, %r4899, %r4901;
	add.s32 	%r6805, %r6805, 8;
$L__BB1_2829:
	setp.eq.s32 	%p2704, %r1355, 0;
	@%p2704 bra 	$L__BB1_2836;
	and.b32  	%r1361, %r1205, 3;
	setp.lt.u32 	%p2705, %r1355, 4;
	@%p2705 bra 	$L__BB1_2832;
	mul.wide.u32 	%rd2676, %r6805, 4;
	add.s64 	%rd2677, %rd117, %rd2676;
	ld.local.u32 	%r4903, [%rd2677];
	setp.gt.s32 	%p2706, %r4903, 0;
	selp.u32 	%r4904, 1, 0, %p2706;
	add.s32 	%r4905, %r6812, %r4904;
	ld.local.u32 	%r4906, [%rd2677+4];
	setp.gt.s32 	%p2707, %r4906, 0;
	selp.u32 	%r4907, 1, 0, %p2707;
	add.s32 	%r4908, %r4905, %r4907;
	ld.local.u32 	%r4909, [%rd2677+8];
	setp.gt.s32 	%p2708, %r4909, 0;
	selp.u32 	%r4910, 1, 0, %p2708;
	add.s32 	%r4911, %r4908, %r4910;
	ld.local.u32 	%r4912, [%rd2677+12];
	setp.gt.s32 	%p2709, %r4912, 0;
	selp.u32 	%r4913, 1, 0, %p2709;
	add.s32 	%r6812, %r4911, %r4913;
	add.s32 	%r6805, %r6805, 4;
$L__BB1_2832:
	setp.eq.s32 	%p2710, %r1361, 0;
	@%p2710 bra 	$L__BB1_2836;
	mul.wide.u32 	%rd2678, %r6805, 4;
	add.s64 	%rd461, %rd117, %rd2678;
	ld.local.u32 	%r4914, [%rd461];
	setp.gt.s32 	%p2711, %r4914, 0;
	selp.u32 	%r4915, 1, 0, %p2711;
	add.s32 	%r6812, %r6812, %r4915;
	setp.eq.s32 	%p2712, %r1361, 1;
	@%p2712 bra 	$L__BB1_2836;
	ld.local.u32 	%r4916, [%rd461+4];
	setp.gt.s32 	%p2713, %r4916, 0;
	selp.u32 	%r4917, 1, 0, %p2713;
	add.s32 	%r6812, %r6812, %r4917;
	setp.eq.s32 	%p2714, %r1361, 2;
	@%p2714 bra 	$L__BB1_2836;
	ld.local.u32 	%r4918, [%rd461+8];
	setp.gt.s32 	%p2715, %r4918, 0;
	selp.u32 	%r4919, 1, 0, %p2715;
	add.s32 	%r6812, %r6812, %r4919;
$L__BB1_2836:
	shr.u32 	%r4920, %r6812, 1;
	add.s32 	%r4921, %r4920, -1;
	cvt.rn.f64.s32 	%fd4386, %r4921;
	add.f64 	%fd4387, %fd1544, 0dC016CCCCCCCCCCCD;
	fma.rn.f64 	%fd4388, %fd4386, 0dBFE0A2B1704FF434, %fd4387;
	add.f64 	%fd4389, %fd1294, %fd4388;
	add.f64 	%fd4390, %fd1543, 0d4069000000000000;
	div.rn.f64 	%fd4391, %fd4390, %fd4389;
	add.f64 	%fd4392, %fd4391, 0dC071126666666666;
	fma.rn.f64 	%fd6175, %fd4392, 0d4059000000000000, 0d3FE0000000000000;
$L__BB1_2837:
	cvt.rzi.s32.f64 	%r4922, %fd6175;
	cvt.rn.f64.s32 	%fd4393, %r4922;
	div.rn.f64 	%fd6176, %fd4393, 0d4059000000000000;
$L__BB1_2838:
	setp.gt.f64 	%p2716, %fd6176, %fd8;
	@%p2716 bra 	$L__BB1_2880;
	{ // callseq 0, 0
	.param .b64 param0;
	st.param.b64 	[param0], %rd3819;
	.param .b64 param1;
	st.param.b64 	[param1], %rd413;
	.param .b32 param2;
	st.param.b32 	[param2], 2;
	.param .b64 param3;
	st.param.b64 	[param3], %rd604;
	.param .b64 retval0;
	call.uni (retval0), 
	_Z4thalPcS_iPdS_Pi, 
	(
	param0, 
	param1, 
	param2, 
	param3
	);
	ld.param.f64 	%fd4394, [retval0];
	} // callseq 0
	setp.gt.f64 	%p2717, %fd4394, %fd8;
	@%p2717 bra 	$L__BB1_2880;
	{ // callseq 1, 0
	.param .b64 param0;
	st.param.b64 	[param0], %rd3819;
	.param .b64 param1;
	st.param.b64 	[param1], %rd413;
	.param .b32 param2;
	st.param.b32 	[param2], 3;
	.param .b64 param3;
	st.param.b64 	[param3], %rd604;
	.param .b64 retval0;
	call.uni (retval0), 
	_Z4thalPcS_iPdS_Pi, 
	(
	param0, 
	param1, 
	param2, 
	param3
	);
	ld.param.f64 	%fd4396, [retval0];
	} // callseq 1
	setp.gt.f64 	%p2718, %fd4396, %fd8;
	@%p2718 bra 	$L__BB1_2880;
	mul.wide.u32 	%rd2679, %r6737, 8;
	add.s64 	%rd2680, %rd50, %rd2679;
	ld.local.u64 	%rd462, [%rd2680];
	{ // callseq 2, 0
	.param .b64 param0;
	st.param.b64 	[param0], %rd462;
	.param .b64 param1;
	st.param.b64 	[param1], %rd160;
	.param .b32 param2;
	st.param.b32 	[param2], 2;
	.param .b64 param3;
	st.param.b64 	[param3], %rd604;
	.param .b64 retval0;
	call.uni (retval0), 
	_Z4thalPcS_iPdS_Pi, 
	(
	param0, 
	param1, 
	param2, 
	param3
	);
	ld.param.f64 	%fd4398, [retval0];
	} // callseq 2
	setp.gt.f64 	%p2719, %fd4398, %fd8;
	@%p2719 bra 	$L__BB1_2880;
	{ // callseq 3, 0
	.param .b64 param0;
	st.param.b64 	[param0], %rd462;
	.param .b64 param1;
	st.param.b64 	[param1], %rd160;
	.param .b32 param2;
	st.param.b32 	[param2], 3;
	.param .b64 param3;
	st.param.b64 	[param3], %rd604;
	.param .b64 retval0;
	call.uni (retval0), 
	_Z4thalPcS_iPdS_Pi, 
	(
	param0, 
	param1, 
	param2, 
	param3
	);
	ld.param.f64 	%fd4400, [retval0];
	} // callseq 3
	setp.gt.f64 	%p2720, %fd4400, %fd8;
	@%p2720 bra 	$L__BB1_2880;
	bra.uni 	$L__BB1_2454;
$L__BB1_2843:
	ld.local.u64 	%rd464, [%rd41+56];
	setp.eq.s64 	%p3028, %rd464, 0;
	@%p3028 bra 	$L__BB1_2874;
	mad.lo.s32 	%r5439, %r300, 5, 44;
	cvt.rn.f64.s32 	%fd1549, %r5439;
	ld.local.u64 	%rd465, [%rd50+56];
	ld.local.u64 	%rd466, [%rd41];
	{ // callseq 4, 0
	.param .b64 param0;
	st.param.b64 	[param0], %rd466;
	.param .b64 param1;
	st.param.b64 	[param1], %rd464;
	.param .b32 param2;
	st.param.b32 	[param2], 1;
	.param .b64 param3;
	st.param.b64 	[param3], %rd604;
	.param .b64 retval0;
	call.uni (retval0), 
	_Z4thalPcS_iPdS_Pi, 
	(
	param0, 
	param1, 
	param2, 
	param3
	);
	ld.param.f64 	%fd4924, [retval0];
	} // callseq 4
	setp.gt.f64 	%p3029, %fd4924, %fd1549;
	@%p3029 bra 	$L__BB1_2880;
	{ // callseq 5, 0
	.param .b64 param0;
	st.param.b64 	[param0], %rd466;
	.param .b64 param1;
	st.param.b64 	[param1], %rd464;
	.param .b32 param2;
	st.param.b32 	[param2], 2;
	.param .b64 param3;
	st.param.b64 	[param3], %rd604;
	.param .b64 retval0;
	call.uni (retval0), 
	_Z4thalPcS_iPdS_Pi, 
	(
	param0, 
	param1, 
	param2, 
	param3
	);
	ld.param.f64 	%fd4926, [retval0];
	} // callseq 5
	setp.gt.f64 	%p3030, %fd4926, %fd1549;
	@%p3030 bra 	$L__BB1_2880;
	{ // callseq 6, 0
	.param .b64 param0;
	st.param.b64 	[param0], %rd466;
	.param .b64 param1;
	st.param.b64 	[param1], %rd464;
	.param .b32 param2;
	st.param.b32 	[param2], 3;
	.param .b64 param3;
	st.param.b64 	[param3], %rd604;
	.param .b64 retval0;
	call.uni (retval0), 
	_Z4thalPcS_iPdS_Pi, 
	(
	param0, 
	param1, 
	param2, 
	param3
	);
	ld.param.f64 	%fd4928, [retval0];
	} // callseq 6
	setp.gt.f64 	%p3031, %fd4928, %fd1549;
	@%p3031 bra 	$L__BB1_2880;
	ld.local.u64 	%rd474, [%rd50];
	{ // callseq 7, 0
	.param .b64 param0;
	st.param.b64 	[param0], %rd465;
	.param .b64 param1;
	st.param.b64 	[param1], %rd474;
	.param .b32 param2;
	st.param.b32 	[param2], 2;
	.param .b64 param3;
	st.param.b64 	[param3], %rd604;
	.param .b64 retval0;
	call.uni (retval0), 
	_Z4thalPcS_iPdS_Pi, 
	(
	param0, 
	param1, 
	param2, 
	param3
	);
	ld.param.f64 	%fd4930, [retval0];
	} // callseq 7
	setp.gt.f64 	%p3032, %fd4930, %fd1549;
	@%p3032 bra 	$L__BB1_2880;
	{ // callseq 8, 0
	.param .b64 param0;
	st.param.b64 	[param0], %rd465;
	.param .b64 param1;
	st.param.b64 	[param1], %rd474;
	.param .b32 param2;
	st.param.b32 	[param2], 3;
	.param .b64 param3;
	st.param.b64 	[param3], %rd604;
	.param .b64 retval0;
	call.uni (retval0), 
	_Z4thalPcS_iPdS_Pi, 
	(
	param0, 
	param1, 
	param2, 
	param3
	);
	ld.param.f64 	%fd4932, [retval0];
	} // callseq 8
	setp.gt.f64 	%p3033, %fd4932, %fd1549;
	@%p3033 bra 	$L__BB1_2880;
	ld.local.u64 	%rd467, [%rd41+8];
	{ // callseq 9, 0
	.param .b64 param0;
	st.param.b64 	[param0], %rd467;
	.param .b64 param1;
	st.param.b64 	[param1], %rd464;
	.param .b32 param2;
	st.param.b32 	[param2], 1;
	.param .b64 param3;
	st.param.b64 	[param3], %rd604;
	.param .b64 retval0;
	call.uni (retval0), 
	_Z4thalPcS_iPdS_Pi, 
	(
	param0, 
	param1, 
	param2, 
	param3
	);
	ld.param.f64 	%fd4934, [retval0];
	} // callseq 9
	setp.gt.f64 	%p3034, %fd4934, %fd1549;
	@%p3034 bra 	$L__BB1_2880;
	{ // callseq 10, 0
	.param .b64 param0;
	st.param.b64 	[param0], %rd467;
	.param .b64 param1;
	st.param.b64 	[param1], %rd464;
	.param .b32 param2;
	st.param.b32 	[param2], 2;
	.param .b64 param3;
	st.param.b64 	[param3], %rd604;
	.param .b64 retval0;
	call.uni (retval0), 
	_Z4thalPcS_iPdS_Pi, 
	(
	param0, 
	param1, 
	param2, 
	param3
	);
	ld.param.f64 	%fd4936, [retval0];
	} // callseq 10
	setp.gt.f64 	%p3035, %fd4936, %fd1549;
	@%p3035 bra 	$L__BB1_2880;
	{ // callseq 11, 0
	.param .b64 param0;
	st.param.b64 	[param0], %rd467;
	.param .b64 param1;
	st.param.b64 	[param1], %rd464;
	.param .b32 param2;
	st.param.b32 	[param2], 3;
	.param .b64 param3;
	st.param.b64 	[param3], %rd604;
	.param .b64 retval0;
	call.uni (retval0), 
	_Z4thalPcS_iPdS_Pi, 
	(
	param0, 
	param1, 
	param2, 
	param3
	);
	ld.param.f64 	%fd4938, [retval0];
	} // callseq 11
	setp.gt.f64 	%p3036, %fd4938, %fd1549;
	@%p3036 bra 	$L__BB1_2880;
	ld.local.u64 	%rd468, [%rd50+8];
	{ // callseq 12, 0
	.param .b64 param0;
	st.param.b64 	[param0], %rd465;
	.param .b64 param1;
	st.param.b64 	[param1], %rd468;
	.param .b32 param2;
	st.param.b32 	[param2], 2;
	.param .b64 param3;
	st.param.b64 	[param3], %rd604;
	.param .b64 retval0;
	call.uni (retval0), 
	_Z4thalPcS_iPdS_Pi, 
	(
	param0, 
	param1, 
	param2, 
	param3
	);
	ld.param.f64 	%fd4940, [retval0];
	} // callseq 12
	setp.gt.f64 	%p3037, %fd4940, %fd1549;
	@%p3037 bra 	$L__BB1_2880;
	{ // callseq 13, 0
	.param .b64 param0;
	st.param.b64 	[param0], %rd465;
	.param .b64 param1;
	st.param.b64 	[param1], %rd468;
	.param .b32 param2;
	st.param.b32 	[param2], 3;
	.param .b64 param3;
	st.param.b64 	[param3], %rd604;
	.param .b64 retval0;
	call.uni (retval0), 
	_Z4thalPcS_iPdS_Pi, 
	(
	param0, 
	param1, 
	param2, 
	param3
	);
	ld.param.f64 	%fd4942, [retval0];
	} // callseq 13
	setp.gt.f64 	%p3038, %fd4942, %fd1549;
	@%p3038 bra 	$L__BB1_2880;
	ld.local.u64 	%rd469, [%rd41+16];
	{ // callseq 14, 0
	.param .b64 param0;
	st.param.b64 	[param0], %rd469;
	.param .b64 param1;
	st.param.b64 	[param1], %rd464;
	.param .b32 param2;
	st.param.b32 	[param2], 1;
	.param .b64 param3;
	st.param.b64 	[param3], %rd604;
	.param .b64 retval0;
	call.uni (retval0), 
	_Z4thalPcS_iPdS_Pi, 
	(
	param0, 
	param1, 
	param2, 
	param3
	);
	ld.param.f64 	%fd4944, [retval0];
	} // callseq 14
	setp.gt.f64 	%p3039, %fd4944, %fd1549;
	@%p3039 bra 	$L__BB1_2880;
	{ // callseq 15, 0
	.param .b64 param0;
	st.param.b64 	[param0], %rd469;
	.param .b64 param1;
	st.param.b64 	[param1], %rd464;
	.param .b32 param2;
	st.param.b32 	[param2], 2;
	.param .b64 param3;
	st.param.b64 	[param3], %rd604;
	.param .b64 retval0;
	call.uni (retval0), 
	_Z4thalPcS_iPdS_Pi, 
	(
	param0, 
	param1, 
	param2, 
	param3
	);
	ld.param.f64 	%fd4946, [retval0];
	} // callseq 15
	setp.gt.f64 	%p3040, %fd4946, %fd1549;
	@%p3040 bra 	$L__BB1_2880;
	{ // callseq 16, 0
	.param .b64 param0;
	st.param.b64 	[param0], %rd469;
	.param .b64 param1;
	st.param.b64 	[param1], %rd464;
	.param .b32 param2;
	st.param.b32 	[param2], 3;
	.param .b64 param3;
	st.param.b64 	[param3], %rd604;
	.param .b64 retval0;
	call.uni (retval0), 
	_Z4thalPcS_iPdS_Pi, 
	(
	param0, 
	param1, 
	param2, 
	param3
	);
	ld.param.f64 	%fd4948, [retval0];
	} // callseq 16
	setp.gt.f64 	%p3041, %fd4948, %fd1549;
	@%p3041 bra 	$L__BB1_2880;
	ld.local.u64 	%rd470, [%rd50+16];
	{ // callseq 17, 0
	.param .b64 param0;
	st.param.b64 	[param0], %rd465;
	.param .b64 param1;
	st.param.b64 	[param1], %rd470;
	.param .b32 param2;
	st.param.b32 	[param2], 2;
	.param .b64 param3;
	st.param.b64 	[param3], %rd604;
	.param .b64 retval0;
	call.uni (retval0), 
	_Z4thalPcS_iPdS_Pi, 
	(
	param0, 
	param1, 
	param2, 
	param3
	);
	ld.param.f64 	%fd4950, [retval0];
	} // callseq 17
	setp.gt.f64 	%p3042, %fd4950, %fd1549;
	@%p3042 bra 	$L__BB1_2880;
	{ // callseq 18, 0
	.param .b64 param0;
	st.param.b64 	[param0], %rd465;
	.param .b64 param1;
	st.param.b64 	[param1], %rd470;
	.param .b32 param2;
	st.param.b32 	[param2], 3;
	.param .b64 param3;
	st.param.b64 	[param3], %rd604;
	.param .b64 retval0;
	call.uni (retval0), 
	_Z4thalPcS_iPdS_Pi, 
	(
	param0, 
	param1, 
	param2, 
	param3
	);
	ld.param.f64 	%fd4952, [retval0];
	} // callseq 18
	setp.gt.f64 	%p3043, %fd4952, %fd1549;
	@%p3043 bra 	$L__BB1_2880;
	ld.local.u64 	%rd471, [%rd41+24];
	{ // callseq 19, 0
	.param .b64 param0;
	st.param.b64 	[param0], %rd471;
	.param .b64 param1;
	st.param.b64 	[param1], %rd464;
	.param .b32 param2;
	st.param.b32 	[param2], 1;
	.param .b64 param3;
	st.param.b64 	[param3], %rd604;
	.param .b64 retval0;
	call.uni (retval0), 
	_Z4thalPcS_iPdS_Pi, 
	(
	param0, 
	param1, 
	param2, 
	param3
	);
	ld.param.f64 	%fd4954, [retval0];
	} // callseq 19
	setp.gt.f64 	%p3044, %fd4954, %fd1549;
	@%p3044 bra 	$L__BB1_2880;
	{ // callseq 20, 0
	.param .b64 param0;
	st.param.b64 	[param0], %rd471;
	.param .b64 param1;
	st.param.b64 	[param1], %rd464;
	.param .b32 param2;
	st.param.b32 	[param2], 2;
	.param .b64 param3;
	st.param.b64 	[param3], %rd604;
	.param .b64 retval0;
	call.uni (retval0), 
	_Z4thalPcS_iPdS_Pi, 
	(
	param0, 
	param1, 
	param2, 
	param3
	);
	ld.param.f64 	%fd4956, [retval0];
	} // callseq 20
	setp.gt.f64 	%p3045, %fd4956, %fd1549;
	@%p3045 bra 	$L__BB1_2880;
	{ // callseq 21, 0
	.param .b64 param0;
	st.param.b64 	[param0], %rd471;
	.param .b64 param1;
	st.param.b64 	[param1], %rd464;
	.param .b32 param2;
	st.param.b32 	[param2], 3;
	.param .b64 param3;
	st.param.b64 	[param3], %rd604;
	.param .b64 retval0;
	call.uni (retval0), 
	_Z4thalPcS_iPdS_Pi, 
	(
	param0, 
	param1, 
	param2, 
	param3
	);
	ld.param.f64 	%fd4958, [retval0];
	} // callseq 21
	setp.gt.f64 	%p3046, %fd4958, %fd1549;
	@%p3046 bra 	$L__BB1_2880;
	ld.local.u64 	%rd472, [%rd50+24];
	{ // callseq 22, 0
	.param .b64 param0;
	st.param.b64 	[param0], %rd465;
	.param .b64 param1;
	st.param.b64 	[param1], %rd472;
	.param .b32 param2;
	st.param.b32 	[param2], 2;
	.param .b64 param3;
	st.param.b64 	[param3], %rd604;
	.param .b64 retval0;
	call.uni (retval0), 
	_Z4thalPcS_iPdS_Pi, 
	(
	param0, 
	param1, 
	param2, 
	param3
	);
	ld.param.f64 	%fd4960, [retval0];
	} // callseq 22
	setp.gt.f64 	%p3047, %fd4960, %fd1549;
	@%p3047 bra 	$L__BB1_2880;
	{ // callseq 23, 0
	.param .b64 param0;
	st.param.b64 	[param0], %rd465;
	.param .b64 param1;
	st.param.b64 	[param1], %rd472;
	.param .b32 param2;
	st.param.b32 	[param2], 3;
	.param .b64 param3;
	st.param.b64 	[param3], %rd604;
	.param .b64 retval0;
	call.uni (retval0), 
	_Z4thalPcS_iPdS_Pi, 
	(
	param0, 
	param1, 
	param2, 
	param3
	);
	ld.param.f64 	%fd4962, [retval0];
	} // callseq 23
	setp.gt.f64 	%p3048, %fd4962, %fd1549;
	@%p3048 bra 	$L__BB1_2880;
	ld.local.u64 	%rd473, [%rd41+32];
	{ // callseq 24, 0
	.param .b64 param0;
	st.param.b64 	[param0], %rd464;
	.param .b64 param1;
	st.param.b64 	[param1], %rd473;
	.param .b32 param2;
	st.param.b32 	[param2], 1;
	.param .b64 param3;
	st.param.b64 	[param3], %rd604;
	.param .b64 retval0;
	call.uni (retval0), 
	_Z4thalPcS_iPdS_Pi, 
	(
	param0, 
	param1, 
	param2, 
	param3
	);
	ld.param.f64 	%fd4964, [retval0];
	} // callseq 24
	setp.gt.f64 	%p3049, %fd4964, %fd1549;
	@%p3049 bra 	$L__BB1_2880;
	{ // callseq 25, 0
	.param .b64 param0;
	st.param.b64 	[param0], %rd464;
	.param .b64 param1;
	st.param.b64 	[param1], %rd473;
	.param .b32 param2;
	st.param.b32 	[param2], 2;
	.param .b64 param3;
	st.param.b64 	[param3], %rd604;
	.param .b64 retval0;
	call.uni (retval0), 
	_Z4thalPcS_iPdS_Pi, 
	(
	param0, 
	param1, 
	param2, 
	param3
	);
	ld.param.f64 	%fd4966, [retval0];
	} // callseq 25
	setp.gt.f64 	%p3050, %fd4966, %fd1549;
	@%p3050 bra 	$L__BB1_2880;
	{ // callseq 26, 0
	.param .b64 param0;
	st.param.b64 	[param0], %rd464;
	.param .b64 param1;
	st.param.b64 	[param1], %rd473;
	.param .b32 param2;
	st.param.b32 	[param2], 3;
	.param .b64 param3;
	st.param.b64 	[param3], %rd604;
	.param .b64 retval0;
	call.uni (retval0), 
	_Z4thalPcS_iPdS_Pi, 
	(
	param0, 
	param1, 
	param2, 
	param3
	);
	ld.param.f64 	%fd4968, [retval0];
	} // callseq 26
	setp.gt.f64 	%p3051, %fd4968, %fd1549;
	@%p3051 bra 	$L__BB1_2880;
	ld.local.u64 	%rd477, [%rd50+32];
	{ // callseq 27, 0
	.param .b64 param0;
	st.param.b64 	[param0], %rd477;
	.param .b64 param1;
	st.param.b64 	[param1], %rd465;
	.param .b32 param2;
	st.param.b32 	[param2], 2;
	.param .b64 param3;
	st.param.b64 	[param3], %rd604;
	.param .b64 retval0;
	call.uni (retval0), 
	_Z4thalPcS_iPdS_Pi, 
	(
	param0, 
	param1, 
	param2, 
	param3
	);
	ld.param.f64 	%fd4970, [retval0];
	} // callseq 27
	setp.gt.f64 	%p3052, %fd4970, %fd1549;
	@%p3052 bra 	$L__BB1_2880;
	{ // callseq 28, 0
	.param .b64 param0;
	st.param.b64 	[param0], %rd477;
	.param .b64 param1;
	st.param.b64 	[param1], %rd465;
	.param .b32 param2;
	st.param.b32 	[param2], 3;
	.param .b64 param3;
	st.param.b64 	[param3], %rd604;
	.param .b64 retval0;
	call.uni (retval0), 
	_Z4thalPcS_iPdS_Pi, 
	(
	param0, 
	param1, 
	param2, 
	param3
	);
	ld.param.f64 	%fd4972, [retval0];
	} // callseq 28
	setp.gt.f64 	%p3053, %fd4972, %fd1549;
	@%p3053 bra 	$L__BB1_2880;
	ld.local.u64 	%rd475, [%rd41+40];
	{ // callseq 29, 0
	.param .b64 param0;
	st.param.b64 	[param0], %rd464;
	.param .b64 param1;
	st.param.b64 	[param1], %rd475;
	.param .b32 param2;
	st.param.b32 	[param2], 1;
	.param .b64 param3;
	st.param.b64 	[param3], %rd604;
	.param .b64 retval0;
	call.uni (retval0), 
	_Z4thalPcS_iPdS_Pi, 
	(
	param0, 
	param1, 
	param2, 
	param3
	);
	ld.param.f64 	%fd4974, [retval0];
	} // callseq 29
	setp.gt.f64 	%p3054, %fd4974, %fd1549;
	@%p3054 bra 	$L__BB1_2880;
	{ // callseq 30, 0
	.param .b64 param0;
	st.param.b64 	[param0], %rd464;
	.param .b64 param1;
	st.param.b64 	[param1], %rd475;
	.param .b32 param2;
	st.param.b32 	[param2], 2;
	.param .b64 param3;
	st.param.b64 	[param3], %rd604;
	.param .b64 retval0;
	call.uni (retval0), 
	_Z4thalPcS_iPdS_Pi, 
	(
	param0, 
	param1, 
	param2, 
	param3
	);
	ld.param.f64 	%fd4976, [retval0];
	} // callseq 30
	setp.gt.f64 	%p3055, %fd4976, %fd1549;
	@%p3055 bra 	$L__BB1_2880;
	{ // callseq 31, 0
	.param .b64 param0;
	st.param.b64 	[param0], %rd464;
	.param .b64 param1;
	st.param.b64 	[param1], %rd475;
	.param .b32 param2;
	st.param.b32 	[param2], 3;
	.param .b64 param3;
	st.param.b64 	[param3], %rd604;
	.param .b64 retval0;
	call.uni (retval0), 
	_Z4thalPcS_iPdS_Pi, 
	(
	param0, 
	param1, 
	param2, 
	param3
	);
	ld.param.f64 	%fd4978, [retval0];
	} // callseq 31
	setp.gt.f64 	%p3056, %fd4978, %fd1549;
	@%p3056 bra 	$L__BB1_2880;
	ld.local.u64 	%rd476, [%rd50+40];
	{ // callseq 32, 0
	.param .b64 param0;
	st.param.b64 	[param0], %rd476;
	.param .b64 param1;
	st.param.b64 	[param1], %rd465;
	.param .b32 param2;
	st.param.b32 	[param2], 2;
	.param .b64 param3;
	st.param.b64 	[param3], %rd604;
	.param .b64 retval0;
	call.uni (retval0), 
	_Z4thalPcS_iPdS_Pi, 
	(
	param0, 
	param1, 
	param2, 
	param3
	);
	ld.param.f64 	%fd4980, [retval0];
	} // callseq 32
	setp.gt.f64 	%p3057, %fd4980, %fd1549;
	@%p3057 bra 	$L__BB1_2880;
	{ // callseq 33, 0
	.param .b64 param0;
	st.param.b64 	[param0], %rd476;
	.param .b64 param1;
	st.param.b64 	[param1], %rd465;
	.param .b32 param2;
	st.param.b32 	[param2], 3;
	.param .b64 param3;
	st.param.b64 	[param3], %rd604;
	.param .b64 retval0;
	call.uni (retval0), 
	_Z4thalPcS_iPdS_Pi, 
	(
	param0, 
	param1, 
	param2, 
	param3
	);
	ld.param.f64 	%fd4982, [retval0];
	} // callseq 33
	setp.gt.f64 	%p3058, %fd4982, %fd1549;
	@%p3058 bra 	$L__BB1_2880;
$L__BB1_2874:
	setp.eq.s64 	%p3060, %rd3819, 0;
	or.pred  	%p3061, %p3060, %p3028;
	@%p3061 bra 	$L__BB1_3636;
	{ // callseq 34, 0
	.param .b64 param0;
	st.param.b64 	[param0], %rd3819;
	.param .b64 param1;
	st.param.b64 	[param1], %rd464;
	.param .b32 param2;
	st.param.b32 	[param2], 1;
	.param .b64 param3;
	st.param.b64 	[param3], %rd604;
	.param .b64 retval0;
	call.uni (retval0), 
	_Z4thalPcS_iPdS_Pi, 
	(
	param0, 
	param1, 
	param2, 
	param3
	);
	ld.param.f64 	%fd4984, [retval0];
	} // callseq 34
	mad.lo.s32 	%r5440, %r300, 5, 44;
	cvt.rn.f64.s32 	%fd1550, %r5440;
	setp.gt.f64 	%p3062, %fd4984, %fd1550;
	@%p3062 bra 	$L__BB1_2880;
	{ // callseq 35, 0
	.param .b64 param0;
	st.param.b64 	[param0], %rd3819;
	.param .b64 param1;
	st.param.b64 	[param1], %rd464;
	.param .b32 param2;
	st.param.b32 	[param2], 2;
	.param .b64 param3;
	st.param.b64 	[param3], %rd604;
	.param .b64 retval0;
	call.uni (retval0), 
	_Z4thalPcS_iPdS_Pi, 
	(
	param0, 
	param1, 
	param2, 
	param3
	);
	ld.param.f64 	%fd4986, [retval0];
	} // callseq 35
	setp.gt.f64 	%p3063, %fd4986, %fd1550;
	@%p3063 bra 	$L__BB1_2880;
	{ // callseq 36, 0
	.param .b64 param0;
	st.param.b64 	[param0], %rd3819;
	.param .b64 param1;
	st.param.b64 	[param1], %rd464;
	.param .b32 param2;
	st.param.b32 	[param2], 3;
	.param .b64 param3;
	st.param.b64 	[param3], %rd604;
	.param .b64 retval0;
	call.uni (retval0), 
	_Z4thalPcS_iPdS_Pi, 
	(
	param0, 
	param1, 
	param2, 
	param3
	);
	ld.param.f64 	%fd4988, [retval0];
	} // callseq 36
	setp.gt.f64 	%p3064, %fd4988, %fd1550;
	@%p3064 bra 	$L__BB1_2880;
	ld.local.v2.u64 	{%rd478, %rd479}, [%rd50+48];
	{ // callseq 37, 0
	.param .b64 param0;
	st.param.b64 	[param0], %rd479;
	.param .b64 param1;
	st.param.b64 	[param1], %rd478;
	.param .b32 param2;
	st.param.b32 	[param2], 2;
	.param .b64 param3;
	st.param.b64 	[param3], %rd604;
	.param .b64 retval0;
	call.uni (retval0), 
	_Z4thalPcS_iPdS_Pi, 
	(
	param0, 
	param1, 
	param2, 
	param3
	);
	ld.param.f64 	%fd4990, [retval0];
	} // callseq 37
	setp.gt.f64 	%p3065, %fd4990, %fd1550;
	@%p3065 bra 	$L__BB1_2880;
	{ // callseq 38, 0
	.param .b64 param0;
	st.param.b64 	[param0], %rd479;
	.param .b64 param1;
	st.param.b64 	[param1], %rd478;
	.param .b32 param2;
	st.param.b32 	[param2], 3;
	.param .b64 param3;
	st.param.b64 	[param3], %rd604;
	.param .b64 retval0;
	call.uni (retval0), 
	_Z4thalPcS_iPdS_Pi, 
	(
	param0, 
	param1, 
	param2, 
	param3
	);
	ld.param.f64 	%fd4992, [retval0];
	} // callseq 38
	setp.leu.f64 	%p3066, %fd4992, %fd1550;
	@%p3066 bra 	$L__BB1_3636;
$L__BB1_2880:
	add.s32 	%r6368, %r6368, 1;
	ld.global.u32 	%r6813, [%rd20+8];
	setp.lt.s32 	%p3067, %r6368, %r6813;
	@%p3067 bra 	$L__BB1_385;
$L__BB1_2881:
	add.s32 	%r6362, %r6362, 1;
	setp.lt.s32 	%p3068, %r6362, %r6813;
	setp.ne.s32 	%p3069, %r6362, -1;
	and.pred  	%p3070, %p3069, %p3068;
	@%p3070 bra 	$L__BB1_311;
$L__BB1_2882:
	ld.local.u32 	%r5448, [%rd19+4];
	mul.wide.s32 	%rd3135, %r5448, 4;
	add.s64 	%rd3136, %rd15, %rd3135;
	ld.global.u32 	%r6362, [%rd3136];
$L__BB1_2883:
	setp.ge.s32 	%p3071, %r6362, %r6813;
	setp.eq.s32 	%p3072, %r6362, -1;
	or.pred  	%p3073, %p3072, %p3071;
	@%p3073 bra 	$L__BB1_3449;
	mov.f64 	%fd4994, 0d3E4466AE23AE1ED1;
	{
	.reg .b32 %temp; 
	mov.b64 	{%temp, %r5449}, %fd4994;
	}
	{
	.reg .b32 %temp; 
	mov.b64 	{%r5450, %temp}, %fd4994;
	}
	setp.lt.s32 	%p3074, %r5449, 1048576;
	mov.f64 	%fd4995, 0d41A466AE23AE1ED1;
	{
	.reg .b32 %temp; 
	mov.b64 	{%temp, %r5451}, %fd4995;
	}
	{
	.reg .b32 %temp; 
	mov.b64 	{%r5452, %temp}, %fd4995;
	}
	mov.b32 	%r5453, 1127219200;
	mov.b32 	%r5454, -2147483648;
	mov.b64 	%fd1551, {%r5454, %r5453};
	mov.f64 	%fd4996, 0d3E6466AE23AE1ED1;
	{
	.reg .b32 %temp; 
	mov.b64 	{%temp, %r5455}, %fd4996;
	}
	{
	.reg .b32 %temp; 
	mov.b64 	{%r5456, %temp}, %fd4996;
	}
	setp.lt.s32 	%p3075, %r5455, 1048576;
	mov.f64 	%fd4997, 0d41C466AE23AE1ED1;
	{
	.reg .b32 %temp; 
	mov.b64 	{%temp, %r5457}, %fd4997;
	}
	{
	.reg .b32 %temp; 
	mov.b64 	{%r5458, %temp}, %fd4997;
	}
	selp.b32 	%r5459, %r5451, %r5449, %p3074;
	selp.b32 	%r5460, %r5452, %r5450, %p3074;
	add.s32 	%r1379, %r5459, -1;
	selp.f64 	%fd4998, 0d41A466AE23AE1ED1, 0d3E4466AE23AE1ED1, %p3074;
	fma.rn.f64 	%fd4999, %fd4998, 0d7FF0000000000000, 0d7FF0000000000000;
	{
	.reg .b32 %temp; 
	mov.b64 	{%temp, %r5461}, %fd4998;
	}
	and.b32  	%r5462, %r5461, 2147483647;
	setp.eq.s32 	%p3076, %r5462, 0;
	selp.f64 	%fd1552, 0dFFF0000000000000, %fd4999, %p3076;
	selp.b32 	%r5463, -1077, -1023, %p3074;
	shr.u32 	%r5464, %r5459, 20;
	add.s32 	%r1380, %r5463, %r5464;
	and.b32  	%r5465, %r5459, 1048575;
	or.b32  	%r1381, %r5465, 1072693248;
	mov.b64 	%fd1553, {%r5460, %r1381};
	{
	.reg .b32 %temp; 
	mov.b64 	{%r5466, %temp}, %fd1553;
	}
	{
	.reg .b32 %temp; 
	mov.b64 	{%temp, %r5467}, %fd1553;
	}
	add.s32 	%r5468, %r5467, -1048576;
	mov.b64 	%fd1554, {%r5466, %r5468};
	selp.b32 	%r5469, %r5457, %r5455, %p3075;
	selp.b32 	%r5470, %r5458, %r5456, %p3075;
	add.s32 	%r1382, %r5469, -1;
	selp.f64 	%fd5000, 0d41C466AE23AE1ED1, 0d3E6466AE23AE1ED1, %p3075;
	fma.rn.f64 	%fd5001, %fd5000, 0d7FF0000000000000, 0d7FF0000000000000;
	{
	.reg .b32 %temp; 
	mov.b64 	{%temp, %r5471}, %fd5000;
	}
	and.b32  	%r5472, %r5471, 2147483647;
	setp.eq.s32 	%p3077, %r5472, 0;
	selp.f64 	%fd1555, 0dFFF0000000000000, %fd5001, %p3077;
	selp.b32 	%r5473, -1077, -1023, %p3075;
	shr.u32 	%r5474, %r5469, 20;
	add.s32 	%r1383, %r5473, %r5474;
	and.b32  	%r5475, %r5469, 1048575;
	or.b32  	%r1384, %r5475, 1072693248;
	mov.b64 	%fd1556, {%r5470, %r1384};
	{
	.reg .b32 %temp; 
	mov.b64 	{%r5476, %temp}, %fd1556;
	}
	{
	.reg .b32 %temp; 
	mov.b64 	{%temp, %r5477}, %fd1556;
	}
	add.s32 	%r5478, %r5477, -1048576;
	mov.b64 	%fd1557, {%r5476, %r5478};
$L__BB1_2885:
	shl.b32 	%r5479, %r6362, 2;
	mul.wide.s32 	%rd3137, %r5479, 4;
	add.s64 	%rd480, %rd14, %rd3137;
	ld.global.u32 	%r5480, [%rd480];
	add.s32 	%r5481, %r5480, 18;
	ld.local.u32 	%r1387, [%rd19+8];
	shl.b32 	%r5482, %r1387, 2;
	mul.wide.s32 	%rd3138, %r5482, 4;
	add.s64 	%rd3139, %rd16, %rd3138;
	ld.global.u32 	%r5483, [%rd3139];
	setp.gt.s32 	%p3078, %r5481, %r5483;
	@%p3078 bra 	$L__BB1_3449;
	ld.global.u32 	%r5484, [%rd480+12];
	setp.ne.s32 	%p3079, %r5484, 1;
	@%p3079 bra 	$L__BB1_3448;
	ld.global.u32 	%r5485, [%rd20+12];
	setp.eq.s32 	%p3080, %r5485, 0;
	@%p3080 bra 	$L__BB1_2969;
	ld.local.u32 	%r1388, [%rd19];
	mul.wide.s32 	%rd3140, %r1388, 4;
	add.s64 	%rd3141, %rd12, %rd3140;
	ld.global.u32 	%r6819, [%rd3141];
	add.s64 	%rd3142, %rd11, %rd3140;
	ld.global.u32 	%r6826, [%rd3142];
	setp.ge.s32 	%p3081, %r6819, %r6826;
	@%p3081 bra 	$L__BB1_2927;
	mul.wide.s32 	%rd3143, %r6362, 4;
	add.s64 	%rd481, %rd5, %rd3143;
	add.s64 	%rd482, %rd4, %rd3143;
$L__BB1_2890:
	shl.b32 	%r5486, %r6819, 2;
	mul.wide.s32 	%rd3144, %r5486, 4;
	add.s64 	%rd483, %rd10, %rd3144;
	ld.global.u32 	%r5487, [%rd483+8];
	setp.ne.s32 	%p3082, %r5487, 1;
	@%p3082 bra 	$L__BB1_2925;
	ld.global.u32 	%r1395, [%rd483];
	ld.global.u32 	%r5488, [%rd20+28];
	mad.lo.s32 	%r5489, %r5488, %r1388, %r1395;
	mul.wide.s32 	%rd3145, %r5489, 4;
	add.s64 	%rd3146, %rd9, %rd3145;
	ld.global.u32 	%r5490, [%rd3146];
	or.b32  	%r5491, %r5490, 2;
	setp.eq.s32 	%p3083, %r5491, 2;
	@%p3083 bra 	$L__BB1_2925;
	ld.local.u32 	%r1396, [%rd19+4];
	mul.wide.s32 	%rd3147, %r1396, 4;
	add.s64 	%rd3148, %rd12, %rd3147;
	ld.global.u32 	%r6820, [%rd3148];
	add.s64 	%rd3149, %rd11, %rd3147;
	ld.global.u32 	%r5492, [%rd3149];
	setp.ge.s32 	%p3084, %r6820, %r5492;
	@%p3084 bra 	$L__BB1_2925;
$L__BB1_2893:
	shl.b32 	%r5493, %r6820, 2;
	mul.wide.s32 	%rd3150, %r5493, 4;
	add.s64 	%rd484, %rd10, %rd3150;
	ld.global.u32 	%r5494, [%rd484];
	setp.ne.s32 	%p3085, %r5494, %r1395;
	@%p3085 bra 	$L__BB1_2924;
	ld.global.u32 	%r5495, [%rd484+8];
	setp.ne.s32 	%p3086, %r5495, 1;
	@%p3086 bra 	$L__BB1_2924;
	mul.wide.s32 	%rd3151, %r1387, 4;
	add.s64 	%rd3152, %rd8, %rd3151;
	ld.global.u32 	%r6821, [%rd3152];
	add.s64 	%rd3153, %rd7, %rd3151;
	ld.global.u32 	%r5496, [%rd3153];
	setp.ge.s32 	%p3087, %r6821, %r5496;
	@%p3087 bra 	$L__BB1_2924;
$L__BB1_2896:
	shl.b32 	%r5497, %r6821, 2;
	mul.wide.s32 	%rd3154, %r5497, 4;
	add.s64 	%rd485, %rd6, %rd3154;
	ld.global.u32 	%r5498, [%rd485];
	setp.ne.s32 	%p3088, %r5498, %r1395;
	@%p3088 bra 	$L__BB1_2923;
	ld.global.u32 	%r5499, [%rd485+12];
	setp.ne.s32 	%p3089, %r5499, 1;
	@%p3089 bra 	$L__BB1_2923;
	ld.local.u32 	%r1405, [%rd19+12];
	mul.wide.s32 	%rd3155, %r1405, 4;
	add.s64 	%rd3156, %rd8, %rd3155;
	ld.global.u32 	%r6822, [%rd3156];
	add.s64 	%rd3157, %rd7, %rd3155;
	ld.global.u32 	%r5500, [%rd3157];
	setp.ge.s32 	%p3090, %r6822, %r5500;
	@%p3090 bra 	$L__BB1_2923;
$L__BB1_2899:
	shl.b32 	%r5501, %r6822, 2;
	mul.wide.s32 	%rd3158, %r5501, 4;
	add.s64 	%rd486, %rd6, %rd3158;
	ld.global.u32 	%r5502, [%rd486];
	setp.ne.s32 	%p3091, %r5502, %r1395;
	@%p3091 bra 	$L__BB1_2922;
	ld.global.u32 	%r5503, [%rd486+8];
	setp.ne.s32 	%p3092, %r5503, 1;
	@%p3092 bra 	$L__BB1_2922;
	ld.local.u32 	%r1409, [%rd19+16];
	mul.wide.s32 	%rd3159, %r1409, 4;
	add.s64 	%rd3160, %rd12, %rd3159;
	ld.global.u32 	%r6823, [%rd3160];
	add.s64 	%rd3161, %rd11, %rd3159;
	ld.global.u32 	%r5504, [%rd3161];
	setp.ge.s32 	%p3093, %r6823, %r5504;
	@%p3093 bra 	$L__BB1_2922;
$L__BB1_2902:
	shl.b32 	%r5505, %r6823, 2;
	mul.wide.s32 	%rd3162, %r5505, 4;
	add.s64 	%rd487, %rd10, %rd3162;
	ld.global.u32 	%r5506, [%rd487];
	setp.ne.s32 	%p3094, %r5506, %r1395;
	@%p3094 bra 	$L__BB1_2921;
	ld.global.u32 	%r5507, [%rd487+12];
	setp.ne.s32 	%p3095, %r5507, 1;
	@%p3095 bra 	$L__BB1_2921;
	ld.local.u32 	%r1413, [%rd19+20];
	mul.wide.s32 	%rd3163, %r1413, 4;
	add.s64 	%rd3164, %rd12, %rd3163;
	ld.global.u32 	%r6824, [%rd3164];
	add.s64 	%rd3165, %rd11, %rd3163;
	ld.global.u32 	%r5508, [%rd3165];
	setp.ge.s32 	%p3096, %r6824, %r5508;
	@%p3096 bra 	$L__BB1_2921;
$L__BB1_2905:
	shl.b32 	%r5509, %r6824, 2;
	mul.wide.s32 	%rd3166, %r5509, 4;
	add.s64 	%rd488, %rd10, %rd3166;
	ld.global.u32 	%r5510, [%rd488];
	setp.ne.s32 	%p3097, %r5510, %r1395;
	@%p3097 bra 	$L__BB1_2920;
	ld.global.u32 	%r5511, [%rd488+12];
	setp.ne.s32 	%p3098, %r5511, 1;
	@%p3098 bra 	$L__BB1_2920;
	ld.global.u32 	%r1417, [%rd484+4];
	ld.global.u32 	%r5512, [%rd483+4];
	shl.b32 	%r5513, %r1388, 2;
	mul.wide.s32 	%rd3167, %r5513, 4;
	add.s64 	%rd3168, %rd18, %rd3167;
	ld.global.u32 	%r5514, [%rd3168+4];
	add.s32 	%r5515, %r5512, %r5514;
	sub.s32 	%r5516, %r1417, %r5515;
	setp.gt.u32 	%p3099, %r5516, 20;
	@%p3099 bra 	$L__BB1_2920;
	ld.global.u32 	%r1418, [%rd485+4];
	sub.s32 	%r5517, %r1417, %r1418;
	add.s32 	%r5518, %r5517, 61;
	setp.gt.u32 	%p3100, %r5518, 20;
	@%p3100 bra 	$L__BB1_2920;
	ld.global.u32 	%r1419, [%rd486+4];
	shl.b32 	%r5519, %r1387, 2;
	mul.wide.s32 	%rd3169, %r5519, 4;
	add.s64 	%rd3170, %rd16, %rd3169;
	ld.global.u32 	%r5520, [%rd3170+4];
	add.s32 	%r5521, %r1418, %r5520;
	sub.s32 	%r5522, %r1419, %r5521;
	setp.lt.s32 	%p3101, %r5522, 0;
	@%p3101 bra 	$L__BB1_2920;
	ld.global.u32 	%r1420, [%rd487+4];
	shl.b32 	%r5523, %r1409, 2;
	mul.wide.s32 	%rd3171, %r5523, 4;
	add.s64 	%rd3172, %rd18, %rd3171;
	ld.global.u32 	%r1421, [%rd3172+4];
	shl.b32 	%r5524, %r1405, 2;
	mul.wide.s32 	%rd3173, %r5524, 4;
	add.s64 	%rd3174, %rd16, %rd3173;
	ld.global.u32 	%r5525, [%rd3174+4];
	add.s32 	%r5526, %r5525, %r1419;
	add.s32 	%r5527, %r1420, %r1421;
	add.s32 	%r1422, %r5527, -61;
	sub.s32 	%r5528, %r5526, %r1422;
	setp.gt.u32 	%p3102, %r5528, 20;
	@%p3102 bra 	$L__BB1_2920;
	sub.s32 	%r5529, %r1417, %r1422;
	add.s32 	%r5530, %r5529, 121;
	setp.gt.u32 	%p3103, %r5530, 60;
	@%p3103 bra 	$L__BB1_2920;
	ld.global.u32 	%r5531, [%rd488+4];
	sub.s32 	%r5533, %r5531, %r5527;
	setp.gt.u32 	%p3104, %r5533, 20;
	@%p3104 bra 	$L__BB1_2920;
	ld.global.u32 	%r6825, [%rd481];
	ld.global.u32 	%r1424, [%rd482];
	setp.ge.s32 	%p3105, %r6825, %r1424;
	@%p3105 bra 	$L__BB1_2920;
$L__BB1_2914:
	shl.b32 	%r5534, %r6825, 2;
	mul.wide.s32 	%rd3175, %r5534, 4;
	add.s64 	%rd489, %rd3, %rd3175;
	ld.global.u32 	%r5535, [%rd489];
	setp.ne.s32 	%p3106, %r5535, %r1395;
	@%p3106 bra 	$L__BB1_2918;
	ld.global.u32 	%r5536, [%rd489+12];
	setp.ne.s32 	%p3107, %r5536, 1;
	@%p3107 bra 	$L__BB1_2918;
	shl.b32 	%r5537, %r1396, 2;
	mul.wide.s32 	%rd3176, %r5537, 4;
	add.s64 	%rd3177, %rd18, %rd3176;
	ld.global.u32 	%r5538, [%rd3177+4];
	add.s32 	%r5539, %r5538, %r1417;
	ld.global.u32 	%r1426, [%rd489+4];
	setp.gt.s32 	%p3108, %r5539, %r1426;
	@%p3108 bra 	$L__BB1_2918;
	ld.global.u32 	%r5540, [%rd480+4];
	add.s32 	%r5541, %r5540, %r1426;
	setp.le.s32 	%p3109, %r5541, %r1418;
	@%p3109 bra 	$L__BB1_2919;
$L__BB1_2918:
	add.s32 	%r6825, %r6825, 1;
	setp.lt.s32 	%p3110, %r6825, %r1424;
	@%p3110 bra 	$L__BB1_2914;
	bra.uni 	$L__BB1_2920;
$L__BB1_2919:
	ld.global.u32 	%r5542, [%rd20+28];
	mad.lo.s32 	%r5543, %r5542, %r1388, %r1395;
	mul.wide.s32 	%rd3178, %r5543, 4;
	add.s64 	%rd3179, %rd9, %rd3178;
	mov.b32 	%r5544, 2;
	st.global.u32 	[%rd3179], %r5544;
$L__BB1_2920:
	add.s32 	%r6824, %r6824, 1;
	add.s64 	%rd3181, %rd11, %rd3163;
	ld.global.u32 	%r5545, [%rd3181];
	setp.lt.s32 	%p3111, %r6824, %r5545;
	@%p3111 bra 	$L__BB1_2905;
$L__BB1_2921:
	add.s32 	%r6823, %r6823, 1;
	mul.wide.s32 	%rd3182, %r1409, 4;
	add.s64 	%rd3183, %rd11, %rd3182;
	ld.global.u32 	%r5546, [%rd3183];
	setp.lt.s32 	%p3112, %r6823, %r5546;
	@%p3112 bra 	$L__BB1_2902;
$L__BB1_2922:
	add.s32 	%r6822, %r6822, 1;
	mul.wide.s32 	%rd3184, %r1405, 4;
	add.s64 	%rd3185, %rd7, %rd3184;
	ld.global.u32 	%r5547, [%rd3185];
	setp.lt.s32 	%p3113, %r6822, %r5547;
	@%p3113 bra 	$L__BB1_2899;
$L__BB1_2923:
	add.s32 	%r6821, %r6821, 1;
	mul.wide.s32 	%rd3186, %r1387, 4;
	add.s64 	%rd3187, %rd7, %rd3186;
	ld.global.u32 	%r5548, [%rd3187];
	setp.lt.s32 	%p3114, %r6821, %r5548;
	@%p3114 bra 	$L__BB1_2896;
$L__BB1_2924:
	add.s32 	%r6820, %r6820, 1;
	mul.wide.s32 	%rd3188, %r1396, 4;
	add.s64 	%rd3189, %rd11, %rd3188;
	ld.global.u32 	%r5549, [%rd3189];
	setp.lt.s32 	%p3115, %r6820, %r5549;
	@%p3115 bra 	$L__BB1_2893;
$L__BB1_2925:
	add.s32 	%r6819, %r6819, 1;
	add.s64 	%rd3191, %rd11, %rd3140;
	ld.global.u32 	%r6826, [%rd3191];
	setp.lt.s32 	%p3116, %r6819, %r6826;
	@%p3116 bra 	$L__BB1_2890;
	add.s64 	%rd3193, %rd12, %rd3140;
	ld.global.u32 	%r6819, [%rd3193];
$L__BB1_2927:
	setp.ge.s32 	%p3117, %r6819, %r6826;
	@%p3117 bra 	$L__BB1_2958;
	mul.wide.s32 	%rd3194, %r6362, 4;
	add.s64 	%rd490, %rd5, %rd3194;
	add.s64 	%rd491, %rd4, %rd3194;
$L__BB1_2929:
	shl.b32 	%r5550, %r6819, 2;
	mul.wide.s32 	%rd3195, %r5550, 4;
	add.s64 	%rd492, %rd10, %rd3195;
	ld.global.u32 	%r5551, [%rd492+12];
	setp.ne.s32 	%p3118, %r5551, 1;
	@%p3118 bra 	$L__BB1_2966;
	ld.global.u32 	%r1459, [%rd492];
	ld.global.u32 	%r5552, [%rd20+28];
	mad.lo.s32 	%r5553, %r5552, %r1388, %r1459;
	mul.wide.s32 	%rd3196, %r5553, 4;
	add.s64 	%rd3197, %rd9, %rd3196;
	ld.global.u32 	%r5554, [%rd3197];
	or.b32  	%r5555, %r5554, 2;
	setp.eq.s32 	%p3119, %r5555, 2;
	@%p3119 bra 	$L__BB1_2966;
	ld.local.u32 	%r1460, [%rd19+4];
	mul.wide.s32 	%rd3198, %r1460, 4;
	add.s64 	%rd3199, %rd12, %rd3198;
	ld.global.u32 	%r6829, [%rd3199];
	add.s64 	%rd3200, %rd11, %rd3198;
	ld.global.u32 	%r5556, [%rd3200];
	setp.ge.s32 	%p3120, %r6829, %r5556;
	@%p3120 bra 	$L__BB1_2966;
$L__BB1_2932:
	shl.b32 	%r5557, %r6829, 2;
	mul.wide.s32 	%rd3201, %r5557, 4;
	add.s64 	%rd493, %rd10, %rd3201;
	ld.global.u32 	%r5558, [%rd493];
	setp.ne.s32 	%p3121, %r5558, %r1459;
	@%p3121 bra 	$L__BB1_2965;
	ld.global.u32 	%r5559, [%rd493+12];
	setp.ne.s32 	%p3122, %r5559, 1;
	@%p3122 bra 	$L__BB1_2965;
	mul.wide.s32 	%rd3202, %r1387, 4;
	add.s64 	%rd3203, %rd8, %rd3202;
	ld.global.u32 	%r6830, [%rd3203];
	add.s64 	%rd3204, %rd7, %rd3202;
	ld.global.u32 	%r5560, [%rd3204];
	setp.ge.s32 	%p3123, %r6830, %r5560;
	@%p3123 bra 	$L__BB1_2965;
$L__BB1_2935:
	shl.b32 	%r5561, %r6830, 2;
	mul.wide.s32 	%rd3205, %r5561, 4;
	add.s64 	%rd494, %rd6, %rd3205;
	ld.global.u32 	%r5562, [%rd494];
	setp.ne.s32 	%p3124, %r5562, %r1459;
	@%p3124 bra 	$L__BB1_2964;
	ld.global.u32 	%r5563, [%rd494+8];
	setp.ne.s32 	%p3125, %r5563, 1;
	@%p3125 bra 	$L__BB1_2964;
	ld.local.u32 	%r1471, [%rd19+12];
	mul.wide.s32 	%rd3206, %r1471, 4;
	add.s64 	%rd3207, %rd8, %rd3206;
	ld.global.u32 	%r6831, [%rd3207];
	add.s64 	%rd3208, %rd7, %rd3206;
	ld.global.u32 	%r5564, [%rd3208];
	setp.ge.s32 	%p3126, %r6831, %r5564;
	@%p3126 bra 	$L__BB1_2964;
$L__BB1_2938:
	shl.b32 	%r5565, %r6831, 2;
	mul.wide.s32 	%rd3209, %r5565, 4;
	add.s64 	%rd495, %rd6, %rd3209;
	ld.global.u32 	%r5566, [%rd495];
	setp.ne.s32 	%p3127, %r5566, %r1459;
	@%p3127 bra 	$L__BB1_2963;
	ld.global.u32 	%r5567, [%rd495+12];
	setp.ne.s32 	%p3128, %r5567, 1;
	@%p3128 bra 	$L__BB1_2963;
	ld.local.u32 	%r1475, [%rd19+16];
	mul.wide.s32 	%rd3210, %r1475, 4;
	add.s64 	%rd3211, %rd12, %rd3210;
	ld.global.u32 	%r6832, [%rd3211];
	add.s64 	%rd3212, %rd11, %rd3210;
	ld.global.u32 	%r5568, [%rd3212];
	setp.ge.s32 	%p3129, %r6832, %r5568;
	@%p3129 bra 	$L__BB1_2963;
$L__BB1_2941:
	shl.b32 	%r5569, %r6832, 2;
	mul.wide.s32 	%rd3213, %r5569, 4;
	add.s64 	%rd496, %rd10, %rd3213;
	ld.global.u32 	%r5570, [%rd496];
	setp.ne.s32 	%p3130, %r5570, %r1459;
	@%p3130 bra 	$L__BB1_2962;
	ld.global.u32 	%r5571, [%rd496+8];
	setp.ne.s32 	%p3131, %r5571, 1;
	@%p3131 bra 	$L__BB1_2962;
	ld.local.u32 	%r1479, [%rd19+20];
	mul.wide.s32 	%rd3214, %r1479, 4;
	add.s64 	%rd3215, %rd12, %rd3214;
	ld.global.u32 	%r6833, [%rd3215];
	add.s64 	%rd3216, %rd11, %rd3214;
	ld.global.u32 	%r5572, [%rd3216];
	setp.ge.s32 	%p3132, %r6833, %r5572;
	@%p3132 bra 	$L__BB1_2962;
$L__BB1_2944:
	shl.b32 	%r5573, %r6833, 2;
	mul.wide.s32 	%rd3217, %r5573, 4;
	add.s64 	%rd497, %rd10, %rd3217;
	ld.global.u32 	%r5574, [%rd497];
	setp.ne.s32 	%p3133, %r5574, %r1459;
	@%p3133 bra 	$L__BB1_2961;
	ld.global.u32 	%r5575, [%rd497+8];
	setp.ne.s32 	%p3134, %r5575, 1;
	@%p3134 bra 	$L__BB1_2961;
	ld.global.u32 	%r5576, [%rd492+4];
	ld.global.u32 	%r1483, [%rd493+4];
	shl.b32 	%r5577, %r1460, 2;
	mul.wide.s32 	%rd3218, %r5577, 4;
	add.s64 	%rd3219, %rd18, %rd3218;
	ld.global.u32 	%r5578, [%rd3219+4];
	add.s32 	%r1484, %r1483, %r5578;
	sub.s32 	%r5579, %r5576, %r1484;
	setp.gt.u32 	%p3135, %r5579, 20;
	@%p3135 bra 	$L__BB1_2961;
	ld.global.u32 	%r1485, [%rd494+4];
	shl.b32 	%r5580, %r1387, 2;
	mul.wide.s32 	%rd3220, %r5580, 4;
	add.s64 	%rd3221, %rd16, %rd3220;
	ld.global.u32 	%r5581, [%rd3221+4];
	add.s32 	%r1486, %r5581, %r1485;
	sub.s32 	%r5582, %r1486, %r1484;
	add.s32 	%r5583, %r5582, 61;
	setp.gt.u32 	%p3136, %r5583, 20;
	@%p3136 bra 	$L__BB1_2961;
	ld.global.u32 	%r1487, [%rd495+4];
	shl.b32 	%r5584, %r1471, 2;
	mul.wide.s32 	%rd3222, %r5584, 4;
	add.s64 	%rd3223, %rd16, %rd3222;
	ld.global.u32 	%r5585, [%rd3223+4];
	add.s32 	%r5586, %r1487, %r5585;
	sub.s32 	%r5587, %r1485, %r5586;
	setp.lt.s32 	%p3137, %r5587, 0;
	@%p3137 bra 	$L__BB1_2961;
	ld.global.u32 	%r1488, [%rd496+4];
	sub.s32 	%r5588, %r1488, %r1487;
	add.s32 	%r5589, %r5588, 61;
	setp.gt.u32 	%p3138, %r5589, 20;
	@%p3138 bra 	$L__BB1_2961;
	sub.s32 	%r5590, %r1488, %r1484;
	add.s32 	%r5591, %r5590, 182;
	setp.gt.u32 	%p3139, %r5591, 60;
	@%p3139 bra 	$L__BB1_2961;
	ld.global.u32 	%r5592, [%rd497+4];
	shl.b32 	%r5593, %r1479, 2;
	mul.wide.s32 	%rd3224, %r5593, 4;
	add.s64 	%rd3225, %rd18, %rd3224;
	ld.global.u32 	%r5594, [%rd3225+4];
	add.s32 	%r5595, %r5592, %r5594;
	sub.s32 	%r5596, %r1488, %r5595;
	setp.gt.u32 	%p3140, %r5596, 20;
	@%p3140 bra 	$L__BB1_2961;
	ld.global.u32 	%r6834, [%rd490];
	ld.global.u32 	%r1490, [%rd491];
	setp.ge.s32 	%p3141, %r6834, %r1490;
	@%p3141 bra 	$L__BB1_2961;
$L__BB1_2953:
	shl.b32 	%r5597, %r6834, 2;
	mul.wide.s32 	%rd3226, %r5597, 4;
	add.s64 	%rd498, %rd3, %rd3226;
	ld.global.u32 	%r5598, [%rd498];
	setp.ne.s32 	%p3142, %r5598, %r1459;
	@%p3142 bra 	$L__BB1_2957;
	ld.global.u32 	%r5599, [%rd498+8];
	setp.ne.s32 	%p3143, %r5599, 1;
	@%p3143 bra 	$L__BB1_2957;
	ld.global.u32 	%r1492, [%rd498+4];
	setp.gt.s32 	%p3144, %r1486, %r1492;
	@%p3144 bra 	$L__BB1_2957;
	ld.global.u32 	%r5600, [%rd480+4];
	add.s32 	%r5601, %r5600, %r1492;
	setp.le.s32 	%p3145, %r5601, %r1483;
	@%p3145 bra 	$L__BB1_2960;
$L__BB1_2957:
	add.s32 	%r6834, %r6834, 1;
	setp.lt.s32 	%p3146, %r6834, %r1490;
	@%p3146 bra 	$L__BB1_2953;
	bra.uni 	$L__BB1_2961;
$L__BB1_2958:
	ld.global.u32 	%r1451, [%rd20+28];
	setp.lt.s32 	%p3153, %r1451, 1;
	@%p3153 bra 	$L__BB1_2969;
	mul.lo.s32 	%r1452, %r1451, %r1388;
	mov.b32 	%r6835, 0;
	bra.uni 	$L__BB1_2968;
$L__BB1_2960:
	ld.global.u32 	%r5602, [%rd20+28];
	mad.lo.s32 	%r5603, %r5602, %r1388, %r1459;
	mul.wide.s32 	%rd3227, %r5603, 4;
	add.s64 	%rd3228, %rd9, %rd3227;
	mov.b32 	%r5604, 2;
	st.global.u32 	[%rd3228], %r5604;
$L__BB1_2961:
	add.s32 	%r6833, %r6833, 1;
	mul.wide.s32 	%rd3229, %r1479, 4;
	add.s64 	%rd3230, %rd11, %rd3229;
	ld.global.u32 	%r5605, [%rd3230];
	setp.lt.s32 	%p3147, %r6833, %r5605;
	@%p3147 bra 	$L__BB1_2944;
$L__BB1_2962:
	add.s32 	%r6832, %r6832, 1;
	add.s64 	%rd3232, %rd11, %rd3210;
	ld.global.u32 	%r5606, [%rd3232];
	setp.lt.s32 	%p3148, %r6832, %r5606;
	@%p3148 bra 	$L__BB1_2941;
$L__BB1_2963:
	add.s32 	%r6831, %r6831, 1;
	mul.wide.s32 	%rd3233, %r1471, 4;
	add.s64 	%rd3234, %rd7, %rd3233;
	ld.global.u32 	%r5607, [%rd3234];
	setp.lt.s32 	%p3149, %r6831, %r5607;
	@%p3149 bra 	$L__BB1_2938;
$L__BB1_2964:
	add.s32 	%r6830, %r6830, 1;
	mul.wide.s32 	%rd3235, %r1387, 4;
	add.s64 	%rd3236, %rd7, %rd3235;
	ld.global.u32 	%r5608, [%rd3236];
	setp.lt.s32 	%p3150, %r6830, %r5608;
	@%p3150 bra 	$L__BB1_2935;
$L__BB1_2965:
	add.s32 	%r6829, %r6829, 1;
	mul.wide.s32 	%rd3237, %r1460, 4;
	add.s64 	%rd3238, %rd11, %rd3237;
	ld.global.u32 	%r5609, [%rd3238];
	setp.lt.s32 	%p3151, %r6829, %r5609;
	@%p3151 bra 	$L__BB1_2932;
$L__BB1_2966:
	add.s32 	%r6819, %r6819, 1;
	add.s64 	%rd3240, %rd11, %rd3140;
	ld.global.u32 	%r5610, [%rd3240];
	setp.lt.s32 	%p3152, %r6819, %r5610;
	@%p3152 bra 	$L__BB1_2929;
	bra.uni 	$L__BB1_2958;
$L__BB1_2967:
	add.s32 	%r6835, %r6835, 1;
	ld.global.u32 	%r5614, [%rd20+28];
	setp.ge.s32 	%p3155, %r6835, %r5614;
	@%p3155 bra 	$L__BB1_2969;
$L__BB1_2968:
	add.s32 	%r5612, %r1452, %r6835;
	mul.wide.s32 	%rd3241, %r5612, 4;
	add.s64 	%rd3242, %rd9, %rd3241;
	ld.global.u32 	%r5613, [%rd3242];
	setp.eq.s32 	%p3154, %r5613, 1;
	@%p3154 bra 	$L__BB1_3448;
	bra.uni 	$L__BB1_2967;
$L__BB1_2969:
	ld.global.u32 	%r5615, [%rd20+24];
	setp.eq.s32 	%p3156, %r5615, 0;
	ld.global.u32 	%r6915, [%rd480];
	@%p3156 bra 	$L__BB1_3073;
	ld.global.s32 	%rd500, [%rd480+4];
	setp.lt.s64 	%p3157, %rd500, 1;
	mov.b64 	%rd3820, 0;
	@%p3157 bra 	$L__BB1_3027;
	cvt.u32.u64 	%r5617, %rd500;
	add.s32 	%r1517, %r5617, %r6915;
	and.b32  	%r1518, %r5617, 3;
	setp.lt.u32 	%p3158, %r5617, 4;
	mov.b32 	%r6837, 0;
	@%p3158 bra 	$L__BB1_3002;
	and.b32  	%r6837, %r5617, 2147483644;
	mov.b32 	%r6836, 0;
$L__BB1_2973:
	not.b32 	%r5621, %r6836;
	add.s32 	%r5622, %r1517, %r5621;
	cvt.s64.s32 	%rd3244, %r5622;
	add.s64 	%rd501, %rd17, %rd3244;
	ld.global.u8 	%rs1135, [%rd501];
	setp.eq.s16 	%p3159, %rs1135, 84;
	cvt.u64.u32 	%rd3245, %r6836;
	add.s64 	%rd502, %rd39, %rd3245;
	@%p3159 bra 	$L__BB1_2977;
	setp.eq.s16 	%p3160, %rs1135, 67;
	@%p3160 bra 	$L__BB1_2978;
	setp.ne.s16 	%p3161, %rs1135, 65;
	@%p3161 bra 	$L__BB1_2979;
	mov.b16 	%rs1138, 84;
	st.local.u8 	[%rd502], %rs1138;
	bra.uni 	$L__BB1_2980;
$L__BB1_2977:
	mov.b16 	%rs1137, 65;
	st.local.u8 	[%rd502], %rs1137;
	bra.uni 	$L__BB1_2980;
$L__BB1_2978:
	mov.b16 	%rs1136, 71;
	st.local.u8 	[%rd502], %rs1136;
	bra.uni 	$L__BB1_2980;
$L__BB1_2979:
	mov.b16 	%rs1139, 67;
	st.local.u8 	[%rd502], %rs1139;
$L__BB1_2980:
	ld.global.u8 	%rs1140, [%rd501+-1];
	setp.eq.s16 	%p3162, %rs1140, 65;
	@%p3162 bra 	$L__BB1_2986;
	setp.eq.s16 	%p3163, %rs1140, 67;
	@%p3163 bra 	$L__BB1_2984;
	setp.eq.s16 	%p3164, %rs1140, 84;
	@%p3164 bra 	$L__BB1_2985;
	mov.b16 	%rs1144, 67;
	st.local.u8 	[%rd502+1], %rs1144;
	bra.uni 	$L__BB1_2987;
$L__BB1_2984:
	mov.b16 	%rs1141, 71;
	st.local.u8 	[%rd502+1], %rs1141;
	bra.uni 	$L__BB1_2987;
$L__BB1_2985:
	mov.b16 	%rs1142, 65;
	st.local.u8 	[%rd502+1], %rs1142;
	bra.uni 	$L__BB1_2987;
$L__BB1_2986:
	mov.b16 	%rs1143, 84;
	st.local.u8 	[%rd502+1], %rs1143;
$L__BB1_2987:
	ld.global.u8 	%rs1145, [%rd501+-2];
	setp.eq.s16 	%p3165, %rs1145, 65;
	@%p3165 bra 	$L__BB1_2993;
	setp.eq.s16 	%p3166, %rs1145, 67;
	@%p3166 bra 	$L__BB1_2991;
	setp.eq.s16 	%p3167, %rs1145, 84;
	@%p3167 bra 	$L__BB1_2992;
	mov.b16 	%rs1149, 67;
	st.local.u8 	[%rd502+2], %rs1149;
	bra.uni 	$L__BB1_2994;
$L__BB1_2991:
	mov.b16 	%rs1146, 71;
	st.local.u8 	[%rd502+2], %rs1146;
	bra.uni 	$L__BB1_2994;
$L__BB1_2992:
	mov.b16 	%rs1147, 65;
	st.local.u8 	[%rd502+2], %rs1147;
	bra.uni 	$L__BB1_2994;
$L__BB1_2993:
	mov.b16 	%rs1148, 84;
	st.local.u8 	[%rd502+2], %rs1148;
$L__BB1_2994:
	ld.global.u8 	%rs1150, [%rd501+-3];
	setp.eq.s16 	%p3168, %rs1150, 65;
	@%p3168 bra 	$L__BB1_3000;
	setp.eq.s16 	%p3169, %rs1150, 67;
	@%p3169 bra 	$L__BB1_2998;
	setp.eq.s16 	%p3170, %rs1150, 84;
	@%p3170 bra 	$L__BB1_2999;
	mov.b16 	%rs1154, 67;
	st.local.u8 	[%rd502+3], %rs1154;
	bra.uni 	$L__BB1_3001;
$L__BB1_2998:
	mov.b16 	%rs1151, 71;
	st.local.u8 	[%rd502+3], %rs1151;
	bra.uni 	$L__BB1_3001;
$L__BB1_2999:
	mov.b16 	%rs1152, 65;
	st.local.u8 	[%rd502+3], %rs1152;
	bra.uni 	$L__BB1_3001;
$L__BB1_3000:
	mov.b16 	%rs1153, 84;
	st.local.u8 	[%rd502+3], %rs1153;
$L__BB1_3001:
	add.s32 	%r6836, %r6836, 4;
	setp.ne.s32 	%p3171, %r6836, %r6837;
	@%p3171 bra 	$L__BB1_2973;
$L__BB1_3002:
	setp.eq.s32 	%p3172, %r1518, 0;
	@%p3172 bra 	$L__BB1_3026;
	not.b32 	%r5623, %r6837;
	add.s32 	%r5624, %r1517, %r5623;
	cvt.s64.s32 	%rd3246, %r5624;
	add.s64 	%rd503, %rd17, %rd3246;
	ld.global.u8 	%rs1155, [%rd503];
	setp.eq.s16 	%p3173, %rs1155, 65;
	cvt.u64.u32 	%rd3247, %r6837;
	add.s64 	%rd504, %rd39, %rd3247;
	@%p3173 bra 	$L__BB1_3009;
	setp.eq.s16 	%p3174, %rs1155, 67;
	@%p3174 bra 	$L__BB1_3007;
	setp.eq.s16 	%p3175, %rs1155, 84;
	@%p3175 bra 	$L__BB1_3008;
	mov.b16 	%rs1159, 67;
	st.local.u8 	[%rd504], %rs1159;
	bra.uni 	$L__BB1_3010;
$L__BB1_3007:
	mov.b16 	%rs1156, 71;
	st.local.u8 	[%rd504], %rs1156;
	bra.uni 	$L__BB1_3010;
$L__BB1_3008:
	mov.b16 	%rs1157, 65;
	st.local.u8 	[%rd504], %rs1157;
	bra.uni 	$L__BB1_3010;
$L__BB1_3009:
	mov.b16 	%rs1158, 84;
	st.local.u8 	[%rd504], %rs1158;
$L__BB1_3010:
	setp.eq.s32 	%p3176, %r1518, 1;
	@%p3176 bra 	$L__BB1_3026;
	ld.global.u8 	%rs1160, [%rd503+-1];
	setp.eq.s16 	%p3177, %rs1160, 65;
	@%p3177 bra 	$L__BB1_3017;
	setp.eq.s16 	%p3178, %rs1160, 67;
	@%p3178 bra 	$L__BB1_3015;
	setp.eq.s16 	%p3179, %rs1160, 84;
	@%p3179 bra 	$L__BB1_3016;
	mov.b16 	%rs1164, 67;
	st.local.u8 	[%rd504+1], %rs1164;
	bra.uni 	$L__BB1_3018;
$L__BB1_3015:
	mov.b16 	%rs1161, 71;
	st.local.u8 	[%rd504+1], %rs1161;
	bra.uni 	$L__BB1_3018;
$L__BB1_3016:
	mov.b16 	%rs1162, 65;
	st.local.u8 	[%rd504+1], %rs1162;
	bra.uni 	$L__BB1_3018;
$L__BB1_3017:
	mov.b16 	%rs1163, 84;
	st.local.u8 	[%rd504+1], %rs1163;
$L__BB1_3018:
	setp.eq.s32 	%p3180, %r1518, 2;
	@%p3180 bra 	$L__BB1_3026;
	ld.global.u8 	%rs1165, [%rd503+-2];
	setp.eq.s16 	%p3181, %rs1165, 65;
	@%p3181 bra 	$L__BB1_3025;
	setp.eq.s16 	%p3182, %rs1165, 67;
	@%p3182 bra 	$L__BB1_3023;
	setp.eq.s16 	%p3183, %rs1165, 84;
	@%p3183 bra 	$L__BB1_3024;
	mov.b16 	%rs1169, 67;
	st.local.u8 	[%rd504+2], %rs1169;
	bra.uni 	$L__BB1_3026;
$L__BB1_3023:
	mov.b16 	%rs1166, 71;
	st.local.u8 	[%rd504+2], %rs1166;
	bra.uni 	$L__BB1_3026;
$L__BB1_3024:
	mov.b16 	%rs1167, 65;
	st.local.u8 	[%rd504+2], %rs1167;
	bra.uni 	$L__BB1_3026;
$L__BB1_3025:
	mov.b16 	%rs1168, 84;
	st.local.u8 	[%rd504+2], %rs1168;
$L__BB1_3026:
	mov.u64 	%rd3820, %rd500;
$L__BB1_3027:
	cvt.u32.u64 	%r5625, %rd500;
	setp.lt.s32 	%p3184, %r5625, 1;
	add.s64 	%rd3249, %rd39, %rd3820;
	mov.b16 	%rs1170, 0;
	st.local.u8 	[%rd3249], %rs1170;
	mov.b64 	%rd3821, 0;
	@%p3184 bra 	$L__BB1_3036;
	and.b32  	%r1523, %r5625, 3;
	setp.lt.u32 	%p3185, %r5625, 4;
	mov.b32 	%r6839, 0;
	@%p3185 bra 	$L__BB1_3031;
	and.b32  	%r6839, %r5625, 2147483644;
	mov.b32 	%r6838, 0;
$L__BB1_3030:
	add.s32 	%r5630, %r6838, %r6915;
	cvt.s64.s32 	%rd3250, %r5630;
	add.s64 	%rd3251, %rd17, %rd3250;
	ld.global.u8 	%rs1171, [%rd3251];
	cvt.u64.u32 	%rd3252, %r6838;
	add.s64 	%rd3253, %rd48, %rd3252;
	ld.global.u8 	%rs1172, [%rd3251+1];
	st.local.v2.u8 	[%rd3253], {%rs1171, %rs1172};
	ld.global.u8 	%rs1173, [%rd3251+2];
	ld.global.u8 	%rs1174, [%rd3251+3];
	st.local.v2.u8 	[%rd3253+2], {%rs1173, %rs1174};
	add.s32 	%r6838, %r6838, 4;
	setp.ne.s32 	%p3186, %r6838, %r6839;
	@%p3186 bra 	$L__BB1_3030;
$L__BB1_3031:
	setp.eq.s32 	%p3187, %r1523, 0;
	@%p3187 bra 	$L__BB1_3035;
	add.s32 	%r5631, %r6839, %r6915;
	cvt.s64.s32 	%rd3254, %r5631;
	add.s64 	%rd506, %rd17, %rd3254;
	ld.global.u8 	%rs1175, [%rd506];
	cvt.u64.u32 	%rd3255, %r6839;
	add.s64 	%rd507, %rd48, %rd3255;
	st.local.u8 	[%rd507], %rs1175;
	setp.eq.s32 	%p3188, %r1523, 1;
	@%p3188 bra 	$L__BB1_3035;
	ld.global.u8 	%rs1176, [%rd506+1];
	st.local.u8 	[%rd507+1], %rs1176;
	setp.eq.s32 	%p3189, %r1523, 2;
	@%p3189 bra 	$L__BB1_3035;
	ld.global.u8 	%rs1177, [%rd506+2];
	st.local.u8 	[%rd507+2], %rs1177;
$L__BB1_3035:
	mov.u64 	%rd3821, %rd500;
$L__BB1_3036:
	add.s64 	%rd3257, %rd48, %rd3821;
	mov.b16 	%rs1178, 0;
	st.local.u8 	[%rd3257], %rs1178;
	mov.b64 	%rd3822, 0;
	add.u64 	%rd3258, %SP, 10410;
	st.local.v2.u64 	[%rd41+48], {%rd3258, %rd3822};
	add.u64 	%rd3259, %SP, 10684;
	st.local.v2.u64 	[%rd50+48], {%rd3259, %rd3822};
	ld.global.u32 	%r5632, [%rd20+36];
	mad.lo.s32 	%r5633, %r5632, 5, 44;
	cvt.rn.f64.s32 	%fd1558, %r5633;
	mov.pred 	%p3819, -1;
$L__BB1_3037:
	mov.pred 	%p14, %p3819;
	shl.b64 	%rd3260, %rd3822, 3;
	add.s64 	%rd3261, %rd41, %rd3260;
	ld.local.u64 	%rd511, [%rd3261];
	mov.b32 	%r6840, 0;
$L__BB1_3038:
	mov.u32 	%r1528, %r6840;
	cvt.u64.u32 	%rd3262, %r1528;
	add.s64 	%rd3263, %rd511, %rd3262;
	ld.u8 	%rs1179, [%rd3263];
	setp.ne.s16 	%p3191, %rs1179, 0;
	add.s32 	%r6840, %r1528, 1;
	@%p3191 bra 	$L__BB1_3038;
	and.b32  	%r5635, %r1528, 1;
	setp.eq.b32 	%p3192, %r5635, 1;
	@%p3192 bra 	$L__BB1_3049;
	setp.eq.s32 	%p3193, %r1528, 0;
	@%p3193 bra 	$L__BB1_3075;
	add.s32 	%r1530, %r1528, -2;
	shr.u32 	%r5637, %r1528, 1;
	max.u32 	%r1531, %r5637, 1;
	mov.b32 	%r6841, 0;
	mov.u32 	%r6842, %r6841;
$L__BB1_3042:
	add.s32 	%r1534, %r6842, 1;
	cvt.u64.u32 	%rd3264, %r6842;
	add.s64 	%rd3265, %rd511, %rd3264;
	ld.u8 	%rs161, [%rd3265+1];
	setp.ne.s16 	%p3194, %rs161, 65;
	add.s32 	%r5638, %r1530, %r6841;
	cvt.s64.s32 	%rd3266, %r5638;
	add.s64 	%rd3267, %rd511, %rd3266;
	ld.u8 	%rs162, [%rd3267];
	@%p3194 bra 	$L__BB1_3044;
	setp.ne.s16 	%p3195, %rs162, 84;
	@%p3195 bra 	$L__BB1_3049;
$L__BB1_3044:
	setp.ne.s16 	%p3196, %rs161, 84;
	@%p3196 bra 	$L__BB1_3046;
	setp.ne.s16 	%p3197, %rs162, 65;
	@%p3197 bra 	$L__BB1_3049;
$L__BB1_3046:
	setp.eq.s16 	%p3198, %rs161, 84;
	setp.eq.s16 	%p3199, %rs161, 65;
	setp.ne.s16 	%p3200, %rs162, 65;
	or.pred  	%p3201, %p3200, %p3198;
	setp.ne.s16 	%p3202, %rs162, 84;
	or.pred  	%p3203, %p3202, %p3199;
	and.pred  	%p3204, %p3201, %p3203;
	not.pred 	%p3205, %p3204;
	@%p3205 bra 	$L__BB1_3049;
	setp.eq.s16 	%p3206, %rs161, 67;
	setp.ne.s16 	%p3207, %rs162, 71;
	and.pred  	%p3208, %p3207, %p3206;
	@%p3208 bra 	$L__BB1_3049;
	setp.ne.s16 	%p3209, %rs162, 71;
	setp.eq.s16 	%p3210, %rs161, 67;
	setp.eq.s16 	%p3211, %rs161, 71;
	setp.ne.s16 	%p3212, %rs162, 67;
	xor.pred  	%p3213, %p3211, %p3212;
	or.pred  	%p3214, %p3209, %p3210;
	and.pred  	%p3215, %p3213, %p3214;
	not.pred 	%p3216, %p3215;
	@%p3216 bra 	$L__BB1_3049;
	bra.uni 	$L__BB1_3074;
$L__BB1_3049:
	setp.gt.u32 	%p3245, %r1379, 2146435070;
	mov.f64 	%fd6177, %fd1552;
	@%p3245 bra 	$L__BB1_3090;
	setp.gt.u32 	%p3246, %r1381, 1073127582;
	selp.f64 	%fd5002, %fd1554, %fd1553, %p3246;
	selp.u32 	%r5644, 1, 0, %p3246;
	add.s32 	%r5645, %r1380, %r5644;
	add.f64 	%fd5003, %fd5002, 0dBFF0000000000000;
	add.f64 	%fd5004, %fd5002, 0d3FF0000000000000;
	rcp.approx.ftz.f64 	%fd5005, %fd5004;
	neg.f64 	%fd5006, %fd5004;
	fma.rn.f64 	%fd5007, %fd5006, %fd5005, 0d3FF0000000000000;
	fma.rn.f64 	%fd5008, %fd5007, %fd5007, %fd5007;
	fma.rn.f64 	%fd5009, %fd5008, %fd5005, %fd5005;
	mul.f64 	%fd5010, %fd5003, %fd5009;
	fma.rn.f64 	%fd5011, %fd5003, %fd5009, %fd5010;
	mul.f64 	%fd5012, %fd5011, %fd5011;
	fma.rn.f64 	%fd5013, %fd5012, 0d3EB1380B3AE80F1E, 0d3ED0EE258B7A8B04;
	fma.rn.f64 	%fd5014, %fd5013, %fd5012, 0d3EF3B2669F02676F;
	fma.rn.f64 	%fd5015, %fd5014, %fd5012, 0d3F1745CBA9AB0956;
	fma.rn.f64 	%fd5016, %fd5015, %fd5012, 0d3F3C71C72D1B5154;
	fma.rn.f64 	%fd5017, %fd5016, %fd5012, 0d3F624924923BE72D;
	fma.rn.f64 	%fd5018, %fd5017, %fd5012, 0d3F8999999999A3C4;
	fma.rn.f64 	%fd5019, %fd5018, %fd5012, 0d3FB5555555555554;
	sub.f64 	%fd5020, %fd5003, %fd5011;
	add.f64 	%fd5021, %fd5020, %fd5020;
	neg.f64 	%fd5022, %fd5011;
	fma.rn.f64 	%fd5023, %fd5022, %fd5003, %fd5021;
	mul.f64 	%fd5024, %fd5009, %fd5023;
	mul.f64 	%fd5025, %fd5012, %fd5019;
	fma.rn.f64 	%fd5026, %fd5025, %fd5011, %fd5024;
	xor.b32  	%r5646, %r5645, -2147483648;
	mov.b32 	%r5647, 1127219200;
	mov.b64 	%fd5027, {%r5646, %r5647};
	sub.f64 	%fd5028, %fd5027, %fd1551;
	fma.rn.f64 	%fd5029, %fd5028, 0d3FE62E42FEFA39EF, %fd5011;
	fma.rn.f64 	%fd5030, %fd5028, 0dBFE62E42FEFA39EF, %fd5029;
	sub.f64 	%fd5031, %fd5030, %fd5011;
	sub.f64 	%fd5032, %fd5026, %fd5031;
	fma.rn.f64 	%fd5033, %fd5028, 0d3C7ABC9E3B39803F, %fd5032;
	add.f64 	%fd6177, %fd5029, %fd5033;
	bra.uni 	$L__BB1_3090;
$L__BB1_3051:
	mov.b64 	%rd3822, 1;
	mov.pred 	%p3819, 0;
	@%p14 bra 	$L__BB1_3037;
	ld.local.u64 	%rd509, [%rd41+16];
	{ // callseq 43, 0
	.param .b64 param0;
	st.param.b64 	[param0], %rd3544;
	.param .b64 param1;
	st.param.b64 	[param1], %rd509;
	.param .b32 param2;
	st.param.b32 	[param2], 1;
	.param .b64 param3;
	st.param.b64 	[param3], %rd604;
	.param .b64 retval0;
	call.uni (retval0), 
	_Z4thalPcS_iPdS_Pi, 
	(
	param0, 
	param1, 
	param2, 
	param3
	);
	ld.param.f64 	%fd5438, [retval0];
	} // callseq 43
	setp.gt.f64 	%p3594, %fd5438, %fd1558;
	@%p3594 bra 	$L__BB1_3448;
	{ // callseq 44, 0
	.param .b64 param0;
	st.param.b64 	[param0], %rd3544;
	.param .b64 param1;
	st.param.b64 	[param1], %rd509;
	.param .b32 param2;
	st.param.b32 	[param2], 2;
	.param .b64 param3;
	st.param.b64 	[param3], %rd604;
	.param .b64 retval0;
	call.uni (retval0), 
	_Z4thalPcS_iPdS_Pi, 
	(
	param0, 
	param1, 
	param2, 
	param3
	);
	ld.param.f64 	%fd5440, [retval0];
	} // callseq 44
	setp.gt.f64 	%p3595, %fd5440, %fd1558;
	@%p3595 bra 	$L__BB1_3448;
	{ // callseq 45, 0
	.param .b64 param0;
	st.param.b64 	[param0], %rd3544;
	.param .b64 param1;
	st.param.b64 	[param1], %rd509;
	.param .b32 param2;
	st.param.b32 	[param2], 3;
	.param .b64 param3;
	st.param.b64 	[param3], %rd604;
	.param .b64 retval0;
	call.uni (retval0), 
	_Z4thalPcS_iPdS_Pi, 
	(
	param0, 
	param1, 
	param2, 
	param3
	);
	ld.param.f64 	%fd5442, [retval0];
	} // callseq 45
	setp.gt.f64 	%p3596, %fd5442, %fd1558;
	@%p3596 bra 	$L__BB1_3448;
	ld.local.u64 	%rd567, [%rd50+16];
	{ // callseq 46, 0
	.param .b64 param0;
	st.param.b64 	[param0], %rd567;
	.param .b64 param1;
	st.param.b64 	[param1], %rd3548;
	.param .b32 param2;
	st.param.b32 	[param2], 2;
	.param .b64 param3;
	st.param.b64 	[param3], %rd604;
	.param .b64 retval0;
	call.uni (retval0), 
	_Z4thalPcS_iPdS_Pi, 
	(
	param0, 
	param1, 
	param2, 
	param3
	);
	ld.param.f64 	%fd5444, [retval0];
	} // callseq 46
	setp.gt.f64 	%p3597, %fd5444, %fd1558;
	@%p3597 bra 	$L__BB1_3448;
	{ // callseq 47, 0
	.param .b64 param0;
	st.param.b64 	[param0], %rd567;
	.param .b64 param1;
	st.param.b64 	[param1], %rd3548;
	.param .b32 param2;
	st.param.b32 	[param2], 3;
	.param .b64 param3;
	st.param.b64 	[param3], %rd604;
	.param .b64 retval0;
	call.uni (retval0), 
	_Z4thalPcS_iPdS_Pi, 
	(
	param0, 
	param1, 
	param2, 
	param3
	);
	ld.param.f64 	%fd5446, [retval0];
	} // callseq 47
	setp.leu.f64 	%p3598, %fd5446, %fd1558;
	@%p3598 bra 	$L__BB1_3057;
	bra.uni 	$L__BB1_3448;
$L__BB1_3057:
	ld.local.u64 	%rd561, [%rd41+24];
	{ // callseq 48, 0
	.param .b64 param0;
	st.param.b64 	[param0], %rd3544;
	.param .b64 param1;
	st.param.b64 	[param1], %rd561;
	.param .b32 param2;
	st.param.b32 	[param2], 1;
	.param .b64 param3;
	st.param.b64 	[param3], %rd604;
	.param .b64 retval0;
	call.uni (retval0), 
	_Z4thalPcS_iPdS_Pi, 
	(
	param0, 
	param1, 
	param2, 
	param3
	);
	ld.param.f64 	%fd5448, [retval0];
	} // callseq 48
	setp.gt.f64 	%p3599, %fd5448, %fd1558;
	@%p3599 bra 	$L__BB1_3448;
	{ // callseq 49, 0
	.param .b64 param0;
	st.param.b64 	[param0], %rd3544;
	.param .b64 param1;
	st.param.b64 	[param1], %rd561;
	.param .b32 param2;
	st.param.b32 	[param2], 2;
	.param .b64 param3;
	st.param.b64 	[param3], %rd604;
	.param .b64 retval0;
	call.uni (retval0), 
	_Z4thalPcS_iPdS_Pi, 
	(
	param0, 
	param1, 
	param2, 
	param3
	);
	ld.param.f64 	%fd5450, [retval0];
	} // callseq 49
	setp.gt.f64 	%p3600, %fd5450, %fd1558;
	@%p3600 bra 	$L__BB1_3448;
	{ // callseq 50, 0
	.param .b64 param0;
	st.param.b64 	[param0], %rd3544;
	.param .b64 param1;
	st.param.b64 	[param1], %rd561;
	.param .b32 param2;
	st.param.b32 	[param2], 3;
	.param .b64 param3;
	st.param.b64 	[param3], %rd604;
	.param .b64 retval0;
	call.uni (retval0), 
	_Z4thalPcS_iPdS_Pi, 
	(
	param0, 
	param1, 
	param2, 
	param3
	);
	ld.param.f64 	%fd5452, [retval0];
	} // callseq 50
	setp.gt.f64 	%p3601, %fd5452, %fd1558;
	@%p3601 bra 	$L__BB1_3448;
	ld.local.u64 	%rd562, [%rd50+24];
	{ // callseq 51, 0
	.param .b64 param0;
	st.param.b64 	[param0], %rd562;
	.param .b64 param1;
	st.param.b64 	[param1], %rd3548;
	.param .b32 param2;
	st.param.b32 	[param2], 2;
	.param .b64 param3;
	st.param.b64 	[param3], %rd604;
	.param .b64 retval0;
	call.uni (retval0), 
	_Z4thalPcS_iPdS_Pi, 
	(
	param0, 
	param1, 
	param2, 
	param3
	);
	ld.param.f64 	%fd5454, [retval0];
	} // callseq 51
	setp.gt.f64 	%p3602, %fd5454, %fd1558;
	@%p3602 bra 	$L__BB1_3448;
	{ // callseq 52, 0
	.param .b64 param0;
	st.param.b64 	[param0], %rd562;
	.param .b64 param1;
	st.param.b64 	[param1], %rd3548;
	.param .b32 param2;
	st.param.b32 	[param2], 3;
	.param .b64 param3;
	st.param.b64 	[param3], %rd604;
	.param .b64 retval0;
	call.uni (retval0), 
	_Z4thalPcS_iPdS_Pi, 
	(
	param0, 
	param1, 
	param2, 
	param3
	);
	ld.param.f64 	%fd5456, [retval0];
	} // callseq 52
	setp.gt.f64 	%p3603, %fd5456, %fd1558;
	@%p3603 bra 	$L__BB1_3448;
	ld.local.u64 	%rd563, [%rd41+32];
	{ // callseq 53, 0
	.param .b64 param0;
	st.param.b64 	[param0], %rd3544;
	.param .b64 param1;
	st.param.b64 	[param1], %rd563;
	.param .b32 param2;
	st.param.b32 	[param2], 1;
	.param .b64 param3;
	st.param.b64 	[param3], %rd604;
	.param .b64 retval0;
	call.uni (retval0), 
	_Z4thalPcS_iPdS_Pi, 
	(
	param0, 
	param1, 
	param2, 
	param3
	);
	ld.param.f64 	%fd5458, [retval0];
	} // callseq 53
	setp.gt.f64 	%p3604, %fd5458, %fd1558;
	@%p3604 bra 	$L__BB1_3448;
	{ // callseq 54, 0
	.param .b64 param0;
	st.param.b64 	[param0], %rd3544;
	.param .b64 param1;
	st.param.b64 	[param1], %rd563;
	.param .b32 param2;
	st.param.b32 	[param2], 2;
	.param .b64 param3;
	st.param.b64 	[param3], %rd604;
	.param .b64 retval0;
	call.uni (retval0), 
	_Z4thalPcS_iPdS_Pi, 
	(
	param0, 
	param1, 
	param2, 
	param3
	);
	ld.param.f64 	%fd5460, [retval0];
	} // callseq 54
	setp.gt.f64 	%p3605, %fd5460, %fd1558;
	@%p3605 bra 	$L__BB1_3448;
	{ // callseq 55, 0
	.param .b64 param0;
	st.param.b64 	[param0], %rd3544;
	.param .b64 param1;
	st.param.b64 	[param1], %rd563;
	.param .b32 param2;
	st.param.b32 	[param2], 3;
	.param .b64 param3;
	st.param.b64 	[param3], %rd604;
	.param .b64 retval0;
	call.uni (retval0), 
	_Z4thalPcS_iPdS_Pi, 
	(
	param0, 
	param1, 
	param2, 
	param3
	);
	ld.param.f64 	%fd5462, [retval0];
	} // callseq 55
	setp.gt.f64 	%p3606, %fd5462, %fd1558;
	@%p3606 bra 	$L__BB1_3448;
	ld.local.u64 	%rd564, [%rd50+32];
	{ // callseq 56, 0
	.param .b64 param0;
	st.param.b64 	[param0], %rd564;
	.param .b64 param1;
	st.param.b64 	[param1], %rd3548;
	.param .b32 param2;
	st.param.b32 	[param2], 2;
	.param .b64 param3;
	st.param.b64 	[param3], %rd604;
	.param .b64 retval0;
	call.uni (retval0), 
	_Z4thalPcS_iPdS_Pi, 
	(
	param0, 
	param1, 
	param2, 
	param3
	);
	ld.param.f64 	%fd5464, [retval0];
	} // callseq 56
	setp.gt.f64 	%p3607, %fd5464, %fd1558;
	@%p3607 bra 	$L__BB1_3448;
	{ // callseq 57, 0
	.param .b64 param0;
	st.param.b64 	[param0], %rd564;
	.param .b64 param1;
	st.param.b64 	[param1], %rd3548;
	.param .b32 param2;
	st.param.b32 	[param2], 3;
	.param .b64 param3;
	st.param.b64 	[param3], %rd604;
	.param .b64 retval0;
	call.uni (retval0), 
	_Z4thalPcS_iPdS_Pi, 
	(
	param0, 
	param1, 
	param2, 
	param3
	);
	ld.param.f64 	%fd5466, [retval0];
	} // callseq 57
	setp.gt.f64 	%p3608, %fd5466, %fd1558;
	@%p3608 bra 	$L__BB1_3448;
	ld.local.u64 	%rd565, [%rd41+40];
	{ // callseq 58, 0
	.param .b64 param0;
	st.param.b64 	[param0], %rd3544;
	.param .b64 param1;
	st.param.b64 	[param1], %rd565;
	.param .b32 param2;
	st.param.b32 	[param2], 1;
	.param .b64 param3;
	st.param.b64 	[param3], %rd604;
	.param .b64 retval0;
	call.uni (retval0), 
	_Z4thalPcS_iPdS_Pi, 
	(
	param0, 
	param1, 
	param2, 
	param3
	);
	ld.param.f64 	%fd5468, [retval0];
	} // callseq 58
	setp.gt.f64 	%p3609, %fd5468, %fd1558;
	@%p3609 bra 	$L__BB1_3448;
	{ // callseq 59, 0
	.param .b64 param0;
	st.param.b64 	[param0], %rd3544;
	.param .b64 param1;
	st.param.b64 	[param1], %rd565;
	.param .b32 param2;
	st.param.b32 	[param2], 2;
	.param .b64 param3;
	st.param.b64 	[param3], %rd604;
	.param .b64 retval0;
	call.uni (retval0), 
	_Z4thalPcS_iPdS_Pi, 
	(
	param0, 
	param1, 
	param2, 
	param3
	);
	ld.param.f64 	%fd5470, [retval0];
	} // callseq 59
	setp.gt.f64 	%p3610, %fd5470, %fd1558;
	@%p3610 bra 	$L__BB1_3448;
	{ // callseq 60, 0
	.param .b64 param0;
	st.param.b64 	[param0], %rd3544;
	.param .b64 param1;
	st.param.b64 	[param1], %rd565;
	.param .b32 param2;
	st.param.b32 	[param2], 3;
	.param .b64 param3;
	st.param.b64 	[param3], %rd604;
	.param .b64 retval0;
	call.uni (retval0), 
	_Z4thalPcS_iPdS_Pi, 
	(
	param0, 
	param1, 
	param2, 
	param3
	);
	ld.param.f64 	%fd5472, [retval0];
	} // callseq 60
	setp.gt.f64 	%p3611, %fd5472, %fd1558;
	@%p3611 bra 	$L__BB1_3448;
	ld.local.u64 	%rd566, [%rd50+40];
	{ // callseq 61, 0
	.param .b64 param0;
	st.param.b64 	[param0], %rd566;
	.param .b64 param1;
	st.param.b64 	[param1], %rd3548;
	.param .b32 param2;
	st.param.b32 	[param2], 2;
	.param .b64 param3;
	st.param.b64 	[param3], %rd604;
	.param .b64 retval0;
	call.uni (retval0), 
	_Z4thalPcS_iPdS_Pi, 
	(
	param0, 
	param1, 
	param2, 
	param3
	);
	ld.param.f64 	%fd5474, [retval0];
	} // callseq 61
	setp.gt.f64 	%p3612, %fd5474, %fd1558;
	@%p3612 bra 	$L__BB1_3448;
	{ // callseq 62, 0
	.param .b64 param0;
	st.param.b64 	[param0], %rd566;
	.param .b64 param1;
	st.param.b64 	[param1], %rd3548;
	.param .b32 param2;
	st.param.b32 	[param2], 3;
	.param .b64 param3;
	st.param.b64 	[param3], %rd604;
	.param .b64 retval0;
	call.uni (retval0), 
	_Z4thalPcS_iPdS_Pi, 
	(
	param0, 
	param1, 
	param2, 
	param3
	);
	ld.param.f64 	%fd5476, [retval0];
	} // callseq 62
	setp.gt.f64 	%p3613, %fd5476, %fd1558;
	@%p3613 bra 	$L__BB1_3448;
	ld.global.u32 	%r6915, [%rd480];
$L__BB1_3073:
	ld.local.u32 	%r6153, [%rd19];
	shl.b32 	%r6154, %r6153, 4;
	mul.wide.s32 	%rd3649, %r6154, 4;
	add.s64 	%rd3650, %rd1, %rd3649;
	st.global.u32 	[%rd3650+48], %r6915;
	ld.global.u32 	%r6155, [%rd480+4];
	st.global.u32 	[%rd3650+52], %r6155;
	mov.b32 	%r6156, 0;
	st.global.u32 	[%rd3650+56], %r6156;
	st.global.u32 	[%rd3650+60], %r6156;
	mov.b32 	%r7118, 1;
	bra.uni 	$L__BB1_3623;
$L__BB1_3074:
	not.b32 	%r6841, %r6842;
	setp.eq.s32 	%p3217, %r1534, %r1531;
	mov.u32 	%r6842, %r1534;
	@%p3217 bra 	$L__BB1_3075;
	bra.uni 	$L__BB1_3042;
$L__BB1_3075:
	mov.b32 	%r6843, 0;
$L__BB1_3076:
	mov.u32 	%r1536, %r6843;
	cvt.u64.u32 	%rd3268, %r1536;
	add.s64 	%rd3269, %rd39, %rd3268;
	ld.local.u8 	%rs1185, [%rd3269];
	setp.ne.s16 	%p3218, %rs1185, 0;
	add.s32 	%r6843, %r1536, 1;
	@%p3218 bra 	$L__BB1_3076;
	and.b32  	%r5640, %r1536, 1;
	setp.eq.b32 	%p3219, %r5640, 1;
	@%p3219 bra 	$L__BB1_3049;
	setp.eq.s32 	%p3220, %r1536, 0;
	@%p3220 bra 	$L__BB1_3088;
	add.s32 	%r1538, %r1536, -2;
	shr.u32 	%r5642, %r1536, 1;
	max.u32 	%r1539, %r5642, 1;
	mov.b32 	%r6844, 0;
	mov.u32 	%r6845, %r6844;
$L__BB1_3080:
	add.s32 	%r1542, %r6845, 1;
	cvt.u64.u32 	%rd3270, %r6845;
	add.s64 	%rd3271, %rd39, %rd3270;
	ld.local.u8 	%rs163, [%rd3271+1];
	setp.ne.s16 	%p3221, %rs163, 65;
	add.s32 	%r5643, %r1538, %r6844;
	cvt.s64.s32 	%rd3272, %r5643;
	add.s64 	%rd3273, %rd39, %rd3272;
	ld.local.u8 	%rs164, [%rd3273];
	@%p3221 bra 	$L__BB1_3082;
	setp.ne.s16 	%p3222, %rs164, 84;
	@%p3222 bra 	$L__BB1_3049;
$L__BB1_3082:
	setp.ne.s16 	%p3223, %rs163, 84;
	@%p3223 bra 	$L__BB1_3084;
	setp.ne.s16 	%p3224, %rs164, 65;
	@%p3224 bra 	$L__BB1_3049;
$L__BB1_3084:
	setp.eq.s16 	%p3225, %rs163, 84;
	setp.eq.s16 	%p3226, %rs163, 65;
	setp.ne.s16 	%p3227, %rs164, 65;
	or.pred  	%p3228, %p3227, %p3225;
	setp.ne.s16 	%p3229, %rs164, 84;
	or.pred  	%p3230, %p3229, %p3226;
	and.pred  	%p3231, %p3228, %p3230;
	not.pred 	%p3232, %p3231;
	@%p3232 bra 	$L__BB1_3049;
	setp.eq.s16 	%p3233, %rs163, 67;
	setp.ne.s16 	%p3234, %rs164, 71;
	and.pred  	%p3235, %p3234, %p3233;
	@%p3235 bra 	$L__BB1_3049;
	setp.ne.s16 	%p3236, %rs164, 71;
	setp.eq.s16 	%p3237, %rs163, 67;
	setp.eq.s16 	%p3238, %rs163, 71;
	setp.ne.s16 	%p3239, %rs164, 67;
	xor.pred  	%p3240, %p3238, %p3239;
	or.pred  	%p3241, %p3236, %p3237;
	and.pred  	%p3242, %p3240, %p3241;
	not.pred 	%p3243, %p3242;
	@%p3243 bra 	$L__BB1_3049;
	not.b32 	%r6844, %r6845;
	setp.ne.s32 	%p3244, %r1542, %r1539;
	mov.u32 	%r6845, %r1542;
	@%p3244 bra 	$L__BB1_3080;
$L__BB1_3088:
	setp.gt.u32 	%p3247, %r1382, 2146435070;
	mov.f64 	%fd6177, %fd1555;
	@%p3247 bra 	$L__BB1_3090;
	setp.gt.u32 	%p3248, %r1384, 1073127582;
	selp.f64 	%fd5034, %fd1557, %fd1556, %p3248;
	selp.u32 	%r5648, 1, 0, %p3248;
	add.s32 	%r5649, %r1383, %r5648;
	add.f64 	%fd5035, %fd5034, 0dBFF0000000000000;
	add.f64 	%fd5036, %fd5034, 0d3FF0000000000000;
	rcp.approx.ftz.f64 	%fd5037, %fd5036;
	neg.f64 	%fd5038, %fd5036;
	fma.rn.f64 	%fd5039, %fd5038, %fd5037, 0d3FF0000000000000;
	fma.rn.f64 	%fd5040, %fd5039, %fd5039, %fd5039;
	fma.rn.f64 	%fd5041, %fd5040, %fd5037, %fd5037;
	mul.f64 	%fd5042, %fd5035, %fd5041;
	fma.rn.f64 	%fd5043, %fd5035, %fd5041, %fd5042;
	mul.f64 	%fd5044, %fd5043, %fd5043;
	fma.rn.f64 	%fd5045, %fd5044, 0d3EB1380B3AE80F1E, 0d3ED0EE258B7A8B04;
	fma.rn.f64 	%fd5046, %fd5045, %fd5044, 0d3EF3B2669F02676F;
	fma.rn.f64 	%fd5047, %fd5046, %fd5044, 0d3F1745CBA9AB0956;
	fma.rn.f64 	%fd5048, %fd5047, %fd5044, 0d3F3C71C72D1B5154;
	fma.rn.f64 	%fd5049, %fd5048, %fd5044, 0d3F624924923BE72D;
	fma.rn.f64 	%fd5050, %fd5049, %fd5044, 0d3F8999999999A3C4;
	fma.rn.f64 	%fd5051, %fd5050, %fd5044, 0d3FB5555555555554;
	sub.f64 	%fd5052, %fd5035, %fd5043;
	add.f64 	%fd5053, %fd5052, %fd5052;
	neg.f64 	%fd5054, %fd5043;
	fma.rn.f64 	%fd5055, %fd5054, %fd5035, %fd5053;
	mul.f64 	%fd5056, %fd5041, %fd5055;
	mul.f64 	%fd5057, %fd5044, %fd5051;
	fma.rn.f64 	%fd5058, %fd5057, %fd5043, %fd5056;
	xor.b32  	%r5650, %r5649, -2147483648;
	mov.b32 	%r5651, 1127219200;
	mov.b64 	%fd5059, {%r5650, %r5651};
	sub.f64 	%fd5060, %fd5059, %fd1551;
	fma.rn.f64 	%fd5061, %fd5060, 0d3FE62E42FEFA39EF, %fd5043;
	fma.rn.f64 	%fd5062, %fd5060, 0dBFE62E42FEFA39EF, %fd5061;
	sub.f64 	%fd5063, %fd5062, %fd5043;
	sub.f64 	%fd5064, %fd5058, %fd5063;
	fma.rn.f64 	%fd5065, %fd5060, 0d3C7ABC9E3B39803F, %fd5064;
	add.f64 	%fd6177, %fd5061, %fd5065;
$L__BB1_3090:
	mul.f64 	%fd1562, %fd6177, 0d3FFFCB923A29C77A;
	mov.b32 	%r6846, 0;
$L__BB1_3091:
	mov.u32 	%r1544, %r6846;
	cvt.u64.u32 	%rd3274, %r1544;
	add.s64 	%rd3275, %rd511, %rd3274;
	ld.u8 	%rs1191, [%rd3275];
	setp.ne.s16 	%p3249, %rs1191, 0;
	add.s32 	%r6846, %r1544, 1;
	@%p3249 bra 	$L__BB1_3091;
	mov.b32 	%r6847, 0;
$L__BB1_3093:
	mov.u32 	%r1546, %r6847;
	cvt.u64.u32 	%rd3276, %r1546;
	add.s64 	%rd3277, %rd39, %rd3276;
	ld.local.u8 	%rs1192, [%rd3277];
	setp.ne.s16 	%p3250, %rs1192, 0;
	add.s32 	%r6847, %r1546, 1;
	@%p3250 bra 	$L__BB1_3093;
	setp.eq.s32 	%p3251, %r1544, 0;
	@%p3251 bra 	$L__BB1_3130;
	and.b32  	%r1548, %r1544, 3;
	setp.lt.u32 	%p3252, %r1544, 4;
	mov.b32 	%r6849, 1;
	@%p3252 bra 	$L__BB1_3099;
	and.b32  	%r1549, %r1544, 2147483644;
	mov.b32 	%r6849, 1;
$L__BB1_3097:
	mov.u32 	%r1553, %r6849;
	cvt.s64.s32 	%rd3278, %r1553;
	add.s64 	%rd514, %rd511, %rd3278;
	ld.u8 	%rs1194, [%rd514+-1];
	mov.b16 	%rs1429, 0;
	setp.gt.s16 	%p3253, %rs1194, 70;
	@%p3253 bra 	$L__BB1_3137;
	setp.eq.s16 	%p3256, %rs1194, 65;
	@%p3256 bra 	$L__BB1_3141;
	bra.uni 	$L__BB1_3135;
$L__BB1_3099:
	setp.eq.s32 	%p3274, %r1548, 0;
	@%p3274 bra 	$L__BB1_3130;
	cvt.s64.s32 	%rd3280, %r6849;
	add.s64 	%rd512, %rd511, %rd3280;
	ld.u8 	%rs1218, [%rd512+-1];
	mov.b16 	%rs1426, 0;
	setp.gt.s16 	%p3275, %rs1218, 70;
	@%p3275 bra 	$L__BB1_3104;
	setp.eq.s16 	%p3278, %rs1218, 65;
	@%p3278 bra 	$L__BB1_3109;
	setp.eq.s16 	%p3279, %rs1218, 67;
	@%p3279 bra 	$L__BB1_3103;
	bra.uni 	$L__BB1_3108;
$L__BB1_3103:
	mov.b16 	%rs1426, 1;
	bra.uni 	$L__BB1_3109;
$L__BB1_3104:
	setp.eq.s16 	%p3276, %rs1218, 71;
	@%p3276 bra 	$L__BB1_3107;
	setp.ne.s16 	%p3277, %rs1218, 84;
	@%p3277 bra 	$L__BB1_3108;
	mov.b16 	%rs1426, 3;
	bra.uni 	$L__BB1_3109;
$L__BB1_3107:
	mov.b16 	%rs1426, 2;
	bra.uni 	$L__BB1_3109;
$L__BB1_3108:
	mov.b16 	%rs1426, 4;
$L__BB1_3109:
	cvt.u64.u32 	%rd3281, %r6849;
	add.s64 	%rd513, %rd25, %rd3281;
	st.local.u8 	[%rd513], %rs1426;
	setp.eq.s32 	%p3280, %r1548, 1;
	@%p3280 bra 	$L__BB1_3130;
	ld.u8 	%rs1224, [%rd512];
	mov.b16 	%rs1427, 0;
	setp.gt.s16 	%p3281, %rs1224, 70;
	@%p3281 bra 	$L__BB1_3114;
	setp.eq.s16 	%p3284, %rs1224, 65;
	@%p3284 bra 	$L__BB1_3119;
	setp.eq.s16 	%p3285, %rs1224, 67;
	@%p3285 bra 	$L__BB1_3113;
	bra.uni 	$L__BB1_3118;
$L__BB1_3113:
	mov.b16 	%rs1427, 1;
	bra.uni 	$L__BB1_3119;
$L__BB1_3114:
	setp.eq.s16 	%p3282, %rs1224, 71;
	@%p3282 bra 	$L__BB1_3117;
	setp.ne.s16 	%p3283, %rs1224, 84;
	@%p3283 bra 	$L__BB1_3118;
	mov.b16 	%rs1427, 3;
	bra.uni 	$L__BB1_3119;
$L__BB1_3117:
	mov.b16 	%rs1427, 2;
	bra.uni 	$L__BB1_3119;
$L__BB1_3118:
	mov.b16 	%rs1427, 4;
$L__BB1_3119:
	add.s32 	%r5657, %r6849, 1;
	cvt.u64.u32 	%rd3282, %r5657;
	add.s64 	%rd3283, %rd25, %rd3282;
	st.local.u8 	[%rd3283], %rs1427;
	setp.eq.s32 	%p3286, %r1548, 2;
	@%p3286 bra 	$L__BB1_3130;
	ld.u8 	%rs1230, [%rd512+1];
	mov.b16 	%rs1428, 0;
	setp.gt.s16 	%p3287, %rs1230, 70;
	@%p3287 bra 	$L__BB1_3124;
	setp.eq.s16 	%p3290, %rs1230, 65;
	@%p3290 bra 	$L__BB1_3129;
	setp.eq.s16 	%p3291, %rs1230, 67;
	@%p3291 bra 	$L__BB1_3123;
	bra.uni 	$L__BB1_3128;
$L__BB1_3123:
	mov.b16 	%rs1428, 1;
	bra.uni 	$L__BB1_3129;
$L__BB1_3124:
	setp.eq.s16 	%p3288, %rs1230, 71;
	@%p3288 bra 	$L__BB1_3127;
	setp.ne.s16 	%p3289, %rs1230, 84;
	@%p3289 bra 	$L__BB1_3128;
	mov.b16 	%rs1428, 3;
	bra.uni 	$L__BB1_3129;
$L__BB1_3127:
	mov.b16 	%rs1428, 2;
	bra.uni 	$L__BB1_3129;
$L__BB1_3128:
	mov.b16 	%rs1428, 4;
$L__BB1_3129:
	st.local.u8 	[%rd513+2], %rs1428;
$L__BB1_3130:
	setp.eq.s32 	%p3292, %r1546, 0;
	@%p3292 bra 	$L__BB1_3234;
	and.b32  	%r1551, %r1546, 3;
	setp.lt.u32 	%p3293, %r1546, 4;
	mov.b32 	%r6851, 1;
	@%p3293 bra 	$L__BB1_3203;
	and.b32  	%r1552, %r1546, 2147483644;
	mov.b32 	%r6851, 1;
$L__BB1_3133:
	sub.s32 	%r5660, %r1546, %r6851;
	cvt.u64.u32 	%rd3284, %r5660;
	add.s64 	%rd3285, %rd39, %rd3284;
	ld.local.u8 	%rs1236, [%rd3285];
	mov.b16 	%rs1433, 0;
	setp.gt.s16 	%p3294, %rs1236, 70;
	@%p3294 bra 	$L__BB1_3171;
	setp.eq.s16 	%p3297, %rs1236, 65;
	@%p3297 bra 	$L__BB1_3175;
	bra.uni 	$L__BB1_3169;
$L__BB1_3135:
	setp.eq.s16 	%p3257, %rs1194, 67;
	@%p3257 bra 	$L__BB1_3136;
	bra.uni 	$L__BB1_3140;
$L__BB1_3136:
	mov.b16 	%rs1429, 1;
	bra.uni 	$L__BB1_3141;
$L__BB1_3137:
	setp.eq.s16 	%p3254, %rs1194, 71;
	@%p3254 bra 	$L__BB1_3637;
	setp.eq.s16 	%p3255, %rs1194, 84;
	@%p3255 bra 	$L__BB1_3139;
	bra.uni 	$L__BB1_3140;
$L__BB1_3139:
	mov.b16 	%rs1429, 3;
	bra.uni 	$L__BB1_3141;
$L__BB1_3140:
	mov.b16 	%rs1429, 4;
$L__BB1_3141:
	cvt.u64.u32 	%rd3279, %r1553;
	add.s64 	%rd515, %rd25, %rd3279;
	st.local.u8 	[%rd515], %rs1429;
	ld.u8 	%rs1200, [%rd514];
	mov.b16 	%rs1430, 0;
	setp.gt.s16 	%p3258, %rs1200, 70;
	@%p3258 bra 	$L__BB1_3145;
	setp.eq.s16 	%p3261, %rs1200, 65;
	@%p3261 bra 	$L__BB1_3150;
	setp.eq.s16 	%p3262, %rs1200, 67;
	@%p3262 bra 	$L__BB1_3144;
	bra.uni 	$L__BB1_3149;
$L__BB1_3144:
	mov.b16 	%rs1430, 1;
	bra.uni 	$L__BB1_3150;
$L__BB1_3145:
	setp.eq.s16 	%p3259, %rs1200, 71;
	@%p3259 bra 	$L__BB1_3148;
	setp.ne.s16 	%p3260, %rs1200, 84;
	@%p3260 bra 	$L__BB1_3149;
	mov.b16 	%rs1430, 3;
	bra.uni 	$L__BB1_3150;
$L__BB1_3148:
	mov.b16 	%rs1430, 2;
	bra.uni 	$L__BB1_3150;
$L__BB1_3149:
	mov.b16 	%rs1430, 4;
$L__BB1_3150:
	st.local.u8 	[%rd515+1], %rs1430;
	ld.u8 	%rs1206, [%rd514+1];
	mov.b16 	%rs1431, 0;
	setp.gt.s16 	%p3263, %rs1206, 70;
	@%p3263 bra 	$L__BB1_3154;
	setp.eq.s16 	%p3266, %rs1206, 65;
	@%p3266 bra 	$L__BB1_3159;
	setp.eq.s16 	%p3267, %rs1206, 67;
	@%p3267 bra 	$L__BB1_3153;
	bra.uni 	$L__BB1_3158;
$L__BB1_3153:
	mov.b16 	%rs1431, 1;
	bra.uni 	$L__BB1_3159;
$L__BB1_3154:
	setp.eq.s16 	%p3264, %rs1206, 71;
	@%p3264 bra 	$L__BB1_3157;
	setp.ne.s16 	%p3265, %rs1206, 84;
	@%p3265 bra 	$L__BB1_3158;
	mov.b16 	%rs1431, 3;
	bra.uni 	$L__BB1_3159;
$L__BB1_3157:
	mov.b16 	%rs1431, 2;
	bra.uni 	$L__BB1_3159;
$L__BB1_3158:
	mov.b16 	%rs1431, 4;
$L__BB1_3159:
	st.local.u8 	[%rd515+2], %rs1431;
	ld.u8 	%rs1212, [%rd514+2];
	mov.b16 	%rs1432, 0;
	setp.gt.s16 	%p3268, %rs1212, 70;
	@%p3268 bra 	$L__BB1_3163;
	setp.eq.s16 	%p3271, %rs1212, 65;
	@%p3271 bra 	$L__BB1_3168;
	setp.eq.s16 	%p3272, %rs1212, 67;
	@%p3272 bra 	$L__BB1_3162;
	bra.uni 	$L__BB1_3167;
$L__BB1_3162:
	mov.b16 	%rs1432, 1;
	bra.uni 	$L__BB1_3168;
$L__BB1_3163:
	setp.eq.s16 	%p3269, %rs1212, 71;
	@%p3269 bra 	$L__BB1_3166;
	setp.ne.s16 	%p3270, %rs1212, 84;
	@%p3270 bra 	$L__BB1_3167;
	mov.b16 	%rs1432, 3;
	bra.uni 	$L__BB1_3168;
$L__BB1_3166:
	mov.b16 	%rs1432, 2;
	bra.uni 	$L__BB1_3168;
$L__BB1_3167:
	mov.b16 	%rs1432, 4;
$L__BB1_3168:
	st.local.u8 	[%rd515+3], %rs1432;
	add.s32 	%r6849, %r1553, 4;
	add.s32 	%r5656, %r1553, 3;
	setp.eq.s32 	%p3273, %r5656, %r1549;
	@%p3273 bra 	$L__BB1_3099;
	bra.uni 	$L__BB1_3097;
$L__BB1_3169:
	setp.eq.s16 	%p3298, %rs1236, 67;
	@%p3298 bra 	$L__BB1_3170;
	bra.uni 	$L__BB1_3174;
$L__BB1_3170:
	mov.b16 	%rs1433, 1;
	bra.uni 	$L__BB1_3175;
$L__BB1_3171:
	setp.eq.s16 	%p3295, %rs1236, 71;
	@%p3295 bra 	$L__BB1_3638;
	setp.eq.s16 	%p3296, %rs1236, 84;
	@%p3296 bra 	$L__BB1_3173;
	bra.uni 	$L__BB1_3174;
$L__BB1_3173:
	mov.b16 	%rs1433, 3;
	bra.uni 	$L__BB1_3175;
$L__BB1_3174:
	mov.b16 	%rs1433, 4;
$L__BB1_3175:
	cvt.u64.u32 	%rd3286, %r6851;
	add.s64 	%rd516, %rd26, %rd3286;
	st.local.u8 	[%rd516], %rs1433;
	not.b32 	%r5661, %r6851;
	add.s32 	%r5662, %r1546, %r5661;
	cvt.u64.u32 	%rd3287, %r5662;
	add.s64 	%rd3288, %rd39, %rd3287;
	ld.local.u8 	%rs1242, [%rd3288];
	mov.b16 	%rs1434, 0;
	setp.gt.s16 	%p3299, %rs1242, 70;
	@%p3299 bra 	$L__BB1_3179;
	setp.eq.s16 	%p3302, %rs1242, 65;
	@%p3302 bra 	$L__BB1_3184;
	setp.eq.s16 	%p3303, %rs1242, 67;
	@%p3303 bra 	$L__BB1_3178;
	bra.uni 	$L__BB1_3183;
$L__BB1_3178:
	mov.b16 	%rs1434, 1;
	bra.uni 	$L__BB1_3184;
$L__BB1_3179:
	setp.eq.s16 	%p3300, %rs1242, 71;
	@%p3300 bra 	$L__BB1_3182;
	setp.ne.s16 	%p3301, %rs1242, 84;
	@%p3301 bra 	$L__BB1_3183;
	mov.b16 	%rs1434, 3;
	bra.uni 	$L__BB1_3184;
$L__BB1_3182:
	mov.b16 	%rs1434, 2;
	bra.uni 	$L__BB1_3184;
$L__BB1_3183:
	mov.b16 	%rs1434, 4;
$L__BB1_3184:
	st.local.u8 	[%rd516+1], %rs1434;
	add.s32 	%r5664, %r5660, -2;
	cvt.u64.u32 	%rd3289, %r5664;
	add.s64 	%rd3290, %rd39, %rd3289;
	ld.local.u8 	%rs1248, [%rd3290];
	mov.b16 	%rs1435, 0;
	setp.gt.s16 	%p3304, %rs1248, 70;
	@%p3304 bra 	$L__BB1_3188;
	setp.eq.s16 	%p3307, %rs1248, 65;
	@%p3307 bra 	$L__BB1_3193;
	setp.eq.s16 	%p3308, %rs1248, 67;
	@%p3308 bra 	$L__BB1_3187;
	bra.uni 	$L__BB1_3192;
$L__BB1_3187:
	mov.b16 	%rs1435, 1;
	bra.uni 	$L__BB1_3193;
$L__BB1_3188:
	setp.eq.s16 	%p3305, %rs1248, 71;
	@%p3305 bra 	$L__BB1_3191;
	setp.ne.s16 	%p3306, %rs1248, 84;
	@%p3306 bra 	$L__BB1_3192;
	mov.b16 	%rs1435, 3;
	bra.uni 	$L__BB1_3193;
$L__BB1_3191:
	mov.b16 	%rs1435, 2;
	bra.uni 	$L__BB1_3193;
$L__BB1_3192:
	mov.b16 	%rs1435, 4;
$L__BB1_3193:
	st.local.u8 	[%rd516+2], %rs1435;
	add.s32 	%r1556, %r6851, 3;
	sub.s32 	%r5665, %r1546, %r1556;
	cvt.u64.u32 	%rd3291, %r5665;
	add.s64 	%rd3292, %rd39, %rd3291;
	ld.local.u8 	%rs1254, [%rd3292];
	mov.b16 	%rs1436, 0;
	setp.gt.s16 	%p3309, %rs1254, 70;
	@%p3309 bra 	$L__BB1_3197;
	setp.eq.s16 	%p3312, %rs1254, 65;
	@%p3312 bra 	$L__BB1_3202;
	setp.eq.s16 	%p3313, %rs1254, 67;
	@%p3313 bra 	$L__BB1_3196;
	bra.uni 	$L__BB1_3201;
$L__BB1_3196:
	mov.b16 	%rs1436, 1;
	bra.uni 	$L__BB1_3202;
$L__BB1_3197:
	setp.eq.s16 	%p3310, %rs1254, 71;
	@%p3310 bra 	$L__BB1_3200;
	setp.ne.s16 	%p3311, %rs1254, 84;
	@%p3311 bra 	$L__BB1_3201;
	mov.b16 	%rs1436, 3;
	bra.uni 	$L__BB1_3202;
$L__BB1_3200:
	mov.b16 	%rs1436, 2;
	bra.uni 	$L__BB1_3202;
$L__BB1_3201:
	mov.b16 	%rs1436, 4;
$L__BB1_3202:
	st.local.u8 	[%rd516+3], %rs1436;
	add.s32 	%r6851, %r6851, 4;
	setp.ne.s32 	%p3314, %r1556, %r1552;
	@%p3314 bra 	$L__BB1_3133;
$L__BB1_3203:
	setp.eq.s32 	%p3315, %r1551, 0;
	@%p3315 bra 	$L__BB1_3234;
	sub.s32 	%r5666, %r1546, %r6851;
	cvt.u64.u32 	%rd3293, %r5666;
	add.s64 	%rd3294, %rd39, %rd3293;
	ld.local.u8 	%rs1260, [%rd3294];
	mov.b16 	%rs1437, 0;
	setp.gt.s16 	%p3316, %rs1260, 70;
	@%p3316 bra 	$L__BB1_3208;
	setp.eq.s16 	%p3319, %rs1260, 65;
	@%p3319 bra 	$L__BB1_3213;
	setp.eq.s16 	%p3320, %rs1260, 67;
	@%p3320 bra 	$L__BB1_3207;
	bra.uni 	$L__BB1_3212;
$L__BB1_3207:
	mov.b16 	%rs1437, 1;
	bra.uni 	$L__BB1_3213;
$L__BB1_3208:
	setp.eq.s16 	%p3317, %rs1260, 71;
	@%p3317 bra 	$L__BB1_3211;
	setp.ne.s16 	%p3318, %rs1260, 84;
	@%p3318 bra 	$L__BB1_3212;
	mov.b16 	%rs1437, 3;
	bra.uni 	$L__BB1_3213;
$L__BB1_3211:
	mov.b16 	%rs1437, 2;
	bra.uni 	$L__BB1_3213;
$L__BB1_3212:
	mov.b16 	%rs1437, 4;
$L__BB1_3213:
	cvt.u64.u32 	%rd3295, %r6851;
	add.s64 	%rd517, %rd26, %rd3295;
	st.local.u8 	[%rd517], %rs1437;
	setp.eq.s32 	%p3321, %r1551, 1;
	@%p3321 bra 	$L__BB1_3234;
	not.b32 	%r5667, %r6851;
	add.s32 	%r5668, %r1546, %r5667;
	cvt.u64.u32 	%rd3296, %r5668;
	add.s64 	%rd3297, %rd39, %rd3296;
	ld.local.u8 	%rs1266, [%rd3297];
	mov.b16 	%rs1438, 0;
	setp.gt.s16 	%p3322, %rs1266, 70;
	@%p3322 bra 	$L__BB1_3218;
	setp.eq.s16 	%p3325, %rs1266, 65;
	@%p3325 bra 	$L__BB1_3223;
	setp.eq.s16 	%p3326, %rs1266, 67;
	@%p3326 bra 	$L__BB1_3217;
	bra.uni 	$L__BB1_3222;
$L__BB1_3217:
	mov.b16 	%rs1438, 1;
	bra.uni 	$L__BB1_3223;
$L__BB1_3218:
	setp.eq.s16 	%p3323, %rs1266, 71;
	@%p3323 bra 	$L__BB1_3221;
	setp.ne.s16 	%p3324, %rs1266, 84;
	@%p3324 bra 	$L__BB1_3222;
	mov.b16 	%rs1438, 3;
	bra.uni 	$L__BB1_3223;
$L__BB1_3221:
	mov.b16 	%rs1438, 2;
	bra.uni 	$L__BB1_3223;
$L__BB1_3222:
	mov.b16 	%rs1438, 4;
$L__BB1_3223:
	st.local.u8 	[%rd517+1], %rs1438;
	setp.eq.s32 	%p3327, %r1551, 2;
	@%p3327 bra 	$L__BB1_3234;
	add.s32 	%r5670, %r5666, -2;
	cvt.u64.u32 	%rd3298, %r5670;
	add.s64 	%rd3299, %rd39, %rd3298;
	ld.local.u8 	%rs1272, [%rd3299];
	mov.b16 	%rs1439, 0;
	setp.gt.s16 	%p3328, %rs1272, 70;
	@%p3328 bra 	$L__BB1_3228;
	setp.eq.s16 	%p3331, %rs1272, 65;
	@%p3331 bra 	$L__BB1_3233;
	setp.eq.s16 	%p3332, %rs1272, 67;
	@%p3332 bra 	$L__BB1_3227;
	bra.uni 	$L__BB1_3232;
$L__BB1_3227:
	mov.b16 	%rs1439, 1;
	bra.uni 	$L__BB1_3233;
$L__BB1_3228:
	setp.eq.s16 	%p3329, %rs1272, 71;
	@%p3329 bra 	$L__BB1_3231;
	setp.ne.s16 	%p3330, %rs1272, 84;
	@%p3330 bra 	$L__BB1_3232;
	mov.b16 	%rs1439, 3;
	bra.uni 	$L__BB1_3233;
$L__BB1_3231:
	mov.b16 	%rs1439, 2;
	bra.uni 	$L__BB1_3233;
$L__BB1_3232:
	mov.b16 	%rs1439, 4;
$L__BB1_3233:
	st.local.u8 	[%rd517+2], %rs1439;
$L__BB1_3234:
	setp.eq.s32 	%p3333, %r1544, 0;
	add.s64 	%rd3302, %rd26, %rd3276;
	mov.b16 	%rs1277, 4;
	st.local.u8 	[%rd3302+1], %rs1277;
	st.local.u8 	[%rd26], %rs1277;
	add.s64 	%rd3303, %rd25, %rd3274;
	st.local.u8 	[%rd3303+1], %rs1277;
	st.local.u8 	[%rd25], %rs1277;
	mov.b32 	%r6866, 0;
	mov.f64 	%fd6244, 0dFFF0000000000000;
	mov.u32 	%r6867, %r6866;
	@%p3333 bra 	$L__BB1_3331;
	and.b32  	%r1559, %r1546, 3;
	and.b32  	%r1560, %r1546, 2147483644;
	mov.b32 	%r6852, 1;
$L__BB1_3236:
	mov.u32 	%r1561, %r6852;
	setp.eq.s32 	%p3334, %r1546, 0;
	@%p3334 bra 	$L__BB1_3264;
	setp.lt.u32 	%p3335, %r1546, 4;
	cvt.u64.u32 	%rd3304, %r1561;
	add.s64 	%rd3305, %rd25, %rd3304;
	ld.local.s8 	%r1562, [%rd3305];
	add.s32 	%r5674, %r1561, -1;
	mul.lo.s32 	%r1563, %r5674, %r1546;
	add.s32 	%r1564, %r1563, -1;
	mov.b32 	%r6854, 1;
	@%p3335 bra 	$L__BB1_3252;
	mov.b32 	%r6854, 1;
$L__BB1_3239:
	cvt.u64.u32 	%rd3306, %r6854;
	add.s64 	%rd518, %rd26, %rd3306;
	ld.local.s8 	%r5676, [%rd518];
	add.s32 	%r5677, %r5676, %r1562;
	setp.eq.s32 	%p3336, %r5677, 3;
	@%p3336 bra 	$L__BB1_3241;
	add.s32 	%r5678, %r1564, %r6854;
	mul.wide.s32 	%rd3307, %r5678, 8;
	add.s64 	%rd3308, %rd21, %rd3307;
	mov.b64 	%rd3309, 9218868437227405312;
	st.local.u64 	[%rd3308], %rd3309;
	add.s64 	%rd3310, %rd22, %rd3307;
	mov.b64 	%rd3311, -4616189618054758400;
	st.local.u64 	[%rd3310], %rd3311;
	bra.uni 	$L__BB1_3242;
$L__BB1_3241:
	add.s32 	%r5679, %r1564, %r6854;
	mul.wide.s32 	%rd3312, %r5679, 8;
	add.s64 	%rd3313, %rd21, %rd3312;
	mov.b64 	%rd3314, 0;
	st.local.u64 	[%rd3313], %rd3314;
	add.s64 	%rd3315, %rd22, %rd3312;
	mov.b64 	%rd3316, -4564063970805153792;
	st.local.u64 	[%rd3315], %rd3316;
$L__BB1_3242:
	ld.local.s8 	%r5680, [%rd518+1];
	add.s32 	%r5681, %r5680, %r1562;
	setp.eq.s32 	%p3337, %r5681, 3;
	@%p3337 bra 	$L__BB1_3244;
	add.s32 	%r5682, %r1563, %r6854;
	mul.wide.s32 	%rd3317, %r5682, 8;
	add.s64 	%rd3318, %rd21, %rd3317;
	mov.b64 	%rd3319, 9218868437227405312;
	st.local.u64 	[%rd3318], %rd3319;
	add.s64 	%rd3320, %rd22, %rd3317;
	mov.b64 	%rd3321, -4616189618054758400;
	st.local.u64 	[%rd3320], %rd3321;
	bra.uni 	$L__BB1_3245;
$L__BB1_3244:
	add.s32 	%r5683, %r1563, %r6854;
	mul.wide.s32 	%rd3322, %r5683, 8;
	add.s64 	%rd3323, %rd21, %rd3322;
	mov.b64 	%rd3324, 0;
	st.local.u64 	[%rd3323], %rd3324;
	add.s64 	%rd3325, %rd22, %rd3322;
	mov.b64 	%rd3326, -4564063970805153792;
	st.local.u64 	[%rd3325], %rd3326;
$L__BB1_3245:
	add.s32 	%r1566, %r6854, 2;
	ld.local.s8 	%r5684, [%rd518+2];
	add.s32 	%r5685, %r5684, %r1562;
	setp.eq.s32 	%p3338, %r5685, 3;
	@%p3338 bra 	$L__BB1_3247;
	add.s32 	%r5686, %r1564, %r1566;
	mul.wide.s32 	%rd3327, %r5686, 8;
	add.s64 	%rd3328, %rd21, %rd3327;
	mov.b64 	%rd3329, 9218868437227405312;
	st.local.u64 	[%rd3328], %rd3329;
	add.s64 	%rd3330, %rd22, %rd3327;
	mov.b64 	%rd3331, -4616189618054758400;
	st.local.u64 	[%rd3330], %rd3331;
	bra.uni 	$L__BB1_3248;
$L__BB1_3247:
	add.s32 	%r5687, %r1564, %r1566;
	mul.wide.s32 	%rd3332, %r5687, 8;
	add.s64 	%rd3333, %rd21, %rd3332;
	mov.b64 	%rd3334, 0;
	st.local.u64 	[%rd3333], %rd3334;
	add.s64 	%rd3335, %rd22, %rd3332;
	mov.b64 	%rd3336, -4564063970805153792;
	st.local.u64 	[%rd3335], %rd3336;
$L__BB1_3248:
	add.s32 	%r1567, %r6854, 3;
	ld.local.s8 	%r5688, [%rd518+3];
	add.s32 	%r5689, %r5688, %r1562;
	setp.eq.s32 	%p3339, %r5689, 3;
	@%p3339 bra 	$L__BB1_3250;
	add.s32 	%r5690, %r1564, %r1567;
	mul.wide.s32 	%rd3337, %r5690, 8;
	add.s64 	%rd3338, %rd21, %rd3337;
	mov.b64 	%rd3339, 9218868437227405312;
	st.local.u64 	[%rd3338], %rd3339;
	add.s64 	%rd3340, %rd22, %rd3337;
	mov.b64 	%rd3341, -4616189618054758400;
	st.local.u64 	[%rd3340], %rd3341;
	bra.uni 	$L__BB1_3251;
$L__BB1_3250:
	add.s32 	%r5691, %r1564, %r1567;
	mul.wide.s32 	%rd3342, %r5691, 8;
	add.s64 	%rd3343, %rd21, %rd3342;
	mov.b64 	%rd3344, 0;
	st.local.u64 	[%rd3343], %rd3344;
	add.s64 	%rd3345, %rd22, %rd3342;
	mov.b64 	%rd3346, -4564063970805153792;
	st.local.u64 	[%rd3345], %rd3346;
$L__BB1_3251:
	add.s32 	%r6854, %r6854, 4;
	setp.ne.s32 	%p3340, %r1567, %r1560;
	@%p3340 bra 	$L__BB1_3239;
$L__BB1_3252:
	setp.eq.s32 	%p3341, %r1559, 0;
	@%p3341 bra 	$L__BB1_3264;
	cvt.u64.u32 	%rd3347, %r6854;
	add.s64 	%rd519, %rd26, %rd3347;
	ld.local.s8 	%r5692, [%rd519];
	add.s32 	%r5693, %r5692, %r1562;
	setp.eq.s32 	%p3342, %r5693, 3;
	@%p3342 bra 	$L__BB1_3255;
	add.s32 	%r5694, %r1564, %r6854;
	mul.wide.s32 	%rd3348, %r5694, 8;
	add.s64 	%rd3349, %rd21, %rd3348;
	mov.b64 	%rd3350, 9218868437227405312;
	st.local.u64 	[%rd3349], %rd3350;
	add.s64 	%rd3351, %rd22, %rd3348;
	mov.b64 	%rd3352, -4616189618054758400;
	st.local.u64 	[%rd3351], %rd3352;
	bra.uni 	$L__BB1_3256;
$L__BB1_3255:
	add.s32 	%r5695, %r1564, %r6854;
	mul.wide.s32 	%rd3353, %r5695, 8;
	add.s64 	%rd3354, %rd21, %rd3353;
	mov.b64 	%rd3355, 0;
	st.local.u64 	[%rd3354], %rd3355;
	add.s64 	%rd3356, %rd22, %rd3353;
	mov.b64 	%rd3357, -4564063970805153792;
	st.local.u64 	[%rd3356], %rd3357;
$L__BB1_3256:
	setp.eq.s32 	%p3343, %r1559, 1;
	@%p3343 bra 	$L__BB1_3264;
	ld.local.s8 	%r5696, [%rd519+1];
	add.s32 	%r5697, %r5696, %r1562;
	setp.eq.s32 	%p3344, %r5697, 3;
	@%p3344 bra 	$L__BB1_3259;
	add.s32 	%r5698, %r1563, %r6854;
	mul.wide.s32 	%rd3358, %r5698, 8;
	add.s64 	%rd3359, %rd21, %rd3358;
	mov.b64 	%rd3360, 9218868437227405312;
	st.local.u64 	[%rd3359], %rd3360;
	add.s64 	%rd3361, %rd22, %rd3358;
	mov.b64 	%rd3362, -4616189618054758400;
	st.local.u64 	[%rd3361], %rd3362;
	bra.uni 	$L__BB1_3260;
$L__BB1_3259:
	add.s32 	%r5699, %r1563, %r6854;
	mul.wide.s32 	%rd3363, %r5699, 8;
	add.s64 	%rd3364, %rd21, %rd3363;
	mov.b64 	%rd3365, 0;
	st.local.u64 	[%rd3364], %rd3365;
	add.s64 	%rd3366, %rd22, %rd3363;
	mov.b64 	%rd3367, -4564063970805153792;
	st.local.u64 	[%rd3366], %rd3367;
$L__BB1_3260:
	setp.eq.s32 	%p3345, %r1559, 2;
	add.s32 	%r1570, %r6854, 2;
	@%p3345 bra 	$L__BB1_3264;
	ld.local.s8 	%r5700, [%rd519+2];
	add.s32 	%r5701, %r5700, %r1562;
	setp.eq.s32 	%p3346, %r5701, 3;
	@%p3346 bra 	$L__BB1_3263;
	add.s32 	%r5702, %r1564, %r1570;
	mul.wide.s32 	%rd3368, %r5702, 8;
	add.s64 	%rd3369, %rd21, %rd3368;
	mov.b64 	%rd3370, 9218868437227405312;
	st.local.u64 	[%rd3369], %rd3370;
	add.s64 	%rd3371, %rd22, %rd3368;
	mov.b64 	%rd3372, -4616189618054758400;
	st.local.u64 	[%rd3371], %rd3372;
	bra.uni 	$L__BB1_3264;
$L__BB1_3263:
	add.s32 	%r5703, %r1564, %r1570;
	mul.wide.s32 	%rd3373, %r5703, 8;
	add.s64 	%rd3374, %rd21, %rd3373;
	mov.b64 	%rd3375, 0;
	st.local.u64 	[%rd3374], %rd3375;
	add.s64 	%rd3376, %rd22, %rd3373;
	mov.b64 	%rd3377, -4564063970805153792;
	st.local.u64 	[%rd3376], %rd3377;
$L__BB1_3264:
	add.s32 	%r6852, %r1561, 1;
	setp.ne.s32 	%p3347, %r1561, %r1544;
	@%p3347 bra 	$L__BB1_3236;
	mov.b32 	%r6855, 1;
$L__BB1_3266:
	setp.eq.s32 	%p3348, %r1546, 0;
	@%p3348 bra 	$L__BB1_3312;
	add.s32 	%r1573, %r6855, -1;
	mul.lo.s32 	%r5706, %r1573, %r1546;
	add.s32 	%r1574, %r5706, -1;
	cvt.u64.u32 	%rd3378, %r6855;
	add.s64 	%rd520, %rd25, %rd3378;
	sub.s32 	%r5707, %r5706, %r1546;
	add.s32 	%r1575, %r5707, -2;
	mov.b32 	%r6856, 1;
$L__BB1_3268:
	mov.u32 	%r1576, %r6856;
	add.s32 	%r1577, %r1574, %r1576;
	mul.wide.s32 	%rd3379, %r1577, 8;
	add.s64 	%rd521, %rd21, %rd3379;
	ld.local.f64 	%fd6181, [%rd521];
	abs.f64 	%fd5067, %fd6181;
	setp.geu.f64 	%p3349, %fd5067, 0d41CDCD64FF800000;
	@%p3349 bra 	$L__BB1_3311;
	ld.local.u8 	%rs179, [%rd520];
	cvt.u32.u16 	%r5708, %rs179;
	cvt.s32.s8 	%r5709, %r5708;
	cvt.u64.u32 	%rd3380, %r1576;
	add.s64 	%rd522, %rd26, %rd3380;
	ld.local.u8 	%rs180, [%rd522];
	cvt.u64.u16 	%rd3381, %rs180;
	cvt.s64.s8 	%rd523, %rd3381;
	cvt.u32.u16 	%r5710, %rs180;
	cvt.s32.s8 	%r5711, %r5710;
	add.s32 	%r5712, %r5711, %r5709;
	setp.eq.s32 	%p3350, %r5712, 3;
	add.s64 	%rd524, %rd22, %rd3379;
	@%p3350 bra 	$L__BB1_3271;
	mov.b64 	%rd3383, -4616189618054758400;
	st.local.u64 	[%rd524], %rd3383;
	mov.b64 	%rd3384, 9218868437227405312;
	st.local.u64 	[%rd521], %rd3384;
	mov.f64 	%fd6183, 0dBFF0000000000000;
	mov.f64 	%fd6181, 0d7FF0000000000000;
	mov.f64 	%fd6182, %fd6181;
	bra.uni 	$L__BB1_3282;
$L__BB1_3271:
	cvt.u32.u16 	%r5713, %rs179;
	cvt.s32.s8 	%r5714, %r5713;
	mul.wide.s32 	%rd3385, %r5714, 5;
	add.s64 	%rd525, %rd3385, %rd523;
	shl.b64 	%rd3386, %rd525, 3;
	add.s64 	%rd3387, %rd2, %rd3386;
	ld.global.f64 	%fd6183, [%rd3387+45440];
	ld.local.u8 	%rs1278, [%rd520+-1];
	cvt.u64.u16 	%rd3388, %rs1278;
	cvt.s64.s8 	%rd526, %rd3388;
	cvt.u32.u16 	%r5715, %rs180;
	ld.local.s8 	%rs1279, [%rd522+-1];
	cvt.u32.u16 	%r5716, %rs1279;
	prmt.b32 	%r5717, %r5716, %r5715, 0x3340U;
	prmt.b32 	%r5718, %r5713, 0, 0x3340U;
	prmt.b32 	%r5719, %r5717, %r5718, 0x5410U;
	cvt.u32.u16 	%r5720, %rs1278;
	cvt.s32.s8 	%r5721, %r5720;
	mov.b32 	%r5722, 359705;
	dp4a.s32.u32 	%r5723, %r5719, %r5722, %r5721;
	mul.wide.s32 	%rd3389, %r5723, 8;
	add.s64 	%rd3390, %rd2, %rd3389;
	ld.global.f64 	%fd5070, [%rd3390+35440];
	add.f64 	%fd5071, %fd6183, %fd5070;
	ld.global.f64 	%fd6182, [%rd3387+45640];
	ld.global.f64 	%fd5072, [%rd3390+40440];
	add.f64 	%fd5073, %fd6182, %fd5072;
	abs.f64 	%fd5074, %fd5073;
	setp.gt.f64 	%p3351, %fd5074, 0d41CDCD64FF800000;
	selp.f64 	%fd1566, 0dBFF0000000000000, %fd5071, %p3351;
	selp.f64 	%fd1567, 0d7FF0000000000000, %fd5073, %p3351;
	cvt.u16.u64 	%rs1280, %rd523;
	mov.b32 	%r5724, {%rs1279, %rs1280};
	mov.b32 	%r5725, 6405;
	dp2a.lo.s32.u32 	%r5726, %r5724, %r5725, %r5714;
	mul.wide.s32 	%rd3391, %r5726, 8;
	add.s64 	%rd527, %rd2, %rd3391;
	ld.global.f64 	%fd1568, [%rd527+21000];
	abs.f64 	%fd5075, %fd1568;
	setp.geu.f64 	%p3352, %fd5075, 0d41CDCD64FF800000;
	@%p3352 bra 	$L__BB1_3277;
	mad.lo.s64 	%rd3395, %rd523, 24, %rd525;
	add.s64 	%rd3396, %rd3395, %rd526;
	shl.b64 	%rd3397, %rd3396, 3;
	add.s64 	%rd528, %rd2, %rd3397;
	ld.global.f64 	%fd1569, [%rd528+23000];
	abs.f64 	%fd5090, %fd1569;
	setp.geu.f64 	%p3357, %fd5090, 0d41CDCD64FF800000;
	@%p3357 bra 	$L__BB1_3275;
	ld.global.f64 	%fd5103, [%rd527+20000];
	add.f64 	%fd5104, %fd6183, %fd5103;
	ld.global.f64 	%fd5105, [%rd528+22000];
	add.f64 	%fd5106, %fd5104, %fd5105;
	add.f64 	%fd5107, %fd6182, %fd1568;
	add.f64 	%fd5108, %fd5107, %fd1569;
	abs.f64 	%fd5109, %fd5108;
	setp.gt.f64 	%p3361, %fd5109, 0d41CDCD64FF800000;
	selp.f64 	%fd6178, 0dBFF0000000000000, %fd5106, %p3361;
	selp.f64 	%fd6179, 0d7FF0000000000000, %fd5108, %p3361;
	add.f64 	%fd5110, %fd6179, 0d4069000000000000;
	add.f64 	%fd5111, %fd6178, 0dC016CCCCCCCCCCCD;
	add.f64 	%fd5112, %fd1562, %fd5111;
	div.rn.f64 	%fd6180, %fd5110, %fd5112;
	abs.f64 	%fd5113, %fd1567;
	setp.geu.f64 	%p3362, %fd5113, 0d41CDCD64FF800000;
	@%p3362 bra 	$L__BB1_3280;
	add.f64 	%fd5114, %fd1567, 0d4069000000000000;
	add.f64 	%fd5115, %fd1566, 0dC016CCCCCCCCCCCD;
	add.f64 	%fd5116, %fd1562, %fd5115;
	div.rn.f64 	%fd5117, %fd5114, %fd5116;
	setp.lt.f64 	%p3363, %fd5117, %fd6180;
	selp.f64 	%fd6178, %fd6178, %fd1566, %p3363;
	selp.f64 	%fd6179, %fd6179, %fd1567, %p3363;
	selp.f64 	%fd6180, %fd6180, %fd5117, %p3363;
	bra.uni 	$L__BB1_3280;
$L__BB1_3275:
	ld.global.f64 	%fd5091, [%rd527+20000];
	add.f64 	%fd5092, %fd6183, %fd5091;
	add.f64 	%fd5093, %fd6182, %fd1568;
	abs.f64 	%fd5094, %fd5093;
	setp.gt.f64 	%p3358, %fd5094, 0d41CDCD64FF800000;
	selp.f64 	%fd6178, 0dBFF0000000000000, %fd5092, %p3358;
	selp.f64 	%fd6179, 0d7FF0000000000000, %fd5093, %p3358;
	add.f64 	%fd5095, %fd6179, 0d4069000000000000;
	add.f64 	%fd5096, %fd6178, 0dC016CCCCCCCCCCCD;
	add.f64 	%fd5097, %fd1562, %fd5096;
	div.rn.f64 	%fd6180, %fd5095, %fd5097;
	abs.f64 	%fd5098, %fd1567;
	setp.geu.f64 	%p3359, %fd5098, 0d41CDCD64FF800000;
	@%p3359 bra 	$L__BB1_3280;
	add.f64 	%fd5099, %fd1567, 0d4069000000000000;
	add.f64 	%fd5100, %fd1566, 0dC016CCCCCCCCCCCD;
	add.f64 	%fd5101, %fd1562, %fd5100;
	div.rn.f64 	%fd5102, %fd5099, %fd5101;
	setp.lt.f64 	%p3360, %fd5102, %fd6180;
	selp.f64 	%fd6178, %fd6178, %fd1566, %p3360;
	selp.f64 	%fd6179, %fd6179, %fd1567, %p3360;
	selp.f64 	%fd6180, %fd6180, %fd5102, %p3360;
	bra.uni 	$L__BB1_3280;
$L__BB1_3277:
	mad.lo.s64 	%rd3392, %rd523, 24, %rd525;
	add.s64 	%rd3393, %rd3392, %rd526;
	shl.b64 	%rd3394, %rd3393, 3;
	add.s64 	%rd529, %rd2, %rd3394;
	ld.global.f64 	%fd1582, [%rd529+23000];
	abs.f64 	%fd5077, %fd1582;
	setp.geu.f64 	%p3353, %fd5077, 0d41CDCD64FF800000;
	mov.f64 	%fd6178, %fd1566;
	mov.f64 	%fd6179, %fd1567;
	@%p3353 bra 	$L__BB1_3280;
	ld.global.f64 	%fd5078, [%rd529+22000];
	add.f64 	%fd5079, %fd6183, %fd5078;
	add.f64 	%fd5080, %fd6182, %fd1582;
	abs.f64 	%fd5081, %fd5080;
	setp.gt.f64 	%p3354, %fd5081, 0d41CDCD64FF800000;
	selp.f64 	%fd6178, 0dBFF0000000000000, %fd5079, %p3354;
	selp.f64 	%fd6179, 0d7FF0000000000000, %fd5080, %p3354;
	add.f64 	%fd5082, %fd6179, 0d4069000000000000;
	add.f64 	%fd5083, %fd6178, 0dC016CCCCCCCCCCCD;
	add.f64 	%fd5084, %fd1562, %fd5083;
	div.rn.f64 	%fd6180, %fd5082, %fd5084;
	abs.f64 	%fd5085, %fd1567;
	setp.geu.f64 	%p3355, %fd5085, 0d41CDCD64FF800000;
	@%p3355 bra 	$L__BB1_3280;
	add.f64 	%fd5086, %fd1567, 0d4069000000000000;
	add.f64 	%fd5087, %fd1566, 0dC016CCCCCCCCCCCD;
	add.f64 	%fd5088, %fd1562, %fd5087;
	div.rn.f64 	%fd5089, %fd5086, %fd5088;
	setp.lt.f64 	%p3356, %fd5089, %fd6180;
	selp.f64 	%fd6178, %fd6178, %fd1566, %p3356;
	selp.f64 	%fd6179, %fd6179, %fd1567, %p3356;
	selp.f64 	%fd6180, %fd6180, %fd5089, %p3356;
$L__BB1_3280:
	add.f64 	%fd5118, %fd6183, 0dC016CCCCCCCCCCCD;
	add.f64 	%fd1592, %fd1562, %fd5118;
	abs.f64 	%fd5119, %fd6179;
	setp.geu.f64 	%p3364, %fd5119, 0d41CDCD64FF800000;
	@%p3364 bra 	$L__BB1_3282;
	add.f64 	%fd5120, %fd6182, 0d4069000000000000;
	div.rn.f64 	%fd5121, %fd5120, %fd1592;
	setp.lt.f64 	%p3365, %fd6180, %fd5121;
	selp.f64 	%fd6182, %fd6182, %fd6179, %p3365;
	selp.f64 	%fd6183, %fd6183, %fd6178, %p3365;
$L__BB1_3282:
	abs.f64 	%fd5122, %fd6182;
	setp.geu.f64 	%p3366, %fd5122, 0d41CDCD64FF800000;
	@%p3366 bra 	$L__BB1_3284;
	st.local.f64 	[%rd524], %fd6183;
	st.local.f64 	[%rd521], %fd6182;
	mov.f64 	%fd6181, %fd6182;
$L__BB1_3284:
	min.u32 	%r5727, %r6855, %r1576;
	setp.lt.u32 	%p3367, %r5727, 2;
	mov.f64 	%fd6185, 0dBFF0000000000000;
	mov.f64 	%fd6186, 0d7FF0000000000000;
	@%p3367 bra 	$L__BB1_3311;
	ld.local.f64 	%fd1599, [%rd524];
	add.f64 	%fd5125, %fd6181, 0d4069000000000000;
	add.f64 	%fd5126, %fd1599, 0dC016CCCCCCCCCCCD;
	add.f64 	%fd5127, %fd1562, %fd5126;
	div.rn.f64 	%fd1600, %fd5125, %fd5127;
	add.s32 	%r1578, %r1575, %r1576;
	mul.wide.s32 	%rd3398, %r1578, 8;
	add.s64 	%rd3399, %rd21, %rd3398;
	ld.local.f64 	%fd1601, [%rd3399];
	abs.f64 	%fd5128, %fd1601;
	setp.geu.f64 	%p3368, %fd5128, 0d41CDCD64FF800000;
	@%p3368 bra 	$L__BB1_3288;
	cvt.u32.u16 	%r5728, %rs179;
	ld.local.u8 	%r5729, [%rd520+-1];
	prmt.b32 	%r5730, %r5729, %r5728, 0x3340U;
	ld.local.u8 	%r5731, [%rd522+-1];
	prmt.b32 	%r5732, %r5731, 0, 0x3340U;
	prmt.b32 	%r5733, %r5730, %r5732, 0x5410U;
	cvt.u32.u16 	%r5734, %rs180;
	cvt.s32.s8 	%r5735, %r5734;
	mov.b32 	%r5736, 334205;
	dp4a.s32.u32 	%r5737, %r5733, %r5736, %r5735;
	mul.wide.s32 	%rd3400, %r5737, 8;
	add.s64 	%rd530, %rd2, %rd3400;
	ld.global.f64 	%fd1602, [%rd530+5000];
	abs.f64 	%fd5131, %fd1602;
	setp.geu.f64 	%p3369, %fd5131, 0d41CDCD64FF800000;
	@%p3369 bra 	$L__BB1_3288;
	mul.wide.s32 	%rd3401, %r1578, 8;
	add.s64 	%rd3402, %rd22, %rd3401;
	ld.local.f64 	%fd5132, [%rd3402];
	ld.global.f64 	%fd5133, [%rd530];
	add.f64 	%fd6185, %fd5132, %fd5133;
	add.f64 	%fd6186, %fd1601, %fd1602;
$L__BB1_3288:
	add.f64 	%fd5134, %fd6186, 0d4069000000000000;
	add.f64 	%fd5135, %fd6185, 0dC016CCCCCCCCCCCD;
	add.f64 	%fd5136, %fd1562, %fd5135;
	div.rn.f64 	%fd1607, %fd5134, %fd5136;
	setp.lt.f64 	%p3370, %fd6185, 0dC0A3880000000000;
	selp.f64 	%fd6211, 0dC0A9300000000000, %fd6185, %p3370;
	selp.f64 	%fd6212, 0d0000000000000000, %fd6186, %p3370;
	setp.lt.f64 	%p3371, %fd1599, 0dC0A3880000000000;
	selp.f64 	%fd1610, 0dC0A9300000000000, %fd1599, %p3371;
	selp.f64 	%fd1611, 0d0000000000000000, %fd6181, %p3371;
	setp.gt.f64 	%p3372, %fd1607, %fd1600;
	@%p3372 bra 	$L__BB1_3290;
	setp.leu.f64 	%p3373, %fd1610, 0d0000000000000000;
	setp.leu.f64 	%p3374, %fd1611, 0d0000000000000000;
	or.pred  	%p3375, %p3373, %p3374;
	@%p3375 bra 	$L__BB1_3291;
$L__BB1_3290:
	st.local.f64 	[%rd524], %fd6211;
	st.local.f64 	[%rd521], %fd6212;
	bra.uni 	$L__BB1_3293;
$L__BB1_3291:
	setp.ltu.f64 	%p3376, %fd1600, %fd1607;
	mov.f64 	%fd6211, %fd1599;
	mov.f64 	%fd6212, %fd6181;
	@%p3376 bra 	$L__BB1_3293;
	st.local.f64 	[%rd524], %fd1610;
	st.local.f64 	[%rd521], %fd1611;
	mov.f64 	%fd6211, %fd1610;
	mov.f64 	%fd6212, %fd1611;
$L__BB1_3293:
	cvt.u64.u16 	%rd3403, %rs180;
	cvt.s64.s8 	%rd531, %rd3403;
	cvt.u64.u16 	%rd3404, %rs179;
	cvt.s64.s8 	%rd533, %rd3404;
	mov.b32 	%r6857, 3;
	mad.lo.s64 	%rd3440, %rd533, 5, %rd531;
	shl.b64 	%rd3441, %rd3440, 3;
	add.s64 	%rd3442, %rd2, %rd3441;
$L__BB1_3294:
	sub.s32 	%r5739, %r1576, %r6857;
	add.s32 	%r5740, %r5739, 1;
	setp.gt.u32 	%p3377, %r5739, 2147483646;
	selp.b32 	%r5741, %r5739, 0, %p3377;
	add.s32 	%r6859, %r5741, %r1573;
	selp.b32 	%r6858, 1, %r5740, %p3377;
	setp.lt.s32 	%p3378, %r6859, 1;
	setp.ge.s32 	%p3379, %r6858, %r1576;
	or.pred  	%p3380, %p3378, %p3379;
	@%p3380 bra 	$L__BB1_3310;
$L__BB1_3295:
	mov.u32 	%r1583, %r6859;
	add.s32 	%r6859, %r1583, -1;
	mad.lo.s32 	%r5743, %r6859, %r1546, %r6858;
	add.s32 	%r1585, %r5743, -1;
	mul.wide.s32 	%rd3405, %r1585, 8;
	add.s64 	%rd3406, %rd21, %rd3405;
	ld.local.f64 	%fd1630, [%rd3406];
	abs.f64 	%fd5137, %fd1630;
	setp.geu.f64 	%p3381, %fd5137, 0d41CDCD64FF800000;
	@%p3381 bra 	$L__BB1_3309;
	not.b32 	%r5744, %r1583;
	add.s32 	%r1586, %r6855, %r5744;
	not.b32 	%r5745, %r6858;
	add.s32 	%r1587, %r1576, %r5745;
	add.s32 	%r1588, %r1587, %r1586;
	setp.eq.s32 	%p3382, %r1586, 0;
	setp.gt.s32 	%p3383, %r1587, 0;
	and.pred  	%p3384, %p3382, %p3383;
	@%p3384 bra 	$L__BB1_3298;
	setp.ne.s32 	%p3385, %r1587, 0;
	setp.lt.s32 	%p3386, %r1586, 1;
	or.pred  	%p3387, %p3386, %p3385;
	@%p3387 bra 	$L__BB1_3303;
$L__BB1_3298:
	setp.ne.s32 	%p3396, %r1587, 1;
	setp.ne.s32 	%p3397, %r1586, 1;
	and.pred  	%p3398, %p3397, %p3396;
	@%p3398 bra 	$L__BB1_3302;
	setp.eq.s32 	%p3401, %r1586, 1;
	setp.eq.s32 	%p3402, %r1587, 1;
	and.pred  	%p3404, %p3382, %p3402;
	setp.eq.s32 	%p3405, %r1587, 0;
	and.pred  	%p3406, %p3401, %p3405;
	or.pred  	%p3407, %p3404, %p3406;
	mov.f64 	%fd6206, 0d0000000000000000;
	mov.f64 	%fd6205, 0dC0A9300000000000;
	not.pred 	%p3408, %p3407;
	@%p3408 bra 	$L__BB1_3301;
	mul.wide.u32 	%rd3445, %r1588, 8;
	add.s64 	%rd3446, %rd2, %rd3445;
	ld.global.f64 	%fd5209, [%rd3446+25192];
	cvt.u64.u32 	%rd3447, %r1583;
	add.s64 	%rd3448, %rd25, %rd3447;
	cvt.s64.s32 	%rd3449, %r6858;
	add.s64 	%rd3450, %rd26, %rd3449;
	ld.local.u8 	%r5785, [%rd3448];
	cvt.u32.u16 	%r5786, %rs179;
	prmt.b32 	%r5787, %r5785, %r5786, 0x3340U;
	ld.local.u8 	%r5788, [%rd3450];
	prmt.b32 	%r5789, %r5788, 0, 0x3340U;
	prmt.b32 	%r5790, %r5787, %r5789, 0x5410U;
	cvt.u32.u64 	%r5791, %rd531;
	mov.b32 	%r5792, 334205;
	dp4a.s32.u32 	%r5793, %r5790, %r5792, %r5791;
	mul.wide.s32 	%rd3451, %r5793, 8;
	add.s64 	%rd3452, %rd2, %rd3451;
	ld.global.f64 	%fd5210, [%rd3452+5000];
	add.f64 	%fd6206, %fd5209, %fd5210;
	ld.global.f64 	%fd5211, [%rd3446+24472];
	ld.global.f64 	%fd5212, [%rd3452];
	add.f64 	%fd6205, %fd5211, %fd5212;
$L__BB1_3301:
	add.f64 	%fd5213, %fd6206, %fd1630;
	mul.wide.s32 	%rd3453, %r1585, 8;
	add.s64 	%rd3454, %rd22, %rd3453;
	ld.local.f64 	%fd5214, [%rd3454];
	add.f64 	%fd5215, %fd6205, %fd5214;
	abs.f64 	%fd5216, %fd5213;
	setp.gt.f64 	%p3409, %fd5216, 0d41CDCD64FF800000;
	selp.f64 	%fd5217, 0dBFF0000000000000, %fd5215, %p3409;
	selp.f64 	%fd5218, 0d7FF0000000000000, %fd5213, %p3409;
	add.f64 	%fd5219, %fd5218, 0d4069000000000000;
	add.f64 	%fd5220, %fd5217, 0dC016CCCCCCCCCCCD;
	add.f64 	%fd5221, %fd1562, %fd5220;
	div.rn.f64 	%fd5222, %fd5219, %fd5221;
	add.f64 	%fd5223, %fd6212, 0d4069000000000000;
	add.f64 	%fd5224, %fd6211, 0dC016CCCCCCCCCCCD;
	add.f64 	%fd5225, %fd1562, %fd5224;
	div.rn.f64 	%fd5226, %fd5223, %fd5225;
	setp.gt.f64 	%p3410, %fd5222, %fd5226;
	selp.f64 	%fd6213, %fd5218, 0d7FF0000000000000, %p3410;
	selp.f64 	%fd6214, %fd5217, 0dBFF0000000000000, %p3410;
	bra.uni 	$L__BB1_3307;
$L__BB1_3302:
	mul.wide.s32 	%rd3429, %r1588, 8;
	add.s64 	%rd3430, %rd2, %rd3429;
	ld.global.f64 	%fd5183, [%rd3430+25192];
	cvt.u64.u32 	%rd3431, %r1583;
	add.s64 	%rd3432, %rd25, %rd3431;
	ld.local.s8 	%r5784, [%rd3432];
	mul.wide.s32 	%rd3433, %r5784, 5;
	cvt.s64.s32 	%rd3434, %r6858;
	add.s64 	%rd3435, %rd26, %rd3434;
	ld.local.s8 	%rd3436, [%rd3435];
	add.s64 	%rd3437, %rd3433, %rd3436;
	shl.b64 	%rd3438, %rd3437, 3;
	add.s64 	%rd3439, %rd2, %rd3438;
	ld.global.f64 	%fd5184, [%rd3439+45640];
	add.f64 	%fd5185, %fd5183, %fd5184;
	ld.global.f64 	%fd5186, [%rd3442+45640];
	add.f64 	%fd5187, %fd5185, %fd5186;
	add.f64 	%fd5188, %fd5187, %fd1630;
	ld.global.f64 	%fd5189, [%rd3430+24472];
	ld.global.f64 	%fd5190, [%rd3439+45440];
	add.f64 	%fd5191, %fd5189, %fd5190;
	ld.global.f64 	%fd5192, [%rd3442+45440];
	add.f64 	%fd5193, %fd5191, %fd5192;
	mul.wide.s32 	%rd3443, %r1585, 8;
	add.s64 	%rd3444, %rd22, %rd3443;
	ld.local.f64 	%fd5194, [%rd3444];
	add.f64 	%fd5195, %fd5193, %fd5194;
	abs.f64 	%fd5196, %fd5188;
	setp.gt.f64 	%p3399, %fd5196, 0d41CDCD64FF800000;
	selp.f64 	%fd5197, 0dBFF0000000000000, %fd5195, %p3399;
	selp.f64 	%fd5198, 0d7FF0000000000000, %fd5188, %p3399;
	add.f64 	%fd5199, %fd5198, 0d4069000000000000;
	add.f64 	%fd5200, %fd5197, 0dC016CCCCCCCCCCCD;
	add.f64 	%fd5201, %fd1562, %fd5200;
	div.rn.f64 	%fd5202, %fd5199, %fd5201;
	add.f64 	%fd5203, %fd6212, 0d4069000000000000;
	add.f64 	%fd5204, %fd6211, 0dC016CCCCCCCCCCCD;
	add.f64 	%fd5205, %fd1562, %fd5204;
	div.rn.f64 	%fd5206, %fd5203, %fd5205;
	setp.gt.f64 	%p3400, %fd5202, %fd5206;
	selp.f64 	%fd6213, %fd5198, 0d7FF0000000000000, %p3400;
	selp.f64 	%fd6214, %fd5197, 0dBFF0000000000000, %p3400;
	bra.uni 	$L__BB1_3307;
$L__BB1_3303:
	setp.ne.s32 	%p3388, %r1586, 1;
	setp.ne.s32 	%p3389, %r1587, 1;
	or.pred  	%p3390, %p3388, %p3389;
	@%p3390 bra 	$L__BB1_3306;
	cvt.u64.u32 	%rd3419, %r1583;
	add.s64 	%rd3420, %rd25, %rd3419;
	cvt.s64.s32 	%rd3421, %r6858;
	add.s64 	%rd3422, %rd26, %rd3421;
	ld.local.s8 	%r5766, [%rd3422+1];
	ld.local.u8 	%r5767, [%rd3420+1];
	ld.local.u8 	%r5768, [%rd3420];
	prmt.b32 	%r5769, %r5768, %r5767, 0x3340U;
	ld.local.u8 	%r5770, [%rd3422];
	prmt.b32 	%r5771, %r5770, 0, 0x3340U;
	prmt.b32 	%r5772, %r5769, %r5771, 0x5410U;
	mov.b32 	%r5773, 334205;
	dp4a.s32.u32 	%r5774, %r5772, %r5773, %r5766;
	mul.wide.s32 	%rd3423, %r5774, 8;
	add.s64 	%rd3424, %rd2, %rd3423;
	ld.global.f64 	%fd5166, [%rd3424+10000];
	ld.local.s8 	%r5775, [%rd520+-1];
	cvt.u32.u16 	%r5776, %rs180;
	ld.local.u8 	%r5777, [%rd522+-1];
	prmt.b32 	%r5778, %r5777, %r5776, 0x3340U;
	cvt.u32.u16 	%r5779, %rs179;
	prmt.b32 	%r5780, %r5779, 0, 0x3340U;
	prmt.b32 	%r5781, %r5778, %r5780, 0x5410U;
	mov.b32 	%r5782, 359705;
	dp4a.s32.u32 	%r5783, %r5781, %r5782, %r5775;
	mul.wide.s32 	%rd3425, %r5783, 8;
	add.s64 	%rd3426, %rd2, %rd3425;
	ld.global.f64 	%fd5167, [%rd3426+10000];
	add.f64 	%fd5168, %fd5166, %fd5167;
	mul.wide.s32 	%rd3427, %r1585, 8;
	add.s64 	%rd3428, %rd22, %rd3427;
	ld.local.f64 	%fd5169, [%rd3428];
	add.f64 	%fd5170, %fd5168, %fd5169;
	ld.global.f64 	%fd5171, [%rd3424+15000];
	ld.global.f64 	%fd5172, [%rd3426+15000];
	add.f64 	%fd5173, %fd5171, %fd5172;
	add.f64 	%fd5174, %fd5173, %fd1630;
	abs.f64 	%fd5175, %fd5174;
	setp.gt.f64 	%p3393, %fd5175, 0d41CDCD64FF800000;
	selp.f64 	%fd1639, 0dBFF0000000000000, %fd5170, %p3393;
	selp.f64 	%fd1640, 0d7FF0000000000000, %fd5174, %p3393;
	add.f64 	%fd5176, %fd1640, 0d4069000000000000;
	add.f64 	%fd5177, %fd1639, 0dC016CCCCCCCCCCCD;
	add.f64 	%fd5178, %fd1562, %fd5177;
	div.rn.f64 	%fd1641, %fd5176, %fd5178;
	add.f64 	%fd5179, %fd6212, 0d4069000000000000;
	add.f64 	%fd5180, %fd6211, 0dC016CCCCCCCCCCCD;
	add.f64 	%fd5181, %fd1562, %fd5180;
	div.rn.f64 	%fd1642, %fd5179, %fd5181;
	sub.f64 	%fd5182, %fd1641, %fd1642;
	setp.ltu.f64 	%p3394, %fd5182, 0d3EB0C6F7A0B5ED8D;
	mov.f64 	%fd6214, 0dBFF0000000000000;
	mov.f64 	%fd6213, 0d7FF0000000000000;
	@%p3394 bra 	$L__BB1_3307;
	setp.gt.f64 	%p3395, %fd1641, %fd1642;
	selp.f64 	%fd6213, %fd1640, 0d7FF0000000000000, %p3395;
	selp.f64 	%fd6214, %fd1639, 0dBFF0000000000000, %p3395;
	bra.uni 	$L__BB1_3307;
$L__BB1_3306:
	mul.wide.s32 	%rd3407, %r1588, 8;
	add.s64 	%rd3408, %rd2, %rd3407;
	ld.global.f64 	%fd5138, [%rd3408+24952];
	cvt.u64.u32 	%rd3409, %r1583;
	add.s64 	%rd3410, %rd25, %rd3409;
	cvt.s64.s32 	%rd3411, %r6858;
	add.s64 	%rd3412, %rd26, %rd3411;
	ld.local.s8 	%r5746, [%rd3412+1];
	ld.local.u8 	%r5747, [%rd3410+1];
	ld.local.u8 	%r5748, [%rd3410];
	prmt.b32 	%r5749, %r5748, %r5747, 0x3340U;
	ld.local.u8 	%r5750, [%rd3412];
	prmt.b32 	%r5751, %r5750, 0, 0x3340U;
	prmt.b32 	%r5752, %r5749, %r5751, 0x5410U;
	mov.b32 	%r5753, 334205;
	dp4a.s32.u32 	%r5754, %r5752, %r5753, %r5746;
	mul.wide.s32 	%rd3413, %r5754, 8;
	add.s64 	%rd3414, %rd2, %rd3413;
	ld.global.f64 	%fd5139, [%rd3414+30440];
	add.f64 	%fd5140, %fd5138, %fd5139;
	ld.local.s8 	%r5755, [%rd520+-1];
	cvt.u32.u16 	%r5756, %rs180;
	ld.local.u8 	%r5757, [%rd522+-1];
	prmt.b32 	%r5758, %r5757, %r5756, 0x3340U;
	cvt.u32.u16 	%r5759, %rs179;
	prmt.b32 	%r5760, %r5759, 0, 0x3340U;
	prmt.b32 	%r5761, %r5758, %r5760, 0x5410U;
	mov.b32 	%r5762, 359705;
	dp4a.s32.u32 	%r5763, %r5761, %r5762, %r5755;
	mul.wide.s32 	%rd3415, %r5763, 8;
	add.s64 	%rd3416, %rd2, %rd3415;
	ld.global.f64 	%fd5141, [%rd3416+30440];
	add.f64 	%fd5142, %fd5140, %fd5141;
	add.f64 	%fd5143, %fd5142, %fd1630;
	ld.global.f64 	%fd5144, [%rd3408+24232];
	ld.global.f64 	%fd5145, [%rd3414+25440];
	add.f64 	%fd5146, %fd5144, %fd5145;
	ld.global.f64 	%fd5147, [%rd3416+25440];
	add.f64 	%fd5148, %fd5146, %fd5147;
	sub.s32 	%r5764, %r1586, %r1587;
	abs.s32 	%r5765, %r5764;
	cvt.rn.f64.s32 	%fd5149, %r5765;
	fma.rn.f64 	%fd5150, %fd5149, 0dBFEEF3E864B31D04, %fd5148;
	mul.wide.s32 	%rd3417, %r1585, 8;
	add.s64 	%rd3418, %rd22, %rd3417;
	ld.local.f64 	%fd5151, [%rd3418];
	add.f64 	%fd5152, %fd5151, %fd5150;
	abs.f64 	%fd5153, %fd5143;
	setp.gt.f64 	%p3391, %fd5153, 0d41CDCD64FF800000;
	selp.f64 	%fd5154, 0dBFF0000000000000, %fd5152, %p3391;
	selp.f64 	%fd5155, 0d7FF0000000000000, %fd5143, %p3391;
	add.f64 	%fd5156, %fd5155, 0d4069000000000000;
	add.f64 	%fd5157, %fd5154, 0dC016CCCCCCCCCCCD;
	add.f64 	%fd5158, %fd1562, %fd5157;
	div.rn.f64 	%fd5159, %fd5156, %fd5158;
	add.f64 	%fd5160, %fd6212, 0d4069000000000000;
	add.f64 	%fd5161, %fd6211, 0dC016CCCCCCCCCCCD;
	add.f64 	%fd5162, %fd1562, %fd5161;
	div.rn.f64 	%fd5163, %fd5160, %fd5162;
	setp.gt.f64 	%p3392, %fd5159, %fd5163;
	selp.f64 	%fd6213, %fd5155, 0d7FF0000000000000, %p3392;
	selp.f64 	%fd6214, %fd5154, 0dBFF0000000000000, %p3392;
$L__BB1_3307:
	setp.lt.f64 	%p3411, %fd6214, 0dC0A3880000000000;
	selp.f64 	%fd1655, 0d0000000000000000, %fd6213, %p3411;
	selp.f64 	%fd1656, 0dC0A9300000000000, %fd6214, %p3411;
	abs.f64 	%fd5227, %fd1655;
	setp.geu.f64 	%p3412, %fd5227, 0d41CDCD64FF800000;
	@%p3412 bra 	$L__BB1_3309;
	st.local.f64 	[%rd521], %fd1655;
	st.local.f64 	[%rd524], %fd1656;
	mov.f64 	%fd6211, %fd1656;
	mov.f64 	%fd6212, %fd1655;
$L__BB1_3309:
	add.s32 	%r6858, %r6858, 1;
	setp.gt.u32 	%p3413, %r1583, 1;
	setp.lt.s32 	%p3414, %r6858, %r1576;
	and.pred  	%p3415, %p3413, %p3414;
	@%p3415 bra 	$L__BB1_3295;
$L__BB1_3310:
	add.s32 	%r6857, %r6857, 1;
	setp.ne.s32 	%p3416, %r6857, 33;
	@%p3416 bra 	$L__BB1_3294;
$L__BB1_3311:
	add.s32 	%r6856, %r1576, 1;
	setp.ne.s32 	%p3417, %r1576, %r1546;
	@%p3417 bra 	$L__BB1_3268;
$L__BB1_3312:
	add.s32 	%r1592, %r6855, 1;
	setp.ne.s32 	%p3418, %r6855, %r1544;
	mov.u32 	%r6855, %r1592;
	@%p3418 bra 	$L__BB1_3266;
	mov.f64 	%fd6244, 0dFFF0000000000000;
	mov.b32 	%r6867, 0;
	mov.b32 	%r6860, 1;
	mov.u32 	%r6866, %r6867;
$L__BB1_3314:
	setp.eq.s32 	%p3419, %r1546, 0;
	@%p3419 bra 	$L__BB1_3330;
	cvt.u64.u32 	%rd3455, %r6860;
	add.s64 	%rd534, %rd25, %rd3455;
	ld.local.u8 	%rs181, [%rd534];
	cvt.u32.u16 	%r5797, %rs181;
	cvt.s32.s8 	%r1596, %r5797;
	add.s32 	%r5798, %r6860, -1;
	mad.lo.s32 	%r1597, %r5798, %r1546, -1;
	cvt.u64.u16 	%rd3456, %rs181;
	cvt.s64.s8 	%rd535, %rd3456;
	mul.wide.s32 	%rd536, %r1596, 5;
	mov.b32 	%r6863, 1;
$L__BB1_3316:
	mov.u32 	%r1598, %r6863;
	cvt.u64.u32 	%rd3457, %r1598;
	add.s64 	%rd537, %rd26, %rd3457;
	ld.local.u8 	%rs182, [%rd537];
	cvt.u32.u16 	%r5799, %rs182;
	cvt.s32.s8 	%r5800, %r5799;
	add.s32 	%r5801, %r5800, %r1596;
	setp.ne.s32 	%p3420, %r5801, 3;
	mov.f64 	%fd6243, 0dBFF0000000000000;
	mov.f64 	%fd6242, 0d7FF0000000000000;
	@%p3420 bra 	$L__BB1_3329;
	cvt.u32.u16 	%r5802, %rs182;
	cvt.u64.u16 	%rd3458, %rs182;
	cvt.s64.s8 	%rd3459, %rd3458;
	add.s64 	%rd3460, %rd536, %rd3459;
	shl.b64 	%rd3461, %rd3460, 3;
	add.s64 	%rd3462, %rd2, %rd3461;
	ld.global.f64 	%fd6243, [%rd3462+45440];
	ld.local.s8 	%r5803, [%rd537+1];
	cvt.u32.u16 	%r5804, %rs181;
	ld.local.s8 	%rs1281, [%rd534+1];
	cvt.u32.u16 	%r5805, %rs1281;
	prmt.b32 	%r5806, %r5804, %r5805, 0x3340U;
	prmt.b32 	%r5807, %r5802, 0, 0x3340U;
	prmt.b32 	%r5808, %r5806, %r5807, 0x5410U;
	mov.b32 	%r5809, 334205;
	dp4a.s32.u32 	%r5810, %r5808, %r5809, %r5803;
	mul.wide.s32 	%rd3463, %r5810, 8;
	add.s64 	%rd3464, %rd2, %rd3463;
	ld.global.f64 	%fd5232, [%rd3464+35440];
	add.f64 	%fd5233, %fd6243, %fd5232;
	ld.global.f64 	%fd6242, [%rd3462+45640];
	ld.global.f64 	%fd5234, [%rd3464+40440];
	add.f64 	%fd5235, %fd6242, %fd5234;
	abs.f64 	%fd5236, %fd5235;
	setp.gt.f64 	%p3421, %fd5236, 0d41CDCD64FF800000;
	selp.f64 	%fd1677, 0dBFF0000000000000, %fd5233, %p3421;
	selp.f64 	%fd1678, 0d7FF0000000000000, %fd5235, %p3421;
	cvt.u16.u64 	%rs1282, %rd535;
	mov.b32 	%r5811, {%rs1282, %rs1281};
	cvt.s32.s8 	%r5812, %r5802;
	mov.b32 	%r5813, 1305;
	dp2a.lo.s32.u32 	%r5814, %r5811, %r5813, %r5812;
	mul.wide.s32 	%rd3465, %r5814, 8;
	add.s64 	%rd538, %rd2, %rd3465;
	ld.global.f64 	%fd1679, [%rd538+21000];
	abs.f64 	%fd1680, %fd1679;
	setp.geu.f64 	%p3422, %fd1680, 0d41CDCD64FF800000;
	cvt.s16.s8 	%rs1283, %rs182;
	mov.b32 	%r5815, {%rs1282, %rs1283};
	dp2a.lo.s32.u32 	%r5816, %r5815, %r5813, %r5803;
	mul.wide.s32 	%rd3466, %r5816, 8;
	add.s64 	%rd539, %rd2, %rd3466;
	mov.f64 	%fd6233, %fd1677;
	mov.f64 	%fd6234, %fd1678;
	@%p3422 bra 	$L__BB1_3321;
	ld.global.f64 	%fd1681, [%rd539+23000];
	abs.f64 	%fd5238, %fd1681;
	setp.geu.f64 	%p3423, %fd5238, 0d41CDCD64FF800000;
	mov.f64 	%fd6233, %fd1677;
	mov.f64 	%fd6234, %fd1678;
	@%p3423 bra 	$L__BB1_3321;
	ld.global.f64 	%fd5239, [%rd538+20000];
	add.f64 	%fd5240, %fd6243, %fd5239;
	ld.global.f64 	%fd5241, [%rd539+22000];
	add.f64 	%fd5242, %fd5240, %fd5241;
	add.f64 	%fd5243, %fd6242, %fd1679;
	add.f64 	%fd5244, %fd5243, %fd1681;
	abs.f64 	%fd5245, %fd5244;
	setp.gt.f64 	%p3424, %fd5245, 0d41CDCD64FF800000;
	selp.f64 	%fd6233, 0dBFF0000000000000, %fd5242, %p3424;
	selp.f64 	%fd6234, 0d7FF0000000000000, %fd5244, %p3424;
	add.f64 	%fd5246, %fd6234, 0d4069000000000000;
	add.f64 	%fd5247, %fd6233, 0dC016CCCCCCCCCCCD;
	add.f64 	%fd5248, %fd1562, %fd5247;
	div.rn.f64 	%fd6235, %fd5246, %fd5248;
	abs.f64 	%fd5249, %fd1678;
	setp.geu.f64 	%p3425, %fd5249, 0d41CDCD64FF800000;
	@%p3425 bra 	$L__BB1_3321;
	add.f64 	%fd5250, %fd1678, 0d4069000000000000;
	add.f64 	%fd5251, %fd1677, 0dC016CCCCCCCCCCCD;
	add.f64 	%fd5252, %fd1562, %fd5251;
	div.rn.f64 	%fd5253, %fd5250, %fd5252;
	setp.lt.f64 	%p3426, %fd5253, %fd6235;
	selp.f64 	%fd6233, %fd6233, %fd1677, %p3426;
	selp.f64 	%fd6234, %fd6234, %fd1678, %p3426;
	selp.f64 	%fd6235, %fd6235, %fd5253, %p3426;
$L__BB1_3321:
	mov.f64 	%fd6236, %fd6233;
	mov.f64 	%fd6237, %fd6234;
	@%p3422 bra 	$L__BB1_3324;
	ld.global.f64 	%fd5254, [%rd538+20000];
	add.f64 	%fd5255, %fd6243, %fd5254;
	add.f64 	%fd5256, %fd6242, %fd1679;
	abs.f64 	%fd5257, %fd5256;
	setp.gt.f64 	%p3428, %fd5257, 0d41CDCD64FF800000;
	selp.f64 	%fd6236, 0dBFF0000000000000, %fd5255, %p3428;
	selp.f64 	%fd6237, 0d7FF0000000000000, %fd5256, %p3428;
	add.f64 	%fd5258, %fd6237, 0d4069000000000000;
	add.f64 	%fd5259, %fd6236, 0dC016CCCCCCCCCCCD;
	add.f64 	%fd5260, %fd1562, %fd5259;
	div.rn.f64 	%fd6235, %fd5258, %fd5260;
	abs.f64 	%fd5261, %fd6234;
	setp.geu.f64 	%p3429, %fd5261, 0d41CDCD64FF800000;
	@%p3429 bra 	$L__BB1_3324;
	add.f64 	%fd5262, %fd6234, 0d4069000000000000;
	add.f64 	%fd5263, %fd6233, 0dC016CCCCCCCCCCCD;
	add.f64 	%fd5264, %fd1562, %fd5263;
	div.rn.f64 	%fd5265, %fd5262, %fd5264;
	setp.lt.f64 	%p3430, %fd5265, %fd6235;
	selp.f64 	%fd6236, %fd6236, %fd6233, %p3430;
	selp.f64 	%fd6237, %fd6237, %fd6234, %p3430;
	selp.f64 	%fd6235, %fd6235, %fd5265, %p3430;
$L__BB1_3324:
	ld.global.f64 	%fd1700, [%rd539+23000];
	abs.f64 	%fd5266, %fd1700;
	setp.geu.f64 	%p3431, %fd5266, 0d41CDCD64FF800000;
	mov.f64 	%fd6239, %fd6236;
	mov.f64 	%fd6240, %fd6237;
	@%p3431 bra 	$L__BB1_3327;
	ld.global.f64 	%fd5267, [%rd539+22000];
	add.f64 	%fd5268, %fd6243, %fd5267;
	add.f64 	%fd5269, %fd6242, %fd1700;
	abs.f64 	%fd5270, %fd5269;
	setp.gt.f64 	%p3432, %fd5270, 0d41CDCD64FF800000;
	selp.f64 	%fd6239, 0dBFF0000000000000, %fd5268, %p3432;
	selp.f64 	%fd6240, 0d7FF0000000000000, %fd5269, %p3432;
	add.f64 	%fd5271, %fd6240, 0d4069000000000000;
	add.f64 	%fd5272, %fd6239, 0dC016CCCCCCCCCCCD;
	add.f64 	%fd5273, %fd1562, %fd5272;
	div.rn.f64 	%fd6235, %fd5271, %fd5273;
	abs.f64 	%fd5274, %fd6237;
	setp.geu.f64 	%p3433, %fd5274, 0d41CDCD64FF800000;
	@%p3433 bra 	$L__BB1_3327;
	add.f64 	%fd5275, %fd6237, 0d4069000000000000;
	add.f64 	%fd5276, %fd6236, 0dC016CCCCCCCCCCCD;
	add.f64 	%fd5277, %fd1562, %fd5276;
	div.rn.f64 	%fd5278, %fd5275, %fd5277;
	setp.lt.f64 	%p3434, %fd5278, %fd6235;
	selp.f64 	%fd6239, %fd6239, %fd6236, %p3434;
	selp.f64 	%fd6240, %fd6240, %fd6237, %p3434;
	selp.f64 	%fd6235, %fd6235, %fd5278, %p3434;
$L__BB1_3327:
	add.f64 	%fd5279, %fd6243, 0dC016CCCCCCCCCCCD;
	add.f64 	%fd1710, %fd1562, %fd5279;
	abs.f64 	%fd5280, %fd6240;
	setp.geu.f64 	%p3435, %fd5280, 0d41CDCD64FF800000;
	@%p3435 bra 	$L__BB1_3329;
	add.f64 	%fd5281, %fd6242, 0d4069000000000000;
	div.rn.f64 	%fd5282, %fd5281, %fd1710;
	setp.lt.f64 	%p3436, %fd6235, %fd5282;
	selp.f64 	%fd6242, %fd6242, %fd6240, %p3436;
	selp.f64 	%fd6243, %fd6243, %fd6239, %p3436;
$L__BB1_3329:
	add.f64 	%fd5283, %fd6243, 0d3EB0C6F7A0B5ED8D;
	add.f64 	%fd5284, %fd6242, 0d3EB0C6F7A0B5ED8D;
	add.s32 	%r5817, %r1597, %r1598;
	mul.wide.s32 	%rd3467, %r5817, 8;
	add.s64 	%rd3468, %rd21, %rd3467;
	ld.local.f64 	%fd5285, [%rd3468];
	add.f64 	%fd5286, %fd5284, %fd5285;
	add.f64 	%fd5287, %fd5286, 0d4069000000000000;
	add.s64 	%rd3469, %rd22, %rd3467;
	ld.local.f64 	%fd5288, [%rd3469];
	add.f64 	%fd5289, %fd5283, %fd5288;
	add.f64 	%fd5290, %fd5289, 0dC016CCCCCCCCCCCD;
	add.f64 	%fd5291, %fd1562, %fd5290;
	div.rn.f64 	%fd5292, %fd5287, %fd5291;
	add.f64 	%fd5293, %fd5292, 0dC071126666666666;
	setp.gt.f64 	%p3437, %fd5293, %fd6244;
	setp.lt.f64 	%p3438, %fd5289, 0d0000000000000000;
	setp.lt.f64 	%p3439, %fd5286, 0d0000000000000000;
	and.pred  	%p3440, %p3438, %p3439;
	and.pred  	%p3441, %p3440, %p3437;
	selp.f64 	%fd6244, %fd5293, %fd6244, %p3441;
	selp.b32 	%r6866, %r1598, %r6866, %p3441;
	selp.b32 	%r6867, %r6860, %r6867, %p3441;
	add.s32 	%r6863, %r1598, 1;
	setp.ne.s32 	%p3442, %r1598, %r1546;
	@%p3442 bra 	$L__BB1_3316;
$L__BB1_3330:
	add.s32 	%r1606, %r6860, 1;
	setp.ne.s32 	%p3443, %r6860, %r1544;
	mov.u32 	%r6860, %r1606;
	@%p3443 bra 	$L__BB1_3314;
$L__BB1_3331:
	abs.f64 	%fd1718, %fd6244;
	setp.gt.f64 	%p3444, %fd1718, 0d41CDCD64FF800000;
	selp.b32 	%r6889, 1, %r6866, %p3444;
	selp.b32 	%r6890, 1, %r6867, %p3444;
	cvt.s64.s32 	%rd3470, %r6890;
	add.s64 	%rd540, %rd25, %rd3470;
	ld.local.u8 	%rs1441, [%rd540];
	cvt.u32.u16 	%r5818, %rs1441;
	cvt.s32.s8 	%r5819, %r5818;
	cvt.s64.s32 	%rd3471, %r6889;
	add.s64 	%rd541, %rd26, %rd3471;
	ld.local.u8 	%rs1440, [%rd541];
	cvt.u32.u16 	%r5820, %rs1440;
	cvt.s32.s8 	%r5821, %r5820;
	add.s32 	%r5822, %r5821, %r5819;
	setp.ne.s32 	%p3445, %r5822, 3;
	mov.f64 	%fd6256, 0dBFF0000000000000;
	mov.f64 	%fd6255, 0d7FF0000000000000;
	@%p3445 bra 	$L__BB1_3344;
	cvt.u64.u16 	%rd3472, %rs1440;
	cvt.s64.s8 	%rd3473, %rd3472;
	mul.wide.s32 	%rd3474, %r5819, 5;
	add.s64 	%rd3475, %rd3474, %rd3473;
	shl.b64 	%rd3476, %rd3475, 3;
	add.s64 	%rd3477, %rd2, %rd3476;
	ld.global.f64 	%fd6256, [%rd3477+45440];
	ld.local.s8 	%r5826, [%rd541+1];
	ld.local.s8 	%rs1284, [%rd540+1];
	cvt.u32.u16 	%r5827, %rs1284;
	prmt.b32 	%r5828, %r5818, %r5827, 0x3340U;
	prmt.b32 	%r5829, %r5820, 0, 0x3340U;
	prmt.b32 	%r5830, %r5828, %r5829, 0x5410U;
	mov.b32 	%r5831, 334205;
	dp4a.s32.u32 	%r5832, %r5830, %r5831, %r5826;
	mul.wide.s32 	%rd3478, %r5832, 8;
	add.s64 	%rd3479, %rd2, %rd3478;
	ld.global.f64 	%fd5297, [%rd3479+35440];
	add.f64 	%fd5298, %fd6256, %fd5297;
	ld.global.f64 	%fd6255, [%rd3477+45640];
	ld.global.f64 	%fd5299, [%rd3479+40440];
	add.f64 	%fd5300, %fd6255, %fd5299;
	abs.f64 	%fd5301, %fd5300;
	setp.gt.f64 	%p3446, %fd5301, 0d41CDCD64FF800000;
	selp.f64 	%fd1721, 0dBFF0000000000000, %fd5298, %p3446;
	selp.f64 	%fd1722, 0d7FF0000000000000, %fd5300, %p3446;
	cvt.s16.s8 	%rs1285, %rs1441;
	mov.b32 	%r5833, {%rs1285, %rs1284};
	mov.b32 	%r5835, 1305;
	dp2a.lo.s32.u32 	%r5836, %r5833, %r5835, %r5821;
	mul.wide.s32 	%rd3480, %r5836, 8;
	add.s64 	%rd542, %rd2, %rd3480;
	ld.global.f64 	%fd1723, [%rd542+21000];
	abs.f64 	%fd1724, %fd1723;
	setp.geu.f64 	%p3447, %fd1724, 0d41CDCD64FF800000;
	cvt.s16.s8 	%rs1286, %rs1440;
	mov.b32 	%r5837, {%rs1285, %rs1286};
	dp2a.lo.s32.u32 	%r5838, %r5837, %r5835, %r5826;
	mul.wide.s32 	%rd3481, %r5838, 8;
	add.s64 	%rd543, %rd2, %rd3481;
	mov.f64 	%fd6246, %fd1721;
	mov.f64 	%fd6247, %fd1722;
	@%p3447 bra 	$L__BB1_3336;
	ld.global.f64 	%fd1725, [%rd543+23000];
	abs.f64 	%fd5303, %fd1725;
	setp.geu.f64 	%p3448, %fd5303, 0d41CDCD64FF800000;
	mov.f64 	%fd6246, %fd1721;
	mov.f64 	%fd6247, %fd1722;
	@%p3448 bra 	$L__BB1_3336;
	ld.global.f64 	%fd5304, [%rd542+20000];
	add.f64 	%fd5305, %fd6256, %fd5304;
	ld.global.f64 	%fd5306, [%rd543+22000];
	add.f64 	%fd5307, %fd5305, %fd5306;
	add.f64 	%fd5308, %fd6255, %fd1723;
	add.f64 	%fd5309, %fd5308, %fd1725;
	abs.f64 	%fd5310, %fd5309;
	setp.gt.f64 	%p3449, %fd5310, 0d41CDCD64FF800000;
	selp.f64 	%fd6246, 0dBFF0000000000000, %fd5307, %p3449;
	selp.f64 	%fd6247, 0d7FF0000000000000, %fd5309, %p3449;
	add.f64 	%fd5311, %fd6247, 0d4069000000000000;
	add.f64 	%fd5312, %fd6246, 0dC016CCCCCCCCCCCD;
	add.f64 	%fd5313, %fd1562, %fd5312;
	div.rn.f64 	%fd6248, %fd5311, %fd5313;
	abs.f64 	%fd5314, %fd1722;
	setp.geu.f64 	%p3450, %fd5314, 0d41CDCD64FF800000;
	@%p3450 bra 	$L__BB1_3336;
	add.f64 	%fd5315, %fd1722, 0d4069000000000000;
	add.f64 	%fd5316, %fd1721, 0dC016CCCCCCCCCCCD;
	add.f64 	%fd5317, %fd1562, %fd5316;
	div.rn.f64 	%fd5318, %fd5315, %fd5317;
	setp.lt.f64 	%p3451, %fd5318, %fd6248;
	selp.f64 	%fd6246, %fd6246, %fd1721, %p3451;
	selp.f64 	%fd6247, %fd6247, %fd1722, %p3451;
	selp.f64 	%fd6248, %fd6248, %fd5318, %p3451;
$L__BB1_3336:
	mov.f64 	%fd6249, %fd6246;
	mov.f64 	%fd6250, %fd6247;
	@%p3447 bra 	$L__BB1_3339;
	ld.global.f64 	%fd5319, [%rd542+20000];
	add.f64 	%fd5320, %fd6256, %fd5319;
	add.f64 	%fd5321, %fd6255, %fd1723;
	abs.f64 	%fd5322, %fd5321;
	setp.gt.f64 	%p3453, %fd5322, 0d41CDCD64FF800000;
	selp.f64 	%fd6249, 0dBFF0000000000000, %fd5320, %p3453;
	selp.f64 	%fd6250, 0d7FF0000000000000, %fd5321, %p3453;
	add.f64 	%fd5323, %fd6250, 0d4069000000000000;
	add.f64 	%fd5324, %fd6249, 0dC016CCCCCCCCCCCD;
	add.f64 	%fd5325, %fd1562, %fd5324;
	div.rn.f64 	%fd6248, %fd5323, %fd5325;
	abs.f64 	%fd5326, %fd6247;
	setp.geu.f64 	%p3454, %fd5326, 0d41CDCD64FF800000;
	@%p3454 bra 	$L__BB1_3339;
	add.f64 	%fd5327, %fd6247, 0d4069000000000000;
	add.f64 	%fd5328, %fd6246, 0dC016CCCCCCCCCCCD;
	add.f64 	%fd5329, %fd1562, %fd5328;
	div.rn.f64 	%fd5330, %fd5327, %fd5329;
	setp.lt.f64 	%p3455, %fd5330, %fd6248;
	selp.f64 	%fd6249, %fd6249, %fd6246, %p3455;
	selp.f64 	%fd6250, %fd6250, %fd6247, %p3455;
	selp.f64 	%fd6248, %fd6248, %fd5330, %p3455;
$L__BB1_3339:
	ld.global.f64 	%fd1744, [%rd543+23000];
	abs.f64 	%fd5331, %fd1744;
	setp.geu.f64 	%p3456, %fd5331, 0d41CDCD64FF800000;
	mov.f64 	%fd6252, %fd6249;
	mov.f64 	%fd6253, %fd6250;
	@%p3456 bra 	$L__BB1_3342;
	ld.global.f64 	%fd5332, [%rd543+22000];
	add.f64 	%fd5333, %fd6256, %fd5332;
	add.f64 	%fd5334, %fd6255, %fd1744;
	abs.f64 	%fd5335, %fd5334;
	setp.gt.f64 	%p3457, %fd5335, 0d41CDCD64FF800000;
	selp.f64 	%fd6252, 0dBFF0000000000000, %fd5333, %p3457;
	selp.f64 	%fd6253, 0d7FF0000000000000, %fd5334, %p3457;
	add.f64 	%fd5336, %fd6253, 0d4069000000000000;
	add.f64 	%fd5337, %fd6252, 0dC016CCCCCCCCCCCD;
	add.f64 	%fd5338, %fd1562, %fd5337;
	div.rn.f64 	%fd6248, %fd5336, %fd5338;
	abs.f64 	%fd5339, %fd6250;
	setp.geu.f64 	%p3458, %fd5339, 0d41CDCD64FF800000;
	@%p3458 bra 	$L__BB1_3342;
	add.f64 	%fd5340, %fd6250, 0d4069000000000000;
	add.f64 	%fd5341, %fd6249, 0dC016CCCCCCCCCCCD;
	add.f64 	%fd5342, %fd1562, %fd5341;
	div.rn.f64 	%fd5343, %fd5340, %fd5342;
	setp.lt.f64 	%p3459, %fd5343, %fd6248;
	selp.f64 	%fd6252, %fd6252, %fd6249, %p3459;
	selp.f64 	%fd6253, %fd6253, %fd6250, %p3459;
	selp.f64 	%fd6248, %fd6248, %fd5343, %p3459;
$L__BB1_3342:
	add.f64 	%fd5344, %fd6256, 0dC016CCCCCCCCCCCD;
	add.f64 	%fd1754, %fd1562, %fd5344;
	abs.f64 	%fd5345, %fd6253;
	setp.geu.f64 	%p3460, %fd5345, 0d41CDCD64FF800000;
	@%p3460 bra 	$L__BB1_3344;
	add.f64 	%fd5346, %fd6255, 0d4069000000000000;
	div.rn.f64 	%fd5347, %fd5346, %fd1754;
	setp.lt.f64 	%p3461, %fd6248, %fd5347;
	selp.f64 	%fd6255, %fd6255, %fd6253, %p3461;
	selp.f64 	%fd6256, %fd6256, %fd6252, %p3461;
$L__BB1_3344:
	setp.eq.s32 	%p3462, %r1544, 0;
	@%p3462 bra 	$L__BB1_3358;
	and.b32  	%r1611, %r1544, 15;
	setp.lt.u32 	%p3463, %r1544, 16;
	mov.b32 	%r6870, 0;
	@%p3463 bra 	$L__BB1_3348;
	and.b32  	%r6870, %r1544, 2147483632;
	mov.b32 	%r6873, 0;
$L__BB1_3347:
	.pragma "nounroll";
	mul.wide.u32 	%rd3482, %r6873, 4;
	add.s64 	%rd3483, %rd23, %rd3482;
	mov.b32 	%r5841, 0;
	st.local.u32 	[%rd3483], %r5841;
	st.local.u32 	[%rd3483+4], %r5841;
	st.local.u32 	[%rd3483+8], %r5841;
	st.local.u32 	[%rd3483+12], %r5841;
	st.local.u32 	[%rd3483+16], %r5841;
	st.local.u32 	[%rd3483+20], %r5841;
	st.local.u32 	[%rd3483+24], %r5841;
	st.local.u32 	[%rd3483+28], %r5841;
	st.local.u32 	[%rd3483+32], %r5841;
	st.local.u32 	[%rd3483+36], %r5841;
	st.local.u32 	[%rd3483+40], %r5841;
	st.local.u32 	[%rd3483+44], %r5841;
	st.local.u32 	[%rd3483+48], %r5841;
	st.local.u32 	[%rd3483+52], %r5841;
	st.local.u32 	[%rd3483+56], %r5841;
	st.local.u32 	[%rd3483+60], %r5841;
	add.s32 	%r6873, %r6873, 16;
	setp.eq.s32 	%p3464, %r6873, %r6870;
	@%p3464 bra 	$L__BB1_3348;
	bra.uni 	$L__BB1_3347;
$L__BB1_3348:
	setp.eq.s32 	%p3465, %r1611, 0;
	@%p3465 bra 	$L__BB1_3358;
	and.b32  	%r1614, %r1544, 7;
	setp.lt.u32 	%p3466, %r1611, 8;
	@%p3466 bra 	$L__BB1_3351;
	mul.wide.u32 	%rd3484, %r6870, 4;
	add.s64 	%rd3485, %rd23, %rd3484;
	mov.b32 	%r5842, 0;
	st.local.u32 	[%rd3485], %r5842;
	st.local.u32 	[%rd3485+4], %r5842;
	st.local.u32 	[%rd3485+8], %r5842;
	st.local.u32 	[%rd3485+12], %r5842;
	st.local.u32 	[%rd3485+16], %r5842;
	st.local.u32 	[%rd3485+20], %r5842;
	st.local.u32 	[%rd3485+24], %r5842;
	st.local.u32 	[%rd3485+28], %r5842;
	add.s32 	%r6870, %r6870, 8;
$L__BB1_3351:
	setp.eq.s32 	%p3467, %r1614, 0;
	@%p3467 bra 	$L__BB1_3358;
	and.b32  	%r1617, %r1544, 3;
	setp.lt.u32 	%p3468, %r1614, 4;
	@%p3468 bra 	$L__BB1_3354;
	mul.wide.u32 	%rd3486, %r6870, 4;
	add.s64 	%rd3487, %rd23, %rd3486;
	mov.b32 	%r5843, 0;
	st.local.u32 	[%rd3487], %r5843;
	st.local.u32 	[%rd3487+4], %r5843;
	st.local.u32 	[%rd3487+8], %r5843;
	st.local.u32 	[%rd3487+12], %r5843;
	add.s32 	%r6870, %r6870, 4;
$L__BB1_3354:
	setp.eq.s32 	%p3469, %r1617, 0;
	@%p3469 bra 	$L__BB1_3358;
	mul.wide.u32 	%rd3488, %r6870, 4;
	add.s64 	%rd544, %rd23, %rd3488;
	mov.b32 	%r5844, 0;
	st.local.u32 	[%rd544], %r5844;
	setp.eq.s32 	%p3470, %r1617, 1;
	@%p3470 bra 	$L__BB1_3358;
	mov.b32 	%r5845, 0;
	st.local.u32 	[%rd544+4], %r5845;
	setp.eq.s32 	%p3471, %r1617, 2;
	@%p3471 bra 	$L__BB1_3358;
	mov.b32 	%r5846, 0;
	st.local.u32 	[%rd544+8], %r5846;
$L__BB1_3358:
	setp.eq.s32 	%p3472, %r1546, 0;
	@%p3472 bra 	$L__BB1_3372;
	and.b32  	%r1620, %r1546, 15;
	setp.lt.u32 	%p3473, %r1546, 16;
	mov.b32 	%r6875, 0;
	@%p3473 bra 	$L__BB1_3362;
	and.b32  	%r6875, %r1546, 2147483632;
	mov.b32 	%r6874, 0;
$L__BB1_3361:
	.pragma "nounroll";
	mul.wide.u32 	%rd3489, %r6874, 4;
	add.s64 	%rd3490, %rd24, %rd3489;
	mov.b32 	%r5849, 0;
	st.local.u32 	[%rd3490], %r5849;
	st.local.u32 	[%rd3490+4], %r5849;
	st.local.u32 	[%rd3490+8], %r5849;
	st.local.u32 	[%rd3490+12], %r5849;
	st.local.u32 	[%rd3490+16], %r5849;
	st.local.u32 	[%rd3490+20], %r5849;
	st.local.u32 	[%rd3490+24], %r5849;
	st.local.u32 	[%rd3490+28], %r5849;
	st.local.u32 	[%rd3490+32], %r5849;
	st.local.u32 	[%rd3490+36], %r5849;
	st.local.u32 	[%rd3490+40], %r5849;
	st.local.u32 	[%rd3490+44], %r5849;
	st.local.u32 	[%rd3490+48], %r5849;
	st.local.u32 	[%rd3490+52], %r5849;
	st.local.u32 	[%rd3490+56], %r5849;
	st.local.u32 	[%rd3490+60], %r5849;
	add.s32 	%r6874, %r6874, 16;
	setp.ne.s32 	%p3474, %r6874, %r6875;
	@%p3474 bra 	$L__BB1_3361;
$L__BB1_3362:
	setp.eq.s32 	%p3475, %r1620, 0;
	@%p3475 bra 	$L__BB1_3372;
	and.b32  	%r1627, %r1546, 7;
	setp.lt.u32 	%p3476, %r1620, 8;
	@%p3476 bra 	$L__BB1_3365;
	mul.wide.u32 	%rd3491, %r6875, 4;
	add.s64 	%rd3492, %rd24, %rd3491;
	mov.b32 	%r5850, 0;
	st.local.u32 	[%rd3492], %r5850;
	st.local.u32 	[%rd3492+4], %r5850;
	st.local.u32 	[%rd3492+8], %r5850;
	st.local.u32 	[%rd3492+12], %r5850;
	st.local.u32 	[%rd3492+16], %r5850;
	st.local.u32 	[%rd3492+20], %r5850;
	st.local.u32 	[%rd3492+24], %r5850;
	st.local.u32 	[%rd3492+28], %r5850;
	add.s32 	%r6875, %r6875, 8;
$L__BB1_3365:
	setp.eq.s32 	%p3477, %r1627, 0;
	@%p3477 bra 	$L__BB1_3372;
	and.b32  	%r1630, %r1546, 3;
	setp.lt.u32 	%p3478, %r1627, 4;
	@%p3478 bra 	$L__BB1_3368;
	mul.wide.u32 	%rd3493, %r6875, 4;
	add.s64 	%rd3494, %rd24, %rd3493;
	mov.b32 	%r5851, 0;
	st.local.u32 	[%rd3494], %r5851;
	st.local.u32 	[%rd3494+4], %r5851;
	st.local.u32 	[%rd3494+8], %r5851;
	st.local.u32 	[%rd3494+12], %r5851;
	add.s32 	%r6875, %r6875, 4;
$L__BB1_3368:
	setp.eq.s32 	%p3479, %r1630, 0;
	@%p3479 bra 	$L__BB1_3372;
	mul.wide.u32 	%rd3495, %r6875, 4;
	add.s64 	%rd545, %rd24, %rd3495;
	mov.b32 	%r5852, 0;
	st.local.u32 	[%rd545], %r5852;
	setp.eq.s32 	%p3480, %r1630, 1;
	@%p3480 bra 	$L__BB1_3372;
	mov.b32 	%r5853, 0;
	st.local.u32 	[%rd545+4], %r5853;
	setp.eq.s32 	%p3481, %r1630, 2;
	@%p3481 bra 	$L__BB1_3372;
	mov.b32 	%r5854, 0;
	st.local.u32 	[%rd545+8], %r5854;
$L__BB1_3372:
	add.s32 	%r5855, %r6890, -1;
	add.s32 	%r1633, %r6889, -1;
	mad.lo.s32 	%r1634, %r5855, %r1546, %r1633;
	mul.wide.s32 	%rd3496, %r1634, 8;
	add.s64 	%rd546, %rd21, %rd3496;
	ld.local.f64 	%fd5349, [%rd546];
	abs.f64 	%fd5350, %fd5349;
	setp.geu.f64 	%p3482, %fd5350, 0d41CDCD64FF800000;
	mov.f64 	%fd6267, 0d0000000000000000;
	@%p3482 bra 	$L__BB1_3443;
	mul.wide.s32 	%rd3497, %r6890, 4;
	add.s64 	%rd3498, %rd23, %rd3497;
	st.local.u32 	[%rd3498+-4], %r6889;
	mul.wide.s32 	%rd3499, %r1633, 4;
	add.s64 	%rd3500, %rd24, %rd3499;
	st.local.u32 	[%rd3500], %r6890;
	bra.uni 	$L__BB1_3375;
$L__BB1_3374:
	cvt.s64.s32 	%rd3645, %r6890;
	add.s64 	%rd3646, %rd25, %rd3645;
	ld.local.u8 	%rs1441, [%rd3646];
	cvt.s64.s32 	%rd3647, %r6889;
	add.s64 	%rd3648, %rd26, %rd3647;
	ld.local.u8 	%rs1440, [%rd3648];
$L__BB1_3375:
	cvt.u32.u16 	%r5856, %rs1441;
	cvt.s32.s8 	%r5857, %r5856;
	cvt.u32.u16 	%r5858, %rs1440;
	cvt.s32.s8 	%r5859, %r5858;
	add.s32 	%r5860, %r5859, %r5857;
	setp.eq.s32 	%p3483, %r5860, 3;
	@%p3483 bra 	$L__BB1_3377;
	add.s32 	%r5861, %r6890, -1;
	mad.lo.s32 	%r5862, %r5861, %r1546, %r6889;
	add.s32 	%r5863, %r5862, -1;
	mul.wide.s32 	%rd3501, %r5863, 8;
	add.s64 	%rd3502, %rd22, %rd3501;
	mov.b64 	%rd3503, -4616189618054758400;
	st.local.u64 	[%rd3502], %rd3503;
	add.s64 	%rd3504, %rd21, %rd3501;
	mov.b64 	%rd3505, 9218868437227405312;
	st.local.u64 	[%rd3504], %rd3505;
	mov.f64 	%fd6261, 0dBFF0000000000000;
	mov.f64 	%fd6260, 0d7FF0000000000000;
	bra.uni 	$L__BB1_3388;
$L__BB1_3377:
	mul.wide.s32 	%rd3506, %r5857, 5;
	cvt.u64.u16 	%rd3507, %rs1440;
	cvt.s64.s8 	%rd547, %rd3507;
	add.s64 	%rd548, %rd3506, %rd547;
	shl.b64 	%rd3508, %rd548, 3;
	add.s64 	%rd3509, %rd2, %rd3508;
	ld.global.f64 	%fd6261, [%rd3509+45440];
	cvt.s64.s32 	%rd3510, %r6889;
	add.s64 	%rd3511, %rd26, %rd3510;
	cvt.s64.s32 	%rd3512, %r6890;
	add.s64 	%rd3513, %rd25, %rd3512;
	ld.local.u8 	%rs1287, [%rd3513+-1];
	cvt.u64.u16 	%rd3514, %rs1287;
	cvt.s64.s8 	%rd549, %rd3514;
	ld.local.s8 	%rs1288, [%rd3511+-1];
	cvt.u32.u16 	%r5866, %rs1288;
	prmt.b32 	%r5868, %r5858, %r5866, 0x3340U;
	prmt.b32 	%r5869, %r5856, 0, 0x3340U;
	prmt.b32 	%r5870, %r5868, %r5869, 0x5410U;
	cvt.u32.u16 	%r5871, %rs1287;
	cvt.s32.s8 	%r5872, %r5871;
	mov.b32 	%r5873, 334205;
	dp4a.s32.u32 	%r5874, %r5870, %r5873, %r5872;
	mul.wide.s32 	%rd3515, %r5874, 8;
	add.s64 	%rd3516, %rd2, %rd3515;
	ld.global.f64 	%fd5353, [%rd3516+35440];
	add.f64 	%fd5354, %fd6261, %fd5353;
	ld.global.f64 	%fd6260, [%rd3509+45640];
	ld.global.f64 	%fd5355, [%rd3516+40440];
	add.f64 	%fd5356, %fd6260, %fd5355;
	abs.f64 	%fd5357, %fd5356;
	setp.gt.f64 	%p3484, %fd5357, 0d41CDCD64FF800000;
	selp.f64 	%fd1761, 0dBFF0000000000000, %fd5354, %p3484;
	selp.f64 	%fd1762, 0d7FF0000000000000, %fd5356, %p3484;
	cvt.s16.s8 	%rs1289, %rs1440;
	mov.b32 	%r5875, {%rs1289, %rs1288};
	mov.b32 	%r5876, 1305;
	dp2a.lo.s32.u32 	%r5877, %r5875, %r5876, %r5857;
	mul.wide.s32 	%rd3517, %r5877, 8;
	add.s64 	%rd550, %rd2, %rd3517;
	ld.global.f64 	%fd1763, [%rd550+21000];
	abs.f64 	%fd5358, %fd1763;
	setp.geu.f64 	%p3485, %fd5358, 0d41CDCD64FF800000;
	@%p3485 bra 	$L__BB1_3383;
	mad.lo.s64 	%rd3521, %rd547, 24, %rd548;
	add.s64 	%rd3522, %rd3521, %rd549;
	shl.b64 	%rd3523, %rd3522, 3;
	add.s64 	%rd551, %rd2, %rd3523;
	ld.global.f64 	%fd1764, [%rd551+23000];
	abs.f64 	%fd5373, %fd1764;
	setp.geu.f64 	%p3490, %fd5373, 0d41CDCD64FF800000;
	@%p3490 bra 	$L__BB1_3381;
	ld.global.f64 	%fd5386, [%rd550+20000];
	add.f64 	%fd5387, %fd6261, %fd5386;
	ld.global.f64 	%fd5388, [%rd551+22000];
	add.f64 	%fd5389, %fd5387, %fd5388;
	add.f64 	%fd5390, %fd6260, %fd1763;
	add.f64 	%fd5391, %fd5390, %fd1764;
	abs.f64 	%fd5392, %fd5391;
	setp.gt.f64 	%p3494, %fd5392, 0d41CDCD64FF800000;
	selp.f64 	%fd6257, 0dBFF0000000000000, %fd5389, %p3494;
	selp.f64 	%fd6258, 0d7FF0000000000000, %fd5391, %p3494;
	add.f64 	%fd5393, %fd6258, 0d4069000000000000;
	add.f64 	%fd5394, %fd6257, 0dC016CCCCCCCCCCCD;
	add.f64 	%fd5395, %fd1562, %fd5394;
	div.rn.f64 	%fd6259, %fd5393, %fd5395;
	abs.f64 	%fd5396, %fd1762;
	setp.geu.f64 	%p3495, %fd5396, 0d41CDCD64FF800000;
	@%p3495 bra 	$L__BB1_3386;
	add.f64 	%fd5397, %fd1762, 0d4069000000000000;
	add.f64 	%fd5398, %fd1761, 0dC016CCCCCCCCCCCD;
	add.f64 	%fd5399, %fd1562, %fd5398;
	div.rn.f64 	%fd5400, %fd5397, %fd5399;
	setp.lt.f64 	%p3496, %fd5400, %fd6259;
	selp.f64 	%fd6257, %fd6257, %fd1761, %p3496;
	selp.f64 	%fd6258, %fd6258, %fd1762, %p3496;
	selp.f64 	%fd6259, %fd6259, %fd5400, %p3496;
	bra.uni 	$L__BB1_3386;
$L__BB1_3381:
	ld.global.f64 	%fd5374, [%rd550+20000];
	add.f64 	%fd5375, %fd6261, %fd5374;
	add.f64 	%fd5376, %fd6260, %fd1763;
	abs.f64 	%fd5377, %fd5376;
	setp.gt.f64 	%p3491, %fd5377, 0d41CDCD64FF800000;
	selp.f64 	%fd6257, 0dBFF0000000000000, %fd5375, %p3491;
	selp.f64 	%fd6258, 0d7FF0000000000000, %fd5376, %p3491;
	add.f64 	%fd5378, %fd6258, 0d4069000000000000;
	add.f64 	%fd5379, %fd6257, 0dC016CCCCCCCCCCCD;
	add.f64 	%fd5380, %fd1562, %fd5379;
	div.rn.f64 	%fd6259, %fd5378, %fd5380;
	abs.f64 	%fd5381, %fd1762;
	setp.geu.f64 	%p3492, %fd5381, 0d41CDCD64FF800000;
	@%p3492 bra 	$L__BB1_3386;
	add.f64 	%fd5382, %fd1762, 0d4069000000000000;
	add.f64 	%fd5383, %fd1761, 0dC016CCCCCCCCCCCD;
	add.f64 	%fd5384, %fd1562, %fd5383;
	div.rn.f64 	%fd5385, %fd5382, %fd5384;
	setp.lt.f64 	%p3493, %fd5385, %fd6259;
	selp.f64 	%fd6257, %fd6257, %fd1761, %p3493;
	selp.f64 	%fd6258, %fd6258, %fd1762, %p3493;
	selp.f64 	%fd6259, %fd6259, %fd5385, %p3493;
	bra.uni 	$L__BB1_3386;
$L__BB1_3383:
	mad.lo.s64 	%rd3518, %rd547, 24, %rd548;
	add.s64 	%rd3519, %rd3518, %rd549;
	shl.b64 	%rd3520, %rd3519, 3;
	add.s64 	%rd552, %rd2, %rd3520;
	ld.global.f64 	%fd1777, [%rd552+23000];
	abs.f64 	%fd5360, %fd1777;
	setp.geu.f64 	%p3486, %fd5360, 0d41CDCD64FF800000;
	mov.f64 	%fd6257, %fd1761;
	mov.f64 	%fd6258, %fd1762;
	@%p3486 bra 	$L__BB1_3386;
	ld.global.f64 	%fd5361, [%rd552+22000];
	add.f64 	%fd5362, %fd6261, %fd5361;
	add.f64 	%fd5363, %fd6260, %fd1777;
	abs.f64 	%fd5364, %fd5363;
	setp.gt.f64 	%p3487, %fd5364, 0d41CDCD64FF800000;
	selp.f64 	%fd6257, 0dBFF0000000000000, %fd5362, %p3487;
	selp.f64 	%fd6258, 0d7FF0000000000000, %fd5363, %p3487;
	add.f64 	%fd5365, %fd6258, 0d4069000000000000;
	add.f64 	%fd5366, %fd6257, 0dC016CCCCCCCCCCCD;
	add.f64 	%fd5367, %fd1562, %fd5366;
	div.rn.f64 	%fd6259, %fd5365, %fd5367;
	abs.f64 	%fd5368, %fd1762;
	setp.geu.f64 	%p3488, %fd5368, 0d41CDCD64FF800000;
	@%p3488 bra 	$L__BB1_3386;
	add.f64 	%fd5369, %fd1762, 0d4069000000000000;
	add.f64 	%fd5370, %fd1761, 0dC016CCCCCCCCCCCD;
	add.f64 	%fd5371, %fd1562, %fd5370;
	div.rn.f64 	%fd5372, %fd5369, %fd5371;
	setp.lt.f64 	%p3489, %fd5372, %fd6259;
	selp.f64 	%fd6257, %fd6257, %fd1761, %p3489;
	selp.f64 	%fd6258, %fd6258, %fd1762, %p3489;
	selp.f64 	%fd6259, %fd6259, %fd5372, %p3489;
$L__BB1_3386:
	add.f64 	%fd5401, %fd6261, 0dC016CCCCCCCCCCCD;
	add.f64 	%fd1787, %fd1562, %fd5401;
	abs.f64 	%fd5402, %fd6258;
	setp.geu.f64 	%p3497, %fd5402, 0d41CDCD64FF800000;
	@%p3497 bra 	$L__BB1_3388;
	add.f64 	%fd5403, %fd6260, 0d4069000000000000;
	div.rn.f64 	%fd5404, %fd5403, %fd1787;
	setp.lt.f64 	%p3498, %fd6259, %fd5404;
	selp.f64 	%fd6260, %fd6260, %fd6258, %p3498;
	selp.f64 	%fd6261, %fd6261, %fd6257, %p3498;
$L__BB1_3388:
	add.s32 	%r1639, %r6890, -1;
	mul.lo.s32 	%r1640, %r1639, %r1546;
	add.s32 	%r1641, %r6889, -1;
	add.s32 	%r1642, %r1641, %r1640;
	mul.wide.s32 	%rd3524, %r1642, 8;
	add.s64 	%rd3525, %rd22, %rd3524;
	ld.local.f64 	%fd1792, [%rd3525];
	abs.f64 	%fd1793, %fd1792;
	abs.f64 	%fd5405, %fd6261;
	max.f64 	%fd5407, %fd1793, %fd5405;
	setp.gt.f64 	%p3499, %fd5407, 0d41CDCD64FF800000;
	sub.f64 	%fd5408, %fd1792, %fd6261;
	abs.f64 	%fd5409, %fd5408;
	setp.geu.f64 	%p3500, %fd5409, 0d3EE4F8B588E368F1;
	or.pred  	%p3501, %p3499, %p3500;
	@%p3501 bra 	$L__BB1_3390;
	add.s64 	%rd3527, %rd21, %rd3524;
	ld.local.f64 	%fd5411, [%rd3527];
	abs.f64 	%fd5412, %fd5411;
	abs.f64 	%fd5413, %fd6260;
	max.f64 	%fd5415, %fd5412, %fd5413;
	setp.leu.f64 	%p3502, %fd5415, 0d41CDCD64FF800000;
	sub.f64 	%fd5416, %fd5411, %fd6260;
	abs.f64 	%fd5417, %fd5416;
	setp.lt.f64 	%p3503, %fd5417, 0d3EE4F8B588E368F1;
	and.pred  	%p3504, %p3502, %p3503;
	@%p3504 bra 	$L__BB1_3412;
$L__BB1_3390:
	mov.pred 	%p3820, -1;
	min.s32 	%r6066, %r6889, %r6890;
	setp.lt.s32 	%p3618, %r6066, 2;
	@%p3618 bra 	$L__BB1_3393;
	cvt.u64.u32 	%rd3571, %r1639;
	add.s64 	%rd3572, %rd25, %rd3571;
	cvt.u64.u32 	%rd3573, %r6890;
	add.s64 	%rd3574, %rd25, %rd3573;
	cvt.u64.u32 	%rd3575, %r1641;
	add.s64 	%rd3576, %rd26, %rd3575;
	cvt.u64.u32 	%rd3577, %r6889;
	add.s64 	%rd3578, %rd26, %rd3577;
	ld.local.s8 	%r6067, [%rd3578];
	ld.local.u8 	%r6068, [%rd3572];
	ld.local.u8 	%r6069, [%rd3574];
	prmt.b32 	%r6070, %r6069, %r6068, 0x3340U;
	ld.local.u8 	%r6071, [%rd3576];
	prmt.b32 	%r6072, %r6071, 0, 0x3340U;
	prmt.b32 	%r6073, %r6070, %r6072, 0x5410U;
	mov.b32 	%r6074, 359705;
	dp4a.s32.u32 	%r6075, %r6073, %r6074, %r6067;
	mul.wide.s32 	%rd3579, %r6075, 8;
	add.s64 	%rd3580, %rd2, %rd3579;
	ld.global.f64 	%fd5478, [%rd3580];
	sub.s32 	%r6076, %r1640, %r1546;
	add.s32 	%r1643, %r6889, -2;
	add.s32 	%r6077, %r1643, %r6076;
	mul.wide.s32 	%rd3581, %r6077, 8;
	add.s64 	%rd3582, %rd22, %rd3581;
	ld.local.f64 	%fd5479, [%rd3582];
	add.f64 	%fd5480, %fd5478, %fd5479;
	abs.f64 	%fd5481, %fd5480;
	max.f64 	%fd5483, %fd1793, %fd5481;
	setp.gt.f64 	%p3620, %fd5483, 0d41CDCD64FF800000;
	sub.f64 	%fd5484, %fd1792, %fd5480;
	abs.f64 	%fd5485, %fd5484;
	setp.geu.f64 	%p3621, %fd5485, 0d3EE4F8B588E368F1;
	or.pred  	%p3622, %p3620, %p3621;
	@%p3622 bra 	$L__BB1_3393;
	add.s32 	%r6078, %r6890, -2;
	mul.wide.u32 	%rd3583, %r6078, 4;
	add.s64 	%rd3584, %rd23, %rd3583;
	st.local.u32 	[%rd3584], %r1641;
	mul.wide.u32 	%rd3585, %r1643, 4;
	add.s64 	%rd3586, %rd24, %rd3585;
	st.local.u32 	[%rd3586], %r1639;
	mov.pred 	%p3820, 0;
	mov.u32 	%r6889, %r1641;
	mov.u32 	%r6890, %r1639;
$L__BB1_3393:
	not.pred 	%p3624, %p3820;
	@%p3624 bra 	$L__BB1_3374;
	mov.b32 	%r6886, 3;
$L__BB1_3395:
	mov.u32 	%r1648, %r6886;
	add.s32 	%r1649, %r6890, -1;
	sub.s32 	%r6080, %r6889, %r1648;
	add.s32 	%r6081, %r6080, 1;
	setp.gt.u32 	%p3626, %r6080, 2147483646;
	abs.s32 	%r6082, %r6080;
	selp.b32 	%r1650, %r6082, 0, %p3626;
	sub.s32 	%r6888, %r1649, %r1650;
	selp.b32 	%r6887, 1, %r6081, %p3626;
	setp.lt.s32 	%p3627, %r6888, 1;
	setp.ge.s32 	%p3628, %r6887, %r6889;
	mov.pred 	%p3821, -1;
	or.pred  	%p3629, %p3627, %p3628;
	@%p3629 bra 	$L__BB1_3411;
	cvt.s64.s32 	%rd3587, %r6889;
	add.s64 	%rd553, %rd26, %rd3587;
	add.s32 	%r6084, %r6889, -1;
	cvt.s64.s32 	%rd3588, %r6890;
	add.s64 	%rd554, %rd25, %rd3588;
	mad.lo.s32 	%r6085, %r1649, %r1546, %r6084;
	mul.wide.s32 	%rd3589, %r6085, 8;
	add.s64 	%rd555, %rd21, %rd3589;
	add.s64 	%rd3590, %rd22, %rd3589;
	ld.local.f64 	%fd1794, [%rd3590];
	abs.f64 	%fd1795, %fd1794;
	add.s32 	%r6086, %r6084, %r1650;
	sub.s32 	%r6087, %r6086, %r6887;
	mul.wide.s32 	%rd3591, %r6087, 8;
	add.s64 	%rd556, %rd2, %rd3591;
	add.f64 	%fd5487, %fd1794, 0dC016CCCCCCCCCCCD;
	add.f64 	%fd1796, %fd1562, %fd5487;
	mul.wide.u32 	%rd3592, %r6087, 8;
	add.s64 	%rd557, %rd2, %rd3592;
$L__BB1_3397:
	not.b32 	%r6088, %r6888;
	add.s32 	%r1655, %r6890, %r6088;
	not.b32 	%r6089, %r6887;
	add.s32 	%r1656, %r6889, %r6089;
	setp.eq.s32 	%p3630, %r1655, 0;
	setp.gt.s32 	%p3631, %r1656, 0;
	and.pred  	%p3632, %p3630, %p3631;
	@%p3632 bra 	$L__BB1_3399;
	setp.ne.s32 	%p3633, %r1656, 0;
	setp.lt.s32 	%p3634, %r1655, 1;
	or.pred  	%p3635, %p3634, %p3633;
	@%p3635 bra 	$L__BB1_3404;
$L__BB1_3399:
	setp.ne.s32 	%p3642, %r1656, 1;
	setp.ne.s32 	%p3643, %r1655, 1;
	and.pred  	%p3644, %p3643, %p3642;
	@%p3644 bra 	$L__BB1_3403;
	setp.eq.s32 	%p3646, %r1655, 1;
	setp.eq.s32 	%p3647, %r1656, 1;
	setp.eq.s32 	%p3648, %r1655, 0;
	and.pred  	%p3649, %p3648, %p3647;
	setp.eq.s32 	%p3650, %r1656, 0;
	and.pred  	%p3651, %p3646, %p3650;
	or.pred  	%p3652, %p3649, %p3651;
	mov.f64 	%fd6263, 0d0000000000000000;
	mov.f64 	%fd6262, 0dC0A9300000000000;
	not.pred 	%p3653, %p3652;
	@%p3653 bra 	$L__BB1_3402;
	ld.global.f64 	%fd5542, [%rd557+25192];
	cvt.u64.u32 	%rd3632, %r6888;
	add.s64 	%rd3633, %rd25, %rd3632;
	cvt.s64.s32 	%rd3634, %r6887;
	add.s64 	%rd3635, %rd26, %rd3634;
	ld.local.s8 	%r6139, [%rd553];
	ld.local.u8 	%r6140, [%rd3633];
	ld.local.u8 	%r6141, [%rd554];
	prmt.b32 	%r6142, %r6140, %r6141, 0x3340U;
	ld.local.u8 	%r6143, [%rd3635];
	prmt.b32 	%r6144, %r6143, 0, 0x3340U;
	prmt.b32 	%r6145, %r6142, %r6144, 0x5410U;
	mov.b32 	%r6146, 334205;
	dp4a.s32.u32 	%r6147, %r6145, %r6146, %r6139;
	mul.wide.s32 	%rd3636, %r6147, 8;
	add.s64 	%rd3637, %rd2, %rd3636;
	ld.global.f64 	%fd5543, [%rd3637+5000];
	add.f64 	%fd6263, %fd5542, %fd5543;
	ld.global.f64 	%fd5544, [%rd557+24472];
	ld.global.f64 	%fd5545, [%rd3637];
	add.f64 	%fd6262, %fd5544, %fd5545;
$L__BB1_3402:
	add.s32 	%r6148, %r6888, -1;
	mad.lo.s32 	%r6149, %r6148, %r1546, %r6887;
	add.s32 	%r6150, %r6149, -1;
	mul.wide.s32 	%rd3638, %r6150, 8;
	add.s64 	%rd3639, %rd21, %rd3638;
	ld.local.f64 	%fd5546, [%rd3639];
	add.f64 	%fd5547, %fd6263, %fd5546;
	add.s64 	%rd3640, %rd22, %rd3638;
	ld.local.f64 	%fd5548, [%rd3640];
	add.f64 	%fd5549, %fd6262, %fd5548;
	abs.f64 	%fd5550, %fd5547;
	setp.gt.f64 	%p3654, %fd5550, 0d41CDCD64FF800000;
	selp.f64 	%fd6265, 0dBFF0000000000000, %fd5549, %p3654;
	selp.f64 	%fd6264, 0d7FF0000000000000, %fd5547, %p3654;
	bra.uni 	$L__BB1_3407;
$L__BB1_3403:
	ld.global.f64 	%fd5525, [%rd556+25192];
	cvt.u64.u32 	%rd3615, %r6888;
	add.s64 	%rd3616, %rd25, %rd3615;
	ld.local.s8 	%r6134, [%rd3616];
	mul.wide.s32 	%rd3617, %r6134, 5;
	cvt.s64.s32 	%rd3618, %r6887;
	add.s64 	%rd3619, %rd26, %rd3618;
	ld.local.s8 	%rd3620, [%rd3619];
	add.s64 	%rd3621, %rd3617, %rd3620;
	shl.b64 	%rd3622, %rd3621, 3;
	add.s64 	%rd3623, %rd2, %rd3622;
	ld.global.f64 	%fd5526, [%rd3623+45640];
	add.f64 	%fd5527, %fd5525, %fd5526;
	ld.local.s8 	%r6135, [%rd554];
	mul.wide.s32 	%rd3624, %r6135, 5;
	ld.local.s8 	%rd3625, [%rd553];
	add.s64 	%rd3626, %rd3624, %rd3625;
	shl.b64 	%rd3627, %rd3626, 3;
	add.s64 	%rd3628, %rd2, %rd3627;
	ld.global.f64 	%fd5528, [%rd3628+45640];
	add.f64 	%fd5529, %fd5527, %fd5528;
	add.s32 	%r6136, %r6888, -1;
	mad.lo.s32 	%r6137, %r6136, %r1546, %r6887;
	add.s32 	%r6138, %r6137, -1;
	mul.wide.s32 	%rd3629, %r6138, 8;
	add.s64 	%rd3630, %rd21, %rd3629;
	ld.local.f64 	%fd5530, [%rd3630];
	add.f64 	%fd5531, %fd5529, %fd5530;
	ld.global.f64 	%fd5532, [%rd556+24472];
	ld.global.f64 	%fd5533, [%rd3623+45440];
	add.f64 	%fd5534, %fd5532, %fd5533;
	ld.global.f64 	%fd5535, [%rd3628+45440];
	add.f64 	%fd5536, %fd5534, %fd5535;
	add.s64 	%rd3631, %rd22, %rd3629;
	ld.local.f64 	%fd5537, [%rd3631];
	add.f64 	%fd5538, %fd5536, %fd5537;
	abs.f64 	%fd5539, %fd5531;
	setp.gt.f64 	%p3645, %fd5539, 0d41CDCD64FF800000;
	selp.f64 	%fd6265, 0dBFF0000000000000, %fd5538, %p3645;
	selp.f64 	%fd6264, 0d7FF0000000000000, %fd5531, %p3645;
	bra.uni 	$L__BB1_3407;
$L__BB1_3404:
	setp.ne.s32 	%p3636, %r1655, 1;
	setp.ne.s32 	%p3637, %r1656, 1;
	or.pred  	%p3638, %p3636, %p3637;
	@%p3638 bra 	$L__BB1_3406;
	cvt.u64.u32 	%rd3604, %r6888;
	add.s64 	%rd3605, %rd25, %rd3604;
	cvt.s64.s32 	%rd3606, %r6887;
	add.s64 	%rd3607, %rd26, %rd3606;
	ld.local.s8 	%r6113, [%rd3607+1];
	ld.local.u8 	%r6114, [%rd3605+1];
	ld.local.u8 	%r6115, [%rd3605];
	prmt.b32 	%r6116, %r6115, %r6114, 0x3340U;
	ld.local.u8 	%r6117, [%rd3607];
	prmt.b32 	%r6118, %r6117, 0, 0x3340U;
	prmt.b32 	%r6119, %r6116, %r6118, 0x5410U;
	mov.b32 	%r6120, 334205;
	dp4a.s32.u32 	%r6121, %r6119, %r6120, %r6113;
	mul.wide.s32 	%rd3608, %r6121, 8;
	add.s64 	%rd3609, %rd2, %rd3608;
	ld.global.f64 	%fd5505, [%rd3609+10000];
	ld.local.s8 	%r6122, [%rd554+-1];
	ld.local.u8 	%r6123, [%rd553];
	ld.local.u8 	%r6124, [%rd553+-1];
	prmt.b32 	%r6125, %r6124, %r6123, 0x3340U;
	ld.local.u8 	%r6126, [%rd554];
	prmt.b32 	%r6127, %r6126, 0, 0x3340U;
	prmt.b32 	%r6128, %r6125, %r6127, 0x5410U;
	mov.b32 	%r6129, 359705;
	dp4a.s32.u32 	%r6130, %r6128, %r6129, %r6122;
	mul.wide.s32 	%rd3610, %r6130, 8;
	add.s64 	%rd3611, %rd2, %rd3610;
	ld.global.f64 	%fd5506, [%rd3611+10000];
	add.f64 	%fd5507, %fd5505, %fd5506;
	add.s32 	%r6131, %r6888, -1;
	mad.lo.s32 	%r6132, %r6131, %r1546, %r6887;
	add.s32 	%r6133, %r6132, -1;
	mul.wide.s32 	%rd3612, %r6133, 8;
	add.s64 	%rd3613, %rd22, %rd3612;
	ld.local.f64 	%fd5508, [%rd3613];
	add.f64 	%fd5509, %fd5507, %fd5508;
	ld.global.f64 	%fd5510, [%rd3609+15000];
	ld.global.f64 	%fd5511, [%rd3611+15000];
	add.f64 	%fd5512, %fd5510, %fd5511;
	add.s64 	%rd3614, %rd21, %rd3612;
	ld.local.f64 	%fd5513, [%rd3614];
	add.f64 	%fd5514, %fd5512, %fd5513;
	abs.f64 	%fd5515, %fd5514;
	setp.gt.f64 	%p3640, %fd5515, 0d41CDCD64FF800000;
	selp.f64 	%fd5516, 0dBFF0000000000000, %fd5509, %p3640;
	selp.f64 	%fd5517, 0d7FF0000000000000, %fd5514, %p3640;
	add.f64 	%fd5518, %fd5517, 0d4069000000000000;
	add.f64 	%fd5519, %fd5516, 0dC016CCCCCCCCCCCD;
	add.f64 	%fd5520, %fd1562, %fd5519;
	div.rn.f64 	%fd5521, %fd5518, %fd5520;
	ld.local.f64 	%fd5522, [%rd555];
	add.f64 	%fd5523, %fd5522, 0d4069000000000000;
	div.rn.f64 	%fd5524, %fd5523, %fd1796;
	setp.ltu.f64 	%p3641, %fd5521, %fd5524;
	selp.f64 	%fd6264, 0d7FF0000000000000, %fd5517, %p3641;
	selp.f64 	%fd6265, 0dBFF0000000000000, %fd5516, %p3641;
	bra.uni 	$L__BB1_3407;
$L__BB1_3406:
	ld.global.f64 	%fd5488, [%rd556+24952];
	cvt.u64.u32 	%rd3593, %r6888;
	add.s64 	%rd3594, %rd25, %rd3593;
	cvt.s64.s32 	%rd3595, %r6887;
	add.s64 	%rd3596, %rd26, %rd3595;
	ld.local.s8 	%r6090, [%rd3596+1];
	ld.local.u8 	%r6091, [%rd3594+1];
	ld.local.u8 	%r6092, [%rd3594];
	prmt.b32 	%r6093, %r6092, %r6091, 0x3340U;
	ld.local.u8 	%r6094, [%rd3596];
	prmt.b32 	%r6095, %r6094, 0, 0x3340U;
	prmt.b32 	%r6096, %r6093, %r6095, 0x5410U;
	mov.b32 	%r6097, 334205;
	dp4a.s32.u32 	%r6098, %r6096, %r6097, %r6090;
	mul.wide.s32 	%rd3597, %r6098, 8;
	add.s64 	%rd3598, %rd2, %rd3597;
	ld.global.f64 	%fd5489, [%rd3598+30440];
	add.f64 	%fd5490, %fd5488, %fd5489;
	ld.local.s8 	%r6099, [%rd554+-1];
	ld.local.u8 	%r6100, [%rd553];
	ld.local.u8 	%r6101, [%rd553+-1];
	prmt.b32 	%r6102, %r6101, %r6100, 0x3340U;
	ld.local.u8 	%r6103, [%rd554];
	prmt.b32 	%r6104, %r6103, 0, 0x3340U;
	prmt.b32 	%r6105, %r6102, %r6104, 0x5410U;
	mov.b32 	%r6106, 359705;
	dp4a.s32.u32 	%r6107, %r6105, %r6106, %r6099;
	mul.wide.s32 	%rd3599, %r6107, 8;
	add.s64 	%rd3600, %rd2, %rd3599;
	ld.global.f64 	%fd5491, [%rd3600+30440];
	add.f64 	%fd5492, %fd5490, %fd5491;
	add.s32 	%r6108, %r6888, -1;
	mad.lo.s32 	%r6109, %r6108, %r1546, %r6887;
	add.s32 	%r6110, %r6109, -1;
	mul.wide.s32 	%rd3601, %r6110, 8;
	add.s64 	%rd3602, %rd21, %rd3601;
	ld.local.f64 	%fd5493, [%rd3602];
	add.f64 	%fd5494, %fd5492, %fd5493;
	ld.global.f64 	%fd5495, [%rd556+24232];
	ld.global.f64 	%fd5496, [%rd3598+25440];
	add.f64 	%fd5497, %fd5495, %fd5496;
	ld.global.f64 	%fd5498, [%rd3600+25440];
	add.f64 	%fd5499, %fd5497, %fd5498;
	sub.s32 	%r6111, %r1655, %r1656;
	abs.s32 	%r6112, %r6111;
	cvt.rn.f64.s32 	%fd5500, %r6112;
	fma.rn.f64 	%fd5501, %fd5500, 0dBFEEF3E864B31D04, %fd5499;
	add.s64 	%rd3603, %rd22, %rd3601;
	ld.local.f64 	%fd5502, [%rd3603];
	add.f64 	%fd5503, %fd5502, %fd5501;
	abs.f64 	%fd5504, %fd5494;
	setp.gt.f64 	%p3639, %fd5504, 0d41CDCD64FF800000;
	selp.f64 	%fd6265, 0dBFF0000000000000, %fd5503, %p3639;
	selp.f64 	%fd6264, 0d7FF0000000000000, %fd5494, %p3639;
$L__BB1_3407:
	abs.f64 	%fd5551, %fd6265;
	max.f64 	%fd5553, %fd1795, %fd5551;
	setp.gt.f64 	%p3655, %fd5553, 0d41CDCD64FF800000;
	sub.f64 	%fd5554, %fd1794, %fd6265;
	abs.f64 	%fd5555, %fd5554;
	setp.geu.f64 	%p3656, %fd5555, 0d3EE4F8B588E368F1;
	or.pred  	%p3657, %p3655, %p3656;
	@%p3657 bra 	$L__BB1_3410;
	ld.local.f64 	%fd5557, [%rd555];
	abs.f64 	%fd5558, %fd5557;
	abs.f64 	%fd5559, %fd6264;
	max.f64 	%fd5561, %fd5558, %fd5559;
	setp.gt.f64 	%p3658, %fd5561, 0d41CDCD64FF800000;
	sub.f64 	%fd5562, %fd5557, %fd6264;
	abs.f64 	%fd5563, %fd5562;
	setp.geu.f64 	%p3659, %fd5563, 0d3EE4F8B588E368F1;
	or.pred  	%p3660, %p3658, %p3659;
	@%p3660 bra 	$L__BB1_3410;
	add.s32 	%r6151, %r6888, -1;
	mul.wide.u32 	%rd3641, %r6151, 4;
	add.s64 	%rd3642, %rd23, %rd3641;
	st.local.u32 	[%rd3642], %r6887;
	mul.wide.s32 	%rd3643, %r6887, 4;
	add.s64 	%rd3644, %rd24, %rd3643;
	st.local.u32 	[%rd3644+-4], %r6888;
	mov.pred 	%p3821, 0;
	mov.u32 	%r6889, %r6887;
	mov.u32 	%r6890, %r6888;
	bra.uni 	$L__BB1_3411;
$L__BB1_3410:
	add.s32 	%r1657, %r6888, -1;
	add.s32 	%r6887, %r6887, 1;
	setp.gt.s32 	%p3663, %r6888, 1;
	setp.lt.s32 	%p3664, %r6887, %r6889;
	and.pred  	%p3665, %p3663, %p3664;
	mov.u32 	%r6888, %r1657;
	@%p3665 bra 	$L__BB1_3397;
$L__BB1_3411:
	add.s32 	%r6886, %r1648, 1;
	setp.lt.u32 	%p3666, %r1648, 32;
	and.pred  	%p3667, %p3821, %p3666;
	@%p3667 bra 	$L__BB1_3395;
	bra.uni 	$L__BB1_3374;
$L__BB1_3412:
	ld.local.f64 	%fd5420, [%rd546];
	add.f64 	%fd1811, %fd6255, %fd5420;
	mul.wide.s32 	%rd3528, %r1634, 8;
	add.s64 	%rd3529, %rd22, %rd3528;
	ld.local.f64 	%fd5421, [%rd3529];
	add.f64 	%fd1812, %fd6256, %fd5421;
	mov.f64 	%fd6266, 0d3FE0000000000000;
	@%p3444 bra 	$L__BB1_3442;
	setp.eq.s32 	%p3506, %r1544, 0;
	mov.b32 	%r6914, 0;
	@%p3506 bra 	$L__BB1_3427;
	and.b32  	%r1662, %r1544, 15;
	setp.lt.u32 	%p3507, %r1544, 16;
	mov.b32 	%r6914, 0;
	mov.u32 	%r6893, %r6914;
	@%p3507 bra 	$L__BB1_3417;
	and.b32  	%r6893, %r1544, 2147483632;
	mov.b32 	%r6914, 0;
	mov.u32 	%r6902, %r6914;
$L__BB1_3416:
	.pragma "nounroll";
	mul.wide.u32 	%rd3530, %r6902, 4;
	add.s64 	%rd3531, %rd23, %rd3530;
	ld.local.u32 	%r5882, [%rd3531];
	setp.gt.s32 	%p3508, %r5882, 0;
	selp.u32 	%r5883, 1, 0, %p3508;
	add.s32 	%r5884, %r6914, %r5883;
	ld.local.u32 	%r5885, [%rd3531+4];
	setp.gt.s32 	%p3509, %r5885, 0;
	selp.u32 	%r5886, 1, 0, %p3509;
	add.s32 	%r5887, %r5884, %r5886;
	ld.local.u32 	%r5888, [%rd3531+8];
	setp.gt.s32 	%p3510, %r5888, 0;
	selp.u32 	%r5889, 1, 0, %p3510;
	add.s32 	%r5890, %r5887, %r5889;
	ld.local.u32 	%r5891, [%rd3531+12];
	setp.gt.s32 	%p3511, %r5891, 0;
	selp.u32 	%r5892, 1, 0, %p3511;
	add.s32 	%r5893, %r5890, %r5892;
	ld.local.u32 	%r5894, [%rd3531+16];
	setp.gt.s32 	%p3512, %r5894, 0;
	selp.u32 	%r5895, 1, 0, %p3512;
	add.s32 	%r5896, %r5893, %r5895;
	ld.local.u32 	%r5897, [%rd3531+20];
	setp.gt.s32 	%p3513, %r5897, 0;
	selp.u32 	%r5898, 1, 0, %p3513;
	add.s32 	%r5899, %r5896, %r5898;
	ld.local.u32 	%r5900, [%rd3531+24];
	setp.gt.s32 	%p3514, %r5900, 0;
	selp.u32 	%r5901, 1, 0, %p3514;
	add.s32 	%r5902, %r5899, %r5901;
	ld.local.u32 	%r5903, [%rd3531+28];
	setp.gt.s32 	%p3515, %r5903, 0;
	selp.u32 	%r5904, 1, 0, %p3515;
	add.s32 	%r5905, %r5902, %r5904;
	ld.local.u32 	%r5906, [%rd3531+32];
	setp.gt.s32 	%p3516, %r5906, 0;
	selp.u32 	%r5907, 1, 0, %p3516;
	add.s32 	%r5908, %r5905, %r5907;
	ld.local.u32 	%r5909, [%rd3531+36];
	setp.gt.s32 	%p3517, %r5909, 0;
	selp.u32 	%r5910, 1, 0, %p3517;
	add.s32 	%r5911, %r5908, %r5910;
	ld.local.u32 	%r5912, [%rd3531+40];
	setp.gt.s32 	%p3518, %r5912, 0;
	selp.u32 	%r5913, 1, 0, %p3518;
	add.s32 	%r5914, %r5911, %r5913;
	ld.local.u32 	%r5915, [%rd3531+44];
	setp.gt.s32 	%p3519, %r5915, 0;
	selp.u32 	%r5916, 1, 0, %p3519;
	add.s32 	%r5917, %r5914, %r5916;
	ld.local.u32 	%r5918, [%rd3531+48];
	setp.gt.s32 	%p3520, %r5918, 0;
	selp.u32 	%r5919, 1, 0, %p3520;
	add.s32 	%r5920, %r5917, %r5919;
	ld.local.u32 	%r5921, [%rd3531+52];
	setp.gt.s32 	%p3521, %r5921, 0;
	selp.u32 	%r5922, 1, 0, %p3521;
	add.s32 	%r5923, %r5920, %r5922;
	ld.local.u32 	%r5924, [%rd3531+56];
	setp.gt.s32 	%p3522, %r5924, 0;
	selp.u32 	%r5925, 1, 0, %p3522;
	add.s32 	%r5926, %r5923, %r5925;
	ld.local.u32 	%r5927, [%rd3531+60];
	setp.gt.s32 	%p3523, %r5927, 0;
	selp.u32 	%r5928, 1, 0, %p3523;
	add.s32 	%r6914, %r5926, %r5928;
	add.s32 	%r6902, %r6902, 16;
	setp.eq.s32 	%p3524, %r6902, %r6893;
	@%p3524 bra 	$L__BB1_3417;
	bra.uni 	$L__BB1_3416;
$L__BB1_3417:
	setp.eq.s32 	%p3525, %r1662, 0;
	@%p3525 bra 	$L__BB1_3427;
	and.b32  	%r1667, %r1544, 7;
	setp.lt.u32 	%p3526, %r1662, 8;
	@%p3526 bra 	$L__BB1_3420;
	mul.wide.u32 	%rd3532, %r6893, 4;
	add.s64 	%rd3533, %rd23, %rd3532;
	ld.local.u32 	%r5930, [%rd3533];
	setp.gt.s32 	%p3527, %r5930, 0;
	selp.u32 	%r5931, 1, 0, %p3527;
	add.s32 	%r5932, %r6914, %r5931;
	ld.local.u32 	%r5933, [%rd3533+4];
	setp.gt.s32 	%p3528, %r5933, 0;
	selp.u32 	%r5934, 1, 0, %p3528;
	add.s32 	%r5935, %r5932, %r5934;
	ld.local.u32 	%r5936, [%rd3533+8];
	setp.gt.s32 	%p3529, %r5936, 0;
	selp.u32 	%r5937, 1, 0, %p3529;
	add.s32 	%r5938, %r5935, %r5937;
	ld.local.u32 	%r5939, [%rd3533+12];
	setp.gt.s32 	%p3530, %r5939, 0;
	selp.u32 	%r5940, 1, 0, %p3530;
	add.s32 	%r5941, %r5938, %r5940;
	ld.local.u32 	%r5942, [%rd3533+16];
	setp.gt.s32 	%p3531, %r5942, 0;
	selp.u32 	%r5943, 1, 0, %p3531;
	add.s32 	%r5944, %r5941, %r5943;
	ld.local.u32 	%r5945, [%rd3533+20];
	setp.gt.s32 	%p3532, %r5945, 0;
	selp.u32 	%r5946, 1, 0, %p3532;
	add.s32 	%r5947, %r5944, %r5946;
	ld.local.u32 	%r5948, [%rd3533+24];
	setp.gt.s32 	%p3533, %r5948, 0;
	selp.u32 	%r5949, 1, 0, %p3533;
	add.s32 	%r5950, %r5947, %r5949;
	ld.local.u32 	%r5951, [%rd3533+28];
	setp.gt.s32 	%p3534, %r5951, 0;
	selp.u32 	%r5952, 1, 0, %p3534;
	add.s32 	%r6914, %r5950, %r5952;
	add.s32 	%r6893, %r6893, 8;
$L__BB1_3420:
	setp.eq.s32 	%p3535, %r1667, 0;
	@%p3535 bra 	$L__BB1_3427;
	and.b32  	%r1673, %r1544, 3;
	setp.lt.u32 	%p3536, %r1667, 4;
	@%p3536 bra 	$L__BB1_3423;
	mul.wide.u32 	%rd3534, %r6893, 4;
	add.s64 	%rd3535, %rd23, %rd3534;
	ld.local.u32 	%r5954, [%rd3535];
	setp.gt.s32 	%p3537, %r5954, 0;
	selp.u32 	%r5955, 1, 0, %p3537;
	add.s32 	%r5956, %r6914, %r5955;
	ld.local.u32 	%r5957, [%rd3535+4];
	setp.gt.s32 	%p3538, %r5957, 0;
	selp.u32 	%r5958, 1, 0, %p3538;
	add.s32 	%r5959, %r5956, %r5958;
	ld.local.u32 	%r5960, [%rd3535+8];
	setp.gt.s32 	%p3539, %r5960, 0;
	selp.u32 	%r5961, 1, 0, %p3539;
	add.s32 	%r5962, %r5959, %r5961;
	ld.local.u32 	%r5963, [%rd3535+12];
	setp.gt.s32 	%p3540, %r5963, 0;
	selp.u32 	%r5964, 1, 0, %p3540;
	add.s32 	%r6914, %r5962, %r5964;
	add.s32 	%r6893, %r6893, 4;
$L__BB1_3423:
	setp.eq.s32 	%p3541, %r1673, 0;
	@%p3541 bra 	$L__BB1_3427;
	mul.wide.u32 	%rd3536, %r6893, 4;
	add.s64 	%rd558, %rd23, %rd3536;
	ld.local.u32 	%r5965, [%rd558];
	setp.gt.s32 	%p3542, %r5965, 0;
	selp.u32 	%r5966, 1, 0, %p3542;
	add.s32 	%r6914, %r6914, %r5966;
	setp.eq.s32 	%p3543, %r1673, 1;
	@%p3543 bra 	$L__BB1_3427;
	ld.local.u32 	%r5967, [%rd558+4];
	setp.gt.s32 	%p3544, %r5967, 0;
	selp.u32 	%r5968, 1, 0, %p3544;
	add.s32 	%r6914, %r6914, %r5968;
	setp.eq.s32 	%p3545, %r1673, 2;
	@%p3545 bra 	$L__BB1_3427;
	ld.local.u32 	%r5969, [%rd558+8];
	setp.gt.s32 	%p3546, %r5969, 0;
	selp.u32 	%r5970, 1, 0, %p3546;
	add.s32 	%r6914, %r6914, %r5970;
$L__BB1_3427:
	setp.eq.s32 	%p3547, %r1546, 0;
	@%p3547 bra 	$L__BB1_3441;
	and.b32  	%r1683, %r1546, 15;
	setp.lt.u32 	%p3548, %r1546, 16;
	mov.b32 	%r6907, 0;
	@%p3548 bra 	$L__BB1_3431;
	and.b32  	%r6907, %r1546, 2147483632;
	mov.b32 	%r6904, 0;
$L__BB1_3430:
	.pragma "nounroll";
	mul.wide.u32 	%rd3537, %r6904, 4;
	add.s64 	%rd3538, %rd24, %rd3537;
	ld.local.u32 	%r5974, [%rd3538];
	setp.gt.s32 	%p3549, %r5974, 0;
	selp.u32 	%r5975, 1, 0, %p3549;
	add.s32 	%r5976, %r6914, %r5975;
	ld.local.u32 	%r5977, [%rd3538+4];
	setp.gt.s32 	%p3550, %r5977, 0;
	selp.u32 	%r5978, 1, 0, %p3550;
	add.s32 	%r5979, %r5976, %r5978;
	ld.local.u32 	%r5980, [%rd3538+8];
	setp.gt.s32 	%p3551, %r5980, 0;
	selp.u32 	%r5981, 1, 0, %p3551;
	add.s32 	%r5982, %r5979, %r5981;
	ld.local.u32 	%r5983, [%rd3538+12];
	setp.gt.s32 	%p3552, %r5983, 0;
	selp.u32 	%r5984, 1, 0, %p3552;
	add.s32 	%r5985, %r5982, %r5984;
	ld.local.u32 	%r5986, [%rd3538+16];
	setp.gt.s32 	%p3553, %r5986, 0;
	selp.u32 	%r5987, 1, 0, %p3553;
	add.s32 	%r5988, %r5985, %r5987;
	ld.local.u32 	%r5989, [%rd3538+20];
	setp.gt.s32 	%p3554, %r5989, 0;
	selp.u32 	%r5990, 1, 0, %p3554;
	add.s32 	%r5991, %r5988, %r5990;
	ld.local.u32 	%r5992, [%rd3538+24];
	setp.gt.s32 	%p3555, %r5992, 0;
	selp.u32 	%r5993, 1, 0, %p3555;
	add.s32 	%r5994, %r5991, %r5993;
	ld.local.u32 	%r5995, [%rd3538+28];
	setp.gt.s32 	%p3556, %r5995, 0;
	selp.u32 	%r5996, 1, 0, %p3556;
	add.s32 	%r5997, %r5994, %r5996;
	ld.local.u32 	%r5998, [%rd3538+32];
	setp.gt.s32 	%p3557, %r5998, 0;
	selp.u32 	%r5999, 1, 0, %p3557;
	add.s32 	%r6000, %r5997, %r5999;
	ld.local.u32 	%r6001, [%rd3538+36];
	setp.gt.s32 	%p3558, %r6001, 0;
	selp.u32 	%r6002, 1, 0, %p3558;
	add.s32 	%r6003, %r6000, %r6002;
	ld.local.u32 	%r6004, [%rd3538+40];
	setp.gt.s32 	%p3559, %r6004, 0;
	selp.u32 	%r6005, 1, 0, %p3559;
	add.s32 	%r6006, %r6003, %r6005;
	ld.local.u32 	%r6007, [%rd3538+44];
	setp.gt.s32 	%p3560, %r6007, 0;
	selp.u32 	%r6008, 1, 0, %p3560;
	add.s32 	%r6009, %r6006, %r6008;
	ld.local.u32 	%r6010, [%rd3538+48];
	setp.gt.s32 	%p3561, %r6010, 0;
	selp.u32 	%r6011, 1, 0, %p3561;
	add.s32 	%r6012, %r6009, %r6011;
	ld.local.u32 	%r6013, [%rd3538+52];
	setp.gt.s32 	%p3562, %r6013, 0;
	selp.u32 	%r6014, 1, 0, %p3562;
	add.s32 	%r6015, %r6012, %r6014;
	ld.local.u32 	%r6016, [%rd3538+56];
	setp.gt.s32 	%p3563, %r6016, 0;
	selp.u32 	%r6017, 1, 0, %p3563;
	add.s32 	%r6018, %r6015, %r6017;
	ld.local.u32 	%r6019, [%rd3538+60];
	setp.gt.s32 	%p3564, %r6019, 0;
	selp.u32 	%r6020, 1, 0, %p3564;
	add.s32 	%r6914, %r6018, %r6020;
	add.s32 	%r6904, %r6904, 16;
	setp.ne.s32 	%p3565, %r6904, %r6907;
	@%p3565 bra 	$L__BB1_3430;
$L__BB1_3431:
	setp.eq.s32 	%p3566, %r1683, 0;
	@%p3566 bra 	$L__BB1_3441;
	and.b32  	%r1696, %r1546, 7;
	setp.lt.u32 	%p3567, %r1683, 8;
	@%p3567 bra 	$L__BB1_3434;
	mul.wide.u32 	%rd3539, %r6907, 4;
	add.s64 	%rd3540, %rd24, %rd3539;
	ld.local.u32 	%r6022, [%rd3540];
	setp.gt.s32 	%p3568, %r6022, 0;
	selp.u32 	%r6023, 1, 0, %p3568;
	add.s32 	%r6024, %r6914, %r6023;
	ld.local.u32 	%r6025, [%rd3540+4];
	setp.gt.s32 	%p3569, %r6025, 0;
	selp.u32 	%r6026, 1, 0, %p3569;
	add.s32 	%r6027, %r6024, %r6026;
	ld.local.u32 	%r6028, [%rd3540+8];
	setp.gt.s32 	%p3570, %r6028, 0;
	selp.u32 	%r6029, 1, 0, %p3570;
	add.s32 	%r6030, %r6027, %r6029;
	ld.local.u32 	%r6031, [%rd3540+12];
	setp.gt.s32 	%p3571, %r6031, 0;
	selp.u32 	%r6032, 1, 0, %p3571;
	add.s32 	%r6033, %r6030, %r6032;
	ld.local.u32 	%r6034, [%rd3540+16];
	setp.gt.s32 	%p3572, %r6034, 0;
	selp.u32 	%r6035, 1, 0, %p3572;
	add.s32 	%r6036, %r6033, %r6035;
	ld.local.u32 	%r6037, [%rd3540+20];
	setp.gt.s32 	%p3573, %r6037, 0;
	selp.u32 	%r6038, 1, 0, %p3573;
	add.s32 	%r6039, %r6036, %r6038;
	ld.local.u32 	%r6040, [%rd3540+24];
	setp.gt.s32 	%p3574, %r6040, 0;
	selp.u32 	%r6041, 1, 0, %p3574;
	add.s32 	%r6042, %r6039, %r6041;
	ld.local.u32 	%r6043, [%rd3540+28];
	setp.gt.s32 	%p3575, %r6043, 0;
	selp.u32 	%r6044, 1, 0, %p3575;
	add.s32 	%r6914, %r6042, %r6044;
	add.s32 	%r6907, %r6907, 8;
$L__BB1_3434:
	setp.eq.s32 	%p3576, %r1696, 0;
	@%p3576 bra 	$L__BB1_3441;
	and.b32  	%r1702, %r1546, 3;
	setp.lt.u32 	%p3577, %r1696, 4;
	@%p3577 bra 	$L__BB1_3437;
	mul.wide.u32 	%rd3541, %r6907, 4;
	add.s64 	%rd3542, %rd24, %rd3541;
	ld.local.u32 	%r6046, [%rd3542];
	setp.gt.s32 	%p3578, %r6046, 0;
	selp.u32 	%r6047, 1, 0, %p3578;
	add.s32 	%r6048, %r6914, %r6047;
	ld.local.u32 	%r6049, [%rd3542+4];
	setp.gt.s32 	%p3579, %r6049, 0;
	selp.u32 	%r6050, 1, 0, %p3579;
	add.s32 	%r6051, %r6048, %r6050;
	ld.local.u32 	%r6052, [%rd3542+8];
	setp.gt.s32 	%p3580, %r6052, 0;
	selp.u32 	%r6053, 1, 0, %p3580;
	add.s32 	%r6054, %r6051, %r6053;
	ld.local.u32 	%r6055, [%rd3542+12];
	setp.gt.s32 	%p3581, %r6055, 0;
	selp.u32 	%r6056, 1, 0, %p3581;
	add.s32 	%r6914, %r6054, %r6056;
	add.s32 	%r6907, %r6907, 4;
$L__BB1_3437:
	setp.eq.s32 	%p3582, %r1702, 0;
	@%p3582 bra 	$L__BB1_3441;
	mul.wide.u32 	%rd3543, %r6907, 4;
	add.s64 	%rd559, %rd24, %rd3543;
	ld.local.u32 	%r6057, [%rd559];
	setp.gt.s32 	%p3583, %r6057, 0;
	selp.u32 	%r6058, 1, 0, %p3583;
	add.s32 	%r6914, %r6914, %r6058;
	setp.eq.s32 	%p3584, %r1702, 1;
	@%p3584 bra 	$L__BB1_3441;
	ld.local.u32 	%r6059, [%rd559+4];
	setp.gt.s32 	%p3585, %r6059, 0;
	selp.u32 	%r6060, 1, 0, %p3585;
	add.s32 	%r6914, %r6914, %r6060;
	setp.eq.s32 	%p3586, %r1702, 2;
	@%p3586 bra 	$L__BB1_3441;
	ld.local.u32 	%r6061, [%rd559+8];
	setp.gt.s32 	%p3587, %r6061, 0;
	selp.u32 	%r6062, 1, 0, %p3587;
	add.s32 	%r6914, %r6914, %r6062;
$L__BB1_3441:
	shr.u32 	%r6063, %r6914, 1;
	add.s32 	%r6064, %r6063, -1;
	cvt.rn.f64.s32 	%fd5422, %r6064;
	add.f64 	%fd5423, %fd1812, 0dC016CCCCCCCCCCCD;
	fma.rn.f64 	%fd5424, %fd5422, 0dBFE0A2B1704FF434, %fd5423;
	add.f64 	%fd5425, %fd1562, %fd5424;
	add.f64 	%fd5426, %fd1811, 0d4069000000000000;
	div.rn.f64 	%fd5427, %fd5426, %fd5425;
	add.f64 	%fd5428, %fd5427, 0dC071126666666666;
	fma.rn.f64 	%fd6266, %fd5428, 0d4059000000000000, 0d3FE0000000000000;
$L__BB1_3442:
	cvt.rzi.s32.f64 	%r6065, %fd6266;
	cvt.rn.f64.s32 	%fd5429, %r6065;
	div.rn.f64 	%fd6267, %fd5429, 0d4059000000000000;
$L__BB1_3443:
	setp.gt.f64 	%p3588, %fd6267, %fd1558;
	@%p3588 bra 	$L__BB1_3448;
	add.u64 	%rd3544, %SP, 10410;
	{ // callseq 39, 0
	.param .b64 param0;
	st.param.b64 	[param0], %rd511;
	.param .b64 param1;
	st.param.b64 	[param1], %rd3544;
	.param .b32 param2;
	st.param.b32 	[param2], 2;
	.param .b64 param3;
	st.param.b64 	[param3], %rd604;
	.param .b64 retval0;
	call.uni (retval0), 
	_Z4thalPcS_iPdS_Pi, 
	(
	param0, 
	param1, 
	param2, 
	param3
	);
	ld.param.f64 	%fd5430, [retval0];
	} // callseq 39
	setp.gt.f64 	%p3589, %fd5430, %fd1558;
	@%p3589 bra 	$L__BB1_3448;
	{ // callseq 40, 0
	.param .b64 param0;
	st.param.b64 	[param0], %rd511;
	.param .b64 param1;
	st.param.b64 	[param1], %rd3544;
	.param .b32 param2;
	st.param.b32 	[param2], 3;
	.param .b64 param3;
	st.param.b64 	[param3], %rd604;
	.param .b64 retval0;
	call.uni (retval0), 
	_Z4thalPcS_iPdS_Pi, 
	(
	param0, 
	param1, 
	param2, 
	param3
	);
	ld.param.f64 	%fd5432, [retval0];
	} // callseq 40
	setp.gt.f64 	%p3590, %fd5432, %fd1558;
	@%p3590 bra 	$L__BB1_3448;
	add.s64 	%rd3547, %rd50, %rd3260;
	ld.local.u64 	%rd560, [%rd3547];
	add.u64 	%rd3548, %SP, 10684;
	{ // callseq 41, 0
	.param .b64 param0;
	st.param.b64 	[param0], %rd3548;
	.param .b64 param1;
	st.param.b64 	[param1], %rd560;
	.param .b32 param2;
	st.param.b32 	[param2], 2;
	.param .b64 param3;
	st.param.b64 	[param3], %rd604;
	.param .b64 retval0;
	call.uni (retval0), 
	_Z4thalPcS_iPdS_Pi, 
	(
	param0, 
	param1, 
	param2, 
	param3
	);
	ld.param.f64 	%fd5434, [retval0];
	} // callseq 41
	setp.gt.f64 	%p3591, %fd5434, %fd1558;
	@%p3591 bra 	$L__BB1_3448;
	{ // callseq 42, 0
	.param .b64 param0;
	st.param.b64 	[param0], %rd3548;
	.param .b64 param1;
	st.param.b64 	[param1], %rd560;
	.param .b32 param2;
	st.param.b32 	[param2], 3;
	.param .b64 param3;
	st.param.b64 	[param3], %rd604;
	.param .b64 retval0;
	call.uni (retval0), 
	_Z4thalPcS_iPdS_Pi, 
	(
	param0, 
	param1, 
	param2, 
	param3
	);
	ld.param.f64 	%fd5436, [retval0];
	} // callseq 42
	setp.gt.f64 	%p3592, %fd5436, %fd1558;
	@%p3592 bra 	$L__BB1_3448;
	bra.uni 	$L__BB1_3051;
$L__BB1_3448:
	add.s32 	%r6362, %r6362, 1;
	ld.global.u32 	%r6813, [%rd20+8];
	setp.ge.s32 	%p3614, %r6362, %r6813;
	setp.eq.s32 	%p3615, %r6362, -1;
	or.pred  	%p3616, %p3615, %p3614;
	@%p3616 bra 	$L__BB1_3449;
	bra.uni 	$L__BB1_2885;
$L__BB1_3449:
	ld.local.u32 	%r1717, [%rd19+12];
	mul.wide.s32 	%rd3651, %r1717, 4;
	add.s64 	%rd3652, %rd13, %rd3651;
	ld.global.u32 	%r6926, [%rd3652];
	setp.ge.s32 	%p3668, %r6926, %r6813;
	setp.eq.s32 	%p3669, %r6926, -1;
	or.pred  	%p3670, %p3669, %p3668;
	mov.b32 	%r7118, 0;
	@%p3670 bra 	$L__BB1_3623;
	ld.local.u32 	%r1719, [%rd19+16];
	ld.local.v2.u64 	{%rd568, %rd569}, [%rd41];
	ld.local.v2.u64 	{%rd570, %rd571}, [%rd50];
	ld.local.v2.u64 	{%rd572, %rd573}, [%rd41+16];
	ld.local.v2.u64 	{%rd574, %rd575}, [%rd50+16];
	ld.local.v2.u64 	{%rd576, %rd577}, [%rd41+32];
	ld.local.v2.u64 	{%rd578, %rd579}, [%rd50+32];
	mov.u32 	%r7062, %r1717;
	mov.u32 	%r7061, %r1719;
	mov.u32 	%r7065, %r1719;
	mov.u32 	%r7072, %r1717;
$L__BB1_3451:
	shl.b32 	%r6159, %r6926, 2;
	mul.wide.s32 	%rd3653, %r6159, 4;
	add.s64 	%rd580, %rd14, %rd3653;
	ld.global.u32 	%r6160, [%rd580];
	add.s32 	%r6161, %r6160, 18;
	shl.b32 	%r6162, %r7065, 2;
	mul.wide.s32 	%rd3654, %r6162, 4;
	add.s64 	%rd3655, %rd18, %rd3654;
	ld.global.u32 	%r6163, [%rd3655];
	setp.gt.s32 	%p3671, %r6161, %r6163;
	@%p3671 bra 	$L__BB1_3623;
	ld.global.u32 	%r6164, [%rd580+8];
	setp.ne.s32 	%p3672, %r6164, 1;
	@%p3672 bra 	$L__BB1_3622;
	ld.global.u32 	%r6165, [%rd20+12];
	setp.eq.s32 	%p3673, %r6165, 0;
	@%p3673 bra 	$L__BB1_3524;
	ld.local.u32 	%r1732, [%rd19];
	mul.wide.s32 	%rd3656, %r1732, 4;
	add.s64 	%rd3657, %rd12, %rd3656;
	ld.global.u32 	%r7030, [%rd3657];
	add.s64 	%rd3658, %rd11, %rd3656;
	ld.global.u32 	%r7014, [%rd3658];
	setp.ge.s32 	%p3674, %r7030, %r7014;
	mul.wide.s32 	%rd3659, %r6926, 4;
	add.s64 	%rd581, %rd4, %rd3659;
	@%p3674 bra 	$L__BB1_3488;
$L__BB1_3455:
	shl.b32 	%r6166, %r7030, 2;
	mul.wide.s32 	%rd3660, %r6166, 4;
	add.s64 	%rd582, %rd10, %rd3660;
	ld.global.u32 	%r6167, [%rd582+8];
	setp.ne.s32 	%p3675, %r6167, 1;
	@%p3675 bra 	$L__BB1_3486;
	ld.global.u32 	%r1746, [%rd582];
	ld.global.u32 	%r6168, [%rd20+28];
	mad.lo.s32 	%r6169, %r6168, %r1732, %r1746;
	mul.wide.s32 	%rd3661, %r6169, 4;
	add.s64 	%rd3662, %rd9, %rd3661;
	ld.global.u32 	%r6170, [%rd3662];
	or.b32  	%r6171, %r6170, 2;
	setp.eq.s32 	%p3676, %r6171, 2;
	@%p3676 bra 	$L__BB1_3486;
	ld.local.u32 	%r1747, [%rd19+4];
	mul.wide.s32 	%rd3663, %r1747, 4;
	add.s64 	%rd3664, %rd12, %rd3663;
	ld.global.u32 	%r6946, [%rd3664];
	add.s64 	%rd3665, %rd11, %rd3663;
	ld.global.u32 	%r6172, [%rd3665];
	setp.ge.s32 	%p3677, %r6946, %r6172;
	@%p3677 bra 	$L__BB1_3486;
$L__BB1_3458:
	shl.b32 	%r6173, %r6946, 2;
	mul.wide.s32 	%rd3666, %r6173, 4;
	add.s64 	%rd583, %rd10, %rd3666;
	ld.global.u32 	%r6174, [%rd583];
	setp.ne.s32 	%p3678, %r6174, %r1746;
	@%p3678 bra 	$L__BB1_3485;
	ld.global.u32 	%r6175, [%rd583+8];
	setp.ne.s32 	%p3679, %r6175, 1;
	@%p3679 bra 	$L__BB1_3485;
	ld.local.u32 	%r1760, [%rd19+8];
	mul.wide.s32 	%rd3667, %r1760, 4;
	add.s64 	%rd3668, %rd8, %rd3667;
	ld.global.u32 	%r6956, [%rd3668];
	add.s64 	%rd3669, %rd7, %rd3667;
	ld.global.u32 	%r6176, [%rd3669];
	setp.ge.s32 	%p3680, %r6956, %r6176;
	@%p3680 bra 	$L__BB1_3485;
$L__BB1_3461:
	shl.b32 	%r6177, %r6956, 2;
	mul.wide.s32 	%rd3670, %r6177, 4;
	add.s64 	%rd584, %rd6, %rd3670;
	ld.global.u32 	%r6178, [%rd584];
	setp.ne.s32 	%p3681, %r6178, %r1746;
	@%p3681 bra 	$L__BB1_3484;
	ld.global.u32 	%r6179, [%rd584+12];
	setp.ne.s32 	%p3682, %r6179, 1;
	@%p3682 bra 	$L__BB1_3484;
	mul.wide.s32 	%rd3671, %r7072, 4;
	add.s64 	%rd3672, %rd8, %rd3671;
	ld.global.u32 	%r6965, [%rd3672];
	add.s64 	%rd3673, %rd7, %rd3671;
	ld.global.u32 	%r6180, [%rd3673];
	setp.ge.s32 	%p3683, %r6965, %r6180;
	@%p3683 bra 	$L__BB1_3484;
$L__BB1_3464:
	mov.u32 	%r1774, %r7062;
	shl.b32 	%r6181, %r6965, 2;
	mul.wide.s32 	%rd3674, %r6181, 4;
	add.s64 	%rd585, %rd6, %rd3674;
	ld.global.u32 	%r6182, [%rd585];
	setp.ne.s32 	%p3684, %r6182, %r1746;
	@%p3684 bra 	$L__BB1_3483;
	ld.global.u32 	%r6183, [%rd585+8];
	setp.ne.s32 	%p3685, %r6183, 1;
	mov.u32 	%r7062, %r1774;
	@%p3685 bra 	$L__BB1_3483;
	mul.wide.s32 	%rd3675, %r7065, 4;
	add.s64 	%rd3676, %rd12, %rd3675;
	ld.global.u32 	%r6969, [%rd3676];
	add.s64 	%rd3677, %rd11, %rd3675;
	ld.global.u32 	%r6184, [%rd3677];
	setp.ge.s32 	%p3686, %r6969, %r6184;
	mov.u32 	%r7062, %r1774;
	@%p3686 bra 	$L__BB1_3483;
$L__BB1_3467:
	mov.u32 	%r1784, %r7061;
	shl.b32 	%r6185, %r6969, 2;
	mul.wide.s32 	%rd3678, %r6185, 4;
	add.s64 	%rd586, %rd10, %rd3678;
	ld.global.u32 	%r6186, [%rd586];
	setp.ne.s32 	%p3687, %r6186, %r1746;
	@%p3687 bra 	$L__BB1_3482;
	ld.global.u32 	%r6187, [%rd586+12];
	setp.ne.s32 	%p3688, %r6187, 1;
	mov.u32 	%r7061, %r1784;
	@%p3688 bra 	$L__BB1_3482;
	ld.local.u32 	%r1788, [%rd19+20];
	mul.wide.s32 	%rd3679, %r1788, 4;
	add.s64 	%rd3680, %rd12, %rd3679;
	ld.global.u32 	%r6971, [%rd3680];
	add.s64 	%rd3681, %rd11, %rd3679;
	ld.global.u32 	%r6188, [%rd3681];
	setp.ge.s32 	%p3689, %r6971, %r6188;
	mov.u32 	%r7061, %r1784;
	@%p3689 bra 	$L__BB1_3482;
	shl.b32 	%r6970, %r6971, 2;
$L__BB1_3471:
	mul.wide.s32 	%rd3682, %r6970, 4;
	add.s64 	%rd587, %rd10, %rd3682;
	ld.global.u32 	%r6189, [%rd587];
	setp.ne.s32 	%p3690, %r6189, %r1746;
	@%p3690 bra 	$L__BB1_3481;
	ld.global.u32 	%r6190, [%rd587+12];
	setp.ne.s32 	%p3691, %r6190, 1;
	@%p3691 bra 	$L__BB1_3481;
	ld.global.u32 	%r1794, [%rd583+4];
	ld.global.u32 	%r6191, [%rd582+4];
	shl.b32 	%r6192, %r1732, 2;
	mul.wide.s32 	%rd3683, %r6192, 4;
	add.s64 	%rd3684, %rd18, %rd3683;
	ld.global.u32 	%r6193, [%rd3684+4];
	add.s32 	%r6194, %r6191, %r6193;
	sub.s32 	%r6195, %r1794, %r6194;
	setp.gt.u32 	%p3692, %r6195, 20;
	@%p3692 bra 	$L__BB1_3481;
	ld.global.u32 	%r1795, [%rd584+4];
	sub.s32 	%r6196, %r1794, %r1795;
	add.s32 	%r6197, %r6196, 61;
	setp.gt.u32 	%p3693, %r6197, 20;
	@%p3693 bra 	$L__BB1_3481;
	ld.global.u32 	%r1796, [%rd585+4];
	shl.b32 	%r6198, %r1760, 2;
	mul.wide.s32 	%rd3685, %r6198, 4;
	add.s64 	%rd3686, %rd16, %rd3685;
	ld.global.u32 	%r6199, [%rd3686+4];
	add.s32 	%r6200, %r1795, %r6199;
	sub.s32 	%r6201, %r1796, %r6200;
	setp.lt.s32 	%p3694, %r6201, 0;
	@%p3694 bra 	$L__BB1_3481;
	ld.global.u32 	%r1797, [%rd586+4];
	shl.b32 	%r6202, %r1784, 2;
	mul.wide.s32 	%rd3687, %r6202, 4;
	add.s64 	%rd3688, %rd18, %rd3687;
	ld.global.u32 	%r1798, [%rd3688+4];
	shl.b32 	%r6203, %r1774, 2;
	mul.wide.s32 	%rd3689, %r6203, 4;
	add.s64 	%rd3690, %rd16, %rd3689;
	ld.global.u32 	%r6204, [%rd3690+4];
	add.s32 	%r6205, %r6204, %r1796;
	add.s32 	%r6206, %r1797, %r1798;
	add.s32 	%r1799, %r6206, -61;
	sub.s32 	%r6207, %r6205, %r1799;
	setp.gt.u32 	%p3695, %r6207, 20;
	@%p3695 bra 	$L__BB1_3481;
	sub.s32 	%r6208, %r1794, %r1799;
	add.s32 	%r6209, %r6208, 121;
	setp.gt.u32 	%p3696, %r6209, 60;
	@%p3696 bra 	$L__BB1_3481;
	ld.global.u32 	%r6210, [%rd587+4];
	sub.s32 	%r6212, %r6210, %r6206;
	setp.gt.u32 	%p3697, %r6212, 20;
	@%p3697 bra 	$L__BB1_3481;
	ld.global.u32 	%r6213, [%rd581];
	setp.eq.s32 	%p3698, %r6213, 0;
	@%p3698 bra 	$L__BB1_3481;
	ld.global.u32 	%r6214, [%rd20+28];
	mad.lo.s32 	%r6215, %r6214, %r1732, %r1746;
	mul.wide.s32 	%rd3691, %r6215, 4;
	add.s64 	%rd3692, %rd9, %rd3691;
	mov.b32 	%r6216, 2;
	st.global.u32 	[%rd3692], %r6216;
$L__BB1_3481:
	add.s32 	%r6971, %r6971, 1;
	ld.global.u32 	%r6217, [%rd3681];
	add.s32 	%r6970, %r6970, 4;
	setp.lt.s32 	%p3699, %r6971, %r6217;
	mov.u32 	%r7061, %r1719;
	mov.u32 	%r7065, %r1719;
	@%p3699 bra 	$L__BB1_3471;
$L__BB1_3482:
	add.s32 	%r6969, %r6969, 1;
	mul.wide.s32 	%rd3695, %r7065, 4;
	add.s64 	%rd3696, %rd11, %rd3695;
	ld.global.u32 	%r6218, [%rd3696];
	setp.lt.s32 	%p3700, %r6969, %r6218;
	mov.u32 	%r7062, %r1717;
	mov.u32 	%r7072, %r1717;
	@%p3700 bra 	$L__BB1_3467;
$L__BB1_3483:
	add.s32 	%r6965, %r6965, 1;
	mul.wide.s32 	%rd3697, %r7072, 4;
	add.s64 	%rd3698, %rd7, %rd3697;
	ld.global.u32 	%r6219, [%rd3698];
	setp.lt.s32 	%p3701, %r6965, %r6219;
	@%p3701 bra 	$L__BB1_3464;
$L__BB1_3484:
	add.s32 	%r6956, %r6956, 1;
	ld.global.u32 	%r6220, [%rd3669];
	setp.lt.s32 	%p3702, %r6956, %r6220;
	@%p3702 bra 	$L__BB1_3461;
$L__BB1_3485:
	add.s32 	%r6946, %r6946, 1;
	ld.global.u32 	%r6221, [%rd3665];
	setp.lt.s32 	%p3703, %r6946, %r6221;
	@%p3703 bra 	$L__BB1_3458;
$L__BB1_3486:
	add.s32 	%r7030, %r7030, 1;
	ld.global.u32 	%r7014, [%rd3658];
	setp.lt.s32 	%p3704, %r7030, %r7014;
	@%p3704 bra 	$L__BB1_3455;
	ld.global.u32 	%r7030, [%rd3657];
$L__BB1_3488:
	setp.ge.s32 	%p3705, %r7030, %r7014;
	@%p3705 bra 	$L__BB1_3489;
	bra.uni 	$L__BB1_3491;
$L__BB1_3489:
	ld.global.u32 	%r1875, [%rd20+28];
	setp.lt.s32 	%p3736, %r1875, 1;
	@%p3736 bra 	$L__BB1_3524;
	mul.lo.s32 	%r1876, %r1875, %r1732;
	mov.b32 	%r7095, 0;
	bra.uni 	$L__BB1_3523;
$L__BB1_3491:
	shl.b32 	%r6222, %r7030, 2;
	mul.wide.s32 	%rd3707, %r6222, 4;
	add.s64 	%rd588, %rd10, %rd3707;
	ld.global.u32 	%r6223, [%rd588+12];
	setp.ne.s32 	%p3706, %r6223, 1;
	@%p3706 bra 	$L__BB1_3521;
	ld.global.u32 	%r1891, [%rd588];
	ld.global.u32 	%r6224, [%rd20+28];
	mad.lo.s32 	%r6225, %r6224, %r1732, %r1891;
	mul.wide.s32 	%rd3708, %r6225, 4;
	add.s64 	%rd3709, %rd9, %rd3708;
	ld.global.u32 	%r6226, [%rd3709];
	or.b32  	%r6227, %r6226, 2;
	setp.eq.s32 	%p3707, %r6227, 2;
	@%p3707 bra 	$L__BB1_3521;
	ld.local.u32 	%r1892, [%rd19+4];
	mul.wide.s32 	%rd3710, %r1892, 4;
	add.s64 	%rd3711, %rd12, %rd3710;
	ld.global.u32 	%r7040, [%rd3711];
	add.s64 	%rd3712, %rd11, %rd3710;
	ld.global.u32 	%r6228, [%rd3712];
	setp.ge.s32 	%p3708, %r7040, %r6228;
	@%p3708 bra 	$L__BB1_3521;
$L__BB1_3494:
	shl.b32 	%r6229, %r7040, 2;
	mul.wide.s32 	%rd3713, %r6229, 4;
	add.s64 	%rd589, %rd10, %rd3713;
	ld.global.u32 	%r6230, [%rd589];
	setp.ne.s32 	%p3709, %r6230, %r1891;
	@%p3709 bra 	$L__BB1_3520;
	ld.global.u32 	%r6231, [%rd589+12];
	setp.ne.s32 	%p3710, %r6231, 1;
	@%p3710 bra 	$L__BB1_3520;
	ld.local.u32 	%r1907, [%rd19+8];
	mul.wide.s32 	%rd3714, %r1907, 4;
	add.s64 	%rd3715, %rd8, %rd3714;
	ld.global.u32 	%r7050, [%rd3715];
	add.s64 	%rd3716, %rd7, %rd3714;
	ld.global.u32 	%r6232, [%rd3716];
	setp.ge.s32 	%p3711, %r7050, %r6232;
	@%p3711 bra 	$L__BB1_3520;
$L__BB1_3497:
	shl.b32 	%r6233, %r7050, 2;
	mul.wide.s32 	%rd3717, %r6233, 4;
	add.s64 	%rd590, %rd6, %rd3717;
	ld.global.u32 	%r6234, [%rd590];
	setp.ne.s32 	%p3712, %r6234, %r1891;
	@%p3712 bra 	$L__BB1_3519;
	ld.global.u32 	%r6235, [%rd590+8];
	setp.ne.s32 	%p3713, %r6235, 1;
	@%p3713 bra 	$L__BB1_3519;
	mul.wide.s32 	%rd3718, %r7072, 4;
	add.s64 	%rd3719, %rd8, %rd3718;
	ld.global.u32 	%r7057, [%rd3719];
	add.s64 	%rd3720, %rd7, %rd3718;
	ld.global.u32 	%r6236, [%rd3720];
	setp.ge.s32 	%p3714, %r7057, %r6236;
	@%p3714 bra 	$L__BB1_3519;
$L__BB1_3500:
	shl.b32 	%r6237, %r7057, 2;
	mul.wide.s32 	%rd3721, %r6237, 4;
	add.s64 	%rd591, %rd6, %rd3721;
	ld.global.u32 	%r6238, [%rd591];
	setp.ne.s32 	%p3715, %r6238, %r1891;
	@%p3715 bra 	$L__BB1_3518;
	ld.global.u32 	%r6239, [%rd591+12];
	setp.ne.s32 	%p3716, %r6239, 1;
	@%p3716 bra 	$L__BB1_3518;
	mul.wide.s32 	%rd3722, %r7065, 4;
	add.s64 	%rd3723, %rd12, %rd3722;
	ld.global.u32 	%r7059, [%rd3723];
	add.s64 	%rd3724, %rd11, %rd3722;
	ld.global.u32 	%r6240, [%rd3724];
	setp.ge.s32 	%p3717, %r7059, %r6240;
	@%p3717 bra 	$L__BB1_3518;
$L__BB1_3503:
	shl.b32 	%r6241, %r7059, 2;
	mul.wide.s32 	%rd3725, %r6241, 4;
	add.s64 	%rd592, %rd10, %rd3725;
	ld.global.u32 	%r6242, [%rd592];
	setp.ne.s32 	%p3718, %r6242, %r1891;
	@%p3718 bra 	$L__BB1_3517;
	ld.global.u32 	%r6243, [%rd592+8];
	setp.ne.s32 	%p3719, %r6243, 1;
	@%p3719 bra 	$L__BB1_3517;
	ld.local.u32 	%r1936, [%rd19+20];
	mul.wide.s32 	%rd3726, %r1936, 4;
	add.s64 	%rd3727, %rd12, %rd3726;
	ld.global.u32 	%r7060, [%rd3727];
	add.s64 	%rd3728, %rd11, %rd3726;
	ld.global.u32 	%r6244, [%rd3728];
	setp.ge.s32 	%p3720, %r7060, %r6244;
	@%p3720 bra 	$L__BB1_3517;
$L__BB1_3506:
	shl.b32 	%r6245, %r7060, 2;
	mul.wide.s32 	%rd3729, %r6245, 4;
	add.s64 	%rd593, %rd10, %rd3729;
	ld.global.u32 	%r6246, [%rd593];
	setp.ne.s32 	%p3721, %r6246, %r1891;
	@%p3721 bra 	$L__BB1_3516;
	ld.global.u32 	%r6247, [%rd593+8];
	setp.ne.s32 	%p3722, %r6247, 1;
	@%p3722 bra 	$L__BB1_3516;
	ld.global.u32 	%r6248, [%rd588+4];
	ld.global.u32 	%r6249, [%rd589+4];
	shl.b32 	%r6250, %r1892, 2;
	mul.wide.s32 	%rd3730, %r6250, 4;
	add.s64 	%rd3731, %rd18, %rd3730;
	ld.global.u32 	%r6251, [%rd3731+4];
	add.s32 	%r1940, %r6249, %r6251;
	sub.s32 	%r6252, %r6248, %r1940;
	setp.gt.u32 	%p3723, %r6252, 20;
	@%p3723 bra 	$L__BB1_3516;
	ld.global.u32 	%r1941, [%rd590+4];
	shl.b32 	%r6253, %r1907, 2;
	mul.wide.s32 	%rd3732, %r6253, 4;
	add.s64 	%rd3733, %rd16, %rd3732;
	ld.global.u32 	%r6254, [%rd3733+4];
	add.s32 	%r6255, %r6254, %r1941;
	sub.s32 	%r6256, %r6255, %r1940;
	add.s32 	%r6257, %r6256, 61;
	setp.gt.u32 	%p3724, %r6257, 20;
	@%p3724 bra 	$L__BB1_3516;
	ld.global.u32 	%r1942, [%rd591+4];
	shl.b32 	%r6258, %r1717, 2;
	mul.wide.s32 	%rd3734, %r6258, 4;
	add.s64 	%rd3735, %rd16, %rd3734;
	ld.global.u32 	%r6259, [%rd3735+4];
	add.s32 	%r6260, %r1942, %r6259;
	sub.s32 	%r6261, %r1941, %r6260;
	setp.lt.s32 	%p3725, %r6261, 0;
	@%p3725 bra 	$L__BB1_3516;
	ld.global.u32 	%r1943, [%rd592+4];
	sub.s32 	%r6262, %r1943, %r1942;
	add.s32 	%r6263, %r6262, 61;
	setp.gt.u32 	%p3726, %r6263, 20;
	@%p3726 bra 	$L__BB1_3516;
	sub.s32 	%r6264, %r1943, %r1940;
	add.s32 	%r6265, %r6264, 182;
	setp.gt.u32 	%p3727, %r6265, 60;
	@%p3727 bra 	$L__BB1_3516;
	ld.global.u32 	%r6266, [%rd593+4];
	shl.b32 	%r6267, %r1936, 2;
	mul.wide.s32 	%rd3736, %r6267, 4;
	add.s64 	%rd3737, %rd18, %rd3736;
	ld.global.u32 	%r6268, [%rd3737+4];
	add.s32 	%r6269, %r6266, %r6268;
	sub.s32 	%r6270, %r1943, %r6269;
	setp.gt.u32 	%p3728, %r6270, 20;
	@%p3728 bra 	$L__BB1_3516;
	ld.global.u32 	%r6271, [%rd581];
	setp.eq.s32 	%p3729, %r6271, 0;
	@%p3729 bra 	$L__BB1_3516;
	ld.global.u32 	%r6272, [%rd20+28];
	mad.lo.s32 	%r6273, %r6272, %r1732, %r1891;
	mul.wide.s32 	%rd3738, %r6273, 4;
	add.s64 	%rd3739, %rd9, %rd3738;
	mov.b32 	%r6274, 2;
	st.global.u32 	[%rd3739], %r6274;
$L__BB1_3516:
	add.s32 	%r7060, %r7060, 1;
	ld.global.u32 	%r6275, [%rd3728];
	setp.lt.s32 	%p3730, %r7060, %r6275;
	mov.u32 	%r7061, %r1719;
	@%p3730 bra 	$L__BB1_3506;
$L__BB1_3517:
	add.s32 	%r7059, %r7059, 1;
	mul.wide.s32 	%rd3742, %r7061, 4;
	add.s64 	%rd3743, %rd11, %rd3742;
	ld.global.u32 	%r6276, [%rd3743];
	setp.lt.s32 	%p3731, %r7059, %r6276;
	mov.u32 	%r7062, %r1717;
	mov.u32 	%r7065, %r7061;
	@%p3731 bra 	$L__BB1_3503;
$L__BB1_3518:
	add.s32 	%r7057, %r7057, 1;
	mul.wide.s32 	%rd3744, %r7062, 4;
	add.s64 	%rd3745, %rd7, %rd3744;
	ld.global.u32 	%r6277, [%rd3745];
	setp.lt.s32 	%p3732, %r7057, %r6277;
	mov.u32 	%r7072, %r7062;
	@%p3732 bra 	$L__BB1_3500;
$L__BB1_3519:
	add.s32 	%r7050, %r7050, 1;
	ld.global.u32 	%r6278, [%rd3716];
	setp.lt.s32 	%p3733, %r7050, %r6278;
	@%p3733 bra 	$L__BB1_3497;
$L__BB1_3520:
	add.s32 	%r7040, %r7040, 1;
	ld.global.u32 	%r6279, [%rd3712];
	setp.lt.s32 	%p3734, %r7040, %r6279;
	@%p3734 bra 	$L__BB1_3494;
$L__BB1_3521:
	add.s32 	%r7030, %r7030, 1;
	ld.global.u32 	%r6280, [%rd3658];
	setp.lt.s32 	%p3735, %r7030, %r6280;
	@%p3735 bra 	$L__BB1_3491;
	bra.uni 	$L__BB1_3489;
$L__BB1_3522:
	add.s32 	%r7095, %r7095, 1;
	setp.ge.s32 	%p3738, %r7095, %r1875;
	@%p3738 bra 	$L__BB1_3524;
$L__BB1_3523:
	add.s32 	%r6282, %r1876, %r7095;
	mul.wide.s32 	%rd3752, %r6282, 4;
	add.s64 	%rd3753, %rd9, %rd3752;
	ld.global.u32 	%r6283, [%rd3753];
	setp.eq.s32 	%p3737, %r6283, 1;
	@%p3737 bra 	$L__BB1_3622;
	bra.uni 	$L__BB1_3522;
$L__BB1_3524:
	ld.global.u32 	%r6284, [%rd20+24];
	setp.eq.s32 	%p3739, %r6284, 0;
	@%p3739 bra 	$L__BB1_3620;
	ld.global.u32 	%r2011, [%rd580];
	ld.global.s32 	%rd595, [%rd580+4];
	setp.lt.s64 	%p3740, %rd595, 1;
	mov.b64 	%rd3823, 0;
	@%p3740 bra 	$L__BB1_3534;
	cvt.u32.u64 	%r6286, %rd595;
	and.b32  	%r2012, %r6286, 3;
	setp.lt.u32 	%p3741, %r6286, 4;
	mov.b32 	%r7106, 0;
	@%p3741 bra 	$L__BB1_3529;
	and.b32  	%r7106, %r6286, 2147483644;
	mov.b32 	%r7105, 0;
$L__BB1_3528:
	add.s32 	%r6290, %r7105, %r2011;
	cvt.s64.s32 	%rd3755, %r6290;
	add.s64 	%rd3756, %rd17, %rd3755;
	ld.global.u8 	%rs1290, [%rd3756];
	cvt.u64.u32 	%rd3757, %r7105;
	add.s64 	%rd3758, %rd40, %rd3757;
	ld.global.u8 	%rs1291, [%rd3756+1];
	st.local.v2.u8 	[%rd3758], {%rs1290, %rs1291};
	ld.global.u8 	%rs1292, [%rd3756+2];
	ld.global.u8 	%rs1293, [%rd3756+3];
	st.local.v2.u8 	[%rd3758+2], {%rs1292, %rs1293};
	add.s32 	%r7105, %r7105, 4;
	setp.ne.s32 	%p3742, %r7105, %r7106;
	@%p3742 bra 	$L__BB1_3528;
$L__BB1_3529:
	setp.eq.s32 	%p3743, %r2012, 0;
	@%p3743 bra 	$L__BB1_3533;
	add.s32 	%r6291, %r7106, %r2011;
	cvt.s64.s32 	%rd3759, %r6291;
	add.s64 	%rd596, %rd17, %rd3759;
	ld.global.u8 	%rs1294, [%rd596];
	cvt.u64.u32 	%rd3760, %r7106;
	add.s64 	%rd597, %rd40, %rd3760;
	st.local.u8 	[%rd597], %rs1294;
	setp.eq.s32 	%p3744, %r2012, 1;
	@%p3744 bra 	$L__BB1_3533;
	ld.global.u8 	%rs1295, [%rd596+1];
	st.local.u8 	[%rd597+1], %rs1295;
	setp.eq.s32 	%p3745, %r2012, 2;
	@%p3745 bra 	$L__BB1_3533;
	ld.global.u8 	%rs1296, [%rd596+2];
	st.local.u8 	[%rd597+2], %rs1296;
$L__BB1_3533:
	mov.u64 	%rd3823, %rd595;
$L__BB1_3534:
	cvt.u32.u64 	%r6292, %rd595;
	setp.lt.s32 	%p3746, %r6292, 1;
	add.s64 	%rd3762, %rd40, %rd3823;
	mov.b16 	%rs1297, 0;
	st.local.u8 	[%rd3762], %rs1297;
	mov.b64 	%rd3824, 0;
	@%p3746 bra 	$L__BB1_3591;
	add.s32 	%r2017, %r6292, %r2011;
	and.b32  	%r2018, %r6292, 3;
	setp.lt.u32 	%p3747, %r6292, 4;
	mov.b32 	%r7108, 0;
	@%p3747 bra 	$L__BB1_3566;
	and.b32  	%r7108, %r6292, 2147483644;
	mov.b32 	%r7107, 0;
$L__BB1_3537:
	not.b32 	%r6298, %r7107;
	add.s32 	%r6299, %r2017, %r6298;
	cvt.s64.s32 	%rd3763, %r6299;
	add.s64 	%rd599, %rd17, %rd3763;
	ld.global.u8 	%rs1298, [%rd599];
	setp.eq.s16 	%p3748, %rs1298, 84;
	cvt.u64.u32 	%rd3764, %r7107;
	add.s64 	%rd600, %rd49, %rd3764;
	@%p3748 bra 	$L__BB1_3541;
	setp.eq.s16 	%p3749, %rs1298, 67;
	@%p3749 bra 	$L__BB1_3542;
	setp.ne.s16 	%p3750, %rs1298, 65;
	@%p3750 bra 	$L__BB1_3543;
	mov.b16 	%rs1301, 84;
	st.local.u8 	[%rd600], %rs1301;
	bra.uni 	$L__BB1_3544;
$L__BB1_3541:
	mov.b16 	%rs1300, 65;
	st.local.u8 	[%rd600], %rs1300;
	bra.uni 	$L__BB1_3544;
$L__BB1_3542:
	mov.b16 	%rs1299, 71;
	st.local.u8 	[%rd600], %rs1299;
	bra.uni 	$L__BB1_3544;
$L__BB1_3543:
	mov.b16 	%rs1302, 67;
	st.local.u8 	[%rd600], %rs1302;
$L__BB1_3544:
	ld.global.u8 	%rs1303, [%rd599+-1];
	setp.eq.s16 	%p3751, %rs1303, 65;
	@%p3751 bra 	$L__BB1_3550;
	setp.eq.s16 	%p3752, %rs1303, 67;
	@%p3752 bra 	$L__BB1_3548;
	setp.eq.s16 	%p3753, %rs1303, 84;
	@%p3753 bra 	$L__BB1_3549;
	mov.b16 	%rs1307, 67;
	st.local.u8 	[%rd600+1], %rs1307;
	bra.uni 	$L__BB1_3551;
$L__BB1_3548:
	mov.b16 	%rs1304, 71;
	st.local.u8 	[%rd600+1], %rs1304;
	bra.uni 	$L__BB1_3551;
$L__BB1_3549:
	mov.b16 	%rs1305, 65;
	st.local.u8 	[%rd600+1], %rs1305;
	bra.uni 	$L__BB1_3551;
$L__BB1_3550:
	mov.b16 	%rs1306, 84;
	st.local.u8 	[%rd600+1], %rs1306;
$L__BB1_3551:
	ld.global.u8 	%rs1308, [%rd599+-2];
	setp.eq.s16 	%p3754, %rs1308, 65;
	@%p3754 bra 	$L__BB1_3557;
	setp.eq.s16 	%p3755, %rs1308, 67;
	@%p3755 bra 	$L__BB1_3555;
	setp.eq.s16 	%p3756, %rs1308, 84;
	@%p3756 bra 	$L__BB1_3556;
	mov.b16 	%rs1312, 67;
	st.local.u8 	[%rd600+2], %rs1312;
	bra.uni 	$L__BB1_3558;
$L__BB1_3555:
	mov.b16 	%rs1309, 71;
	st.local.u8 	[%rd600+2], %rs1309;
	bra.uni 	$L__BB1_3558;
$L__BB1_3556:
	mov.b16 	%rs1310, 65;
	st.local.u8 	[%rd600+2], %rs1310;
	bra.uni 	$L__BB1_3558;
$L__BB1_3557:
	mov.b16 	%rs1311, 84;
	st.local.u8 	[%rd600+2], %rs1311;
$L__BB1_3558:
	ld.global.u8 	%rs1313, [%rd599+-3];
	setp.eq.s16 	%p3757, %rs1313, 65;
	@%p3757 bra 	$L__BB1_3564;
	setp.eq.s16 	%p3758, %rs1313, 67;
	@%p3758 bra 	$L__BB1_3562;
	setp.eq.s16 	%p3759, %rs1313, 84;
	@%p3759 bra 	$L__BB1_3563;
	mov.b16 	%rs1317, 67;
	st.local.u8 	[%rd600+3], %rs1317;
	bra.uni 	$L__BB1_3565;
$L__BB1_3562:
	mov.b16 	%rs1314, 71;
	st.local.u8 	[%rd600+3], %rs1314;
	bra.uni 	$L__BB1_3565;
$L__BB1_3563:
	mov.b16 	%rs1315, 65;
	st.local.u8 	[%rd600+3], %rs1315;
	bra.uni 	$L__BB1_3565;
$L__BB1_3564:
	mov.b16 	%rs1316, 84;
	st.local.u8 	[%rd600+3], %rs1316;
$L__BB1_3565:
	add.s32 	%r7107, %r7107, 4;
	setp.ne.s32 	%p3760, %r7107, %r7108;
	@%p3760 bra 	$L__BB1_3537;
$L__BB1_3566:
	setp.eq.s32 	%p3761, %r2018, 0;
	@%p3761 bra 	$L__BB1_3590;
	not.b32 	%r6300, %r7108;
	add.s32 	%r6301, %r2017, %r6300;
	cvt.s64.s32 	%rd3765, %r6301;
	add.s64 	%rd601, %rd17, %rd3765;
	ld.global.u8 	%rs1318, [%rd601];
	setp.eq.s16 	%p3762, %rs1318, 65;
	cvt.u64.u32 	%rd3766, %r7108;
	add.s64 	%rd602, %rd49, %rd3766;
	@%p3762 bra 	$L__BB1_3573;
	setp.eq.s16 	%p3763, %rs1318, 67;
	@%p3763 bra 	$L__BB1_3571;
	setp.eq.s16 	%p3764, %rs1318, 84;
	@%p3764 bra 	$L__BB1_3572;
	mov.b16 	%rs1322, 67;
	st.local.u8 	[%rd602], %rs1322;
	bra.uni 	$L__BB1_3574;
$L__BB1_3571:
	mov.b16 	%rs1319, 71;
	st.local.u8 	[%rd602], %rs1319;
	bra.uni 	$L__BB1_3574;
$L__BB1_3572:
	mov.b16 	%rs1320, 65;
	st.local.u8 	[%rd602], %rs1320;
	bra.uni 	$L__BB1_3574;
$L__BB1_3573:
	mov.b16 	%rs1321, 84;
	st.local.u8 	[%rd602], %rs1321;
$L__BB1_3574:
	setp.eq.s32 	%p3765, %r2018, 1;
	@%p3765 bra 	$L__BB1_3590;
	ld.global.u8 	%rs1323, [%rd601+-1];
	setp.eq.s16 	%p3766, %rs1323, 65;
	@%p3766 bra 	$L__BB1_3581;
	setp.eq.s16 	%p3767, %rs1323, 67;
	@%p3767 bra 	$L__BB1_3579;
	setp.eq.s16 	%p3768, %rs1323, 84;
	@%p3768 bra 	$L__BB1_3580;
	mov.b16 	%rs1327, 67;
	st.local.u8 	[%rd602+1], %rs1327;
	bra.uni 	$L__BB1_3582;
$L__BB1_3579:
	mov.b16 	%rs1324, 71;
	st.local.u8 	[%rd602+1], %rs1324;
	bra.uni 	$L__BB1_3582;
$L__BB1_3580:
	mov.b16 	%rs1325, 65;
	st.local.u8 	[%rd602+1], %rs1325;
	bra.uni 	$L__BB1_3582;
$L__BB1_3581:
	mov.b16 	%rs1326, 84;
	st.local.u8 	[%rd602+1], %rs1326;
$L__BB1_3582:
	setp.eq.s32 	%p3769, %r2018, 2;
	@%p3769 bra 	$L__BB1_3590;
	ld.global.u8 	%rs1328, [%rd601+-2];
	setp.eq.s16 	%p3770, %rs1328, 65;
	@%p3770 bra 	$L__BB1_3589;
	setp.eq.s16 	%p3771, %rs1328, 67;
	@%p3771 bra 	$L__BB1_3587;
	setp.eq.s16 	%p3772, %rs1328, 84;
	@%p3772 bra 	$L__BB1_3588;
	mov.b16 	%rs1332, 67;
	st.local.u8 	[%rd602+2], %rs1332;
	bra.uni 	$L__BB1_3590;
$L__BB1_3587:
	mov.b16 	%rs1329, 71;
	st.local.u8 	[%rd602+2], %rs1329;
	bra.uni 	$L__BB1_3590;
$L__BB1_3588:
	mov.b16 	%rs1330, 65;
	st.local.u8 	[%rd602+2], %rs1330;
	bra.uni 	$L__BB1_3590;
$L__BB1_3589:
	mov.b16 	%rs1331, 84;
	st.local.u8 	[%rd602+2], %rs1331;
$L__BB1_3590:
	mov.u64 	%rd3824, %rd595;
$L__BB1_3591:
	add.s64 	%rd3767, %rd49, %rd3824;
	mov.b16 	%rs1333, 0;
	st.local.u8 	[%rd3767], %rs1333;
	add.u64 	%rd3768, %SP, 10436;
	mov.b64 	%rd3769, 0;
	st.local.v2.u64 	[%rd41+48], {%rd3769, %rd3768};
	add.u64 	%rd3770, %SP, 10710;
	st.local.v2.u64 	[%rd50+48], {%rd3769, %rd3770};
	ld.global.u32 	%r6302, [%rd20+36];
	mad.lo.s32 	%r6303, %r6302, 5, 44;
	cvt.rn.f64.s32 	%fd1817, %r6303;
	{ // callseq 63, 0
	.param .b64 param0;
	st.param.b64 	[param0], %rd568;
	.param .b64 param1;
	st.param.b64 	[param1], %rd3768;
	.param .b32 param2;
	st.param.b32 	[param2], 1;
	.param .b64 param3;
	st.param.b64 	[param3], %rd604;
	.param .b64 retval0;
	call.uni (retval0), 
	_Z4thalPcS_iPdS_Pi, 
	(
	param0, 
	param1, 
	param2, 
	param3
	);
	ld.param.f64 	%fd5565, [retval0];
	} // callseq 63
	setp.gt.f64 	%p3773, %fd5565, %fd1817;
	@%p3773 bra 	$L__BB1_3622;
	{ // callseq 64, 0
	.param .b64 param0;
	st.param.b64 	[param0], %rd568;
	.param .b64 param1;
	st.param.b64 	[param1], %rd3768;
	.param .b32 param2;
	st.param.b32 	[param2], 2;
	.param .b64 param3;
	st.param.b64 	[param3], %rd604;
	.param .b64 retval0;
	call.uni (retval0), 
	_Z4thalPcS_iPdS_Pi, 
	(
	param0, 
	param1, 
	param2, 
	param3
	);
	ld.param.f64 	%fd5567, [retval0];
	} // callseq 64
	setp.gt.f64 	%p3774, %fd5567, %fd1817;
	@%p3774 bra 	$L__BB1_3622;
	{ // callseq 65, 0
	.param .b64 param0;
	st.param.b64 	[param0], %rd568;
	.param .b64 param1;
	st.param.b64 	[param1], %rd3768;
	.param .b32 param2;
	st.param.b32 	[param2], 3;
	.param .b64 param3;
	st.param.b64 	[param3], %rd604;
	.param .b64 retval0;
	call.uni (retval0), 
	_Z4thalPcS_iPdS_Pi, 
	(
	param0, 
	param1, 
	param2, 
	param3
	);
	ld.param.f64 	%fd5569, [retval0];
	} // callseq 65
	setp.gt.f64 	%p3775, %fd5569, %fd1817;
	@%p3775 bra 	$L__BB1_3622;
	{ // callseq 66, 0
	.param .b64 param0;
	st.param.b64 	[param0], %rd3770;
	.param .b64 param1;
	st.param.b64 	[param1], %rd570;
	.param .b32 param2;
	st.param.b32 	[param2], 2;
	.param .b64 param3;
	st.param.b64 	[param3], %rd604;
	.param .b64 retval0;
	call.uni (retval0), 
	_Z4thalPcS_iPdS_Pi, 
	(
	param0, 
	param1, 
	param2, 
	param3
	);
	ld.param.f64 	%fd5571, [retval0];
	} // callseq 66
	setp.gt.f64 	%p3776, %fd5571, %fd1817;
	@%p3776 bra 	$L__BB1_3622;
	{ // callseq 67, 0
	.param .b64 param0;
	st.param.b64 	[param0], %rd3770;
	.param .b64 param1;
	st.param.b64 	[param1], %rd570;
	.param .b32 param2;
	st.param.b32 	[param2], 3;
	.param .b64 param3;
	st.param.b64 	[param3], %rd604;
	.param .b64 retval0;
	call.uni (retval0), 
	_Z4thalPcS_iPdS_Pi, 
	(
	param0, 
	param1, 
	param2, 
	param3
	);
	ld.param.f64 	%fd5573, [retval0];
	} // callseq 67
	setp.gt.f64 	%p3777, %fd5573, %fd1817;
	@%p3777 bra 	$L__BB1_3622;
	{ // callseq 68, 0
	.param .b64 param0;
	st.param.b64 	[param0], %rd569;
	.param .b64 param1;
	st.param.b64 	[param1], %rd3768;
	.param .b32 param2;
	st.param.b32 	[param2], 1;
	.param .b64 param3;
	st.param.b64 	[param3], %rd604;
	.param .b64 retval0;
	call.uni (retval0), 
	_Z4thalPcS_iPdS_Pi, 
	(
	param0, 
	param1, 
	param2, 
	param3
	);
	ld.param.f64 	%fd5575, [retval0];
	} // callseq 68
	setp.gt.f64 	%p3778, %fd5575, %fd1817;
	@%p3778 bra 	$L__BB1_3622;
	{ // callseq 69, 0
	.param .b64 param0;
	st.param.b64 	[param0], %rd569;
	.param .b64 param1;
	st.param.b64 	[param1], %rd3768;
	.param .b32 param2;
	st.param.b32 	[param2], 2;
	.param .b64 param3;
	st.param.b64 	[param3], %rd604;
	.param .b64 retval0;
	call.uni (retval0), 
	_Z4thalPcS_iPdS_Pi, 
	(
	param0, 
	param1, 
	param2, 
	param3
	);
	ld.param.f64 	%fd5577, [retval0];
	} // callseq 69
	setp.gt.f64 	%p3779, %fd5577, %fd1817;
	@%p3779 bra 	$L__BB1_3622;
	{ // callseq 70, 0
	.param .b64 param0;
	st.param.b64 	[param0], %rd569;
	.param .b64 param1;
	st.param.b64 	[param1], %rd3768;
	.param .b32 param2;
	st.param.b32 	[param2], 3;
	.param .b64 param3;
	st.param.b64 	[param3], %rd604;
	.param .b64 retval0;
	call.uni (retval0), 
	_Z4thalPcS_iPdS_Pi, 
	(
	param0, 
	param1, 
	param2, 
	param3
	);
	ld.param.f64 	%fd5579, [retval0];
	} // callseq 70
	setp.gt.f64 	%p3780, %fd5579, %fd1817;
	@%p3780 bra 	$L__BB1_3622;
	{ // callseq 71, 0
	.param .b64 param0;
	st.param.b64 	[param0], %rd3770;
	.param .b64 param1;
	st.param.b64 	[param1], %rd571;
	.param .b32 param2;
	st.param.b32 	[param2], 2;
	.param .b64 param3;
	st.param.b64 	[param3], %rd604;
	.param .b64 retval0;
	call.uni (retval0), 
	_Z4thalPcS_iPdS_Pi, 
	(
	param0, 
	param1, 
	param2, 
	param3
	);
	ld.param.f64 	%fd5581, [retval0];
	} // callseq 71
	setp.gt.f64 	%p3781, %fd5581, %fd1817;
	@%p3781 bra 	$L__BB1_3622;
	{ // callseq 72, 0
	.param .b64 param0;
	st.param.b64 	[param0], %rd3770;
	.param .b64 param1;
	st.param.b64 	[param1], %rd571;
	.param .b32 param2;
	st.param.b32 	[param2], 3;
	.param .b64 param3;
	st.param.b64 	[param3], %rd604;
	.param .b64 retval0;
	call.uni (retval0), 
	_Z4thalPcS_iPdS_Pi, 
	(
	param0, 
	param1, 
	param2, 
	param3
	);
	ld.param.f64 	%fd5583, [retval0];
	} // callseq 72
	setp.gt.f64 	%p3782, %fd5583, %fd1817;
	@%p3782 bra 	$L__BB1_3622;
	{ // callseq 73, 0
	.param .b64 param0;
	st.param.b64 	[param0], %rd572;
	.param .b64 param1;
	st.param.b64 	[param1], %rd3768;
	.param .b32 param2;
	st.param.b32 	[param2], 1;
	.param .b64 param3;
	st.param.b64 	[param3], %rd604;
	.param .b64 retval0;
	call.uni (retval0), 
	_Z4thalPcS_iPdS_Pi, 
	(
	param0, 
	param1, 
	param2, 
	param3
	);
	ld.param.f64 	%fd5585, [retval0];
	} // callseq 73
	setp.gt.f64 	%p3783, %fd5585, %fd1817;
	@%p3783 bra 	$L__BB1_3622;
	{ // callseq 74, 0
	.param .b64 param0;
	st.param.b64 	[param0], %rd572;
	.param .b64 param1;
	st.param.b64 	[param1], %rd3768;
	.param .b32 param2;
	st.param.b32 	[param2], 2;
	.param .b64 param3;
	st.param.b64 	[param3], %rd604;
	.param .b64 retval0;
	call.uni (retval0), 
	_Z4thalPcS_iPdS_Pi, 
	(
	param0, 
	param1, 
	param2, 
	param3
	);
	ld.param.f64 	%fd5587, [retval0];
	} // callseq 74
	setp.gt.f64 	%p3784, %fd5587, %fd1817;
	@%p3784 bra 	$L__BB1_3622;
	{ // callseq 75, 0
	.param .b64 param0;
	st.param.b64 	[param0], %rd572;
	.param .b64 param1;
	st.param.b64 	[param1], %rd3768;
	.param .b32 param2;
	st.param.b32 	[param2], 3;
	.param .b64 param3;
	st.param.b64 	[param3], %rd604;
	.param .b64 retval0;
	call.uni (retval0), 
	_Z4thalPcS_iPdS_Pi, 
	(
	param0, 
	param1, 
	param2, 
	param3
	);
	ld.param.f64 	%fd5589, [retval0];
	} // callseq 75
	setp.gt.f64 	%p3785, %fd5589, %fd1817;
	@%p3785 bra 	$L__BB1_3622;
	{ // callseq 76, 0
	.param .b64 param0;
	st.param.b64 	[param0], %rd3770;
	.param .b64 param1;
	st.param.b64 	[param1], %rd574;
	.param .b32 param2;
	st.param.b32 	[param2], 2;
	.param .b64 param3;
	st.param.b64 	[param3], %rd604;
	.param .b64 retval0;
	call.uni (retval0), 
	_Z4thalPcS_iPdS_Pi, 
	(
	param0, 
	param1, 
	param2, 
	param3
	);
	ld.param.f64 	%fd5591, [retval0];
	} // callseq 76
	setp.gt.f64 	%p3786, %fd5591, %fd1817;
	@%p3786 bra 	$L__BB1_3622;
	{ // callseq 77, 0
	.param .b64 param0;
	st.param.b64 	[param0], %rd3770;
	.param .b64 param1;
	st.param.b64 	[param1], %rd574;
	.param .b32 param2;
	st.param.b32 	[param2], 3;
	.param .b64 param3;
	st.param.b64 	[param3], %rd604;
	.param .b64 retval0;
	call.uni (retval0), 
	_Z4thalPcS_iPdS_Pi, 
	(
	param0, 
	param1, 
	param2, 
	param3
	);
	ld.param.f64 	%fd5593, [retval0];
	} // callseq 77
	setp.gt.f64 	%p3787, %fd5593, %fd1817;
	@%p3787 bra 	$L__BB1_3622;
	{ // callseq 78, 0
	.param .b64 param0;
	st.param.b64 	[param0], %rd573;
	.param .b64 param1;
	st.param.b64 	[param1], %rd3768;
	.param .b32 param2;
	st.param.b32 	[param2], 1;
	.param .b64 param3;
	st.param.b64 	[param3], %rd604;
	.param .b64 retval0;
	call.uni (retval0), 
	_Z4thalPcS_iPdS_Pi, 
	(
	param0, 
	param1, 
	param2, 
	param3
	);
	ld.param.f64 	%fd5595, [retval0];
	} // callseq 78
	setp.gt.f64 	%p3788, %fd5595, %fd1817;
	@%p3788 bra 	$L__BB1_3622;
	{ // callseq 79, 0
	.param .b64 param0;
	st.param.b64 	[param0], %rd573;
	.param .b64 param1;
	st.param.b64 	[param1], %rd3768;
	.param .b32 param2;
	st.param.b32 	[param2], 2;
	.param .b64 param3;
	st.param.b64 	[param3], %rd604;
	.param .b64 retval0;
	call.uni (retval0), 
	_Z4thalPcS_iPdS_Pi, 
	(
	param0, 
	param1, 
	param2, 
	param3
	);
	ld.param.f64 	%fd5597, [retval0];
	} // callseq 79
	setp.gt.f64 	%p3789, %fd5597, %fd1817;
	@%p3789 bra 	$L__BB1_3622;
	{ // callseq 80, 0
	.param .b64 param0;
	st.param.b64 	[param0], %rd573;
	.param .b64 param1;
	st.param.b64 	[param1], %rd3768;
	.param .b32 param2;
	st.param.b32 	[param2], 3;
	.param .b64 param3;
	st.param.b64 	[param3], %rd604;
	.param .b64 retval0;
	call.uni (retval0), 
	_Z4thalPcS_iPdS_Pi, 
	(
	param0, 
	param1, 
	param2, 
	param3
	);
	ld.param.f64 	%fd5599, [retval0];
	} // callseq 80
	setp.gt.f64 	%p3790, %fd5599, %fd1817;
	@%p3790 bra 	$L__BB1_3622;
	{ // callseq 81, 0
	.param .b64 param0;
	st.param.b64 	[param0], %rd3770;
	.param .b64 param1;
	st.param.b64 	[param1], %rd575;
	.param .b32 param2;
	st.param.b32 	[param2], 2;
	.param .b64 param3;
	st.param.b64 	[param3], %rd604;
	.param .b64 retval0;
	call.uni (retval0), 
	_Z4thalPcS_iPdS_Pi, 
	(
	param0, 
	param1, 
	param2, 
	param3
	);
	ld.param.f64 	%fd5601, [retval0];
	} // callseq 81
	setp.gt.f64 	%p3791, %fd5601, %fd1817;
	@%p3791 bra 	$L__BB1_3622;
	{ // callseq 82, 0
	.param .b64 param0;
	st.param.b64 	[param0], %rd3770;
	.param .b64 param1;
	st.param.b64 	[param1], %rd575;
	.param .b32 param2;
	st.param.b32 	[param2], 3;
	.param .b64 param3;
	st.param.b64 	[param3], %rd604;
	.param .b64 retval0;
	call.uni (retval0), 
	_Z4thalPcS_iPdS_Pi, 
	(
	param0, 
	param1, 
	param2, 
	param3
	);
	ld.param.f64 	%fd5603, [retval0];
	} // callseq 82
	setp.gt.f64 	%p3792, %fd5603, %fd1817;
	@%p3792 bra 	$L__BB1_3622;
	{ // callseq 83, 0
	.param .b64 param0;
	st.param.b64 	[param0], %rd3768;
	.param .b64 param1;
	st.param.b64 	[param1], %rd576;
	.param .b32 param2;
	st.param.b32 	[param2], 1;
	.param .b64 param3;
	st.param.b64 	[param3], %rd604;
	.param .b64 retval0;
	call.uni (retval0), 
	_Z4thalPcS_iPdS_Pi, 
	(
	param0, 
	param1, 
	param2, 
	param3
	);
	ld.param.f64 	%fd5605, [retval0];
	} // callseq 83
	setp.gt.f64 	%p3793, %fd5605, %fd1817;
	@%p3793 bra 	$L__BB1_3622;
	{ // callseq 84, 0
	.param .b64 param0;
	st.param.b64 	[param0], %rd3768;
	.param .b64 param1;
	st.param.b64 	[param1], %rd576;
	.param .b32 param2;
	st.param.b32 	[param2], 2;
	.param .b64 param3;
	st.param.b64 	[param3], %rd604;
	.param .b64 retval0;
	call.uni (retval0), 
	_Z4thalPcS_iPdS_Pi, 
	(
	param0, 
	param1, 
	param2, 
	param3
	);
	ld.param.f64 	%fd5607, [retval0];
	} // callseq 84
	setp.gt.f64 	%p3794, %fd5607, %fd1817;
	@%p3794 bra 	$L__BB1_3622;
	{ // callseq 85, 0
	.param .b64 param0;
	st.param.b64 	[param0], %rd3768;
	.param .b64 param1;
	st.param.b64 	[param1], %rd576;
	.param .b32 param2;
	st.param.b32 	[param2], 3;
	.param .b64 param3;
	st.param.b64 	[param3], %rd604;
	.param .b64 retval0;
	call.uni (retval0), 
	_Z4thalPcS_iPdS_Pi, 
	(
	param0, 
	param1, 
	param2, 
	param3
	);
	ld.param.f64 	%fd5609, [retval0];
	} // callseq 85
	setp.gt.f64 	%p3795, %fd5609, %fd1817;
	@%p3795 bra 	$L__BB1_3622;
	{ // callseq 86, 0
	.param .b64 param0;
	st.param.b64 	[param0], %rd578;
	.param .b64 param1;
	st.param.b64 	[param1], %rd3770;
	.param .b32 param2;
	st.param.b32 	[param2], 2;
	.param .b64 param3;
	st.param.b64 	[param3], %rd604;
	.param .b64 retval0;
	call.uni (retval0), 
	_Z4thalPcS_iPdS_Pi, 
	(
	param0, 
	param1, 
	param2, 
	param3
	);
	ld.param.f64 	%fd5611, [retval0];
	} // callseq 86
	setp.gt.f64 	%p3796, %fd5611, %fd1817;
	@%p3796 bra 	$L__BB1_3622;
	bra.uni 	$L__BB1_3621;
$L__BB1_3615:
	{ // callseq 88, 0
	.param .b64 param0;
	st.param.b64 	[param0], %rd3768;
	.param .b64 param1;
	st.param.b64 	[param1], %rd577;
	.param .b32 param2;
	st.param.b32 	[param2], 1;
	.param .b64 param3;
	st.param.b64 	[param3], %rd604;
	.param .b64 retval0;
	call.uni (retval0), 
	_Z4thalPcS_iPdS_Pi, 
	(
	param0, 
	param1, 
	param2, 
	param3
	);
	ld.param.f64 	%fd5615, [retval0];
	} // callseq 88
	setp.gt.f64 	%p3798, %fd5615, %fd1817;
	@%p3798 bra 	$L__BB1_3622;
	{ // callseq 89, 0
	.param .b64 param0;
	st.param.b64 	[param0], %rd3768;
	.param .b64 param1;
	st.param.b64 	[param1], %rd577;
	.param .b32 param2;
	st.param.b32 	[param2], 2;
	.param .b64 param3;
	st.param.b64 	[param3], %rd604;
	.param .b64 retval0;
	call.uni (retval0), 
	_Z4thalPcS_iPdS_Pi, 
	(
	param0, 
	param1, 
	param2, 
	param3
	);
	ld.param.f64 	%fd5617, [retval0];
	} // callseq 89
	setp.gt.f64 	%p3799, %fd5617, %fd1817;
	@%p3799 bra 	$L__BB1_3622;
	{ // callseq 90, 0
	.param .b64 param0;
	st.param.b64 	[param0], %rd3768;
	.param .b64 param1;
	st.param.b64 	[param1], %rd577;
	.param .b32 param2;
	st.param.b32 	[param2], 3;
	.param .b64 param3;
	st.param.b64 	[param3], %rd604;
	.param .b64 retval0;
	call.uni (retval0), 
	_Z4thalPcS_iPdS_Pi, 
	(
	param0, 
	param1, 
	param2, 
	param3
	);
	ld.param.f64 	%fd5619, [retval0];
	} // callseq 90
	setp.gt.f64 	%p3800, %fd5619, %fd1817;
	@%p3800 bra 	$L__BB1_3622;
	{ // callseq 91, 0
	.param .b64 param0;
	st.param.b64 	[param0], %rd579;
	.param .b64 param1;
	st.param.b64 	[param1], %rd3770;
	.param .b32 param2;
	st.param.b32 	[param2], 2;
	.param .b64 param3;
	st.param.b64 	[param3], %rd604;
	.param .b64 retval0;
	call.uni (retval0), 
	_Z4thalPcS_iPdS_Pi, 
	(
	param0, 
	param1, 
	param2, 
	param3
	);
	ld.param.f64 	%fd5621, [retval0];
	} // callseq 91
	setp.gt.f64 	%p3801, %fd5621, %fd1817;
	@%p3801 bra 	$L__BB1_3622;
	{ // callseq 92, 0
	.param .b64 param0;
	st.param.b64 	[param0], %rd579;
	.param .b64 param1;
	st.param.b64 	[param1], %rd3770;
	.param .b32 param2;
	st.param.b32 	[param2], 3;
	.param .b64 param3;
	st.param.b64 	[param3], %rd604;
	.param .b64 retval0;
	call.uni (retval0), 
	_Z4thalPcS_iPdS_Pi, 
	(
	param0, 
	param1, 
	param2, 
	param3
	);
	ld.param.f64 	%fd5623, [retval0];
	} // callseq 92
	setp.gt.f64 	%p3802, %fd5623, %fd1817;
	@%p3802 bra 	$L__BB1_3622;
$L__BB1_3620:
	ld.local.u32 	%r6307, [%rd19];
	shl.b32 	%r6308, %r6307, 4;
	mul.wide.s32 	%rd3800, %r6308, 4;
	add.s64 	%rd3801, %rd1, %rd3800;
	mov.b32 	%r6309, 0;
	st.global.u32 	[%rd3801+48], %r6309;
	st.global.u32 	[%rd3801+52], %r6309;
	ld.global.u32 	%r6310, [%rd580];
	st.global.u32 	[%rd3801+56], %r6310;
	ld.global.u32 	%r6311, [%rd580+4];
	st.global.u32 	[%rd3801+60], %r6311;
	mov.b32 	%r7118, 1;
	bra.uni 	$L__BB1_3623;
$L__BB1_3621:
	{ // callseq 87, 0
	.param .b64 param0;
	st.param.b64 	[param0], %rd578;
	.param .b64 param1;
	st.param.b64 	[param1], %rd3770;
	.param .b32 param2;
	st.param.b32 	[param2], 3;
	.param .b64 param3;
	st.param.b64 	[param3], %rd604;
	.param .b64 retval0;
	call.uni (retval0), 
	_Z4thalPcS_iPdS_Pi, 
	(
	param0, 
	param1, 
	param2, 
	param3
	);
	ld.param.f64 	%fd5613, [retval0];
	} // callseq 87
	setp.gt.f64 	%p3797, %fd5613, %fd1817;
	@%p3797 bra 	$L__BB1_3622;
	bra.uni 	$L__BB1_3615;
$L__BB1_3622:
	add.s32 	%r6926, %r6926, 1;
	ld.global.u32 	%r6305, [%rd20+8];
	setp.lt.s32 	%p3803, %r6926, %r6305;
	setp.ne.s32 	%p3804, %r6926, -1;
	and.pred  	%p3805, %p3804, %p3803;
	@%p3805 bra 	$L__BB1_3451;
$L__BB1_3623:
	st.param.b32 	[func_retval0], %r7118;
	ret;
$L__BB1_3624:
	mov.b16 	%rs1337, 2;
	bra.uni 	$L__BB1_623;
$L__BB1_3625:
	mov.b16 	%rs1341, 2;
	bra.uni 	$L__BB1_657;
$L__BB1_3626:
	mov.b16 	%rs1353, 2;
	bra.uni 	$L__BB1_1007;
$L__BB1_3627:
	mov.b16 	%rs1357, 2;
	bra.uni 	$L__BB1_1041;
$L__BB1_3628:
	mov.b16 	%rs1368, 2;
	bra.uni 	$L__BB1_1389;
$L__BB1_3629:
	mov.b16 	%rs1372, 2;
	bra.uni 	$L__BB1_1423;
$L__BB1_3630:
	mov.b16 	%rs1383, 2;
	bra.uni 	$L__BB1_1771;
$L__BB1_3631:
	mov.b16 	%rs1387, 2;
	bra.uni 	$L__BB1_1805;
$L__BB1_3632:
	mov.b16 	%rs1398, 2;
	bra.uni 	$L__BB1_2153;
$L__BB1_3633:
	mov.b16 	%rs1402, 2;
	bra.uni 	$L__BB1_2187;
$L__BB1_3634:
	mov.b16 	%rs1413, 2;
	bra.uni 	$L__BB1_2536;
$L__BB1_3635:
	mov.b16 	%rs1417, 2;
	bra.uni 	$L__BB1_2570;
$L__BB1_3636:
	ld.global.u32 	%r5442, [%rd120];
	ld.local.u32 	%r5443, [%rd19];
	shl.b32 	%r5444, %r5443, 4;
	mul.wide.s32 	%rd3133, %r5444, 4;
	add.s64 	%rd3134, %rd1, %rd3133;
	st.global.u32 	[%rd3134+48], %r5442;
	ld.global.u32 	%r5445, [%rd120+4];
	st.global.u32 	[%rd3134+52], %r5445;
	ld.global.u32 	%r5446, [%rd133];
	st.global.u32 	[%rd3134+56], %r5446;
	ld.global.u32 	%r5447, [%rd133+4];
	st.global.u32 	[%rd3134+60], %r5447;
	mov.b32 	%r7118, 1;
	bra.uni 	$L__BB1_3623;
$L__BB1_3637:
	mov.b16 	%rs1429, 2;
	bra.uni 	$L__BB1_3141;
$L__BB1_3638:
	mov.b16 	%rs1433, 2;
	bra.uni 	$L__BB1_3175;

}
	// .globl	_Z8next_onePiS_S_ii
.visible .entry _Z8next_onePiS_S_ii(
	.param .u64 .ptr .align 1 _Z8next_onePiS_S_ii_param_0,
	.param .u64 .ptr .align 1 _Z8next_onePiS_S_ii_param_1,
	.param .u64 .ptr .align 1 _Z8next_onePiS_S_ii_param_2,
	.param .u32 _Z8next_onePiS_S_ii_param_3,
	.param .u32 _Z8next_onePiS_S_ii_param_4
)
{
	.reg .pred 	%p<11>;
	.reg .b32 	%r<38>;
	.reg .b64 	%rd<19>;

	ld.param.u64 	%rd6, [_Z8next_onePiS_S_ii_param_0];
	ld.param.u64 	%rd7, [_Z8next_onePiS_S_ii_param_1];
	ld.param.u64 	%rd8, [_Z8next_onePiS_S_ii_param_2];
	ld.param.u32 	%r15, [_Z8next_onePiS_S_ii_param_3];
	ld.param.u32 	%r16, [_Z8next_onePiS_S_ii_param_4];
	cvta.to.global.u64 	%rd1, %rd8;
	cvta.to.global.u64 	%rd2, %rd7;
	mov.u32 	%r1, %ntid.x;
	mov.u32 	%r17, %ctaid.x;
	mov.u32 	%r18, %tid.x;
	mad.lo.s32 	%r34, %r1, %r17, %r18;
	setp.ge.s32 	%p1, %r34, %r15;
	@%p1 bra 	$L__BB2_12;
	add.s32 	%r3, %r16, -1;
	mov.u32 	%r19, %nctaid.x;
	mul.lo.s32 	%r4, %r1, %r19;
	cvta.to.global.u64 	%rd3, %rd6;
$L__BB2_2:
	setp.lt.s32 	%p2, %r34, %r16;
	selp.b32 	%r35, %r34, %r3, %p2;
	shl.b32 	%r20, %r35, 2;
	mul.wide.s32 	%rd9, %r20, 4;
	add.s64 	%rd10, %rd2, %rd9;
	ld.global.u32 	%r21, [%rd10];
	shl.b32 	%r22, %r34, 2;
	mul.wide.s32 	%rd11, %r22, 4;
	add.s64 	%rd4, %rd3, %rd11;
	ld.global.u32 	%r23, [%rd4];
	ld.global.u32 	%r24, [%rd4+4];
	add.s32 	%r7, %r24, %r23;
	setp.ge.s32 	%p3, %r21, %r7;
	@%p3 bra 	$L__BB2_7;
	add.s32 	%r30, %r35, 1;
	max.s32 	%r8, %r16, %r30;
$L__BB2_4:
	shl.b32 	%r31, %r35, 2;
	mul.wide.s32 	%rd15, %r31, 4;
	add.s64 	%rd16, %rd2, %rd15;
	ld.global.u32 	%r32, [%rd16];
	setp.ge.s32 	%p7, %r32, %r7;
	mov.u32 	%r37, %r35;
	@%p7 bra 	$L__BB2_6;
	add.s32 	%r35, %r35, 1;
	setp.lt.s32 	%p8, %r35, %r16;
	mov.u32 	%r37, %r8;
	@%p8 bra 	$L__BB2_4;
$L__BB2_6:
	mul.wide.s32 	%rd17, %r34, 4;
	add.s64 	%rd18, %rd1, %rd17;
	setp.eq.s32 	%p9, %r37, %r16;
	selp.b32 	%r33, -1, %r37, %p9;
	st.global.u32 	[%rd18], %r33;
	bra.uni 	$L__BB2_11;
$L__BB2_7:
	setp.lt.s32 	%p4, %r35, 0;
	@%p4 bra 	$L__BB2_11;
	mul.wide.s32 	%rd12, %r34, 4;
	add.s64 	%rd5, %rd1, %rd12;
$L__BB2_9:
	shl.b32 	%r25, %r35, 2;
	mul.wide.u32 	%rd13, %r25, 4;
	add.s64 	%rd14, %rd2, %rd13;
	ld.global.u32 	%r26, [%rd14];
	ld.global.u32 	%r27, [%rd4];
	ld.global.u32 	%r28, [%rd4+4];
	add.s32 	%r29, %r28, %r27;
	setp.lt.s32 	%p5, %r26, %r29;
	@%p5 bra 	$L__BB2_11;
	st.global.u32 	[%rd5], %r35;
	add.s32 	%r10, %r35, -1;
	setp.eq.s32 	%p6, %r35, 0;
	mov.u32 	%r35, %r10;
	@%p6 bra 	$L__BB2_11;
	bra.uni 	$L__BB2_9;
$L__BB2_11:
	add.s32 	%r34, %r34, %r4;
	setp.lt.s32 	%p10, %r34, %r15;
	@%p10 bra 	$L__BB2_2;
$L__BB2_12:
	bar.sync 	0;
	ret;

}
	// .globl	_Z4LAMPPcPiS0_S0_S0_S0_S0_S0_S0_S0_S0_S0_S0_S0_S0_S0_S0_S0_S0_S0_S0_S0_S0_S0_S0_S0_S0_S0_S0_PdS_S0_S0_
.visible .entry _Z4LAMPPcPiS0_S0_S0_S0_S0_S0_S0_S0_S0_S0_S0_S0_S0_S0_S0_S0_S0_S0_S0_S0_S0_S0_S0_S0_S0_S0_S0_PdS_S0_S0_(
	.param .u64 .ptr .align 1 _Z4LAMPPcPiS0_S0_S0_S0_S0_S0_S0_S0_S0_S0_S0_S0_S0_S0_S0_S0_S0_S0_S0_S0_S0_S0_S0_S0_S0_S0_S0_PdS_S0_S0__param_0,
	.param .u64 .ptr .align 1 _Z4LAMPPcPiS0_S0_S0_S0_S0_S0_S0_S0_S0_S0_S0_S0_S0_S0_S0_S0_S0_S0_S0_S0_S0_S0_S0_S0_S0_S0_S0_PdS_S0_S0__param_1,
	.param .u64 .ptr .align 1 _Z4LAMPPcPiS0_S0_S0_S0_S0_S0_S0_S0_S0_S0_S0_S0_S0_S0_S0_S0_S0_S0_S0_S0_S0_S0_S0_S0_S0_S0_S0_PdS_S0_S0__param_2,
	.param .u64 .ptr .align 1 _Z4LAMPPcPiS0_S0_S0_S0_S0_S0_S0_S0_S0_S0_S0_S0_S0_S0_S0_S0_S0_S0_S0_S0_S0_S0_S0_S0_S0_S0_S0_PdS_S0_S0__param_3,
	.param .u64 .ptr .align 1 _Z4LAMPPcPiS0_S0_S0_S0_S0_S0_S0_S0_S0_S0_S0_S0_S0_S0_S0_S0_S0_S0_S0_S0_S0_S0_S0_S0_S0_S0_S0_PdS_S0_S0__param_4,
	.param .u64 .ptr .align 1 _Z4LAMPPcPiS0_S0_S0_S0_S0_S0_S0_S0_S0_S0_S0_S0_S0_S0_S0_S0_S0_S0_S0_S0_S0_S0_S0_S0_S0_S0_S0_PdS_S0_S0__param_5,
	.param .u64 .ptr .align 1 _Z4LAMPPcPiS0_S0_S0_S0_S0_S0_S0_S0_S0_S0_S0_S0_S0_S0_S0_S0_S0_S0_S0_S0_S0_S0_S0_S0_S0_S0_S0_PdS_S0_S0__param_6,
	.param .u64 .ptr .align 1 _Z4LAMPPcPiS0_S0_S0_S0_S0_S0_S0_S0_S0_S0_S0_S0_S0_S0_S0_S0_S0_S0_S0_S0_S0_S0_S0_S0_S0_S0_S0_PdS_S0_S0__param_7,
	.param .u64 .ptr .align 1 _Z4LAMPPcPiS0_S0_S0_S0_S0_S0_S0_S0_S0_S0_S0_S0_S0_S0_S0_S0_S0_S0_S0_S0_S0_S0_S0_S0_S0_S0_S0_PdS_S0_S0__param_8,
	.param .u64 .ptr .align 1 _Z4LAMPPcPiS0_S0_S0_S0_S0_S0_S0_S0_S0_S0_S0_S0_S0_S0_S0_S0_S0_S0_S0_S0_S0_S0_S0_S0_S0_S0_S0_PdS_S0_S0__param_9,
	.param .u64 .ptr .align 1 _Z4LAMPPcPiS0_S0_S0_S0_S0_S0_S0_S0_S0_S0_S0_S0_S0_S0_S0_S0_S0_S0_S0_S0_S0_S0_S0_S0_S0_S0_S0_PdS_S0_S0__param_10,
	.param .u64 .ptr .align 1 _Z4LAMPPcPiS0_S0_S0_S0_S0_S0_S0_S0_S0_S0_S0_S0_S0_S0_S0_S0_S0_S0_S0_S0_S0_S0_S0_S0_S0_S0_S0_PdS_S0_S0__param_11,
	.param .u64 .ptr .align 1 _Z4LAMPPcPiS0_S0_S0_S0_S0_S0_S0_S0_S0_S0_S0_S0_S0_S0_S0_S0_S0_S0_S0_S0_S0_S0_S0_S0_S0_S0_S0_PdS_S0_S0__param_12,
	.param .u64 .ptr .align 1 _Z4LAMPPcPiS0_S0_S0_S0_S0_S0_S0_S0_S0_S0_S0_S0_S0_S0_S0_S0_S0_S0_S0_S0_S0_S0_S0_S0_S0_S0_S0_PdS_S0_S0__param_13,
	.param .u64 .ptr .align 1 _Z4LAMPPcPiS0_S0_S0_S0_S0_S0_S0_S0_S0_S0_S0_S0_S0_S0_S0_S0_S0_S0_S0_S0_S0_S0_S0_S0_S0_S0_S0_PdS_S0_S0__param_14,
	.param .u64 .ptr .align 1 _Z4LAMPPcPiS0_S0_S0_S0_S0_S0_S0_S0_S0_S0_S0_S0_S0_S0_S0_S0_S0_S0_S0_S0_S0_S0_S0_S0_S0_S0_S0_PdS_S0_S0__param_15,
	.param .u64 .ptr .align 1 _Z4LAMPPcPiS0_S0_S0_S0_S0_S0_S0_S0_S0_S0_S0_S0_S0_S0_S0_S0_S0_S0_S0_S0_S0_S0_S0_S0_S0_S0_S0_PdS_S0_S0__param_16,
	.param .u64 .ptr .align 1 _Z4LAMPPcPiS0_S0_S0_S0_S0_S0_S0_S0_S0_S0_S0_S0_S0_S0_S0_S0_S0_S0_S0_S0_S0_S0_S0_S0_S0_S0_S0_PdS_S0_S0__param_17,
	.param .u64 .ptr .align 1 _Z4LAMPPcPiS0_S0_S0_S0_S0_S0_S0_S0_S0_S0_S0_S0_S0_S0_S0_S0_S0_S0_S0_S0_S0_S0_S0_S0_S0_S0_S0_PdS_S0_S0__param_18,
	.param .u64 .ptr .align 1 _Z4LAMPPcPiS0_S0_S0_S0_S0_S0_S0_S0_S0_S0_S0_S0_S0_S0_S0_S0_S0_S0_S0_S0_S0_S0_S0_S0_S0_S0_S0_PdS_S0_S0__param_19,
	.param .u64 .ptr .align 1 _Z4LAMPPcPiS0_S0_S0_S0_S0_S0_S0_S0_S0_S0_S0_S0_S0_S0_S0_S0_S0_S0_S0_S0_S0_S0_S0_S0_S0_S0_S0_PdS_S0_S0__param_20,
	.param .u64 .ptr .align 1 _Z4LAMPPcPiS0_S0_S0_S0_S0_S0_S0_S0_S0_S0_S0_S0_S0_S0_S0_S0_S0_S0_S0_S0_S0_S0_S0_S0_S0_S0_S0_PdS_S0_S0__param_21,
	.param .u64 .ptr .align 1 _Z4LAMPPcPiS0_S0_S0_S0_S0_S0_S0_S0_S0_S0_S0_S0_S0_S0_S0_S0_S0_S0_S0_S0_S0_S0_S0_S0_S0_S0_S0_PdS_S0_S0__param_22,
	.param .u64 .ptr .align 1 _Z4LAMPPcPiS0_S0_S0_S0_S0_S0_S0_S0_S0_S0_S0_S0_S0_S0_S0_S0_S0_S0_S0_S0_S0_S0_S0_S0_S0_S0_S0_PdS_S0_S0__param_23,
	.param .u64 .ptr .align 1 _Z4LAMPPcPiS0_S0_S0_S0_S0_S0_S0_S0_S0_S0_S0_S0_S0_S0_S0_S0_S0_S0_S0_S0_S0_S0_S0_S0_S0_S0_S0_PdS_S0_S0__param_24,
	.param .u64 .ptr .align 1 _Z4LAMPPcPiS0_S0_S0_S0_S0_S0_S0_S0_S0_S0_S0_S0_S0_S0_S0_S0_S0_S0_S0_S0_S0_S0_S0_S0_S0_S0_S0_PdS_S0_S0__param_25,
	.param .u64 .ptr .align 1 _Z4LAMPPcPiS0_S0_S0_S0_S0_S0_S0_S0_S0_S0_S0_S0_S0_S0_S0_S0_S0_S0_S0_S0_S0_S0_S0_S0_S0_S0_S0_PdS_S0_S0__param_26,
	.param .u64 .ptr .align 1 _Z4LAMPPcPiS0_S0_S0_S0_S0_S0_S0_S0_S0_S0_S0_S0_S0_S0_S0_S0_S0_S0_S0_S0_S0_S0_S0_S0_S0_S0_S0_PdS_S0_S0__param_27,
	.param .u64 .ptr .align 1 _Z4LAMPPcPiS0_S0_S0_S0_S0_S0_S0_S0_S0_S0_S0_S0_S0_S0_S0_S0_S0_S0_S0_S0_S0_S0_S0_S0_S0_S0_S0_PdS_S0_S0__param_28,
	.param .u64 .ptr .align 1 _Z4LAMPPcPiS0_S0_S0_S0_S0_S0_S0_S0_S0_S0_S0_S0_S0_S0_S0_S0_S0_S0_S0_S0_S0_S0_S0_S0_S0_S0_S0_PdS_S0_S0__param_29,
	.param .u64 .ptr .align 1 _Z4LAMPPcPiS0_S0_S0_S0_S0_S0_S0_S0_S0_S0_S0_S0_S0_S0_S0_S0_S0_S0_S0_S0_S0_S0_S0_S0_S0_S0_S0_PdS_S0_S0__param_30,
	.param .u64 .ptr .align 1 _Z4LAMPPcPiS0_S0_S0_S0_S0_S0_S0_S0_S0_S0_S0_S0_S0_S0_S0_S0_S0_S0_S0_S0_S0_S0_S0_S0_S0_S0_S0_PdS_S0_S0__param_31,
	.param .u64 .ptr .align 1 _Z4LAMPPcPiS0_S0_S0_S0_S0_S0_S0_S0_S0_S0_S0_S0_S0_S0_S0_S0_S0_S0_S0_S0_S0_S0_S0_S0_S0_S0_S0_PdS_S0_S0__param_32
)
{
	.local .align 16 .b8 	__local_depot3[10704];
	.reg .b64 	%SP;
	.reg .b64 	%SPL;
	.reg .pred 	%p<13931>;
	.reg .b16 	%rs<4898>;
	.reg .b32 	%r<23383>;
	.reg .b32 	%f<3>;
	.reg .b64 	%rd<12622>;
	.reg .b64 	%fd<25783>;

	mov.u64 	%SPL, __local_depot3;
	cvta.local.u64 	%SP, %SPL;
	ld.param.u64 	%rd1668, [_Z4LAMPPcPiS0_S0_S0_S0_S0_S0_S0_S0_S0_S0_S0_S0_S0_S0_S0_S0_S0_S0_S0_S0_S0_S0_S0_S0_S0_S0_S0_PdS_S0_S0__param_0];
	ld.param.u64 	%rd1669, [_Z4LAMPPcPiS0_S0_S0_S0_S0_S0_S0_S0_S0_S0_S0_S0_S0_S0_S0_S0_S0_S0_S0_S0_S0_S0_S0_S0_S0_S0_S0_PdS_S0_S0__param_1];
	ld.param.u64 	%rd1670, [_Z4LAMPPcPiS0_S0_S0_S0_S0_S0_S0_S0_S0_S0_S0_S0_S0_S0_S0_S0_S0_S0_S0_S0_S0_S0_S0_S0_S0_S0_S0_PdS_S0_S0__param_2];
	ld.param.u64 	%rd1672, [_Z4LAMPPcPiS0_S0_S0_S0_S0_S0_S0_S0_S0_S0_S0_S0_S0_S0_S0_S0_S0_S0_S0_S0_S0_S0_S0_S0_S0_S0_S0_PdS_S0_S0__param_4];
	ld.param.u64 	%rd1673, [_Z4LAMPPcPiS0_S0_S0_S0_S0_S0_S0_S0_S0_S0_S0_S0_S0_S0_S0_S0_S0_S0_S0_S0_S0_S0_S0_S0_S0_S0_S0_PdS_S0_S0__param_5];
	ld.param.u64 	%rd1694, [_Z4LAMPPcPiS0_S0_S0_S0_S0_S0_S0_S0_S0_S0_S0_S0_S0_S0_S0_S0_S0_S0_S0_S0_S0_S0_S0_S0_S0_S0_S0_PdS_S0_S0__param_7];
	ld.param.u64 	%rd1695, [_Z4LAMPPcPiS0_S0_S0_S0_S0_S0_S0_S0_S0_S0_S0_S0_S0_S0_S0_S0_S0_S0_S0_S0_S0_S0_S0_S0_S0_S0_S0_PdS_S0_S0__param_8];
	ld.param.u64 	%rd1696, [_Z4LAMPPcPiS0_S0_S0_S0_S0_S0_S0_S0_S0_S0_S0_S0_S0_S0_S0_S0_S0_S0_S0_S0_S0_S0_S0_S0_S0_S0_S0_PdS_S0_S0__param_15];
	ld.param.u64 	%rd1697, [_Z4LAMPPcPiS0_S0_S0_S0_S0_S0_S0_S0_S0_S0_S0_S0_S0_S0_S0_S0_S0_S0_S0_S0_S0_S0_S0_S0_S0_S0_S0_PdS_S0_S0__param_17];
	ld.param.u64 	%rd1689, [_Z4LAMPPcPiS0_S0_S0_S0_S0_S0_S0_S0_S0_S0_S0_S0_S0_S0_S0_S0_S0_S0_S0_S0_S0_S0_S0_S0_S0_S0_S0_PdS_S0_S0__param_26];
	ld.param.u64 	%rd1691, [_Z4LAMPPcPiS0_S0_S0_S0_S0_S0_S0_S0_S0_S0_S0_S0_S0_S0_S0_S0_S0_S0_S0_S0_S0_S0_S0_S0_S0_S0_S0_PdS_S0_S0__param_28];
	ld.param.u64 	%rd1692, [_Z4LAMPPcPiS0_S0_S0_S0_S0_S0_S0_S0_S0_S0_S0_S0_S0_S0_S0_S0_S0_S0_S0_S0_S0_S0_S0_S0_S0_S0_S0_PdS_S0_S0__param_29];
	cvta.to.global.u64 	%rd1, %rd1692;
	cvta.to.global.u64 	%rd2, %rd1668;
	cvta.to.global.u64 	%rd3, %rd1673;
	cvta.to.global.u64 	%rd4, %rd1672;
	cvta.to.global.u64 	%rd5, %rd1691;
	cvta.to.global.u64 	%rd6, %rd1695;
	cvta.to.global.u64 	%rd7, %rd1694;
	cvta.to.global.u64 	%rd8, %rd1697;
	cvta.to.global.u64 	%rd9, %rd1696;
	cvta.to.global.u64 	%rd10, %rd1670;
	cvta.to.global.u64 	%rd11, %rd1669;
	cvta.to.global.u64 	%rd12, %rd1689;
	add.u64 	%rd1698, %SP, 0;
	add.u64 	%rd13, %SPL, 0;
	add.u64 	%rd1699, %SP, 5000;
	add.u64 	%rd14, %SPL, 5000;
	add.u64 	%rd1700, %SP, 10000;
	add.u64 	%rd15, %SPL, 10000;
	add.u64 	%rd1701, %SP, 10100;
	add.u64 	%rd16, %SPL, 10100;
	add.u64 	%rd1702, %SP, 10200;
	add.u64 	%rd17, %SPL, 10200;
	add.u64 	%rd1703, %SP, 10227;
	add.u64 	%rd18, %SPL, 10227;
	add.u64 	%rd19, %SPL, 10576;
	add.u64 	%rd20, %SPL, 10624;
	add.u64 	%rd21, %SPL, 10672;
	mov.u32 	%r5650, %ntid.x;
	mov.u32 	%r5651, %ctaid.x;
	mov.u32 	%r5652, %tid.x;
	mad.lo.s32 	%r21183, %r5650, %r5651, %r5652;
	ld.global.u32 	%r5653, [%rd12];
	setp.ge.s32 	%p65, %r21183, %r5653;
	@%p65 bra 	$L__BB3_12110;
	mov.f64 	%fd7657, 0d3E4466AE23AE1ED1;
	{
	.reg .b32 %temp; 
	mov.b64 	{%temp, %r5654}, %fd7657;
	}
	{
	.reg .b32 %temp; 
	mov.b64 	{%r5655, %temp}, %fd7657;
	}
	setp.lt.s32 	%p66, %r5654, 1048576;
	mov.f64 	%fd7658, 0d41A466AE23AE1ED1;
	{
	.reg .b32 %temp; 
	mov.b64 	{%temp, %r5656}, %fd7658;
	}
	{
	.reg .b32 %temp; 
	mov.b64 	{%r5657, %temp}, %fd7658;
	}
	mov.b32 	%r5658, 1127219200;
	mov.b32 	%r5659, -2147483648;
	mov.b64 	%fd1, {%r5659, %r5658};
	mov.f64 	%fd7659, 0d3E6466AE23AE1ED1;
	{
	.reg .b32 %temp; 
	mov.b64 	{%temp, %r5660}, %fd7659;
	}
	{
	.reg .b32 %temp; 
	mov.b64 	{%r5661, %temp}, %fd7659;
	}
	setp.lt.s32 	%p67, %r5660, 1048576;
	mov.f64 	%fd7660, 0d41C466AE23AE1ED1;
	{
	.reg .b32 %temp; 
	mov.b64 	{%temp, %r5662}, %fd7660;
	}
	{
	.reg .b32 %temp; 
	mov.b64 	{%r5663, %temp}, %fd7660;
	}
	cvta.to.local.u64 	%rd22, %rd1698;
	cvta.to.local.u64 	%rd23, %rd1699;
	cvta.to.local.u64 	%rd24, %rd1700;
	cvta.to.local.u64 	%rd25, %rd1701;
	cvta.to.local.u64 	%rd26, %rd1702;
	cvta.to.local.u64 	%rd27, %rd1703;
	cvta.to.local.u64 	%rd28, %rd1698;
	add.u64 	%rd29, %SPL, 5000;
	add.u64 	%rd30, %SPL, 10000;
	add.u64 	%rd31, %SPL, 10100;
	add.u64 	%rd32, %SPL, 10200;
	add.u64 	%rd33, %SPL, 10227;
	add.u64 	%rd34, %SPL, 0;
	add.u64 	%rd35, %SPL, 5000;
	add.u64 	%rd36, %SPL, 10000;
	add.u64 	%rd37, %SPL, 10100;
	add.u64 	%rd38, %SPL, 10200;
	add.u64 	%rd39, %SPL, 10227;
	add.u64 	%rd40, %SPL, 0;
	add.u64 	%rd41, %SPL, 5000;
	add.u64 	%rd42, %SPL, 10000;
	add.u64 	%rd43, %SPL, 10100;
	add.u64 	%rd44, %SPL, 10200;
	add.u64 	%rd45, %SPL, 10227;
	selp.b32 	%r5664, %r5656, %r5654, %p66;
	selp.b32 	%r5665, %r5657, %r5655, %p66;
	add.s32 	%r2, %r5664, -1;
	selp.f64 	%fd7661, 0d41A466AE23AE1ED1, 0d3E4466AE23AE1ED1, %p66;
	fma.rn.f64 	%fd7662, %fd7661, 0d7FF0000000000000, 0d7FF0000000000000;
	{
	.reg .b32 %temp; 
	mov.b64 	{%temp, %r5666}, %fd7661;
	}
	and.b32  	%r5667, %r5666, 2147483647;
	setp.eq.s32 	%p68, %r5667, 0;
	selp.f64 	%fd2, 0dFFF0000000000000, %fd7662, %p68;
	selp.b32 	%r5668, -1077, -1023, %p66;
	shr.u32 	%r5669, %r5664, 20;
	add.s32 	%r3, %r5668, %r5669;
	and.b32  	%r5670, %r5664, 1048575;
	or.b32  	%r4, %r5670, 1072693248;
	mov.b64 	%fd3, {%r5665, %r4};
	{
	.reg .b32 %temp; 
	mov.b64 	{%r5671, %temp}, %fd3;
	}
	{
	.reg .b32 %temp; 
	mov.b64 	{%temp, %r5672}, %fd3;
	}
	add.s32 	%r5673, %r5672, -1048576;
	mov.b64 	%fd4, {%r5671, %r5673};
	selp.b32 	%r5674, %r5662, %r5660, %p67;
	selp.b32 	%r5675, %r5663, %r5661, %p67;
	add.s32 	%r5, %r5674, -1;
	selp.f64 	%fd7663, 0d41C466AE23AE1ED1, 0d3E6466AE23AE1ED1, %p67;
	fma.rn.f64 	%fd7664, %fd7663, 0d7FF0000000000000, 0d7FF0000000000000;
	{
	.reg .b32 %temp; 
	mov.b64 	{%temp, %r5676}, %fd7663;
	}
	and.b32  	%r5677, %r5676, 2147483647;
	setp.eq.s32 	%p69, %r5677, 0;
	selp.f64 	%fd5, 0dFFF0000000000000, %fd7664, %p69;
	selp.b32 	%r5678, -1077, -1023, %p67;
	shr.u32 	%r5679, %r5674, 20;
	add.s32 	%r6, %r5678, %r5679;
	and.b32  	%r5680, %r5674, 1048575;
	or.b32  	%r7, %r5680, 1072693248;
	mov.b64 	%fd6, {%r5675, %r7};
	{
	.reg .b32 %temp; 
	mov.b64 	{%r5681, %temp}, %fd6;
	}
	{
	.reg .b32 %temp; 
	mov.b64 	{%temp, %r5682}, %fd6;
	}
	add.s32 	%r5683, %r5682, -1048576;
	mov.b64 	%fd7, {%r5681, %r5683};
	add.s64 	%rd46, %rd2, 7;
$L__BB3_2:
	ld.param.u64 	%rd12604, [_Z4LAMPPcPiS0_S0_S0_S0_S0_S0_S0_S0_S0_S0_S0_S0_S0_S0_S0_S0_S0_S0_S0_S0_S0_S0_S0_S0_S0_S0_S0_PdS_S0_S0__param_27];
	shl.b32 	%r5684, %r21183, 4;
	cvta.to.global.u64 	%rd1731, %rd12604;
	mul.wide.s32 	%rd1732, %r5684, 4;
	add.s64 	%rd1733, %rd1731, %rd1732;
	mov.b32 	%r5685, 0;
	st.global.u32 	[%rd1733+4], %r5685;
	ld.global.u32 	%r9, [%rd12+40];
	setp.lt.s32 	%p70, %r9, 1;
	shl.b32 	%r5686, %r21183, 2;
	mul.wide.s32 	%rd1734, %r5686, 4;
	add.s64 	%rd47, %rd11, %rd1734;
	@%p70 bra 	$L__BB3_9;
	mov.b32 	%r21184, 0;
$L__BB3_4:
	ld.param.u64 	%rd12609, [_Z4LAMPPcPiS0_S0_S0_S0_S0_S0_S0_S0_S0_S0_S0_S0_S0_S0_S0_S0_S0_S0_S0_S0_S0_S0_S0_S0_S0_S0_S0_PdS_S0_S0__param_32];
	cvta.to.global.u64 	%rd1735, %rd12609;
	mul.wide.u32 	%rd1736, %r21184, 4;
	add.s64 	%rd1737, %rd1735, %rd1736;
	ld.global.u32 	%r11, [%rd1737];
	setp.eq.s32 	%p71, %r11, -1;
	@%p71 bra 	$L__BB3_8;
	ld.global.u32 	%r5688, [%rd47];
	sub.s32 	%r5689, %r5688, %r11;
	add.s32 	%r5690, %r5689, 299;
	setp.gt.u32 	%p72, %r5690, 598;
	@%p72 bra 	$L__BB3_7;
	mov.b32 	%r5691, 1;
	st.local.v2.u32 	[%rd21], {%r5691, %r21184};
	ld.global.u32 	%r23371, [%rd12];
	bra.uni 	$L__BB3_12109;
$L__BB3_7:
	add.s32 	%r21184, %r21184, 1;
	setp.lt.s32 	%p73, %r21184, %r9;
	@%p73 bra 	$L__BB3_4;
$L__BB3_8:
	st.local.u32 	[%rd21+4], %r21184;
$L__BB3_9:
	ld.global.u32 	%r5692, [%rd47+8];
	setp.ne.s32 	%p74, %r5692, 1;
	ld.global.u32 	%r23371, [%rd12];
	@%p74 bra 	$L__BB3_12109;
	ld.param.u64 	%rd12594, [_Z4LAMPPcPiS0_S0_S0_S0_S0_S0_S0_S0_S0_S0_S0_S0_S0_S0_S0_S0_S0_S0_S0_S0_S0_S0_S0_S0_S0_S0_S0_PdS_S0_S0__param_19];
	cvta.to.global.u64 	%rd1738, %rd12594;
	mul.wide.s32 	%rd1739, %r21183, 4;
	add.s64 	%rd1740, %rd1738, %rd1739;
	ld.global.u32 	%r21187, [%rd1740];
	st.local.v2.u32 	[%rd21], {%r21183, %r21187};
	setp.ge.s32 	%p75, %r21187, %r23371;
	setp.eq.s32 	%p76, %r21187, -1;
	or.pred  	%p77, %p76, %p75;
	@%p77 bra 	$L__BB3_12109;
$L__BB3_11:
	shl.b32 	%r5693, %r21187, 2;
	mul.wide.s32 	%rd1741, %r5693, 4;
	add.s64 	%rd48, %rd11, %rd1741;
	ld.global.u32 	%r5694, [%rd48+8];
	setp.ne.s32 	%p79, %r5694, 1;
	mov.pred 	%p13929, 0;
	@%p79 bra 	$L__BB3_12108;
	ld.global.u32 	%r5695, [%rd48];
	ld.global.u32 	%r5696, [%rd47];
	ld.global.u32 	%r5697, [%rd47+4];
	add.s32 	%r5698, %r5696, %r5697;
	sub.s32 	%r5699, %r5695, %r5698;
	setp.gt.s32 	%p80, %r5699, 20;
	@%p80 bra 	$L__BB3_12109;
	ld.param.u64 	%rd12596, [_Z4LAMPPcPiS0_S0_S0_S0_S0_S0_S0_S0_S0_S0_S0_S0_S0_S0_S0_S0_S0_S0_S0_S0_S0_S0_S0_S0_S0_S0_S0_PdS_S0_S0__param_20];
	cvta.to.global.u64 	%rd1742, %rd12596;
	mul.wide.s32 	%rd1743, %r21187, 4;
	add.s64 	%rd1744, %rd1742, %rd1743;
	ld.global.u32 	%r21192, [%rd1744];
	st.local.u32 	[%rd21+8], %r21192;
	ld.global.u32 	%r23378, [%rd12+4];
	setp.ge.s32 	%p82, %r21192, %r23378;
	setp.eq.s32 	%p83, %r21192, -1;
	or.pred  	%p84, %p83, %p82;
	@%p84 bra 	$L__BB3_12108;
	ld.param.u64 	%rd12582, [_Z4LAMPPcPiS0_S0_S0_S0_S0_S0_S0_S0_S0_S0_S0_S0_S0_S0_S0_S0_S0_S0_S0_S0_S0_S0_S0_S0_S0_S0_S0_PdS_S0_S0__param_12];
	ld.param.u64 	%rd12574, [_Z4LAMPPcPiS0_S0_S0_S0_S0_S0_S0_S0_S0_S0_S0_S0_S0_S0_S0_S0_S0_S0_S0_S0_S0_S0_S0_S0_S0_S0_S0_PdS_S0_S0__param_9];
	cvta.to.global.u64 	%rd1745, %rd12574;
	mul.wide.s32 	%rd1746, %r21187, 4;
	add.s64 	%rd49, %rd1745, %rd1746;
	cvta.to.global.u64 	%rd1747, %rd12582;
	add.s64 	%rd50, %rd1747, %rd1746;
$L__BB3_15:
	shl.b32 	%r5700, %r21192, 2;
	mul.wide.s32 	%rd1748, %r5700, 4;
	add.s64 	%rd51, %rd10, %rd1748;
	ld.global.u32 	%r5701, [%rd51+12];
	setp.ne.s32 	%p86, %r5701, 1;
	mov.pred 	%p13929, 0;
	@%p86 bra 	$L__BB3_12107;
	ld.global.u32 	%r5702, [%rd51];
	ld.global.u32 	%r5703, [%rd48];
	sub.s32 	%r26, %r5703, %r5702;
	setp.gt.s32 	%p88, %r26, -41;
	@%p88 bra 	$L__BB3_12107;
	setp.lt.u32 	%p90, %r26, -61;
	mov.pred 	%p13929, 0;
	@%p90 bra 	$L__BB3_12108;
	ld.param.u64 	%rd12599, [_Z4LAMPPcPiS0_S0_S0_S0_S0_S0_S0_S0_S0_S0_S0_S0_S0_S0_S0_S0_S0_S0_S0_S0_S0_S0_S0_S0_S0_S0_S0_PdS_S0_S0__param_22];
	cvta.to.global.u64 	%rd1749, %rd12599;
	mul.wide.s32 	%rd1750, %r21192, 4;
	add.s64 	%rd1751, %rd1749, %rd1750;
	ld.global.u32 	%r21197, [%rd1751];
	st.local.u32 	[%rd21+12], %r21197;
	setp.ge.s32 	%p92, %r21197, %r23378;
	setp.eq.s32 	%p93, %r21197, -1;
	or.pred  	%p94, %p93, %p92;
	mov.pred 	%p13929, 0;
	@%p94 bra 	$L__BB3_12107;
	ld.param.u64 	%rd12586, [_Z4LAMPPcPiS0_S0_S0_S0_S0_S0_S0_S0_S0_S0_S0_S0_S0_S0_S0_S0_S0_S0_S0_S0_S0_S0_S0_S0_S0_S0_S0_PdS_S0_S0__param_13];
	ld.param.u64 	%rd12578, [_Z4LAMPPcPiS0_S0_S0_S0_S0_S0_S0_S0_S0_S0_S0_S0_S0_S0_S0_S0_S0_S0_S0_S0_S0_S0_S0_S0_S0_S0_S0_PdS_S0_S0__param_10];
	cvta.to.global.u64 	%rd1752, %rd12578;
	mul.wide.s32 	%rd1753, %r21192, 4;
	add.s64 	%rd52, %rd1752, %rd1753;
	cvta.to.global.u64 	%rd1754, %rd12586;
	add.s64 	%rd53, %rd1754, %rd1753;
$L__BB3_20:
	shl.b32 	%r5704, %r21197, 2;
	mul.wide.s32 	%rd1755, %r5704, 4;
	add.s64 	%rd54, %rd10, %rd1755;
	ld.global.u32 	%r5705, [%rd54+8];
	setp.ne.s32 	%p96, %r5705, 1;
	mov.pred 	%p13929, 0;
	@%p96 bra 	$L__BB3_12106;
	ld.global.u32 	%r5706, [%rd54];
	ld.global.u32 	%r5707, [%rd51];
	sub.s32 	%r5708, %r5706, %r5707;
	setp.gt.s32 	%p98, %r5708, 85;
	mov.pred 	%p13929, 0;
	@%p98 bra 	$L__BB3_12107;
	ld.param.u64 	%rd12600, [_Z4LAMPPcPiS0_S0_S0_S0_S0_S0_S0_S0_S0_S0_S0_S0_S0_S0_S0_S0_S0_S0_S0_S0_S0_S0_S0_S0_S0_S0_S0_PdS_S0_S0__param_23];
	cvta.to.global.u64 	%rd1756, %rd12600;
	mul.wide.s32 	%rd1757, %r21197, 4;
	add.s64 	%rd1758, %rd1756, %rd1757;
	ld.global.u32 	%r21201, [%rd1758];
	st.local.u32 	[%rd21+16], %r21201;
	setp.ge.s32 	%p100, %r21201, %r23371;
	setp.eq.s32 	%p101, %r21201, -1;
	or.pred  	%p102, %p101, %p100;
	mov.pred 	%p99, 0;
	mov.pred 	%p13929, %p99;
	@%p102 bra 	$L__BB3_12106;
	ld.param.u64 	%rd12592, [_Z4LAMPPcPiS0_S0_S0_S0_S0_S0_S0_S0_S0_S0_S0_S0_S0_S0_S0_S0_S0_S0_S0_S0_S0_S0_S0_S0_S0_S0_S0_PdS_S0_S0__param_18];
	ld.param.u64 	%rd12590, [_Z4LAMPPcPiS0_S0_S0_S0_S0_S0_S0_S0_S0_S0_S0_S0_S0_S0_S0_S0_S0_S0_S0_S0_S0_S0_S0_S0_S0_S0_S0_PdS_S0_S0__param_16];
	ld.param.u64 	%rd12587, [_Z4LAMPPcPiS0_S0_S0_S0_S0_S0_S0_S0_S0_S0_S0_S0_S0_S0_S0_S0_S0_S0_S0_S0_S0_S0_S0_S0_S0_S0_S0_PdS_S0_S0__param_13];
	ld.param.u64 	%rd12579, [_Z4LAMPPcPiS0_S0_S0_S0_S0_S0_S0_S0_S0_S0_S0_S0_S0_S0_S0_S0_S0_S0_S0_S0_S0_S0_S0_S0_S0_S0_S0_PdS_S0_S0__param_10];
	cvta.to.global.u64 	%rd1759, %rd12590;
	mul.wide.s32 	%rd1760, %r21197, 4;
	add.s64 	%rd55, %rd1759, %rd1760;
	cvta.to.global.u64 	%rd1761, %rd12592;
	add.s64 	%rd56, %rd1761, %rd1760;
	cvta.to.global.u64 	%rd1762, %rd12579;
	add.s64 	%rd57, %rd1762, %rd1760;
	cvta.to.global.u64 	%rd1763, %rd12587;
	add.s64 	%rd58, %rd1763, %rd1760;
$L__BB3_24:
	shl.b32 	%r5710, %r21201, 2;
	mul.wide.s32 	%rd1764, %r5710, 4;
	add.s64 	%rd59, %rd11, %rd1764;
	ld.global.u32 	%r5711, [%rd59+12];
	setp.ne.s32 	%p103, %r5711, 1;
	mov.b32 	%r21284, 0;
	@%p103 bra 	$L__BB3_12105;
	ld.global.u32 	%r38, [%rd59];
	ld.global.u32 	%r5713, [%rd59+4];
	ld.global.u32 	%r5714, [%rd54];
	ld.global.u32 	%r5715, [%rd54+4];
	add.s32 	%r39, %r5713, %r38;
	sub.s32 	%r5716, %r5714, %r39;
	add.s32 	%r40, %r5716, %r5715;
	setp.gt.s32 	%p104, %r40, -41;
	@%p104 bra 	$L__BB3_12105;
	setp.lt.u32 	%p106, %r40, -61;
	mov.pred 	%p13929, %p99;
	@%p106 bra 	$L__BB3_12106;
	ld.global.u32 	%r5718, [%rd48];
	sub.s32 	%r41, %r5718, %r39;
	setp.gt.s32 	%p107, %r41, -122;
	@%p107 bra 	$L__BB3_12105;
	setp.lt.u32 	%p109, %r41, -182;
	mov.pred 	%p13929, %p99;
	@%p109 bra 	$L__BB3_12106;
	ld.global.u32 	%r5719, [%rd12+20];
	setp.eq.s32 	%p110, %r5719, 0;
	@%p110 bra 	$L__BB3_34;
	ld.param.u64 	%rd12597, [_Z4LAMPPcPiS0_S0_S0_S0_S0_S0_S0_S0_S0_S0_S0_S0_S0_S0_S0_S0_S0_S0_S0_S0_S0_S0_S0_S0_S0_S0_S0_PdS_S0_S0__param_21];
	ld.param.u64 	%rd12569, [_Z4LAMPPcPiS0_S0_S0_S0_S0_S0_S0_S0_S0_S0_S0_S0_S0_S0_S0_S0_S0_S0_S0_S0_S0_S0_S0_S0_S0_S0_S0_PdS_S0_S0__param_3];
	cvta.to.global.u64 	%rd60, %rd12569;
	cvta.to.global.u64 	%rd1765, %rd12597;
	mul.wide.s32 	%rd1766, %r21187, 4;
	add.s64 	%rd1767, %rd1765, %rd1766;
	ld.global.u32 	%r42, [%rd1767];
	setp.eq.s32 	%p111, %r42, -1;
	@%p111 bra 	$L__BB3_32;
	shl.b32 	%r5720, %r42, 2;
	mul.wide.s32 	%rd1768, %r5720, 4;
	add.s64 	%rd1769, %rd60, %rd1768;
	ld.global.u32 	%r5721, [%rd1769];
	add.s32 	%r5722, %r5721, 18;
	ld.global.u32 	%r5723, [%rd51];
	setp.le.s32 	%p112, %r5722, %r5723;
	@%p112 bra 	$L__BB3_34;
$L__BB3_32:
	ld.param.u64 	%rd12601, [_Z4LAMPPcPiS0_S0_S0_S0_S0_S0_S0_S0_S0_S0_S0_S0_S0_S0_S0_S0_S0_S0_S0_S0_S0_S0_S0_S0_S0_S0_S0_PdS_S0_S0__param_24];
	cvta.to.global.u64 	%rd1770, %rd12601;
	mul.wide.s32 	%rd1771, %r21197, 4;
	add.s64 	%rd1772, %rd1770, %rd1771;
	ld.global.u32 	%r43, [%rd1772];
	setp.eq.s32 	%p113, %r43, -1;
	@%p113 bra 	$L__BB3_12105;
	shl.b32 	%r5726, %r43, 2;
	mul.wide.s32 	%rd1773, %r5726, 4;
	add.s64 	%rd1774, %rd60, %rd1773;
	ld.global.u32 	%r5727, [%rd1774];
	add.s32 	%r5728, %r5727, 18;
	setp.gt.s32 	%p114, %r5728, %r38;
	@%p114 bra 	$L__BB3_12105;
$L__BB3_34:
	ld.param.u64 	%rd12595, [_Z4LAMPPcPiS0_S0_S0_S0_S0_S0_S0_S0_S0_S0_S0_S0_S0_S0_S0_S0_S0_S0_S0_S0_S0_S0_S0_S0_S0_S0_S0_PdS_S0_S0__param_19];
	cvta.to.global.u64 	%rd1775, %rd12595;
	mul.wide.s32 	%rd1776, %r21201, 4;
	add.s64 	%rd1777, %rd1775, %rd1776;
	ld.global.u32 	%r21205, [%rd1777];
	st.local.u32 	[%rd21+20], %r21205;
	setp.ge.s32 	%p115, %r21205, %r23371;
	setp.eq.s32 	%p116, %r21205, -1;
	or.pred  	%p117, %p116, %p115;
	@%p117 bra 	$L__BB3_12105;
	ld.param.u64 	%rd12583, [_Z4LAMPPcPiS0_S0_S0_S0_S0_S0_S0_S0_S0_S0_S0_S0_S0_S0_S0_S0_S0_S0_S0_S0_S0_S0_S0_S0_S0_S0_S0_PdS_S0_S0__param_12];
	ld.param.u64 	%rd12575, [_Z4LAMPPcPiS0_S0_S0_S0_S0_S0_S0_S0_S0_S0_S0_S0_S0_S0_S0_S0_S0_S0_S0_S0_S0_S0_S0_S0_S0_S0_S0_PdS_S0_S0__param_9];
	mul.wide.s32 	%rd1778, %r21201, 4;
	add.s64 	%rd61, %rd9, %rd1778;
	add.s64 	%rd62, %rd8, %rd1778;
	cvta.to.global.u64 	%rd1779, %rd12575;
	add.s64 	%rd63, %rd1779, %rd1778;
	cvta.to.global.u64 	%rd1780, %rd12583;
	add.s64 	%rd64, %rd1780, %rd1778;
	mov.b32 	%r21284, 0;
$L__BB3_36:
	shl.b32 	%r5731, %r21205, 2;
	mul.wide.s32 	%rd1781, %r5731, 4;
	add.s64 	%rd65, %rd11, %rd1781;
	ld.global.u32 	%r5732, [%rd65+12];
	setp.ne.s32 	%p118, %r5732, 1;
	@%p118 bra 	$L__BB3_4336;
	ld.global.u32 	%r49, [%rd65];
	ld.global.u32 	%r5733, [%rd59];
	ld.global.u32 	%r50, [%rd59+4];
	add.s32 	%r5734, %r5733, %r50;
	sub.s32 	%r5735, %r49, %r5734;
	setp.gt.s32 	%p119, %r5735, 20;
	@%p119 bra 	$L__BB3_12105;
	ld.global.u32 	%r51, [%rd47];
	ld.global.u32 	%r5736, [%rd65+4];
	add.s32 	%r52, %r5736, %r49;
	ld.global.u32 	%r53, [%rd12+36];
	setp.le.s32 	%p120, %r52, %r51;
	mov.f64 	%fd23113, 0d0000000000000000;
	@%p120 bra 	$L__BB3_53;
	sub.s32 	%r54, %r52, %r51;
	and.b32  	%r55, %r54, 15;
	sub.s32 	%r5739, %r51, %r52;
	setp.gt.u32 	%p121, %r5739, -16;
	mov.b32 	%r21218, 0;
	mov.u32 	%r21211, %r51;
	@%p121 bra 	$L__BB3_42;
	and.b32  	%r5741, %r54, -16;
	neg.s32 	%r21206, %r5741;
	mov.b32 	%r21218, 0;
	mov.u32 	%r21211, %r51;
$L__BB3_41:
	.pragma "nounroll";
	cvt.s64.s32 	%rd1782, %r21211;
	add.s64 	%rd1783, %rd46, %rd1782;
	ld.global.u8 	%rs790, [%rd1783+-7];
	and.b16  	%rs791, %rs790, 251;
	setp.eq.s16 	%p122, %rs791, 67;
	selp.u32 	%r5742, 1, 0, %p122;
	add.s32 	%r5743, %r21218, %r5742;
	ld.global.u8 	%rs792, [%rd1783+-6];
	and.b16  	%rs793, %rs792, 251;
	setp.eq.s16 	%p123, %rs793, 67;
	selp.u32 	%r5744, 1, 0, %p123;
	add.s32 	%r5745, %r5743, %r5744;
	ld.global.u8 	%rs794, [%rd1783+-5];
	and.b16  	%rs795, %rs794, 251;
	setp.eq.s16 	%p124, %rs795, 67;
	selp.u32 	%r5746, 1, 0, %p124;
	add.s32 	%r5747, %r5745, %r5746;
	ld.global.u8 	%rs796, [%rd1783+-4];
	and.b16  	%rs797, %rs796, 251;
	setp.eq.s16 	%p125, %rs797, 67;
	selp.u32 	%r5748, 1, 0, %p125;
	add.s32 	%r5749, %r5747, %r5748;
	ld.global.u8 	%rs798, [%rd1783+-3];
	and.b16  	%rs799, %rs798, 251;
	setp.eq.s16 	%p126, %rs799, 67;
	selp.u32 	%r5750, 1, 0, %p126;
	add.s32 	%r5751, %r5749, %r5750;
	ld.global.u8 	%rs800, [%rd1783+-2];
	and.b16  	%rs801, %rs800, 251;
	setp.eq.s16 	%p127, %rs801, 67;
	selp.u32 	%r5752, 1, 0, %p127;
	add.s32 	%r5753, %r5751, %r5752;
	ld.global.u8 	%rs802, [%rd1783+-1];
	and.b16  	%rs803, %rs802, 251;
	setp.eq.s16 	%p128, %rs803, 67;
	selp.u32 	%r5754, 1, 0, %p128;
	add.s32 	%r5755, %r5753, %r5754;
	ld.global.u8 	%rs804, [%rd1783];
	and.b16  	%rs805, %rs804, 251;
	setp.eq.s16 	%p129, %rs805, 67;
	selp.u32 	%r5756, 1, 0, %p129;
	add.s32 	%r5757, %r5755, %r5756;
	ld.global.u8 	%rs806, [%rd1783+1];
	and.b16  	%rs807, %rs806, 251;
	setp.eq.s16 	%p130, %rs807, 67;
	selp.u32 	%r5758, 1, 0, %p130;
	add.s32 	%r5759, %r5757, %r5758;
	ld.global.u8 	%rs808, [%rd1783+2];
	and.b16  	%rs809, %rs808, 251;
	setp.eq.s16 	%p131, %rs809, 67;
	selp.u32 	%r5760, 1, 0, %p131;
	add.s32 	%r5761, %r5759, %r5760;
	ld.global.u8 	%rs810, [%rd1783+3];
	and.b16  	%rs811, %rs810, 251;
	setp.eq.s16 	%p132, %rs811, 67;
	selp.u32 	%r5762, 1, 0, %p132;
	add.s32 	%r5763, %r5761, %r5762;
	ld.global.u8 	%rs812, [%rd1783+4];
	and.b16  	%rs813, %rs812, 251;
	setp.eq.s16 	%p133, %rs813, 67;
	selp.u32 	%r5764, 1, 0, %p133;
	add.s32 	%r5765, %r5763, %r5764;
	ld.global.u8 	%rs814, [%rd1783+5];
	and.b16  	%rs815, %rs814, 251;
	setp.eq.s16 	%p134, %rs815, 67;
	selp.u32 	%r5766, 1, 0, %p134;
	add.s32 	%r5767, %r5765, %r5766;
	ld.global.u8 	%rs816, [%rd1783+6];
	and.b16  	%rs817, %rs816, 251;
	setp.eq.s16 	%p135, %rs817, 67;
	selp.u32 	%r5768, 1, 0, %p135;
	add.s32 	%r5769, %r5767, %r5768;
	ld.global.u8 	%rs818, [%rd1783+7];
	and.b16  	%rs819, %rs818, 251;
	setp.eq.s16 	%p136, %rs819, 67;
	selp.u32 	%r5770, 1, 0, %p136;
	add.s32 	%r5771, %r5769, %r5770;
	ld.global.u8 	%rs820, [%rd1783+8];
	and.b16  	%rs821, %rs820, 251;
	setp.eq.s16 	%p137, %rs821, 67;
	selp.u32 	%r5772, 1, 0, %p137;
	add.s32 	%r21218, %r5771, %r5772;
	add.s32 	%r21211, %r21211, 16;
	add.s32 	%r21206, %r21206, 16;
	setp.ne.s32 	%p138, %r21206, 0;
	@%p138 bra 	$L__BB3_41;
$L__BB3_42:
	setp.eq.s32 	%p139, %r55, 0;
	@%p139 bra 	$L__BB3_52;
	and.b32  	%r66, %r54, 7;
	setp.lt.u32 	%p140, %r55, 8;
	@%p140 bra 	$L__BB3_45;
	cvt.s64.s32 	%rd1784, %r21211;
	add.s64 	%rd1785, %rd2, %rd1784;
	ld.global.u8 	%rs822, [%rd1785];
	and.b16  	%rs823, %rs822, 251;
	setp.eq.s16 	%p141, %rs823, 67;
	selp.u32 	%r5774, 1, 0, %p141;
	add.s32 	%r5775, %r21218, %r5774;
	ld.global.u8 	%rs824, [%rd1785+1];
	and.b16  	%rs825, %rs824, 251;
	setp.eq.s16 	%p142, %rs825, 67;
	selp.u32 	%r5776, 1, 0, %p142;
	add.s32 	%r5777, %r5775, %r5776;
	ld.global.u8 	%rs826, [%rd1785+2];
	and.b16  	%rs827, %rs826, 251;
	setp.eq.s16 	%p143, %rs827, 67;
	selp.u32 	%r5778, 1, 0, %p143;
	add.s32 	%r5779, %r5777, %r5778;
	ld.global.u8 	%rs828, [%rd1785+3];
	and.b16  	%rs829, %rs828, 251;
	setp.eq.s16 	%p144, %rs829, 67;
	selp.u32 	%r5780, 1, 0, %p144;
	add.s32 	%r5781, %r5779, %r5780;
	ld.global.u8 	%rs830, [%rd1785+4];
	and.b16  	%rs831, %rs830, 251;
	setp.eq.s16 	%p145, %rs831, 67;
	selp.u32 	%r5782, 1, 0, %p145;
	add.s32 	%r5783, %r5781, %r5782;
	ld.global.u8 	%rs832, [%rd1785+5];
	and.b16  	%rs833, %rs832, 251;
	setp.eq.s16 	%p146, %rs833, 67;
	selp.u32 	%r5784, 1, 0, %p146;
	add.s32 	%r5785, %r5783, %r5784;
	ld.global.u8 	%rs834, [%rd1785+6];
	and.b16  	%rs835, %rs834, 251;
	setp.eq.s16 	%p147, %rs835, 67;
	selp.u32 	%r5786, 1, 0, %p147;
	add.s32 	%r5787, %r5785, %r5786;
	ld.global.u8 	%rs836, [%rd1785+7];
	and.b16  	%rs837, %rs836, 251;
	setp.eq.s16 	%p148, %rs837, 67;
	selp.u32 	%r5788, 1, 0, %p148;
	add.s32 	%r21218, %r5787, %r5788;
	add.s32 	%r21211, %r21211, 8;
$L__BB3_45:
	setp.eq.s32 	%p149, %r66, 0;
	@%p149 bra 	$L__BB3_52;
	and.b32  	%r72, %r54, 3;
	setp.lt.u32 	%p150, %r66, 4;
	@%p150 bra 	$L__BB3_48;
	cvt.s64.s32 	%rd1786, %r21211;
	add.s64 	%rd1787, %rd2, %rd1786;
	ld.global.u8 	%rs838, [%rd1787];
	and.b16  	%rs839, %rs838, 251;
	setp.eq.s16 	%p151, %rs839, 67;
	selp.u32 	%r5790, 1, 0, %p151;
	add.s32 	%r5791, %r21218, %r5790;
	ld.global.u8 	%rs840, [%rd1787+1];
	and.b16  	%rs841, %rs840, 251;
	setp.eq.s16 	%p152, %rs841, 67;
	selp.u32 	%r5792, 1, 0, %p152;
	add.s32 	%r5793, %r5791, %r5792;
	ld.global.u8 	%rs842, [%rd1787+2];
	and.b16  	%rs843, %rs842, 251;
	setp.eq.s16 	%p153, %rs843, 67;
	selp.u32 	%r5794, 1, 0, %p153;
	add.s32 	%r5795, %r5793, %r5794;
	ld.global.u8 	%rs844, [%rd1787+3];
	and.b16  	%rs845, %rs844, 251;
	setp.eq.s16 	%p154, %rs845, 67;
	selp.u32 	%r5796, 1, 0, %p154;
	add.s32 	%r21218, %r5795, %r5796;
	add.s32 	%r21211, %r21211, 4;
$L__BB3_48:
	setp.eq.s32 	%p155, %r72, 0;
	@%p155 bra 	$L__BB3_52;
	cvt.s64.s32 	%rd1788, %r21211;
	add.s64 	%rd66, %rd2, %rd1788;
	ld.global.u8 	%rs846, [%rd66];
	and.b16  	%rs847, %rs846, 251;
	setp.eq.s16 	%p156, %rs847, 67;
	selp.u32 	%r5797, 1, 0, %p156;
	add.s32 	%r21218, %r21218, %r5797;
	setp.eq.s32 	%p157, %r72, 1;
	@%p157 bra 	$L__BB3_52;
	ld.global.u8 	%rs848, [%rd66+1];
	and.b16  	%rs849, %rs848, 251;
	setp.eq.s16 	%p158, %rs849, 67;
	selp.u32 	%r5798, 1, 0, %p158;
	add.s32 	%r21218, %r21218, %r5798;
	setp.eq.s32 	%p159, %r72, 2;
	@%p159 bra 	$L__BB3_52;
	ld.global.u8 	%rs850, [%rd66+2];
	and.b16  	%rs851, %rs850, 251;
	setp.eq.s16 	%p160, %rs851, 67;
	selp.u32 	%r5799, 1, 0, %p160;
	add.s32 	%r21218, %r21218, %r5799;
$L__BB3_52:
	cvt.rn.f64.u32 	%fd7666, %r21218;
	mul.f64 	%fd23113, %fd7666, 0d4059000000000000;
$L__BB3_53:
	sub.s32 	%r5801, %r52, %r51;
	cvt.rn.f64.s32 	%fd7667, %r5801;
	div.rn.f64 	%fd7668, %fd23113, %fd7667;
	cvt.rn.f32.f64 	%f1, %fd7668;
	setp.eq.s32 	%p161, %r53, 1;
	setp.ge.f32 	%p162, %f1, 0f42340000;
	and.pred  	%p163, %p161, %p162;
	setp.eq.s32 	%p164, %r53, 0;
	setp.le.f32 	%p165, %f1, 0f42340000;
	and.pred  	%p166, %p164, %p165;
	or.pred  	%p167, %p163, %p166;
	mov.b32 	%r5800, 0;
	not.pred 	%p168, %p167;
	mov.u32 	%r21284, %r5800;
	@%p168 bra 	$L__BB3_4336;
	ld.global.u32 	%r5802, [%rd12+16];
	setp.eq.s32 	%p169, %r5802, 0;
	@%p169 bra 	$L__BB3_113;
	ld.param.u64 	%rd12593, [_Z4LAMPPcPiS0_S0_S0_S0_S0_S0_S0_S0_S0_S0_S0_S0_S0_S0_S0_S0_S0_S0_S0_S0_S0_S0_S0_S0_S0_S0_S0_PdS_S0_S0__param_18];
	ld.param.u64 	%rd12591, [_Z4LAMPPcPiS0_S0_S0_S0_S0_S0_S0_S0_S0_S0_S0_S0_S0_S0_S0_S0_S0_S0_S0_S0_S0_S0_S0_S0_S0_S0_S0_PdS_S0_S0__param_16];
	cvta.to.global.u64 	%rd1789, %rd12593;
	mul.wide.s32 	%rd1790, %r21192, 4;
	add.s64 	%rd67, %rd1789, %rd1790;
	cvta.to.global.u64 	%rd1791, %rd12591;
	add.s64 	%rd68, %rd1791, %rd1790;
	mul.wide.s32 	%rd1792, %r21187, 4;
	add.s64 	%rd69, %rd9, %rd1792;
	mul.wide.s32 	%rd1793, %r21183, 4;
	add.s64 	%rd1794, %rd9, %rd1793;
	ld.global.u32 	%r21225, [%rd1794];
	add.s64 	%rd1795, %rd8, %rd1793;
	ld.global.u32 	%r83, [%rd1795];
	setp.ge.s32 	%p170, %r21225, %r83;
	@%p170 bra 	$L__BB3_84;
	mul.wide.s32 	%rd1796, %r21205, 4;
	add.s64 	%rd70, %rd9, %rd1796;
	add.s64 	%rd71, %rd8, %rd1796;
	mov.u32 	%r21219, %r21225;
$L__BB3_57:
	shl.b32 	%r5803, %r21219, 2;
	mul.wide.s32 	%rd1797, %r5803, 4;
	add.s64 	%rd72, %rd7, %rd1797;
	ld.global.u32 	%r5804, [%rd72+8];
	setp.ne.s32 	%p171, %r5804, 1;
	@%p171 bra 	$L__BB3_83;
	ld.global.u32 	%r86, [%rd72];
	ld.global.u32 	%r21220, [%rd69];
	mul.wide.s32 	%rd1798, %r21187, 4;
	add.s64 	%rd1799, %rd8, %rd1798;
	ld.global.u32 	%r88, [%rd1799];
	setp.ge.s32 	%p172, %r21220, %r88;
	@%p172 bra 	$L__BB3_83;
$L__BB3_59:
	shl.b32 	%r5805, %r21220, 2;
	mul.wide.s32 	%rd1800, %r5805, 4;
	add.s64 	%rd73, %rd7, %rd1800;
	ld.global.u32 	%r5806, [%rd73];
	setp.ne.s32 	%p173, %r5806, %r86;
	@%p173 bra 	$L__BB3_82;
	ld.global.u32 	%r5807, [%rd73+8];
	setp.ne.s32 	%p174, %r5807, 1;
	@%p174 bra 	$L__BB3_82;
	ld.global.u32 	%r21221, [%rd68];
	ld.global.u32 	%r92, [%rd67];
	setp.ge.s32 	%p175, %r21221, %r92;
	@%p175 bra 	$L__BB3_82;
$L__BB3_62:
	shl.b32 	%r5808, %r21221, 2;
	mul.wide.s32 	%rd1801, %r5808, 4;
	add.s64 	%rd74, %rd6, %rd1801;
	ld.global.u32 	%r5809, [%rd74];
	setp.ne.s32 	%p176, %r5809, %r86;
	@%p176 bra 	$L__BB3_81;
	ld.global.u32 	%r5810, [%rd74+12];
	setp.ne.s32 	%p177, %r5810, 1;
	@%p177 bra 	$L__BB3_81;
	ld.global.u32 	%r21222, [%rd55];
	ld.global.u32 	%r96, [%rd56];
	setp.ge.s32 	%p178, %r21222, %r96;
	@%p178 bra 	$L__BB3_81;
$L__BB3_65:
	shl.b32 	%r5811, %r21222, 2;
	mul.wide.s32 	%rd1802, %r5811, 4;
	add.s64 	%rd75, %rd6, %rd1802;
	ld.global.u32 	%r5812, [%rd75];
	setp.ne.s32 	%p179, %r5812, %r86;
	@%p179 bra 	$L__BB3_80;
	ld.global.u32 	%r5813, [%rd75+8];
	setp.ne.s32 	%p180, %r5813, 1;
	@%p180 bra 	$L__BB3_80;
	ld.global.u32 	%r21223, [%rd61];
	ld.global.u32 	%r100, [%rd62];
	setp.ge.s32 	%p181, %r21223, %r100;
	@%p181 bra 	$L__BB3_80;
$L__BB3_68:
	shl.b32 	%r5814, %r21223, 2;
	mul.wide.s32 	%rd1803, %r5814, 4;
	add.s64 	%rd76, %rd7, %rd1803;
	ld.global.u32 	%r5815, [%rd76];
	setp.ne.s32 	%p182, %r5815, %r86;
	@%p182 bra 	$L__BB3_79;
	ld.global.u32 	%r5816, [%rd76+12];
	setp.ne.s32 	%p183, %r5816, 1;
	@%p183 bra 	$L__BB3_79;
	ld.global.u32 	%r21224, [%rd70];
	ld.global.u32 	%r104, [%rd71];
	setp.ge.s32 	%p184, %r21224, %r104;
	@%p184 bra 	$L__BB3_79;
$L__BB3_71:
	shl.b32 	%r5817, %r21224, 2;
	mul.wide.s32 	%rd1804, %r5817, 4;
	add.s64 	%rd77, %rd7, %rd1804;
	ld.global.u32 	%r5818, [%rd77];
	setp.ne.s32 	%p185, %r5818, %r86;
	@%p185 bra 	$L__BB3_78;
	ld.global.u32 	%r5819, [%rd77+12];
	setp.ne.s32 	%p186, %r5819, 1;
	@%p186 bra 	$L__BB3_78;
	ld.global.u32 	%r106, [%rd73+4];
	ld.global.u32 	%r107, [%rd72+4];
	setp.lt.s32 	%p187, %r106, %r107;
	@%p187 bra 	$L__BB3_78;
	ld.global.u32 	%r108, [%rd74+4];
	ld.global.u32 	%r5820, [%rd48+4];
	add.s32 	%r5821, %r5820, %r106;
	setp.lt.s32 	%p188, %r108, %r5821;
	@%p188 bra 	$L__BB3_78;
	ld.global.u32 	%r109, [%rd75+4];
	ld.global.u32 	%r5822, [%rd51+4];
	add.s32 	%r5823, %r5822, %r108;
	setp.lt.s32 	%p189, %r109, %r5823;
	@%p189 bra 	$L__BB3_78;
	ld.global.u32 	%r110, [%rd76+4];
	ld.global.u32 	%r5824, [%rd54+4];
	add.s32 	%r5825, %r5824, %r109;
	setp.lt.s32 	%p190, %r110, %r5825;
	@%p190 bra 	$L__BB3_78;
	ld.global.u32 	%r5827, [%rd77+4];
	setp.ge.s32 	%p191, %r5827, %r110;
	sub.s32 	%r5829, %r5827, %r107;
	setp.lt.s32 	%p192, %r5829, 1001;
	and.pred  	%p193, %p191, %p192;
	mov.u32 	%r21284, %r5800;
	@%p193 bra 	$L__BB3_4336;
$L__BB3_78:
	add.s32 	%r21224, %r21224, 1;
	setp.lt.s32 	%p194, %r21224, %r104;
	@%p194 bra 	$L__BB3_71;
$L__BB3_79:
	add.s32 	%r21223, %r21223, 1;
	setp.lt.s32 	%p195, %r21223, %r100;
	@%p195 bra 	$L__BB3_68;
$L__BB3_80:
	add.s32 	%r21222, %r21222, 1;
	setp.lt.s32 	%p196, %r21222, %r96;
	@%p196 bra 	$L__BB3_65;
$L__BB3_81:
	add.s32 	%r21221, %r21221, 1;
	setp.lt.s32 	%p197, %r21221, %r92;
	@%p197 bra 	$L__BB3_62;
$L__BB3_82:
	add.s32 	%r21220, %r21220, 1;
	setp.lt.s32 	%p198, %r21220, %r88;
	@%p198 bra 	$L__BB3_59;
$L__BB3_83:
	add.s32 	%r21219, %r21219, 1;
	setp.lt.s32 	%p199, %r21219, %r83;
	@%p199 bra 	$L__BB3_57;
$L__BB3_84:
	@%p170 bra 	$L__BB3_113;
	mul.wide.s32 	%rd1805, %r21205, 4;
	add.s64 	%rd78, %rd9, %rd1805;
	add.s64 	%rd79, %rd8, %rd1805;
$L__BB3_86:
	shl.b32 	%r5830, %r21225, 2;
	mul.wide.s32 	%rd1806, %r5830, 4;
	add.s64 	%rd80, %rd7, %rd1806;
	ld.global.u32 	%r5831, [%rd80+12];
	setp.ne.s32 	%p201, %r5831, 1;
	@%p201 bra 	$L__BB3_112;
	ld.global.u32 	%r124, [%rd80];
	ld.global.u32 	%r21226, [%rd69];
	mul.wide.s32 	%rd1807, %r21187, 4;
	add.s64 	%rd1808, %rd8, %rd1807;
	ld.global.u32 	%r126, [%rd1808];
	setp.ge.s32 	%p202, %r21226, %r126;
	@%p202 bra 	$L__BB3_112;
$L__BB3_88:
	shl.b32 	%r5832, %r21226, 2;
	mul.wide.s32 	%rd1809, %r5832, 4;
	add.s64 	%rd81, %rd7, %rd1809;
	ld.global.u32 	%r5833, [%rd81];
	setp.ne.s32 	%p203, %r5833, %r124;
	@%p203 bra 	$L__BB3_111;
	ld.global.u32 	%r5834, [%rd81+12];
	setp.ne.s32 	%p204, %r5834, 1;
	@%p204 bra 	$L__BB3_111;
	ld.global.u32 	%r21227, [%rd68];
	ld.global.u32 	%r130, [%rd67];
	setp.ge.s32 	%p205, %r21227, %r130;
	@%p205 bra 	$L__BB3_111;
$L__BB3_91:
	shl.b32 	%r5835, %r21227, 2;
	mul.wide.s32 	%rd1810, %r5835, 4;
	add.s64 	%rd82, %rd6, %rd1810;
	ld.global.u32 	%r5836, [%rd82];
	setp.ne.s32 	%p206, %r5836, %r124;
	@%p206 bra 	$L__BB3_110;
	ld.global.u32 	%r5837, [%rd82+8];
	setp.ne.s32 	%p207, %r5837, 1;
	@%p207 bra 	$L__BB3_110;
	ld.global.u32 	%r21228, [%rd55];
	ld.global.u32 	%r134, [%rd56];
	setp.ge.s32 	%p208, %r21228, %r134;
	@%p208 bra 	$L__BB3_110;
$L__BB3_94:
	shl.b32 	%r5838, %r21228, 2;
	mul.wide.s32 	%rd1811, %r5838, 4;
	add.s64 	%rd83, %rd6, %rd1811;
	ld.global.u32 	%r5839, [%rd83];
	setp.ne.s32 	%p209, %r5839, %r124;
	@%p209 bra 	$L__BB3_109;
	ld.global.u32 	%r5840, [%rd83+12];
	setp.ne.s32 	%p210, %r5840, 1;
	@%p210 bra 	$L__BB3_109;
	ld.global.u32 	%r21229, [%rd61];
	ld.global.u32 	%r138, [%rd62];
	setp.ge.s32 	%p211, %r21229, %r138;
	@%p211 bra 	$L__BB3_109;
$L__BB3_97:
	shl.b32 	%r5841, %r21229, 2;
	mul.wide.s32 	%rd1812, %r5841, 4;
	add.s64 	%rd84, %rd7, %rd1812;
	ld.global.u32 	%r5842, [%rd84];
	setp.ne.s32 	%p212, %r5842, %r124;
	@%p212 bra 	$L__BB3_108;
	ld.global.u32 	%r5843, [%rd84+8];
	setp.ne.s32 	%p213, %r5843, 1;
	@%p213 bra 	$L__BB3_108;
	ld.global.u32 	%r21230, [%rd78];
	ld.global.u32 	%r142, [%rd79];
	setp.ge.s32 	%p214, %r21230, %r142;
	@%p214 bra 	$L__BB3_108;
$L__BB3_100:
	shl.b32 	%r5844, %r21230, 2;
	mul.wide.s32 	%rd1813, %r5844, 4;
	add.s64 	%rd85, %rd7, %rd1813;
	ld.global.u32 	%r5845, [%rd85];
	setp.ne.s32 	%p215, %r5845, %r124;
	@%p215 bra 	$L__BB3_107;
	ld.global.u32 	%r5846, [%rd85+8];
	setp.ne.s32 	%p216, %r5846, 1;
	@%p216 bra 	$L__BB3_107;
	ld.global.u32 	%r144, [%rd80+4];
	ld.global.u32 	%r145, [%rd81+4];
	setp.lt.s32 	%p217, %r144, %r145;
	@%p217 bra 	$L__BB3_107;
	ld.global.u32 	%r146, [%rd82+4];
	ld.global.u32 	%r5847, [%rd51+4];
	add.s32 	%r5848, %r5847, %r146;
	setp.lt.s32 	%p218, %r145, %r5848;
	@%p218 bra 	$L__BB3_107;
	ld.global.u32 	%r147, [%rd83+4];
	ld.global.u32 	%r5849, [%rd54+4];
	add.s32 	%r5850, %r5849, %r147;
	setp.lt.s32 	%p219, %r146, %r5850;
	@%p219 bra 	$L__BB3_107;
	ld.global.u32 	%r148, [%rd84+4];
	add.s32 	%r5851, %r50, %r148;
	setp.lt.s32 	%p220, %r147, %r5851;
	@%p220 bra 	$L__BB3_107;
	ld.global.u32 	%r5853, [%rd85+4];
	setp.ge.s32 	%p221, %r148, %r5853;
	sub.s32 	%r5855, %r144, %r5853;
	setp.lt.s32 	%p222, %r5855, 1001;
	and.pred  	%p223, %p221, %p222;
	mov.u32 	%r21284, %r5800;
	@%p223 bra 	$L__BB3_4336;
$L__BB3_107:
	add.s32 	%r21230, %r21230, 1;
	setp.lt.s32 	%p224, %r21230, %r142;
	@%p224 bra 	$L__BB3_100;
$L__BB3_108:
	add.s32 	%r21229, %r21229, 1;
	setp.lt.s32 	%p225, %r21229, %r138;
	@%p225 bra 	$L__BB3_97;
$L__BB3_109:
	add.s32 	%r21228, %r21228, 1;
	setp.lt.s32 	%p226, %r21228, %r134;
	@%p226 bra 	$L__BB3_94;
$L__BB3_110:
	add.s32 	%r21227, %r21227, 1;
	setp.lt.s32 	%p227, %r21227, %r130;
	@%p227 bra 	$L__BB3_91;
$L__BB3_111:
	add.s32 	%r21226, %r21226, 1;
	setp.lt.s32 	%p228, %r21226, %r126;
	@%p228 bra 	$L__BB3_88;
$L__BB3_112:
	add.s32 	%r21225, %r21225, 1;
	setp.lt.s32 	%p229, %r21225, %r83;
	@%p229 bra 	$L__BB3_86;
$L__BB3_113:
	ld.global.u32 	%r5857, [%rd12+12];
	setp.eq.s32 	%p230, %r5857, 0;
	mov.b32 	%r21284, 1;
	@%p230 bra 	$L__BB3_216;
	ld.global.u32 	%r159, [%rd12+28];
	setp.lt.s32 	%p231, %r159, 1;
	@%p231 bra 	$L__BB3_126;
	mul.lo.s32 	%r160, %r159, %r21183;
	and.b32  	%r161, %r159, 7;
	setp.lt.u32 	%p232, %r159, 8;
	mov.b32 	%r21233, 0;
	@%p232 bra 	$L__BB3_118;
	and.b32  	%r21233, %r159, 2147483640;
	mov.b32 	%r21231, 0;
$L__BB3_117:
	.pragma "nounroll";
	add.s32 	%r5860, %r21231, %r160;
	mul.wide.s32 	%rd1814, %r5860, 4;
	add.s64 	%rd1815, %rd5, %rd1814;
	mov.b32 	%r5861, 0;
	st.global.u32 	[%rd1815], %r5861;
	st.global.u32 	[%rd1815+4], %r5861;
	st.global.u32 	[%rd1815+8], %r5861;
	st.global.u32 	[%rd1815+12], %r5861;
	st.global.u32 	[%rd1815+16], %r5861;
	st.global.u32 	[%rd1815+20], %r5861;
	st.global.u32 	[%rd1815+24], %r5861;
	st.global.u32 	[%rd1815+28], %r5861;
	add.s32 	%r21231, %r21231, 8;
	setp.ne.s32 	%p233, %r21231, %r21233;
	@%p233 bra 	$L__BB3_117;
$L__BB3_118:
	setp.eq.s32 	%p234, %r161, 0;
	@%p234 bra 	$L__BB3_126;
	and.b32  	%r166, %r159, 3;
	setp.lt.u32 	%p235, %r161, 4;
	@%p235 bra 	$L__BB3_121;
	add.s32 	%r5862, %r21233, %r160;
	mul.wide.s32 	%rd1816, %r5862, 4;
	add.s64 	%rd1817, %rd5, %rd1816;
	mov.b32 	%r5863, 0;
	st.global.u32 	[%rd1817], %r5863;
	st.global.u32 	[%rd1817+4], %r5863;
	st.global.u32 	[%rd1817+8], %r5863;
	st.global.u32 	[%rd1817+12], %r5863;
	add.s32 	%r21233, %r21233, 4;
$L__BB3_121:
	setp.eq.s32 	%p236, %r166, 0;
	@%p236 bra 	$L__BB3_126;
	setp.eq.s32 	%p237, %r166, 1;
	@%p237 bra 	$L__BB3_124;
	add.s32 	%r5864, %r21233, %r160;
	mul.wide.s32 	%rd1818, %r5864, 4;
	add.s64 	%rd1819, %rd5, %rd1818;
	mov.b32 	%r5865, 0;
	st.global.u32 	[%rd1819], %r5865;
	st.global.u32 	[%rd1819+4], %r5865;
	add.s32 	%r21233, %r21233, 2;
$L__BB3_124:
	and.b32  	%r5866, %r159, 1;
	setp.eq.b32 	%p238, %r5866, 1;
	not.pred 	%p239, %p238;
	@%p239 bra 	$L__BB3_126;
	add.s32 	%r5867, %r21233, %r160;
	mul.wide.s32 	%rd1820, %r5867, 4;
	add.s64 	%rd1821, %rd5, %rd1820;
	mov.b32 	%r5868, 0;
	st.global.u32 	[%rd1821], %r5868;
$L__BB3_126:
	ld.param.u64 	%rd12584, [_Z4LAMPPcPiS0_S0_S0_S0_S0_S0_S0_S0_S0_S0_S0_S0_S0_S0_S0_S0_S0_S0_S0_S0_S0_S0_S0_S0_S0_S0_S0_PdS_S0_S0__param_12];
	ld.param.u64 	%rd12576, [_Z4LAMPPcPiS0_S0_S0_S0_S0_S0_S0_S0_S0_S0_S0_S0_S0_S0_S0_S0_S0_S0_S0_S0_S0_S0_S0_S0_S0_S0_S0_PdS_S0_S0__param_9];
	cvta.to.global.u64 	%rd86, %rd12584;
	cvta.to.global.u64 	%rd87, %rd12576;
	mul.wide.s32 	%rd1822, %r21183, 4;
	add.s64 	%rd1823, %rd87, %rd1822;
	ld.global.u32 	%r21236, [%rd1823];
	add.s64 	%rd88, %rd86, %rd1822;
	ld.global.u32 	%r21252, [%rd88];
	setp.ge.s32 	%p240, %r21236, %r21252;
	@%p240 bra 	$L__BB3_164;
	mul.lo.s32 	%r173, %r159, %r21183;
	mul.wide.s32 	%rd1824, %r21205, 4;
	add.s64 	%rd89, %rd87, %rd1824;
	add.s64 	%rd90, %rd86, %rd1824;
$L__BB3_128:
	shl.b32 	%r5869, %r21236, 2;
	mul.wide.s32 	%rd1825, %r5869, 4;
	add.s64 	%rd91, %rd4, %rd1825;
	ld.global.u32 	%r5870, [%rd91+8];
	setp.ne.s32 	%p241, %r5870, 1;
	@%p241 bra 	$L__BB3_162;
	ld.global.u32 	%r176, [%rd91];
	add.s32 	%r5871, %r176, %r173;
	mul.wide.s32 	%rd1826, %r5871, 4;
	add.s64 	%rd92, %rd5, %rd1826;
	ld.global.u32 	%r5872, [%rd92];
	setp.eq.s32 	%p242, %r5872, 1;
	@%p242 bra 	$L__BB3_162;
	ld.global.u32 	%r21238, [%rd49];
	ld.global.u32 	%r21251, [%rd50];
	setp.ge.s32 	%p243, %r21238, %r21251;
	@%p243 bra 	$L__BB3_162;
$L__BB3_131:
	shl.b32 	%r5873, %r21238, 2;
	mul.wide.s32 	%rd1827, %r5873, 4;
	add.s64 	%rd93, %rd4, %rd1827;
	ld.global.u32 	%r5874, [%rd93];
	setp.ne.s32 	%p244, %r5874, %r176;
	@%p244 bra 	$L__BB3_160;
	ld.global.u32 	%r5875, [%rd93+8];
	setp.ne.s32 	%p245, %r5875, 1;
	@%p245 bra 	$L__BB3_160;
	ld.global.u32 	%r21240, [%rd52];
	ld.global.u32 	%r21250, [%rd53];
	setp.ge.s32 	%p246, %r21240, %r21250;
	@%p246 bra 	$L__BB3_160;
$L__BB3_134:
	shl.b32 	%r5876, %r21240, 2;
	mul.wide.s32 	%rd1828, %r5876, 4;
	add.s64 	%rd94, %rd3, %rd1828;
	ld.global.u32 	%r5877, [%rd94];
	setp.ne.s32 	%p247, %r5877, %r176;
	@%p247 bra 	$L__BB3_158;
	ld.global.u32 	%r5878, [%rd94+12];
	setp.ne.s32 	%p248, %r5878, 1;
	@%p248 bra 	$L__BB3_158;
	ld.global.u32 	%r21242, [%rd57];
	ld.global.u32 	%r21249, [%rd58];
	setp.ge.s32 	%p249, %r21242, %r21249;
	@%p249 bra 	$L__BB3_158;
$L__BB3_137:
	shl.b32 	%r5879, %r21242, 2;
	mul.wide.s32 	%rd1829, %r5879, 4;
	add.s64 	%rd95, %rd3, %rd1829;
	ld.global.u32 	%r5880, [%rd95];
	setp.ne.s32 	%p250, %r5880, %r176;
	@%p250 bra 	$L__BB3_156;
	ld.global.u32 	%r5881, [%rd95+8];
	setp.ne.s32 	%p251, %r5881, 1;
	@%p251 bra 	$L__BB3_156;
	ld.global.u32 	%r21244, [%rd63];
	ld.global.u32 	%r21248, [%rd64];
	setp.ge.s32 	%p252, %r21244, %r21248;
	@%p252 bra 	$L__BB3_156;
$L__BB3_140:
	shl.b32 	%r5882, %r21244, 2;
	mul.wide.s32 	%rd1830, %r5882, 4;
	add.s64 	%rd96, %rd4, %rd1830;
	ld.global.u32 	%r5883, [%rd96];
	setp.ne.s32 	%p253, %r5883, %r176;
	@%p253 bra 	$L__BB3_154;
	ld.global.u32 	%r5884, [%rd96+12];
	setp.ne.s32 	%p254, %r5884, 1;
	@%p254 bra 	$L__BB3_154;
	ld.global.u32 	%r21246, [%rd89];
	ld.global.u32 	%r21247, [%rd90];
	setp.ge.s32 	%p255, %r21246, %r21247;
	@%p255 bra 	$L__BB3_154;
$L__BB3_143:
	shl.b32 	%r5885, %r21246, 2;
	mul.wide.s32 	%rd1831, %r5885, 4;
	add.s64 	%rd97, %rd4, %rd1831;
	ld.global.u32 	%r5886, [%rd97];
	setp.ne.s32 	%p256, %r5886, %r176;
	@%p256 bra 	$L__BB3_152;
	ld.global.u32 	%r5887, [%rd97+12];
	setp.ne.s32 	%p257, %r5887, 1;
	@%p257 bra 	$L__BB3_152;
	ld.global.u32 	%r197, [%rd93+4];
	ld.global.u32 	%r5888, [%rd91+4];
	ld.global.u32 	%r5889, [%rd47+4];
	add.s32 	%r5890, %r5888, %r5889;
	sub.s32 	%r5891, %r197, %r5890;
	setp.gt.u32 	%p258, %r5891, 20;
	@%p258 bra 	$L__BB3_152;
	ld.global.u32 	%r198, [%rd94+4];
	sub.s32 	%r5892, %r197, %r198;
	add.s32 	%r5893, %r5892, 61;
	setp.gt.u32 	%p259, %r5893, 20;
	@%p259 bra 	$L__BB3_152;
	ld.global.u32 	%r199, [%rd95+4];
	ld.global.u32 	%r5894, [%rd51+4];
	add.s32 	%r5895, %r5894, %r198;
	setp.lt.s32 	%p260, %r199, %r5895;
	@%p260 bra 	$L__BB3_152;
	ld.global.u32 	%r200, [%rd96+4];
	ld.global.u32 	%r201, [%rd59+4];
	ld.global.u32 	%r5896, [%rd54+4];
	add.s32 	%r5897, %r5896, %r199;
	add.s32 	%r5898, %r200, %r201;
	add.s32 	%r202, %r5898, -61;
	sub.s32 	%r5899, %r5897, %r202;
	setp.gt.u32 	%p261, %r5899, 20;
	@%p261 bra 	$L__BB3_152;
	sub.s32 	%r5900, %r197, %r202;
	add.s32 	%r5901, %r5900, 121;
	setp.gt.u32 	%p262, %r5901, 60;
	@%p262 bra 	$L__BB3_152;
	ld.global.u32 	%r5902, [%rd97+4];
	sub.s32 	%r5904, %r5902, %r5898;
	setp.gt.u32 	%p263, %r5904, 20;
	@%p263 bra 	$L__BB3_152;
	mov.b32 	%r5905, 1;
	st.global.u32 	[%rd92], %r5905;
	ld.global.u32 	%r21247, [%rd90];
$L__BB3_152:
	add.s32 	%r21246, %r21246, 1;
	setp.lt.s32 	%p264, %r21246, %r21247;
	@%p264 bra 	$L__BB3_143;
	ld.global.u32 	%r21248, [%rd64];
$L__BB3_154:
	add.s32 	%r21244, %r21244, 1;
	setp.lt.s32 	%p265, %r21244, %r21248;
	@%p265 bra 	$L__BB3_140;
	ld.global.u32 	%r21249, [%rd58];
$L__BB3_156:
	add.s32 	%r21242, %r21242, 1;
	setp.lt.s32 	%p266, %r21242, %r21249;
	@%p266 bra 	$L__BB3_137;
	ld.global.u32 	%r21250, [%rd53];
$L__BB3_158:
	add.s32 	%r21240, %r21240, 1;
	setp.lt.s32 	%p267, %r21240, %r21250;
	@%p267 bra 	$L__BB3_134;
	ld.global.u32 	%r21251, [%rd50];
$L__BB3_160:
	add.s32 	%r21238, %r21238, 1;
	setp.lt.s32 	%p268, %r21238, %r21251;
	@%p268 bra 	$L__BB3_131;
	ld.global.u32 	%r21252, [%rd88];
$L__BB3_162:
	add.s32 	%r21236, %r21236, 1;
	setp.lt.s32 	%p269, %r21236, %r21252;
	@%p269 bra 	$L__BB3_128;
	mul.wide.s32 	%rd1832, %r21183, 4;
	add.s64 	%rd1833, %rd87, %rd1832;
	ld.global.u32 	%r21236, [%rd1833];
$L__BB3_164:
	setp.ge.s32 	%p270, %r21236, %r21252;
	@%p270 bra 	$L__BB3_201;
	mul.lo.s32 	%r224, %r159, %r21183;
	mul.wide.s32 	%rd1834, %r21205, 4;
	add.s64 	%rd98, %rd87, %rd1834;
	add.s64 	%rd99, %rd86, %rd1834;
$L__BB3_166:
	shl.b32 	%r5906, %r21236, 2;
	mul.wide.s32 	%rd1835, %r5906, 4;
	add.s64 	%rd100, %rd4, %rd1835;
	ld.global.u32 	%r5907, [%rd100+12];
	setp.ne.s32 	%p271, %r5907, 1;
	@%p271 bra 	$L__BB3_200;
	ld.global.u32 	%r230, [%rd100];
	add.s32 	%r5908, %r230, %r224;
	mul.wide.s32 	%rd1836, %r5908, 4;
	add.s64 	%rd101, %rd5, %rd1836;
	ld.global.u32 	%r5909, [%rd101];
	setp.eq.s32 	%p272, %r5909, 1;
	@%p272 bra 	$L__BB3_200;
	ld.global.u32 	%r21258, [%rd49];
	ld.global.u32 	%r21271, [%rd50];
	setp.ge.s32 	%p273, %r21258, %r21271;
	@%p273 bra 	$L__BB3_200;
$L__BB3_169:
	shl.b32 	%r5910, %r21258, 2;
	mul.wide.s32 	%rd1837, %r5910, 4;
	add.s64 	%rd102, %rd4, %rd1837;
	ld.global.u32 	%r5911, [%rd102];
	setp.ne.s32 	%p274, %r5911, %r230;
	@%p274 bra 	$L__BB3_198;
	ld.global.u32 	%r5912, [%rd102+12];
	setp.ne.s32 	%p275, %r5912, 1;
	@%p275 bra 	$L__BB3_198;
	ld.global.u32 	%r21260, [%rd52];
	ld.global.u32 	%r21270, [%rd53];
	setp.ge.s32 	%p276, %r21260, %r21270;
	@%p276 bra 	$L__BB3_198;
$L__BB3_172:
	shl.b32 	%r5913, %r21260, 2;
	mul.wide.s32 	%rd1838, %r5913, 4;
	add.s64 	%rd103, %rd3, %rd1838;
	ld.global.u32 	%r5914, [%rd103];
	setp.ne.s32 	%p277, %r5914, %r230;
	@%p277 bra 	$L__BB3_196;
	ld.global.u32 	%r5915, [%rd103+8];
	setp.ne.s32 	%p278, %r5915, 1;
	@%p278 bra 	$L__BB3_196;
	ld.global.u32 	%r21262, [%rd57];
	ld.global.u32 	%r21269, [%rd58];
	setp.ge.s32 	%p279, %r21262, %r21269;
	@%p279 bra 	$L__BB3_196;
$L__BB3_175:
	shl.b32 	%r5916, %r21262, 2;
	mul.wide.s32 	%rd1839, %r5916, 4;
	add.s64 	%rd104, %rd3, %rd1839;
	ld.global.u32 	%r5917, [%rd104];
	setp.ne.s32 	%p280, %r5917, %r230;
	@%p280 bra 	$L__BB3_194;
	ld.global.u32 	%r5918, [%rd104+12];
	setp.ne.s32 	%p281, %r5918, 1;
	@%p281 bra 	$L__BB3_194;
	ld.global.u32 	%r21264, [%rd63];
	ld.global.u32 	%r21268, [%rd64];
	setp.ge.s32 	%p282, %r21264, %r21268;
	@%p282 bra 	$L__BB3_194;
$L__BB3_178:
	shl.b32 	%r5919, %r21264, 2;
	mul.wide.s32 	%rd1840, %r5919, 4;
	add.s64 	%rd105, %rd4, %rd1840;
	ld.global.u32 	%r5920, [%rd105];
	setp.ne.s32 	%p283, %r5920, %r230;
	@%p283 bra 	$L__BB3_192;
	ld.global.u32 	%r5921, [%rd105+8];
	setp.ne.s32 	%p284, %r5921, 1;
	@%p284 bra 	$L__BB3_192;
	ld.global.u32 	%r21266, [%rd98];
	ld.global.u32 	%r21267, [%rd99];
	setp.ge.s32 	%p285, %r21266, %r21267;
	@%p285 bra 	$L__BB3_192;
$L__BB3_181:
	shl.b32 	%r5922, %r21266, 2;
	mul.wide.s32 	%rd1841, %r5922, 4;
	add.s64 	%rd106, %rd4, %rd1841;
	ld.global.u32 	%r5923, [%rd106];
	setp.ne.s32 	%p286, %r5923, %r230;
	@%p286 bra 	$L__BB3_190;
	ld.global.u32 	%r5924, [%rd106+8];
	setp.ne.s32 	%p287, %r5924, 1;
	@%p287 bra 	$L__BB3_190;
	ld.global.u32 	%r5925, [%rd100+4];
	ld.global.u32 	%r5926, [%rd102+4];
	ld.global.u32 	%r5927, [%rd48+4];
	add.s32 	%r251, %r5926, %r5927;
	sub.s32 	%r5928, %r5925, %r251;
	setp.gt.u32 	%p288, %r5928, 20;
	@%p288 bra 	$L__BB3_190;
	ld.global.u32 	%r252, [%rd103+4];
	ld.global.u32 	%r5929, [%rd51+4];
	add.s32 	%r5930, %r5929, %r252;
	sub.s32 	%r5931, %r5930, %r251;
	add.s32 	%r5932, %r5931, 61;
	setp.gt.u32 	%p289, %r5932, 20;
	@%p289 bra 	$L__BB3_190;
	ld.global.u32 	%r253, [%rd104+4];
	ld.global.u32 	%r5933, [%rd54+4];
	add.s32 	%r5934, %r5933, %r253;
	setp.lt.s32 	%p290, %r252, %r5934;
	@%p290 bra 	$L__BB3_190;
	ld.global.u32 	%r254, [%rd105+4];
	sub.s32 	%r5935, %r254, %r253;
	add.s32 	%r5936, %r5935, 61;
	setp.gt.u32 	%p291, %r5936, 20;
	@%p291 bra 	$L__BB3_190;
	sub.s32 	%r5937, %r254, %r251;
	add.s32 	%r5938, %r5937, 182;
	setp.gt.u32 	%p292, %r5938, 60;
	@%p292 bra 	$L__BB3_190;
	ld.global.u32 	%r5939, [%rd106+4];
	ld.global.u32 	%r5940, [%rd65+4];
	add.s32 	%r5941, %r5939, %r5940;
	sub.s32 	%r5942, %r254, %r5941;
	setp.gt.u32 	%p293, %r5942, 20;
	@%p293 bra 	$L__BB3_190;
	mov.b32 	%r5943, 1;
	st.global.u32 	[%rd101], %r5943;
	ld.global.u32 	%r21267, [%rd99];
$L__BB3_190:
	add.s32 	%r21266, %r21266, 1;
	setp.lt.s32 	%p294, %r21266, %r21267;
	@%p294 bra 	$L__BB3_181;
	ld.global.u32 	%r21268, [%rd64];
$L__BB3_192:
	add.s32 	%r21264, %r21264, 1;
	setp.lt.s32 	%p295, %r21264, %r21268;
	@%p295 bra 	$L__BB3_178;
	ld.global.u32 	%r21269, [%rd58];
$L__BB3_194:
	add.s32 	%r21262, %r21262, 1;
	setp.lt.s32 	%p296, %r21262, %r21269;
	@%p296 bra 	$L__BB3_175;
	ld.global.u32 	%r21270, [%rd53];
$L__BB3_196:
	add.s32 	%r21260, %r21260, 1;
	setp.lt.s32 	%p297, %r21260, %r21270;
	@%p297 bra 	$L__BB3_172;
	ld.global.u32 	%r21271, [%rd50];
$L__BB3_198:
	add.s32 	%r21258, %r21258, 1;
	setp.lt.s32 	%p298, %r21258, %r21271;
	@%p298 bra 	$L__BB3_169;
	ld.global.u32 	%r21252, [%rd88];
$L__BB3_200:
	add.s32 	%r21236, %r21236, 1;
	setp.lt.s32 	%p299, %r21236, %r21252;
	@%p299 bra 	$L__BB3_166;
$L__BB3_201:
	mov.b32 	%r21284, 0;
	@%p231 bra 	$L__BB3_215;
	mul.lo.s32 	%r225, %r159, %r21183;
	and.b32  	%r226, %r159, 15;
	setp.lt.u32 	%p301, %r159, 16;
	mov.b32 	%r21284, 0;
	mov.u32 	%r21277, %r21284;
	@%p301 bra 	$L__BB3_205;
	and.b32  	%r21277, %r159, 2147483632;
	mov.b32 	%r21284, 0;
	mov.u32 	%r21274, %r21284;
$L__BB3_204:
	.pragma "nounroll";
	add.s32 	%r5948, %r21274, %r225;
	mul.wide.s32 	%rd1842, %r5948, 4;
	add.s64 	%rd1843, %rd5, %rd1842;
	ld.global.u32 	%r5949, [%rd1843];
	add.s32 	%r5950, %r5949, %r21284;
	ld.global.u32 	%r5951, [%rd1843+4];
	add.s32 	%r5952, %r5951, %r5950;
	ld.global.u32 	%r5953, [%rd1843+8];
	add.s32 	%r5954, %r5953, %r5952;
	ld.global.u32 	%r5955, [%rd1843+12];
	add.s32 	%r5956, %r5955, %r5954;
	ld.global.u32 	%r5957, [%rd1843+16];
	add.s32 	%r5958, %r5957, %r5956;
	ld.global.u32 	%r5959, [%rd1843+20];
	add.s32 	%r5960, %r5959, %r5958;
	ld.global.u32 	%r5961, [%rd1843+24];
	add.s32 	%r5962, %r5961, %r5960;
	ld.global.u32 	%r5963, [%rd1843+28];
	add.s32 	%r5964, %r5963, %r5962;
	ld.global.u32 	%r5965, [%rd1843+32];
	add.s32 	%r5966, %r5965, %r5964;
	ld.global.u32 	%r5967, [%rd1843+36];
	add.s32 	%r5968, %r5967, %r5966;
	ld.global.u32 	%r5969, [%rd1843+40];
	add.s32 	%r5970, %r5969, %r5968;
	ld.global.u32 	%r5971, [%rd1843+44];
	add.s32 	%r5972, %r5971, %r5970;
	ld.global.u32 	%r5973, [%rd1843+48];
	add.s32 	%r5974, %r5973, %r5972;
	ld.global.u32 	%r5975, [%rd1843+52];
	add.s32 	%r5976, %r5975, %r5974;
	ld.global.u32 	%r5977, [%rd1843+56];
	add.s32 	%r5978, %r5977, %r5976;
	ld.global.u32 	%r5979, [%rd1843+60];
	add.s32 	%r21284, %r5979, %r5978;
	add.s32 	%r21274, %r21274, 16;
	setp.ne.s32 	%p302, %r21274, %r21277;
	@%p302 bra 	$L__BB3_204;
$L__BB3_205:
	setp.eq.s32 	%p303, %r226, 0;
	@%p303 bra 	$L__BB3_215;
	and.b32  	%r280, %r159, 7;
	setp.lt.u32 	%p304, %r226, 8;
	@%p304 bra 	$L__BB3_208;
	add.s32 	%r5981, %r21277, %r225;
	mul.wide.s32 	%rd1844, %r5981, 4;
	add.s64 	%rd1845, %rd5, %rd1844;
	ld.global.u32 	%r5982, [%rd1845];
	add.s32 	%r5983, %r5982, %r21284;
	ld.global.u32 	%r5984, [%rd1845+4];
	add.s32 	%r5985, %r5984, %r5983;
	ld.global.u32 	%r5986, [%rd1845+8];
	add.s32 	%r5987, %r5986, %r5985;
	ld.global.u32 	%r5988, [%rd1845+12];
	add.s32 	%r5989, %r5988, %r5987;
	ld.global.u32 	%r5990, [%rd1845+16];
	add.s32 	%r5991, %r5990, %r5989;
	ld.global.u32 	%r5992, [%rd1845+20];
	add.s32 	%r5993, %r5992, %r5991;
	ld.global.u32 	%r5994, [%rd1845+24];
	add.s32 	%r5995, %r5994, %r5993;
	ld.global.u32 	%r5996, [%rd1845+28];
	add.s32 	%r21284, %r5996, %r5995;
	add.s32 	%r21277, %r21277, 8;
$L__BB3_208:
	setp.eq.s32 	%p305, %r280, 0;
	@%p305 bra 	$L__BB3_215;
	and.b32  	%r286, %r159, 3;
	setp.lt.u32 	%p306, %r280, 4;
	@%p306 bra 	$L__BB3_211;
	add.s32 	%r5998, %r21277, %r225;
	mul.wide.s32 	%rd1846, %r5998, 4;
	add.s64 	%rd1847, %rd5, %rd1846;
	ld.global.u32 	%r5999, [%rd1847];
	add.s32 	%r6000, %r5999, %r21284;
	ld.global.u32 	%r6001, [%rd1847+4];
	add.s32 	%r6002, %r6001, %r6000;
	ld.global.u32 	%r6003, [%rd1847+8];
	add.s32 	%r6004, %r6003, %r6002;
	ld.global.u32 	%r6005, [%rd1847+12];
	add.s32 	%r21284, %r6005, %r6004;
	add.s32 	%r21277, %r21277, 4;
$L__BB3_211:
	setp.eq.s32 	%p307, %r286, 0;
	@%p307 bra 	$L__BB3_215;
	add.s32 	%r6006, %r21277, %r225;
	mul.wide.s32 	%rd1848, %r6006, 4;
	add.s64 	%rd107, %rd5, %rd1848;
	ld.global.u32 	%r6007, [%rd107];
	add.s32 	%r21284, %r6007, %r21284;
	setp.eq.s32 	%p308, %r286, 1;
	@%p308 bra 	$L__BB3_215;
	ld.global.u32 	%r6008, [%rd107+4];
	add.s32 	%r21284, %r6008, %r21284;
	setp.eq.s32 	%p309, %r286, 2;
	@%p309 bra 	$L__BB3_215;
	ld.global.u32 	%r6009, [%rd107+8];
	add.s32 	%r21284, %r6009, %r21284;
$L__BB3_215:
	ld.global.u32 	%r6010, [%rd12+32];
	setp.lt.s32 	%p310, %r21284, %r6010;
	@%p310 bra 	$L__BB3_4336;
$L__BB3_216:
	ld.global.u32 	%r6011, [%rd12+24];
	setp.eq.s32 	%p311, %r6011, 0;
	@%p311 bra 	$L__BB3_12102;
	add.u64 	%rd108, %SPL, 10254;
	ld.global.u32 	%r297, [%rd12+36];
	ld.global.u32 	%r298, [%rd47];
	ld.global.s32 	%rd110, [%rd47+4];
	setp.lt.s64 	%p312, %rd110, 1;
	mov.b64 	%rd12610, 0;
	@%p312 bra 	$L__BB3_226;
	cvt.u32.u64 	%r6013, %rd110;
	and.b32  	%r299, %r6013, 3;
	setp.lt.u32 	%p313, %r6013, 4;
	mov.b32 	%r21287, 0;
	@%p313 bra 	$L__BB3_221;
	cvt.u32.u64 	%r6016, %rd110;
	and.b32  	%r21287, %r6016, 2147483644;
	mov.b32 	%r21286, 0;
$L__BB3_220:
	add.s32 	%r6017, %r21286, %r298;
	cvt.s64.s32 	%rd1851, %r6017;
	add.s64 	%rd1852, %rd2, %rd1851;
	ld.global.u8 	%rs852, [%rd1852];
	cvt.u64.u32 	%rd1853, %r21286;
	add.s64 	%rd1854, %rd108, %rd1853;
	ld.global.u8 	%rs853, [%rd1852+1];
	st.local.v2.u8 	[%rd1854], {%rs852, %rs853};
	ld.global.u8 	%rs854, [%rd1852+2];
	ld.global.u8 	%rs855, [%rd1852+3];
	st.local.v2.u8 	[%rd1854+2], {%rs854, %rs855};
	add.s32 	%r21286, %r21286, 4;
	setp.ne.s32 	%p314, %r21286, %r21287;
	@%p314 bra 	$L__BB3_220;
$L__BB3_221:
	setp.eq.s32 	%p315, %r299, 0;
	@%p315 bra 	$L__BB3_225;
	add.s32 	%r6018, %r21287, %r298;
	cvt.s64.s32 	%rd1855, %r6018;
	add.s64 	%rd111, %rd2, %rd1855;
	ld.global.u8 	%rs856, [%rd111];
	cvt.u64.u32 	%rd1856, %r21287;
	add.s64 	%rd112, %rd108, %rd1856;
	st.local.u8 	[%rd112], %rs856;
	setp.eq.s32 	%p316, %r299, 1;
	@%p316 bra 	$L__BB3_225;
	ld.global.u8 	%rs857, [%rd111+1];
	st.local.u8 	[%rd112+1], %rs857;
	setp.eq.s32 	%p317, %r299, 2;
	@%p317 bra 	$L__BB3_225;
	ld.global.u8 	%rs858, [%rd111+2];
	st.local.u8 	[%rd112+2], %rs858;
$L__BB3_225:
	mov.u64 	%rd12610, %rd110;
$L__BB3_226:
	add.u64 	%rd114, %SPL, 10280;
	add.s64 	%rd1859, %rd108, %rd12610;
	mov.b16 	%rs859, 0;
	st.local.u8 	[%rd1859], %rs859;
	ld.global.u32 	%r304, [%rd48];
	ld.global.s32 	%rd116, [%rd48+4];
	setp.lt.s64 	%p318, %rd116, 1;
	mov.b64 	%rd12611, 0;
	@%p318 bra 	$L__BB3_235;
	cvt.u32.u64 	%r6020, %rd116;
	and.b32  	%r305, %r6020, 3;
	setp.lt.u32 	%p319, %r6020, 4;
	mov.b32 	%r21289, 0;
	@%p319 bra 	$L__BB3_230;
	cvt.u32.u64 	%r6023, %rd116;
	and.b32  	%r21289, %r6023, 2147483644;
	mov.b32 	%r21288, 0;
$L__BB3_229:
	add.s32 	%r6024, %r21288, %r304;
	cvt.s64.s32 	%rd1860, %r6024;
	add.s64 	%rd1861, %rd2, %rd1860;
	ld.global.u8 	%rs860, [%rd1861];
	cvt.u64.u32 	%rd1862, %r21288;
	add.s64 	%rd1863, %rd114, %rd1862;
	ld.global.u8 	%rs861, [%rd1861+1];
	st.local.v2.u8 	[%rd1863], {%rs860, %rs861};
	ld.global.u8 	%rs862, [%rd1861+2];
	ld.global.u8 	%rs863, [%rd1861+3];
	st.local.v2.u8 	[%rd1863+2], {%rs862, %rs863};
	add.s32 	%r21288, %r21288, 4;
	setp.ne.s32 	%p320, %r21288, %r21289;
	@%p320 bra 	$L__BB3_229;
$L__BB3_230:
	setp.eq.s32 	%p321, %r305, 0;
	@%p321 bra 	$L__BB3_234;
	add.s32 	%r6025, %r21289, %r304;
	cvt.s64.s32 	%rd1864, %r6025;
	add.s64 	%rd117, %rd2, %rd1864;
	ld.global.u8 	%rs864, [%rd117];
	cvt.u64.u32 	%rd1865, %r21289;
	add.s64 	%rd118, %rd114, %rd1865;
	st.local.u8 	[%rd118], %rs864;
	setp.eq.s32 	%p322, %r305, 1;
	@%p322 bra 	$L__BB3_234;
	ld.global.u8 	%rs865, [%rd117+1];
	st.local.u8 	[%rd118+1], %rs865;
	setp.eq.s32 	%p323, %r305, 2;
	@%p323 bra 	$L__BB3_234;
	ld.global.u8 	%rs866, [%rd117+2];
	st.local.u8 	[%rd118+2], %rs866;
$L__BB3_234:
	mov.u64 	%rd12611, %rd116;
$L__BB3_235:
	add.s64 	%rd1867, %rd114, %rd12611;
	mov.b16 	%rs867, 0;
	st.local.u8 	[%rd1867], %rs867;
	ld.global.s32 	%rd121, [%rd51+4];
	setp.lt.s64 	%p324, %rd121, 1;
	mov.b64 	%rd12612, 0;
	@%p324 bra 	$L__BB3_292;
	cvt.u32.u64 	%r6027, %rd121;
	ld.global.u32 	%r6029, [%rd51];
	add.s32 	%r310, %r6027, %r6029;
	and.b32  	%r311, %r6027, 3;
	setp.lt.u32 	%p325, %r6027, 4;
	mov.b32 	%r21291, 0;
	@%p325 bra 	$L__BB3_267;
	cvt.u32.u64 	%r6031, %rd121;
	and.b32  	%r21291, %r6031, 2147483644;
	mov.b32 	%r21290, 0;
$L__BB3_238:
	not.b32 	%r6032, %r21290;
	add.s32 	%r6033, %r310, %r6032;
	cvt.s64.s32 	%rd1868, %r6033;
	add.s64 	%rd122, %rd2, %rd1868;
	ld.global.u8 	%rs868, [%rd122];
	setp.eq.s16 	%p326, %rs868, 84;
	cvt.u64.u32 	%rd1869, %r21290;
	add.u64 	%rd1871, %SPL, 10306;
	add.s64 	%rd123, %rd1871, %rd1869;
	@%p326 bra 	$L__BB3_242;
	setp.eq.s16 	%p327, %rs868, 67;
	@%p327 bra 	$L__BB3_243;
	setp.ne.s16 	%p328, %rs868, 65;
	@%p328 bra 	$L__BB3_244;
	mov.b16 	%rs871, 84;
	st.local.u8 	[%rd123], %rs871;
	bra.uni 	$L__BB3_245;
$L__BB3_242:
	mov.b16 	%rs870, 65;
	st.local.u8 	[%rd123], %rs870;
	bra.uni 	$L__BB3_245;
$L__BB3_243:
	mov.b16 	%rs869, 71;
	st.local.u8 	[%rd123], %rs869;
	bra.uni 	$L__BB3_245;
$L__BB3_244:
	mov.b16 	%rs872, 67;
	st.local.u8 	[%rd123], %rs872;
$L__BB3_245:
	ld.global.u8 	%rs873, [%rd122+-1];
	setp.eq.s16 	%p329, %rs873, 65;
	@%p329 bra 	$L__BB3_251;
	setp.eq.s16 	%p330, %rs873, 67;
	@%p330 bra 	$L__BB3_249;
	setp.eq.s16 	%p331, %rs873, 84;
	@%p331 bra 	$L__BB3_250;
	mov.b16 	%rs877, 67;
	st.local.u8 	[%rd123+1], %rs877;
	bra.uni 	$L__BB3_252;
$L__BB3_249:
	mov.b16 	%rs874, 71;
	st.local.u8 	[%rd123+1], %rs874;
	bra.uni 	$L__BB3_252;
$L__BB3_250:
	mov.b16 	%rs875, 65;
	st.local.u8 	[%rd123+1], %rs875;
	bra.uni 	$L__BB3_252;
$L__BB3_251:
	mov.b16 	%rs876, 84;
	st.local.u8 	[%rd123+1], %rs876;
$L__BB3_252:
	ld.global.u8 	%rs878, [%rd122+-2];
	setp.eq.s16 	%p332, %rs878, 65;
	@%p332 bra 	$L__BB3_258;
	setp.eq.s16 	%p333, %rs878, 67;
	@%p333 bra 	$L__BB3_256;
	setp.eq.s16 	%p334, %rs878, 84;
	@%p334 bra 	$L__BB3_257;
	mov.b16 	%rs882, 67;
	st.local.u8 	[%rd123+2], %rs882;
	bra.uni 	$L__BB3_259;
$L__BB3_256:
	mov.b16 	%rs879, 71;
	st.local.u8 	[%rd123+2], %rs879;
	bra.uni 	$L__BB3_259;
$L__BB3_257:
	mov.b16 	%rs880, 65;
	st.local.u8 	[%rd123+2], %rs880;
	bra.uni 	$L__BB3_259;
$L__BB3_258:
	mov.b16 	%rs881, 84;
	st.local.u8 	[%rd123+2], %rs881;
$L__BB3_259:
	ld.global.u8 	%rs883, [%rd122+-3];
	setp.eq.s16 	%p335, %rs883, 65;
	@%p335 bra 	$L__BB3_265;
	setp.eq.s16 	%p336, %rs883, 67;
	@%p336 bra 	$L__BB3_263;
	setp.eq.s16 	%p337, %rs883, 84;
	@%p337 bra 	$L__BB3_264;
	mov.b16 	%rs887, 67;
	st.local.u8 	[%rd123+3], %rs887;
	bra.uni 	$L__BB3_266;
$L__BB3_263:
	mov.b16 	%rs884, 71;
	st.local.u8 	[%rd123+3], %rs884;
	bra.uni 	$L__BB3_266;
$L__BB3_264:
	mov.b16 	%rs885, 65;
	st.local.u8 	[%rd123+3], %rs885;
	bra.uni 	$L__BB3_266;
$L__BB3_265:
	mov.b16 	%rs886, 84;
	st.local.u8 	[%rd123+3], %rs886;
$L__BB3_266:
	add.s32 	%r21290, %r21290, 4;
	setp.ne.s32 	%p338, %r21290, %r21291;
	@%p338 bra 	$L__BB3_238;
$L__BB3_267:
	setp.eq.s32 	%p339, %r311, 0;
	@%p339 bra 	$L__BB3_291;
	not.b32 	%r6034, %r21291;
	add.s32 	%r6035, %r310, %r6034;
	cvt.s64.s32 	%rd1872, %r6035;
	add.s64 	%rd124, %rd2, %rd1872;
	ld.global.u8 	%rs888, [%rd124];
	setp.eq.s16 	%p340, %rs888, 65;
	cvt.u64.u32 	%rd1873, %r21291;
	add.u64 	%rd1875, %SPL, 10306;
	add.s64 	%rd125, %rd1875, %rd1873;
	@%p340 bra 	$L__BB3_274;
	setp.eq.s16 	%p341, %rs888, 67;
	@%p341 bra 	$L__BB3_272;
	setp.eq.s16 	%p342, %rs888, 84;
	@%p342 bra 	$L__BB3_273;
	mov.b16 	%rs892, 67;
	st.local.u8 	[%rd125], %rs892;
	bra.uni 	$L__BB3_275;
$L__BB3_272:
	mov.b16 	%rs889, 71;
	st.local.u8 	[%rd125], %rs889;
	bra.uni 	$L__BB3_275;
$L__BB3_273:
	mov.b16 	%rs890, 65;
	st.local.u8 	[%rd125], %rs890;
	bra.uni 	$L__BB3_275;
$L__BB3_274:
	mov.b16 	%rs891, 84;
	st.local.u8 	[%rd125], %rs891;
$L__BB3_275:
	setp.eq.s32 	%p343, %r311, 1;
	@%p343 bra 	$L__BB3_291;
	ld.global.u8 	%rs893, [%rd124+-1];
	setp.eq.s16 	%p344, %rs893, 65;
	@%p344 bra 	$L__BB3_282;
	setp.eq.s16 	%p345, %rs893, 67;
	@%p345 bra 	$L__BB3_280;
	setp.eq.s16 	%p346, %rs893, 84;
	@%p346 bra 	$L__BB3_281;
	mov.b16 	%rs897, 67;
	st.local.u8 	[%rd125+1], %rs897;
	bra.uni 	$L__BB3_283;
$L__BB3_280:
	mov.b16 	%rs894, 71;
	st.local.u8 	[%rd125+1], %rs894;
	bra.uni 	$L__BB3_283;
$L__BB3_281:
	mov.b16 	%rs895, 65;
	st.local.u8 	[%rd125+1], %rs895;
	bra.uni 	$L__BB3_283;
$L__BB3_282:
	mov.b16 	%rs896, 84;
	st.local.u8 	[%rd125+1], %rs896;
$L__BB3_283:
	setp.eq.s32 	%p347, %r311, 2;
	@%p347 bra 	$L__BB3_291;
	ld.global.u8 	%rs898, [%rd124+-2];
	setp.eq.s16 	%p348, %rs898, 65;
	@%p348 bra 	$L__BB3_290;
	setp.eq.s16 	%p349, %rs898, 67;
	@%p349 bra 	$L__BB3_288;
	setp.eq.s16 	%p350, %rs898, 84;
	@%p350 bra 	$L__BB3_289;
	mov.b16 	%rs902, 67;
	st.local.u8 	[%rd125+2], %rs902;
	bra.uni 	$L__BB3_291;
$L__BB3_288:
	mov.b16 	%rs899, 71;
	st.local.u8 	[%rd125+2], %rs899;
	bra.uni 	$L__BB3_291;
$L__BB3_289:
	mov.b16 	%rs900, 65;
	st.local.u8 	[%rd125+2], %rs900;
	bra.uni 	$L__BB3_291;
$L__BB3_290:
	mov.b16 	%rs901, 84;
	st.local.u8 	[%rd125+2], %rs901;
$L__BB3_291:
	mov.u64 	%rd12612, %rd121;
$L__BB3_292:
	add.u64 	%rd1878, %SPL, 10306;
	add.s64 	%rd1879, %rd1878, %rd12612;
	mov.b16 	%rs903, 0;
	st.local.u8 	[%rd1879], %rs903;
	ld.global.u32 	%r316, [%rd54];
	ld.global.s32 	%rd128, [%rd54+4];
	setp.lt.s64 	%p351, %rd128, 1;
	mov.b64 	%rd12613, 0;
	@%p351 bra 	$L__BB3_301;
	cvt.u32.u64 	%r6037, %rd128;
	and.b32  	%r317, %r6037, 3;
	setp.lt.u32 	%p352, %r6037, 4;
	mov.b32 	%r21293, 0;
	@%p352 bra 	$L__BB3_296;
	cvt.u32.u64 	%r6040, %rd128;
	and.b32  	%r21293, %r6040, 2147483644;
	mov.b32 	%r21292, 0;
$L__BB3_295:
	add.s32 	%r6041, %r21292, %r316;
	cvt.s64.s32 	%rd1880, %r6041;
	add.s64 	%rd1881, %rd2, %rd1880;
	ld.global.u8 	%rs904, [%rd1881];
	cvt.u64.u32 	%rd1882, %r21292;
	add.u64 	%rd1884, %SPL, 10332;
	add.s64 	%rd1885, %rd1884, %rd1882;
	ld.global.u8 	%rs905, [%rd1881+1];
	st.local.v2.u8 	[%rd1885], {%rs904, %rs905};
	ld.global.u8 	%rs906, [%rd1881+2];
	ld.global.u8 	%rs907, [%rd1881+3];
	st.local.v2.u8 	[%rd1885+2], {%rs906, %rs907};
	add.s32 	%r21292, %r21292, 4;
	setp.ne.s32 	%p353, %r21292, %r21293;
	@%p353 bra 	$L__BB3_295;
$L__BB3_296:
	setp.eq.s32 	%p354, %r317, 0;
	@%p354 bra 	$L__BB3_300;
	add.s32 	%r6042, %r21293, %r316;
	cvt.s64.s32 	%rd1886, %r6042;
	add.s64 	%rd129, %rd2, %rd1886;
	ld.global.u8 	%rs908, [%rd129];
	cvt.u64.u32 	%rd1887, %r21293;
	add.u64 	%rd1889, %SPL, 10332;
	add.s64 	%rd130, %rd1889, %rd1887;
	st.local.u8 	[%rd130], %rs908;
	setp.eq.s32 	%p355, %r317, 1;
	@%p355 bra 	$L__BB3_300;
	ld.global.u8 	%rs909, [%rd129+1];
	st.local.u8 	[%rd130+1], %rs909;
	setp.eq.s32 	%p356, %r317, 2;
	@%p356 bra 	$L__BB3_300;
	ld.global.u8 	%rs910, [%rd129+2];
	st.local.u8 	[%rd130+2], %rs910;
$L__BB3_300:
	mov.u64 	%rd12613, %rd128;
$L__BB3_301:
	add.u64 	%rd1892, %SPL, 10332;
	add.s64 	%rd1893, %rd1892, %rd12613;
	mov.b16 	%rs911, 0;
	st.local.u8 	[%rd1893], %rs911;
	ld.global.s32 	%rd133, [%rd59+4];
	setp.lt.s64 	%p357, %rd133, 1;
	mov.b64 	%rd12614, 0;
	@%p357 bra 	$L__BB3_358;
	cvt.u32.u64 	%r6044, %rd133;
	ld.global.u32 	%r6046, [%rd59];
	add.s32 	%r322, %r6044, %r6046;
	and.b32  	%r323, %r6044, 3;
	setp.lt.u32 	%p358, %r6044, 4;
	mov.b32 	%r21295, 0;
	@%p358 bra 	$L__BB3_333;
	cvt.u32.u64 	%r6048, %rd133;
	and.b32  	%r21295, %r6048, 2147483644;
	mov.b32 	%r21294, 0;
$L__BB3_304:
	not.b32 	%r6049, %r21294;
	add.s32 	%r6050, %r322, %r6049;
	cvt.s64.s32 	%rd1894, %r6050;
	add.s64 	%rd134, %rd2, %rd1894;
	ld.global.u8 	%rs912, [%rd134];
	setp.eq.s16 	%p359, %rs912, 84;
	cvt.u64.u32 	%rd1895, %r21294;
	add.u64 	%rd1897, %SPL, 10358;
	add.s64 	%rd135, %rd1897, %rd1895;
	@%p359 bra 	$L__BB3_308;
	setp.eq.s16 	%p360, %rs912, 67;
	@%p360 bra 	$L__BB3_309;
	setp.ne.s16 	%p361, %rs912, 65;
	@%p361 bra 	$L__BB3_310;
	mov.b16 	%rs915, 84;
	st.local.u8 	[%rd135], %rs915;
	bra.uni 	$L__BB3_311;
$L__BB3_308:
	mov.b16 	%rs914, 65;
	st.local.u8 	[%rd135], %rs914;
	bra.uni 	$L__BB3_311;
$L__BB3_309:
	mov.b16 	%rs913, 71;
	st.local.u8 	[%rd135], %rs913;
	bra.uni 	$L__BB3_311;
$L__BB3_310:
	mov.b16 	%rs916, 67;
	st.local.u8 	[%rd135], %rs916;
$L__BB3_311:
	ld.global.u8 	%rs917, [%rd134+-1];
	setp.eq.s16 	%p362, %rs917, 65;
	@%p362 bra 	$L__BB3_317;
	setp.eq.s16 	%p363, %rs917, 67;
	@%p363 bra 	$L__BB3_315;
	setp.eq.s16 	%p364, %rs917, 84;
	@%p364 bra 	$L__BB3_316;
	mov.b16 	%rs921, 67;
	st.local.u8 	[%rd135+1], %rs921;
	bra.uni 	$L__BB3_318;
$L__BB3_315:
	mov.b16 	%rs918, 71;
	st.local.u8 	[%rd135+1], %rs918;
	bra.uni 	$L__BB3_318;
$L__BB3_316:
	mov.b16 	%rs919, 65;
	st.local.u8 	[%rd135+1], %rs919;
	bra.uni 	$L__BB3_318;
$L__BB3_317:
	mov.b16 	%rs920, 84;
	st.local.u8 	[%rd135+1], %rs920;
$L__BB3_318:
	ld.global.u8 	%rs922, [%rd134+-2];
	setp.eq.s16 	%p365, %rs922, 65;
	@%p365 bra 	$L__BB3_324;
	setp.eq.s16 	%p366, %rs922, 67;
	@%p366 bra 	$L__BB3_322;
	setp.eq.s16 	%p367, %rs922, 84;
	@%p367 bra 	$L__BB3_323;
	mov.b16 	%rs926, 67;
	st.local.u8 	[%rd135+2], %rs926;
	bra.uni 	$L__BB3_325;
$L__BB3_322:
	mov.b16 	%rs923, 71;
	st.local.u8 	[%rd135+2], %rs923;
	bra.uni 	$L__BB3_325;
$L__BB3_323:
	mov.b16 	%rs924, 65;
	st.local.u8 	[%rd135+2], %rs924;
	bra.uni 	$L__BB3_325;
$L__BB3_324:
	mov.b16 	%rs925, 84;
	st.local.u8 	[%rd135+2], %rs925;
$L__BB3_325:
	ld.global.u8 	%rs927, [%rd134+-3];
	setp.eq.s16 	%p368, %rs927, 65;
	@%p368 bra 	$L__BB3_331;
	setp.eq.s16 	%p369, %rs927, 67;
	@%p369 bra 	$L__BB3_329;
	setp.eq.s16 	%p370, %rs927, 84;
	@%p370 bra 	$L__BB3_330;
	mov.b16 	%rs931, 67;
	st.local.u8 	[%rd135+3], %rs931;
	bra.uni 	$L__BB3_332;
$L__BB3_329:
	mov.b16 	%rs928, 71;
	st.local.u8 	[%rd135+3], %rs928;
	bra.uni 	$L__BB3_332;
$L__BB3_330:
	mov.b16 	%rs929, 65;
	st.local.u8 	[%rd135+3], %rs929;
	bra.uni 	$L__BB3_332;
$L__BB3_331:
	mov.b16 	%rs930, 84;
	st.local.u8 	[%rd135+3], %rs930;
$L__BB3_332:
	add.s32 	%r21294, %r21294, 4;
	setp.ne.s32 	%p371, %r21294, %r21295;
	@%p371 bra 	$L__BB3_304;
$L__BB3_333:
	setp.eq.s32 	%p372, %r323, 0;
	@%p372 bra 	$L__BB3_357;
	not.b32 	%r6051, %r21295;
	add.s32 	%r6052, %r322, %r6051;
	cvt.s64.s32 	%rd1898, %r6052;
	add.s64 	%rd136, %rd2, %rd1898;
	ld.global.u8 	%rs932, [%rd136];
	setp.eq.s16 	%p373, %rs932, 65;
	cvt.u64.u32 	%rd1899, %r21295;
	add.u64 	%rd1901, %SPL, 10358;
	add.s64 	%rd137, %rd1901, %rd1899;
	@%p373 bra 	$L__BB3_340;
	setp.eq.s16 	%p374, %rs932, 67;
	@%p374 bra 	$L__BB3_338;
	setp.eq.s16 	%p375, %rs932, 84;
	@%p375 bra 	$L__BB3_339;
	mov.b16 	%rs936, 67;
	st.local.u8 	[%rd137], %rs936;
	bra.uni 	$L__BB3_341;
$L__BB3_338:
	mov.b16 	%rs933, 71;
	st.local.u8 	[%rd137], %rs933;
	bra.uni 	$L__BB3_341;
$L__BB3_339:
	mov.b16 	%rs934, 65;
	st.local.u8 	[%rd137], %rs934;
	bra.uni 	$L__BB3_341;
$L__BB3_340:
	mov.b16 	%rs935, 84;
	st.local.u8 	[%rd137], %rs935;
$L__BB3_341:
	setp.eq.s32 	%p376, %r323, 1;
	@%p376 bra 	$L__BB3_357;
	ld.global.u8 	%rs937, [%rd136+-1];
	setp.eq.s16 	%p377, %rs937, 65;
	@%p377 bra 	$L__BB3_348;
	setp.eq.s16 	%p378, %rs937, 67;
	@%p378 bra 	$L__BB3_346;
	setp.eq.s16 	%p379, %rs937, 84;
	@%p379 bra 	$L__BB3_347;
	mov.b16 	%rs941, 67;
	st.local.u8 	[%rd137+1], %rs941;
	bra.uni 	$L__BB3_349;
$L__BB3_346:
	mov.b16 	%rs938, 71;
	st.local.u8 	[%rd137+1], %rs938;
	bra.uni 	$L__BB3_349;
$L__BB3_347:
	mov.b16 	%rs939, 65;
	st.local.u8 	[%rd137+1], %rs939;
	bra.uni 	$L__BB3_349;
$L__BB3_348:
	mov.b16 	%rs940, 84;
	st.local.u8 	[%rd137+1], %rs940;
$L__BB3_349:
	setp.eq.s32 	%p380, %r323, 2;
	@%p380 bra 	$L__BB3_357;
	ld.global.u8 	%rs942, [%rd136+-2];
	setp.eq.s16 	%p381, %rs942, 65;
	@%p381 bra 	$L__BB3_356;
	setp.eq.s16 	%p382, %rs942, 67;
	@%p382 bra 	$L__BB3_354;
	setp.eq.s16 	%p383, %rs942, 84;
	@%p383 bra 	$L__BB3_355;
	mov.b16 	%rs946, 67;
	st.local.u8 	[%rd137+2], %rs946;
	bra.uni 	$L__BB3_357;
$L__BB3_354:
	mov.b16 	%rs943, 71;
	st.local.u8 	[%rd137+2], %rs943;
	bra.uni 	$L__BB3_357;
$L__BB3_355:
	mov.b16 	%rs944, 65;
	st.local.u8 	[%rd137+2], %rs944;
	bra.uni 	$L__BB3_357;
$L__BB3_356:
	mov.b16 	%rs945, 84;
	st.local.u8 	[%rd137+2], %rs945;
$L__BB3_357:
	mov.u64 	%rd12614, %rd133;
$L__BB3_358:
	add.u64 	%rd1904, %SPL, 10358;
	add.s64 	%rd1905, %rd1904, %rd12614;
	mov.b16 	%rs947, 0;
	st.local.u8 	[%rd1905], %rs947;
	ld.global.s32 	%rd140, [%rd65+4];
	setp.lt.s64 	%p384, %rd140, 1;
	mov.b64 	%rd12615, 0;
	@%p384 bra 	$L__BB3_415;
	cvt.u32.u64 	%r6054, %rd140;
	ld.global.u32 	%r6056, [%rd65];
	add.s32 	%r328, %r6054, %r6056;
	and.b32  	%r329, %r6054, 3;
	setp.lt.u32 	%p385, %r6054, 4;
	mov.b32 	%r21297, 0;
	@%p385 bra 	$L__BB3_390;
	cvt.u32.u64 	%r6058, %rd140;
	and.b32  	%r21297, %r6058, 2147483644;
	mov.b32 	%r21296, 0;
$L__BB3_361:
	not.b32 	%r6059, %r21296;
	add.s32 	%r6060, %r328, %r6059;
	cvt.s64.s32 	%rd1906, %r6060;
	add.s64 	%rd141, %rd2, %rd1906;
	ld.global.u8 	%rs948, [%rd141];
	setp.eq.s16 	%p386, %rs948, 84;
	cvt.u64.u32 	%rd1907, %r21296;
	add.u64 	%rd1909, %SPL, 10384;
	add.s64 	%rd142, %rd1909, %rd1907;
	@%p386 bra 	$L__BB3_365;
	setp.eq.s16 	%p387, %rs948, 67;
	@%p387 bra 	$L__BB3_366;
	setp.ne.s16 	%p388, %rs948, 65;
	@%p388 bra 	$L__BB3_367;
	mov.b16 	%rs951, 84;
	st.local.u8 	[%rd142], %rs951;
	bra.uni 	$L__BB3_368;
$L__BB3_365:
	mov.b16 	%rs950, 65;
	st.local.u8 	[%rd142], %rs950;
	bra.uni 	$L__BB3_368;
$L__BB3_366:
	mov.b16 	%rs949, 71;
	st.local.u8 	[%rd142], %rs949;
	bra.uni 	$L__BB3_368;
$L__BB3_367:
	mov.b16 	%rs952, 67;
	st.local.u8 	[%rd142], %rs952;
$L__BB3_368:
	ld.global.u8 	%rs953, [%rd141+-1];
	setp.eq.s16 	%p389, %rs953, 65;
	@%p389 bra 	$L__BB3_374;
	setp.eq.s16 	%p390, %rs953, 67;
	@%p390 bra 	$L__BB3_372;
	setp.eq.s16 	%p391, %rs953, 84;
	@%p391 bra 	$L__BB3_373;
	mov.b16 	%rs957, 67;
	st.local.u8 	[%rd142+1], %rs957;
	bra.uni 	$L__BB3_375;
$L__BB3_372:
	mov.b16 	%rs954, 71;
	st.local.u8 	[%rd142+1], %rs954;
	bra.uni 	$L__BB3_375;
$L__BB3_373:
	mov.b16 	%rs955, 65;
	st.local.u8 	[%rd142+1], %rs955;
	bra.uni 	$L__BB3_375;
$L__BB3_374:
	mov.b16 	%rs956, 84;
	st.local.u8 	[%rd142+1], %rs956;
$L__BB3_375:
	ld.global.u8 	%rs958, [%rd141+-2];
	setp.eq.s16 	%p392, %rs958, 65;
	@%p392 bra 	$L__BB3_381;
	setp.eq.s16 	%p393, %rs958, 67;
	@%p393 bra 	$L__BB3_379;
	setp.eq.s16 	%p394, %rs958, 84;
	@%p394 bra 	$L__BB3_380;
	mov.b16 	%rs962, 67;
	st.local.u8 	[%rd142+2], %rs962;
	bra.uni 	$L__BB3_382;
$L__BB3_379:
	mov.b16 	%rs959, 71;
	st.local.u8 	[%rd142+2], %rs959;
	bra.uni 	$L__BB3_382;
$L__BB3_380:
	mov.b16 	%rs960, 65;
	st.local.u8 	[%rd142+2], %rs960;
	bra.uni 	$L__BB3_382;
$L__BB3_381:
	mov.b16 	%rs961, 84;
	st.local.u8 	[%rd142+2], %rs961;
$L__BB3_382:
	ld.global.u8 	%rs963, [%rd141+-3];
	setp.eq.s16 	%p395, %rs963, 65;
	@%p395 bra 	$L__BB3_388;
	setp.eq.s16 	%p396, %rs963, 67;
	@%p396 bra 	$L__BB3_386;
	setp.eq.s16 	%p397, %rs963, 84;
	@%p397 bra 	$L__BB3_387;
	mov.b16 	%rs967, 67;
	st.local.u8 	[%rd142+3], %rs967;
	bra.uni 	$L__BB3_389;
$L__BB3_386:
	mov.b16 	%rs964, 71;
	st.local.u8 	[%rd142+3], %rs964;
	bra.uni 	$L__BB3_389;
$L__BB3_387:
	mov.b16 	%rs965, 65;
	st.local.u8 	[%rd142+3], %rs965;
	bra.uni 	$L__BB3_389;
$L__BB3_388:
	mov.b16 	%rs966, 84;
	st.local.u8 	[%rd142+3], %rs966;
$L__BB3_389:
	add.s32 	%r21296, %r21296, 4;
	setp.ne.s32 	%p398, %r21296, %r21297;
	@%p398 bra 	$L__BB3_361;
$L__BB3_390:
	setp.eq.s32 	%p399, %r329, 0;
	@%p399 bra 	$L__BB3_414;
	not.b32 	%r6061, %r21297;
	add.s32 	%r6062, %r328, %r6061;
	cvt.s64.s32 	%rd1910, %r6062;
	add.s64 	%rd143, %rd2, %rd1910;
	ld.global.u8 	%rs968, [%rd143];
	setp.eq.s16 	%p400, %rs968, 65;
	cvt.u64.u32 	%rd1911, %r21297;
	add.u64 	%rd1913, %SPL, 10384;
	add.s64 	%rd144, %rd1913, %rd1911;
	@%p400 bra 	$L__BB3_397;
	setp.eq.s16 	%p401, %rs968, 67;
	@%p401 bra 	$L__BB3_395;
	setp.eq.s16 	%p402, %rs968, 84;
	@%p402 bra 	$L__BB3_396;
	mov.b16 	%rs972, 67;
	st.local.u8 	[%rd144], %rs972;
	bra.uni 	$L__BB3_398;
$L__BB3_395:
	mov.b16 	%rs969, 71;
	st.local.u8 	[%rd144], %rs969;
	bra.uni 	$L__BB3_398;
$L__BB3_396:
	mov.b16 	%rs970, 65;
	st.local.u8 	[%rd144], %rs970;
	bra.uni 	$L__BB3_398;
$L__BB3_397:
	mov.b16 	%rs971, 84;
	st.local.u8 	[%rd144], %rs971;
$L__BB3_398:
	setp.eq.s32 	%p403, %r329, 1;
	@%p403 bra 	$L__BB3_414;
	ld.global.u8 	%rs973, [%rd143+-1];
	setp.eq.s16 	%p404, %rs973, 65;
	@%p404 bra 	$L__BB3_405;
	setp.eq.s16 	%p405, %rs973, 67;
	@%p405 bra 	$L__BB3_403;
	setp.eq.s16 	%p406, %rs973, 84;
	@%p406 bra 	$L__BB3_404;
	mov.b16 	%rs977, 67;
	st.local.u8 	[%rd144+1], %rs977;
	bra.uni 	$L__BB3_406;
$L__BB3_403:
	mov.b16 	%rs974, 71;
	st.local.u8 	[%rd144+1], %rs974;
	bra.uni 	$L__BB3_406;
$L__BB3_404:
	mov.b16 	%rs975, 65;
	st.local.u8 	[%rd144+1], %rs975;
	bra.uni 	$L__BB3_406;
$L__BB3_405:
	mov.b16 	%rs976, 84;
	st.local.u8 	[%rd144+1], %rs976;
$L__BB3_406:
	setp.eq.s32 	%p407, %r329, 2;
	@%p407 bra 	$L__BB3_414;
	ld.global.u8 	%rs978, [%rd143+-2];
	setp.eq.s16 	%p408, %rs978, 65;
	@%p408 bra 	$L__BB3_413;
	setp.eq.s16 	%p409, %rs978, 67;
	@%p409 bra 	$L__BB3_411;
	setp.eq.s16 	%p410, %rs978, 84;
	@%p410 bra 	$L__BB3_412;
	mov.b16 	%rs982, 67;
	st.local.u8 	[%rd144+2], %rs982;
	bra.uni 	$L__BB3_414;
$L__BB3_411:
	mov.b16 	%rs979, 71;
	st.local.u8 	[%rd144+2], %rs979;
	bra.uni 	$L__BB3_414;
$L__BB3_412:
	mov.b16 	%rs980, 65;
	st.local.u8 	[%rd144+2], %rs980;
	bra.uni 	$L__BB3_414;
$L__BB3_413:
	mov.b16 	%rs981, 84;
	st.local.u8 	[%rd144+2], %rs981;
$L__BB3_414:
	mov.u64 	%rd12615, %rd140;
$L__BB3_415:
	cvt.u32.u64 	%r6063, %rd110;
	setp.lt.s32 	%p411, %r6063, 1;
	add.u64 	%rd1916, %SPL, 10384;
	add.s64 	%rd1917, %rd1916, %rd12615;
	mov.b16 	%rs983, 0;
	st.local.u8 	[%rd1917], %rs983;
	mov.b64 	%rd12616, 0;
	@%p411 bra 	$L__BB3_472;
	cvt.u32.u64 	%r6065, %rd110;
	add.s32 	%r334, %r6065, %r298;
	and.b32  	%r335, %r6065, 3;
	setp.lt.u32 	%p412, %r6065, 4;
	mov.b32 	%r21299, 0;
	@%p412 bra 	$L__BB3_447;
	cvt.u32.u64 	%r6068, %rd110;
	and.b32  	%r21299, %r6068, 2147483644;
	mov.b32 	%r21298, 0;
$L__BB3_418:
	not.b32 	%r6069, %r21298;
	add.s32 	%r6070, %r334, %r6069;
	cvt.s64.s32 	%rd1918, %r6070;
	add.s64 	%rd146, %rd2, %rd1918;
	ld.global.u8 	%rs984, [%rd146];
	setp.eq.s16 	%p413, %rs984, 84;
	cvt.u64.u32 	%rd1919, %r21298;
	add.u64 	%rd1921, %SPL, 10410;
	add.s64 	%rd147, %rd1921, %rd1919;
	@%p413 bra 	$L__BB3_422;
	setp.eq.s16 	%p414, %rs984, 67;
	@%p414 bra 	$L__BB3_423;
	setp.ne.s16 	%p415, %rs984, 65;
	@%p415 bra 	$L__BB3_424;
	mov.b16 	%rs987, 84;
	st.local.u8 	[%rd147], %rs987;
	bra.uni 	$L__BB3_425;
$L__BB3_422:
	mov.b16 	%rs986, 65;
	st.local.u8 	[%rd147], %rs986;
	bra.uni 	$L__BB3_425;
$L__BB3_423:
	mov.b16 	%rs985, 71;
	st.local.u8 	[%rd147], %rs985;
	bra.uni 	$L__BB3_425;
$L__BB3_424:
	mov.b16 	%rs988, 67;
	st.local.u8 	[%rd147], %rs988;
$L__BB3_425:
	ld.global.u8 	%rs989, [%rd146+-1];
	setp.eq.s16 	%p416, %rs989, 65;
	@%p416 bra 	$L__BB3_431;
	setp.eq.s16 	%p417, %rs989, 67;
	@%p417 bra 	$L__BB3_429;
	setp.eq.s16 	%p418, %rs989, 84;
	@%p418 bra 	$L__BB3_430;
	mov.b16 	%rs993, 67;
	st.local.u8 	[%rd147+1], %rs993;
	bra.uni 	$L__BB3_432;
$L__BB3_429:
	mov.b16 	%rs990, 71;
	st.local.u8 	[%rd147+1], %rs990;
	bra.uni 	$L__BB3_432;
$L__BB3_430:
	mov.b16 	%rs991, 65;
	st.local.u8 	[%rd147+1], %rs991;
	bra.uni 	$L__BB3_432;
$L__BB3_431:
	mov.b16 	%rs992, 84;
	st.local.u8 	[%rd147+1], %rs992;
$L__BB3_432:
	ld.global.u8 	%rs994, [%rd146+-2];
	setp.eq.s16 	%p419, %rs994, 65;
	@%p419 bra 	$L__BB3_438;
	setp.eq.s16 	%p420, %rs994, 67;
	@%p420 bra 	$L__BB3_436;
	setp.eq.s16 	%p421, %rs994, 84;
	@%p421 bra 	$L__BB3_437;
	mov.b16 	%rs998, 67;
	st.local.u8 	[%rd147+2], %rs998;
	bra.uni 	$L__BB3_439;
$L__BB3_436:
	mov.b16 	%rs995, 71;
	st.local.u8 	[%rd147+2], %rs995;
	bra.uni 	$L__BB3_439;
$L__BB3_437:
	mov.b16 	%rs996, 65;
	st.local.u8 	[%rd147+2], %rs996;
	bra.uni 	$L__BB3_439;
$L__BB3_438:
	mov.b16 	%rs997, 84;
	st.local.u8 	[%rd147+2], %rs997;
$L__BB3_439:
	ld.global.u8 	%rs999, [%rd146+-3];
	setp.eq.s16 	%p422, %rs999, 65;
	@%p422 bra 	$L__BB3_445;
	setp.eq.s16 	%p423, %rs999, 67;
	@%p423 bra 	$L__BB3_443;
	setp.eq.s16 	%p424, %rs999, 84;
	@%p424 bra 	$L__BB3_444;
	mov.b16 	%rs1003, 67;
	st.local.u8 	[%rd147+3], %rs1003;
	bra.uni 	$L__BB3_446;
$L__BB3_443:
	mov.b16 	%rs1000, 71;
	st.local.u8 	[%rd147+3], %rs1000;
	bra.uni 	$L__BB3_446;
$L__BB3_444:
	mov.b16 	%rs1001, 65;
	st.local.u8 	[%rd147+3], %rs1001;
	bra.uni 	$L__BB3_446;
$L__BB3_445:
	mov.b16 	%rs1002, 84;
	st.local.u8 	[%rd147+3], %rs1002;
$L__BB3_446:
	add.s32 	%r21298, %r21298, 4;
	setp.ne.s32 	%p425, %r21298, %r21299;
	@%p425 bra 	$L__BB3_418;
$L__BB3_447:
	setp.eq.s32 	%p426, %r335, 0;
	@%p426 bra 	$L__BB3_471;
	not.b32 	%r6071, %r21299;
	add.s32 	%r6072, %r334, %r6071;
	cvt.s64.s32 	%rd1922, %r6072;
	add.s64 	%rd148, %rd2, %rd1922;
	ld.global.u8 	%rs1004, [%rd148];
	setp.eq.s16 	%p427, %rs1004, 65;
	cvt.u64.u32 	%rd1923, %r21299;
	add.u64 	%rd1925, %SPL, 10410;
	add.s64 	%rd149, %rd1925, %rd1923;
	@%p427 bra 	$L__BB3_454;
	setp.eq.s16 	%p428, %rs1004, 67;
	@%p428 bra 	$L__BB3_452;
	setp.eq.s16 	%p429, %rs1004, 84;
	@%p429 bra 	$L__BB3_453;
	mov.b16 	%rs1008, 67;
	st.local.u8 	[%rd149], %rs1008;
	bra.uni 	$L__BB3_455;
$L__BB3_452:
	mov.b16 	%rs1005, 71;
	st.local.u8 	[%rd149], %rs1005;
	bra.uni 	$L__BB3_455;
$L__BB3_453:
	mov.b16 	%rs1006, 65;
	st.local.u8 	[%rd149], %rs1006;
	bra.uni 	$L__BB3_455;
$L__BB3_454:
	mov.b16 	%rs1007, 84;
	st.local.u8 	[%rd149], %rs1007;
$L__BB3_455:
	setp.eq.s32 	%p430, %r335, 1;
	@%p430 bra 	$L__BB3_471;
	ld.global.u8 	%rs1009, [%rd148+-1];
	setp.eq.s16 	%p431, %rs1009, 65;
	@%p431 bra 	$L__BB3_462;
	setp.eq.s16 	%p432, %rs1009, 67;
	@%p432 bra 	$L__BB3_460;
	setp.eq.s16 	%p433, %rs1009, 84;
	@%p433 bra 	$L__BB3_461;
	mov.b16 	%rs1013, 67;
	st.local.u8 	[%rd149+1], %rs1013;
	bra.uni 	$L__BB3_463;
$L__BB3_460:
	mov.b16 	%rs1010, 71;
	st.local.u8 	[%rd149+1], %rs1010;
	bra.uni 	$L__BB3_463;
$L__BB3_461:
	mov.b16 	%rs1011, 65;
	st.local.u8 	[%rd149+1], %rs1011;
	bra.uni 	$L__BB3_463;
$L__BB3_462:
	mov.b16 	%rs1012, 84;
	st.local.u8 	[%rd149+1], %rs1012;
$L__BB3_463:
	setp.eq.s32 	%p434, %r335, 2;
	@%p434 bra 	$L__BB3_471;
	ld.global.u8 	%rs1014, [%rd148+-2];
	setp.eq.s16 	%p435, %rs1014, 65;
	@%p435 bra 	$L__BB3_470;
	setp.eq.s16 	%p436, %rs1014, 67;
	@%p436 bra 	$L__BB3_468;
	setp.eq.s16 	%p437, %rs1014, 84;
	@%p437 bra 	$L__BB3_469;
	mov.b16 	%rs1018, 67;
	st.local.u8 	[%rd149+2], %rs1018;
	bra.uni 	$L__BB3_471;
$L__BB3_468:
	mov.b16 	%rs1015, 71;
	st.local.u8 	[%rd149+2], %rs1015;
	bra.uni 	$L__BB3_471;
$L__BB3_469:
	mov.b16 	%rs1016, 65;
	st.local.u8 	[%rd149+2], %rs1016;
	bra.uni 	$L__BB3_471;
$L__BB3_470:
	mov.b16 	%rs1017, 84;
	st.local.u8 	[%rd149+2], %rs1017;
$L__BB3_471:
	mov.u64 	%rd12616, %rd110;
$L__BB3_472:
	cvt.u32.u64 	%r6073, %rd116;
	setp.lt.s32 	%p438, %r6073, 1;
	add.u64 	%rd1928, %SPL, 10410;
	add.s64 	%rd1929, %rd1928, %rd12616;
	mov.b16 	%rs1019, 0;
	st.local.u8 	[%rd1929], %rs1019;
	mov.b64 	%rd12617, 0;
	@%p438 bra 	$L__BB3_529;
	cvt.u32.u64 	%r6075, %rd116;
	add.s32 	%r340, %r6075, %r304;
	and.b32  	%r341, %r6075, 3;
	setp.lt.u32 	%p439, %r6075, 4;
	mov.b32 	%r21301, 0;
	@%p439 bra 	$L__BB3_504;
	cvt.u32.u64 	%r6078, %rd116;
	and.b32  	%r21301, %r6078, 2147483644;
	mov.b32 	%r21300, 0;
$L__BB3_475:
	not.b32 	%r6079, %r21300;
	add.s32 	%r6080, %r340, %r6079;
	cvt.s64.s32 	%rd1930, %r6080;
	add.s64 	%rd151, %rd2, %rd1930;
	ld.global.u8 	%rs1020, [%rd151];
	setp.eq.s16 	%p440, %rs1020, 84;
	cvt.u64.u32 	%rd1931, %r21300;
	add.u64 	%rd1933, %SPL, 10436;
	add.s64 	%rd152, %rd1933, %rd1931;
	@%p440 bra 	$L__BB3_479;
	setp.eq.s16 	%p441, %rs1020, 67;
	@%p441 bra 	$L__BB3_480;
	setp.ne.s16 	%p442, %rs1020, 65;
	@%p442 bra 	$L__BB3_481;
	mov.b16 	%rs1023, 84;
	st.local.u8 	[%rd152], %rs1023;
	bra.uni 	$L__BB3_482;
$L__BB3_479:
	mov.b16 	%rs1022, 65;
	st.local.u8 	[%rd152], %rs1022;
	bra.uni 	$L__BB3_482;
$L__BB3_480:
	mov.b16 	%rs1021, 71;
	st.local.u8 	[%rd152], %rs1021;
	bra.uni 	$L__BB3_482;
$L__BB3_481:
	mov.b16 	%rs1024, 67;
	st.local.u8 	[%rd152], %rs1024;
$L__BB3_482:
	ld.global.u8 	%rs1025, [%rd151+-1];
	setp.eq.s16 	%p443, %rs1025, 65;
	@%p443 bra 	$L__BB3_488;
	setp.eq.s16 	%p444, %rs1025, 67;
	@%p444 bra 	$L__BB3_486;
	setp.eq.s16 	%p445, %rs1025, 84;
	@%p445 bra 	$L__BB3_487;
	mov.b16 	%rs1029, 67;
	st.local.u8 	[%rd152+1], %rs1029;
	bra.uni 	$L__BB3_489;
$L__BB3_486:
	mov.b16 	%rs1026, 71;
	st.local.u8 	[%rd152+1], %rs1026;
	bra.uni 	$L__BB3_489;
$L__BB3_487:
	mov.b16 	%rs1027, 65;
	st.local.u8 	[%rd152+1], %rs1027;
	bra.uni 	$L__BB3_489;
$L__BB3_488:
	mov.b16 	%rs1028, 84;
	st.local.u8 	[%rd152+1], %rs1028;
$L__BB3_489:
	ld.global.u8 	%rs1030, [%rd151+-2];
	setp.eq.s16 	%p446, %rs1030, 65;
	@%p446 bra 	$L__BB3_495;
	setp.eq.s16 	%p447, %rs1030, 67;
	@%p447 bra 	$L__BB3_493;
	setp.eq.s16 	%p448, %rs1030, 84;
	@%p448 bra 	$L__BB3_494;
	mov.b16 	%rs1034, 67;
	st.local.u8 	[%rd152+2], %rs1034;
	bra.uni 	$L__BB3_496;
$L__BB3_493:
	mov.b16 	%rs1031, 71;
	st.local.u8 	[%rd152+2], %rs1031;
	bra.uni 	$L__BB3_496;
$L__BB3_494:
	mov.b16 	%rs1032, 65;
	st.local.u8 	[%rd152+2], %rs1032;
	bra.uni 	$L__BB3_496;
$L__BB3_495:
	mov.b16 	%rs1033, 84;
	st.local.u8 	[%rd152+2], %rs1033;
$L__BB3_496:
	ld.global.u8 	%rs1035, [%rd151+-3];
	setp.eq.s16 	%p449, %rs1035, 65;
	@%p449 bra 	$L__BB3_502;
	setp.eq.s16 	%p450, %rs1035, 67;
	@%p450 bra 	$L__BB3_500;
	setp.eq.s16 	%p451, %rs1035, 84;
	@%p451 bra 	$L__BB3_501;
	mov.b16 	%rs1039, 67;
	st.local.u8 	[%rd152+3], %rs1039;
	bra.uni 	$L__BB3_503;
$L__BB3_500:
	mov.b16 	%rs1036, 71;
	st.local.u8 	[%rd152+3], %rs1036;
	bra.uni 	$L__BB3_503;
$L__BB3_501:
	mov.b16 	%rs1037, 65;
	st.local.u8 	[%rd152+3], %rs1037;
	bra.uni 	$L__BB3_503;
$L__BB3_502:
	mov.b16 	%rs1038, 84;
	st.local.u8 	[%rd152+3], %rs1038;
$L__BB3_503:
	add.s32 	%r21300, %r21300, 4;
	setp.ne.s32 	%p452, %r21300, %r21301;
	@%p452 bra 	$L__BB3_475;
$L__BB3_504:
	setp.eq.s32 	%p453, %r341, 0;
	@%p453 bra 	$L__BB3_528;
	not.b32 	%r6081, %r21301;
	add.s32 	%r6082, %r340, %r6081;
	cvt.s64.s32 	%rd1934, %r6082;
	add.s64 	%rd153, %rd2, %rd1934;
	ld.global.u8 	%rs1040, [%rd153];
	setp.eq.s16 	%p454, %rs1040, 65;
	cvt.u64.u32 	%rd1935, %r21301;
	add.u64 	%rd1937, %SPL, 10436;
	add.s64 	%rd154, %rd1937, %rd1935;
	@%p454 bra 	$L__BB3_511;
	setp.eq.s16 	%p455, %rs1040, 67;
	@%p455 bra 	$L__BB3_509;
	setp.eq.s16 	%p456, %rs1040, 84;
	@%p456 bra 	$L__BB3_510;
	mov.b16 	%rs1044, 67;
	st.local.u8 	[%rd154], %rs1044;
	bra.uni 	$L__BB3_512;
$L__BB3_509:
	mov.b16 	%rs1041, 71;
	st.local.u8 	[%rd154], %rs1041;
	bra.uni 	$L__BB3_512;
$L__BB3_510:
	mov.b16 	%rs1042, 65;
	st.local.u8 	[%rd154], %rs1042;
	bra.uni 	$L__BB3_512;
$L__BB3_511:
	mov.b16 	%rs1043, 84;
	st.local.u8 	[%rd154], %rs1043;
$L__BB3_512:
	setp.eq.s32 	%p457, %r341, 1;
	@%p457 bra 	$L__BB3_528;
	ld.global.u8 	%rs1045, [%rd153+-1];
	setp.eq.s16 	%p458, %rs1045, 65;
	@%p458 bra 	$L__BB3_519;
	setp.eq.s16 	%p459, %rs1045, 67;
	@%p459 bra 	$L__BB3_517;
	setp.eq.s16 	%p460, %rs1045, 84;
	@%p460 bra 	$L__BB3_518;
	mov.b16 	%rs1049, 67;
	st.local.u8 	[%rd154+1], %rs1049;
	bra.uni 	$L__BB3_520;
$L__BB3_517:
	mov.b16 	%rs1046, 71;
	st.local.u8 	[%rd154+1], %rs1046;
	bra.uni 	$L__BB3_520;
$L__BB3_518:
	mov.b16 	%rs1047, 65;
	st.local.u8 	[%rd154+1], %rs1047;
	bra.uni 	$L__BB3_520;
$L__BB3_519:
	mov.b16 	%rs1048, 84;
	st.local.u8 	[%rd154+1], %rs1048;
$L__BB3_520:
	setp.eq.s32 	%p461, %r341, 2;
	@%p461 bra 	$L__BB3_528;
	ld.global.u8 	%rs1050, [%rd153+-2];
	setp.eq.s16 	%p462, %rs1050, 65;
	@%p462 bra 	$L__BB3_527;
	setp.eq.s16 	%p463, %rs1050, 67;
	@%p463 bra 	$L__BB3_525;
	setp.eq.s16 	%p464, %rs1050, 84;
	@%p464 bra 	$L__BB3_526;
	mov.b16 	%rs1054, 67;
	st.local.u8 	[%rd154+2], %rs1054;
	bra.uni 	$L__BB3_528;
$L__BB3_525:
	mov.b16 	%rs1051, 71;
	st.local.u8 	[%rd154+2], %rs1051;
	bra.uni 	$L__BB3_528;
$L__BB3_526:
	mov.b16 	%rs1052, 65;
	st.local.u8 	[%rd154+2], %rs1052;
	bra.uni 	$L__BB3_528;
$L__BB3_527:
	mov.b16 	%rs1053, 84;
	st.local.u8 	[%rd154+2], %rs1053;
$L__BB3_528:
	mov.u64 	%rd12617, %rd116;
$L__BB3_529:
	cvt.u32.u64 	%r6083, %rd121;
	setp.lt.s32 	%p465, %r6083, 1;
	add.u64 	%rd1940, %SPL, 10436;
	add.s64 	%rd1941, %rd1940, %rd12617;
	mov.b16 	%rs1055, 0;
	st.local.u8 	[%rd1941], %rs1055;
	ld.global.u32 	%r346, [%rd51];
	mov.b64 	%rd12618, 0;
	@%p465 bra 	$L__BB3_538;
	cvt.u32.u64 	%r6085, %rd121;
	and.b32  	%r347, %r6085, 3;
	setp.lt.u32 	%p466, %r6085, 4;
	mov.b32 	%r21303, 0;
	@%p466 bra 	$L__BB3_533;
	cvt.u32.u64 	%r6087, %rd121;
	and.b32  	%r21303, %r6087, 2147483644;
	mov.b32 	%r21302, 0;
$L__BB3_532:
	add.s32 	%r6088, %r21302, %r346;
	cvt.s64.s32 	%rd1942, %r6088;
	add.s64 	%rd1943, %rd2, %rd1942;
	ld.global.u8 	%rs1056, [%rd1943];
	cvt.u64.u32 	%rd1944, %r21302;
	add.u64 	%rd1946, %SPL, 10462;
	add.s64 	%rd1947, %rd1946, %rd1944;
	ld.global.u8 	%rs1057, [%rd1943+1];
	st.local.v2.u8 	[%rd1947], {%rs1056, %rs1057};
	ld.global.u8 	%rs1058, [%rd1943+2];
	ld.global.u8 	%rs1059, [%rd1943+3];
	st.local.v2.u8 	[%rd1947+2], {%rs1058, %rs1059};
	add.s32 	%r21302, %r21302, 4;
	setp.ne.s32 	%p467, %r21302, %r21303;
	@%p467 bra 	$L__BB3_532;
$L__BB3_533:
	setp.eq.s32 	%p468, %r347, 0;
	@%p468 bra 	$L__BB3_537;
	add.s32 	%r6089, %r21303, %r346;
	cvt.s64.s32 	%rd1948, %r6089;
	add.s64 	%rd156, %rd2, %rd1948;
	ld.global.u8 	%rs1060, [%rd156];
	cvt.u64.u32 	%rd1949, %r21303;
	add.u64 	%rd1951, %SPL, 10462;
	add.s64 	%rd157, %rd1951, %rd1949;
	st.local.u8 	[%rd157], %rs1060;
	setp.eq.s32 	%p469, %r347, 1;
	@%p469 bra 	$L__BB3_537;
	ld.global.u8 	%rs1061, [%rd156+1];
	st.local.u8 	[%rd157+1], %rs1061;
	setp.eq.s32 	%p470, %r347, 2;
	@%p470 bra 	$L__BB3_537;
	ld.global.u8 	%rs1062, [%rd156+2];
	st.local.u8 	[%rd157+2], %rs1062;
$L__BB3_537:
	mov.u64 	%rd12618, %rd121;
$L__BB3_538:
	cvt.u32.u64 	%r6090, %rd128;
	setp.lt.s32 	%p471, %r6090, 1;
	add.u64 	%rd1954, %SPL, 10462;
	add.s64 	%rd1955, %rd1954, %rd12618;
	mov.b16 	%rs1063, 0;
	st.local.u8 	[%rd1955], %rs1063;
	mov.b64 	%rd12619, 0;
	@%p471 bra 	$L__BB3_595;
	cvt.u32.u64 	%r6092, %rd128;
	add.s32 	%r352, %r6092, %r316;
	and.b32  	%r353, %r6092, 3;
	setp.lt.u32 	%p472, %r6092, 4;
	mov.b32 	%r21305, 0;
	@%p472 bra 	$L__BB3_570;
	cvt.u32.u64 	%r6095, %rd128;
	and.b32  	%r21305, %r6095, 2147483644;
	mov.b32 	%r21304, 0;
$L__BB3_541:
	not.b32 	%r6096, %r21304;
	add.s32 	%r6097, %r352, %r6096;
	cvt.s64.s32 	%rd1956, %r6097;
	add.s64 	%rd159, %rd2, %rd1956;
	ld.global.u8 	%rs1064, [%rd159];
	setp.eq.s16 	%p473, %rs1064, 84;
	cvt.u64.u32 	%rd1957, %r21304;
	add.u64 	%rd1959, %SPL, 10488;
	add.s64 	%rd160, %rd1959, %rd1957;
	@%p473 bra 	$L__BB3_545;
	setp.eq.s16 	%p474, %rs1064, 67;
	@%p474 bra 	$L__BB3_546;
	setp.ne.s16 	%p475, %rs1064, 65;
	@%p475 bra 	$L__BB3_547;
	mov.b16 	%rs1067, 84;
	st.local.u8 	[%rd160], %rs1067;
	bra.uni 	$L__BB3_548;
$L__BB3_545:
	mov.b16 	%rs1066, 65;
	st.local.u8 	[%rd160], %rs1066;
	bra.uni 	$L__BB3_548;
$L__BB3_546:
	mov.b16 	%rs1065, 71;
	st.local.u8 	[%rd160], %rs1065;
	bra.uni 	$L__BB3_548;
$L__BB3_547:
	mov.b16 	%rs1068, 67;
	st.local.u8 	[%rd160], %rs1068;
$L__BB3_548:
	ld.global.u8 	%rs1069, [%rd159+-1];
	setp.eq.s16 	%p476, %rs1069, 65;
	@%p476 bra 	$L__BB3_554;
	setp.eq.s16 	%p477, %rs1069, 67;
	@%p477 bra 	$L__BB3_552;
	setp.eq.s16 	%p478, %rs1069, 84;
	@%p478 bra 	$L__BB3_553;
	mov.b16 	%rs1073, 67;
	st.local.u8 	[%rd160+1], %rs1073;
	bra.uni 	$L__BB3_555;
$L__BB3_552:
	mov.b16 	%rs1070, 71;
	st.local.u8 	[%rd160+1], %rs1070;
	bra.uni 	$L__BB3_555;
$L__BB3_553:
	mov.b16 	%rs1071, 65;
	st.local.u8 	[%rd160+1], %rs1071;
	bra.uni 	$L__BB3_555;
$L__BB3_554:
	mov.b16 	%rs1072, 84;
	st.local.u8 	[%rd160+1], %rs1072;
$L__BB3_555:
	ld.global.u8 	%rs1074, [%rd159+-2];
	setp.eq.s16 	%p479, %rs1074, 65;
	@%p479 bra 	$L__BB3_561;
	setp.eq.s16 	%p480, %rs1074, 67;
	@%p480 bra 	$L__BB3_559;
	setp.eq.s16 	%p481, %rs1074, 84;
	@%p481 bra 	$L__BB3_560;
	mov.b16 	%rs1078, 67;
	st.local.u8 	[%rd160+2], %rs1078;
	bra.uni 	$L__BB3_562;
$L__BB3_559:
	mov.b16 	%rs1075, 71;
	st.local.u8 	[%rd160+2], %rs1075;
	bra.uni 	$L__BB3_562;
$L__BB3_560:
	mov.b16 	%rs1076, 65;
	st.local.u8 	[%rd160+2], %rs1076;
	bra.uni 	$L__BB3_562;
$L__BB3_561:
	mov.b16 	%rs1077, 84;
	st.local.u8 	[%rd160+2], %rs1077;
$L__BB3_562:
	ld.global.u8 	%rs1079, [%rd159+-3];
	setp.eq.s16 	%p482, %rs1079, 65;
	@%p482 bra 	$L__BB3_568;
	setp.eq.s16 	%p483, %rs1079, 67;
	@%p483 bra 	$L__BB3_566;
	setp.eq.s16 	%p484, %rs1079, 84;
	@%p484 bra 	$L__BB3_567;
	mov.b16 	%rs1083, 67;
	st.local.u8 	[%rd160+3], %rs1083;
	bra.uni 	$L__BB3_569;
$L__BB3_566:
	mov.b16 	%rs1080, 71;
	st.local.u8 	[%rd160+3], %rs1080;
	bra.uni 	$L__BB3_569;
$L__BB3_567:
	mov.b16 	%rs1081, 65;
	st.local.u8 	[%rd160+3], %rs1081;
	bra.uni 	$L__BB3_569;
$L__BB3_568:
	mov.b16 	%rs1082, 84;
	st.local.u8 	[%rd160+3], %rs1082;
$L__BB3_569:
	add.s32 	%r21304, %r21304, 4;
	setp.ne.s32 	%p485, %r21304, %r21305;
	@%p485 bra 	$L__BB3_541;
$L__BB3_570:
	setp.eq.s32 	%p486, %r353, 0;
	@%p486 bra 	$L__BB3_594;
	not.b32 	%r6098, %r21305;
	add.s32 	%r6099, %r352, %r6098;
	cvt.s64.s32 	%rd1960, %r6099;
	add.s64 	%rd161, %rd2, %rd1960;
	ld.global.u8 	%rs1084, [%rd161];
	setp.eq.s16 	%p487, %rs1084, 65;
	cvt.u64.u32 	%rd1961, %r21305;
	add.u64 	%rd1963, %SPL, 10488;
	add.s64 	%rd162, %rd1963, %rd1961;
	@%p487 bra 	$L__BB3_577;
	setp.eq.s16 	%p488, %rs1084, 67;
	@%p488 bra 	$L__BB3_575;
	setp.eq.s16 	%p489, %rs1084, 84;
	@%p489 bra 	$L__BB3_576;
	mov.b16 	%rs1088, 67;
	st.local.u8 	[%rd162], %rs1088;
	bra.uni 	$L__BB3_578;
$L__BB3_575:
	mov.b16 	%rs1085, 71;
	st.local.u8 	[%rd162], %rs1085;
	bra.uni 	$L__BB3_578;
$L__BB3_576:
	mov.b16 	%rs1086, 65;
	st.local.u8 	[%rd162], %rs1086;
	bra.uni 	$L__BB3_578;
$L__BB3_577:
	mov.b16 	%rs1087, 84;
	st.local.u8 	[%rd162], %rs1087;
$L__BB3_578:
	setp.eq.s32 	%p490, %r353, 1;
	@%p490 bra 	$L__BB3_594;
	ld.global.u8 	%rs1089, [%rd161+-1];
	setp.eq.s16 	%p491, %rs1089, 65;
	@%p491 bra 	$L__BB3_585;
	setp.eq.s16 	%p492, %rs1089, 67;
	@%p492 bra 	$L__BB3_583;
	setp.eq.s16 	%p493, %rs1089, 84;
	@%p493 bra 	$L__BB3_584;
	mov.b16 	%rs1093, 67;
	st.local.u8 	[%rd162+1], %rs1093;
	bra.uni 	$L__BB3_586;
$L__BB3_583:
	mov.b16 	%rs1090, 71;
	st.local.u8 	[%rd162+1], %rs1090;
	bra.uni 	$L__BB3_586;
$L__BB3_584:
	mov.b16 	%rs1091, 65;
	st.local.u8 	[%rd162+1], %rs1091;
	bra.uni 	$L__BB3_586;
$L__BB3_585:
	mov.b16 	%rs1092, 84;
	st.local.u8 	[%rd162+1], %rs1092;
$L__BB3_586:
	setp.eq.s32 	%p494, %r353, 2;
	@%p494 bra 	$L__BB3_594;
	ld.global.u8 	%rs1094, [%rd161+-2];
	setp.eq.s16 	%p495, %rs1094, 65;
	@%p495 bra 	$L__BB3_593;
	setp.eq.s16 	%p496, %rs1094, 67;
	@%p496 bra 	$L__BB3_591;
	setp.eq.s16 	%p497, %rs1094, 84;
	@%p497 bra 	$L__BB3_592;
	mov.b16 	%rs1098, 67;
	st.local.u8 	[%rd162+2], %rs1098;
	bra.uni 	$L__BB3_594;
$L__BB3_591:
	mov.b16 	%rs1095, 71;
	st.local.u8 	[%rd162+2], %rs1095;
	bra.uni 	$L__BB3_594;
$L__BB3_592:
	mov.b16 	%rs1096, 65;
	st.local.u8 	[%rd162+2], %rs1096;
	bra.uni 	$L__BB3_594;
$L__BB3_593:
	mov.b16 	%rs1097, 84;
	st.local.u8 	[%rd162+2], %rs1097;
$L__BB3_594:
	mov.u64 	%rd12619, %rd128;
$L__BB3_595:
	add.u64 	%rd164, %SPL, 10514;
	cvt.u32.u64 	%r6100, %rd133;
	setp.lt.s32 	%p498, %r6100, 1;
	add.u64 	%rd1967, %SPL, 10488;
	add.s64 	%rd1968, %rd1967, %rd12619;
	mov.b16 	%rs1099, 0;
	st.local.u8 	[%rd1968], %rs1099;
	ld.global.u32 	%r358, [%rd59];
	mov.b64 	%rd12620, 0;
	@%p498 bra 	$L__BB3_604;
	cvt.u32.u64 	%r6102, %rd133;
	and.b32  	%r359, %r6102, 3;
	setp.lt.u32 	%p499, %r6102, 4;
	mov.b32 	%r21307, 0;
	@%p499 bra 	$L__BB3_599;
	cvt.u32.u64 	%r6104, %rd133;
	and.b32  	%r21307, %r6104, 2147483644;
	mov.b32 	%r21306, 0;
$L__BB3_598:
	add.s32 	%r6105, %r21306, %r358;
	cvt.s64.s32 	%rd1969, %r6105;
	add.s64 	%rd1970, %rd2, %rd1969;
	ld.global.u8 	%rs1100, [%rd1970];
	cvt.u64.u32 	%rd1971, %r21306;
	add.s64 	%rd1972, %rd164, %rd1971;
	ld.global.u8 	%rs1101, [%rd1970+1];
	st.local.v2.u8 	[%rd1972], {%rs1100, %rs1101};
	ld.global.u8 	%rs1102, [%rd1970+2];
	ld.global.u8 	%rs1103, [%rd1970+3];
	st.local.v2.u8 	[%rd1972+2], {%rs1102, %rs1103};
	add.s32 	%r21306, %r21306, 4;
	setp.ne.s32 	%p500, %r21306, %r21307;
	@%p500 bra 	$L__BB3_598;
$L__BB3_599:
	setp.eq.s32 	%p501, %r359, 0;
	@%p501 bra 	$L__BB3_603;
	add.s32 	%r6106, %r21307, %r358;
	cvt.s64.s32 	%rd1973, %r6106;
	add.s64 	%rd165, %rd2, %rd1973;
	ld.global.u8 	%rs1104, [%rd165];
	cvt.u64.u32 	%rd1974, %r21307;
	add.s64 	%rd166, %rd164, %rd1974;
	st.local.u8 	[%rd166], %rs1104;
	setp.eq.s32 	%p502, %r359, 1;
	@%p502 bra 	$L__BB3_603;
	ld.global.u8 	%rs1105, [%rd165+1];
	st.local.u8 	[%rd166+1], %rs1105;
	setp.eq.s32 	%p503, %r359, 2;
	@%p503 bra 	$L__BB3_603;
	ld.global.u8 	%rs1106, [%rd165+2];
	st.local.u8 	[%rd166+2], %rs1106;
$L__BB3_603:
	mov.u64 	%rd12620, %rd133;
$L__BB3_604:
	add.u64 	%rd168, %SPL, 10540;
	cvt.u32.u64 	%r6107, %rd140;
	setp.lt.s32 	%p504, %r6107, 1;
	add.s64 	%rd1977, %rd164, %rd12620;
	mov.b16 	%rs1107, 0;
	st.local.u8 	[%rd1977], %rs1107;
	ld.global.u32 	%r364, [%rd65];
	mov.b64 	%rd12621, 0;
	@%p504 bra 	$L__BB3_613;
	cvt.u32.u64 	%r6109, %rd140;
	and.b32  	%r365, %r6109, 3;
	setp.lt.u32 	%p505, %r6109, 4;
	mov.b32 	%r21309, 0;
	@%p505 bra 	$L__BB3_608;
	cvt.u32.u64 	%r6111, %rd140;
	and.b32  	%r21309, %r6111, 2147483644;
	mov.b32 	%r21308, 0;
$L__BB3_607:
	add.s32 	%r6112, %r21308, %r364;
	cvt.s64.s32 	%rd1978, %r6112;
	add.s64 	%rd1979, %rd2, %rd1978;
	ld.global.u8 	%rs1108, [%rd1979];
	cvt.u64.u32 	%rd1980, %r21308;
	add.s64 	%rd1981, %rd168, %rd1980;
	ld.global.u8 	%rs1109, [%rd1979+1];
	st.local.v2.u8 	[%rd1981], {%rs1108, %rs1109};
	ld.global.u8 	%rs1110, [%rd1979+2];
	ld.global.u8 	%rs1111, [%rd1979+3];
	st.local.v2.u8 	[%rd1981+2], {%rs1110, %rs1111};
	add.s32 	%r21308, %r21308, 4;
	setp.ne.s32 	%p506, %r21308, %r21309;
	@%p506 bra 	$L__BB3_607;
$L__BB3_608:
	setp.eq.s32 	%p507, %r365, 0;
	@%p507 bra 	$L__BB3_612;
	add.s32 	%r6113, %r21309, %r364;
	cvt.s64.s32 	%rd1982, %r6113;
	add.s64 	%rd169, %rd2, %rd1982;
	ld.global.u8 	%rs1112, [%rd169];
	cvt.u64.u32 	%rd1983, %r21309;
	add.s64 	%rd170, %rd168, %rd1983;
	st.local.u8 	[%rd170], %rs1112;
	setp.eq.s32 	%p508, %r365, 1;
	@%p508 bra 	$L__BB3_612;
	ld.global.u8 	%rs1113, [%rd169+1];
	st.local.u8 	[%rd170+1], %rs1113;
	setp.eq.s32 	%p509, %r365, 2;
	@%p509 bra 	$L__BB3_612;
	ld.global.u8 	%rs1114, [%rd169+2];
	st.local.u8 	[%rd170+2], %rs1114;
$L__BB3_612:
	mov.u64 	%rd12621, %rd140;
$L__BB3_613:
	add.s64 	%rd1984, %rd168, %rd12621;
	mov.b16 	%rs1115, 0;
	st.local.u8 	[%rd1984], %rs1115;
	add.u64 	%rd1985, %SP, 10280;
	add.u64 	%rd1986, %SP, 10254;
	st.local.v2.u64 	[%rd19], {%rd1986, %rd1985};
	add.u64 	%rd1987, %SP, 10332;
	add.u64 	%rd1988, %SP, 10306;
	st.local.v2.u64 	[%rd19+16], {%rd1988, %rd1987};
	add.u64 	%rd1989, %SP, 10384;
	add.u64 	%rd1990, %SP, 10358;
	st.local.v2.u64 	[%rd19+32], {%rd1990, %rd1989};
	add.u64 	%rd1991, %SP, 10436;
	add.u64 	%rd1992, %SP, 10410;
	st.local.v2.u64 	[%rd20], {%rd1992, %rd1991};
	add.u64 	%rd1993, %SP, 10488;
	add.u64 	%rd1994, %SP, 10462;
	st.local.v2.u64 	[%rd20+16], {%rd1994, %rd1993};
	add.u64 	%rd1995, %SP, 10540;
	add.u64 	%rd1996, %SP, 10514;
	st.local.v2.u64 	[%rd20+32], {%rd1996, %rd1995};
	mad.lo.s32 	%r6115, %r297, 5, 44;
	cvt.rn.f64.s32 	%fd10, %r6115;
	mov.b32 	%r21310, 0;
$L__BB3_614:
	mov.u32 	%r370, %r21310;
	cvt.u64.u32 	%rd172, %r370;
	add.s32 	%r21310, %r370, 1;
	setp.eq.s32 	%p510, %r370, 5;
	@%p510 bra 	$L__BB3_12100;
	shl.b64 	%rd1997, %rd172, 3;
	add.s64 	%rd173, %rd19, %rd1997;
	ld.local.u64 	%rd174, [%rd173];
	ld.local.u64 	%rd175, [%rd173+8];
	mov.b32 	%r21311, 0;
$L__BB3_616:
	mov.u32 	%r372, %r21311;
	cvt.u64.u32 	%rd1998, %r372;
	add.s64 	%rd1999, %rd174, %rd1998;
	ld.u8 	%rs1116, [%rd1999];
	setp.ne.s16 	%p511, %rs1116, 0;
	add.s32 	%r21311, %r372, 1;
	@%p511 bra 	$L__BB3_616;
	and.b32  	%r6117, %r372, 1;
	setp.eq.b32 	%p512, %r6117, 1;
	@%p512 bra 	$L__BB3_643;
	setp.eq.s32 	%p513, %r372, 0;
	@%p513 bra 	$L__BB3_628;
	add.s32 	%r374, %r372, -2;
	shr.u32 	%r6119, %r372, 1;
	max.u32 	%r375, %r6119, 1;
	mov.b32 	%r21312, 0;
	mov.u32 	%r21313, %r21312;
$L__BB3_620:
	add.s32 	%r378, %r21313, 1;
	cvt.u64.u32 	%rd2000, %r21313;
	add.s64 	%rd2001, %rd174, %rd2000;
	ld.u8 	%rs1, [%rd2001+1];
	setp.ne.s16 	%p514, %rs1, 65;
	add.s32 	%r6120, %r374, %r21312;
	cvt.s64.s32 	%rd2002, %r6120;
	add.s64 	%rd2003, %rd174, %rd2002;
	ld.u8 	%rs2, [%rd2003];
	@%p514 bra 	$L__BB3_622;
	setp.ne.s16 	%p515, %rs2, 84;
	@%p515 bra 	$L__BB3_643;
$L__BB3_622:
	setp.ne.s16 	%p516, %rs1, 84;
	@%p516 bra 	$L__BB3_624;
	setp.ne.s16 	%p517, %rs2, 65;
	@%p517 bra 	$L__BB3_643;
$L__BB3_624:
	setp.eq.s16 	%p518, %rs1, 84;
	setp.eq.s16 	%p519, %rs1, 65;
	setp.ne.s16 	%p520, %rs2, 65;
	or.pred  	%p521, %p520, %p518;
	setp.ne.s16 	%p522, %rs2, 84;
	or.pred  	%p523, %p522, %p519;
	and.pred  	%p524, %p521, %p523;
	not.pred 	%p525, %p524;
	@%p525 bra 	$L__BB3_643;
	setp.eq.s16 	%p526, %rs1, 67;
	setp.ne.s16 	%p527, %rs2, 71;
	and.pred  	%p528, %p527, %p526;
	@%p528 bra 	$L__BB3_643;
	setp.eq.s16 	%p531, %rs1, 71;
	setp.ne.s16 	%p532, %rs2, 67;
	xor.pred  	%p533, %p531, %p532;
	or.pred  	%p534, %p527, %p526;
	and.pred  	%p535, %p533, %p534;
	not.pred 	%p536, %p535;
	@%p536 bra 	$L__BB3_643;
	not.b32 	%r21312, %r21313;
	setp.eq.s32 	%p537, %r378, %r375;
	mov.u32 	%r21313, %r378;
	@%p537 bra 	$L__BB3_628;
	bra.uni 	$L__BB3_620;
$L__BB3_628:
	mov.b32 	%r21314, 0;
$L__BB3_629:
	mov.u32 	%r380, %r21314;
	cvt.u64.u32 	%rd2004, %r380;
	add.s64 	%rd2005, %rd175, %rd2004;
	ld.u8 	%rs1122, [%rd2005];
	setp.ne.s16 	%p538, %rs1122, 0;
	add.s32 	%r21314, %r380, 1;
	@%p538 bra 	$L__BB3_629;
	and.b32  	%r6122, %r380, 1;
	setp.eq.b32 	%p539, %r6122, 1;
	@%p539 bra 	$L__BB3_643;
	setp.eq.s32 	%p540, %r380, 0;
	@%p540 bra 	$L__BB3_641;
	add.s32 	%r382, %r380, -2;
	shr.u32 	%r6124, %r380, 1;
	max.u32 	%r383, %r6124, 1;
	mov.b32 	%r21315, 0;
	mov.u32 	%r21316, %r21315;
$L__BB3_633:
	add.s32 	%r386, %r21316, 1;
	cvt.u64.u32 	%rd2006, %r21316;
	add.s64 	%rd2007, %rd175, %rd2006;
	ld.u8 	%rs3, [%rd2007+1];
	setp.ne.s16 	%p541, %rs3, 65;
	add.s32 	%r6125, %r382, %r21315;
	cvt.s64.s32 	%rd2008, %r6125;
	add.s64 	%rd2009, %rd175, %rd2008;
	ld.u8 	%rs4, [%rd2009];
	@%p541 bra 	$L__BB3_635;
	setp.ne.s16 	%p542, %rs4, 84;
	@%p542 bra 	$L__BB3_643;
$L__BB3_635:
	setp.ne.s16 	%p543, %rs3, 84;
	@%p543 bra 	$L__BB3_637;
	setp.ne.s16 	%p544, %rs4, 65;
	@%p544 bra 	$L__BB3_643;
$L__BB3_637:
	setp.eq.s16 	%p545, %rs3, 84;
	setp.eq.s16 	%p546, %rs3, 65;
	setp.ne.s16 	%p547, %rs4, 65;
	or.pred  	%p548, %p547, %p545;
	setp.ne.s16 	%p549, %rs4, 84;
	or.pred  	%p550, %p549, %p546;
	and.pred  	%p551, %p548, %p550;
	not.pred 	%p552, %p551;
	@%p552 bra 	$L__BB3_643;
	setp.eq.s16 	%p553, %rs3, 67;
	setp.ne.s16 	%p554, %rs4, 71;
	and.pred  	%p555, %p554, %p553;
	@%p555 bra 	$L__BB3_643;
	setp.eq.s16 	%p558, %rs3, 71;
	setp.ne.s16 	%p559, %rs4, 67;
	xor.pred  	%p560, %p558, %p559;
	or.pred  	%p561, %p554, %p553;
	and.pred  	%p562, %p560, %p561;
	not.pred 	%p563, %p562;
	@%p563 bra 	$L__BB3_643;
	not.b32 	%r21315, %r21316;
	setp.ne.s32 	%p564, %r386, %r383;
	mov.u32 	%r21316, %r386;
	@%p564 bra 	$L__BB3_633;
$L__BB3_641:
	setp.gt.u32 	%p567, %r5, 2146435070;
	mov.f64 	%fd23114, %fd5;
	@%p567 bra 	$L__BB3_645;
	setp.gt.u32 	%p568, %r7, 1073127582;
	selp.f64 	%fd7701, %fd7, %fd6, %p568;
	selp.u32 	%r6130, 1, 0, %p568;
	add.s32 	%r6131, %r6, %r6130;
	add.f64 	%fd7702, %fd7701, 0dBFF0000000000000;
	add.f64 	%fd7703, %fd7701, 0d3FF0000000000000;
	rcp.approx.ftz.f64 	%fd7704, %fd7703;
	neg.f64 	%fd7705, %fd7703;
	fma.rn.f64 	%fd7706, %fd7705, %fd7704, 0d3FF0000000000000;
	fma.rn.f64 	%fd7707, %fd7706, %fd7706, %fd7706;
	fma.rn.f64 	%fd7708, %fd7707, %fd7704, %fd7704;
	mul.f64 	%fd7709, %fd7702, %fd7708;
	fma.rn.f64 	%fd7710, %fd7702, %fd7708, %fd7709;
	mul.f64 	%fd7711, %fd7710, %fd7710;
	fma.rn.f64 	%fd7712, %fd7711, 0d3EB1380B3AE80F1E, 0d3ED0EE258B7A8B04;
	fma.rn.f64 	%fd7713, %fd7712, %fd7711, 0d3EF3B2669F02676F;
	fma.rn.f64 	%fd7714, %fd7713, %fd7711, 0d3F1745CBA9AB0956;
	fma.rn.f64 	%fd7715, %fd7714, %fd7711, 0d3F3C71C72D1B5154;
	fma.rn.f64 	%fd7716, %fd7715, %fd7711, 0d3F624924923BE72D;
	fma.rn.f64 	%fd7717, %fd7716, %fd7711, 0d3F8999999999A3C4;
	fma.rn.f64 	%fd7718, %fd7717, %fd7711, 0d3FB5555555555554;
	sub.f64 	%fd7719, %fd7702, %fd7710;
	add.f64 	%fd7720, %fd7719, %fd7719;
	neg.f64 	%fd7721, %fd7710;
	fma.rn.f64 	%fd7722, %fd7721, %fd7702, %fd7720;
	mul.f64 	%fd7723, %fd7708, %fd7722;
	mul.f64 	%fd7724, %fd7711, %fd7718;
	fma.rn.f64 	%fd7725, %fd7724, %fd7710, %fd7723;
	xor.b32  	%r6132, %r6131, -2147483648;
	mov.b32 	%r6133, 1127219200;
	mov.b64 	%fd7726, {%r6132, %r6133};
	sub.f64 	%fd7727, %fd7726, %fd1;
	fma.rn.f64 	%fd7728, %fd7727, 0d3FE62E42FEFA39EF, %fd7710;
	fma.rn.f64 	%fd7729, %fd7727, 0dBFE62E42FEFA39EF, %fd7728;
	sub.f64 	%fd7730, %fd7729, %fd7710;
	sub.f64 	%fd7731, %fd7725, %fd7730;
	fma.rn.f64 	%fd7732, %fd7727, 0d3C7ABC9E3B39803F, %fd7731;
	add.f64 	%fd23114, %fd7728, %fd7732;
	bra.uni 	$L__BB3_645;
$L__BB3_643:
	setp.gt.u32 	%p565, %r2, 2146435070;
	mov.f64 	%fd23114, %fd2;
	@%p565 bra 	$L__BB3_645;
	setp.gt.u32 	%p566, %r4, 1073127582;
	selp.f64 	%fd7669, %fd4, %fd3, %p566;
	selp.u32 	%r6126, 1, 0, %p566;
	add.s32 	%r6127, %r3, %r6126;
	add.f64 	%fd7670, %fd7669, 0dBFF0000000000000;
	add.f64 	%fd7671, %fd7669, 0d3FF0000000000000;
	rcp.approx.ftz.f64 	%fd7672, %fd7671;
	neg.f64 	%fd7673, %fd7671;
	fma.rn.f64 	%fd7674, %fd7673, %fd7672, 0d3FF0000000000000;
	fma.rn.f64 	%fd7675, %fd7674, %fd7674, %fd7674;
	fma.rn.f64 	%fd7676, %fd7675, %fd7672, %fd7672;
	mul.f64 	%fd7677, %fd7670, %fd7676;
	fma.rn.f64 	%fd7678, %fd7670, %fd7676, %fd7677;
	mul.f64 	%fd7679, %fd7678, %fd7678;
	fma.rn.f64 	%fd7680, %fd7679, 0d3EB1380B3AE80F1E, 0d3ED0EE258B7A8B04;
	fma.rn.f64 	%fd7681, %fd7680, %fd7679, 0d3EF3B2669F02676F;
	fma.rn.f64 	%fd7682, %fd7681, %fd7679, 0d3F1745CBA9AB0956;
	fma.rn.f64 	%fd7683, %fd7682, %fd7679, 0d3F3C71C72D1B5154;
	fma.rn.f64 	%fd7684, %fd7683, %fd7679, 0d3F624924923BE72D;
	fma.rn.f64 	%fd7685, %fd7684, %fd7679, 0d3F8999999999A3C4;
	fma.rn.f64 	%fd7686, %fd7685, %fd7679, 0d3FB5555555555554;
	sub.f64 	%fd7687, %fd7670, %fd7678;
	add.f64 	%fd7688, %fd7687, %fd7687;
	neg.f64 	%fd7689, %fd7678;
	fma.rn.f64 	%fd7690, %fd7689, %fd7670, %fd7688;
	mul.f64 	%fd7691, %fd7676, %fd7690;
	mul.f64 	%fd7692, %fd7679, %fd7686;
	fma.rn.f64 	%fd7693, %fd7692, %fd7678, %fd7691;
	xor.b32  	%r6128, %r6127, -2147483648;
	mov.b32 	%r6129, 1127219200;
	mov.b64 	%fd7694, {%r6128, %r6129};
	sub.f64 	%fd7695, %fd7694, %fd1;
	fma.rn.f64 	%fd7696, %fd7695, 0d3FE62E42FEFA39EF, %fd7678;
	fma.rn.f64 	%fd7697, %fd7695, 0dBFE62E42FEFA39EF, %fd7696;
	sub.f64 	%fd7698, %fd7697, %fd7678;
	sub.f64 	%fd7699, %fd7693, %fd7698;
	fma.rn.f64 	%fd7700, %fd7695, 0d3C7ABC9E3B39803F, %fd7699;
	add.f64 	%fd23114, %fd7696, %fd7700;
$L__BB3_645:
	mul.f64 	%fd14, %fd23114, 0d3FFFCB923A29C77A;
	mov.b32 	%r21317, 0;
$L__BB3_646:
	mov.u32 	%r388, %r21317;
	cvt.u64.u32 	%rd2010, %r388;
	add.s64 	%rd2011, %rd174, %rd2010;
	ld.u8 	%rs1128, [%rd2011];
	setp.ne.s16 	%p569, %rs1128, 0;
	add.s32 	%r21317, %r388, 1;
	@%p569 bra 	$L__BB3_646;
	mov.b32 	%r21318, 0;
$L__BB3_648:
	mov.u32 	%r390, %r21318;
	cvt.u64.u32 	%rd2012, %r390;
	add.s64 	%rd2013, %rd175, %rd2012;
	ld.u8 	%rs1129, [%rd2013];
	setp.ne.s16 	%p570, %rs1129, 0;
	add.s32 	%r21318, %r390, 1;
	@%p570 bra 	$L__BB3_648;
	setp.eq.s32 	%p571, %r388, 0;
	@%p571 bra 	$L__BB3_685;
	and.b32  	%r392, %r388, 3;
	setp.lt.u32 	%p572, %r388, 4;
	mov.b32 	%r21320, 1;
	@%p572 bra 	$L__BB3_654;
	and.b32  	%r393, %r388, 2147483644;
	mov.b32 	%r21320, 1;
$L__BB3_652:
	mov.u32 	%r397, %r21320;
	cvt.s64.s32 	%rd2014, %r397;
	add.s64 	%rd178, %rd174, %rd2014;
	ld.u8 	%rs1131, [%rd178+-1];
	mov.b16 	%rs4446, 0;
	setp.gt.s16 	%p573, %rs1131, 70;
	@%p573 bra 	$L__BB3_692;
	setp.eq.s16 	%p576, %rs1131, 65;
	@%p576 bra 	$L__BB3_696;
	bra.uni 	$L__BB3_690;
$L__BB3_654:
	setp.eq.s32 	%p594, %r392, 0;
	@%p594 bra 	$L__BB3_685;
	cvt.s64.s32 	%rd2016, %r21320;
	add.s64 	%rd176, %rd174, %rd2016;
	ld.u8 	%rs1155, [%rd176+-1];
	mov.b16 	%rs4443, 0;
	setp.gt.s16 	%p595, %rs1155, 70;
	@%p595 bra 	$L__BB3_659;
	setp.eq.s16 	%p598, %rs1155, 65;
	@%p598 bra 	$L__BB3_664;
	setp.eq.s16 	%p599, %rs1155, 67;
	@%p599 bra 	$L__BB3_658;
	bra.uni 	$L__BB3_663;
$L__BB3_658:
	mov.b16 	%rs4443, 1;
	bra.uni 	$L__BB3_664;
$L__BB3_659:
	setp.eq.s16 	%p596, %rs1155, 71;
	@%p596 bra 	$L__BB3_662;
	setp.ne.s16 	%p597, %rs1155, 84;
	@%p597 bra 	$L__BB3_663;
	mov.b16 	%rs4443, 3;
	bra.uni 	$L__BB3_664;
$L__BB3_662:
	mov.b16 	%rs4443, 2;
	bra.uni 	$L__BB3_664;
$L__BB3_663:
	mov.b16 	%rs4443, 4;
$L__BB3_664:
	cvt.u64.u32 	%rd2017, %r21320;
	add.s64 	%rd177, %rd17, %rd2017;
	st.local.u8 	[%rd177], %rs4443;
	setp.eq.s32 	%p600, %r392, 1;
	@%p600 bra 	$L__BB3_685;
	ld.u8 	%rs1161, [%rd176];
	mov.b16 	%rs4444, 0;
	setp.gt.s16 	%p601, %rs1161, 70;
	@%p601 bra 	$L__BB3_669;
	setp.eq.s16 	%p604, %rs1161, 65;
	@%p604 bra 	$L__BB3_674;
	setp.eq.s16 	%p605, %rs1161, 67;
	@%p605 bra 	$L__BB3_668;
	bra.uni 	$L__BB3_673;
$L__BB3_668:
	mov.b16 	%rs4444, 1;
	bra.uni 	$L__BB3_674;
$L__BB3_669:
	setp.eq.s16 	%p602, %rs1161, 71;
	@%p602 bra 	$L__BB3_672;
	setp.ne.s16 	%p603, %rs1161, 84;
	@%p603 bra 	$L__BB3_673;
	mov.b16 	%rs4444, 3;
	bra.uni 	$L__BB3_674;
$L__BB3_672:
	mov.b16 	%rs4444, 2;
	bra.uni 	$L__BB3_674;
$L__BB3_673:
	mov.b16 	%rs4444, 4;
$L__BB3_674:
	add.s32 	%r6139, %r21320, 1;
	cvt.u64.u32 	%rd2018, %r6139;
	add.s64 	%rd2019, %rd17, %rd2018;
	st.local.u8 	[%rd2019], %rs4444;
	setp.eq.s32 	%p606, %r392, 2;
	@%p606 bra 	$L__BB3_685;
	ld.u8 	%rs1167, [%rd176+1];
	mov.b16 	%rs4445, 0;
	setp.gt.s16 	%p607, %rs1167, 70;
	@%p607 bra 	$L__BB3_679;
	setp.eq.s16 	%p610, %rs1167, 65;
	@%p610 bra 	$L__BB3_684;
	setp.eq.s16 	%p611, %rs1167, 67;
	@%p611 bra 	$L__BB3_678;
	bra.uni 	$L__BB3_683;
$L__BB3_678:
	mov.b16 	%rs4445, 1;
	bra.uni 	$L__BB3_684;
$L__BB3_679:
	setp.eq.s16 	%p608, %rs1167, 71;
	@%p608 bra 	$L__BB3_682;
	setp.ne.s16 	%p609, %rs1167, 84;
	@%p609 bra 	$L__BB3_683;
	mov.b16 	%rs4445, 3;
	bra.uni 	$L__BB3_684;
$L__BB3_682:
	mov.b16 	%rs4445, 2;
	bra.uni 	$L__BB3_684;
$L__BB3_683:
	mov.b16 	%rs4445, 4;
$L__BB3_684:
	st.local.u8 	[%rd177+2], %rs4445;
$L__BB3_685:
	setp.eq.s32 	%p612, %r390, 0;
	@%p612 bra 	$L__BB3_789;
	and.b32  	%r395, %r390, 3;
	setp.lt.u32 	%p613, %r390, 4;
	mov.b32 	%r21322, 1;
	@%p613 bra 	$L__BB3_758;
	and.b32  	%r396, %r390, 2147483644;
	mov.b32 	%r21322, 1;
$L__BB3_688:
	sub.s32 	%r6142, %r390, %r21322;
	cvt.u64.u32 	%rd2020, %r6142;
	add.s64 	%rd2021, %rd175, %rd2020;
	ld.u8 	%rs1173, [%rd2021];
	mov.b16 	%rs4450, 0;
	setp.gt.s16 	%p614, %rs1173, 70;
	@%p614 bra 	$L__BB3_726;
	setp.eq.s16 	%p617, %rs1173, 65;
	@%p617 bra 	$L__BB3_730;
	bra.uni 	$L__BB3_724;
$L__BB3_690:
	setp.eq.s16 	%p577, %rs1131, 67;
	@%p577 bra 	$L__BB3_691;
	bra.uni 	$L__BB3_695;
$L__BB3_691:
	mov.b16 	%rs4446, 1;
	bra.uni 	$L__BB3_696;
$L__BB3_692:
	setp.eq.s16 	%p574, %rs1131, 71;
	@%p574 bra 	$L__BB3_12111;
	setp.eq.s16 	%p575, %rs1131, 84;
	@%p575 bra 	$L__BB3_694;
	bra.uni 	$L__BB3_695;
$L__BB3_694:
	mov.b16 	%rs4446, 3;
	bra.uni 	$L__BB3_696;
$L__BB3_695:
	mov.b16 	%rs4446, 4;
$L__BB3_696:
	cvt.u64.u32 	%rd2015, %r397;
	add.s64 	%rd179, %rd17, %rd2015;
	st.local.u8 	[%rd179], %rs4446;
	ld.u8 	%rs1137, [%rd178];
	mov.b16 	%rs4447, 0;
	setp.gt.s16 	%p578, %rs1137, 70;
	@%p578 bra 	$L__BB3_700;
	setp.eq.s16 	%p581, %rs1137, 65;
	@%p581 bra 	$L__BB3_705;
	setp.eq.s16 	%p582, %rs1137, 67;
	@%p582 bra 	$L__BB3_699;
	bra.uni 	$L__BB3_704;
$L__BB3_699:
	mov.b16 	%rs4447, 1;
	bra.uni 	$L__BB3_705;
$L__BB3_700:
	setp.eq.s16 	%p579, %rs1137, 71;
	@%p579 bra 	$L__BB3_703;
	setp.ne.s16 	%p580, %rs1137, 84;
	@%p580 bra 	$L__BB3_704;
	mov.b16 	%rs4447, 3;
	bra.uni 	$L__BB3_705;
$L__BB3_703:
	mov.b16 	%rs4447, 2;
	bra.uni 	$L__BB3_705;
$L__BB3_704:
	mov.b16 	%rs4447, 4;
$L__BB3_705:
	st.local.u8 	[%rd179+1], %rs4447;
	ld.u8 	%rs1143, [%rd178+1];
	mov.b16 	%rs4448, 0;
	setp.gt.s16 	%p583, %rs1143, 70;
	@%p583 bra 	$L__BB3_709;
	setp.eq.s16 	%p586, %rs1143, 65;
	@%p586 bra 	$L__BB3_714;
	setp.eq.s16 	%p587, %rs1143, 67;
	@%p587 bra 	$L__BB3_708;
	bra.uni 	$L__BB3_713;
$L__BB3_708:
	mov.b16 	%rs4448, 1;
	bra.uni 	$L__BB3_714;
$L__BB3_709:
	setp.eq.s16 	%p584, %rs1143, 71;
	@%p584 bra 	$L__BB3_712;
	setp.ne.s16 	%p585, %rs1143, 84;
	@%p585 bra 	$L__BB3_713;
	mov.b16 	%rs4448, 3;
	bra.uni 	$L__BB3_714;
$L__BB3_712:
	mov.b16 	%rs4448, 2;
	bra.uni 	$L__BB3_714;
$L__BB3_713:
	mov.b16 	%rs4448, 4;
$L__BB3_714:
	st.local.u8 	[%rd179+2], %rs4448;
	ld.u8 	%rs1149, [%rd178+2];
	mov.b16 	%rs4449, 0;
	setp.gt.s16 	%p588, %rs1149, 70;
	@%p588 bra 	$L__BB3_718;
	setp.eq.s16 	%p591, %rs1149, 65;
	@%p591 bra 	$L__BB3_723;
	setp.eq.s16 	%p592, %rs1149, 67;
	@%p592 bra 	$L__BB3_717;
	bra.uni 	$L__BB3_722;
$L__BB3_717:
	mov.b16 	%rs4449, 1;
	bra.uni 	$L__BB3_723;
$L__BB3_718:
	setp.eq.s16 	%p589, %rs1149, 71;
	@%p589 bra 	$L__BB3_721;
	setp.ne.s16 	%p590, %rs1149, 84;
	@%p590 bra 	$L__BB3_722;
	mov.b16 	%rs4449, 3;
	bra.uni 	$L__BB3_723;
$L__BB3_721:
	mov.b16 	%rs4449, 2;
	bra.uni 	$L__BB3_723;
$L__BB3_722:
	mov.b16 	%rs4449, 4;
$L__BB3_723:
	st.local.u8 	[%rd179+3], %rs4449;
	add.s32 	%r21320, %r397, 4;
	add.s32 	%r6138, %r397, 3;
	setp.eq.s32 	%p593, %r6138, %r393;
	@%p593 bra 	$L__BB3_654;
	bra.uni 	$L__BB3_652;
$L__BB3_724:
	setp.eq.s16 	%p618, %rs1173, 67;
	@%p618 bra 	$L__BB3_725;
	bra.uni 	$L__BB3_729;
$L__BB3_725:
	mov.b16 	%rs4450, 1;
	bra.uni 	$L__BB3_730;
$L__BB3_726:
	setp.eq.s16 	%p615, %rs1173, 71;
	@%p615 bra 	$L__BB3_12112;
	setp.eq.s16 	%p616, %rs1173, 84;
	@%p616 bra 	$L__BB3_728;
	bra.uni 	$L__BB3_729;
$L__BB3_728:
	mov.b16 	%rs4450, 3;
	bra.uni 	$L__BB3_730;
$L__BB3_729:
	mov.b16 	%rs4450, 4;
$L__BB3_730:
	cvt.u64.u32 	%rd2022, %r21322;
	add.s64 	%rd180, %rd18, %rd2022;
	st.local.u8 	[%rd180], %rs4450;
	not.b32 	%r6143, %r21322;
	add.s32 	%r6144, %r390, %r6143;
	cvt.u64.u32 	%rd2023, %r6144;
	add.s64 	%rd2024, %rd175, %rd2023;
	ld.u8 	%rs1179, [%rd2024];
	mov.b16 	%rs4451, 0;
	setp.gt.s16 	%p619, %rs1179, 70;
	@%p619 bra 	$L__BB3_734;
	setp.eq.s16 	%p622, %rs1179, 65;
	@%p622 bra 	$L__BB3_739;
	setp.eq.s16 	%p623, %rs1179, 67;
	@%p623 bra 	$L__BB3_733;
	bra.uni 	$L__BB3_738;
$L__BB3_733:
	mov.b16 	%rs4451, 1;
	bra.uni 	$L__BB3_739;
$L__BB3_734:
	setp.eq.s16 	%p620, %rs1179, 71;
	@%p620 bra 	$L__BB3_737;
	setp.ne.s16 	%p621, %rs1179, 84;
	@%p621 bra 	$L__BB3_738;
	mov.b16 	%rs4451, 3;
	bra.uni 	$L__BB3_739;
$L__BB3_737:
	mov.b16 	%rs4451, 2;
	bra.uni 	$L__BB3_739;
$L__BB3_738:
	mov.b16 	%rs4451, 4;
$L__BB3_739:
	st.local.u8 	[%rd180+1], %rs4451;
	sub.s32 	%r6145, %r390, %r21322;
	add.s32 	%r6146, %r6145, -2;
	cvt.u64.u32 	%rd2025, %r6146;
	add.s64 	%rd2026, %rd175, %rd2025;
	ld.u8 	%rs1185, [%rd2026];
	mov.b16 	%rs4452, 0;
	setp.gt.s16 	%p624, %rs1185, 70;
	@%p624 bra 	$L__BB3_743;
	setp.eq.s16 	%p627, %rs1185, 65;
	@%p627 bra 	$L__BB3_748;
	setp.eq.s16 	%p628, %rs1185, 67;
	@%p628 bra 	$L__BB3_742;
	bra.uni 	$L__BB3_747;
$L__BB3_742:
	mov.b16 	%rs4452, 1;
	bra.uni 	$L__BB3_748;
$L__BB3_743:
	setp.eq.s16 	%p625, %rs1185, 71;
	@%p625 bra 	$L__BB3_746;
	setp.ne.s16 	%p626, %rs1185, 84;
	@%p626 bra 	$L__BB3_747;
	mov.b16 	%rs4452, 3;
	bra.uni 	$L__BB3_748;
$L__BB3_746:
	mov.b16 	%rs4452, 2;
	bra.uni 	$L__BB3_748;
$L__BB3_747:
	mov.b16 	%rs4452, 4;
$L__BB3_748:
	st.local.u8 	[%rd180+2], %rs4452;
	add.s32 	%r400, %r21322, 3;
	sub.s32 	%r6147, %r390, %r400;
	cvt.u64.u32 	%rd2027, %r6147;
	add.s64 	%rd2028, %rd175, %rd2027;
	ld.u8 	%rs1191, [%rd2028];
	mov.b16 	%rs4453, 0;
	setp.gt.s16 	%p629, %rs1191, 70;
	@%p629 bra 	$L__BB3_752;
	setp.eq.s16 	%p632, %rs1191, 65;
	@%p632 bra 	$L__BB3_757;
	setp.eq.s16 	%p633, %rs1191, 67;
	@%p633 bra 	$L__BB3_751;
	bra.uni 	$L__BB3_756;
$L__BB3_751:
	mov.b16 	%rs4453, 1;
	bra.uni 	$L__BB3_757;
$L__BB3_752:
	setp.eq.s16 	%p630, %rs1191, 71;
	@%p630 bra 	$L__BB3_755;
	setp.ne.s16 	%p631, %rs1191, 84;
	@%p631 bra 	$L__BB3_756;
	mov.b16 	%rs4453, 3;
	bra.uni 	$L__BB3_757;
$L__BB3_755:
	mov.b16 	%rs4453, 2;
	bra.uni 	$L__BB3_757;
$L__BB3_756:
	mov.b16 	%rs4453, 4;
$L__BB3_757:
	st.local.u8 	[%rd180+3], %rs4453;
	add.s32 	%r21322, %r21322, 4;
	setp.ne.s32 	%p634, %r400, %r396;
	@%p634 bra 	$L__BB3_688;
$L__BB3_758:
	setp.eq.s32 	%p635, %r395, 0;
	@%p635 bra 	$L__BB3_789;
	sub.s32 	%r6148, %r390, %r21322;
	cvt.u64.u32 	%rd2029, %r6148;
	add.s64 	%rd2030, %rd175, %rd2029;
	ld.u8 	%rs1197, [%rd2030];
	mov.b16 	%rs4454, 0;
	setp.gt.s16 	%p636, %rs1197, 70;
	@%p636 bra 	$L__BB3_763;
	setp.eq.s16 	%p639, %rs1197, 65;
	@%p639 bra 	$L__BB3_768;
	setp.eq.s16 	%p640, %rs1197, 67;
	@%p640 bra 	$L__BB3_762;
	bra.uni 	$L__BB3_767;
$L__BB3_762:
	mov.b16 	%rs4454, 1;
	bra.uni 	$L__BB3_768;
$L__BB3_763:
	setp.eq.s16 	%p637, %rs1197, 71;
	@%p637 bra 	$L__BB3_766;
	setp.ne.s16 	%p638, %rs1197, 84;
	@%p638 bra 	$L__BB3_767;
	mov.b16 	%rs4454, 3;
	bra.uni 	$L__BB3_768;
$L__BB3_766:
	mov.b16 	%rs4454, 2;
	bra.uni 	$L__BB3_768;
$L__BB3_767:
	mov.b16 	%rs4454, 4;
$L__BB3_768:
	cvt.u64.u32 	%rd2031, %r21322;
	add.s64 	%rd181, %rd18, %rd2031;
	st.local.u8 	[%rd181], %rs4454;
	setp.eq.s32 	%p641, %r395, 1;
	@%p641 bra 	$L__BB3_789;
	not.b32 	%r6149, %r21322;
	add.s32 	%r6150, %r390, %r6149;
	cvt.u64.u32 	%rd2032, %r6150;
	add.s64 	%rd2033, %rd175, %rd2032;
	ld.u8 	%rs1203, [%rd2033];
	mov.b16 	%rs4455, 0;
	setp.gt.s16 	%p642, %rs1203, 70;
	@%p642 bra 	$L__BB3_773;
	setp.eq.s16 	%p645, %rs1203, 65;
	@%p645 bra 	$L__BB3_778;
	setp.eq.s16 	%p646, %rs1203, 67;
	@%p646 bra 	$L__BB3_772;
	bra.uni 	$L__BB3_777;
$L__BB3_772:
	mov.b16 	%rs4455, 1;
	bra.uni 	$L__BB3_778;
$L__BB3_773:
	setp.eq.s16 	%p643, %rs1203, 71;
	@%p643 bra 	$L__BB3_776;
	setp.ne.s16 	%p644, %rs1203, 84;
	@%p644 bra 	$L__BB3_777;
	mov.b16 	%rs4455, 3;
	bra.uni 	$L__BB3_778;
$L__BB3_776:
	mov.b16 	%rs4455, 2;
	bra.uni 	$L__BB3_778;
$L__BB3_777:
	mov.b16 	%rs4455, 4;
$L__BB3_778:
	st.local.u8 	[%rd181+1], %rs4455;
	setp.eq.s32 	%p647, %r395, 2;
	@%p647 bra 	$L__BB3_789;
	sub.s32 	%r6151, %r390, %r21322;
	add.s32 	%r6152, %r6151, -2;
	cvt.u64.u32 	%rd2034, %r6152;
	add.s64 	%rd2035, %rd175, %rd2034;
	ld.u8 	%rs1209, [%rd2035];
	mov.b16 	%rs4456, 0;
	setp.gt.s16 	%p648, %rs1209, 70;
	@%p648 bra 	$L__BB3_783;
	setp.eq.s16 	%p651, %rs1209, 65;
	@%p651 bra 	$L__BB3_788;
	setp.eq.s16 	%p652, %rs1209, 67;
	@%p652 bra 	$L__BB3_782;
	bra.uni 	$L__BB3_787;
$L__BB3_782:
	mov.b16 	%rs4456, 1;
	bra.uni 	$L__BB3_788;
$L__BB3_783:
	setp.eq.s16 	%p649, %rs1209, 71;
	@%p649 bra 	$L__BB3_786;
	setp.ne.s16 	%p650, %rs1209, 84;
	@%p650 bra 	$L__BB3_787;
	mov.b16 	%rs4456, 3;
	bra.uni 	$L__BB3_788;
$L__BB3_786:
	mov.b16 	%rs4456, 2;
	bra.uni 	$L__BB3_788;
$L__BB3_787:
	mov.b16 	%rs4456, 4;
$L__BB3_788:
	st.local.u8 	[%rd181+2], %rs4456;
$L__BB3_789:
	cvt.u64.u32 	%rd2036, %r390;
	cvt.u64.u32 	%rd2037, %r388;
	add.s64 	%rd2038, %rd18, %rd2036;
	mov.b16 	%rs1214, 4;
	st.local.u8 	[%rd2038+1], %rs1214;
	st.local.u8 	[%rd18], %rs1214;
	add.s64 	%rd2039, %rd17, %rd2037;
	st.local.u8 	[%rd2039+1], %rs1214;
	st.local.u8 	[%rd17], %rs1214;
	mov.b32 	%r21337, 0;
	mov.f64 	%fd23181, 0dFFF0000000000000;
	mov.u32 	%r21338, %r21337;
	@%p571 bra 	$L__BB3_886;
	and.b32  	%r403, %r390, 3;
	and.b32  	%r404, %r390, 2147483644;
	mov.b32 	%r21323, 1;
$L__BB3_791:
	mov.u32 	%r405, %r21323;
	@%p612 bra 	$L__BB3_819;
	setp.lt.u32 	%p655, %r390, 4;
	cvt.u64.u32 	%rd2040, %r405;
	add.s64 	%rd2041, %rd17, %rd2040;
	ld.local.s8 	%r406, [%rd2041];
	add.s32 	%r6156, %r405, -1;
	mul.lo.s32 	%r407, %r6156, %r390;
	add.s32 	%r408, %r407, -1;
	mov.b32 	%r21325, 1;
	@%p655 bra 	$L__BB3_807;
	mov.b32 	%r21325, 1;
$L__BB3_794:
	cvt.u64.u32 	%rd2042, %r21325;
	add.s64 	%rd182, %rd18, %rd2042;
	ld.local.s8 	%r6158, [%rd182];
	add.s32 	%r6159, %r6158, %r406;
	setp.eq.s32 	%p656, %r6159, 3;
	@%p656 bra 	$L__BB3_796;
	add.s32 	%r6160, %r408, %r21325;
	mul.wide.s32 	%rd2043, %r6160, 8;
	add.s64 	%rd2044, %rd13, %rd2043;
	mov.b64 	%rd2045, 9218868437227405312;
	st.local.u64 	[%rd2044], %rd2045;
	add.s64 	%rd2046, %rd14, %rd2043;
	mov.b64 	%rd2047, -4616189618054758400;
	st.local.u64 	[%rd2046], %rd2047;
	bra.uni 	$L__BB3_797;
$L__BB3_796:
	add.s32 	%r6161, %r408, %r21325;
	mul.wide.s32 	%rd2048, %r6161, 8;
	add.s64 	%rd2049, %rd13, %rd2048;
	mov.b64 	%rd2050, 0;
	st.local.u64 	[%rd2049], %rd2050;
	add.s64 	%rd2051, %rd14, %rd2048;
	mov.b64 	%rd2052, -4564063970805153792;
	st.local.u64 	[%rd2051], %rd2052;
$L__BB3_797:
	ld.local.s8 	%r6162, [%rd182+1];
	add.s32 	%r6163, %r6162, %r406;
	setp.eq.s32 	%p657, %r6163, 3;
	@%p657 bra 	$L__BB3_799;
	add.s32 	%r6164, %r407, %r21325;
	mul.wide.s32 	%rd2053, %r6164, 8;
	add.s64 	%rd2054, %rd13, %rd2053;
	mov.b64 	%rd2055, 9218868437227405312;
	st.local.u64 	[%rd2054], %rd2055;
	add.s64 	%rd2056, %rd14, %rd2053;
	mov.b64 	%rd2057, -4616189618054758400;
	st.local.u64 	[%rd2056], %rd2057;
	bra.uni 	$L__BB3_800;
$L__BB3_799:
	add.s32 	%r6165, %r407, %r21325;
	mul.wide.s32 	%rd2058, %r6165, 8;
	add.s64 	%rd2059, %rd13, %rd2058;
	mov.b64 	%rd2060, 0;
	st.local.u64 	[%rd2059], %rd2060;
	add.s64 	%rd2061, %rd14, %rd2058;
	mov.b64 	%rd2062, -4564063970805153792;
	st.local.u64 	[%rd2061], %rd2062;
$L__BB3_800:
	add.s32 	%r410, %r21325, 2;
	ld.local.s8 	%r6166, [%rd182+2];
	add.s32 	%r6167, %r6166, %r406;
	setp.eq.s32 	%p658, %r6167, 3;
	@%p658 bra 	$L__BB3_802;
	add.s32 	%r6168, %r408, %r410;
	mul.wide.s32 	%rd2063, %r6168, 8;
	add.s64 	%rd2064, %rd13, %rd2063;
	mov.b64 	%rd2065, 9218868437227405312;
	st.local.u64 	[%rd2064], %rd2065;
	add.s64 	%rd2066, %rd14, %rd2063;
	mov.b64 	%rd2067, -4616189618054758400;
	st.local.u64 	[%rd2066], %rd2067;
	bra.uni 	$L__BB3_803;
$L__BB3_802:
	add.s32 	%r6169, %r408, %r410;
	mul.wide.s32 	%rd2068, %r6169, 8;
	add.s64 	%rd2069, %rd13, %rd2068;
	mov.b64 	%rd2070, 0;
	st.local.u64 	[%rd2069], %rd2070;
	add.s64 	%rd2071, %rd14, %rd2068;
	mov.b64 	%rd2072, -4564063970805153792;
	st.local.u64 	[%rd2071], %rd2072;
$L__BB3_803:
	add.s32 	%r411, %r21325, 3;
	ld.local.s8 	%r6170, [%rd182+3];
	add.s32 	%r6171, %r6170, %r406;
	setp.eq.s32 	%p659, %r6171, 3;
	@%p659 bra 	$L__BB3_805;
	add.s32 	%r6172, %r408, %r411;
	mul.wide.s32 	%rd2073, %r6172, 8;
	add.s64 	%rd2074, %rd13, %rd2073;
	mov.b64 	%rd2075, 9218868437227405312;
	st.local.u64 	[%rd2074], %rd2075;
	add.s64 	%rd2076, %rd14, %rd2073;
	mov.b64 	%rd2077, -4616189618054758400;
	st.local.u64 	[%rd2076], %rd2077;
	bra.uni 	$L__BB3_806;
$L__BB3_805:
	add.s32 	%r6173, %r408, %r411;
	mul.wide.s32 	%rd2078, %r6173, 8;
	add.s64 	%rd2079, %rd13, %rd2078;
	mov.b64 	%rd2080, 0;
	st.local.u64 	[%rd2079], %rd2080;
	add.s64 	%rd2081, %rd14, %rd2078;
	mov.b64 	%rd2082, -4564063970805153792;
	st.local.u64 	[%rd2081], %rd2082;
$L__BB3_806:
	add.s32 	%r21325, %r21325, 4;
	setp.ne.s32 	%p660, %r411, %r404;
	@%p660 bra 	$L__BB3_794;
$L__BB3_807:
	setp.eq.s32 	%p661, %r403, 0;
	@%p661 bra 	$L__BB3_819;
	cvt.u64.u32 	%rd2083, %r21325;
	add.s64 	%rd183, %rd18, %rd2083;
	ld.local.s8 	%r6174, [%rd183];
	add.s32 	%r6175, %r6174, %r406;
	setp.eq.s32 	%p662, %r6175, 3;
	@%p662 bra 	$L__BB3_810;
	add.s32 	%r6176, %r408, %r21325;
	mul.wide.s32 	%rd2084, %r6176, 8;
	add.s64 	%rd2085, %rd13, %rd2084;
	mov.b64 	%rd2086, 9218868437227405312;
	st.local.u64 	[%rd2085], %rd2086;
	add.s64 	%rd2087, %rd14, %rd2084;
	mov.b64 	%rd2088, -4616189618054758400;
	st.local.u64 	[%rd2087], %rd2088;
	bra.uni 	$L__BB3_811;
$L__BB3_810:
	add.s32 	%r6177, %r408, %r21325;
	mul.wide.s32 	%rd2089, %r6177, 8;
	add.s64 	%rd2090, %rd13, %rd2089;
	mov.b64 	%rd2091, 0;
	st.local.u64 	[%rd2090], %rd2091;
	add.s64 	%rd2092, %rd14, %rd2089;
	mov.b64 	%rd2093, -4564063970805153792;
	st.local.u64 	[%rd2092], %rd2093;
$L__BB3_811:
	setp.eq.s32 	%p663, %r403, 1;
	@%p663 bra 	$L__BB3_819;
	ld.local.s8 	%r6178, [%rd183+1];
	add.s32 	%r6179, %r6178, %r406;
	setp.eq.s32 	%p664, %r6179, 3;
	@%p664 bra 	$L__BB3_814;
	add.s32 	%r6180, %r407, %r21325;
	mul.wide.s32 	%rd2094, %r6180, 8;
	add.s64 	%rd2095, %rd13, %rd2094;
	mov.b64 	%rd2096, 9218868437227405312;
	st.local.u64 	[%rd2095], %rd2096;
	add.s64 	%rd2097, %rd14, %rd2094;
	mov.b64 	%rd2098, -4616189618054758400;
	st.local.u64 	[%rd2097], %rd2098;
	bra.uni 	$L__BB3_815;
$L__BB3_814:
	add.s32 	%r6181, %r407, %r21325;
	mul.wide.s32 	%rd2099, %r6181, 8;
	add.s64 	%rd2100, %rd13, %rd2099;
	mov.b64 	%rd2101, 0;
	st.local.u64 	[%rd2100], %rd2101;
	add.s64 	%rd2102, %rd14, %rd2099;
	mov.b64 	%rd2103, -4564063970805153792;
	st.local.u64 	[%rd2102], %rd2103;
$L__BB3_815:
	setp.eq.s32 	%p665, %r403, 2;
	add.s32 	%r414, %r21325, 2;
	@%p665 bra 	$L__BB3_819;
	ld.local.s8 	%r6182, [%rd183+2];
	add.s32 	%r6183, %r6182, %r406;
	setp.eq.s32 	%p666, %r6183, 3;
	@%p666 bra 	$L__BB3_818;
	add.s32 	%r6184, %r408, %r414;
	mul.wide.s32 	%rd2104, %r6184, 8;
	add.s64 	%rd2105, %rd13, %rd2104;
	mov.b64 	%rd2106, 9218868437227405312;
	st.local.u64 	[%rd2105], %rd2106;
	add.s64 	%rd2107, %rd14, %rd2104;
	mov.b64 	%rd2108, -4616189618054758400;
	st.local.u64 	[%rd2107], %rd2108;
	bra.uni 	$L__BB3_819;
$L__BB3_818:
	add.s32 	%r6185, %r408, %r414;
	mul.wide.s32 	%rd2109, %r6185, 8;
	add.s64 	%rd2110, %rd13, %rd2109;
	mov.b64 	%rd2111, 0;
	st.local.u64 	[%rd2110], %rd2111;
	add.s64 	%rd2112, %rd14, %rd2109;
	mov.b64 	%rd2113, -4564063970805153792;
	st.local.u64 	[%rd2112], %rd2113;
$L__BB3_819:
	add.s32 	%r21323, %r405, 1;
	setp.ne.s32 	%p667, %r405, %r388;
	@%p667 bra 	$L__BB3_791;
	mov.b32 	%r21326, 1;
$L__BB3_821:
	@%p612 bra 	$L__BB3_867;
	add.s32 	%r417, %r21326, -1;
	mul.lo.s32 	%r6188, %r417, %r390;
	add.s32 	%r418, %r6188, -1;
	cvt.u64.u32 	%rd2114, %r21326;
	add.s64 	%rd184, %rd17, %rd2114;
	sub.s32 	%r6189, %r6188, %r390;
	add.s32 	%r419, %r6189, -2;
	mov.b32 	%r21327, 1;
$L__BB3_823:
	mov.u32 	%r420, %r21327;
	add.s32 	%r421, %r418, %r420;
	mul.wide.s32 	%rd2115, %r421, 8;
	add.s64 	%rd185, %rd13, %rd2115;
	ld.local.f64 	%fd23118, [%rd185];
	abs.f64 	%fd7734, %fd23118;
	setp.geu.f64 	%p669, %fd7734, 0d41CDCD64FF800000;
	@%p669 bra 	$L__BB3_866;
	ld.local.u8 	%rs19, [%rd184];
	cvt.u32.u16 	%r6190, %rs19;
	cvt.s32.s8 	%r6191, %r6190;
	cvt.u64.u32 	%rd2116, %r420;
	add.s64 	%rd186, %rd18, %rd2116;
	ld.local.u8 	%rs20, [%rd186];
	cvt.u64.u16 	%rd2117, %rs20;
	cvt.s64.s8 	%rd187, %rd2117;
	cvt.u32.u16 	%r6192, %rs20;
	cvt.s32.s8 	%r6193, %r6192;
	add.s32 	%r6194, %r6193, %r6191;
	setp.eq.s32 	%p670, %r6194, 3;
	mul.wide.s32 	%rd2118, %r421, 8;
	add.s64 	%rd188, %rd14, %rd2118;
	@%p670 bra 	$L__BB3_826;
	mov.b64 	%rd2119, -4616189618054758400;
	st.local.u64 	[%rd188], %rd2119;
	mov.b64 	%rd2120, 9218868437227405312;
	st.local.u64 	[%rd185], %rd2120;
	mov.f64 	%fd23119, 0dBFF0000000000000;
	mov.f64 	%fd23118, 0d7FF0000000000000;
	mov.f64 	%fd23120, %fd23118;
	bra.uni 	$L__BB3_837;
$L__BB3_826:
	cvt.u32.u16 	%r6195, %rs19;
	cvt.s32.s8 	%r6196, %r6195;
	mul.wide.s32 	%rd2121, %r6196, 5;
	add.s64 	%rd189, %rd2121, %rd187;
	shl.b64 	%rd2122, %rd189, 3;
	add.s64 	%rd2123, %rd1, %rd2122;
	ld.global.f64 	%fd23119, [%rd2123+45440];
	ld.local.u8 	%rs1215, [%rd184+-1];
	cvt.u64.u16 	%rd2124, %rs1215;
	cvt.s64.s8 	%rd190, %rd2124;
	cvt.u32.u16 	%r6197, %rs20;
	ld.local.s8 	%rs1216, [%rd186+-1];
	cvt.u32.u16 	%r6198, %rs1216;
	prmt.b32 	%r6199, %r6198, %r6197, 0x3340U;
	prmt.b32 	%r6200, %r6195, 0, 0x3340U;
	prmt.b32 	%r6201, %r6199, %r6200, 0x5410U;
	cvt.u32.u16 	%r6202, %rs1215;
	cvt.s32.s8 	%r6203, %r6202;
	mov.b32 	%r6204, 359705;
	dp4a.s32.u32 	%r6205, %r6201, %r6204, %r6203;
	mul.wide.s32 	%rd2125, %r6205, 8;
	add.s64 	%rd2126, %rd1, %rd2125;
	ld.global.f64 	%fd7737, [%rd2126+35440];
	add.f64 	%fd7738, %fd23119, %fd7737;
	ld.global.f64 	%fd23120, [%rd2123+45640];
	ld.global.f64 	%fd7739, [%rd2126+40440];
	add.f64 	%fd7740, %fd23120, %fd7739;
	abs.f64 	%fd7741, %fd7740;
	setp.gt.f64 	%p671, %fd7741, 0d41CDCD64FF800000;
	selp.f64 	%fd18, 0dBFF0000000000000, %fd7738, %p671;
	selp.f64 	%fd19, 0d7FF0000000000000, %fd7740, %p671;
	cvt.u16.u64 	%rs1217, %rd187;
	mov.b32 	%r6206, {%rs1216, %rs1217};
	mov.b32 	%r6207, 6405;
	dp2a.lo.s32.u32 	%r6208, %r6206, %r6207, %r6196;
	mul.wide.s32 	%rd2127, %r6208, 8;
	add.s64 	%rd191, %rd1, %rd2127;
	ld.global.f64 	%fd20, [%rd191+21000];
	abs.f64 	%fd7742, %fd20;
	setp.geu.f64 	%p672, %fd7742, 0d41CDCD64FF800000;
	@%p672 bra 	$L__BB3_832;
	mad.lo.s64 	%rd2131, %rd187, 24, %rd189;
	add.s64 	%rd2132, %rd2131, %rd190;
	shl.b64 	%rd2133, %rd2132, 3;
	add.s64 	%rd192, %rd1, %rd2133;
	ld.global.f64 	%fd21, [%rd192+23000];
	abs.f64 	%fd7757, %fd21;
	setp.geu.f64 	%p677, %fd7757, 0d41CDCD64FF800000;
	@%p677 bra 	$L__BB3_830;
	ld.global.f64 	%fd7770, [%rd191+20000];
	add.f64 	%fd7771, %fd23119, %fd7770;
	ld.global.f64 	%fd7772, [%rd192+22000];
	add.f64 	%fd7773, %fd7771, %fd7772;
	add.f64 	%fd7774, %fd23120, %fd20;
	add.f64 	%fd7775, %fd7774, %fd21;
	abs.f64 	%fd7776, %fd7775;
	setp.gt.f64 	%p681, %fd7776, 0d41CDCD64FF800000;
	selp.f64 	%fd23115, 0dBFF0000000000000, %fd7773, %p681;
	selp.f64 	%fd23116, 0d7FF0000000000000, %fd7775, %p681;
	add.f64 	%fd7777, %fd23116, 0d4069000000000000;
	add.f64 	%fd7778, %fd23115, 0dC016CCCCCCCCCCCD;
	add.f64 	%fd7779, %fd14, %fd7778;
	div.rn.f64 	%fd23117, %fd7777, %fd7779;
	abs.f64 	%fd7780, %fd19;
	setp.geu.f64 	%p682, %fd7780, 0d41CDCD64FF800000;
	@%p682 bra 	$L__BB3_835;
	add.f64 	%fd7781, %fd19, 0d4069000000000000;
	add.f64 	%fd7782, %fd18, 0dC016CCCCCCCCCCCD;
	add.f64 	%fd7783, %fd14, %fd7782;
	div.rn.f64 	%fd7784, %fd7781, %fd7783;
	setp.lt.f64 	%p683, %fd7784, %fd23117;
	selp.f64 	%fd23115, %fd23115, %fd18, %p683;
	selp.f64 	%fd23116, %fd23116, %fd19, %p683;
	selp.f64 	%fd23117, %fd23117, %fd7784, %p683;
	bra.uni 	$L__BB3_835;
$L__BB3_830:
	ld.global.f64 	%fd7758, [%rd191+20000];
	add.f64 	%fd7759, %fd23119, %fd7758;
	add.f64 	%fd7760, %fd23120, %fd20;
	abs.f64 	%fd7761, %fd7760;
	setp.gt.f64 	%p678, %fd7761, 0d41CDCD64FF800000;
	selp.f64 	%fd23115, 0dBFF0000000000000, %fd7759, %p678;
	selp.f64 	%fd23116, 0d7FF0000000000000, %fd7760, %p678;
	add.f64 	%fd7762, %fd23116, 0d4069000000000000;
	add.f64 	%fd7763, %fd23115, 0dC016CCCCCCCCCCCD;
	add.f64 	%fd7764, %fd14, %fd7763;
	div.rn.f64 	%fd23117, %fd7762, %fd7764;
	abs.f64 	%fd7765, %fd19;
	setp.geu.f64 	%p679, %fd7765, 0d41CDCD64FF800000;
	@%p679 bra 	$L__BB3_835;
	add.f64 	%fd7766, %fd19, 0d4069000000000000;
	add.f64 	%fd7767, %fd18, 0dC016CCCCCCCCCCCD;
	add.f64 	%fd7768, %fd14, %fd7767;
	div.rn.f64 	%fd7769, %fd7766, %fd7768;
	setp.lt.f64 	%p680, %fd7769, %fd23117;
	selp.f64 	%fd23115, %fd23115, %fd18, %p680;
	selp.f64 	%fd23116, %fd23116, %fd19, %p680;
	selp.f64 	%fd23117, %fd23117, %fd7769, %p680;
	bra.uni 	$L__BB3_835;
$L__BB3_832:
	mad.lo.s64 	%rd2128, %rd187, 24, %rd189;
	add.s64 	%rd2129, %rd2128, %rd190;
	shl.b64 	%rd2130, %rd2129, 3;
	add.s64 	%rd193, %rd1, %rd2130;
	ld.global.f64 	%fd34, [%rd193+23000];
	abs.f64 	%fd7744, %fd34;
	setp.geu.f64 	%p673, %fd7744, 0d41CDCD64FF800000;
	mov.f64 	%fd23115, %fd18;
	mov.f64 	%fd23116, %fd19;
	@%p673 bra 	$L__BB3_835;
	ld.global.f64 	%fd7745, [%rd193+22000];
	add.f64 	%fd7746, %fd23119, %fd7745;
	add.f64 	%fd7747, %fd23120, %fd34;
	abs.f64 	%fd7748, %fd7747;
	setp.gt.f64 	%p674, %fd7748, 0d41CDCD64FF800000;
	selp.f64 	%fd23115, 0dBFF0000000000000, %fd7746, %p674;
	selp.f64 	%fd23116, 0d7FF0000000000000, %fd7747, %p674;
	add.f64 	%fd7749, %fd23116, 0d4069000000000000;
	add.f64 	%fd7750, %fd23115, 0dC016CCCCCCCCCCCD;
	add.f64 	%fd7751, %fd14, %fd7750;
	div.rn.f64 	%fd23117, %fd7749, %fd7751;
	abs.f64 	%fd7752, %fd19;
	setp.geu.f64 	%p675, %fd7752, 0d41CDCD64FF800000;
	@%p675 bra 	$L__BB3_835;
	add.f64 	%fd7753, %fd19, 0d4069000000000000;
	add.f64 	%fd7754, %fd18, 0dC016CCCCCCCCCCCD;
	add.f64 	%fd7755, %fd14, %fd7754;
	div.rn.f64 	%fd7756, %fd7753, %fd7755;
	setp.lt.f64 	%p676, %fd7756, %fd23117;
	selp.f64 	%fd23115, %fd23115, %fd18, %p676;
	selp.f64 	%fd23116, %fd23116, %fd19, %p676;
	selp.f64 	%fd23117, %fd23117, %fd7756, %p676;
$L__BB3_835:
	add.f64 	%fd7785, %fd23119, 0dC016CCCCCCCCCCCD;
	add.f64 	%fd44, %fd14, %fd7785;
	abs.f64 	%fd7786, %fd23116;
	setp.geu.f64 	%p684, %fd7786, 0d41CDCD64FF800000;
	@%p684 bra 	$L__BB3_837;
	add.f64 	%fd7787, %fd23120, 0d4069000000000000;
	div.rn.f64 	%fd7788, %fd7787, %fd44;
	setp.lt.f64 	%p685, %fd23117, %fd7788;
	selp.f64 	%fd23119, %fd23119, %fd23115, %p685;
	selp.f64 	%fd23120, %fd23120, %fd23116, %p685;
$L__BB3_837:
	abs.f64 	%fd7789, %fd23120;
	setp.geu.f64 	%p686, %fd7789, 0d41CDCD64FF800000;
	@%p686 bra 	$L__BB3_839;
	st.local.f64 	[%rd188], %fd23119;
	st.local.f64 	[%rd185], %fd23120;
	mov.f64 	%fd23118, %fd23120;
$L__BB3_839:
	min.u32 	%r6209, %r21326, %r420;
	setp.lt.u32 	%p687, %r6209, 2;
	mov.f64 	%fd23122, 0dBFF0000000000000;
	mov.f64 	%fd23123, 0d7FF0000000000000;
	@%p687 bra 	$L__BB3_866;
	ld.local.f64 	%fd51, [%rd188];
	add.f64 	%fd7792, %fd23118, 0d4069000000000000;
	add.f64 	%fd7793, %fd51, 0dC016CCCCCCCCCCCD;
	add.f64 	%fd7794, %fd14, %fd7793;
	div.rn.f64 	%fd52, %fd7792, %fd7794;
	add.s32 	%r422, %r419, %r420;
	mul.wide.s32 	%rd2134, %r422, 8;
	add.s64 	%rd2135, %rd13, %rd2134;
	ld.local.f64 	%fd53, [%rd2135];
	abs.f64 	%fd7795, %fd53;
	setp.geu.f64 	%p688, %fd7795, 0d41CDCD64FF800000;
	@%p688 bra 	$L__BB3_843;
	cvt.u32.u16 	%r6210, %rs19;
	ld.local.u8 	%r6211, [%rd184+-1];
	prmt.b32 	%r6212, %r6211, %r6210, 0x3340U;
	ld.local.u8 	%r6213, [%rd186+-1];
	prmt.b32 	%r6214, %r6213, 0, 0x3340U;
	prmt.b32 	%r6215, %r6212, %r6214, 0x5410U;
	cvt.u32.u16 	%r6216, %rs20;
	cvt.s32.s8 	%r6217, %r6216;
	mov.b32 	%r6218, 334205;
	dp4a.s32.u32 	%r6219, %r6215, %r6218, %r6217;
	mul.wide.s32 	%rd2136, %r6219, 8;
	add.s64 	%rd194, %rd1, %rd2136;
	ld.global.f64 	%fd54, [%rd194+5000];
	abs.f64 	%fd7798, %fd54;
	setp.geu.f64 	%p689, %fd7798, 0d41CDCD64FF800000;
	@%p689 bra 	$L__BB3_843;
	mul.wide.s32 	%rd2137, %r422, 8;
	add.s64 	%rd2138, %rd14, %rd2137;
	ld.local.f64 	%fd7799, [%rd2138];
	ld.global.f64 	%fd7800, [%rd194];
	add.f64 	%fd23122, %fd7799, %fd7800;
	add.f64 	%fd23123, %fd53, %fd54;
$L__BB3_843:
	add.f64 	%fd7801, %fd23123, 0d4069000000000000;
	add.f64 	%fd7802, %fd23122, 0dC016CCCCCCCCCCCD;
	add.f64 	%fd7803, %fd14, %fd7802;
	div.rn.f64 	%fd59, %fd7801, %fd7803;
	setp.lt.f64 	%p690, %fd23122, 0dC0A3880000000000;
	selp.f64 	%fd23148, 0dC0A9300000000000, %fd23122, %p690;
	selp.f64 	%fd23149, 0d0000000000000000, %fd23123, %p690;
	setp.lt.f64 	%p691, %fd51, 0dC0A3880000000000;
	selp.f64 	%fd62, 0dC0A9300000000000, %fd51, %p691;
	selp.f64 	%fd63, 0d0000000000000000, %fd23118, %p691;
	setp.gt.f64 	%p692, %fd59, %fd52;
	@%p692 bra 	$L__BB3_845;
	setp.leu.f64 	%p693, %fd62, 0d0000000000000000;
	setp.leu.f64 	%p694, %fd63, 0d0000000000000000;
	or.pred  	%p695, %p693, %p694;
	@%p695 bra 	$L__BB3_846;
$L__BB3_845:
	st.local.f64 	[%rd188], %fd23148;
	st.local.f64 	[%rd185], %fd23149;
	bra.uni 	$L__BB3_848;
$L__BB3_846:
	setp.ltu.f64 	%p696, %fd52, %fd59;
	mov.f64 	%fd23148, %fd51;
	mov.f64 	%fd23149, %fd23118;
	@%p696 bra 	$L__BB3_848;
	st.local.f64 	[%rd188], %fd62;
	st.local.f64 	[%rd185], %fd63;
	mov.f64 	%fd23148, %fd62;
	mov.f64 	%fd23149, %fd63;
$L__BB3_848:
	cvt.u64.u16 	%rd2139, %rs20;
	cvt.s64.s8 	%rd195, %rd2139;
	cvt.u64.u16 	%rd2140, %rs19;
	cvt.s64.s8 	%rd197, %rd2140;
	mov.b32 	%r21328, 3;
	mad.lo.s64 	%rd2176, %rd197, 5, %rd195;
	shl.b64 	%rd2177, %rd2176, 3;
	add.s64 	%rd2178, %rd1, %rd2177;
$L__BB3_849:
	sub.s32 	%r6221, %r420, %r21328;
	add.s32 	%r6222, %r6221, 1;
	setp.gt.u32 	%p697, %r6221, 2147483646;
	selp.b32 	%r6223, %r6221, 0, %p697;
	add.s32 	%r21330, %r6223, %r417;
	selp.b32 	%r21329, 1, %r6222, %p697;
	setp.lt.s32 	%p698, %r21330, 1;
	setp.ge.s32 	%p699, %r21329, %r420;
	or.pred  	%p700, %p698, %p699;
	@%p700 bra 	$L__BB3_865;
$L__BB3_850:
	mov.u32 	%r427, %r21330;
	add.s32 	%r21330, %r427, -1;
	mad.lo.s32 	%r6225, %r21330, %r390, %r21329;
	add.s32 	%r429, %r6225, -1;
	mul.wide.s32 	%rd2141, %r429, 8;
	add.s64 	%rd2142, %rd13, %rd2141;
	ld.local.f64 	%fd82, [%rd2142];
	abs.f64 	%fd7804, %fd82;
	setp.geu.f64 	%p701, %fd7804, 0d41CDCD64FF800000;
	@%p701 bra 	$L__BB3_864;
	not.b32 	%r6226, %r427;
	add.s32 	%r430, %r21326, %r6226;
	not.b32 	%r6227, %r21329;
	add.s32 	%r431, %r420, %r6227;
	add.s32 	%r432, %r431, %r430;
	setp.eq.s32 	%p702, %r430, 0;
	setp.gt.s32 	%p703, %r431, 0;
	and.pred  	%p704, %p702, %p703;
	@%p704 bra 	$L__BB3_853;
	setp.ne.s32 	%p705, %r431, 0;
	setp.lt.s32 	%p706, %r430, 1;
	or.pred  	%p707, %p706, %p705;
	@%p707 bra 	$L__BB3_858;
$L__BB3_853:
	setp.ne.s32 	%p716, %r431, 1;
	setp.ne.s32 	%p717, %r430, 1;
	and.pred  	%p718, %p717, %p716;
	@%p718 bra 	$L__BB3_857;
	setp.eq.s32 	%p721, %r430, 1;
	setp.eq.s32 	%p722, %r431, 1;
	and.pred  	%p724, %p702, %p722;
	setp.eq.s32 	%p725, %r431, 0;
	and.pred  	%p726, %p721, %p725;
	or.pred  	%p727, %p724, %p726;
	mov.f64 	%fd23143, 0d0000000000000000;
	mov.f64 	%fd23142, 0dC0A9300000000000;
	not.pred 	%p728, %p727;
	@%p728 bra 	$L__BB3_856;
	mul.wide.u32 	%rd2181, %r432, 8;
	add.s64 	%rd2182, %rd1, %rd2181;
	ld.global.f64 	%fd7876, [%rd2182+25192];
	cvt.u64.u32 	%rd2183, %r427;
	add.s64 	%rd2184, %rd17, %rd2183;
	cvt.s64.s32 	%rd2185, %r21329;
	add.s64 	%rd2186, %rd18, %rd2185;
	ld.local.u8 	%r6267, [%rd2184];
	cvt.u32.u16 	%r6268, %rs19;
	prmt.b32 	%r6269, %r6267, %r6268, 0x3340U;
	ld.local.u8 	%r6270, [%rd2186];
	prmt.b32 	%r6271, %r6270, 0, 0x3340U;
	prmt.b32 	%r6272, %r6269, %r6271, 0x5410U;
	cvt.u32.u64 	%r6273, %rd195;
	mov.b32 	%r6274, 334205;
	dp4a.s32.u32 	%r6275, %r6272, %r6274, %r6273;
	mul.wide.s32 	%rd2187, %r6275, 8;
	add.s64 	%rd2188, %rd1, %rd2187;
	ld.global.f64 	%fd7877, [%rd2188+5000];
	add.f64 	%fd23143, %fd7876, %fd7877;
	ld.global.f64 	%fd7878, [%rd2182+24472];
	ld.global.f64 	%fd7879, [%rd2188];
	add.f64 	%fd23142, %fd7878, %fd7879;
$L__BB3_856:
	add.f64 	%fd7880, %fd23143, %fd82;
	mul.wide.s32 	%rd2189, %r429, 8;
	add.s64 	%rd2190, %rd14, %rd2189;
	ld.local.f64 	%fd7881, [%rd2190];
	add.f64 	%fd7882, %fd23142, %fd7881;
	abs.f64 	%fd7883, %fd7880;
	setp.gt.f64 	%p729, %fd7883, 0d41CDCD64FF800000;
	selp.f64 	%fd7884, 0dBFF0000000000000, %fd7882, %p729;
	selp.f64 	%fd7885, 0d7FF0000000000000, %fd7880, %p729;
	add.f64 	%fd7886, %fd7885, 0d4069000000000000;
	add.f64 	%fd7887, %fd7884, 0dC016CCCCCCCCCCCD;
	add.f64 	%fd7888, %fd14, %fd7887;
	div.rn.f64 	%fd7889, %fd7886, %fd7888;
	add.f64 	%fd7890, %fd23149, 0d4069000000000000;
	add.f64 	%fd7891, %fd23148, 0dC016CCCCCCCCCCCD;
	add.f64 	%fd7892, %fd14, %fd7891;
	div.rn.f64 	%fd7893, %fd7890, %fd7892;
	setp.gt.f64 	%p730, %fd7889, %fd7893;
	selp.f64 	%fd23150, %fd7884, 0dBFF0000000000000, %p730;
	selp.f64 	%fd23151, %fd7885, 0d7FF0000000000000, %p730;
	bra.uni 	$L__BB3_862;
$L__BB3_857:
	mul.wide.s32 	%rd2165, %r432, 8;
	add.s64 	%rd2166, %rd1, %rd2165;
	ld.global.f64 	%fd7850, [%rd2166+25192];
	cvt.u64.u32 	%rd2167, %r427;
	add.s64 	%rd2168, %rd17, %rd2167;
	ld.local.s8 	%r6266, [%rd2168];
	mul.wide.s32 	%rd2169, %r6266, 5;
	cvt.s64.s32 	%rd2170, %r21329;
	add.s64 	%rd2171, %rd18, %rd2170;
	ld.local.s8 	%rd2172, [%rd2171];
	add.s64 	%rd2173, %rd2169, %rd2172;
	shl.b64 	%rd2174, %rd2173, 3;
	add.s64 	%rd2175, %rd1, %rd2174;
	ld.global.f64 	%fd7851, [%rd2175+45640];
	add.f64 	%fd7852, %fd7850, %fd7851;
	ld.global.f64 	%fd7853, [%rd2178+45640];
	add.f64 	%fd7854, %fd7852, %fd7853;
	add.f64 	%fd7855, %fd7854, %fd82;
	ld.global.f64 	%fd7856, [%rd2166+24472];
	ld.global.f64 	%fd7857, [%rd2175+45440];
	add.f64 	%fd7858, %fd7856, %fd7857;
	ld.global.f64 	%fd7859, [%rd2178+45440];
	add.f64 	%fd7860, %fd7858, %fd7859;
	mul.wide.s32 	%rd2179, %r429, 8;
	add.s64 	%rd2180, %rd14, %rd2179;
	ld.local.f64 	%fd7861, [%rd2180];
	add.f64 	%fd7862, %fd7860, %fd7861;
	abs.f64 	%fd7863, %fd7855;
	setp.gt.f64 	%p719, %fd7863, 0d41CDCD64FF800000;
	selp.f64 	%fd7864, 0dBFF0000000000000, %fd7862, %p719;
	selp.f64 	%fd7865, 0d7FF0000000000000, %fd7855, %p719;
	add.f64 	%fd7866, %fd7865, 0d4069000000000000;
	add.f64 	%fd7867, %fd7864, 0dC016CCCCCCCCCCCD;
	add.f64 	%fd7868, %fd14, %fd7867;
	div.rn.f64 	%fd7869, %fd7866, %fd7868;
	add.f64 	%fd7870, %fd23149, 0d4069000000000000;
	add.f64 	%fd7871, %fd23148, 0dC016CCCCCCCCCCCD;
	add.f64 	%fd7872, %fd14, %fd7871;
	div.rn.f64 	%fd7873, %fd7870, %fd7872;
	setp.gt.f64 	%p720, %fd7869, %fd7873;
	selp.f64 	%fd23150, %fd7864, 0dBFF0000000000000, %p720;
	selp.f64 	%fd23151, %fd7865, 0d7FF0000000000000, %p720;
	bra.uni 	$L__BB3_862;
$L__BB3_858:
	setp.ne.s32 	%p708, %r430, 1;
	setp.ne.s32 	%p709, %r431, 1;
	or.pred  	%p710, %p708, %p709;
	@%p710 bra 	$L__BB3_861;
	cvt.u64.u32 	%rd2155, %r427;
	add.s64 	%rd2156, %rd17, %rd2155;
	cvt.s64.s32 	%rd2157, %r21329;
	add.s64 	%rd2158, %rd18, %rd2157;
	ld.local.s8 	%r6248, [%rd2158+1];
	ld.local.u8 	%r6249, [%rd2156+1];
	ld.local.u8 	%r6250, [%rd2156];
	prmt.b32 	%r6251, %r6250, %r6249, 0x3340U;
	ld.local.u8 	%r6252, [%rd2158];
	prmt.b32 	%r6253, %r6252, 0, 0x3340U;
	prmt.b32 	%r6254, %r6251, %r6253, 0x5410U;
	mov.b32 	%r6255, 334205;
	dp4a.s32.u32 	%r6256, %r6254, %r6255, %r6248;
	mul.wide.s32 	%rd2159, %r6256, 8;
	add.s64 	%rd2160, %rd1, %rd2159;
	ld.global.f64 	%fd7833, [%rd2160+10000];
	ld.local.s8 	%r6257, [%rd184+-1];
	cvt.u32.u16 	%r6258, %rs20;
	ld.local.u8 	%r6259, [%rd186+-1];
	prmt.b32 	%r6260, %r6259, %r6258, 0x3340U;
	cvt.u32.u16 	%r6261, %rs19;
	prmt.b32 	%r6262, %r6261, 0, 0x3340U;
	prmt.b32 	%r6263, %r6260, %r6262, 0x5410U;
	mov.b32 	%r6264, 359705;
	dp4a.s32.u32 	%r6265, %r6263, %r6264, %r6257;
	mul.wide.s32 	%rd2161, %r6265, 8;
	add.s64 	%rd2162, %rd1, %rd2161;
	ld.global.f64 	%fd7834, [%rd2162+10000];
	add.f64 	%fd7835, %fd7833, %fd7834;
	mul.wide.s32 	%rd2163, %r429, 8;
	add.s64 	%rd2164, %rd14, %rd2163;
	ld.local.f64 	%fd7836, [%rd2164];
	add.f64 	%fd7837, %fd7835, %fd7836;
	ld.global.f64 	%fd7838, [%rd2160+15000];
	ld.global.f64 	%fd7839, [%rd2162+15000];
	add.f64 	%fd7840, %fd7838, %fd7839;
	add.f64 	%fd7841, %fd7840, %fd82;
	abs.f64 	%fd7842, %fd7841;
	setp.gt.f64 	%p713, %fd7842, 0d41CDCD64FF800000;
	selp.f64 	%fd91, 0dBFF0000000000000, %fd7837, %p713;
	selp.f64 	%fd92, 0d7FF0000000000000, %fd7841, %p713;
	add.f64 	%fd7843, %fd92, 0d4069000000000000;
	add.f64 	%fd7844, %fd91, 0dC016CCCCCCCCCCCD;
	add.f64 	%fd7845, %fd14, %fd7844;
	div.rn.f64 	%fd93, %fd7843, %fd7845;
	add.f64 	%fd7846, %fd23149, 0d4069000000000000;
	add.f64 	%fd7847, %fd23148, 0dC016CCCCCCCCCCCD;
	add.f64 	%fd7848, %fd14, %fd7847;
	div.rn.f64 	%fd94, %fd7846, %fd7848;
	sub.f64 	%fd7849, %fd93, %fd94;
	setp.ltu.f64 	%p714, %fd7849, 0d3EB0C6F7A0B5ED8D;
	mov.f64 	%fd23151, 0d7FF0000000000000;
	mov.f64 	%fd23150, 0dBFF0000000000000;
	@%p714 bra 	$L__BB3_862;
	setp.gt.f64 	%p715, %fd93, %fd94;
	selp.f64 	%fd23150, %fd91, 0dBFF0000000000000, %p715;
	selp.f64 	%fd23151, %fd92, 0d7FF0000000000000, %p715;
	bra.uni 	$L__BB3_862;
$L__BB3_861:
	mul.wide.s32 	%rd2143, %r432, 8;
	add.s64 	%rd2144, %rd1, %rd2143;
	ld.global.f64 	%fd7805, [%rd2144+24952];
	cvt.u64.u32 	%rd2145, %r427;
	add.s64 	%rd2146, %rd17, %rd2145;
	cvt.s64.s32 	%rd2147, %r21329;
	add.s64 	%rd2148, %rd18, %rd2147;
	ld.local.s8 	%r6228, [%rd2148+1];
	ld.local.u8 	%r6229, [%rd2146+1];
	ld.local.u8 	%r6230, [%rd2146];
	prmt.b32 	%r6231, %r6230, %r6229, 0x3340U;
	ld.local.u8 	%r6232, [%rd2148];
	prmt.b32 	%r6233, %r6232, 0, 0x3340U;
	prmt.b32 	%r6234, %r6231, %r6233, 0x5410U;
	mov.b32 	%r6235, 334205;
	dp4a.s32.u32 	%r6236, %r6234, %r6235, %r6228;
	mul.wide.s32 	%rd2149, %r6236, 8;
	add.s64 	%rd2150, %rd1, %rd2149;
	ld.global.f64 	%fd7806, [%rd2150+30440];
	add.f64 	%fd7807, %fd7805, %fd7806;
	ld.local.s8 	%r6237, [%rd184+-1];
	cvt.u32.u16 	%r6238, %rs20;
	ld.local.u8 	%r6239, [%rd186+-1];
	prmt.b32 	%r6240, %r6239, %r6238, 0x3340U;
	cvt.u32.u16 	%r6241, %rs19;
	prmt.b32 	%r6242, %r6241, 0, 0x3340U;
	prmt.b32 	%r6243, %r6240, %r6242, 0x5410U;
	mov.b32 	%r6244, 359705;
	dp4a.s32.u32 	%r6245, %r6243, %r6244, %r6237;
	mul.wide.s32 	%rd2151, %r6245, 8;
	add.s64 	%rd2152, %rd1, %rd2151;
	ld.global.f64 	%fd7808, [%rd2152+30440];
	add.f64 	%fd7809, %fd7807, %fd7808;
	add.f64 	%fd7810, %fd7809, %fd82;
	ld.global.f64 	%fd7811, [%rd2144+24232];
	ld.global.f64 	%fd7812, [%rd2150+25440];
	add.f64 	%fd7813, %fd7811, %fd7812;
	ld.global.f64 	%fd7814, [%rd2152+25440];
	add.f64 	%fd7815, %fd7813, %fd7814;
	sub.s32 	%r6246, %r430, %r431;
	abs.s32 	%r6247, %r6246;
	cvt.rn.f64.s32 	%fd7816, %r6247;
	fma.rn.f64 	%fd7817, %fd7816, 0dBFEEF3E864B31D04, %fd7815;
	mul.wide.s32 	%rd2153, %r429, 8;
	add.s64 	%rd2154, %rd14, %rd2153;
	ld.local.f64 	%fd7818, [%rd2154];
	add.f64 	%fd7819, %fd7818, %fd7817;
	abs.f64 	%fd7820, %fd7810;
	setp.gt.f64 	%p711, %fd7820, 0d41CDCD64FF800000;
	selp.f64 	%fd7821, 0dBFF0000000000000, %fd7819, %p711;
	selp.f64 	%fd7822, 0d7FF0000000000000, %fd7810, %p711;
	add.f64 	%fd7823, %fd7822, 0d4069000000000000;
	add.f64 	%fd7824, %fd7821, 0dC016CCCCCCCCCCCD;
	add.f64 	%fd7825, %fd14, %fd7824;
	div.rn.f64 	%fd7826, %fd7823, %fd7825;
	add.f64 	%fd7827, %fd23149, 0d4069000000000000;
	add.f64 	%fd7828, %fd23148, 0dC016CCCCCCCCCCCD;
	add.f64 	%fd7829, %fd14, %fd7828;
	div.rn.f64 	%fd7830, %fd7827, %fd7829;
	setp.gt.f64 	%p712, %fd7826, %fd7830;
	selp.f64 	%fd23150, %fd7821, 0dBFF0000000000000, %p712;
	selp.f64 	%fd23151, %fd7822, 0d7FF0000000000000, %p712;
$L__BB3_862:
	setp.lt.f64 	%p731, %fd23150, 0dC0A3880000000000;
	selp.f64 	%fd107, 0dC0A9300000000000, %fd23150, %p731;
	selp.f64 	%fd108, 0d0000000000000000, %fd23151, %p731;
	abs.f64 	%fd7894, %fd108;
	setp.geu.f64 	%p732, %fd7894, 0d41CDCD64FF800000;
	@%p732 bra 	$L__BB3_864;
	st.local.f64 	[%rd185], %fd108;
	st.local.f64 	[%rd188], %fd107;
	mov.f64 	%fd23148, %fd107;
	mov.f64 	%fd23149, %fd108;
$L__BB3_864:
	add.s32 	%r21329, %r21329, 1;
	setp.gt.u32 	%p733, %r427, 1;
	setp.lt.s32 	%p734, %r21329, %r420;
	and.pred  	%p735, %p733, %p734;
	@%p735 bra 	$L__BB3_850;
$L__BB3_865:
	add.s32 	%r21328, %r21328, 1;
	setp.ne.s32 	%p736, %r21328, 33;
	@%p736 bra 	$L__BB3_849;
$L__BB3_866:
	add.s32 	%r21327, %r420, 1;
	setp.ne.s32 	%p737, %r420, %r390;
	@%p737 bra 	$L__BB3_823;
$L__BB3_867:
	add.s32 	%r436, %r21326, 1;
	setp.ne.s32 	%p738, %r21326, %r388;
	mov.u32 	%r21326, %r436;
	@%p738 bra 	$L__BB3_821;
	mov.f64 	%fd23181, 0dFFF0000000000000;
	mov.b32 	%r21338, 0;
	mov.b32 	%r21331, 1;
	mov.u32 	%r21337, %r21338;
$L__BB3_869:
	setp.eq.s32 	%p739, %r390, 0;
	@%p739 bra 	$L__BB3_885;
	cvt.u64.u32 	%rd2191, %r21331;
	add.s64 	%rd198, %rd17, %rd2191;
	ld.local.u8 	%rs21, [%rd198];
	cvt.u32.u16 	%r6279, %rs21;
	cvt.s32.s8 	%r440, %r6279;
	add.s32 	%r6280, %r21331, -1;
	mad.lo.s32 	%r441, %r6280, %r390, -1;
	cvt.u64.u16 	%rd2192, %rs21;
	cvt.s64.s8 	%rd199, %rd2192;
	mul.wide.s32 	%rd200, %r440, 5;
	mov.b32 	%r21334, 1;
$L__BB3_871:
	mov.u32 	%r442, %r21334;
	cvt.u64.u32 	%rd2193, %r442;
	add.s64 	%rd201, %rd18, %rd2193;
	ld.local.u8 	%rs22, [%rd201];
	cvt.u32.u16 	%r6281, %rs22;
	cvt.s32.s8 	%r6282, %r6281;
	add.s32 	%r6283, %r6282, %r440;
	setp.ne.s32 	%p740, %r6283, 3;
	mov.f64 	%fd23180, 0d7FF0000000000000;
	mov.f64 	%fd23179, 0dBFF0000000000000;
	@%p740 bra 	$L__BB3_884;
	cvt.u32.u16 	%r6284, %rs22;
	cvt.u64.u16 	%rd2194, %rs22;
	cvt.s64.s8 	%rd2195, %rd2194;
	add.s64 	%rd2196, %rd200, %rd2195;
	shl.b64 	%rd2197, %rd2196, 3;
	add.s64 	%rd2198, %rd1, %rd2197;
	ld.global.f64 	%fd23179, [%rd2198+45440];
	ld.local.s8 	%r6285, [%rd201+1];
	cvt.u32.u16 	%r6286, %rs21;
	ld.local.s8 	%rs1218, [%rd198+1];
	cvt.u32.u16 	%r6287, %rs1218;
	prmt.b32 	%r6288, %r6286, %r6287, 0x3340U;
	prmt.b32 	%r6289, %r6284, 0, 0x3340U;
	prmt.b32 	%r6290, %r6288, %r6289, 0x5410U;
	mov.b32 	%r6291, 334205;
	dp4a.s32.u32 	%r6292, %r6290, %r6291, %r6285;
	mul.wide.s32 	%rd2199, %r6292, 8;
	add.s64 	%rd2200, %rd1, %rd2199;
	ld.global.f64 	%fd7899, [%rd2200+35440];
	add.f64 	%fd7900, %fd23179, %fd7899;
	ld.global.f64 	%fd23180, [%rd2198+45640];
	ld.global.f64 	%fd7901, [%rd2200+40440];
	add.f64 	%fd7902, %fd23180, %fd7901;
	abs.f64 	%fd7903, %fd7902;
	setp.gt.f64 	%p741, %fd7903, 0d41CDCD64FF800000;
	selp.f64 	%fd129, 0dBFF0000000000000, %fd7900, %p741;
	selp.f64 	%fd130, 0d7FF0000000000000, %fd7902, %p741;
	cvt.u16.u64 	%rs1219, %rd199;
	mov.b32 	%r6293, {%rs1219, %rs1218};
	cvt.s32.s8 	%r6294, %r6284;
	mov.b32 	%r6295, 1305;
	dp2a.lo.s32.u32 	%r6296, %r6293, %r6295, %r6294;
	mul.wide.s32 	%rd2201, %r6296, 8;
	add.s64 	%rd202, %rd1, %rd2201;
	ld.global.f64 	%fd131, [%rd202+21000];
	abs.f64 	%fd132, %fd131;
	setp.geu.f64 	%p742, %fd132, 0d41CDCD64FF800000;
	cvt.s16.s8 	%rs1220, %rs22;
	mov.b32 	%r6297, {%rs1219, %rs1220};
	dp2a.lo.s32.u32 	%r6298, %r6297, %r6295, %r6285;
	mul.wide.s32 	%rd2202, %r6298, 8;
	add.s64 	%rd203, %rd1, %rd2202;
	mov.f64 	%fd23170, %fd129;
	mov.f64 	%fd23171, %fd130;
	@%p742 bra 	$L__BB3_876;
	ld.global.f64 	%fd133, [%rd203+23000];
	abs.f64 	%fd7905, %fd133;
	setp.geu.f64 	%p743, %fd7905, 0d41CDCD64FF800000;
	mov.f64 	%fd23170, %fd129;
	mov.f64 	%fd23171, %fd130;
	@%p743 bra 	$L__BB3_876;
	ld.global.f64 	%fd7906, [%rd202+20000];
	add.f64 	%fd7907, %fd23179, %fd7906;
	ld.global.f64 	%fd7908, [%rd203+22000];
	add.f64 	%fd7909, %fd7907, %fd7908;
	add.f64 	%fd7910, %fd23180, %fd131;
	add.f64 	%fd7911, %fd7910, %fd133;
	abs.f64 	%fd7912, %fd7911;
	setp.gt.f64 	%p744, %fd7912, 0d41CDCD64FF800000;
	selp.f64 	%fd23170, 0dBFF0000000000000, %fd7909, %p744;
	selp.f64 	%fd23171, 0d7FF0000000000000, %fd7911, %p744;
	add.f64 	%fd7913, %fd23171, 0d4069000000000000;
	add.f64 	%fd7914, %fd23170, 0dC016CCCCCCCCCCCD;
	add.f64 	%fd7915, %fd14, %fd7914;
	div.rn.f64 	%fd23172, %fd7913, %fd7915;
	abs.f64 	%fd7916, %fd130;
	setp.geu.f64 	%p745, %fd7916, 0d41CDCD64FF800000;
	@%p745 bra 	$L__BB3_876;
	add.f64 	%fd7917, %fd130, 0d4069000000000000;
	add.f64 	%fd7918, %fd129, 0dC016CCCCCCCCCCCD;
	add.f64 	%fd7919, %fd14, %fd7918;
	div.rn.f64 	%fd7920, %fd7917, %fd7919;
	setp.lt.f64 	%p746, %fd7920, %fd23172;
	selp.f64 	%fd23170, %fd23170, %fd129, %p746;
	selp.f64 	%fd23171, %fd23171, %fd130, %p746;
	selp.f64 	%fd23172, %fd23172, %fd7920, %p746;
$L__BB3_876:
	mov.f64 	%fd23173, %fd23170;
	mov.f64 	%fd23174, %fd23171;
	@%p742 bra 	$L__BB3_879;
	ld.global.f64 	%fd7921, [%rd202+20000];
	add.f64 	%fd7922, %fd23179, %fd7921;
	add.f64 	%fd7923, %fd23180, %fd131;
	abs.f64 	%fd7924, %fd7923;
	setp.gt.f64 	%p748, %fd7924, 0d41CDCD64FF800000;
	selp.f64 	%fd23173, 0dBFF0000000000000, %fd7922, %p748;
	selp.f64 	%fd23174, 0d7FF0000000000000, %fd7923, %p748;
	add.f64 	%fd7925, %fd23174, 0d4069000000000000;
	add.f64 	%fd7926, %fd23173, 0dC016CCCCCCCCCCCD;
	add.f64 	%fd7927, %fd14, %fd7926;
	div.rn.f64 	%fd23172, %fd7925, %fd7927;
	abs.f64 	%fd7928, %fd23171;
	setp.geu.f64 	%p749, %fd7928, 0d41CDCD64FF800000;
	@%p749 bra 	$L__BB3_879;
	add.f64 	%fd7929, %fd23171, 0d4069000000000000;
	add.f64 	%fd7930, %fd23170, 0dC016CCCCCCCCCCCD;
	add.f64 	%fd7931, %fd14, %fd7930;
	div.rn.f64 	%fd7932, %fd7929, %fd7931;
	setp.lt.f64 	%p750, %fd7932, %fd23172;
	selp.f64 	%fd23173, %fd23173, %fd23170, %p750;
	selp.f64 	%fd23174, %fd23174, %fd23171, %p750;
	selp.f64 	%fd23172, %fd23172, %fd7932, %p750;
$L__BB3_879:
	ld.global.f64 	%fd152, [%rd203+23000];
	abs.f64 	%fd7933, %fd152;
	setp.geu.f64 	%p751, %fd7933, 0d41CDCD64FF800000;
	mov.f64 	%fd23176, %fd23173;
	mov.f64 	%fd23177, %fd23174;
	@%p751 bra 	$L__BB3_882;
	ld.global.f64 	%fd7934, [%rd203+22000];
	add.f64 	%fd7935, %fd23179, %fd7934;
	add.f64 	%fd7936, %fd23180, %fd152;
	abs.f64 	%fd7937, %fd7936;
	setp.gt.f64 	%p752, %fd7937, 0d41CDCD64FF800000;
	selp.f64 	%fd23176, 0dBFF0000000000000, %fd7935, %p752;
	selp.f64 	%fd23177, 0d7FF0000000000000, %fd7936, %p752;
	add.f64 	%fd7938, %fd23177, 0d4069000000000000;
	add.f64 	%fd7939, %fd23176, 0dC016CCCCCCCCCCCD;
	add.f64 	%fd7940, %fd14, %fd7939;
	div.rn.f64 	%fd23172, %fd7938, %fd7940;
	abs.f64 	%fd7941, %fd23174;
	setp.geu.f64 	%p753, %fd7941, 0d41CDCD64FF800000;
	@%p753 bra 	$L__BB3_882;
	add.f64 	%fd7942, %fd23174, 0d4069000000000000;
	add.f64 	%fd7943, %fd23173, 0dC016CCCCCCCCCCCD;
	add.f64 	%fd7944, %fd14, %fd7943;
	div.rn.f64 	%fd7945, %fd7942, %fd7944;
	setp.lt.f64 	%p754, %fd7945, %fd23172;
	selp.f64 	%fd23176, %fd23176, %fd23173, %p754;
	selp.f64 	%fd23177, %fd23177, %fd23174, %p754;
	selp.f64 	%fd23172, %fd23172, %fd7945, %p754;
$L__BB3_882:
	add.f64 	%fd7946, %fd23179, 0dC016CCCCCCCCCCCD;
	add.f64 	%fd162, %fd14, %fd7946;
	abs.f64 	%fd7947, %fd23177;
	setp.geu.f64 	%p755, %fd7947, 0d41CDCD64FF800000;
	@%p755 bra 	$L__BB3_884;
	add.f64 	%fd7948, %fd23180, 0d4069000000000000;
	div.rn.f64 	%fd7949, %fd7948, %fd162;
	setp.lt.f64 	%p756, %fd23172, %fd7949;
	selp.f64 	%fd23179, %fd23179, %fd23176, %p756;
	selp.f64 	%fd23180, %fd23180, %fd23177, %p756;
$L__BB3_884:
	add.f64 	%fd7950, %fd23179, 0d3EB0C6F7A0B5ED8D;
	add.f64 	%fd7951, %fd23180, 0d3EB0C6F7A0B5ED8D;
	add.s32 	%r6299, %r441, %r442;
	mul.wide.s32 	%rd2203, %r6299, 8;
	add.s64 	%rd2204, %rd13, %rd2203;
	ld.local.f64 	%fd7952, [%rd2204];
	add.f64 	%fd7953, %fd7952, %fd7951;
	add.f64 	%fd7954, %fd7953, 0d4069000000000000;
	add.s64 	%rd2205, %rd14, %rd2203;
	ld.local.f64 	%fd7955, [%rd2205];
	add.f64 	%fd7956, %fd7950, %fd7955;
	add.f64 	%fd7957, %fd7956, 0dC016CCCCCCCCCCCD;
	add.f64 	%fd7958, %fd14, %fd7957;
	div.rn.f64 	%fd7959, %fd7954, %fd7958;
	add.f64 	%fd7960, %fd7959, 0dC071126666666666;
	setp.gt.f64 	%p757, %fd7960, %fd23181;
	setp.lt.f64 	%p758, %fd7956, 0d0000000000000000;
	setp.lt.f64 	%p759, %fd7953, 0d0000000000000000;
	and.pred  	%p760, %p758, %p759;
	and.pred  	%p761, %p760, %p757;
	selp.f64 	%fd23181, %fd7960, %fd23181, %p761;
	selp.b32 	%r21337, %r442, %r21337, %p761;
	selp.b32 	%r21338, %r21331, %r21338, %p761;
	add.s32 	%r21334, %r442, 1;
	setp.ne.s32 	%p762, %r442, %r390;
	@%p762 bra 	$L__BB3_871;
$L__BB3_885:
	add.s32 	%r450, %r21331, 1;
	setp.ne.s32 	%p763, %r21331, %r388;
	mov.u32 	%r21331, %r450;
	@%p763 bra 	$L__BB3_869;
$L__BB3_886:
	abs.f64 	%fd170, %fd23181;
	setp.gt.f64 	%p764, %fd170, 0d41CDCD64FF800000;
	selp.b32 	%r21360, 1, %r21337, %p764;
	selp.b32 	%r21361, 1, %r21338, %p764;
	cvt.s64.s32 	%rd2206, %r21361;
	add.s64 	%rd204, %rd17, %rd2206;
	ld.local.u8 	%rs4458, [%rd204];
	cvt.u32.u16 	%r6300, %rs4458;
	cvt.s32.s8 	%r6301, %r6300;
	cvt.s64.s32 	%rd2207, %r21360;
	add.s64 	%rd205, %rd18, %rd2207;
	ld.local.u8 	%rs4457, [%rd205];
	cvt.u32.u16 	%r6302, %rs4457;
	cvt.s32.s8 	%r6303, %r6302;
	add.s32 	%r6304, %r6303, %r6301;
	setp.ne.s32 	%p765, %r6304, 3;
	mov.f64 	%fd23193, 0d7FF0000000000000;
	mov.f64 	%fd23192, 0dBFF0000000000000;
	@%p765 bra 	$L__BB3_899;
	cvt.u32.u16 	%r6305, %rs4458;
	cvt.u32.u16 	%r6306, %rs4457;
	cvt.u64.u16 	%rd2208, %rs4457;
	cvt.s64.s8 	%rd2209, %rd2208;
	cvt.s32.s8 	%r6307, %r6305;
	mul.wide.s32 	%rd2210, %r6307, 5;
	add.s64 	%rd2211, %rd2210, %rd2209;
	shl.b64 	%rd2212, %rd2211, 3;
	add.s64 	%rd2213, %rd1, %rd2212;
	ld.global.f64 	%fd23192, [%rd2213+45440];
	ld.local.s8 	%r6308, [%rd205+1];
	ld.local.s8 	%rs1221, [%rd204+1];
	cvt.u32.u16 	%r6309, %rs1221;
	prmt.b32 	%r6310, %r6305, %r6309, 0x3340U;
	prmt.b32 	%r6311, %r6306, 0, 0x3340U;
	prmt.b32 	%r6312, %r6310, %r6311, 0x5410U;
	mov.b32 	%r6313, 334205;
	dp4a.s32.u32 	%r6314, %r6312, %r6313, %r6308;
	mul.wide.s32 	%rd2214, %r6314, 8;
	add.s64 	%rd2215, %rd1, %rd2214;
	ld.global.f64 	%fd7964, [%rd2215+35440];
	add.f64 	%fd7965, %fd23192, %fd7964;
	ld.global.f64 	%fd23193, [%rd2213+45640];
	ld.global.f64 	%fd7966, [%rd2215+40440];
	add.f64 	%fd7967, %fd23193, %fd7966;
	abs.f64 	%fd7968, %fd7967;
	setp.gt.f64 	%p766, %fd7968, 0d41CDCD64FF800000;
	selp.f64 	%fd173, 0dBFF0000000000000, %fd7965, %p766;
	selp.f64 	%fd174, 0d7FF0000000000000, %fd7967, %p766;
	cvt.s16.s8 	%rs1222, %rs4458;
	mov.b32 	%r6315, {%rs1222, %rs1221};
	cvt.s32.s8 	%r6316, %r6306;
	mov.b32 	%r6317, 1305;
	dp2a.lo.s32.u32 	%r6318, %r6315, %r6317, %r6316;
	mul.wide.s32 	%rd2216, %r6318, 8;
	add.s64 	%rd206, %rd1, %rd2216;
	ld.global.f64 	%fd175, [%rd206+21000];
	abs.f64 	%fd176, %fd175;
	setp.geu.f64 	%p767, %fd176, 0d41CDCD64FF800000;
	cvt.s16.s8 	%rs1223, %rs4457;
	mov.b32 	%r6319, {%rs1222, %rs1223};
	dp2a.lo.s32.u32 	%r6320, %r6319, %r6317, %r6308;
	mul.wide.s32 	%rd2217, %r6320, 8;
	add.s64 	%rd207, %rd1, %rd2217;
	mov.f64 	%fd23183, %fd173;
	mov.f64 	%fd23184, %fd174;
	@%p767 bra 	$L__BB3_891;
	ld.global.f64 	%fd177, [%rd207+23000];
	abs.f64 	%fd7970, %fd177;
	setp.geu.f64 	%p768, %fd7970, 0d41CDCD64FF800000;
	mov.f64 	%fd23183, %fd173;
	mov.f64 	%fd23184, %fd174;
	@%p768 bra 	$L__BB3_891;
	ld.global.f64 	%fd7971, [%rd206+20000];
	add.f64 	%fd7972, %fd23192, %fd7971;
	ld.global.f64 	%fd7973, [%rd207+22000];
	add.f64 	%fd7974, %fd7972, %fd7973;
	add.f64 	%fd7975, %fd23193, %fd175;
	add.f64 	%fd7976, %fd7975, %fd177;
	abs.f64 	%fd7977, %fd7976;
	setp.gt.f64 	%p769, %fd7977, 0d41CDCD64FF800000;
	selp.f64 	%fd23183, 0dBFF0000000000000, %fd7974, %p769;
	selp.f64 	%fd23184, 0d7FF0000000000000, %fd7976, %p769;
	add.f64 	%fd7978, %fd23184, 0d4069000000000000;
	add.f64 	%fd7979, %fd23183, 0dC016CCCCCCCCCCCD;
	add.f64 	%fd7980, %fd14, %fd7979;
	div.rn.f64 	%fd23185, %fd7978, %fd7980;
	abs.f64 	%fd7981, %fd174;
	setp.geu.f64 	%p770, %fd7981, 0d41CDCD64FF800000;
	@%p770 bra 	$L__BB3_891;
	add.f64 	%fd7982, %fd174, 0d4069000000000000;
	add.f64 	%fd7983, %fd173, 0dC016CCCCCCCCCCCD;
	add.f64 	%fd7984, %fd14, %fd7983;
	div.rn.f64 	%fd7985, %fd7982, %fd7984;
	setp.lt.f64 	%p771, %fd7985, %fd23185;
	selp.f64 	%fd23183, %fd23183, %fd173, %p771;
	selp.f64 	%fd23184, %fd23184, %fd174, %p771;
	selp.f64 	%fd23185, %fd23185, %fd7985, %p771;
$L__BB3_891:
	mov.f64 	%fd23186, %fd23183;
	mov.f64 	%fd23187, %fd23184;
	@%p767 bra 	$L__BB3_894;
	ld.global.f64 	%fd7986, [%rd206+20000];
	add.f64 	%fd7987, %fd23192, %fd7986;
	add.f64 	%fd7988, %fd23193, %fd175;
	abs.f64 	%fd7989, %fd7988;
	setp.gt.f64 	%p773, %fd7989, 0d41CDCD64FF800000;
	selp.f64 	%fd23186, 0dBFF0000000000000, %fd7987, %p773;
	selp.f64 	%fd23187, 0d7FF0000000000000, %fd7988, %p773;
	add.f64 	%fd7990, %fd23187, 0d4069000000000000;
	add.f64 	%fd7991, %fd23186, 0dC016CCCCCCCCCCCD;
	add.f64 	%fd7992, %fd14, %fd7991;
	div.rn.f64 	%fd23185, %fd7990, %fd7992;
	abs.f64 	%fd7993, %fd23184;
	setp.geu.f64 	%p774, %fd7993, 0d41CDCD64FF800000;
	@%p774 bra 	$L__BB3_894;
	add.f64 	%fd7994, %fd23184, 0d4069000000000000;
	add.f64 	%fd7995, %fd23183, 0dC016CCCCCCCCCCCD;
	add.f64 	%fd7996, %fd14, %fd7995;
	div.rn.f64 	%fd7997, %fd7994, %fd7996;
	setp.lt.f64 	%p775, %fd7997, %fd23185;
	selp.f64 	%fd23186, %fd23186, %fd23183, %p775;
	selp.f64 	%fd23187, %fd23187, %fd23184, %p775;
	selp.f64 	%fd23185, %fd23185, %fd7997, %p775;
$L__BB3_894:
	ld.global.f64 	%fd196, [%rd207+23000];
	abs.f64 	%fd7998, %fd196;
	setp.geu.f64 	%p776, %fd7998, 0d41CDCD64FF800000;
	mov.f64 	%fd23189, %fd23186;
	mov.f64 	%fd23190, %fd23187;
	@%p776 bra 	$L__BB3_897;
	ld.global.f64 	%fd7999, [%rd207+22000];
	add.f64 	%fd8000, %fd23192, %fd7999;
	add.f64 	%fd8001, %fd23193, %fd196;
	abs.f64 	%fd8002, %fd8001;
	setp.gt.f64 	%p777, %fd8002, 0d41CDCD64FF800000;
	selp.f64 	%fd23189, 0dBFF0000000000000, %fd8000, %p777;
	selp.f64 	%fd23190, 0d7FF0000000000000, %fd8001, %p777;
	add.f64 	%fd8003, %fd23190, 0d4069000000000000;
	add.f64 	%fd8004, %fd23189, 0dC016CCCCCCCCCCCD;
	add.f64 	%fd8005, %fd14, %fd8004;
	div.rn.f64 	%fd23185, %fd8003, %fd8005;
	abs.f64 	%fd8006, %fd23187;
	setp.geu.f64 	%p778, %fd8006, 0d41CDCD64FF800000;
	@%p778 bra 	$L__BB3_897;
	add.f64 	%fd8007, %fd23187, 0d4069000000000000;
	add.f64 	%fd8008, %fd23186, 0dC016CCCCCCCCCCCD;
	add.f64 	%fd8009, %fd14, %fd8008;
	div.rn.f64 	%fd8010, %fd8007, %fd8009;
	setp.lt.f64 	%p779, %fd8010, %fd23185;
	selp.f64 	%fd23189, %fd23189, %fd23186, %p779;
	selp.f64 	%fd23190, %fd23190, %fd23187, %p779;
	selp.f64 	%fd23185, %fd23185, %fd8010, %p779;
$L__BB3_897:
	add.f64 	%fd8011, %fd23192, 0dC016CCCCCCCCCCCD;
	add.f64 	%fd206, %fd14, %fd8011;
	abs.f64 	%fd8012, %fd23190;
	setp.geu.f64 	%p780, %fd8012, 0d41CDCD64FF800000;
	@%p780 bra 	$L__BB3_899;
	add.f64 	%fd8013, %fd23193, 0d4069000000000000;
	div.rn.f64 	%fd8014, %fd8013, %fd206;
	setp.lt.f64 	%p781, %fd23185, %fd8014;
	selp.f64 	%fd23192, %fd23192, %fd23189, %p781;
	selp.f64 	%fd23193, %fd23193, %fd23190, %p781;
$L__BB3_899:
	setp.eq.s32 	%p782, %r388, 0;
	@%p782 bra 	$L__BB3_913;
	and.b32  	%r455, %r388, 15;
	setp.lt.u32 	%p783, %r388, 16;
	mov.b32 	%r21341, 0;
	@%p783 bra 	$L__BB3_903;
	and.b32  	%r21341, %r388, 2147483632;
	mov.b32 	%r21344, 0;
$L__BB3_902:
	.pragma "nounroll";
	mul.wide.u32 	%rd2218, %r21344, 4;
	add.s64 	%rd2219, %rd15, %rd2218;
	mov.b32 	%r6323, 0;
	st.local.u32 	[%rd2219], %r6323;
	st.local.u32 	[%rd2219+4], %r6323;
	st.local.u32 	[%rd2219+8], %r6323;
	st.local.u32 	[%rd2219+12], %r6323;
	st.local.u32 	[%rd2219+16], %r6323;
	st.local.u32 	[%rd2219+20], %r6323;
	st.local.u32 	[%rd2219+24], %r6323;
	st.local.u32 	[%rd2219+28], %r6323;
	st.local.u32 	[%rd2219+32], %r6323;
	st.local.u32 	[%rd2219+36], %r6323;
	st.local.u32 	[%rd2219+40], %r6323;
	st.local.u32 	[%rd2219+44], %r6323;
	st.local.u32 	[%rd2219+48], %r6323;
	st.local.u32 	[%rd2219+52], %r6323;
	st.local.u32 	[%rd2219+56], %r6323;
	st.local.u32 	[%rd2219+60], %r6323;
	add.s32 	%r21344, %r21344, 16;
	setp.eq.s32 	%p784, %r21344, %r21341;
	@%p784 bra 	$L__BB3_903;
	bra.uni 	$L__BB3_902;
$L__BB3_903:
	setp.eq.s32 	%p785, %r455, 0;
	@%p785 bra 	$L__BB3_913;
	and.b32  	%r458, %r388, 7;
	setp.lt.u32 	%p786, %r455, 8;
	@%p786 bra 	$L__BB3_906;
	mul.wide.u32 	%rd2220, %r21341, 4;
	add.s64 	%rd2221, %rd15, %rd2220;
	mov.b32 	%r6324, 0;
	st.local.u32 	[%rd2221], %r6324;
	st.local.u32 	[%rd2221+4], %r6324;
	st.local.u32 	[%rd2221+8], %r6324;
	st.local.u32 	[%rd2221+12], %r6324;
	st.local.u32 	[%rd2221+16], %r6324;
	st.local.u32 	[%rd2221+20], %r6324;
	st.local.u32 	[%rd2221+24], %r6324;
	st.local.u32 	[%rd2221+28], %r6324;
	add.s32 	%r21341, %r21341, 8;
$L__BB3_906:
	setp.eq.s32 	%p787, %r458, 0;
	@%p787 bra 	$L__BB3_913;
	and.b32  	%r461, %r388, 3;
	setp.lt.u32 	%p788, %r458, 4;
	@%p788 bra 	$L__BB3_909;
	mul.wide.u32 	%rd2222, %r21341, 4;
	add.s64 	%rd2223, %rd15, %rd2222;
	mov.b32 	%r6325, 0;
	st.local.u32 	[%rd2223], %r6325;
	st.local.u32 	[%rd2223+4], %r6325;
	st.local.u32 	[%rd2223+8], %r6325;
	st.local.u32 	[%rd2223+12], %r6325;
	add.s32 	%r21341, %r21341, 4;
$L__BB3_909:
	setp.eq.s32 	%p789, %r461, 0;
	@%p789 bra 	$L__BB3_913;
	mul.wide.u32 	%rd2224, %r21341, 4;
	add.s64 	%rd208, %rd15, %rd2224;
	mov.b32 	%r6326, 0;
	st.local.u32 	[%rd208], %r6326;
	setp.eq.s32 	%p790, %r461, 1;
	@%p790 bra 	$L__BB3_913;
	mov.b32 	%r6327, 0;
	st.local.u32 	[%rd208+4], %r6327;
	setp.eq.s32 	%p791, %r461, 2;
	@%p791 bra 	$L__BB3_913;
	mov.b32 	%r6328, 0;
	st.local.u32 	[%rd208+8], %r6328;
$L__BB3_913:
	setp.eq.s32 	%p792, %r390, 0;
	@%p792 bra 	$L__BB3_927;
	and.b32  	%r464, %r390, 15;
	setp.lt.u32 	%p793, %r390, 16;
	mov.b32 	%r21346, 0;
	@%p793 bra 	$L__BB3_917;
	and.b32  	%r21346, %r390, 2147483632;
	mov.b32 	%r21345, 0;
$L__BB3_916:
	.pragma "nounroll";
	mul.wide.u32 	%rd2225, %r21345, 4;
	add.s64 	%rd2226, %rd16, %rd2225;
	mov.b32 	%r6331, 0;
	st.local.u32 	[%rd2226], %r6331;
	st.local.u32 	[%rd2226+4], %r6331;
	st.local.u32 	[%rd2226+8], %r6331;
	st.local.u32 	[%rd2226+12], %r6331;
	st.local.u32 	[%rd2226+16], %r6331;
	st.local.u32 	[%rd2226+20], %r6331;
	st.local.u32 	[%rd2226+24], %r6331;
	st.local.u32 	[%rd2226+28], %r6331;
	st.local.u32 	[%rd2226+32], %r6331;
	st.local.u32 	[%rd2226+36], %r6331;
	st.local.u32 	[%rd2226+40], %r6331;
	st.local.u32 	[%rd2226+44], %r6331;
	st.local.u32 	[%rd2226+48], %r6331;
	st.local.u32 	[%rd2226+52], %r6331;
	st.local.u32 	[%rd2226+56], %r6331;
	st.local.u32 	[%rd2226+60], %r6331;
	add.s32 	%r21345, %r21345, 16;
	setp.ne.s32 	%p794, %r21345, %r21346;
	@%p794 bra 	$L__BB3_916;
$L__BB3_917:
	setp.eq.s32 	%p795, %r464, 0;
	@%p795 bra 	$L__BB3_927;
	and.b32  	%r471, %r390, 7;
	setp.lt.u32 	%p796, %r464, 8;
	@%p796 bra 	$L__BB3_920;
	mul.wide.u32 	%rd2227, %r21346, 4;
	add.s64 	%rd2228, %rd16, %rd2227;
	mov.b32 	%r6332, 0;
	st.local.u32 	[%rd2228], %r6332;
	st.local.u32 	[%rd2228+4], %r6332;
	st.local.u32 	[%rd2228+8], %r6332;
	st.local.u32 	[%rd2228+12], %r6332;
	st.local.u32 	[%rd2228+16], %r6332;
	st.local.u32 	[%rd2228+20], %r6332;
	st.local.u32 	[%rd2228+24], %r6332;
	st.local.u32 	[%rd2228+28], %r6332;
	add.s32 	%r21346, %r21346, 8;
$L__BB3_920:
	setp.eq.s32 	%p797, %r471, 0;
	@%p797 bra 	$L__BB3_927;
	and.b32  	%r474, %r390, 3;
	setp.lt.u32 	%p798, %r471, 4;
	@%p798 bra 	$L__BB3_923;
	mul.wide.u32 	%rd2229, %r21346, 4;
	add.s64 	%rd2230, %rd16, %rd2229;
	mov.b32 	%r6333, 0;
	st.local.u32 	[%rd2230], %r6333;
	st.local.u32 	[%rd2230+4], %r6333;
	st.local.u32 	[%rd2230+8], %r6333;
	st.local.u32 	[%rd2230+12], %r6333;
	add.s32 	%r21346, %r21346, 4;
$L__BB3_923:
	setp.eq.s32 	%p799, %r474, 0;
	@%p799 bra 	$L__BB3_927;
	mul.wide.u32 	%rd2231, %r21346, 4;
	add.s64 	%rd209, %rd16, %rd2231;
	mov.b32 	%r6334, 0;
	st.local.u32 	[%rd209], %r6334;
	setp.eq.s32 	%p800, %r474, 1;
	@%p800 bra 	$L__BB3_927;
	mov.b32 	%r6335, 0;
	st.local.u32 	[%rd209+4], %r6335;
	setp.eq.s32 	%p801, %r474, 2;
	@%p801 bra 	$L__BB3_927;
	mov.b32 	%r6336, 0;
	st.local.u32 	[%rd209+8], %r6336;
$L__BB3_927:
	add.s32 	%r6337, %r21361, -1;
	add.s32 	%r477, %r21360, -1;
	mad.lo.s32 	%r478, %r6337, %r390, %r477;
	mul.wide.s32 	%rd2232, %r478, 8;
	add.s64 	%rd210, %rd13, %rd2232;
	ld.local.f64 	%fd8016, [%rd210];
	abs.f64 	%fd8017, %fd8016;
	setp.geu.f64 	%p802, %fd8017, 0d41CDCD64FF800000;
	mov.f64 	%fd23204, 0d0000000000000000;
	@%p802 bra 	$L__BB3_998;
	mul.wide.s32 	%rd2233, %r21361, 4;
	add.s64 	%rd2234, %rd15, %rd2233;
	st.local.u32 	[%rd2234+-4], %r21360;
	mul.wide.s32 	%rd2235, %r477, 4;
	add.s64 	%rd2236, %rd16, %rd2235;
	st.local.u32 	[%rd2236], %r21361;
	bra.uni 	$L__BB3_930;
$L__BB3_929:
	cvt.s64.s32 	%rd12558, %r21361;
	add.s64 	%rd12559, %rd17, %rd12558;
	ld.local.u8 	%rs4458, [%rd12559];
	cvt.s64.s32 	%rd12560, %r21360;
	add.s64 	%rd12561, %rd18, %rd12560;
	ld.local.u8 	%rs4457, [%rd12561];
$L__BB3_930:
	cvt.u32.u16 	%r6338, %rs4458;
	cvt.s32.s8 	%r6339, %r6338;
	cvt.u32.u16 	%r6340, %rs4457;
	cvt.s32.s8 	%r6341, %r6340;
	add.s32 	%r6342, %r6341, %r6339;
	setp.eq.s32 	%p803, %r6342, 3;
	@%p803 bra 	$L__BB3_932;
	add.s32 	%r6343, %r21361, -1;
	mad.lo.s32 	%r6344, %r6343, %r390, %r21360;
	add.s32 	%r6345, %r6344, -1;
	mul.wide.s32 	%rd2237, %r6345, 8;
	add.s64 	%rd2238, %rd14, %rd2237;
	mov.b64 	%rd2239, -4616189618054758400;
	st.local.u64 	[%rd2238], %rd2239;
	add.s64 	%rd2240, %rd13, %rd2237;
	mov.b64 	%rd2241, 9218868437227405312;
	st.local.u64 	[%rd2240], %rd2241;
	mov.f64 	%fd23198, 0d7FF0000000000000;
	mov.f64 	%fd23197, 0dBFF0000000000000;
	bra.uni 	$L__BB3_943;
$L__BB3_932:
	cvt.s32.s8 	%r6347, %r6338;
	mul.wide.s32 	%rd2242, %r6347, 5;
	cvt.u64.u16 	%rd2243, %rs4457;
	cvt.s64.s8 	%rd211, %rd2243;
	add.s64 	%rd212, %rd2242, %rd211;
	shl.b64 	%rd2244, %rd212, 3;
	add.s64 	%rd2245, %rd1, %rd2244;
	ld.global.f64 	%fd23197, [%rd2245+45440];
	cvt.s64.s32 	%rd2246, %r21360;
	add.s64 	%rd2247, %rd18, %rd2246;
	cvt.s64.s32 	%rd2248, %r21361;
	add.s64 	%rd2249, %rd17, %rd2248;
	ld.local.u8 	%rs1224, [%rd2249+-1];
	cvt.u64.u16 	%rd2250, %rs1224;
	cvt.s64.s8 	%rd213, %rd2250;
	ld.local.s8 	%rs1225, [%rd2247+-1];
	cvt.u32.u16 	%r6348, %rs1225;
	cvt.u32.u16 	%r6349, %rs4457;
	prmt.b32 	%r6350, %r6349, %r6348, 0x3340U;
	prmt.b32 	%r6351, %r6338, 0, 0x3340U;
	prmt.b32 	%r6352, %r6350, %r6351, 0x5410U;
	cvt.u32.u16 	%r6353, %rs1224;
	cvt.s32.s8 	%r6354, %r6353;
	mov.b32 	%r6355, 334205;
	dp4a.s32.u32 	%r6356, %r6352, %r6355, %r6354;
	mul.wide.s32 	%rd2251, %r6356, 8;
	add.s64 	%rd2252, %rd1, %rd2251;
	ld.global.f64 	%fd8020, [%rd2252+35440];
	add.f64 	%fd8021, %fd23197, %fd8020;
	ld.global.f64 	%fd23198, [%rd2245+45640];
	ld.global.f64 	%fd8022, [%rd2252+40440];
	add.f64 	%fd8023, %fd23198, %fd8022;
	abs.f64 	%fd8024, %fd8023;
	setp.gt.f64 	%p804, %fd8024, 0d41CDCD64FF800000;
	selp.f64 	%fd213, 0dBFF0000000000000, %fd8021, %p804;
	selp.f64 	%fd214, 0d7FF0000000000000, %fd8023, %p804;
	cvt.s16.s8 	%rs1226, %rs4457;
	mov.b32 	%r6357, {%rs1226, %rs1225};
	mov.b32 	%r6358, 1305;
	dp2a.lo.s32.u32 	%r6359, %r6357, %r6358, %r6347;
	mul.wide.s32 	%rd2253, %r6359, 8;
	add.s64 	%rd214, %rd1, %rd2253;
	ld.global.f64 	%fd215, [%rd214+21000];
	abs.f64 	%fd8025, %fd215;
	setp.geu.f64 	%p805, %fd8025, 0d41CDCD64FF800000;
	@%p805 bra 	$L__BB3_938;
	mad.lo.s64 	%rd2257, %rd211, 24, %rd212;
	add.s64 	%rd2258, %rd2257, %rd213;
	shl.b64 	%rd2259, %rd2258, 3;
	add.s64 	%rd215, %rd1, %rd2259;
	ld.global.f64 	%fd216, [%rd215+23000];
	abs.f64 	%fd8040, %fd216;
	setp.geu.f64 	%p810, %fd8040, 0d41CDCD64FF800000;
	@%p810 bra 	$L__BB3_936;
	ld.global.f64 	%fd8053, [%rd214+20000];
	add.f64 	%fd8054, %fd23197, %fd8053;
	ld.global.f64 	%fd8055, [%rd215+22000];
	add.f64 	%fd8056, %fd8054, %fd8055;
	add.f64 	%fd8057, %fd23198, %fd215;
	add.f64 	%fd8058, %fd8057, %fd216;
	abs.f64 	%fd8059, %fd8058;
	setp.gt.f64 	%p814, %fd8059, 0d41CDCD64FF800000;
	selp.f64 	%fd23194, 0dBFF0000000000000, %fd8056, %p814;
	selp.f64 	%fd23195, 0d7FF0000000000000, %fd8058, %p814;
	add.f64 	%fd8060, %fd23195, 0d4069000000000000;
	add.f64 	%fd8061, %fd23194, 0dC016CCCCCCCCCCCD;
	add.f64 	%fd8062, %fd14, %fd8061;
	div.rn.f64 	%fd23196, %fd8060, %fd8062;
	abs.f64 	%fd8063, %fd214;
	setp.geu.f64 	%p815, %fd8063, 0d41CDCD64FF800000;
	@%p815 bra 	$L__BB3_941;
	add.f64 	%fd8064, %fd214, 0d4069000000000000;
	add.f64 	%fd8065, %fd213, 0dC016CCCCCCCCCCCD;
	add.f64 	%fd8066, %fd14, %fd8065;
	div.rn.f64 	%fd8067, %fd8064, %fd8066;
	setp.lt.f64 	%p816, %fd8067, %fd23196;
	selp.f64 	%fd23194, %fd23194, %fd213, %p816;
	selp.f64 	%fd23195, %fd23195, %fd214, %p816;
	selp.f64 	%fd23196, %fd23196, %fd8067, %p816;
	bra.uni 	$L__BB3_941;
$L__BB3_936:
	ld.global.f64 	%fd8041, [%rd214+20000];
	add.f64 	%fd8042, %fd23197, %fd8041;
	add.f64 	%fd8043, %fd23198, %fd215;
	abs.f64 	%fd8044, %fd8043;
	setp.gt.f64 	%p811, %fd8044, 0d41CDCD64FF800000;
	selp.f64 	%fd23194, 0dBFF0000000000000, %fd8042, %p811;
	selp.f64 	%fd23195, 0d7FF0000000000000, %fd8043, %p811;
	add.f64 	%fd8045, %fd23195, 0d4069000000000000;
	add.f64 	%fd8046, %fd23194, 0dC016CCCCCCCCCCCD;
	add.f64 	%fd8047, %fd14, %fd8046;
	div.rn.f64 	%fd23196, %fd8045, %fd8047;
	abs.f64 	%fd8048, %fd214;
	setp.geu.f64 	%p812, %fd8048, 0d41CDCD64FF800000;
	@%p812 bra 	$L__BB3_941;
	add.f64 	%fd8049, %fd214, 0d4069000000000000;
	add.f64 	%fd8050, %fd213, 0dC016CCCCCCCCCCCD;
	add.f64 	%fd8051, %fd14, %fd8050;
	div.rn.f64 	%fd8052, %fd8049, %fd8051;
	setp.lt.f64 	%p813, %fd8052, %fd23196;
	selp.f64 	%fd23194, %fd23194, %fd213, %p813;
	selp.f64 	%fd23195, %fd23195, %fd214, %p813;
	selp.f64 	%fd23196, %fd23196, %fd8052, %p813;
	bra.uni 	$L__BB3_941;
$L__BB3_938:
	mad.lo.s64 	%rd2254, %rd211, 24, %rd212;
	add.s64 	%rd2255, %rd2254, %rd213;
	shl.b64 	%rd2256, %rd2255, 3;
	add.s64 	%rd216, %rd1, %rd2256;
	ld.global.f64 	%fd229, [%rd216+23000];
	abs.f64 	%fd8027, %fd229;
	setp.geu.f64 	%p806, %fd8027, 0d41CDCD64FF800000;
	mov.f64 	%fd23194, %fd213;
	mov.f64 	%fd23195, %fd214;
	@%p806 bra 	$L__BB3_941;
	ld.global.f64 	%fd8028, [%rd216+22000];
	add.f64 	%fd8029, %fd23197, %fd8028;
	add.f64 	%fd8030, %fd23198, %fd229;
	abs.f64 	%fd8031, %fd8030;
	setp.gt.f64 	%p807, %fd8031, 0d41CDCD64FF800000;
	selp.f64 	%fd23194, 0dBFF0000000000000, %fd8029, %p807;
	selp.f64 	%fd23195, 0d7FF0000000000000, %fd8030, %p807;
	add.f64 	%fd8032, %fd23195, 0d4069000000000000;
	add.f64 	%fd8033, %fd23194, 0dC016CCCCCCCCCCCD;
	add.f64 	%fd8034, %fd14, %fd8033;
	div.rn.f64 	%fd23196, %fd8032, %fd8034;
	abs.f64 	%fd8035, %fd214;
	setp.geu.f64 	%p808, %fd8035, 0d41CDCD64FF800000;
	@%p808 bra 	$L__BB3_941;
	add.f64 	%fd8036, %fd214, 0d4069000000000000;
	add.f64 	%fd8037, %fd213, 0dC016CCCCCCCCCCCD;
	add.f64 	%fd8038, %fd14, %fd8037;
	div.rn.f64 	%fd8039, %fd8036, %fd8038;
	setp.lt.f64 	%p809, %fd8039, %fd23196;
	selp.f64 	%fd23194, %fd23194, %fd213, %p809;
	selp.f64 	%fd23195, %fd23195, %fd214, %p809;
	selp.f64 	%fd23196, %fd23196, %fd8039, %p809;
$L__BB3_941:
	add.f64 	%fd8068, %fd23197, 0dC016CCCCCCCCCCCD;
	add.f64 	%fd239, %fd14, %fd8068;
	abs.f64 	%fd8069, %fd23195;
	setp.geu.f64 	%p817, %fd8069, 0d41CDCD64FF800000;
	@%p817 bra 	$L__BB3_943;
	add.f64 	%fd8070, %fd23198, 0d4069000000000000;
	div.rn.f64 	%fd8071, %fd8070, %fd239;
	setp.lt.f64 	%p818, %fd23196, %fd8071;
	selp.f64 	%fd23197, %fd23197, %fd23194, %p818;
	selp.f64 	%fd23198, %fd23198, %fd23195, %p818;
$L__BB3_943:
	add.s32 	%r483, %r21361, -1;
	mul.lo.s32 	%r484, %r483, %r390;
	add.s32 	%r485, %r21360, -1;
	add.s32 	%r486, %r485, %r484;
	mul.wide.s32 	%rd2260, %r486, 8;
	add.s64 	%rd2261, %rd14, %rd2260;
	ld.local.f64 	%fd244, [%rd2261];
	abs.f64 	%fd245, %fd244;
	abs.f64 	%fd8072, %fd23197;
	max.f64 	%fd8074, %fd245, %fd8072;
	setp.gt.f64 	%p819, %fd8074, 0d41CDCD64FF800000;
	sub.f64 	%fd8075, %fd244, %fd23197;
	abs.f64 	%fd8076, %fd8075;
	setp.geu.f64 	%p820, %fd8076, 0d3EE4F8B588E368F1;
	or.pred  	%p821, %p819, %p820;
	@%p821 bra 	$L__BB3_945;
	mul.wide.s32 	%rd2262, %r486, 8;
	add.s64 	%rd2263, %rd13, %rd2262;
	ld.local.f64 	%fd8078, [%rd2263];
	abs.f64 	%fd8079, %fd8078;
	abs.f64 	%fd8080, %fd23198;
	max.f64 	%fd8082, %fd8079, %fd8080;
	setp.leu.f64 	%p822, %fd8082, 0d41CDCD64FF800000;
	sub.f64 	%fd8083, %fd8078, %fd23198;
	abs.f64 	%fd8084, %fd8083;
	setp.lt.f64 	%p823, %fd8084, 0d3EE4F8B588E368F1;
	and.pred  	%p824, %p822, %p823;
	@%p824 bra 	$L__BB3_967;
$L__BB3_945:
	mov.pred 	%p13868, -1;
	min.s32 	%r21076, %r21360, %r21361;
	setp.lt.s32 	%p13791, %r21076, 2;
	@%p13791 bra 	$L__BB3_948;
	cvt.u64.u32 	%rd12484, %r483;
	add.s64 	%rd12485, %rd17, %rd12484;
	cvt.u64.u32 	%rd12486, %r21361;
	add.s64 	%rd12487, %rd17, %rd12486;
	cvt.u64.u32 	%rd12488, %r485;
	add.s64 	%rd12489, %rd18, %rd12488;
	cvt.u64.u32 	%rd12490, %r21360;
	add.s64 	%rd12491, %rd18, %rd12490;
	ld.local.s8 	%r21077, [%rd12491];
	ld.local.u8 	%r21078, [%rd12485];
	ld.local.u8 	%r21079, [%rd12487];
	prmt.b32 	%r21080, %r21079, %r21078, 0x3340U;
	ld.local.u8 	%r21081, [%rd12489];
	prmt.b32 	%r21082, %r21081, 0, 0x3340U;
	prmt.b32 	%r21083, %r21080, %r21082, 0x5410U;
	mov.b32 	%r21084, 359705;
	dp4a.s32.u32 	%r21085, %r21083, %r21084, %r21077;
	mul.wide.s32 	%rd12492, %r21085, 8;
	add.s64 	%rd12493, %rd1, %rd12492;
	ld.global.f64 	%fd22966, [%rd12493];
	sub.s32 	%r21086, %r484, %r390;
	add.s32 	%r487, %r21360, -2;
	add.s32 	%r21087, %r487, %r21086;
	mul.wide.s32 	%rd12494, %r21087, 8;
	add.s64 	%rd12495, %rd14, %rd12494;
	ld.local.f64 	%fd22967, [%rd12495];
	add.f64 	%fd22968, %fd22966, %fd22967;
	abs.f64 	%fd22969, %fd22968;
	max.f64 	%fd22971, %fd245, %fd22969;
	setp.gt.f64 	%p13793, %fd22971, 0d41CDCD64FF800000;
	sub.f64 	%fd22972, %fd244, %fd22968;
	abs.f64 	%fd22973, %fd22972;
	setp.geu.f64 	%p13794, %fd22973, 0d3EE4F8B588E368F1;
	or.pred  	%p13795, %p13793, %p13794;
	@%p13795 bra 	$L__BB3_948;
	add.s32 	%r21088, %r21361, -2;
	mul.wide.u32 	%rd12496, %r21088, 4;
	add.s64 	%rd12497, %rd15, %rd12496;
	st.local.u32 	[%rd12497], %r485;
	mul.wide.u32 	%rd12498, %r487, 4;
	add.s64 	%rd12499, %rd16, %rd12498;
	st.local.u32 	[%rd12499], %r483;
	mov.pred 	%p13868, 0;
	mov.u32 	%r21360, %r485;
	mov.u32 	%r21361, %r483;
$L__BB3_948:
	not.pred 	%p13797, %p13868;
	@%p13797 bra 	$L__BB3_929;
	mov.b32 	%r21357, 3;
$L__BB3_950:
	mov.u32 	%r492, %r21357;
	add.s32 	%r493, %r21361, -1;
	sub.s32 	%r21090, %r21360, %r492;
	add.s32 	%r21091, %r21090, 1;
	setp.gt.u32 	%p13799, %r21090, 2147483646;
	abs.s32 	%r21092, %r21090;
	selp.b32 	%r494, %r21092, 0, %p13799;
	sub.s32 	%r21359, %r493, %r494;
	selp.b32 	%r21358, 1, %r21091, %p13799;
	setp.lt.s32 	%p13800, %r21359, 1;
	setp.ge.s32 	%p13801, %r21358, %r21360;
	mov.pred 	%p13869, -1;
	or.pred  	%p13802, %p13800, %p13801;
	@%p13802 bra 	$L__BB3_966;
	cvt.s64.s32 	%rd12500, %r21360;
	add.s64 	%rd217, %rd18, %rd12500;
	add.s32 	%r21094, %r21360, -1;
	cvt.s64.s32 	%rd12501, %r21361;
	add.s64 	%rd218, %rd17, %rd12501;
	mad.lo.s32 	%r21095, %r493, %r390, %r21094;
	mul.wide.s32 	%rd12502, %r21095, 8;
	add.s64 	%rd219, %rd13, %rd12502;
	add.s64 	%rd12503, %rd14, %rd12502;
	ld.local.f64 	%fd246, [%rd12503];
	abs.f64 	%fd247, %fd246;
	add.s32 	%r21096, %r21094, %r494;
	sub.s32 	%r21097, %r21096, %r21358;
	mul.wide.s32 	%rd12504, %r21097, 8;
	add.s64 	%rd220, %rd1, %rd12504;
	add.f64 	%fd22975, %fd246, 0dC016CCCCCCCCCCCD;
	add.f64 	%fd248, %fd14, %fd22975;
	mul.wide.u32 	%rd12505, %r21097, 8;
	add.s64 	%rd221, %rd1, %rd12505;
$L__BB3_952:
	not.b32 	%r21098, %r21359;
	add.s32 	%r499, %r21361, %r21098;
	not.b32 	%r21099, %r21358;
	add.s32 	%r500, %r21360, %r21099;
	setp.eq.s32 	%p13803, %r499, 0;
	setp.gt.s32 	%p13804, %r500, 0;
	and.pred  	%p13805, %p13803, %p13804;
	@%p13805 bra 	$L__BB3_954;
	setp.ne.s32 	%p13806, %r500, 0;
	setp.lt.s32 	%p13807, %r499, 1;
	or.pred  	%p13808, %p13807, %p13806;
	@%p13808 bra 	$L__BB3_959;
$L__BB3_954:
	setp.ne.s32 	%p13815, %r500, 1;
	setp.ne.s32 	%p13816, %r499, 1;
	and.pred  	%p13817, %p13816, %p13815;
	@%p13817 bra 	$L__BB3_958;
	setp.eq.s32 	%p13819, %r499, 1;
	setp.eq.s32 	%p13820, %r500, 1;
	setp.eq.s32 	%p13821, %r499, 0;
	and.pred  	%p13822, %p13821, %p13820;
	setp.eq.s32 	%p13823, %r500, 0;
	and.pred  	%p13824, %p13819, %p13823;
	or.pred  	%p13825, %p13822, %p13824;
	mov.f64 	%fd23200, 0d0000000000000000;
	mov.f64 	%fd23199, 0dC0A9300000000000;
	not.pred 	%p13826, %p13825;
	@%p13826 bra 	$L__BB3_957;
	ld.global.f64 	%fd23030, [%rd221+25192];
	cvt.u64.u32 	%rd12545, %r21359;
	add.s64 	%rd12546, %rd17, %rd12545;
	cvt.s64.s32 	%rd12547, %r21358;
	add.s64 	%rd12548, %rd18, %rd12547;
	ld.local.s8 	%r21149, [%rd217];
	ld.local.u8 	%r21150, [%rd12546];
	ld.local.u8 	%r21151, [%rd218];
	prmt.b32 	%r21152, %r21150, %r21151, 0x3340U;
	ld.local.u8 	%r21153, [%rd12548];
	prmt.b32 	%r21154, %r21153, 0, 0x3340U;
	prmt.b32 	%r21155, %r21152, %r21154, 0x5410U;
	mov.b32 	%r21156, 334205;
	dp4a.s32.u32 	%r21157, %r21155, %r21156, %r21149;
	mul.wide.s32 	%rd12549, %r21157, 8;
	add.s64 	%rd12550, %rd1, %rd12549;
	ld.global.f64 	%fd23031, [%rd12550+5000];
	add.f64 	%fd23200, %fd23030, %fd23031;
	ld.global.f64 	%fd23032, [%rd221+24472];
	ld.global.f64 	%fd23033, [%rd12550];
	add.f64 	%fd23199, %fd23032, %fd23033;
$L__BB3_957:
	add.s32 	%r21158, %r21359, -1;
	mad.lo.s32 	%r21159, %r21158, %r390, %r21358;
	add.s32 	%r21160, %r21159, -1;
	mul.wide.s32 	%rd12551, %r21160, 8;
	add.s64 	%rd12552, %rd13, %rd12551;
	ld.local.f64 	%fd23034, [%rd12552];
	add.f64 	%fd23035, %fd23200, %fd23034;
	add.s64 	%rd12553, %rd14, %rd12551;
	ld.local.f64 	%fd23036, [%rd12553];
	add.f64 	%fd23037, %fd23199, %fd23036;
	abs.f64 	%fd23038, %fd23035;
	setp.gt.f64 	%p13827, %fd23038, 0d41CDCD64FF800000;
	selp.f64 	%fd23201, 0dBFF0000000000000, %fd23037, %p13827;
	selp.f64 	%fd23202, 0d7FF0000000000000, %fd23035, %p13827;
	bra.uni 	$L__BB3_962;
$L__BB3_958:
	ld.global.f64 	%fd23013, [%rd220+25192];
	cvt.u64.u32 	%rd12528, %r21359;
	add.s64 	%rd12529, %rd17, %rd12528;
	ld.local.s8 	%r21144, [%rd12529];
	mul.wide.s32 	%rd12530, %r21144, 5;
	cvt.s64.s32 	%rd12531, %r21358;
	add.s64 	%rd12532, %rd18, %rd12531;
	ld.local.s8 	%rd12533, [%rd12532];
	add.s64 	%rd12534, %rd12530, %rd12533;
	shl.b64 	%rd12535, %rd12534, 3;
	add.s64 	%rd12536, %rd1, %rd12535;
	ld.global.f64 	%fd23014, [%rd12536+45640];
	add.f64 	%fd23015, %fd23013, %fd23014;
	ld.local.s8 	%r21145, [%rd218];
	mul.wide.s32 	%rd12537, %r21145, 5;
	ld.local.s8 	%rd12538, [%rd217];
	add.s64 	%rd12539, %rd12537, %rd12538;
	shl.b64 	%rd12540, %rd12539, 3;
	add.s64 	%rd12541, %rd1, %rd12540;
	ld.global.f64 	%fd23016, [%rd12541+45640];
	add.f64 	%fd23017, %fd23015, %fd23016;
	add.s32 	%r21146, %r21359, -1;
	mad.lo.s32 	%r21147, %r21146, %r390, %r21358;
	add.s32 	%r21148, %r21147, -1;
	mul.wide.s32 	%rd12542, %r21148, 8;
	add.s64 	%rd12543, %rd13, %rd12542;
	ld.local.f64 	%fd23018, [%rd12543];
	add.f64 	%fd23019, %fd23017, %fd23018;
	ld.global.f64 	%fd23020, [%rd220+24472];
	ld.global.f64 	%fd23021, [%rd12536+45440];
	add.f64 	%fd23022, %fd23020, %fd23021;
	ld.global.f64 	%fd23023, [%rd12541+45440];
	add.f64 	%fd23024, %fd23022, %fd23023;
	add.s64 	%rd12544, %rd14, %rd12542;
	ld.local.f64 	%fd23025, [%rd12544];
	add.f64 	%fd23026, %fd23024, %fd23025;
	abs.f64 	%fd23027, %fd23019;
	setp.gt.f64 	%p13818, %fd23027, 0d41CDCD64FF800000;
	selp.f64 	%fd23201, 0dBFF0000000000000, %fd23026, %p13818;
	selp.f64 	%fd23202, 0d7FF0000000000000, %fd23019, %p13818;
	bra.uni 	$L__BB3_962;
$L__BB3_959:
	setp.ne.s32 	%p13809, %r499, 1;
	setp.ne.s32 	%p13810, %r500, 1;
	or.pred  	%p13811, %p13809, %p13810;
	@%p13811 bra 	$L__BB3_961;
	cvt.u64.u32 	%rd12517, %r21359;
	add.s64 	%rd12518, %rd17, %rd12517;
	cvt.s64.s32 	%rd12519, %r21358;
	add.s64 	%rd12520, %rd18, %rd12519;
	ld.local.s8 	%r21123, [%rd12520+1];
	ld.local.u8 	%r21124, [%rd12518+1];
	ld.local.u8 	%r21125, [%rd12518];
	prmt.b32 	%r21126, %r21125, %r21124, 0x3340U;
	ld.local.u8 	%r21127, [%rd12520];
	prmt.b32 	%r21128, %r21127, 0, 0x3340U;
	prmt.b32 	%r21129, %r21126, %r21128, 0x5410U;
	mov.b32 	%r21130, 334205;
	dp4a.s32.u32 	%r21131, %r21129, %r21130, %r21123;
	mul.wide.s32 	%rd12521, %r21131, 8;
	add.s64 	%rd12522, %rd1, %rd12521;
	ld.global.f64 	%fd22993, [%rd12522+10000];
	ld.local.s8 	%r21132, [%rd218+-1];
	ld.local.u8 	%r21133, [%rd217];
	ld.local.u8 	%r21134, [%rd217+-1];
	prmt.b32 	%r21135, %r21134, %r21133, 0x3340U;
	ld.local.u8 	%r21136, [%rd218];
	prmt.b32 	%r21137, %r21136, 0, 0x3340U;
	prmt.b32 	%r21138, %r21135, %r21137, 0x5410U;
	mov.b32 	%r21139, 359705;
	dp4a.s32.u32 	%r21140, %r21138, %r21139, %r21132;
	mul.wide.s32 	%rd12523, %r21140, 8;
	add.s64 	%rd12524, %rd1, %rd12523;
	ld.global.f64 	%fd22994, [%rd12524+10000];
	add.f64 	%fd22995, %fd22993, %fd22994;
	add.s32 	%r21141, %r21359, -1;
	mad.lo.s32 	%r21142, %r21141, %r390, %r21358;
	add.s32 	%r21143, %r21142, -1;
	mul.wide.s32 	%rd12525, %r21143, 8;
	add.s64 	%rd12526, %rd14, %rd12525;
	ld.local.f64 	%fd22996, [%rd12526];
	add.f64 	%fd22997, %fd22995, %fd22996;
	ld.global.f64 	%fd22998, [%rd12522+15000];
	ld.global.f64 	%fd22999, [%rd12524+15000];
	add.f64 	%fd23000, %fd22998, %fd22999;
	add.s64 	%rd12527, %rd13, %rd12525;
	ld.local.f64 	%fd23001, [%rd12527];
	add.f64 	%fd23002, %fd23000, %fd23001;
	abs.f64 	%fd23003, %fd23002;
	setp.gt.f64 	%p13813, %fd23003, 0d41CDCD64FF800000;
	selp.f64 	%fd23004, 0dBFF0000000000000, %fd22997, %p13813;
	selp.f64 	%fd23005, 0d7FF0000000000000, %fd23002, %p13813;
	add.f64 	%fd23006, %fd23005, 0d4069000000000000;
	add.f64 	%fd23007, %fd23004, 0dC016CCCCCCCCCCCD;
	add.f64 	%fd23008, %fd14, %fd23007;
	div.rn.f64 	%fd23009, %fd23006, %fd23008;
	ld.local.f64 	%fd23010, [%rd219];
	add.f64 	%fd23011, %fd23010, 0d4069000000000000;
	div.rn.f64 	%fd23012, %fd23011, %fd248;
	setp.ltu.f64 	%p13814, %fd23009, %fd23012;
	selp.f64 	%fd23201, 0dBFF0000000000000, %fd23004, %p13814;
	selp.f64 	%fd23202, 0d7FF0000000000000, %fd23005, %p13814;
	bra.uni 	$L__BB3_962;
$L__BB3_961:
	ld.global.f64 	%fd22976, [%rd220+24952];
	cvt.u64.u32 	%rd12506, %r21359;
	add.s64 	%rd12507, %rd17, %rd12506;
	cvt.s64.s32 	%rd12508, %r21358;
	add.s64 	%rd12509, %rd18, %rd12508;
	ld.local.s8 	%r21100, [%rd12509+1];
	ld.local.u8 	%r21101, [%rd12507+1];
	ld.local.u8 	%r21102, [%rd12507];
	prmt.b32 	%r21103, %r21102, %r21101, 0x3340U;
	ld.local.u8 	%r21104, [%rd12509];
	prmt.b32 	%r21105, %r21104, 0, 0x3340U;
	prmt.b32 	%r21106, %r21103, %r21105, 0x5410U;
	mov.b32 	%r21107, 334205;
	dp4a.s32.u32 	%r21108, %r21106, %r21107, %r21100;
	mul.wide.s32 	%rd12510, %r21108, 8;
	add.s64 	%rd12511, %rd1, %rd12510;
	ld.global.f64 	%fd22977, [%rd12511+30440];
	add.f64 	%fd22978, %fd22976, %fd22977;
	ld.local.s8 	%r21109, [%rd218+-1];
	ld.local.u8 	%r21110, [%rd217];
	ld.local.u8 	%r21111, [%rd217+-1];
	prmt.b32 	%r21112, %r21111, %r21110, 0x3340U;
	ld.local.u8 	%r21113, [%rd218];
	prmt.b32 	%r21114, %r21113, 0, 0x3340U;
	prmt.b32 	%r21115, %r21112, %r21114, 0x5410U;
	mov.b32 	%r21116, 359705;
	dp4a.s32.u32 	%r21117, %r21115, %r21116, %r21109;
	mul.wide.s32 	%rd12512, %r21117, 8;
	add.s64 	%rd12513, %rd1, %rd12512;
	ld.global.f64 	%fd22979, [%rd12513+30440];
	add.f64 	%fd22980, %fd22978, %fd22979;
	add.s32 	%r21118, %r21359, -1;
	mad.lo.s32 	%r21119, %r21118, %r390, %r21358;
	add.s32 	%r21120, %r21119, -1;
	mul.wide.s32 	%rd12514, %r21120, 8;
	add.s64 	%rd12515, %rd13, %rd12514;
	ld.local.f64 	%fd22981, [%rd12515];
	add.f64 	%fd22982, %fd22980, %fd22981;
	ld.global.f64 	%fd22983, [%rd220+24232];
	ld.global.f64 	%fd22984, [%rd12511+25440];
	add.f64 	%fd22985, %fd22983, %fd22984;
	ld.global.f64 	%fd22986, [%rd12513+25440];
	add.f64 	%fd22987, %fd22985, %fd22986;
	sub.s32 	%r21121, %r499, %r500;
	abs.s32 	%r21122, %r21121;
	cvt.rn.f64.s32 	%fd22988, %r21122;
	fma.rn.f64 	%fd22989, %fd22988, 0dBFEEF3E864B31D04, %fd22987;
	add.s64 	%rd12516, %rd14, %rd12514;
	ld.local.f64 	%fd22990, [%rd12516];
	add.f64 	%fd22991, %fd22990, %fd22989;
	abs.f64 	%fd22992, %fd22982;
	setp.gt.f64 	%p13812, %fd22992, 0d41CDCD64FF800000;
	selp.f64 	%fd23201, 0dBFF0000000000000, %fd22991, %p13812;
	selp.f64 	%fd23202, 0d7FF0000000000000, %fd22982, %p13812;
$L__BB3_962:
	abs.f64 	%fd23039, %fd23201;
	max.f64 	%fd23041, %fd247, %fd23039;
	setp.gt.f64 	%p13828, %fd23041, 0d41CDCD64FF800000;
	sub.f64 	%fd23042, %fd246, %fd23201;
	abs.f64 	%fd23043, %fd23042;
	setp.geu.f64 	%p13829, %fd23043, 0d3EE4F8B588E368F1;
	or.pred  	%p13830, %p13828, %p13829;
	@%p13830 bra 	$L__BB3_965;
	ld.local.f64 	%fd23045, [%rd219];
	abs.f64 	%fd23046, %fd23045;
	abs.f64 	%fd23047, %fd23202;
	max.f64 	%fd23049, %fd23046, %fd23047;
	setp.gt.f64 	%p13831, %fd23049, 0d41CDCD64FF800000;
	sub.f64 	%fd23050, %fd23045, %fd23202;
	abs.f64 	%fd23051, %fd23050;
	setp.geu.f64 	%p13832, %fd23051, 0d3EE4F8B588E368F1;
	or.pred  	%p13833, %p13831, %p13832;
	@%p13833 bra 	$L__BB3_965;
	add.s32 	%r21161, %r21359, -1;
	mul.wide.u32 	%rd12554, %r21161, 4;
	add.s64 	%rd12555, %rd15, %rd12554;
	st.local.u32 	[%rd12555], %r21358;
	mul.wide.s32 	%rd12556, %r21358, 4;
	add.s64 	%rd12557, %rd16, %rd12556;
	st.local.u32 	[%rd12557+-4], %r21359;
	mov.pred 	%p13869, 0;
	mov.u32 	%r21360, %r21358;
	mov.u32 	%r21361, %r21359;
	bra.uni 	$L__BB3_966;
$L__BB3_965:
	add.s32 	%r501, %r21359, -1;
	add.s32 	%r21358, %r21358, 1;
	setp.gt.s32 	%p13836, %r21359, 1;
	setp.lt.s32 	%p13837, %r21358, %r21360;
	and.pred  	%p13838, %p13836, %p13837;
	mov.u32 	%r21359, %r501;
	@%p13838 bra 	$L__BB3_952;
$L__BB3_966:
	add.s32 	%r21357, %r492, 1;
	setp.lt.u32 	%p13839, %r492, 32;
	and.pred  	%p13840, %p13869, %p13839;
	@%p13840 bra 	$L__BB3_950;
	bra.uni 	$L__BB3_929;
$L__BB3_967:
	ld.local.f64 	%fd8087, [%rd210];
	add.f64 	%fd263, %fd23193, %fd8087;
	mul.wide.s32 	%rd2264, %r478, 8;
	add.s64 	%rd2265, %rd14, %rd2264;
	ld.local.f64 	%fd8088, [%rd2265];
	add.f64 	%fd264, %fd23192, %fd8088;
	mov.f64 	%fd23203, 0d3FE0000000000000;
	@%p764 bra 	$L__BB3_997;
	mov.b32 	%r21385, 0;
	@%p782 bra 	$L__BB3_982;
	and.b32  	%r506, %r388, 15;
	setp.lt.u32 	%p827, %r388, 16;
	mov.b32 	%r21385, 0;
	mov.u32 	%r21364, %r21385;
	@%p827 bra 	$L__BB3_972;
	and.b32  	%r21364, %r388, 2147483632;
	mov.b32 	%r21385, 0;
	mov.u32 	%r21373, %r21385;
$L__BB3_971:
	.pragma "nounroll";
	mul.wide.u32 	%rd2266, %r21373, 4;
	add.s64 	%rd2267, %rd15, %rd2266;
	ld.local.u32 	%r6364, [%rd2267];
	setp.gt.s32 	%p828, %r6364, 0;
	selp.u32 	%r6365, 1, 0, %p828;
	add.s32 	%r6366, %r21385, %r6365;
	ld.local.u32 	%r6367, [%rd2267+4];
	setp.gt.s32 	%p829, %r6367, 0;
	selp.u32 	%r6368, 1, 0, %p829;
	add.s32 	%r6369, %r6366, %r6368;
	ld.local.u32 	%r6370, [%rd2267+8];
	setp.gt.s32 	%p830, %r6370, 0;
	selp.u32 	%r6371, 1, 0, %p830;
	add.s32 	%r6372, %r6369, %r6371;
	ld.local.u32 	%r6373, [%rd2267+12];
	setp.gt.s32 	%p831, %r6373, 0;
	selp.u32 	%r6374, 1, 0, %p831;
	add.s32 	%r6375, %r6372, %r6374;
	ld.local.u32 	%r6376, [%rd2267+16];
	setp.gt.s32 	%p832, %r6376, 0;
	selp.u32 	%r6377, 1, 0, %p832;
	add.s32 	%r6378, %r6375, %r6377;
	ld.local.u32 	%r6379, [%rd2267+20];
	setp.gt.s32 	%p833, %r6379, 0;
	selp.u32 	%r6380, 1, 0, %p833;
	add.s32 	%r6381, %r6378, %r6380;
	ld.local.u32 	%r6382, [%rd2267+24];
	setp.gt.s32 	%p834, %r6382, 0;
	selp.u32 	%r6383, 1, 0, %p834;
	add.s32 	%r6384, %r6381, %r6383;
	ld.local.u32 	%r6385, [%rd2267+28];
	setp.gt.s32 	%p835, %r6385, 0;
	selp.u32 	%r6386, 1, 0, %p835;
	add.s32 	%r6387, %r6384, %r6386;
	ld.local.u32 	%r6388, [%rd2267+32];
	setp.gt.s32 	%p836, %r6388, 0;
	selp.u32 	%r6389, 1, 0, %p836;
	add.s32 	%r6390, %r6387, %r6389;
	ld.local.u32 	%r6391, [%rd2267+36];
	setp.gt.s32 	%p837, %r6391, 0;
	selp.u32 	%r6392, 1, 0, %p837;
	add.s32 	%r6393, %r6390, %r6392;
	ld.local.u32 	%r6394, [%rd2267+40];
	setp.gt.s32 	%p838, %r6394, 0;
	selp.u32 	%r6395, 1, 0, %p838;
	add.s32 	%r6396, %r6393, %r6395;
	ld.local.u32 	%r6397, [%rd2267+44];
	setp.gt.s32 	%p839, %r6397, 0;
	selp.u32 	%r6398, 1, 0, %p839;
	add.s32 	%r6399, %r6396, %r6398;
	ld.local.u32 	%r6400, [%rd2267+48];
	setp.gt.s32 	%p840, %r6400, 0;
	selp.u32 	%r6401, 1, 0, %p840;
	add.s32 	%r6402, %r6399, %r6401;
	ld.local.u32 	%r6403, [%rd2267+52];
	setp.gt.s32 	%p841, %r6403, 0;
	selp.u32 	%r6404, 1, 0, %p841;
	add.s32 	%r6405, %r6402, %r6404;
	ld.local.u32 	%r6406, [%rd2267+56];
	setp.gt.s32 	%p842, %r6406, 0;
	selp.u32 	%r6407, 1, 0, %p842;
	add.s32 	%r6408, %r6405, %r6407;
	ld.local.u32 	%r6409, [%rd2267+60];
	setp.gt.s32 	%p843, %r6409, 0;
	selp.u32 	%r6410, 1, 0, %p843;
	add.s32 	%r21385, %r6408, %r6410;
	add.s32 	%r21373, %r21373, 16;
	setp.eq.s32 	%p844, %r21373, %r21364;
	@%p844 bra 	$L__BB3_972;
	bra.uni 	$L__BB3_971;
$L__BB3_972:
	setp.eq.s32 	%p845, %r506, 0;
	@%p845 bra 	$L__BB3_982;
	and.b32  	%r511, %r388, 7;
	setp.lt.u32 	%p846, %r506, 8;
	@%p846 bra 	$L__BB3_975;
	mul.wide.u32 	%rd2268, %r21364, 4;
	add.s64 	%rd2269, %rd15, %rd2268;
	ld.local.u32 	%r6412, [%rd2269];
	setp.gt.s32 	%p847, %r6412, 0;
	selp.u32 	%r6413, 1, 0, %p847;
	add.s32 	%r6414, %r21385, %r6413;
	ld.local.u32 	%r6415, [%rd2269+4];
	setp.gt.s32 	%p848, %r6415, 0;
	selp.u32 	%r6416, 1, 0, %p848;
	add.s32 	%r6417, %r6414, %r6416;
	ld.local.u32 	%r6418, [%rd2269+8];
	setp.gt.s32 	%p849, %r6418, 0;
	selp.u32 	%r6419, 1, 0, %p849;
	add.s32 	%r6420, %r6417, %r6419;
	ld.local.u32 	%r6421, [%rd2269+12];
	setp.gt.s32 	%p850, %r6421, 0;
	selp.u32 	%r6422, 1, 0, %p850;
	add.s32 	%r6423, %r6420, %r6422;
	ld.local.u32 	%r6424, [%rd2269+16];
	setp.gt.s32 	%p851, %r6424, 0;
	selp.u32 	%r6425, 1, 0, %p851;
	add.s32 	%r6426, %r6423, %r6425;
	ld.local.u32 	%r6427, [%rd2269+20];
	setp.gt.s32 	%p852, %r6427, 0;
	selp.u32 	%r6428, 1, 0, %p852;
	add.s32 	%r6429, %r6426, %r6428;
	ld.local.u32 	%r6430, [%rd2269+24];
	setp.gt.s32 	%p853, %r6430, 0;
	selp.u32 	%r6431, 1, 0, %p853;
	add.s32 	%r6432, %r6429, %r6431;
	ld.local.u32 	%r6433, [%rd2269+28];
	setp.gt.s32 	%p854, %r6433, 0;
	selp.u32 	%r6434, 1, 0, %p854;
	add.s32 	%r21385, %r6432, %r6434;
	add.s32 	%r21364, %r21364, 8;
$L__BB3_975:
	setp.eq.s32 	%p855, %r511, 0;
	@%p855 bra 	$L__BB3_982;
	and.b32  	%r517, %r388, 3;
	setp.lt.u32 	%p856, %r511, 4;
	@%p856 bra 	$L__BB3_978;
	mul.wide.u32 	%rd2270, %r21364, 4;
	add.s64 	%rd2271, %rd15, %rd2270;
	ld.local.u32 	%r6436, [%rd2271];
	setp.gt.s32 	%p857, %r6436, 0;
	selp.u32 	%r6437, 1, 0, %p857;
	add.s32 	%r6438, %r21385, %r6437;
	ld.local.u32 	%r6439, [%rd2271+4];
	setp.gt.s32 	%p858, %r6439, 0;
	selp.u32 	%r6440, 1, 0, %p858;
	add.s32 	%r6441, %r6438, %r6440;
	ld.local.u32 	%r6442, [%rd2271+8];
	setp.gt.s32 	%p859, %r6442, 0;
	selp.u32 	%r6443, 1, 0, %p859;
	add.s32 	%r6444, %r6441, %r6443;
	ld.local.u32 	%r6445, [%rd2271+12];
	setp.gt.s32 	%p860, %r6445, 0;
	selp.u32 	%r6446, 1, 0, %p860;
	add.s32 	%r21385, %r6444, %r6446;
	add.s32 	%r21364, %r21364, 4;
$L__BB3_978:
	setp.eq.s32 	%p861, %r517, 0;
	@%p861 bra 	$L__BB3_982;
	mul.wide.u32 	%rd2272, %r21364, 4;
	add.s64 	%rd222, %rd15, %rd2272;
	ld.local.u32 	%r6447, [%rd222];
	setp.gt.s32 	%p862, %r6447, 0;
	selp.u32 	%r6448, 1, 0, %p862;
	add.s32 	%r21385, %r21385, %r6448;
	setp.eq.s32 	%p863, %r517, 1;
	@%p863 bra 	$L__BB3_982;
	ld.local.u32 	%r6449, [%rd222+4];
	setp.gt.s32 	%p864, %r6449, 0;
	selp.u32 	%r6450, 1, 0, %p864;
	add.s32 	%r21385, %r21385, %r6450;
	setp.eq.s32 	%p865, %r517, 2;
	@%p865 bra 	$L__BB3_982;
	ld.local.u32 	%r6451, [%rd222+8];
	setp.gt.s32 	%p866, %r6451, 0;
	selp.u32 	%r6452, 1, 0, %p866;
	add.s32 	%r21385, %r21385, %r6452;
$L__BB3_982:
	setp.eq.s32 	%p867, %r390, 0;
	@%p867 bra 	$L__BB3_996;
	and.b32  	%r527, %r390, 15;
	setp.lt.u32 	%p868, %r390, 16;
	mov.b32 	%r21378, 0;
	@%p868 bra 	$L__BB3_986;
	and.b32  	%r21378, %r390, 2147483632;
	mov.b32 	%r21375, 0;
$L__BB3_985:
	.pragma "nounroll";
	mul.wide.u32 	%rd2273, %r21375, 4;
	add.s64 	%rd2274, %rd16, %rd2273;
	ld.local.u32 	%r6456, [%rd2274];
	setp.gt.s32 	%p869, %r6456, 0;
	selp.u32 	%r6457, 1, 0, %p869;
	add.s32 	%r6458, %r21385, %r6457;
	ld.local.u32 	%r6459, [%rd2274+4];
	setp.gt.s32 	%p870, %r6459, 0;
	selp.u32 	%r6460, 1, 0, %p870;
	add.s32 	%r6461, %r6458, %r6460;
	ld.local.u32 	%r6462, [%rd2274+8];
	setp.gt.s32 	%p871, %r6462, 0;
	selp.u32 	%r6463, 1, 0, %p871;
	add.s32 	%r6464, %r6461, %r6463;
	ld.local.u32 	%r6465, [%rd2274+12];
	setp.gt.s32 	%p872, %r6465, 0;
	selp.u32 	%r6466, 1, 0, %p872;
	add.s32 	%r6467, %r6464, %r6466;
	ld.local.u32 	%r6468, [%rd2274+16];
	setp.gt.s32 	%p873, %r6468, 0;
	selp.u32 	%r6469, 1, 0, %p873;
	add.s32 	%r6470, %r6467, %r6469;
	ld.local.u32 	%r6471, [%rd2274+20];
	setp.gt.s32 	%p874, %r6471, 0;
	selp.u32 	%r6472, 1, 0, %p874;
	add.s32 	%r6473, %r6470, %r6472;
	ld.local.u32 	%r6474, [%rd2274+24];
	setp.gt.s32 	%p875, %r6474, 0;
	selp.u32 	%r6475, 1, 0, %p875;
	add.s32 	%r6476, %r6473, %r6475;
	ld.local.u32 	%r6477, [%rd2274+28];
	setp.gt.s32 	%p876, %r6477, 0;
	selp.u32 	%r6478, 1, 0, %p876;
	add.s32 	%r6479, %r6476, %r6478;
	ld.local.u32 	%r6480, [%rd2274+32];
	setp.gt.s32 	%p877, %r6480, 0;
	selp.u32 	%r6481, 1, 0, %p877;
	add.s32 	%r6482, %r6479, %r6481;
	ld.local.u32 	%r6483, [%rd2274+36];
	setp.gt.s32 	%p878, %r6483, 0;
	selp.u32 	%r6484, 1, 0, %p878;
	add.s32 	%r6485, %r6482, %r6484;
	ld.local.u32 	%r6486, [%rd2274+40];
	setp.gt.s32 	%p879, %r6486, 0;
	selp.u32 	%r6487, 1, 0, %p879;
	add.s32 	%r6488, %r6485, %r6487;
	ld.local.u32 	%r6489, [%rd2274+44];
	setp.gt.s32 	%p880, %r6489, 0;
	selp.u32 	%r6490, 1, 0, %p880;
	add.s32 	%r6491, %r6488, %r6490;
	ld.local.u32 	%r6492, [%rd2274+48];
	setp.gt.s32 	%p881, %r6492, 0;
	selp.u32 	%r6493, 1, 0, %p881;
	add.s32 	%r6494, %r6491, %r6493;
	ld.local.u32 	%r6495, [%rd2274+52];
	setp.gt.s32 	%p882, %r6495, 0;
	selp.u32 	%r6496, 1, 0, %p882;
	add.s32 	%r6497, %r6494, %r6496;
	ld.local.u32 	%r6498, [%rd2274+56];
	setp.gt.s32 	%p883, %r6498, 0;
	selp.u32 	%r6499, 1, 0, %p883;
	add.s32 	%r6500, %r6497, %r6499;
	ld.local.u32 	%r6501, [%rd2274+60];
	setp.gt.s32 	%p884, %r6501, 0;
	selp.u32 	%r6502, 1, 0, %p884;
	add.s32 	%r21385, %r6500, %r6502;
	add.s32 	%r21375, %r21375, 16;
	setp.ne.s32 	%p885, %r21375, %r21378;
	@%p885 bra 	$L__BB3_985;
$L__BB3_986:
	setp.eq.s32 	%p886, %r527, 0;
	@%p886 bra 	$L__BB3_996;
	and.b32  	%r540, %r390, 7;
	setp.lt.u32 	%p887, %r527, 8;
	@%p887 bra 	$L__BB3_989;
	mul.wide.u32 	%rd2275, %r21378, 4;
	add.s64 	%rd2276, %rd16, %rd2275;
	ld.local.u32 	%r6504, [%rd2276];
	setp.gt.s32 	%p888, %r6504, 0;
	selp.u32 	%r6505, 1, 0, %p888;
	add.s32 	%r6506, %r21385, %r6505;
	ld.local.u32 	%r6507, [%rd2276+4];
	setp.gt.s32 	%p889, %r6507, 0;
	selp.u32 	%r6508, 1, 0, %p889;
	add.s32 	%r6509, %r6506, %r6508;
	ld.local.u32 	%r6510, [%rd2276+8];
	setp.gt.s32 	%p890, %r6510, 0;
	selp.u32 	%r6511, 1, 0, %p890;
	add.s32 	%r6512, %r6509, %r6511;
	ld.local.u32 	%r6513, [%rd2276+12];
	setp.gt.s32 	%p891, %r6513, 0;
	selp.u32 	%r6514, 1, 0, %p891;
	add.s32 	%r6515, %r6512, %r6514;
	ld.local.u32 	%r6516, [%rd2276+16];
	setp.gt.s32 	%p892, %r6516, 0;
	selp.u32 	%r6517, 1, 0, %p892;
	add.s32 	%r6518, %r6515, %r6517;
	ld.local.u32 	%r6519, [%rd2276+20];
	setp.gt.s32 	%p893, %r6519, 0;
	selp.u32 	%r6520, 1, 0, %p893;
	add.s32 	%r6521, %r6518, %r6520;
	ld.local.u32 	%r6522, [%rd2276+24];
	setp.gt.s32 	%p894, %r6522, 0;
	selp.u32 	%r6523, 1, 0, %p894;
	add.s32 	%r6524, %r6521, %r6523;
	ld.local.u32 	%r6525, [%rd2276+28];
	setp.gt.s32 	%p895, %r6525, 0;
	selp.u32 	%r6526, 1, 0, %p895;
	add.s32 	%r21385, %r6524, %r6526;
	add.s32 	%r21378, %r21378, 8;
$L__BB3_989:
	setp.eq.s32 	%p896, %r540, 0;
	@%p896 bra 	$L__BB3_996;
	and.b32  	%r546, %r390, 3;
	setp.lt.u32 	%p897, %r540, 4;
	@%p897 bra 	$L__BB3_992;
	mul.wide.u32 	%rd2277, %r21378, 4;
	add.s64 	%rd2278, %rd16, %rd2277;
	ld.local.u32 	%r6528, [%rd2278];
	setp.gt.s32 	%p898, %r6528, 0;
	selp.u32 	%r6529, 1, 0, %p898;
	add.s32 	%r6530, %r21385, %r6529;
	ld.local.u32 	%r6531, [%rd2278+4];
	setp.gt.s32 	%p899, %r6531, 0;
	selp.u32 	%r6532, 1, 0, %p899;
	add.s32 	%r6533, %r6530, %r6532;
	ld.local.u32 	%r6534, [%rd2278+8];
	setp.gt.s32 	%p900, %r6534, 0;
	selp.u32 	%r6535, 1, 0, %p900;
	add.s32 	%r6536, %r6533, %r6535;
	ld.local.u32 	%r6537, [%rd2278+12];
	setp.gt.s32 	%p901, %r6537, 0;
	selp.u32 	%r6538, 1, 0, %p901;
	add.s32 	%r21385, %r6536, %r6538;
	add.s32 	%r21378, %r21378, 4;
$L__BB3_992:
	setp.eq.s32 	%p902, %r546, 0;
	@%p902 bra 	$L__BB3_996;
	mul.wide.u32 	%rd2279, %r21378, 4;
	add.s64 	%rd223, %rd16, %rd2279;
	ld.local.u32 	%r6539, [%rd223];
	setp.gt.s32 	%p903, %r6539, 0;
	selp.u32 	%r6540, 1, 0, %p903;
	add.s32 	%r21385, %r21385, %r6540;
	setp.eq.s32 	%p904, %r546, 1;
	@%p904 bra 	$L__BB3_996;
	ld.local.u32 	%r6541, [%rd223+4];
	setp.gt.s32 	%p905, %r6541, 0;
	selp.u32 	%r6542, 1, 0, %p905;
	add.s32 	%r21385, %r21385, %r6542;
	setp.eq.s32 	%p906, %r546, 2;
	@%p906 bra 	$L__BB3_996;
	ld.local.u32 	%r6543, [%rd223+8];
	setp.gt.s32 	%p907, %r6543, 0;
	selp.u32 	%r6544, 1, 0, %p907;
	add.s32 	%r21385, %r21385, %r6544;
$L__BB3_996:
	shr.u32 	%r6545, %r21385, 1;
	add.s32 	%r6546, %r6545, -1;
	cvt.rn.f64.s32 	%fd8089, %r6546;
	add.f64 	%fd8090, %fd264, 0dC016CCCCCCCCCCCD;
	fma.rn.f64 	%fd8091, %fd8089, 0dBFE0A2B1704FF434, %fd8090;
	add.f64 	%fd8092, %fd14, %fd8091;
	add.f64 	%fd8093, %fd263, 0d4069000000000000;
	div.rn.f64 	%fd8094, %fd8093, %fd8092;
	add.f64 	%fd8095, %fd8094, 0dC071126666666666;
	fma.rn.f64 	%fd23203, %fd8095, 0d4059000000000000, 0d3FE0000000000000;
$L__BB3_997:
	cvt.rzi.s32.f64 	%r6547, %fd23203;
	cvt.rn.f64.s32 	%fd8096, %r6547;
	div.rn.f64 	%fd23204, %fd8096, 0d4059000000000000;
$L__BB3_998:
	setp.gt.f64 	%p908, %fd23204, %fd10;
	@%p908 bra 	$L__BB3_4335;
	mov.b32 	%r21386, 0;
$L__BB3_1000:
	mov.u32 	%r556, %r21386;
	cvt.u64.u32 	%rd2280, %r556;
	add.s64 	%rd2281, %rd174, %rd2280;
	ld.u8 	%rs1227, [%rd2281];
	setp.ne.s16 	%p909, %rs1227, 0;
	add.s32 	%r21386, %r556, 1;
	@%p909 bra 	$L__BB3_1000;
	and.b32  	%r6549, %r556, 1;
	setp.eq.b32 	%p910, %r6549, 1;
	@%p910 bra 	$L__BB3_1027;
	setp.eq.s32 	%p911, %r556, 0;
	@%p911 bra 	$L__BB3_1012;
	add.s32 	%r558, %r556, -2;
	shr.u32 	%r6551, %r556, 1;
	max.u32 	%r559, %r6551, 1;
	mov.b32 	%r21387, 0;
	mov.u32 	%r21388, %r21387;
$L__BB3_1004:
	add.s32 	%r562, %r21388, 1;
	cvt.u64.u32 	%rd2282, %r21388;
	add.s64 	%rd2283, %rd174, %rd2282;
	ld.u8 	%rs29, [%rd2283+1];
	setp.ne.s16 	%p912, %rs29, 65;
	add.s32 	%r6552, %r558, %r21387;
	cvt.s64.s32 	%rd2284, %r6552;
	add.s64 	%rd2285, %rd174, %rd2284;
	ld.u8 	%rs30, [%rd2285];
	@%p912 bra 	$L__BB3_1006;
	setp.ne.s16 	%p913, %rs30, 84;
	@%p913 bra 	$L__BB3_1027;
$L__BB3_1006:
	setp.ne.s16 	%p914, %rs29, 84;
	@%p914 bra 	$L__BB3_1008;
	setp.ne.s16 	%p915, %rs30, 65;
	@%p915 bra 	$L__BB3_1027;
$L__BB3_1008:
	setp.eq.s16 	%p916, %rs29, 84;
	setp.eq.s16 	%p917, %rs29, 65;
	setp.ne.s16 	%p918, %rs30, 65;
	or.pred  	%p919, %p918, %p916;
	setp.ne.s16 	%p920, %rs30, 84;
	or.pred  	%p921, %p920, %p917;
	and.pred  	%p922, %p919, %p921;
	not.pred 	%p923, %p922;
	@%p923 bra 	$L__BB3_1027;
	setp.eq.s16 	%p924, %rs29, 67;
	setp.ne.s16 	%p925, %rs30, 71;
	and.pred  	%p926, %p925, %p924;
	@%p926 bra 	$L__BB3_1027;
	setp.eq.s16 	%p929, %rs29, 71;
	setp.ne.s16 	%p930, %rs30, 67;
	xor.pred  	%p931, %p929, %p930;
	or.pred  	%p932, %p925, %p924;
	and.pred  	%p933, %p931, %p932;
	not.pred 	%p934, %p933;
	@%p934 bra 	$L__BB3_1027;
	not.b32 	%r21387, %r21388;
	setp.eq.s32 	%p935, %r562, %r559;
	mov.u32 	%r21388, %r562;
	@%p935 bra 	$L__BB3_1012;
	bra.uni 	$L__BB3_1004;
$L__BB3_1012:
	mov.b32 	%r21389, 0;
$L__BB3_1013:
	mov.u32 	%r564, %r21389;
	cvt.u64.u32 	%rd2286, %r564;
	add.s64 	%rd2287, %rd175, %rd2286;
	ld.u8 	%rs1233, [%rd2287];
	setp.ne.s16 	%p936, %rs1233, 0;
	add.s32 	%r21389, %r564, 1;
	@%p936 bra 	$L__BB3_1013;
	and.b32  	%r6554, %r564, 1;
	setp.eq.b32 	%p937, %r6554, 1;
	@%p937 bra 	$L__BB3_1027;
	setp.eq.s32 	%p938, %r564, 0;
	@%p938 bra 	$L__BB3_1025;
	add.s32 	%r566, %r564, -2;
	shr.u32 	%r6556, %r564, 1;
	max.u32 	%r567, %r6556, 1;
	mov.b32 	%r21390, 0;
	mov.u32 	%r21391, %r21390;
$L__BB3_1017:
	add.s32 	%r570, %r21391, 1;
	cvt.u64.u32 	%rd2288, %r21391;
	add.s64 	%rd2289, %rd175, %rd2288;
	ld.u8 	%rs31, [%rd2289+1];
	setp.ne.s16 	%p939, %rs31, 65;
	add.s32 	%r6557, %r566, %r21390;
	cvt.s64.s32 	%rd2290, %r6557;
	add.s64 	%rd2291, %rd175, %rd2290;
	ld.u8 	%rs32, [%rd2291];
	@%p939 bra 	$L__BB3_1019;
	setp.ne.s16 	%p940, %rs32, 84;
	@%p940 bra 	$L__BB3_1027;
$L__BB3_1019:
	setp.ne.s16 	%p941, %rs31, 84;
	@%p941 bra 	$L__BB3_1021;
	setp.ne.s16 	%p942, %rs32, 65;
	@%p942 bra 	$L__BB3_1027;
$L__BB3_1021:
	setp.eq.s16 	%p943, %rs31, 84;
	setp.eq.s16 	%p944, %rs31, 65;
	setp.ne.s16 	%p945, %rs32, 65;
	or.pred  	%p946, %p945, %p943;
	setp.ne.s16 	%p947, %rs32, 84;
	or.pred  	%p948, %p947, %p944;
	and.pred  	%p949, %p946, %p948;
	not.pred 	%p950, %p949;
	@%p950 bra 	$L__BB3_1027;
	setp.eq.s16 	%p951, %rs31, 67;
	setp.ne.s16 	%p952, %rs32, 71;
	and.pred  	%p953, %p952, %p951;
	@%p953 bra 	$L__BB3_1027;
	setp.eq.s16 	%p956, %rs31, 71;
	setp.ne.s16 	%p957, %rs32, 67;
	xor.pred  	%p958, %p956, %p957;
	or.pred  	%p959, %p952, %p951;
	and.pred  	%p960, %p958, %p959;
	not.pred 	%p961, %p960;
	@%p961 bra 	$L__BB3_1027;
	not.b32 	%r21390, %r21391;
	setp.ne.s32 	%p962, %r570, %r567;
	mov.u32 	%r21391, %r570;
	@%p962 bra 	$L__BB3_1017;
$L__BB3_1025:
	setp.gt.u32 	%p965, %r5, 2146435070;
	mov.f64 	%fd23205, %fd5;
	@%p965 bra 	$L__BB3_1029;
	setp.gt.u32 	%p966, %r7, 1073127582;
	selp.f64 	%fd8129, %fd7, %fd6, %p966;
	selp.u32 	%r6562, 1, 0, %p966;
	add.s32 	%r6563, %r6, %r6562;
	add.f64 	%fd8130, %fd8129, 0dBFF0000000000000;
	add.f64 	%fd8131, %fd8129, 0d3FF0000000000000;
	rcp.approx.ftz.f64 	%fd8132, %fd8131;
	neg.f64 	%fd8133, %fd8131;
	fma.rn.f64 	%fd8134, %fd8133, %fd8132, 0d3FF0000000000000;
	fma.rn.f64 	%fd8135, %fd8134, %fd8134, %fd8134;
	fma.rn.f64 	%fd8136, %fd8135, %fd8132, %fd8132;
	mul.f64 	%fd8137, %fd8130, %fd8136;
	fma.rn.f64 	%fd8138, %fd8130, %fd8136, %fd8137;
	mul.f64 	%fd8139, %fd8138, %fd8138;
	fma.rn.f64 	%fd8140, %fd8139, 0d3EB1380B3AE80F1E, 0d3ED0EE258B7A8B04;
	fma.rn.f64 	%fd8141, %fd8140, %fd8139, 0d3EF3B2669F02676F;
	fma.rn.f64 	%fd8142, %fd8141, %fd8139, 0d3F1745CBA9AB0956;
	fma.rn.f64 	%fd8143, %fd8142, %fd8139, 0d3F3C71C72D1B5154;
	fma.rn.f64 	%fd8144, %fd8143, %fd8139, 0d3F624924923BE72D;
	fma.rn.f64 	%fd8145, %fd8144, %fd8139, 0d3F8999999999A3C4;
	fma.rn.f64 	%fd8146, %fd8145, %fd8139, 0d3FB5555555555554;
	sub.f64 	%fd8147, %fd8130, %fd8138;
	add.f64 	%fd8148, %fd8147, %fd8147;
	neg.f64 	%fd8149, %fd8138;
	fma.rn.f64 	%fd8150, %fd8149, %fd8130, %fd8148;
	mul.f64 	%fd8151, %fd8136, %fd8150;
	mul.f64 	%fd8152, %fd8139, %fd8146;
	fma.rn.f64 	%fd8153, %fd8152, %fd8138, %fd8151;
	xor.b32  	%r6564, %r6563, -2147483648;
	mov.b32 	%r6565, 1127219200;
	mov.b64 	%fd8154, {%r6564, %r6565};
	sub.f64 	%fd8155, %fd8154, %fd1;
	fma.rn.f64 	%fd8156, %fd8155, 0d3FE62E42FEFA39EF, %fd8138;
	fma.rn.f64 	%fd8157, %fd8155, 0dBFE62E42FEFA39EF, %fd8156;
	sub.f64 	%fd8158, %fd8157, %fd8138;
	sub.f64 	%fd8159, %fd8153, %fd8158;
	fma.rn.f64 	%fd8160, %fd8155, 0d3C7ABC9E3B39803F, %fd8159;
	add.f64 	%fd23205, %fd8156, %fd8160;
	bra.uni 	$L__BB3_1029;
$L__BB3_1027:
	setp.gt.u32 	%p963, %r2, 2146435070;
	mov.f64 	%fd23205, %fd2;
	@%p963 bra 	$L__BB3_1029;
	setp.gt.u32 	%p964, %r4, 1073127582;
	selp.f64 	%fd8097, %fd4, %fd3, %p964;
	selp.u32 	%r6558, 1, 0, %p964;
	add.s32 	%r6559, %r3, %r6558;
	add.f64 	%fd8098, %fd8097, 0dBFF0000000000000;
	add.f64 	%fd8099, %fd8097, 0d3FF0000000000000;
	rcp.approx.ftz.f64 	%fd8100, %fd8099;
	neg.f64 	%fd8101, %fd8099;
	fma.rn.f64 	%fd8102, %fd8101, %fd8100, 0d3FF0000000000000;
	fma.rn.f64 	%fd8103, %fd8102, %fd8102, %fd8102;
	fma.rn.f64 	%fd8104, %fd8103, %fd8100, %fd8100;
	mul.f64 	%fd8105, %fd8098, %fd8104;
	fma.rn.f64 	%fd8106, %fd8098, %fd8104, %fd8105;
	mul.f64 	%fd8107, %fd8106, %fd8106;
	fma.rn.f64 	%fd8108, %fd8107, 0d3EB1380B3AE80F1E, 0d3ED0EE258B7A8B04;
	fma.rn.f64 	%fd8109, %fd8108, %fd8107, 0d3EF3B2669F02676F;
	fma.rn.f64 	%fd8110, %fd8109, %fd8107, 0d3F1745CBA9AB0956;
	fma.rn.f64 	%fd8111, %fd8110, %fd8107, 0d3F3C71C72D1B5154;
	fma.rn.f64 	%fd8112, %fd8111, %fd8107, 0d3F624924923BE72D;
	fma.rn.f64 	%fd8113, %fd8112, %fd8107, 0d3F8999999999A3C4;
	fma.rn.f64 	%fd8114, %fd8113, %fd8107, 0d3FB5555555555554;
	sub.f64 	%fd8115, %fd8098, %fd8106;
	add.f64 	%fd8116, %fd8115, %fd8115;
	neg.f64 	%fd8117, %fd8106;
	fma.rn.f64 	%fd8118, %fd8117, %fd8098, %fd8116;
	mul.f64 	%fd8119, %fd8104, %fd8118;
	mul.f64 	%fd8120, %fd8107, %fd8114;
	fma.rn.f64 	%fd8121, %fd8120, %fd8106, %fd8119;
	xor.b32  	%r6560, %r6559, -2147483648;
	mov.b32 	%r6561, 1127219200;
	mov.b64 	%fd8122, {%r6560, %r6561};
	sub.f64 	%fd8123, %fd8122, %fd1;
	fma.rn.f64 	%fd8124, %fd8123, 0d3FE62E42FEFA39EF, %fd8106;
	fma.rn.f64 	%fd8125, %fd8123, 0dBFE62E42FEFA39EF, %fd8124;
	sub.f64 	%fd8126, %fd8125, %fd8106;
	sub.f64 	%fd8127, %fd8121, %fd8126;
	fma.rn.f64 	%fd8128, %fd8123, 0d3C7ABC9E3B39803F, %fd8127;
	add.f64 	%fd23205, %fd8124, %fd8128;
$L__BB3_1029:
	mul.f64 	%fd272, %fd23205, 0d3FFFCB923A29C77A;
	mov.b32 	%r21392, 0;
$L__BB3_1030:
	mov.u32 	%r572, %r21392;
	cvt.u64.u32 	%rd2292, %r572;
	add.s64 	%rd2293, %rd174, %rd2292;
	ld.u8 	%rs1239, [%rd2293];
	setp.ne.s16 	%p967, %rs1239, 0;
	add.s32 	%r21392, %r572, 1;
	@%p967 bra 	$L__BB3_1030;
	mov.b32 	%r21393, 0;
$L__BB3_1032:
	mov.u32 	%r574, %r21393;
	cvt.u64.u32 	%rd2294, %r574;
	add.s64 	%rd2295, %rd175, %rd2294;
	ld.u8 	%rs1240, [%rd2295];
	setp.ne.s16 	%p968, %rs1240, 0;
	add.s32 	%r21393, %r574, 1;
	@%p968 bra 	$L__BB3_1032;
	setp.eq.s32 	%p969, %r572, 0;
	@%p969 bra 	$L__BB3_1069;
	and.b32  	%r576, %r572, 3;
	setp.lt.u32 	%p970, %r572, 4;
	mov.b32 	%r21395, 1;
	@%p970 bra 	$L__BB3_1038;
	and.b32  	%r577, %r572, 2147483644;
	mov.b32 	%r21395, 1;
$L__BB3_1036:
	mov.u32 	%r581, %r21395;
	cvt.s64.s32 	%rd2296, %r581;
	add.s64 	%rd226, %rd174, %rd2296;
	ld.u8 	%rs1242, [%rd226+-1];
	mov.b16 	%rs4462, 0;
	setp.gt.s16 	%p971, %rs1242, 70;
	@%p971 bra 	$L__BB3_1076;
	setp.eq.s16 	%p974, %rs1242, 65;
	@%p974 bra 	$L__BB3_1080;
	bra.uni 	$L__BB3_1074;
$L__BB3_1038:
	setp.eq.s32 	%p992, %r576, 0;
	@%p992 bra 	$L__BB3_1069;
	cvt.s64.s32 	%rd2298, %r21395;
	add.s64 	%rd224, %rd174, %rd2298;
	ld.u8 	%rs1266, [%rd224+-1];
	mov.b16 	%rs4459, 0;
	setp.gt.s16 	%p993, %rs1266, 70;
	@%p993 bra 	$L__BB3_1043;
	setp.eq.s16 	%p996, %rs1266, 65;
	@%p996 bra 	$L__BB3_1048;
	setp.eq.s16 	%p997, %rs1266, 67;
	@%p997 bra 	$L__BB3_1042;
	bra.uni 	$L__BB3_1047;
$L__BB3_1042:
	mov.b16 	%rs4459, 1;
	bra.uni 	$L__BB3_1048;
$L__BB3_1043:
	setp.eq.s16 	%p994, %rs1266, 71;
	@%p994 bra 	$L__BB3_1046;
	setp.ne.s16 	%p995, %rs1266, 84;
	@%p995 bra 	$L__BB3_1047;
	mov.b16 	%rs4459, 3;
	bra.uni 	$L__BB3_1048;
$L__BB3_1046:
	mov.b16 	%rs4459, 2;
	bra.uni 	$L__BB3_1048;
$L__BB3_1047:
	mov.b16 	%rs4459, 4;
$L__BB3_1048:
	cvt.u64.u32 	%rd2299, %r21395;
	add.s64 	%rd225, %rd26, %rd2299;
	st.local.u8 	[%rd225], %rs4459;
	setp.eq.s32 	%p998, %r576, 1;
	@%p998 bra 	$L__BB3_1069;
	ld.u8 	%rs1272, [%rd224];
	mov.b16 	%rs4460, 0;
	setp.gt.s16 	%p999, %rs1272, 70;
	@%p999 bra 	$L__BB3_1053;
	setp.eq.s16 	%p1002, %rs1272, 65;
	@%p1002 bra 	$L__BB3_1058;
	setp.eq.s16 	%p1003, %rs1272, 67;
	@%p1003 bra 	$L__BB3_1052;
	bra.uni 	$L__BB3_1057;
$L__BB3_1052:
	mov.b16 	%rs4460, 1;
	bra.uni 	$L__BB3_1058;
$L__BB3_1053:
	setp.eq.s16 	%p1000, %rs1272, 71;
	@%p1000 bra 	$L__BB3_1056;
	setp.ne.s16 	%p1001, %rs1272, 84;
	@%p1001 bra 	$L__BB3_1057;
	mov.b16 	%rs4460, 3;
	bra.uni 	$L__BB3_1058;
$L__BB3_1056:
	mov.b16 	%rs4460, 2;
	bra.uni 	$L__BB3_1058;
$L__BB3_1057:
	mov.b16 	%rs4460, 4;
$L__BB3_1058:
	add.s32 	%r6571, %r21395, 1;
	cvt.u64.u32 	%rd2300, %r6571;
	add.s64 	%rd2301, %rd26, %rd2300;
	st.local.u8 	[%rd2301], %rs4460;
	setp.eq.s32 	%p1004, %r576, 2;
	@%p1004 bra 	$L__BB3_1069;
	ld.u8 	%rs1278, [%rd224+1];
	mov.b16 	%rs4461, 0;
	setp.gt.s16 	%p1005, %rs1278, 70;
	@%p1005 bra 	$L__BB3_1063;
	setp.eq.s16 	%p1008, %rs1278, 65;
	@%p1008 bra 	$L__BB3_1068;
	setp.eq.s16 	%p1009, %rs1278, 67;
	@%p1009 bra 	$L__BB3_1062;
	bra.uni 	$L__BB3_1067;
$L__BB3_1062:
	mov.b16 	%rs4461, 1;
	bra.uni 	$L__BB3_1068;
$L__BB3_1063:
	setp.eq.s16 	%p1006, %rs1278, 71;
	@%p1006 bra 	$L__BB3_1066;
	setp.ne.s16 	%p1007, %rs1278, 84;
	@%p1007 bra 	$L__BB3_1067;
	mov.b16 	%rs4461, 3;
	bra.uni 	$L__BB3_1068;
$L__BB3_1066:
	mov.b16 	%rs4461, 2;
	bra.uni 	$L__BB3_1068;
$L__BB3_1067:
	mov.b16 	%rs4461, 4;
$L__BB3_1068:
	st.local.u8 	[%rd225+2], %rs4461;
$L__BB3_1069:
	setp.eq.s32 	%p1010, %r574, 0;
	@%p1010 bra 	$L__BB3_1173;
	and.b32  	%r579, %r574, 3;
	setp.lt.u32 	%p1011, %r574, 4;
	mov.b32 	%r21397, 1;
	@%p1011 bra 	$L__BB3_1142;
	and.b32  	%r580, %r574, 2147483644;
	mov.b32 	%r21397, 1;
$L__BB3_1072:
	sub.s32 	%r6574, %r574, %r21397;
	cvt.u64.u32 	%rd2302, %r6574;
	add.s64 	%rd2303, %rd175, %rd2302;
	ld.u8 	%rs1284, [%rd2303];
	mov.b16 	%rs4466, 0;
	setp.gt.s16 	%p1012, %rs1284, 70;
	@%p1012 bra 	$L__BB3_1110;
	setp.eq.s16 	%p1015, %rs1284, 65;
	@%p1015 bra 	$L__BB3_1114;
	bra.uni 	$L__BB3_1108;
$L__BB3_1074:
	setp.eq.s16 	%p975, %rs1242, 67;
	@%p975 bra 	$L__BB3_1075;
	bra.uni 	$L__BB3_1079;
$L__BB3_1075:
	mov.b16 	%rs4462, 1;
	bra.uni 	$L__BB3_1080;
$L__BB3_1076:
	setp.eq.s16 	%p972, %rs1242, 71;
	@%p972 bra 	$L__BB3_12113;
	setp.eq.s16 	%p973, %rs1242, 84;
	@%p973 bra 	$L__BB3_1078;
	bra.uni 	$L__BB3_1079;
$L__BB3_1078:
	mov.b16 	%rs4462, 3;
	bra.uni 	$L__BB3_1080;
$L__BB3_1079:
	mov.b16 	%rs4462, 4;
$L__BB3_1080:
	cvt.u64.u32 	%rd2297, %r581;
	add.s64 	%rd227, %rd26, %rd2297;
	st.local.u8 	[%rd227], %rs4462;
	ld.u8 	%rs1248, [%rd226];
	mov.b16 	%rs4463, 0;
	setp.gt.s16 	%p976, %rs1248, 70;
	@%p976 bra 	$L__BB3_1084;
	setp.eq.s16 	%p979, %rs1248, 65;
	@%p979 bra 	$L__BB3_1089;
	setp.eq.s16 	%p980, %rs1248, 67;
	@%p980 bra 	$L__BB3_1083;
	bra.uni 	$L__BB3_1088;
$L__BB3_1083:
	mov.b16 	%rs4463, 1;
	bra.uni 	$L__BB3_1089;
$L__BB3_1084:
	setp.eq.s16 	%p977, %rs1248, 71;
	@%p977 bra 	$L__BB3_1087;
	setp.ne.s16 	%p978, %rs1248, 84;
	@%p978 bra 	$L__BB3_1088;
	mov.b16 	%rs4463, 3;
	bra.uni 	$L__BB3_1089;
$L__BB3_1087:
	mov.b16 	%rs4463, 2;
	bra.uni 	$L__BB3_1089;
$L__BB3_1088:
	mov.b16 	%rs4463, 4;
$L__BB3_1089:
	st.local.u8 	[%rd227+1], %rs4463;
	ld.u8 	%rs1254, [%rd226+1];
	mov.b16 	%rs4464, 0;
	setp.gt.s16 	%p981, %rs1254, 70;
	@%p981 bra 	$L__BB3_1093;
	setp.eq.s16 	%p984, %rs1254, 65;
	@%p984 bra 	$L__BB3_1098;
	setp.eq.s16 	%p985, %rs1254, 67;
	@%p985 bra 	$L__BB3_1092;
	bra.uni 	$L__BB3_1097;
$L__BB3_1092:
	mov.b16 	%rs4464, 1;
	bra.uni 	$L__BB3_1098;
$L__BB3_1093:
	setp.eq.s16 	%p982, %rs1254, 71;
	@%p982 bra 	$L__BB3_1096;
	setp.ne.s16 	%p983, %rs1254, 84;
	@%p983 bra 	$L__BB3_1097;
	mov.b16 	%rs4464, 3;
	bra.uni 	$L__BB3_1098;
$L__BB3_1096:
	mov.b16 	%rs4464, 2;
	bra.uni 	$L__BB3_1098;
$L__BB3_1097:
	mov.b16 	%rs4464, 4;
$L__BB3_1098:
	st.local.u8 	[%rd227+2], %rs4464;
	ld.u8 	%rs1260, [%rd226+2];
	mov.b16 	%rs4465, 0;
	setp.gt.s16 	%p986, %rs1260, 70;
	@%p986 bra 	$L__BB3_1102;
	setp.eq.s16 	%p989, %rs1260, 65;
	@%p989 bra 	$L__BB3_1107;
	setp.eq.s16 	%p990, %rs1260, 67;
	@%p990 bra 	$L__BB3_1101;
	bra.uni 	$L__BB3_1106;
$L__BB3_1101:
	mov.b16 	%rs4465, 1;
	bra.uni 	$L__BB3_1107;
$L__BB3_1102:
	setp.eq.s16 	%p987, %rs1260, 71;
	@%p987 bra 	$L__BB3_1105;
	setp.ne.s16 	%p988, %rs1260, 84;
	@%p988 bra 	$L__BB3_1106;
	mov.b16 	%rs4465, 3;
	bra.uni 	$L__BB3_1107;
$L__BB3_1105:
	mov.b16 	%rs4465, 2;
	bra.uni 	$L__BB3_1107;
$L__BB3_1106:
	mov.b16 	%rs4465, 4;
$L__BB3_1107:
	st.local.u8 	[%rd227+3], %rs4465;
	add.s32 	%r21395, %r581, 4;
	add.s32 	%r6570, %r581, 3;
	setp.eq.s32 	%p991, %r6570, %r577;
	@%p991 bra 	$L__BB3_1038;
	bra.uni 	$L__BB3_1036;
$L__BB3_1108:
	setp.eq.s16 	%p1016, %rs1284, 67;
	@%p1016 bra 	$L__BB3_1109;
	bra.uni 	$L__BB3_1113;
$L__BB3_1109:
	mov.b16 	%rs4466, 1;
	bra.uni 	$L__BB3_1114;
$L__BB3_1110:
	setp.eq.s16 	%p1013, %rs1284, 71;
	@%p1013 bra 	$L__BB3_12114;
	setp.eq.s16 	%p1014, %rs1284, 84;
	@%p1014 bra 	$L__BB3_1112;
	bra.uni 	$L__BB3_1113;
$L__BB3_1112:
	mov.b16 	%rs4466, 3;
	bra.uni 	$L__BB3_1114;
$L__BB3_1113:
	mov.b16 	%rs4466, 4;
$L__BB3_1114:
	cvt.u64.u32 	%rd2304, %r21397;
	add.s64 	%rd228, %rd27, %rd2304;
	st.local.u8 	[%rd228], %rs4466;
	not.b32 	%r6575, %r21397;
	add.s32 	%r6576, %r574, %r6575;
	cvt.u64.u32 	%rd2305, %r6576;
	add.s64 	%rd2306, %rd175, %rd2305;
	ld.u8 	%rs1290, [%rd2306];
	mov.b16 	%rs4467, 0;
	setp.gt.s16 	%p1017, %rs1290, 70;
	@%p1017 bra 	$L__BB3_1118;
	setp.eq.s16 	%p1020, %rs1290, 65;
	@%p1020 bra 	$L__BB3_1123;
	setp.eq.s16 	%p1021, %rs1290, 67;
	@%p1021 bra 	$L__BB3_1117;
	bra.uni 	$L__BB3_1122;
$L__BB3_1117:
	mov.b16 	%rs4467, 1;
	bra.uni 	$L__BB3_1123;
$L__BB3_1118:
	setp.eq.s16 	%p1018, %rs1290, 71;
	@%p1018 bra 	$L__BB3_1121;
	setp.ne.s16 	%p1019, %rs1290, 84;
	@%p1019 bra 	$L__BB3_1122;
	mov.b16 	%rs4467, 3;
	bra.uni 	$L__BB3_1123;
$L__BB3_1121:
	mov.b16 	%rs4467, 2;
	bra.uni 	$L__BB3_1123;
$L__BB3_1122:
	mov.b16 	%rs4467, 4;
$L__BB3_1123:
	st.local.u8 	[%rd228+1], %rs4467;
	sub.s32 	%r6577, %r574, %r21397;
	add.s32 	%r6578, %r6577, -2;
	cvt.u64.u32 	%rd2307, %r6578;
	add.s64 	%rd2308, %rd175, %rd2307;
	ld.u8 	%rs1296, [%rd2308];
	mov.b16 	%rs4468, 0;
	setp.gt.s16 	%p1022, %rs1296, 70;
	@%p1022 bra 	$L__BB3_1127;
	setp.eq.s16 	%p1025, %rs1296, 65;
	@%p1025 bra 	$L__BB3_1132;
	setp.eq.s16 	%p1026, %rs1296, 67;
	@%p1026 bra 	$L__BB3_1126;
	bra.uni 	$L__BB3_1131;
$L__BB3_1126:
	mov.b16 	%rs4468, 1;
	bra.uni 	$L__BB3_1132;
$L__BB3_1127:
	setp.eq.s16 	%p1023, %rs1296, 71;
	@%p1023 bra 	$L__BB3_1130;
	setp.ne.s16 	%p1024, %rs1296, 84;
	@%p1024 bra 	$L__BB3_1131;
	mov.b16 	%rs4468, 3;
	bra.uni 	$L__BB3_1132;
$L__BB3_1130:
	mov.b16 	%rs4468, 2;
	bra.uni 	$L__BB3_1132;
$L__BB3_1131:
	mov.b16 	%rs4468, 4;
$L__BB3_1132:
	st.local.u8 	[%rd228+2], %rs4468;
	add.s32 	%r584, %r21397, 3;
	sub.s32 	%r6579, %r574, %r584;
	cvt.u64.u32 	%rd2309, %r6579;
	add.s64 	%rd2310, %rd175, %rd2309;
	ld.u8 	%rs1302, [%rd2310];
	mov.b16 	%rs4469, 0;
	setp.gt.s16 	%p1027, %rs1302, 70;
	@%p1027 bra 	$L__BB3_1136;
	setp.eq.s16 	%p1030, %rs1302, 65;
	@%p1030 bra 	$L__BB3_1141;
	setp.eq.s16 	%p1031, %rs1302, 67;
	@%p1031 bra 	$L__BB3_1135;
	bra.uni 	$L__BB3_1140;
$L__BB3_1135:
	mov.b16 	%rs4469, 1;
	bra.uni 	$L__BB3_1141;
$L__BB3_1136:
	setp.eq.s16 	%p1028, %rs1302, 71;
	@%p1028 bra 	$L__BB3_1139;
	setp.ne.s16 	%p1029, %rs1302, 84;
	@%p1029 bra 	$L__BB3_1140;
	mov.b16 	%rs4469, 3;
	bra.uni 	$L__BB3_1141;
$L__BB3_1139:
	mov.b16 	%rs4469, 2;
	bra.uni 	$L__BB3_1141;
$L__BB3_1140:
	mov.b16 	%rs4469, 4;
$L__BB3_1141:
	st.local.u8 	[%rd228+3], %rs4469;
	add.s32 	%r21397, %r21397, 4;
	setp.ne.s32 	%p1032, %r584, %r580;
	@%p1032 bra 	$L__BB3_1072;
$L__BB3_1142:
	setp.eq.s32 	%p1033, %r579, 0;
	@%p1033 bra 	$L__BB3_1173;
	sub.s32 	%r6580, %r574, %r21397;
	cvt.u64.u32 	%rd2311, %r6580;
	add.s64 	%rd2312, %rd175, %rd2311;
	ld.u8 	%rs1308, [%rd2312];
	mov.b16 	%rs4470, 0;
	setp.gt.s16 	%p1034, %rs1308, 70;
	@%p1034 bra 	$L__BB3_1147;
	setp.eq.s16 	%p1037, %rs1308, 65;
	@%p1037 bra 	$L__BB3_1152;
	setp.eq.s16 	%p1038, %rs1308, 67;
	@%p1038 bra 	$L__BB3_1146;
	bra.uni 	$L__BB3_1151;
$L__BB3_1146:
	mov.b16 	%rs4470, 1;
	bra.uni 	$L__BB3_1152;
$L__BB3_1147:
	setp.eq.s16 	%p1035, %rs1308, 71;
	@%p1035 bra 	$L__BB3_1150;
	setp.ne.s16 	%p1036, %rs1308, 84;
	@%p1036 bra 	$L__BB3_1151;
	mov.b16 	%rs4470, 3;
	bra.uni 	$L__BB3_1152;
$L__BB3_1150:
	mov.b16 	%rs4470, 2;
	bra.uni 	$L__BB3_1152;
$L__BB3_1151:
	mov.b16 	%rs4470, 4;
$L__BB3_1152:
	cvt.u64.u32 	%rd2313, %r21397;
	add.s64 	%rd229, %rd27, %rd2313;
	st.local.u8 	[%rd229], %rs4470;
	setp.eq.s32 	%p1039, %r579, 1;
	@%p1039 bra 	$L__BB3_1173;
	not.b32 	%r6581, %r21397;
	add.s32 	%r6582, %r574, %r6581;
	cvt.u64.u32 	%rd2314, %r6582;
	add.s64 	%rd2315, %rd175, %rd2314;
	ld.u8 	%rs1314, [%rd2315];
	mov.b16 	%rs4471, 0;
	setp.gt.s16 	%p1040, %rs1314, 70;
	@%p1040 bra 	$L__BB3_1157;
	setp.eq.s16 	%p1043, %rs1314, 65;
	@%p1043 bra 	$L__BB3_1162;
	setp.eq.s16 	%p1044, %rs1314, 67;
	@%p1044 bra 	$L__BB3_1156;
	bra.uni 	$L__BB3_1161;
$L__BB3_1156:
	mov.b16 	%rs4471, 1;
	bra.uni 	$L__BB3_1162;
$L__BB3_1157:
	setp.eq.s16 	%p1041, %rs1314, 71;
	@%p1041 bra 	$L__BB3_1160;
	setp.ne.s16 	%p1042, %rs1314, 84;
	@%p1042 bra 	$L__BB3_1161;
	mov.b16 	%rs4471, 3;
	bra.uni 	$L__BB3_1162;
$L__BB3_1160:
	mov.b16 	%rs4471, 2;
	bra.uni 	$L__BB3_1162;
$L__BB3_1161:
	mov.b16 	%rs4471, 4;
$L__BB3_1162:
	st.local.u8 	[%rd229+1], %rs4471;
	setp.eq.s32 	%p1045, %r579, 2;
	@%p1045 bra 	$L__BB3_1173;
	sub.s32 	%r6583, %r574, %r21397;
	add.s32 	%r6584, %r6583, -2;
	cvt.u64.u32 	%rd2316, %r6584;
	add.s64 	%rd2317, %rd175, %rd2316;
	ld.u8 	%rs1320, [%rd2317];
	mov.b16 	%rs4472, 0;
	setp.gt.s16 	%p1046, %rs1320, 70;
	@%p1046 bra 	$L__BB3_1167;
	setp.eq.s16 	%p1049, %rs1320, 65;
	@%p1049 bra 	$L__BB3_1172;
	setp.eq.s16 	%p1050, %rs1320, 67;
	@%p1050 bra 	$L__BB3_1166;
	bra.uni 	$L__BB3_1171;
$L__BB3_1166:
	mov.b16 	%rs4472, 1;
	bra.uni 	$L__BB3_1172;
$L__BB3_1167:
	setp.eq.s16 	%p1047, %rs1320, 71;
	@%p1047 bra 	$L__BB3_1170;
	setp.ne.s16 	%p1048, %rs1320, 84;
	@%p1048 bra 	$L__BB3_1171;
	mov.b16 	%rs4472, 3;
	bra.uni 	$L__BB3_1172;
$L__BB3_1170:
	mov.b16 	%rs4472, 2;
	bra.uni 	$L__BB3_1172;
$L__BB3_1171:
	mov.b16 	%rs4472, 4;
$L__BB3_1172:
	st.local.u8 	[%rd229+2], %rs4472;
$L__BB3_1173:
	cvt.u64.u32 	%rd2318, %r574;
	cvt.u64.u32 	%rd2319, %r572;
	add.s64 	%rd2320, %rd27, %rd2318;
	mov.b16 	%rs1325, 4;
	st.local.u8 	[%rd2320+1], %rs1325;
	st.local.u8 	[%rd27], %rs1325;
	add.s64 	%rd230, %rd26, %rd2319;
	st.local.u8 	[%rd230+1], %rs1325;
	st.local.u8 	[%rd26], %rs1325;
	@%p969 bra 	$L__BB3_1210;
	and.b32  	%r587, %r574, 3;
	and.b32  	%r588, %r574, 2147483644;
	mov.b32 	%r21398, 1;
$L__BB3_1175:
	mov.u32 	%r589, %r21398;
	@%p1010 bra 	$L__BB3_1203;
	setp.lt.u32 	%p1053, %r574, 4;
	cvt.u64.u32 	%rd2321, %r589;
	add.s64 	%rd2322, %rd26, %rd2321;
	ld.local.s8 	%r590, [%rd2322];
	add.s32 	%r6587, %r589, -1;
	mul.lo.s32 	%r591, %r6587, %r574;
	add.s32 	%r592, %r591, -1;
	mov.b32 	%r21400, 1;
	@%p1053 bra 	$L__BB3_1191;
	mov.b32 	%r21400, 1;
$L__BB3_1178:
	cvt.u64.u32 	%rd2323, %r21400;
	add.s64 	%rd231, %rd27, %rd2323;
	ld.local.s8 	%r6589, [%rd231];
	add.s32 	%r6590, %r6589, %r590;
	setp.eq.s32 	%p1054, %r6590, 3;
	@%p1054 bra 	$L__BB3_1180;
	add.s32 	%r6591, %r592, %r21400;
	mul.wide.s32 	%rd2324, %r6591, 8;
	add.s64 	%rd2325, %rd22, %rd2324;
	mov.b64 	%rd2326, 9218868437227405312;
	st.local.u64 	[%rd2325], %rd2326;
	add.s64 	%rd2327, %rd23, %rd2324;
	mov.b64 	%rd2328, -4616189618054758400;
	st.local.u64 	[%rd2327], %rd2328;
	bra.uni 	$L__BB3_1181;
$L__BB3_1180:
	add.s32 	%r6592, %r592, %r21400;
	mul.wide.s32 	%rd2329, %r6592, 8;
	add.s64 	%rd2330, %rd22, %rd2329;
	mov.b64 	%rd2331, 0;
	st.local.u64 	[%rd2330], %rd2331;
	add.s64 	%rd2332, %rd23, %rd2329;
	mov.b64 	%rd2333, -4564063970805153792;
	st.local.u64 	[%rd2332], %rd2333;
$L__BB3_1181:
	ld.local.s8 	%r6593, [%rd231+1];
	add.s32 	%r6594, %r6593, %r590;
	setp.eq.s32 	%p1055, %r6594, 3;
	@%p1055 bra 	$L__BB3_1183;
	add.s32 	%r6595, %r591, %r21400;
	mul.wide.s32 	%rd2334, %r6595, 8;
	add.s64 	%rd2335, %rd22, %rd2334;
	mov.b64 	%rd2336, 9218868437227405312;
	st.local.u64 	[%rd2335], %rd2336;
	add.s64 	%rd2337, %rd23, %rd2334;
	mov.b64 	%rd2338, -4616189618054758400;
	st.local.u64 	[%rd2337], %rd2338;
	bra.uni 	$L__BB3_1184;
$L__BB3_1183:
	add.s32 	%r6596, %r591, %r21400;
	mul.wide.s32 	%rd2339, %r6596, 8;
	add.s64 	%rd2340, %rd22, %rd2339;
	mov.b64 	%rd2341, 0;
	st.local.u64 	[%rd2340], %rd2341;
	add.s64 	%rd2342, %rd23, %rd2339;
	mov.b64 	%rd2343, -4564063970805153792;
	st.local.u64 	[%rd2342], %rd2343;
$L__BB3_1184:
	add.s32 	%r594, %r21400, 2;
	ld.local.s8 	%r6597, [%rd231+2];
	add.s32 	%r6598, %r6597, %r590;
	setp.eq.s32 	%p1056, %r6598, 3;
	@%p1056 bra 	$L__BB3_1186;
	add.s32 	%r6599, %r592, %r594;
	mul.wide.s32 	%rd2344, %r6599, 8;
	add.s64 	%rd2345, %rd22, %rd2344;
	mov.b64 	%rd2346, 9218868437227405312;
	st.local.u64 	[%rd2345], %rd2346;
	add.s64 	%rd2347, %rd23, %rd2344;
	mov.b64 	%rd2348, -4616189618054758400;
	st.local.u64 	[%rd2347], %rd2348;
	bra.uni 	$L__BB3_1187;
$L__BB3_1186:
	add.s32 	%r6600, %r592, %r594;
	mul.wide.s32 	%rd2349, %r6600, 8;
	add.s64 	%rd2350, %rd22, %rd2349;
	mov.b64 	%rd2351, 0;
	st.local.u64 	[%rd2350], %rd2351;
	add.s64 	%rd2352, %rd23, %rd2349;
	mov.b64 	%rd2353, -4564063970805153792;
	st.local.u64 	[%rd2352], %rd2353;
$L__BB3_1187:
	add.s32 	%r595, %r21400, 3;
	ld.local.s8 	%r6601, [%rd231+3];
	add.s32 	%r6602, %r6601, %r590;
	setp.eq.s32 	%p1057, %r6602, 3;
	@%p1057 bra 	$L__BB3_1189;
	add.s32 	%r6603, %r592, %r595;
	mul.wide.s32 	%rd2354, %r6603, 8;
	add.s64 	%rd2355, %rd22, %rd2354;
	mov.b64 	%rd2356, 9218868437227405312;
	st.local.u64 	[%rd2355], %rd2356;
	add.s64 	%rd2357, %rd23, %rd2354;
	mov.b64 	%rd2358, -4616189618054758400;
	st.local.u64 	[%rd2357], %rd2358;
	bra.uni 	$L__BB3_1190;
$L__BB3_1189:
	add.s32 	%r6604, %r592, %r595;
	mul.wide.s32 	%rd2359, %r6604, 8;
	add.s64 	%rd2360, %rd22, %rd2359;
	mov.b64 	%rd2361, 0;
	st.local.u64 	[%rd2360], %rd2361;
	add.s64 	%rd2362, %rd23, %rd2359;
	mov.b64 	%rd2363, -4564063970805153792;
	st.local.u64 	[%rd2362], %rd2363;
$L__BB3_1190:
	add.s32 	%r21400, %r21400, 4;
	setp.ne.s32 	%p1058, %r595, %r588;
	@%p1058 bra 	$L__BB3_1178;
$L__BB3_1191:
	setp.eq.s32 	%p1059, %r587, 0;
	@%p1059 bra 	$L__BB3_1203;
	cvt.u64.u32 	%rd2364, %r21400;
	add.s64 	%rd232, %rd27, %rd2364;
	ld.local.s8 	%r6605, [%rd232];
	add.s32 	%r6606, %r6605, %r590;
	setp.eq.s32 	%p1060, %r6606, 3;
	@%p1060 bra 	$L__BB3_1194;
	add.s32 	%r6607, %r592, %r21400;
	mul.wide.s32 	%rd2365, %r6607, 8;
	add.s64 	%rd2366, %rd22, %rd2365;
	mov.b64 	%rd2367, 9218868437227405312;
	st.local.u64 	[%rd2366], %rd2367;
	add.s64 	%rd2368, %rd23, %rd2365;
	mov.b64 	%rd2369, -4616189618054758400;
	st.local.u64 	[%rd2368], %rd2369;
	bra.uni 	$L__BB3_1195;
$L__BB3_1194:
	add.s32 	%r6608, %r592, %r21400;
	mul.wide.s32 	%rd2370, %r6608, 8;
	add.s64 	%rd2371, %rd22, %rd2370;
	mov.b64 	%rd2372, 0;
	st.local.u64 	[%rd2371], %rd2372;
	add.s64 	%rd2373, %rd23, %rd2370;
	mov.b64 	%rd2374, -4564063970805153792;
	st.local.u64 	[%rd2373], %rd2374;
$L__BB3_1195:
	setp.eq.s32 	%p1061, %r587, 1;
	@%p1061 bra 	$L__BB3_1203;
	ld.local.s8 	%r6609, [%rd232+1];
	add.s32 	%r6610, %r6609, %r590;
	setp.eq.s32 	%p1062, %r6610, 3;
	@%p1062 bra 	$L__BB3_1198;
	add.s32 	%r6611, %r591, %r21400;
	mul.wide.s32 	%rd2375, %r6611, 8;
	add.s64 	%rd2376, %rd22, %rd2375;
	mov.b64 	%rd2377, 9218868437227405312;
	st.local.u64 	[%rd2376], %rd2377;
	add.s64 	%rd2378, %rd23, %rd2375;
	mov.b64 	%rd2379, -4616189618054758400;
	st.local.u64 	[%rd2378], %rd2379;
	bra.uni 	$L__BB3_1199;
$L__BB3_1198:
	add.s32 	%r6612, %r591, %r21400;
	mul.wide.s32 	%rd2380, %r6612, 8;
	add.s64 	%rd2381, %rd22, %rd2380;
	mov.b64 	%rd2382, 0;
	st.local.u64 	[%rd2381], %rd2382;
	add.s64 	%rd2383, %rd23, %rd2380;
	mov.b64 	%rd2384, -4564063970805153792;
	st.local.u64 	[%rd2383], %rd2384;
$L__BB3_1199:
	setp.eq.s32 	%p1063, %r587, 2;
	add.s32 	%r598, %r21400, 2;
	@%p1063 bra 	$L__BB3_1203;
	ld.local.s8 	%r6613, [%rd232+2];
	add.s32 	%r6614, %r6613, %r590;
	setp.eq.s32 	%p1064, %r6614, 3;
	@%p1064 bra 	$L__BB3_1202;
	add.s32 	%r6615, %r592, %r598;
	mul.wide.s32 	%rd2385, %r6615, 8;
	add.s64 	%rd2386, %rd22, %rd2385;
	mov.b64 	%rd2387, 9218868437227405312;
	st.local.u64 	[%rd2386], %rd2387;
	add.s64 	%rd2388, %rd23, %rd2385;
	mov.b64 	%rd2389, -4616189618054758400;
	st.local.u64 	[%rd2388], %rd2389;
	bra.uni 	$L__BB3_1203;
$L__BB3_1202:
	add.s32 	%r6616, %r592, %r598;
	mul.wide.s32 	%rd2390, %r6616, 8;
	add.s64 	%rd2391, %rd22, %rd2390;
	mov.b64 	%rd2392, 0;
	st.local.u64 	[%rd2391], %rd2392;
	add.s64 	%rd2393, %rd23, %rd2390;
	mov.b64 	%rd2394, -4564063970805153792;
	st.local.u64 	[%rd2393], %rd2394;
$L__BB3_1203:
	add.s32 	%r21398, %r589, 1;
	setp.ne.s32 	%p1065, %r589, %r572;
	@%p1065 bra 	$L__BB3_1175;
	mov.b32 	%r21401, 1;
$L__BB3_1205:
	@%p1010 bra 	$L__BB3_1283;
	add.s32 	%r603, %r21401, -1;
	mul.lo.s32 	%r6619, %r603, %r574;
	add.s32 	%r604, %r6619, -1;
	cvt.u64.u32 	%rd2395, %r21401;
	add.s64 	%rd235, %rd26, %rd2395;
	sub.s32 	%r6620, %r6619, %r574;
	add.s32 	%r605, %r6620, -2;
	mov.b32 	%r21402, 1;
$L__BB3_1207:
	mov.u32 	%r606, %r21402;
	add.s32 	%r607, %r604, %r606;
	mul.wide.s32 	%rd2396, %r607, 8;
	add.s64 	%rd236, %rd22, %rd2396;
	ld.local.f64 	%fd23209, [%rd236];
	abs.f64 	%fd8161, %fd23209;
	setp.geu.f64 	%p1067, %fd8161, 0d41CDCD64FF800000;
	@%p1067 bra 	$L__BB3_1282;
	ld.local.u8 	%rs47, [%rd235];
	cvt.u32.u16 	%r6621, %rs47;
	cvt.s32.s8 	%r6622, %r6621;
	cvt.u64.u32 	%rd2397, %r606;
	add.s64 	%rd237, %rd27, %rd2397;
	ld.local.u8 	%rs48, [%rd237];
	cvt.u64.u16 	%rd2398, %rs48;
	cvt.s64.s8 	%rd238, %rd2398;
	cvt.u32.u16 	%r6623, %rs48;
	cvt.s32.s8 	%r6624, %r6623;
	add.s32 	%r6625, %r6624, %r6622;
	setp.eq.s32 	%p1068, %r6625, 3;
	mul.wide.s32 	%rd2399, %r607, 8;
	add.s64 	%rd239, %rd23, %rd2399;
	@%p1068 bra 	$L__BB3_1242;
	mov.b64 	%rd2400, -4616189618054758400;
	st.local.u64 	[%rd239], %rd2400;
	mov.b64 	%rd2401, 9218868437227405312;
	st.local.u64 	[%rd236], %rd2401;
	mov.f64 	%fd23211, 0dBFF0000000000000;
	mov.f64 	%fd23209, 0d7FF0000000000000;
	mov.f64 	%fd23210, %fd23209;
	bra.uni 	$L__BB3_1253;
$L__BB3_1210:
	setp.eq.s32 	%p1137, %r574, 0;
	mov.b32 	%r21408, 0;
	mov.f64 	%fd23271, 0dFFF0000000000000;
	@%p1137 bra 	$L__BB3_1226;
	ld.local.u8 	%rs1329, [%rd230];
	cvt.u32.u16 	%r6710, %rs1329;
	cvt.s32.s8 	%r600, %r6710;
	add.s32 	%r6711, %r572, -1;
	mad.lo.s32 	%r601, %r574, %r6711, -1;
	cvt.u64.u16 	%rd2472, %rs1329;
	cvt.s64.s8 	%rd233, %rd2472;
	mul.wide.s32 	%rd234, %r600, 5;
	mov.f64 	%fd23271, 0dFFF0000000000000;
	mov.b32 	%r21408, 0;
	mov.b32 	%r21406, 1;
$L__BB3_1212:
	mov.u32 	%r623, %r21406;
	cvt.u64.u32 	%rd2473, %r623;
	add.s64 	%rd249, %rd27, %rd2473;
	ld.local.u8 	%rs49, [%rd249];
	cvt.u32.u16 	%r6712, %rs49;
	cvt.s32.s8 	%r6713, %r6712;
	add.s32 	%r6714, %r6713, %r600;
	setp.ne.s32 	%p1138, %r6714, 3;
	mov.f64 	%fd23270, 0dBFF0000000000000;
	mov.f64 	%fd23269, 0d7FF0000000000000;
	@%p1138 bra 	$L__BB3_1225;
	cvt.u64.u16 	%rd2474, %rs49;
	cvt.s64.s8 	%rd2475, %rd2474;
	add.s64 	%rd2476, %rd234, %rd2475;
	shl.b64 	%rd2477, %rd2476, 3;
	add.s64 	%rd2478, %rd1, %rd2477;
	ld.global.f64 	%fd23270, [%rd2478+45440];
	ld.local.s8 	%r6715, [%rd249+1];
	cvt.u16.u64 	%rs1330, %rd233;
	cvt.s16.s8 	%rs1331, %rs49;
	mov.b32 	%r6716, {%rs1330, %rs1331};
	mov.b32 	%r6717, 1405;
	dp2a.lo.s32.u32 	%r6718, %r6716, %r6717, %r6715;
	mul.wide.s32 	%rd2479, %r6718, 8;
	add.s64 	%rd2480, %rd1, %rd2479;
	ld.global.f64 	%fd8327, [%rd2480+36240];
	add.f64 	%fd8328, %fd23270, %fd8327;
	ld.global.f64 	%fd23269, [%rd2478+45640];
	ld.global.f64 	%fd8329, [%rd2480+41240];
	add.f64 	%fd8330, %fd23269, %fd8329;
	abs.f64 	%fd8331, %fd8330;
	setp.gt.f64 	%p1139, %fd8331, 0d41CDCD64FF800000;
	selp.f64 	%fd386, 0dBFF0000000000000, %fd8328, %p1139;
	selp.f64 	%fd387, 0d7FF0000000000000, %fd8330, %p1139;
	mad.lo.s64 	%rd250, %rd233, 160, %rd2478;
	ld.global.f64 	%fd388, [%rd250+21160];
	abs.f64 	%fd389, %fd388;
	setp.geu.f64 	%p1140, %fd389, 0d41CDCD64FF800000;
	mad.lo.s64 	%rd251, %rd233, -800, %rd2480;
	mov.f64 	%fd23260, %fd386;
	mov.f64 	%fd23261, %fd387;
	@%p1140 bra 	$L__BB3_1217;
	ld.global.f64 	%fd390, [%rd251+23000];
	abs.f64 	%fd8333, %fd390;
	setp.geu.f64 	%p1141, %fd8333, 0d41CDCD64FF800000;
	mov.f64 	%fd23260, %fd386;
	mov.f64 	%fd23261, %fd387;
	@%p1141 bra 	$L__BB3_1217;
	ld.global.f64 	%fd8334, [%rd250+20160];
	add.f64 	%fd8335, %fd23270, %fd8334;
	ld.global.f64 	%fd8336, [%rd251+22000];
	add.f64 	%fd8337, %fd8335, %fd8336;
	add.f64 	%fd8338, %fd23269, %fd388;
	add.f64 	%fd8339, %fd8338, %fd390;
	abs.f64 	%fd8340, %fd8339;
	setp.gt.f64 	%p1142, %fd8340, 0d41CDCD64FF800000;
	selp.f64 	%fd23260, 0dBFF0000000000000, %fd8337, %p1142;
	selp.f64 	%fd23261, 0d7FF0000000000000, %fd8339, %p1142;
	add.f64 	%fd8341, %fd23261, 0d4069000000000000;
	add.f64 	%fd8342, %fd23260, 0dC016CCCCCCCCCCCD;
	add.f64 	%fd8343, %fd272, %fd8342;
	div.rn.f64 	%fd23262, %fd8341, %fd8343;
	abs.f64 	%fd8344, %fd387;
	setp.geu.f64 	%p1143, %fd8344, 0d41CDCD64FF800000;
	@%p1143 bra 	$L__BB3_1217;
	add.f64 	%fd8345, %fd387, 0d4069000000000000;
	add.f64 	%fd8346, %fd386, 0dC016CCCCCCCCCCCD;
	add.f64 	%fd8347, %fd272, %fd8346;
	div.rn.f64 	%fd8348, %fd8345, %fd8347;
	setp.lt.f64 	%p1144, %fd8348, %fd23262;
	selp.f64 	%fd23260, %fd23260, %fd386, %p1144;
	selp.f64 	%fd23261, %fd23261, %fd387, %p1144;
	selp.f64 	%fd23262, %fd23262, %fd8348, %p1144;
$L__BB3_1217:
	mov.f64 	%fd23263, %fd23260;
	mov.f64 	%fd23264, %fd23261;
	@%p1140 bra 	$L__BB3_1220;
	ld.global.f64 	%fd8349, [%rd250+20160];
	add.f64 	%fd8350, %fd23270, %fd8349;
	add.f64 	%fd8351, %fd23269, %fd388;
	abs.f64 	%fd8352, %fd8351;
	setp.gt.f64 	%p1146, %fd8352, 0d41CDCD64FF800000;
	selp.f64 	%fd23263, 0dBFF0000000000000, %fd8350, %p1146;
	selp.f64 	%fd23264, 0d7FF0000000000000, %fd8351, %p1146;
	add.f64 	%fd8353, %fd23264, 0d4069000000000000;
	add.f64 	%fd8354, %fd23263, 0dC016CCCCCCCCCCCD;
	add.f64 	%fd8355, %fd272, %fd8354;
	div.rn.f64 	%fd23262, %fd8353, %fd8355;
	abs.f64 	%fd8356, %fd23261;
	setp.geu.f64 	%p1147, %fd8356, 0d41CDCD64FF800000;
	@%p1147 bra 	$L__BB3_1220;
	add.f64 	%fd8357, %fd23261, 0d4069000000000000;
	add.f64 	%fd8358, %fd23260, 0dC016CCCCCCCCCCCD;
	add.f64 	%fd8359, %fd272, %fd8358;
	div.rn.f64 	%fd8360, %fd8357, %fd8359;
	setp.lt.f64 	%p1148, %fd8360, %fd23262;
	selp.f64 	%fd23263, %fd23263, %fd23260, %p1148;
	selp.f64 	%fd23264, %fd23264, %fd23261, %p1148;
	selp.f64 	%fd23262, %fd23262, %fd8360, %p1148;
$L__BB3_1220:
	ld.global.f64 	%fd409, [%rd251+23000];
	abs.f64 	%fd8361, %fd409;
	setp.geu.f64 	%p1149, %fd8361, 0d41CDCD64FF800000;
	mov.f64 	%fd23266, %fd23263;
	mov.f64 	%fd23267, %fd23264;
	@%p1149 bra 	$L__BB3_1223;
	ld.global.f64 	%fd8362, [%rd251+22000];
	add.f64 	%fd8363, %fd23270, %fd8362;
	add.f64 	%fd8364, %fd23269, %fd409;
	abs.f64 	%fd8365, %fd8364;
	setp.gt.f64 	%p1150, %fd8365, 0d41CDCD64FF800000;
	selp.f64 	%fd23266, 0dBFF0000000000000, %fd8363, %p1150;
	selp.f64 	%fd23267, 0d7FF0000000000000, %fd8364, %p1150;
	add.f64 	%fd8366, %fd23267, 0d4069000000000000;
	add.f64 	%fd8367, %fd23266, 0dC016CCCCCCCCCCCD;
	add.f64 	%fd8368, %fd272, %fd8367;
	div.rn.f64 	%fd23262, %fd8366, %fd8368;
	abs.f64 	%fd8369, %fd23264;
	setp.geu.f64 	%p1151, %fd8369, 0d41CDCD64FF800000;
	@%p1151 bra 	$L__BB3_1223;
	add.f64 	%fd8370, %fd23264, 0d4069000000000000;
	add.f64 	%fd8371, %fd23263, 0dC016CCCCCCCCCCCD;
	add.f64 	%fd8372, %fd272, %fd8371;
	div.rn.f64 	%fd8373, %fd8370, %fd8372;
	setp.lt.f64 	%p1152, %fd8373, %fd23262;
	selp.f64 	%fd23266, %fd23266, %fd23263, %p1152;
	selp.f64 	%fd23267, %fd23267, %fd23264, %p1152;
	selp.f64 	%fd23262, %fd23262, %fd8373, %p1152;
$L__BB3_1223:
	add.f64 	%fd8374, %fd23270, 0dC016CCCCCCCCCCCD;
	add.f64 	%fd419, %fd272, %fd8374;
	abs.f64 	%fd8375, %fd23267;
	setp.geu.f64 	%p1153, %fd8375, 0d41CDCD64FF800000;
	@%p1153 bra 	$L__BB3_1225;
	add.f64 	%fd8376, %fd23269, 0d4069000000000000;
	div.rn.f64 	%fd8377, %fd8376, %fd419;
	setp.lt.f64 	%p1154, %fd23262, %fd8377;
	selp.f64 	%fd23269, %fd23269, %fd23267, %p1154;
	selp.f64 	%fd23270, %fd23270, %fd23266, %p1154;
$L__BB3_1225:
	add.f64 	%fd8378, %fd23270, 0d3EB0C6F7A0B5ED8D;
	add.f64 	%fd8379, %fd23269, 0d3EB0C6F7A0B5ED8D;
	add.s32 	%r6719, %r601, %r623;
	mul.wide.s32 	%rd2481, %r6719, 8;
	add.s64 	%rd2482, %rd22, %rd2481;
	ld.local.f64 	%fd8380, [%rd2482];
	add.f64 	%fd8381, %fd8379, %fd8380;
	add.f64 	%fd8382, %fd8381, 0d4069000000000000;
	add.s64 	%rd2483, %rd23, %rd2481;
	ld.local.f64 	%fd8383, [%rd2483];
	add.f64 	%fd8384, %fd8378, %fd8383;
	add.f64 	%fd8385, %fd8384, 0dC016CCCCCCCCCCCD;
	add.f64 	%fd8386, %fd272, %fd8385;
	div.rn.f64 	%fd8387, %fd8382, %fd8386;
	add.f64 	%fd8388, %fd8387, 0dC071126666666666;
	setp.gt.f64 	%p1155, %fd8388, %fd23271;
	setp.lt.f64 	%p1156, %fd8384, 0d0000000000000000;
	setp.lt.f64 	%p1157, %fd8381, 0d0000000000000000;
	and.pred  	%p1158, %p1156, %p1157;
	and.pred  	%p1159, %p1158, %p1155;
	selp.f64 	%fd23271, %fd8388, %fd23271, %p1159;
	selp.b32 	%r21408, %r623, %r21408, %p1159;
	add.s32 	%r21406, %r623, 1;
	setp.ne.s32 	%p1160, %r623, %r574;
	@%p1160 bra 	$L__BB3_1212;
$L__BB3_1226:
	abs.f64 	%fd426, %fd23271;
	setp.gt.f64 	%p1161, %fd426, 0d41CDCD64FF800000;
	selp.b32 	%r21428, 1, %r21408, %p1161;
	selp.b32 	%r21429, 1, %r572, %p1161;
	cvt.u64.u32 	%rd2484, %r21429;
	add.s64 	%rd252, %rd26, %rd2484;
	ld.local.u8 	%rs50, [%rd252];
	cvt.u32.u16 	%r6720, %rs50;
	cvt.s32.s8 	%r6721, %r6720;
	cvt.s64.s32 	%rd2485, %r21428;
	add.s64 	%rd253, %rd27, %rd2485;
	ld.local.u8 	%rs4473, [%rd253];
	cvt.u32.u16 	%r6722, %rs4473;
	cvt.s32.s8 	%r6723, %r6722;
	add.s32 	%r6724, %r6723, %r6721;
	setp.ne.s32 	%p1162, %r6724, 3;
	mov.f64 	%fd23282, 0dBFF0000000000000;
	mov.f64 	%fd23281, 0d7FF0000000000000;
	@%p1162 bra 	$L__BB3_1239;
	cvt.u32.u16 	%r6725, %rs50;
	cvt.u32.u16 	%r6726, %rs4473;
	cvt.u64.u16 	%rd2486, %rs4473;
	cvt.s64.s8 	%rd2487, %rd2486;
	cvt.s32.s8 	%r6727, %r6725;
	mul.wide.s32 	%rd2488, %r6727, 5;
	add.s64 	%rd2489, %rd2488, %rd2487;
	shl.b64 	%rd2490, %rd2489, 3;
	add.s64 	%rd2491, %rd1, %rd2490;
	ld.global.f64 	%fd23282, [%rd2491+45440];
	ld.local.s8 	%r6728, [%rd253+1];
	ld.local.s8 	%rs1332, [%rd252+1];
	cvt.u32.u16 	%r6729, %rs1332;
	prmt.b32 	%r6730, %r6725, %r6729, 0x3340U;
	prmt.b32 	%r6731, %r6726, 0, 0x3340U;
	prmt.b32 	%r6732, %r6730, %r6731, 0x5410U;
	mov.b32 	%r6733, 334205;
	dp4a.s32.u32 	%r6734, %r6732, %r6733, %r6728;
	mul.wide.s32 	%rd2492, %r6734, 8;
	add.s64 	%rd2493, %rd1, %rd2492;
	ld.global.f64 	%fd8392, [%rd2493+35440];
	add.f64 	%fd8393, %fd23282, %fd8392;
	ld.global.f64 	%fd23281, [%rd2491+45640];
	ld.global.f64 	%fd8394, [%rd2493+40440];
	add.f64 	%fd8395, %fd23281, %fd8394;
	abs.f64 	%fd8396, %fd8395;
	setp.gt.f64 	%p1163, %fd8396, 0d41CDCD64FF800000;
	selp.f64 	%fd429, 0dBFF0000000000000, %fd8393, %p1163;
	selp.f64 	%fd430, 0d7FF0000000000000, %fd8395, %p1163;
	cvt.s16.s8 	%rs1333, %rs50;
	mov.b32 	%r6735, {%rs1333, %rs1332};
	cvt.s32.s8 	%r6736, %r6726;
	mov.b32 	%r6737, 1305;
	dp2a.lo.s32.u32 	%r6738, %r6735, %r6737, %r6736;
	mul.wide.s32 	%rd2494, %r6738, 8;
	add.s64 	%rd254, %rd1, %rd2494;
	ld.global.f64 	%fd431, [%rd254+21000];
	abs.f64 	%fd432, %fd431;
	setp.geu.f64 	%p1164, %fd432, 0d41CDCD64FF800000;
	cvt.s16.s8 	%rs1334, %rs4473;
	mov.b32 	%r6739, {%rs1333, %rs1334};
	dp2a.lo.s32.u32 	%r6740, %r6739, %r6737, %r6728;
	mul.wide.s32 	%rd2495, %r6740, 8;
	add.s64 	%rd255, %rd1, %rd2495;
	mov.f64 	%fd23272, %fd429;
	mov.f64 	%fd23273, %fd430;
	@%p1164 bra 	$L__BB3_1231;
	ld.global.f64 	%fd433, [%rd255+23000];
	abs.f64 	%fd8398, %fd433;
	setp.geu.f64 	%p1165, %fd8398, 0d41CDCD64FF800000;
	mov.f64 	%fd23272, %fd429;
	mov.f64 	%fd23273, %fd430;
	@%p1165 bra 	$L__BB3_1231;
	ld.global.f64 	%fd8399, [%rd254+20000];
	add.f64 	%fd8400, %fd23282, %fd8399;
	ld.global.f64 	%fd8401, [%rd255+22000];
	add.f64 	%fd8402, %fd8400, %fd8401;
	add.f64 	%fd8403, %fd23281, %fd431;
	add.f64 	%fd8404, %fd8403, %fd433;
	abs.f64 	%fd8405, %fd8404;
	setp.gt.f64 	%p1166, %fd8405, 0d41CDCD64FF800000;
	selp.f64 	%fd23272, 0dBFF0000000000000, %fd8402, %p1166;
	selp.f64 	%fd23273, 0d7FF0000000000000, %fd8404, %p1166;
	add.f64 	%fd8406, %fd23273, 0d4069000000000000;
	add.f64 	%fd8407, %fd23272, 0dC016CCCCCCCCCCCD;
	add.f64 	%fd8408, %fd272, %fd8407;
	div.rn.f64 	%fd23274, %fd8406, %fd8408;
	abs.f64 	%fd8409, %fd430;
	setp.geu.f64 	%p1167, %fd8409, 0d41CDCD64FF800000;
	@%p1167 bra 	$L__BB3_1231;
	add.f64 	%fd8410, %fd430, 0d4069000000000000;
	add.f64 	%fd8411, %fd429, 0dC016CCCCCCCCCCCD;
	add.f64 	%fd8412, %fd272, %fd8411;
	div.rn.f64 	%fd8413, %fd8410, %fd8412;
	setp.lt.f64 	%p1168, %fd8413, %fd23274;
	selp.f64 	%fd23272, %fd23272, %fd429, %p1168;
	selp.f64 	%fd23273, %fd23273, %fd430, %p1168;
	selp.f64 	%fd23274, %fd23274, %fd8413, %p1168;
$L__BB3_1231:
	mov.f64 	%fd23275, %fd23272;
	mov.f64 	%fd23276, %fd23273;
	@%p1164 bra 	$L__BB3_1234;
	ld.global.f64 	%fd8414, [%rd254+20000];
	add.f64 	%fd8415, %fd23282, %fd8414;
	add.f64 	%fd8416, %fd23281, %fd431;
	abs.f64 	%fd8417, %fd8416;
	setp.gt.f64 	%p1170, %fd8417, 0d41CDCD64FF800000;
	selp.f64 	%fd23275, 0dBFF0000000000000, %fd8415, %p1170;
	selp.f64 	%fd23276, 0d7FF0000000000000, %fd8416, %p1170;
	add.f64 	%fd8418, %fd23276, 0d4069000000000000;
	add.f64 	%fd8419, %fd23275, 0dC016CCCCCCCCCCCD;
	add.f64 	%fd8420, %fd272, %fd8419;
	div.rn.f64 	%fd23274, %fd8418, %fd8420;
	abs.f64 	%fd8421, %fd23273;
	setp.geu.f64 	%p1171, %fd8421, 0d41CDCD64FF800000;
	@%p1171 bra 	$L__BB3_1234;
	add.f64 	%fd8422, %fd23273, 0d4069000000000000;
	add.f64 	%fd8423, %fd23272, 0dC016CCCCCCCCCCCD;
	add.f64 	%fd8424, %fd272, %fd8423;
	div.rn.f64 	%fd8425, %fd8422, %fd8424;
	setp.lt.f64 	%p1172, %fd8425, %fd23274;
	selp.f64 	%fd23275, %fd23275, %fd23272, %p1172;
	selp.f64 	%fd23276, %fd23276, %fd23273, %p1172;
	selp.f64 	%fd23274, %fd23274, %fd8425, %p1172;
$L__BB3_1234:
	ld.global.f64 	%fd452, [%rd255+23000];
	abs.f64 	%fd8426, %fd452;
	setp.geu.f64 	%p1173, %fd8426, 0d41CDCD64FF800000;
	mov.f64 	%fd23278, %fd23275;
	mov.f64 	%fd23279, %fd23276;
	@%p1173 bra 	$L__BB3_1237;
	ld.global.f64 	%fd8427, [%rd255+22000];
	add.f64 	%fd8428, %fd23282, %fd8427;
	add.f64 	%fd8429, %fd23281, %fd452;
	abs.f64 	%fd8430, %fd8429;
	setp.gt.f64 	%p1174, %fd8430, 0d41CDCD64FF800000;
	selp.f64 	%fd23278, 0dBFF0000000000000, %fd8428, %p1174;
	selp.f64 	%fd23279, 0d7FF0000000000000, %fd8429, %p1174;
	add.f64 	%fd8431, %fd23279, 0d4069000000000000;
	add.f64 	%fd8432, %fd23278, 0dC016CCCCCCCCCCCD;
	add.f64 	%fd8433, %fd272, %fd8432;
	div.rn.f64 	%fd23274, %fd8431, %fd8433;
	abs.f64 	%fd8434, %fd23276;
	setp.geu.f64 	%p1175, %fd8434, 0d41CDCD64FF800000;
	@%p1175 bra 	$L__BB3_1237;
	add.f64 	%fd8435, %fd23276, 0d4069000000000000;
	add.f64 	%fd8436, %fd23275, 0dC016CCCCCCCCCCCD;
	add.f64 	%fd8437, %fd272, %fd8436;
	div.rn.f64 	%fd8438, %fd8435, %fd8437;
	setp.lt.f64 	%p1176, %fd8438, %fd23274;
	selp.f64 	%fd23278, %fd23278, %fd23275, %p1176;
	selp.f64 	%fd23279, %fd23279, %fd23276, %p1176;
	selp.f64 	%fd23274, %fd23274, %fd8438, %p1176;
$L__BB3_1237:
	add.f64 	%fd8439, %fd23282, 0dC016CCCCCCCCCCCD;
	add.f64 	%fd462, %fd272, %fd8439;
	abs.f64 	%fd8440, %fd23279;
	setp.geu.f64 	%p1177, %fd8440, 0d41CDCD64FF800000;
	@%p1177 bra 	$L__BB3_1239;
	add.f64 	%fd8441, %fd23281, 0d4069000000000000;
	div.rn.f64 	%fd8442, %fd8441, %fd462;
	setp.lt.f64 	%p1178, %fd23274, %fd8442;
	selp.f64 	%fd23281, %fd23281, %fd23279, %p1178;
	selp.f64 	%fd23282, %fd23282, %fd23278, %p1178;
$L__BB3_1239:
	setp.eq.s32 	%p1179, %r572, 0;
	@%p1179 bra 	$L__BB3_1295;
	and.b32  	%r630, %r572, 15;
	setp.lt.u32 	%p1180, %r572, 16;
	mov.b32 	%r21409, 0;
	@%p1180 bra 	$L__BB3_1285;
	and.b32  	%r21409, %r572, 2147483632;
	mov.b32 	%r21412, 0;
	bra.uni 	$L__BB3_1284;
$L__BB3_1242:
	cvt.u32.u16 	%r6626, %rs47;
	cvt.s32.s8 	%r6627, %r6626;
	mul.wide.s32 	%rd2402, %r6627, 5;
	add.s64 	%rd240, %rd2402, %rd238;
	shl.b64 	%rd2403, %rd240, 3;
	add.s64 	%rd2404, %rd1, %rd2403;
	ld.global.f64 	%fd23211, [%rd2404+45440];
	ld.local.u8 	%rs1326, [%rd235+-1];
	cvt.u64.u16 	%rd2405, %rs1326;
	cvt.s64.s8 	%rd241, %rd2405;
	cvt.u32.u16 	%r6628, %rs48;
	ld.local.s8 	%rs1327, [%rd237+-1];
	cvt.u32.u16 	%r6629, %rs1327;
	prmt.b32 	%r6630, %r6629, %r6628, 0x3340U;
	prmt.b32 	%r6631, %r6626, 0, 0x3340U;
	prmt.b32 	%r6632, %r6630, %r6631, 0x5410U;
	cvt.u32.u16 	%r6633, %rs1326;
	cvt.s32.s8 	%r6634, %r6633;
	mov.b32 	%r6635, 359705;
	dp4a.s32.u32 	%r6636, %r6632, %r6635, %r6634;
	mul.wide.s32 	%rd2406, %r6636, 8;
	add.s64 	%rd2407, %rd1, %rd2406;
	ld.global.f64 	%fd8164, [%rd2407+35440];
	add.f64 	%fd8165, %fd23211, %fd8164;
	ld.global.f64 	%fd23210, [%rd2404+45640];
	ld.global.f64 	%fd8166, [%rd2407+40440];
	add.f64 	%fd8167, %fd23210, %fd8166;
	abs.f64 	%fd8168, %fd8167;
	setp.gt.f64 	%p1069, %fd8168, 0d41CDCD64FF800000;
	selp.f64 	%fd276, 0dBFF0000000000000, %fd8165, %p1069;
	selp.f64 	%fd277, 0d7FF0000000000000, %fd8167, %p1069;
	cvt.u16.u64 	%rs1328, %rd238;
	mov.b32 	%r6637, {%rs1327, %rs1328};
	mov.b32 	%r6638, 6405;
	dp2a.lo.s32.u32 	%r6639, %r6637, %r6638, %r6627;
	mul.wide.s32 	%rd2408, %r6639, 8;
	add.s64 	%rd242, %rd1, %rd2408;
	ld.global.f64 	%fd278, [%rd242+21000];
	abs.f64 	%fd8169, %fd278;
	setp.geu.f64 	%p1070, %fd8169, 0d41CDCD64FF800000;
	@%p1070 bra 	$L__BB3_1248;
	mad.lo.s64 	%rd2412, %rd238, 24, %rd240;
	add.s64 	%rd2413, %rd2412, %rd241;
	shl.b64 	%rd2414, %rd2413, 3;
	add.s64 	%rd243, %rd1, %rd2414;
	ld.global.f64 	%fd279, [%rd243+23000];
	abs.f64 	%fd8184, %fd279;
	setp.geu.f64 	%p1075, %fd8184, 0d41CDCD64FF800000;
	@%p1075 bra 	$L__BB3_1246;
	ld.global.f64 	%fd8197, [%rd242+20000];
	add.f64 	%fd8198, %fd23211, %fd8197;
	ld.global.f64 	%fd8199, [%rd243+22000];
	add.f64 	%fd8200, %fd8198, %fd8199;
	add.f64 	%fd8201, %fd23210, %fd278;
	add.f64 	%fd8202, %fd8201, %fd279;
	abs.f64 	%fd8203, %fd8202;
	setp.gt.f64 	%p1079, %fd8203, 0d41CDCD64FF800000;
	selp.f64 	%fd23206, 0dBFF0000000000000, %fd8200, %p1079;
	selp.f64 	%fd23207, 0d7FF0000000000000, %fd8202, %p1079;
	add.f64 	%fd8204, %fd23207, 0d4069000000000000;
	add.f64 	%fd8205, %fd23206, 0dC016CCCCCCCCCCCD;
	add.f64 	%fd8206, %fd272, %fd8205;
	div.rn.f64 	%fd23208, %fd8204, %fd8206;
	abs.f64 	%fd8207, %fd277;
	setp.geu.f64 	%p1080, %fd8207, 0d41CDCD64FF800000;
	@%p1080 bra 	$L__BB3_1251;
	add.f64 	%fd8208, %fd277, 0d4069000000000000;
	add.f64 	%fd8209, %fd276, 0dC016CCCCCCCCCCCD;
	add.f64 	%fd8210, %fd272, %fd8209;
	div.rn.f64 	%fd8211, %fd8208, %fd8210;
	setp.lt.f64 	%p1081, %fd8211, %fd23208;
	selp.f64 	%fd23206, %fd23206, %fd276, %p1081;
	selp.f64 	%fd23207, %fd23207, %fd277, %p1081;
	selp.f64 	%fd23208, %fd23208, %fd8211, %p1081;
	bra.uni 	$L__BB3_1251;
$L__BB3_1246:
	ld.global.f64 	%fd8185, [%rd242+20000];
	add.f64 	%fd8186, %fd23211, %fd8185;
	add.f64 	%fd8187, %fd23210, %fd278;
	abs.f64 	%fd8188, %fd8187;
	setp.gt.f64 	%p1076, %fd8188, 0d41CDCD64FF800000;
	selp.f64 	%fd23206, 0dBFF0000000000000, %fd8186, %p1076;
	selp.f64 	%fd23207, 0d7FF0000000000000, %fd8187, %p1076;
	add.f64 	%fd8189, %fd23207, 0d4069000000000000;
	add.f64 	%fd8190, %fd23206, 0dC016CCCCCCCCCCCD;
	add.f64 	%fd8191, %fd272, %fd8190;
	div.rn.f64 	%fd23208, %fd8189, %fd8191;
	abs.f64 	%fd8192, %fd277;
	setp.geu.f64 	%p1077, %fd8192, 0d41CDCD64FF800000;
	@%p1077 bra 	$L__BB3_1251;
	add.f64 	%fd8193, %fd277, 0d4069000000000000;
	add.f64 	%fd8194, %fd276, 0dC016CCCCCCCCCCCD;
	add.f64 	%fd8195, %fd272, %fd8194;
	div.rn.f64 	%fd8196, %fd8193, %fd8195;
	setp.lt.f64 	%p1078, %fd8196, %fd23208;
	selp.f64 	%fd23206, %fd23206, %fd276, %p1078;
	selp.f64 	%fd23207, %fd23207, %fd277, %p1078;
	selp.f64 	%fd23208, %fd23208, %fd8196, %p1078;
	bra.uni 	$L__BB3_1251;
$L__BB3_1248:
	mad.lo.s64 	%rd2409, %rd238, 24, %rd240;
	add.s64 	%rd2410, %rd2409, %rd241;
	shl.b64 	%rd2411, %rd2410, 3;
	add.s64 	%rd244, %rd1, %rd2411;
	ld.global.f64 	%fd292, [%rd244+23000];
	abs.f64 	%fd8171, %fd292;
	setp.geu.f64 	%p1071, %fd8171, 0d41CDCD64FF800000;
	mov.f64 	%fd23206, %fd276;
	mov.f64 	%fd23207, %fd277;
	@%p1071 bra 	$L__BB3_1251;
	ld.global.f64 	%fd8172, [%rd244+22000];
	add.f64 	%fd8173, %fd23211, %fd8172;
	add.f64 	%fd8174, %fd23210, %fd292;
	abs.f64 	%fd8175, %fd8174;
	setp.gt.f64 	%p1072, %fd8175, 0d41CDCD64FF800000;
	selp.f64 	%fd23206, 0dBFF0000000000000, %fd8173, %p1072;
	selp.f64 	%fd23207, 0d7FF0000000000000, %fd8174, %p1072;
	add.f64 	%fd8176, %fd23207, 0d4069000000000000;
	add.f64 	%fd8177, %fd23206, 0dC016CCCCCCCCCCCD;
	add.f64 	%fd8178, %fd272, %fd8177;
	div.rn.f64 	%fd23208, %fd8176, %fd8178;
	abs.f64 	%fd8179, %fd277;
	setp.geu.f64 	%p1073, %fd8179, 0d41CDCD64FF800000;
	@%p1073 bra 	$L__BB3_1251;
	add.f64 	%fd8180, %fd277, 0d4069000000000000;
	add.f64 	%fd8181, %fd276, 0dC016CCCCCCCCCCCD;
	add.f64 	%fd8182, %fd272, %fd8181;
	div.rn.f64 	%fd8183, %fd8180, %fd8182;
	setp.lt.f64 	%p1074, %fd8183, %fd23208;
	selp.f64 	%fd23206, %fd23206, %fd276, %p1074;
	selp.f64 	%fd23207, %fd23207, %fd277, %p1074;
	selp.f64 	%fd23208, %fd23208, %fd8183, %p1074;
$L__BB3_1251:
	add.f64 	%fd8212, %fd23211, 0dC016CCCCCCCCCCCD;
	add.f64 	%fd302, %fd272, %fd8212;
	abs.f64 	%fd8213, %fd23207;
	setp.geu.f64 	%p1082, %fd8213, 0d41CDCD64FF800000;
	@%p1082 bra 	$L__BB3_1253;
	add.f64 	%fd8214, %fd23210, 0d4069000000000000;
	div.rn.f64 	%fd8215, %fd8214, %fd302;
	setp.lt.f64 	%p1083, %fd23208, %fd8215;
	selp.f64 	%fd23210, %fd23210, %fd23207, %p1083;
	selp.f64 	%fd23211, %fd23211, %fd23206, %p1083;
$L__BB3_1253:
	abs.f64 	%fd8216, %fd23210;
	setp.geu.f64 	%p1084, %fd8216, 0d41CDCD64FF800000;
	@%p1084 bra 	$L__BB3_1255;
	st.local.f64 	[%rd239], %fd23211;
	st.local.f64 	[%rd236], %fd23210;
	mov.f64 	%fd23209, %fd23210;
$L__BB3_1255:
	min.u32 	%r6640, %r21401, %r606;
	setp.lt.u32 	%p1085, %r6640, 2;
	mov.f64 	%fd23213, 0dBFF0000000000000;
	mov.f64 	%fd23214, 0d7FF0000000000000;
	@%p1085 bra 	$L__BB3_1282;
	ld.local.f64 	%fd309, [%rd239];
	add.f64 	%fd8219, %fd23209, 0d4069000000000000;
	add.f64 	%fd8220, %fd309, 0dC016CCCCCCCCCCCD;
	add.f64 	%fd8221, %fd272, %fd8220;
	div.rn.f64 	%fd310, %fd8219, %fd8221;
	add.s32 	%r608, %r605, %r606;
	mul.wide.s32 	%rd2415, %r608, 8;
	add.s64 	%rd2416, %rd22, %rd2415;
	ld.local.f64 	%fd311, [%rd2416];
	abs.f64 	%fd8222, %fd311;
	setp.geu.f64 	%p1086, %fd8222, 0d41CDCD64FF800000;
	@%p1086 bra 	$L__BB3_1259;
	cvt.u32.u16 	%r6641, %rs47;
	ld.local.u8 	%r6642, [%rd235+-1];
	prmt.b32 	%r6643, %r6642, %r6641, 0x3340U;
	ld.local.u8 	%r6644, [%rd237+-1];
	prmt.b32 	%r6645, %r6644, 0, 0x3340U;
	prmt.b32 	%r6646, %r6643, %r6645, 0x5410U;
	cvt.u32.u16 	%r6647, %rs48;
	cvt.s32.s8 	%r6648, %r6647;
	mov.b32 	%r6649, 334205;
	dp4a.s32.u32 	%r6650, %r6646, %r6649, %r6648;
	mul.wide.s32 	%rd2417, %r6650, 8;
	add.s64 	%rd245, %rd1, %rd2417;
	ld.global.f64 	%fd312, [%rd245+5000];
	abs.f64 	%fd8225, %fd312;
	setp.geu.f64 	%p1087, %fd8225, 0d41CDCD64FF800000;
	@%p1087 bra 	$L__BB3_1259;
	mul.wide.s32 	%rd2418, %r608, 8;
	add.s64 	%rd2419, %rd23, %rd2418;
	ld.local.f64 	%fd8226, [%rd2419];
	ld.global.f64 	%fd8227, [%rd245];
	add.f64 	%fd23213, %fd8226, %fd8227;
	add.f64 	%fd23214, %fd311, %fd312;
$L__BB3_1259:
	add.f64 	%fd8228, %fd23214, 0d4069000000000000;
	add.f64 	%fd8229, %fd23213, 0dC016CCCCCCCCCCCD;
	add.f64 	%fd8230, %fd272, %fd8229;
	div.rn.f64 	%fd317, %fd8228, %fd8230;
	setp.lt.f64 	%p1088, %fd23213, 0dC0A3880000000000;
	selp.f64 	%fd23239, 0dC0A9300000000000, %fd23213, %p1088;
	selp.f64 	%fd23240, 0d0000000000000000, %fd23214, %p1088;
	setp.lt.f64 	%p1089, %fd309, 0dC0A3880000000000;
	selp.f64 	%fd320, 0dC0A9300000000000, %fd309, %p1089;
	selp.f64 	%fd321, 0d0000000000000000, %fd23209, %p1089;
	setp.gt.f64 	%p1090, %fd317, %fd310;
	@%p1090 bra 	$L__BB3_1261;
	setp.leu.f64 	%p1091, %fd320, 0d0000000000000000;
	setp.leu.f64 	%p1092, %fd321, 0d0000000000000000;
	or.pred  	%p1093, %p1091, %p1092;
	@%p1093 bra 	$L__BB3_1262;
$L__BB3_1261:
	st.local.f64 	[%rd239], %fd23239;
	st.local.f64 	[%rd236], %fd23240;
	bra.uni 	$L__BB3_1264;
$L__BB3_1262:
	setp.ltu.f64 	%p1094, %fd310, %fd317;
	mov.f64 	%fd23239, %fd309;
	mov.f64 	%fd23240, %fd23209;
	@%p1094 bra 	$L__BB3_1264;
	st.local.f64 	[%rd239], %fd320;
	st.local.f64 	[%rd236], %fd321;
	mov.f64 	%fd23239, %fd320;
	mov.f64 	%fd23240, %fd321;
$L__BB3_1264:
	cvt.u64.u16 	%rd2420, %rs48;
	cvt.s64.s8 	%rd246, %rd2420;
	cvt.u64.u16 	%rd2421, %rs47;
	cvt.s64.s8 	%rd248, %rd2421;
	mov.b32 	%r21403, 3;
	mad.lo.s64 	%rd2457, %rd248, 5, %rd246;
	shl.b64 	%rd2458, %rd2457, 3;
	add.s64 	%rd2459, %rd1, %rd2458;
$L__BB3_1265:
	sub.s32 	%r6652, %r606, %r21403;
	add.s32 	%r6653, %r6652, 1;
	setp.gt.u32 	%p1095, %r6652, 2147483646;
	selp.b32 	%r6654, %r6652, 0, %p1095;
	add.s32 	%r21405, %r6654, %r603;
	selp.b32 	%r21404, 1, %r6653, %p1095;
	setp.lt.s32 	%p1096, %r21405, 1;
	setp.ge.s32 	%p1097, %r21404, %r606;
	or.pred  	%p1098, %p1096, %p1097;
	@%p1098 bra 	$L__BB3_1281;
$L__BB3_1266:
	mov.u32 	%r613, %r21405;
	add.s32 	%r21405, %r613, -1;
	mad.lo.s32 	%r6656, %r21405, %r574, %r21404;
	add.s32 	%r615, %r6656, -1;
	mul.wide.s32 	%rd2422, %r615, 8;
	add.s64 	%rd2423, %rd22, %rd2422;
	ld.local.f64 	%fd340, [%rd2423];
	abs.f64 	%fd8231, %fd340;
	setp.geu.f64 	%p1099, %fd8231, 0d41CDCD64FF800000;
	@%p1099 bra 	$L__BB3_1280;
	not.b32 	%r6657, %r613;
	add.s32 	%r616, %r21401, %r6657;
	not.b32 	%r6658, %r21404;
	add.s32 	%r617, %r606, %r6658;
	add.s32 	%r618, %r617, %r616;
	setp.eq.s32 	%p1100, %r616, 0;
	setp.gt.s32 	%p1101, %r617, 0;
	and.pred  	%p1102, %p1100, %p1101;
	@%p1102 bra 	$L__BB3_1269;
	setp.ne.s32 	%p1103, %r617, 0;
	setp.lt.s32 	%p1104, %r616, 1;
	or.pred  	%p1105, %p1104, %p1103;
	@%p1105 bra 	$L__BB3_1274;
$L__BB3_1269:
	setp.ne.s32 	%p1114, %r617, 1;
	setp.ne.s32 	%p1115, %r616, 1;
	and.pred  	%p1116, %p1115, %p1114;
	@%p1116 bra 	$L__BB3_1273;
	setp.eq.s32 	%p1119, %r616, 1;
	setp.eq.s32 	%p1120, %r617, 1;
	and.pred  	%p1122, %p1100, %p1120;
	setp.eq.s32 	%p1123, %r617, 0;
	and.pred  	%p1124, %p1119, %p1123;
	or.pred  	%p1125, %p1122, %p1124;
	mov.f64 	%fd23234, 0d0000000000000000;
	mov.f64 	%fd23233, 0dC0A9300000000000;
	not.pred 	%p1126, %p1125;
	@%p1126 bra 	$L__BB3_1272;
	mul.wide.u32 	%rd2462, %r618, 8;
	add.s64 	%rd2463, %rd1, %rd2462;
	ld.global.f64 	%fd8303, [%rd2463+25192];
	cvt.u64.u32 	%rd2464, %r613;
	add.s64 	%rd2465, %rd26, %rd2464;
	cvt.s64.s32 	%rd2466, %r21404;
	add.s64 	%rd2467, %rd27, %rd2466;
	ld.local.u8 	%r6698, [%rd2465];
	cvt.u32.u16 	%r6699, %rs47;
	prmt.b32 	%r6700, %r6698, %r6699, 0x3340U;
	ld.local.u8 	%r6701, [%rd2467];
	prmt.b32 	%r6702, %r6701, 0, 0x3340U;
	prmt.b32 	%r6703, %r6700, %r6702, 0x5410U;
	cvt.u32.u64 	%r6704, %rd246;
	mov.b32 	%r6705, 334205;
	dp4a.s32.u32 	%r6706, %r6703, %r6705, %r6704;
	mul.wide.s32 	%rd2468, %r6706, 8;
	add.s64 	%rd2469, %rd1, %rd2468;
	ld.global.f64 	%fd8304, [%rd2469+5000];
	add.f64 	%fd23234, %fd8303, %fd8304;
	ld.global.f64 	%fd8305, [%rd2463+24472];
	ld.global.f64 	%fd8306, [%rd2469];
	add.f64 	%fd23233, %fd8305, %fd8306;
$L__BB3_1272:
	add.f64 	%fd8307, %fd23234, %fd340;
	mul.wide.s32 	%rd2470, %r615, 8;
	add.s64 	%rd2471, %rd23, %rd2470;
	ld.local.f64 	%fd8308, [%rd2471];
	add.f64 	%fd8309, %fd23233, %fd8308;
	abs.f64 	%fd8310, %fd8307;
	setp.gt.f64 	%p1127, %fd8310, 0d41CDCD64FF800000;
	selp.f64 	%fd8311, 0dBFF0000000000000, %fd8309, %p1127;
	selp.f64 	%fd8312, 0d7FF0000000000000, %fd8307, %p1127;
	add.f64 	%fd8313, %fd8312, 0d4069000000000000;
	add.f64 	%fd8314, %fd8311, 0dC016CCCCCCCCCCCD;
	add.f64 	%fd8315, %fd272, %fd8314;
	div.rn.f64 	%fd8316, %fd8313, %fd8315;
	add.f64 	%fd8317, %fd23240, 0d4069000000000000;
	add.f64 	%fd8318, %fd23239, 0dC016CCCCCCCCCCCD;
	add.f64 	%fd8319, %fd272, %fd8318;
	div.rn.f64 	%fd8320, %fd8317, %fd8319;
	setp.gt.f64 	%p1128, %fd8316, %fd8320;
	selp.f64 	%fd23241, %fd8312, 0d7FF0000000000000, %p1128;
	selp.f64 	%fd23242, %fd8311, 0dBFF0000000000000, %p1128;
	bra.uni 	$L__BB3_1278;
$L__BB3_1273:
	mul.wide.s32 	%rd2446, %r618, 8;
	add.s64 	%rd2447, %rd1, %rd2446;
	ld.global.f64 	%fd8277, [%rd2447+25192];
	cvt.u64.u32 	%rd2448, %r613;
	add.s64 	%rd2449, %rd26, %rd2448;
	ld.local.s8 	%r6697, [%rd2449];
	mul.wide.s32 	%rd2450, %r6697, 5;
	cvt.s64.s32 	%rd2451, %r21404;
	add.s64 	%rd2452, %rd27, %rd2451;
	ld.local.s8 	%rd2453, [%rd2452];
	add.s64 	%rd2454, %rd2450, %rd2453;
	shl.b64 	%rd2455, %rd2454, 3;
	add.s64 	%rd2456, %rd1, %rd2455;
	ld.global.f64 	%fd8278, [%rd2456+45640];
	add.f64 	%fd8279, %fd8277, %fd8278;
	ld.global.f64 	%fd8280, [%rd2459+45640];
	add.f64 	%fd8281, %fd8279, %fd8280;
	add.f64 	%fd8282, %fd8281, %fd340;
	ld.global.f64 	%fd8283, [%rd2447+24472];
	ld.global.f64 	%fd8284, [%rd2456+45440];
	add.f64 	%fd8285, %fd8283, %fd8284;
	ld.global.f64 	%fd8286, [%rd2459+45440];
	add.f64 	%fd8287, %fd8285, %fd8286;
	mul.wide.s32 	%rd2460, %r615, 8;
	add.s64 	%rd2461, %rd23, %rd2460;
	ld.local.f64 	%fd8288, [%rd2461];
	add.f64 	%fd8289, %fd8287, %fd8288;
	abs.f64 	%fd8290, %fd8282;
	setp.gt.f64 	%p1117, %fd8290, 0d41CDCD64FF800000;
	selp.f64 	%fd8291, 0dBFF0000000000000, %fd8289, %p1117;
	selp.f64 	%fd8292, 0d7FF0000000000000, %fd8282, %p1117;
	add.f64 	%fd8293, %fd8292, 0d4069000000000000;
	add.f64 	%fd8294, %fd8291, 0dC016CCCCCCCCCCCD;
	add.f64 	%fd8295, %fd272, %fd8294;
	div.rn.f64 	%fd8296, %fd8293, %fd8295;
	add.f64 	%fd8297, %fd23240, 0d4069000000000000;
	add.f64 	%fd8298, %fd23239, 0dC016CCCCCCCCCCCD;
	add.f64 	%fd8299, %fd272, %fd8298;
	div.rn.f64 	%fd8300, %fd8297, %fd8299;
	setp.gt.f64 	%p1118, %fd8296, %fd8300;
	selp.f64 	%fd23241, %fd8292, 0d7FF0000000000000, %p1118;
	selp.f64 	%fd23242, %fd8291, 0dBFF0000000000000, %p1118;
	bra.uni 	$L__BB3_1278;
$L__BB3_1274:
	setp.ne.s32 	%p1106, %r616, 1;
	setp.ne.s32 	%p1107, %r617, 1;
	or.pred  	%p1108, %p1106, %p1107;
	@%p1108 bra 	$L__BB3_1277;
	cvt.u64.u32 	%rd2436, %r613;
	add.s64 	%rd2437, %rd26, %rd2436;
	cvt.s64.s32 	%rd2438, %r21404;
	add.s64 	%rd2439, %rd27, %rd2438;
	ld.local.s8 	%r6679, [%rd2439+1];
	ld.local.u8 	%r6680, [%rd2437+1];
	ld.local.u8 	%r6681, [%rd2437];
	prmt.b32 	%r6682, %r6681, %r6680, 0x3340U;
	ld.local.u8 	%r6683, [%rd2439];
	prmt.b32 	%r6684, %r6683, 0, 0x3340U;
	prmt.b32 	%r6685, %r6682, %r6684, 0x5410U;
	mov.b32 	%r6686, 334205;
	dp4a.s32.u32 	%r6687, %r6685, %r6686, %r6679;
	mul.wide.s32 	%rd2440, %r6687, 8;
	add.s64 	%rd2441, %rd1, %rd2440;
	ld.global.f64 	%fd8260, [%rd2441+10000];
	ld.local.s8 	%r6688, [%rd235+-1];
	cvt.u32.u16 	%r6689, %rs48;
	ld.local.u8 	%r6690, [%rd237+-1];
	prmt.b32 	%r6691, %r6690, %r6689, 0x3340U;
	cvt.u32.u16 	%r6692, %rs47;
	prmt.b32 	%r6693, %r6692, 0, 0x3340U;
	prmt.b32 	%r6694, %r6691, %r6693, 0x5410U;
	mov.b32 	%r6695, 359705;
	dp4a.s32.u32 	%r6696, %r6694, %r6695, %r6688;
	mul.wide.s32 	%rd2442, %r6696, 8;
	add.s64 	%rd2443, %rd1, %rd2442;
	ld.global.f64 	%fd8261, [%rd2443+10000];
	add.f64 	%fd8262, %fd8260, %fd8261;
	mul.wide.s32 	%rd2444, %r615, 8;
	add.s64 	%rd2445, %rd23, %rd2444;
	ld.local.f64 	%fd8263, [%rd2445];
	add.f64 	%fd8264, %fd8262, %fd8263;
	ld.global.f64 	%fd8265, [%rd2441+15000];
	ld.global.f64 	%fd8266, [%rd2443+15000];
	add.f64 	%fd8267, %fd8265, %fd8266;
	add.f64 	%fd8268, %fd8267, %fd340;
	abs.f64 	%fd8269, %fd8268;
	setp.gt.f64 	%p1111, %fd8269, 0d41CDCD64FF800000;
	selp.f64 	%fd349, 0dBFF0000000000000, %fd8264, %p1111;
	selp.f64 	%fd350, 0d7FF0000000000000, %fd8268, %p1111;
	add.f64 	%fd8270, %fd350, 0d4069000000000000;
	add.f64 	%fd8271, %fd349, 0dC016CCCCCCCCCCCD;
	add.f64 	%fd8272, %fd272, %fd8271;
	div.rn.f64 	%fd351, %fd8270, %fd8272;
	add.f64 	%fd8273, %fd23240, 0d4069000000000000;
	add.f64 	%fd8274, %fd23239, 0dC016CCCCCCCCCCCD;
	add.f64 	%fd8275, %fd272, %fd8274;
	div.rn.f64 	%fd352, %fd8273, %fd8275;
	sub.f64 	%fd8276, %fd351, %fd352;
	setp.ltu.f64 	%p1112, %fd8276, 0d3EB0C6F7A0B5ED8D;
	mov.f64 	%fd23242, 0dBFF0000000000000;
	mov.f64 	%fd23241, 0d7FF0000000000000;
	@%p1112 bra 	$L__BB3_1278;
	setp.gt.f64 	%p1113, %fd351, %fd352;
	selp.f64 	%fd23241, %fd350, 0d7FF0000000000000, %p1113;
	selp.f64 	%fd23242, %fd349, 0dBFF0000000000000, %p1113;
	bra.uni 	$L__BB3_1278;
$L__BB3_1277:
	mul.wide.s32 	%rd2424, %r618, 8;
	add.s64 	%rd2425, %rd1, %rd2424;
	ld.global.f64 	%fd8232, [%rd2425+24952];
	cvt.u64.u32 	%rd2426, %r613;
	add.s64 	%rd2427, %rd26, %rd2426;
	cvt.s64.s32 	%rd2428, %r21404;
	add.s64 	%rd2429, %rd27, %rd2428;
	ld.local.s8 	%r6659, [%rd2429+1];
	ld.local.u8 	%r6660, [%rd2427+1];
	ld.local.u8 	%r6661, [%rd2427];
	prmt.b32 	%r6662, %r6661, %r6660, 0x3340U;
	ld.local.u8 	%r6663, [%rd2429];
	prmt.b32 	%r6664, %r6663, 0, 0x3340U;
	prmt.b32 	%r6665, %r6662, %r6664, 0x5410U;
	mov.b32 	%r6666, 334205;
	dp4a.s32.u32 	%r6667, %r6665, %r6666, %r6659;
	mul.wide.s32 	%rd2430, %r6667, 8;
	add.s64 	%rd2431, %rd1, %rd2430;
	ld.global.f64 	%fd8233, [%rd2431+30440];
	add.f64 	%fd8234, %fd8232, %fd8233;
	ld.local.s8 	%r6668, [%rd235+-1];
	cvt.u32.u16 	%r6669, %rs48;
	ld.local.u8 	%r6670, [%rd237+-1];
	prmt.b32 	%r6671, %r6670, %r6669, 0x3340U;
	cvt.u32.u16 	%r6672, %rs47;
	prmt.b32 	%r6673, %r6672, 0, 0x3340U;
	prmt.b32 	%r6674, %r6671, %r6673, 0x5410U;
	mov.b32 	%r6675, 359705;
	dp4a.s32.u32 	%r6676, %r6674, %r6675, %r6668;
	mul.wide.s32 	%rd2432, %r6676, 8;
	add.s64 	%rd2433, %rd1, %rd2432;
	ld.global.f64 	%fd8235, [%rd2433+30440];
	add.f64 	%fd8236, %fd8234, %fd8235;
	add.f64 	%fd8237, %fd8236, %fd340;
	ld.global.f64 	%fd8238, [%rd2425+24232];
	ld.global.f64 	%fd8239, [%rd2431+25440];
	add.f64 	%fd8240, %fd8238, %fd8239;
	ld.global.f64 	%fd8241, [%rd2433+25440];
	add.f64 	%fd8242, %fd8240, %fd8241;
	sub.s32 	%r6677, %r616, %r617;
	abs.s32 	%r6678, %r6677;
	cvt.rn.f64.s32 	%fd8243, %r6678;
	fma.rn.f64 	%fd8244, %fd8243, 0dBFEEF3E864B31D04, %fd8242;
	mul.wide.s32 	%rd2434, %r615, 8;
	add.s64 	%rd2435, %rd23, %rd2434;
	ld.local.f64 	%fd8245, [%rd2435];
	add.f64 	%fd8246, %fd8245, %fd8244;
	abs.f64 	%fd8247, %fd8237;
	setp.gt.f64 	%p1109, %fd8247, 0d41CDCD64FF800000;
	selp.f64 	%fd8248, 0dBFF0000000000000, %fd8246, %p1109;
	selp.f64 	%fd8249, 0d7FF0000000000000, %fd8237, %p1109;
	add.f64 	%fd8250, %fd8249, 0d4069000000000000;
	add.f64 	%fd8251, %fd8248, 0dC016CCCCCCCCCCCD;
	add.f64 	%fd8252, %fd272, %fd8251;
	div.rn.f64 	%fd8253, %fd8250, %fd8252;
	add.f64 	%fd8254, %fd23240, 0d4069000000000000;
	add.f64 	%fd8255, %fd23239, 0dC016CCCCCCCCCCCD;
	add.f64 	%fd8256, %fd272, %fd8255;
	div.rn.f64 	%fd8257, %fd8254, %fd8256;
	setp.gt.f64 	%p1110, %fd8253, %fd8257;
	selp.f64 	%fd23241, %fd8249, 0d7FF0000000000000, %p1110;
	selp.f64 	%fd23242, %fd8248, 0dBFF0000000000000, %p1110;
$L__BB3_1278:
	setp.lt.f64 	%p1129, %fd23242, 0dC0A3880000000000;
	selp.f64 	%fd365, 0d0000000000000000, %fd23241, %p1129;
	selp.f64 	%fd366, 0dC0A9300000000000, %fd23242, %p1129;
	abs.f64 	%fd8321, %fd365;
	setp.geu.f64 	%p1130, %fd8321, 0d41CDCD64FF800000;
	@%p1130 bra 	$L__BB3_1280;
	st.local.f64 	[%rd236], %fd365;
	st.local.f64 	[%rd239], %fd366;
	mov.f64 	%fd23239, %fd366;
	mov.f64 	%fd23240, %fd365;
$L__BB3_1280:
	add.s32 	%r21404, %r21404, 1;
	setp.gt.u32 	%p1131, %r613, 1;
	setp.lt.s32 	%p1132, %r21404, %r606;
	and.pred  	%p1133, %p1131, %p1132;
	@%p1133 bra 	$L__BB3_1266;
$L__BB3_1281:
	add.s32 	%r21403, %r21403, 1;
	setp.ne.s32 	%p1134, %r21403, 33;
	@%p1134 bra 	$L__BB3_1265;
$L__BB3_1282:
	add.s32 	%r21402, %r606, 1;
	setp.ne.s32 	%p1135, %r606, %r574;
	@%p1135 bra 	$L__BB3_1207;
$L__BB3_1283:
	add.s32 	%r622, %r21401, 1;
	setp.eq.s32 	%p1136, %r21401, %r572;
	mov.u32 	%r21401, %r622;
	@%p1136 bra 	$L__BB3_1210;
	bra.uni 	$L__BB3_1205;
$L__BB3_1284:
	.pragma "nounroll";
	mul.wide.u32 	%rd2496, %r21412, 4;
	add.s64 	%rd2497, %rd24, %rd2496;
	mov.b32 	%r6743, 0;
	st.local.u32 	[%rd2497], %r6743;
	st.local.u32 	[%rd2497+4], %r6743;
	st.local.u32 	[%rd2497+8], %r6743;
	st.local.u32 	[%rd2497+12], %r6743;
	st.local.u32 	[%rd2497+16], %r6743;
	st.local.u32 	[%rd2497+20], %r6743;
	st.local.u32 	[%rd2497+24], %r6743;
	st.local.u32 	[%rd2497+28], %r6743;
	st.local.u32 	[%rd2497+32], %r6743;
	st.local.u32 	[%rd2497+36], %r6743;
	st.local.u32 	[%rd2497+40], %r6743;
	st.local.u32 	[%rd2497+44], %r6743;
	st.local.u32 	[%rd2497+48], %r6743;
	st.local.u32 	[%rd2497+52], %r6743;
	st.local.u32 	[%rd2497+56], %r6743;
	st.local.u32 	[%rd2497+60], %r6743;
	add.s32 	%r21412, %r21412, 16;
	setp.eq.s32 	%p1181, %r21412, %r21409;
	@%p1181 bra 	$L__BB3_1285;
	bra.uni 	$L__BB3_1284;
$L__BB3_1285:
	setp.eq.s32 	%p1182, %r630, 0;
	@%p1182 bra 	$L__BB3_1295;
	and.b32  	%r633, %r572, 7;
	setp.lt.u32 	%p1183, %r630, 8;
	@%p1183 bra 	$L__BB3_1288;
	mul.wide.u32 	%rd2498, %r21409, 4;
	add.s64 	%rd2499, %rd24, %rd2498;
	mov.b32 	%r6744, 0;
	st.local.u32 	[%rd2499], %r6744;
	st.local.u32 	[%rd2499+4], %r6744;
	st.local.u32 	[%rd2499+8], %r6744;
	st.local.u32 	[%rd2499+12], %r6744;
	st.local.u32 	[%rd2499+16], %r6744;
	st.local.u32 	[%rd2499+20], %r6744;
	st.local.u32 	[%rd2499+24], %r6744;
	st.local.u32 	[%rd2499+28], %r6744;
	add.s32 	%r21409, %r21409, 8;
$L__BB3_1288:
	setp.eq.s32 	%p1184, %r633, 0;
	@%p1184 bra 	$L__BB3_1295;
	and.b32  	%r636, %r572, 3;
	setp.lt.u32 	%p1185, %r633, 4;
	@%p1185 bra 	$L__BB3_1291;
	mul.wide.u32 	%rd2500, %r21409, 4;
	add.s64 	%rd2501, %rd24, %rd2500;
	mov.b32 	%r6745, 0;
	st.local.u32 	[%rd2501], %r6745;
	st.local.u32 	[%rd2501+4], %r6745;
	st.local.u32 	[%rd2501+8], %r6745;
	st.local.u32 	[%rd2501+12], %r6745;
	add.s32 	%r21409, %r21409, 4;
$L__BB3_1291:
	setp.eq.s32 	%p1186, %r636, 0;
	@%p1186 bra 	$L__BB3_1295;
	mul.wide.u32 	%rd2502, %r21409, 4;
	add.s64 	%rd256, %rd24, %rd2502;
	mov.b32 	%r6746, 0;
	st.local.u32 	[%rd256], %r6746;
	setp.eq.s32 	%p1187, %r636, 1;
	@%p1187 bra 	$L__BB3_1295;
	mov.b32 	%r6747, 0;
	st.local.u32 	[%rd256+4], %r6747;
	setp.eq.s32 	%p1188, %r636, 2;
	@%p1188 bra 	$L__BB3_1295;
	mov.b32 	%r6748, 0;
	st.local.u32 	[%rd256+8], %r6748;
$L__BB3_1295:
	@%p1137 bra 	$L__BB3_1309;
	and.b32  	%r639, %r574, 15;
	setp.lt.u32 	%p1190, %r574, 16;
	mov.b32 	%r21414, 0;
	@%p1190 bra 	$L__BB3_1299;
	and.b32  	%r21414, %r574, 2147483632;
	mov.b32 	%r21413, 0;
$L__BB3_1298:
	.pragma "nounroll";
	mul.wide.u32 	%rd2503, %r21413, 4;
	add.s64 	%rd2504, %rd25, %rd2503;
	mov.b32 	%r6751, 0;
	st.local.u32 	[%rd2504], %r6751;
	st.local.u32 	[%rd2504+4], %r6751;
	st.local.u32 	[%rd2504+8], %r6751;
	st.local.u32 	[%rd2504+12], %r6751;
	st.local.u32 	[%rd2504+16], %r6751;
	st.local.u32 	[%rd2504+20], %r6751;
	st.local.u32 	[%rd2504+24], %r6751;
	st.local.u32 	[%rd2504+28], %r6751;
	st.local.u32 	[%rd2504+32], %r6751;
	st.local.u32 	[%rd2504+36], %r6751;
	st.local.u32 	[%rd2504+40], %r6751;
	st.local.u32 	[%rd2504+44], %r6751;
	st.local.u32 	[%rd2504+48], %r6751;
	st.local.u32 	[%rd2504+52], %r6751;
	st.local.u32 	[%rd2504+56], %r6751;
	st.local.u32 	[%rd2504+60], %r6751;
	add.s32 	%r21413, %r21413, 16;
	setp.ne.s32 	%p1191, %r21413, %r21414;
	@%p1191 bra 	$L__BB3_1298;
$L__BB3_1299:
	setp.eq.s32 	%p1192, %r639, 0;
	@%p1192 bra 	$L__BB3_1309;
	and.b32  	%r646, %r574, 7;
	setp.lt.u32 	%p1193, %r639, 8;
	@%p1193 bra 	$L__BB3_1302;
	mul.wide.u32 	%rd2505, %r21414, 4;
	add.s64 	%rd2506, %rd25, %rd2505;
	mov.b32 	%r6752, 0;
	st.local.u32 	[%rd2506], %r6752;
	st.local.u32 	[%rd2506+4], %r6752;
	st.local.u32 	[%rd2506+8], %r6752;
	st.local.u32 	[%rd2506+12], %r6752;
	st.local.u32 	[%rd2506+16], %r6752;
	st.local.u32 	[%rd2506+20], %r6752;
	st.local.u32 	[%rd2506+24], %r6752;
	st.local.u32 	[%rd2506+28], %r6752;
	add.s32 	%r21414, %r21414, 8;
$L__BB3_1302:
	setp.eq.s32 	%p1194, %r646, 0;
	@%p1194 bra 	$L__BB3_1309;
	and.b32  	%r649, %r574, 3;
	setp.lt.u32 	%p1195, %r646, 4;
	@%p1195 bra 	$L__BB3_1305;
	mul.wide.u32 	%rd2507, %r21414, 4;
	add.s64 	%rd2508, %rd25, %rd2507;
	mov.b32 	%r6753, 0;
	st.local.u32 	[%rd2508], %r6753;
	st.local.u32 	[%rd2508+4], %r6753;
	st.local.u32 	[%rd2508+8], %r6753;
	st.local.u32 	[%rd2508+12], %r6753;
	add.s32 	%r21414, %r21414, 4;
$L__BB3_1305:
	setp.eq.s32 	%p1196, %r649, 0;
	@%p1196 bra 	$L__BB3_1309;
	mul.wide.u32 	%rd2509, %r21414, 4;
	add.s64 	%rd257, %rd25, %rd2509;
	mov.b32 	%r6754, 0;
	st.local.u32 	[%rd257], %r6754;
	setp.eq.s32 	%p1197, %r649, 1;
	@%p1197 bra 	$L__BB3_1309;
	mov.b32 	%r6755, 0;
	st.local.u32 	[%rd257+4], %r6755;
	setp.eq.s32 	%p1198, %r649, 2;
	@%p1198 bra 	$L__BB3_1309;
	mov.b32 	%r6756, 0;
	st.local.u32 	[%rd257+8], %r6756;
$L__BB3_1309:
	add.s32 	%r6757, %r21429, -1;
	add.s32 	%r652, %r21428, -1;
	mad.lo.s32 	%r653, %r6757, %r574, %r652;
	mul.wide.s32 	%rd2510, %r653, 8;
	add.s64 	%rd258, %rd22, %rd2510;
	ld.local.f64 	%fd8444, [%rd258];
	abs.f64 	%fd8445, %fd8444;
	setp.geu.f64 	%p1199, %fd8445, 0d41CDCD64FF800000;
	mov.f64 	%fd23293, 0d0000000000000000;
	@%p1199 bra 	$L__BB3_1380;
	mul.wide.u32 	%rd2511, %r21429, 4;
	add.s64 	%rd2512, %rd24, %rd2511;
	st.local.u32 	[%rd2512+-4], %r21428;
	mul.wide.s32 	%rd2513, %r652, 4;
	add.s64 	%rd2514, %rd25, %rd2513;
	st.local.u32 	[%rd2514], %r21429;
	bra.uni 	$L__BB3_1312;
$L__BB3_1311:
	cvt.s64.s32 	%rd12482, %r21428;
	add.s64 	%rd12483, %rd27, %rd12482;
	ld.local.u8 	%rs4473, [%rd12483];
$L__BB3_1312:
	cvt.s64.s32 	%rd2515, %r21429;
	add.s64 	%rd259, %rd26, %rd2515;
	ld.local.u8 	%rs54, [%rd259];
	cvt.u32.u16 	%r6758, %rs54;
	cvt.s32.s8 	%r6759, %r6758;
	cvt.u32.u16 	%r6760, %rs4473;
	cvt.s32.s8 	%r6761, %r6760;
	add.s32 	%r6762, %r6761, %r6759;
	setp.eq.s32 	%p1200, %r6762, 3;
	@%p1200 bra 	$L__BB3_1314;
	add.s32 	%r6763, %r21429, -1;
	mad.lo.s32 	%r6764, %r6763, %r574, %r21428;
	add.s32 	%r6765, %r6764, -1;
	mul.wide.s32 	%rd2516, %r6765, 8;
	add.s64 	%rd2517, %rd23, %rd2516;
	mov.b64 	%rd2518, -4616189618054758400;
	st.local.u64 	[%rd2517], %rd2518;
	add.s64 	%rd2519, %rd22, %rd2516;
	mov.b64 	%rd2520, 9218868437227405312;
	st.local.u64 	[%rd2519], %rd2520;
	mov.f64 	%fd23287, 0dBFF0000000000000;
	mov.f64 	%fd23286, 0d7FF0000000000000;
	bra.uni 	$L__BB3_1325;
$L__BB3_1314:
	cvt.s32.s8 	%r6767, %r6758;
	mul.wide.s32 	%rd2521, %r6767, 5;
	cvt.u64.u16 	%rd2522, %rs4473;
	cvt.s64.s8 	%rd260, %rd2522;
	add.s64 	%rd261, %rd2521, %rd260;
	shl.b64 	%rd2523, %rd261, 3;
	add.s64 	%rd2524, %rd1, %rd2523;
	ld.global.f64 	%fd23287, [%rd2524+45440];
	cvt.s64.s32 	%rd2525, %r21428;
	add.s64 	%rd2526, %rd27, %rd2525;
	ld.local.u8 	%rs1335, [%rd259+-1];
	cvt.u64.u16 	%rd2527, %rs1335;
	cvt.s64.s8 	%rd262, %rd2527;
	ld.local.s8 	%rs1336, [%rd2526+-1];
	cvt.u32.u16 	%r6768, %rs1336;
	cvt.u32.u16 	%r6769, %rs4473;
	prmt.b32 	%r6770, %r6769, %r6768, 0x3340U;
	prmt.b32 	%r6771, %r6758, 0, 0x3340U;
	prmt.b32 	%r6772, %r6770, %r6771, 0x5410U;
	cvt.u32.u16 	%r6773, %rs1335;
	cvt.s32.s8 	%r6774, %r6773;
	mov.b32 	%r6775, 334205;
	dp4a.s32.u32 	%r6776, %r6772, %r6775, %r6774;
	mul.wide.s32 	%rd2528, %r6776, 8;
	add.s64 	%rd2529, %rd1, %rd2528;
	ld.global.f64 	%fd8448, [%rd2529+35440];
	add.f64 	%fd8449, %fd23287, %fd8448;
	ld.global.f64 	%fd23286, [%rd2524+45640];
	ld.global.f64 	%fd8450, [%rd2529+40440];
	add.f64 	%fd8451, %fd23286, %fd8450;
	abs.f64 	%fd8452, %fd8451;
	setp.gt.f64 	%p1201, %fd8452, 0d41CDCD64FF800000;
	selp.f64 	%fd469, 0dBFF0000000000000, %fd8449, %p1201;
	selp.f64 	%fd470, 0d7FF0000000000000, %fd8451, %p1201;
	cvt.s16.s8 	%rs1337, %rs4473;
	mov.b32 	%r6777, {%rs1337, %rs1336};
	mov.b32 	%r6778, 1305;
	dp2a.lo.s32.u32 	%r6779, %r6777, %r6778, %r6767;
	mul.wide.s32 	%rd2530, %r6779, 8;
	add.s64 	%rd263, %rd1, %rd2530;
	ld.global.f64 	%fd471, [%rd263+21000];
	abs.f64 	%fd8453, %fd471;
	setp.geu.f64 	%p1202, %fd8453, 0d41CDCD64FF800000;
	@%p1202 bra 	$L__BB3_1320;
	mad.lo.s64 	%rd2534, %rd260, 24, %rd261;
	add.s64 	%rd2535, %rd2534, %rd262;
	shl.b64 	%rd2536, %rd2535, 3;
	add.s64 	%rd264, %rd1, %rd2536;
	ld.global.f64 	%fd472, [%rd264+23000];
	abs.f64 	%fd8468, %fd472;
	setp.geu.f64 	%p1207, %fd8468, 0d41CDCD64FF800000;
	@%p1207 bra 	$L__BB3_1318;
	ld.global.f64 	%fd8481, [%rd263+20000];
	add.f64 	%fd8482, %fd23287, %fd8481;
	ld.global.f64 	%fd8483, [%rd264+22000];
	add.f64 	%fd8484, %fd8482, %fd8483;
	add.f64 	%fd8485, %fd23286, %fd471;
	add.f64 	%fd8486, %fd8485, %fd472;
	abs.f64 	%fd8487, %fd8486;
	setp.gt.f64 	%p1211, %fd8487, 0d41CDCD64FF800000;
	selp.f64 	%fd23283, 0dBFF0000000000000, %fd8484, %p1211;
	selp.f64 	%fd23284, 0d7FF0000000000000, %fd8486, %p1211;
	add.f64 	%fd8488, %fd23284, 0d4069000000000000;
	add.f64 	%fd8489, %fd23283, 0dC016CCCCCCCCCCCD;
	add.f64 	%fd8490, %fd272, %fd8489;
	div.rn.f64 	%fd23285, %fd8488, %fd8490;
	abs.f64 	%fd8491, %fd470;
	setp.geu.f64 	%p1212, %fd8491, 0d41CDCD64FF800000;
	@%p1212 bra 	$L__BB3_1323;
	add.f64 	%fd8492, %fd470, 0d4069000000000000;
	add.f64 	%fd8493, %fd469, 0dC016CCCCCCCCCCCD;
	add.f64 	%fd8494, %fd272, %fd8493;
	div.rn.f64 	%fd8495, %fd8492, %fd8494;
	setp.lt.f64 	%p1213, %fd8495, %fd23285;
	selp.f64 	%fd23283, %fd23283, %fd469, %p1213;
	selp.f64 	%fd23284, %fd23284, %fd470, %p1213;
	selp.f64 	%fd23285, %fd23285, %fd8495, %p1213;
	bra.uni 	$L__BB3_1323;
$L__BB3_1318:
	ld.global.f64 	%fd8469, [%rd263+20000];
	add.f64 	%fd8470, %fd23287, %fd8469;
	add.f64 	%fd8471, %fd23286, %fd471;
	abs.f64 	%fd8472, %fd8471;
	setp.gt.f64 	%p1208, %fd8472, 0d41CDCD64FF800000;
	selp.f64 	%fd23283, 0dBFF0000000000000, %fd8470, %p1208;
	selp.f64 	%fd23284, 0d7FF0000000000000, %fd8471, %p1208;
	add.f64 	%fd8473, %fd23284, 0d4069000000000000;
	add.f64 	%fd8474, %fd23283, 0dC016CCCCCCCCCCCD;
	add.f64 	%fd8475, %fd272, %fd8474;
	div.rn.f64 	%fd23285, %fd8473, %fd8475;
	abs.f64 	%fd8476, %fd470;
	setp.geu.f64 	%p1209, %fd8476, 0d41CDCD64FF800000;
	@%p1209 bra 	$L__BB3_1323;
	add.f64 	%fd8477, %fd470, 0d4069000000000000;
	add.f64 	%fd8478, %fd469, 0dC016CCCCCCCCCCCD;
	add.f64 	%fd8479, %fd272, %fd8478;
	div.rn.f64 	%fd8480, %fd8477, %fd8479;
	setp.lt.f64 	%p1210, %fd8480, %fd23285;
	selp.f64 	%fd23283, %fd23283, %fd469, %p1210;
	selp.f64 	%fd23284, %fd23284, %fd470, %p1210;
	selp.f64 	%fd23285, %fd23285, %fd8480, %p1210;
	bra.uni 	$L__BB3_1323;
$L__BB3_1320:
	mad.lo.s64 	%rd2531, %rd260, 24, %rd261;
	add.s64 	%rd2532, %rd2531, %rd262;
	shl.b64 	%rd2533, %rd2532, 3;
	add.s64 	%rd265, %rd1, %rd2533;
	ld.global.f64 	%fd485, [%rd265+23000];
	abs.f64 	%fd8455, %fd485;
	setp.geu.f64 	%p1203, %fd8455, 0d41CDCD64FF800000;
	mov.f64 	%fd23283, %fd469;
	mov.f64 	%fd23284, %fd470;
	@%p1203 bra 	$L__BB3_1323;
	ld.global.f64 	%fd8456, [%rd265+22000];
	add.f64 	%fd8457, %fd23287, %fd8456;
	add.f64 	%fd8458, %fd23286, %fd485;
	abs.f64 	%fd8459, %fd8458;
	setp.gt.f64 	%p1204, %fd8459, 0d41CDCD64FF800000;
	selp.f64 	%fd23283, 0dBFF0000000000000, %fd8457, %p1204;
	selp.f64 	%fd23284, 0d7FF0000000000000, %fd8458, %p1204;
	add.f64 	%fd8460, %fd23284, 0d4069000000000000;
	add.f64 	%fd8461, %fd23283, 0dC016CCCCCCCCCCCD;
	add.f64 	%fd8462, %fd272, %fd8461;
	div.rn.f64 	%fd23285, %fd8460, %fd8462;
	abs.f64 	%fd8463, %fd470;
	setp.geu.f64 	%p1205, %fd8463, 0d41CDCD64FF800000;
	@%p1205 bra 	$L__BB3_1323;
	add.f64 	%fd8464, %fd470, 0d4069000000000000;
	add.f64 	%fd8465, %fd469, 0dC016CCCCCCCCCCCD;
	add.f64 	%fd8466, %fd272, %fd8465;
	div.rn.f64 	%fd8467, %fd8464, %fd8466;
	setp.lt.f64 	%p1206, %fd8467, %fd23285;
	selp.f64 	%fd23283, %fd23283, %fd469, %p1206;
	selp.f64 	%fd23284, %fd23284, %fd470, %p1206;
	selp.f64 	%fd23285, %fd23285, %fd8467, %p1206;
$L__BB3_1323:
	add.f64 	%fd8496, %fd23287, 0dC016CCCCCCCCCCCD;
	add.f64 	%fd495, %fd272, %fd8496;
	abs.f64 	%fd8497, %fd23284;
	setp.geu.f64 	%p1214, %fd8497, 0d41CDCD64FF800000;
	@%p1214 bra 	$L__BB3_1325;
	add.f64 	%fd8498, %fd23286, 0d4069000000000000;
	div.rn.f64 	%fd8499, %fd8498, %fd495;
	setp.lt.f64 	%p1215, %fd23285, %fd8499;
	selp.f64 	%fd23286, %fd23286, %fd23284, %p1215;
	selp.f64 	%fd23287, %fd23287, %fd23283, %p1215;
$L__BB3_1325:
	add.s32 	%r658, %r21429, -1;
	mul.lo.s32 	%r659, %r658, %r574;
	add.s32 	%r660, %r21428, -1;
	add.s32 	%r661, %r660, %r659;
	mul.wide.s32 	%rd2537, %r661, 8;
	add.s64 	%rd2538, %rd23, %rd2537;
	ld.local.f64 	%fd500, [%rd2538];
	abs.f64 	%fd501, %fd500;
	abs.f64 	%fd8500, %fd23287;
	max.f64 	%fd8502, %fd501, %fd8500;
	setp.gt.f64 	%p1216, %fd8502, 0d41CDCD64FF800000;
	sub.f64 	%fd8503, %fd500, %fd23287;
	abs.f64 	%fd8504, %fd8503;
	setp.geu.f64 	%p1217, %fd8504, 0d3EE4F8B588E368F1;
	or.pred  	%p1218, %p1216, %p1217;
	@%p1218 bra 	$L__BB3_1327;
	mul.wide.s32 	%rd2539, %r661, 8;
	add.s64 	%rd2540, %rd22, %rd2539;
	ld.local.f64 	%fd8506, [%rd2540];
	abs.f64 	%fd8507, %fd8506;
	abs.f64 	%fd8508, %fd23286;
	max.f64 	%fd8510, %fd8507, %fd8508;
	setp.leu.f64 	%p1219, %fd8510, 0d41CDCD64FF800000;
	sub.f64 	%fd8511, %fd8506, %fd23286;
	abs.f64 	%fd8512, %fd8511;
	setp.lt.f64 	%p1220, %fd8512, 0d3EE4F8B588E368F1;
	and.pred  	%p1221, %p1219, %p1220;
	@%p1221 bra 	$L__BB3_1349;
$L__BB3_1327:
	mov.pred 	%p13870, -1;
	min.s32 	%r20989, %r21428, %r21429;
	setp.lt.s32 	%p13740, %r20989, 2;
	@%p13740 bra 	$L__BB3_1330;
	cvt.u64.u32 	%rd12410, %r658;
	add.s64 	%rd12411, %rd26, %rd12410;
	cvt.u64.u32 	%rd12412, %r660;
	add.s64 	%rd12413, %rd27, %rd12412;
	cvt.u64.u32 	%rd12414, %r21428;
	add.s64 	%rd12415, %rd27, %rd12414;
	ld.local.s8 	%r20990, [%rd12415];
	ld.local.u8 	%r20991, [%rd12411];
	prmt.b32 	%r20993, %r6758, %r20991, 0x3340U;
	ld.local.u8 	%r20994, [%rd12413];
	prmt.b32 	%r20995, %r20994, 0, 0x3340U;
	prmt.b32 	%r20996, %r20993, %r20995, 0x5410U;
	mov.b32 	%r20997, 359705;
	dp4a.s32.u32 	%r20998, %r20996, %r20997, %r20990;
	mul.wide.s32 	%rd12416, %r20998, 8;
	add.s64 	%rd12417, %rd1, %rd12416;
	ld.global.f64 	%fd22879, [%rd12417];
	sub.s32 	%r20999, %r659, %r574;
	add.s32 	%r662, %r21428, -2;
	add.s32 	%r21000, %r662, %r20999;
	mul.wide.s32 	%rd12418, %r21000, 8;
	add.s64 	%rd12419, %rd23, %rd12418;
	ld.local.f64 	%fd22880, [%rd12419];
	add.f64 	%fd22881, %fd22879, %fd22880;
	abs.f64 	%fd22882, %fd22881;
	max.f64 	%fd22884, %fd501, %fd22882;
	setp.gt.f64 	%p13742, %fd22884, 0d41CDCD64FF800000;
	sub.f64 	%fd22885, %fd500, %fd22881;
	abs.f64 	%fd22886, %fd22885;
	setp.geu.f64 	%p13743, %fd22886, 0d3EE4F8B588E368F1;
	or.pred  	%p13744, %p13742, %p13743;
	@%p13744 bra 	$L__BB3_1330;
	add.s32 	%r21001, %r21429, -2;
	mul.wide.u32 	%rd12420, %r21001, 4;
	add.s64 	%rd12421, %rd24, %rd12420;
	st.local.u32 	[%rd12421], %r660;
	mul.wide.u32 	%rd12422, %r662, 4;
	add.s64 	%rd12423, %rd25, %rd12422;
	st.local.u32 	[%rd12423], %r658;
	mov.pred 	%p13870, 0;
	mov.u32 	%r21428, %r660;
	mov.u32 	%r21429, %r658;
$L__BB3_1330:
	not.pred 	%p13746, %p13870;
	@%p13746 bra 	$L__BB3_1311;
	mov.b32 	%r21425, 3;
$L__BB3_1332:
	mov.u32 	%r667, %r21425;
	add.s32 	%r668, %r21429, -1;
	sub.s32 	%r21003, %r21428, %r667;
	add.s32 	%r21004, %r21003, 1;
	setp.gt.u32 	%p13748, %r21003, 2147483646;
	abs.s32 	%r21005, %r21003;
	selp.b32 	%r669, %r21005, 0, %p13748;
	sub.s32 	%r21427, %r668, %r669;
	selp.b32 	%r21426, 1, %r21004, %p13748;
	setp.lt.s32 	%p13749, %r21427, 1;
	setp.ge.s32 	%p13750, %r21426, %r21428;
	mov.pred 	%p13871, -1;
	or.pred  	%p13751, %p13749, %p13750;
	@%p13751 bra 	$L__BB3_1348;
	cvt.s64.s32 	%rd12424, %r21428;
	add.s64 	%rd266, %rd27, %rd12424;
	add.s32 	%r21007, %r21428, -1;
	cvt.s64.s32 	%rd12425, %r21429;
	add.s64 	%rd267, %rd26, %rd12425;
	mad.lo.s32 	%r21008, %r668, %r574, %r21007;
	mul.wide.s32 	%rd12426, %r21008, 8;
	add.s64 	%rd268, %rd22, %rd12426;
	add.s64 	%rd12427, %rd23, %rd12426;
	ld.local.f64 	%fd502, [%rd12427];
	abs.f64 	%fd503, %fd502;
	add.s32 	%r21009, %r21007, %r669;
	sub.s32 	%r21010, %r21009, %r21426;
	mul.wide.s32 	%rd12428, %r21010, 8;
	add.s64 	%rd269, %rd1, %rd12428;
	add.f64 	%fd22888, %fd502, 0dC016CCCCCCCCCCCD;
	add.f64 	%fd504, %fd272, %fd22888;
	mul.wide.u32 	%rd12429, %r21010, 8;
	add.s64 	%rd270, %rd1, %rd12429;
$L__BB3_1334:
	not.b32 	%r21011, %r21427;
	add.s32 	%r674, %r21429, %r21011;
	not.b32 	%r21012, %r21426;
	add.s32 	%r675, %r21428, %r21012;
	setp.eq.s32 	%p13752, %r674, 0;
	setp.gt.s32 	%p13753, %r675, 0;
	and.pred  	%p13754, %p13752, %p13753;
	@%p13754 bra 	$L__BB3_1336;
	setp.ne.s32 	%p13755, %r675, 0;
	setp.lt.s32 	%p13756, %r674, 1;
	or.pred  	%p13757, %p13756, %p13755;
	@%p13757 bra 	$L__BB3_1341;
$L__BB3_1336:
	setp.ne.s32 	%p13764, %r675, 1;
	setp.ne.s32 	%p13765, %r674, 1;
	and.pred  	%p13766, %p13765, %p13764;
	@%p13766 bra 	$L__BB3_1340;
	setp.eq.s32 	%p13768, %r674, 1;
	setp.eq.s32 	%p13769, %r675, 1;
	setp.eq.s32 	%p13770, %r674, 0;
	and.pred  	%p13771, %p13770, %p13769;
	setp.eq.s32 	%p13772, %r675, 0;
	and.pred  	%p13773, %p13768, %p13772;
	or.pred  	%p13774, %p13771, %p13773;
	mov.f64 	%fd23289, 0d0000000000000000;
	mov.f64 	%fd23288, 0dC0A9300000000000;
	not.pred 	%p13775, %p13774;
	@%p13775 bra 	$L__BB3_1339;
	ld.global.f64 	%fd22943, [%rd270+25192];
	cvt.u64.u32 	%rd12469, %r21427;
	add.s64 	%rd12470, %rd26, %rd12469;
	cvt.s64.s32 	%rd12471, %r21426;
	add.s64 	%rd12472, %rd27, %rd12471;
	ld.local.s8 	%r21062, [%rd266];
	ld.local.u8 	%r21063, [%rd12470];
	ld.local.u8 	%r21064, [%rd267];
	prmt.b32 	%r21065, %r21063, %r21064, 0x3340U;
	ld.local.u8 	%r21066, [%rd12472];
	prmt.b32 	%r21067, %r21066, 0, 0x3340U;
	prmt.b32 	%r21068, %r21065, %r21067, 0x5410U;
	mov.b32 	%r21069, 334205;
	dp4a.s32.u32 	%r21070, %r21068, %r21069, %r21062;
	mul.wide.s32 	%rd12473, %r21070, 8;
	add.s64 	%rd12474, %rd1, %rd12473;
	ld.global.f64 	%fd22944, [%rd12474+5000];
	add.f64 	%fd23289, %fd22943, %fd22944;
	ld.global.f64 	%fd22945, [%rd270+24472];
	ld.global.f64 	%fd22946, [%rd12474];
	add.f64 	%fd23288, %fd22945, %fd22946;
$L__BB3_1339:
	add.s32 	%r21071, %r21427, -1;
	mad.lo.s32 	%r21072, %r21071, %r574, %r21426;
	add.s32 	%r21073, %r21072, -1;
	mul.wide.s32 	%rd12475, %r21073, 8;
	add.s64 	%rd12476, %rd22, %rd12475;
	ld.local.f64 	%fd22947, [%rd12476];
	add.f64 	%fd22948, %fd23289, %fd22947;
	add.s64 	%rd12477, %rd23, %rd12475;
	ld.local.f64 	%fd22949, [%rd12477];
	add.f64 	%fd22950, %fd23288, %fd22949;
	abs.f64 	%fd22951, %fd22948;
	setp.gt.f64 	%p13776, %fd22951, 0d41CDCD64FF800000;
	selp.f64 	%fd23291, 0dBFF0000000000000, %fd22950, %p13776;
	selp.f64 	%fd23290, 0d7FF0000000000000, %fd22948, %p13776;
	bra.uni 	$L__BB3_1344;
$L__BB3_1340:
	ld.global.f64 	%fd22926, [%rd269+25192];
	cvt.u64.u32 	%rd12452, %r21427;
	add.s64 	%rd12453, %rd26, %rd12452;
	ld.local.s8 	%r21057, [%rd12453];
	mul.wide.s32 	%rd12454, %r21057, 5;
	cvt.s64.s32 	%rd12455, %r21426;
	add.s64 	%rd12456, %rd27, %rd12455;
	ld.local.s8 	%rd12457, [%rd12456];
	add.s64 	%rd12458, %rd12454, %rd12457;
	shl.b64 	%rd12459, %rd12458, 3;
	add.s64 	%rd12460, %rd1, %rd12459;
	ld.global.f64 	%fd22927, [%rd12460+45640];
	add.f64 	%fd22928, %fd22926, %fd22927;
	ld.local.s8 	%r21058, [%rd267];
	mul.wide.s32 	%rd12461, %r21058, 5;
	ld.local.s8 	%rd12462, [%rd266];
	add.s64 	%rd12463, %rd12461, %rd12462;
	shl.b64 	%rd12464, %rd12463, 3;
	add.s64 	%rd12465, %rd1, %rd12464;
	ld.global.f64 	%fd22929, [%rd12465+45640];
	add.f64 	%fd22930, %fd22928, %fd22929;
	add.s32 	%r21059, %r21427, -1;
	mad.lo.s32 	%r21060, %r21059, %r574, %r21426;
	add.s32 	%r21061, %r21060, -1;
	mul.wide.s32 	%rd12466, %r21061, 8;
	add.s64 	%rd12467, %rd22, %rd12466;
	ld.local.f64 	%fd22931, [%rd12467];
	add.f64 	%fd22932, %fd22930, %fd22931;
	ld.global.f64 	%fd22933, [%rd269+24472];
	ld.global.f64 	%fd22934, [%rd12460+45440];
	add.f64 	%fd22935, %fd22933, %fd22934;
	ld.global.f64 	%fd22936, [%rd12465+45440];
	add.f64 	%fd22937, %fd22935, %fd22936;
	add.s64 	%rd12468, %rd23, %rd12466;
	ld.local.f64 	%fd22938, [%rd12468];
	add.f64 	%fd22939, %fd22937, %fd22938;
	abs.f64 	%fd22940, %fd22932;
	setp.gt.f64 	%p13767, %fd22940, 0d41CDCD64FF800000;
	selp.f64 	%fd23291, 0dBFF0000000000000, %fd22939, %p13767;
	selp.f64 	%fd23290, 0d7FF0000000000000, %fd22932, %p13767;
	bra.uni 	$L__BB3_1344;
$L__BB3_1341:
	setp.ne.s32 	%p13758, %r674, 1;
	setp.ne.s32 	%p13759, %r675, 1;
	or.pred  	%p13760, %p13758, %p13759;
	@%p13760 bra 	$L__BB3_1343;
	cvt.u64.u32 	%rd12441, %r21427;
	add.s64 	%rd12442, %rd26, %rd12441;
	cvt.s64.s32 	%rd12443, %r21426;
	add.s64 	%rd12444, %rd27, %rd12443;
	ld.local.s8 	%r21036, [%rd12444+1];
	ld.local.u8 	%r21037, [%rd12442+1];
	ld.local.u8 	%r21038, [%rd12442];
	prmt.b32 	%r21039, %r21038, %r21037, 0x3340U;
	ld.local.u8 	%r21040, [%rd12444];
	prmt.b32 	%r21041, %r21040, 0, 0x3340U;
	prmt.b32 	%r21042, %r21039, %r21041, 0x5410U;
	mov.b32 	%r21043, 334205;
	dp4a.s32.u32 	%r21044, %r21042, %r21043, %r21036;
	mul.wide.s32 	%rd12445, %r21044, 8;
	add.s64 	%rd12446, %rd1, %rd12445;
	ld.global.f64 	%fd22906, [%rd12446+10000];
	ld.local.s8 	%r21045, [%rd267+-1];
	ld.local.u8 	%r21046, [%rd266];
	ld.local.u8 	%r21047, [%rd266+-1];
	prmt.b32 	%r21048, %r21047, %r21046, 0x3340U;
	ld.local.u8 	%r21049, [%rd267];
	prmt.b32 	%r21050, %r21049, 0, 0x3340U;
	prmt.b32 	%r21051, %r21048, %r21050, 0x5410U;
	mov.b32 	%r21052, 359705;
	dp4a.s32.u32 	%r21053, %r21051, %r21052, %r21045;
	mul.wide.s32 	%rd12447, %r21053, 8;
	add.s64 	%rd12448, %rd1, %rd12447;
	ld.global.f64 	%fd22907, [%rd12448+10000];
	add.f64 	%fd22908, %fd22906, %fd22907;
	add.s32 	%r21054, %r21427, -1;
	mad.lo.s32 	%r21055, %r21054, %r574, %r21426;
	add.s32 	%r21056, %r21055, -1;
	mul.wide.s32 	%rd12449, %r21056, 8;
	add.s64 	%rd12450, %rd23, %rd12449;
	ld.local.f64 	%fd22909, [%rd12450];
	add.f64 	%fd22910, %fd22908, %fd22909;
	ld.global.f64 	%fd22911, [%rd12446+15000];
	ld.global.f64 	%fd22912, [%rd12448+15000];
	add.f64 	%fd22913, %fd22911, %fd22912;
	add.s64 	%rd12451, %rd22, %rd12449;
	ld.local.f64 	%fd22914, [%rd12451];
	add.f64 	%fd22915, %fd22913, %fd22914;
	abs.f64 	%fd22916, %fd22915;
	setp.gt.f64 	%p13762, %fd22916, 0d41CDCD64FF800000;
	selp.f64 	%fd22917, 0dBFF0000000000000, %fd22910, %p13762;
	selp.f64 	%fd22918, 0d7FF0000000000000, %fd22915, %p13762;
	add.f64 	%fd22919, %fd22918, 0d4069000000000000;
	add.f64 	%fd22920, %fd22917, 0dC016CCCCCCCCCCCD;
	add.f64 	%fd22921, %fd272, %fd22920;
	div.rn.f64 	%fd22922, %fd22919, %fd22921;
	ld.local.f64 	%fd22923, [%rd268];
	add.f64 	%fd22924, %fd22923, 0d4069000000000000;
	div.rn.f64 	%fd22925, %fd22924, %fd504;
	setp.ltu.f64 	%p13763, %fd22922, %fd22925;
	selp.f64 	%fd23290, 0d7FF0000000000000, %fd22918, %p13763;
	selp.f64 	%fd23291, 0dBFF0000000000000, %fd22917, %p13763;
	bra.uni 	$L__BB3_1344;
$L__BB3_1343:
	ld.global.f64 	%fd22889, [%rd269+24952];
	cvt.u64.u32 	%rd12430, %r21427;
	add.s64 	%rd12431, %rd26, %rd12430;
	cvt.s64.s32 	%rd12432, %r21426;
	add.s64 	%rd12433, %rd27, %rd12432;
	ld.local.s8 	%r21013, [%rd12433+1];
	ld.local.u8 	%r21014, [%rd12431+1];
	ld.local.u8 	%r21015, [%rd12431];
	prmt.b32 	%r21016, %r21015, %r21014, 0x3340U;
	ld.local.u8 	%r21017, [%rd12433];
	prmt.b32 	%r21018, %r21017, 0, 0x3340U;
	prmt.b32 	%r21019, %r21016, %r21018, 0x5410U;
	mov.b32 	%r21020, 334205;
	dp4a.s32.u32 	%r21021, %r21019, %r21020, %r21013;
	mul.wide.s32 	%rd12434, %r21021, 8;
	add.s64 	%rd12435, %rd1, %rd12434;
	ld.global.f64 	%fd22890, [%rd12435+30440];
	add.f64 	%fd22891, %fd22889, %fd22890;
	ld.local.s8 	%r21022, [%rd267+-1];
	ld.local.u8 	%r21023, [%rd266];
	ld.local.u8 	%r21024, [%rd266+-1];
	prmt.b32 	%r21025, %r21024, %r21023, 0x3340U;
	ld.local.u8 	%r21026, [%rd267];
	prmt.b32 	%r21027, %r21026, 0, 0x3340U;
	prmt.b32 	%r21028, %r21025, %r21027, 0x5410U;
	mov.b32 	%r21029, 359705;
	dp4a.s32.u32 	%r21030, %r21028, %r21029, %r21022;
	mul.wide.s32 	%rd12436, %r21030, 8;
	add.s64 	%rd12437, %rd1, %rd12436;
	ld.global.f64 	%fd22892, [%rd12437+30440];
	add.f64 	%fd22893, %fd22891, %fd22892;
	add.s32 	%r21031, %r21427, -1;
	mad.lo.s32 	%r21032, %r21031, %r574, %r21426;
	add.s32 	%r21033, %r21032, -1;
	mul.wide.s32 	%rd12438, %r21033, 8;
	add.s64 	%rd12439, %rd22, %rd12438;
	ld.local.f64 	%fd22894, [%rd12439];
	add.f64 	%fd22895, %fd22893, %fd22894;
	ld.global.f64 	%fd22896, [%rd269+24232];
	ld.global.f64 	%fd22897, [%rd12435+25440];
	add.f64 	%fd22898, %fd22896, %fd22897;
	ld.global.f64 	%fd22899, [%rd12437+25440];
	add.f64 	%fd22900, %fd22898, %fd22899;
	sub.s32 	%r21034, %r674, %r675;
	abs.s32 	%r21035, %r21034;
	cvt.rn.f64.s32 	%fd22901, %r21035;
	fma.rn.f64 	%fd22902, %fd22901, 0dBFEEF3E864B31D04, %fd22900;
	add.s64 	%rd12440, %rd23, %rd12438;
	ld.local.f64 	%fd22903, [%rd12440];
	add.f64 	%fd22904, %fd22903, %fd22902;
	abs.f64 	%fd22905, %fd22895;
	setp.gt.f64 	%p13761, %fd22905, 0d41CDCD64FF800000;
	selp.f64 	%fd23291, 0dBFF0000000000000, %fd22904, %p13761;
	selp.f64 	%fd23290, 0d7FF0000000000000, %fd22895, %p13761;
$L__BB3_1344:
	abs.f64 	%fd22952, %fd23291;
	max.f64 	%fd22954, %fd503, %fd22952;
	setp.gt.f64 	%p13777, %fd22954, 0d41CDCD64FF800000;
	sub.f64 	%fd22955, %fd502, %fd23291;
	abs.f64 	%fd22956, %fd22955;
	setp.geu.f64 	%p13778, %fd22956, 0d3EE4F8B588E368F1;
	or.pred  	%p13779, %p13777, %p13778;
	@%p13779 bra 	$L__BB3_1347;
	ld.local.f64 	%fd22958, [%rd268];
	abs.f64 	%fd22959, %fd22958;
	abs.f64 	%fd22960, %fd23290;
	max.f64 	%fd22962, %fd22959, %fd22960;
	setp.gt.f64 	%p13780, %fd22962, 0d41CDCD64FF800000;
	sub.f64 	%fd22963, %fd22958, %fd23290;
	abs.f64 	%fd22964, %fd22963;
	setp.geu.f64 	%p13781, %fd22964, 0d3EE4F8B588E368F1;
	or.pred  	%p13782, %p13780, %p13781;
	@%p13782 bra 	$L__BB3_1347;
	add.s32 	%r21074, %r21427, -1;
	mul.wide.u32 	%rd12478, %r21074, 4;
	add.s64 	%rd12479, %rd24, %rd12478;
	st.local.u32 	[%rd12479], %r21426;
	mul.wide.s32 	%rd12480, %r21426, 4;
	add.s64 	%rd12481, %rd25, %rd12480;
	st.local.u32 	[%rd12481+-4], %r21427;
	mov.pred 	%p13871, 0;
	mov.u32 	%r21428, %r21426;
	mov.u32 	%r21429, %r21427;
	bra.uni 	$L__BB3_1348;
$L__BB3_1347:
	add.s32 	%r676, %r21427, -1;
	add.s32 	%r21426, %r21426, 1;
	setp.gt.s32 	%p13785, %r21427, 1;
	setp.lt.s32 	%p13786, %r21426, %r21428;
	and.pred  	%p13787, %p13785, %p13786;
	mov.u32 	%r21427, %r676;
	@%p13787 bra 	$L__BB3_1334;
$L__BB3_1348:
	add.s32 	%r21425, %r667, 1;
	setp.lt.u32 	%p13788, %r667, 32;
	and.pred  	%p13789, %p13871, %p13788;
	@%p13789 bra 	$L__BB3_1332;
	bra.uni 	$L__BB3_1311;
$L__BB3_1349:
	ld.local.f64 	%fd8515, [%rd258];
	add.f64 	%fd519, %fd23281, %fd8515;
	mul.wide.s32 	%rd2541, %r653, 8;
	add.s64 	%rd2542, %rd23, %rd2541;
	ld.local.f64 	%fd8516, [%rd2542];
	add.f64 	%fd520, %fd23282, %fd8516;
	mov.f64 	%fd23292, 0d3FE0000000000000;
	@%p1161 bra 	$L__BB3_1379;
	mov.b32 	%r21453, 0;
	@%p1179 bra 	$L__BB3_1364;
	and.b32  	%r681, %r572, 15;
	setp.lt.u32 	%p1224, %r572, 16;
	mov.b32 	%r21453, 0;
	mov.u32 	%r21432, %r21453;
	@%p1224 bra 	$L__BB3_1354;
	and.b32  	%r21432, %r572, 2147483632;
	mov.b32 	%r21453, 0;
	mov.u32 	%r21441, %r21453;
$L__BB3_1353:
	.pragma "nounroll";
	mul.wide.u32 	%rd2543, %r21441, 4;
	add.s64 	%rd2544, %rd24, %rd2543;
	ld.local.u32 	%r6784, [%rd2544];
	setp.gt.s32 	%p1225, %r6784, 0;
	selp.u32 	%r6785, 1, 0, %p1225;
	add.s32 	%r6786, %r21453, %r6785;
	ld.local.u32 	%r6787, [%rd2544+4];
	setp.gt.s32 	%p1226, %r6787, 0;
	selp.u32 	%r6788, 1, 0, %p1226;
	add.s32 	%r6789, %r6786, %r6788;
	ld.local.u32 	%r6790, [%rd2544+8];
	setp.gt.s32 	%p1227, %r6790, 0;
	selp.u32 	%r6791, 1, 0, %p1227;
	add.s32 	%r6792, %r6789, %r6791;
	ld.local.u32 	%r6793, [%rd2544+12];
	setp.gt.s32 	%p1228, %r6793, 0;
	selp.u32 	%r6794, 1, 0, %p1228;
	add.s32 	%r6795, %r6792, %r6794;
	ld.local.u32 	%r6796, [%rd2544+16];
	setp.gt.s32 	%p1229, %r6796, 0;
	selp.u32 	%r6797, 1, 0, %p1229;
	add.s32 	%r6798, %r6795, %r6797;
	ld.local.u32 	%r6799, [%rd2544+20];
	setp.gt.s32 	%p1230, %r6799, 0;
	selp.u32 	%r6800, 1, 0, %p1230;
	add.s32 	%r6801, %r6798, %r6800;
	ld.local.u32 	%r6802, [%rd2544+24];
	setp.gt.s32 	%p1231, %r6802, 0;
	selp.u32 	%r6803, 1, 0, %p1231;
	add.s32 	%r6804, %r6801, %r6803;
	ld.local.u32 	%r6805, [%rd2544+28];
	setp.gt.s32 	%p1232, %r6805, 0;
	selp.u32 	%r6806, 1, 0, %p1232;
	add.s32 	%r6807, %r6804, %r6806;
	ld.local.u32 	%r6808, [%rd2544+32];
	setp.gt.s32 	%p1233, %r6808, 0;
	selp.u32 	%r6809, 1, 0, %p1233;
	add.s32 	%r6810, %r6807, %r6809;
	ld.local.u32 	%r6811, [%rd2544+36];
	setp.gt.s32 	%p1234, %r6811, 0;
	selp.u32 	%r6812, 1, 0, %p1234;
	add.s32 	%r6813, %r6810, %r6812;
	ld.local.u32 	%r6814, [%rd2544+40];
	setp.gt.s32 	%p1235, %r6814, 0;
	selp.u32 	%r6815, 1, 0, %p1235;
	add.s32 	%r6816, %r6813, %r6815;
	ld.local.u32 	%r6817, [%rd2544+44];
	setp.gt.s32 	%p1236, %r6817, 0;
	selp.u32 	%r6818, 1, 0, %p1236;
	add.s32 	%r6819, %r6816, %r6818;
	ld.local.u32 	%r6820, [%rd2544+48];
	setp.gt.s32 	%p1237, %r6820, 0;
	selp.u32 	%r6821, 1, 0, %p1237;
	add.s32 	%r6822, %r6819, %r6821;
	ld.local.u32 	%r6823, [%rd2544+52];
	setp.gt.s32 	%p1238, %r6823, 0;
	selp.u32 	%r6824, 1, 0, %p1238;
	add.s32 	%r6825, %r6822, %r6824;
	ld.local.u32 	%r6826, [%rd2544+56];
	setp.gt.s32 	%p1239, %r6826, 0;
	selp.u32 	%r6827, 1, 0, %p1239;
	add.s32 	%r6828, %r6825, %r6827;
	ld.local.u32 	%r6829, [%rd2544+60];
	setp.gt.s32 	%p1240, %r6829, 0;
	selp.u32 	%r6830, 1, 0, %p1240;
	add.s32 	%r21453, %r6828, %r6830;
	add.s32 	%r21441, %r21441, 16;
	setp.eq.s32 	%p1241, %r21441, %r21432;
	@%p1241 bra 	$L__BB3_1354;
	bra.uni 	$L__BB3_1353;
$L__BB3_1354:
	setp.eq.s32 	%p1242, %r681, 0;
	@%p1242 bra 	$L__BB3_1364;
	and.b32  	%r686, %r572, 7;
	setp.lt.u32 	%p1243, %r681, 8;
	@%p1243 bra 	$L__BB3_1357;
	mul.wide.u32 	%rd2545, %r21432, 4;
	add.s64 	%rd2546, %rd24, %rd2545;
	ld.local.u32 	%r6832, [%rd2546];
	setp.gt.s32 	%p1244, %r6832, 0;
	selp.u32 	%r6833, 1, 0, %p1244;
	add.s32 	%r6834, %r21453, %r6833;
	ld.local.u32 	%r6835, [%rd2546+4];
	setp.gt.s32 	%p1245, %r6835, 0;
	selp.u32 	%r6836, 1, 0, %p1245;
	add.s32 	%r6837, %r6834, %r6836;
	ld.local.u32 	%r6838, [%rd2546+8];
	setp.gt.s32 	%p1246, %r6838, 0;
	selp.u32 	%r6839, 1, 0, %p1246;
	add.s32 	%r6840, %r6837, %r6839;
	ld.local.u32 	%r6841, [%rd2546+12];
	setp.gt.s32 	%p1247, %r6841, 0;
	selp.u32 	%r6842, 1, 0, %p1247;
	add.s32 	%r6843, %r6840, %r6842;
	ld.local.u32 	%r6844, [%rd2546+16];
	setp.gt.s32 	%p1248, %r6844, 0;
	selp.u32 	%r6845, 1, 0, %p1248;
	add.s32 	%r6846, %r6843, %r6845;
	ld.local.u32 	%r6847, [%rd2546+20];
	setp.gt.s32 	%p1249, %r6847, 0;
	selp.u32 	%r6848, 1, 0, %p1249;
	add.s32 	%r6849, %r6846, %r6848;
	ld.local.u32 	%r6850, [%rd2546+24];
	setp.gt.s32 	%p1250, %r6850, 0;
	selp.u32 	%r6851, 1, 0, %p1250;
	add.s32 	%r6852, %r6849, %r6851;
	ld.local.u32 	%r6853, [%rd2546+28];
	setp.gt.s32 	%p1251, %r6853, 0;
	selp.u32 	%r6854, 1, 0, %p1251;
	add.s32 	%r21453, %r6852, %r6854;
	add.s32 	%r21432, %r21432, 8;
$L__BB3_1357:
	setp.eq.s32 	%p1252, %r686, 0;
	@%p1252 bra 	$L__BB3_1364;
	and.b32  	%r692, %r572, 3;
	setp.lt.u32 	%p1253, %r686, 4;
	@%p1253 bra 	$L__BB3_1360;
	mul.wide.u32 	%rd2547, %r21432, 4;
	add.s64 	%rd2548, %rd24, %rd2547;
	ld.local.u32 	%r6856, [%rd2548];
	setp.gt.s32 	%p1254, %r6856, 0;
	selp.u32 	%r6857, 1, 0, %p1254;
	add.s32 	%r6858, %r21453, %r6857;
	ld.local.u32 	%r6859, [%rd2548+4];
	setp.gt.s32 	%p1255, %r6859, 0;
	selp.u32 	%r6860, 1, 0, %p1255;
	add.s32 	%r6861, %r6858, %r6860;
	ld.local.u32 	%r6862, [%rd2548+8];
	setp.gt.s32 	%p1256, %r6862, 0;
	selp.u32 	%r6863, 1, 0, %p1256;
	add.s32 	%r6864, %r6861, %r6863;
	ld.local.u32 	%r6865, [%rd2548+12];
	setp.gt.s32 	%p1257, %r6865, 0;
	selp.u32 	%r6866, 1, 0, %p1257;
	add.s32 	%r21453, %r6864, %r6866;
	add.s32 	%r21432, %r21432, 4;
$L__BB3_1360:
	setp.eq.s32 	%p1258, %r692, 0;
	@%p1258 bra 	$L__BB3_1364;
	mul.wide.u32 	%rd2549, %r21432, 4;
	add.s64 	%rd271, %rd24, %rd2549;
	ld.local.u32 	%r6867, [%rd271];
	setp.gt.s32 	%p1259, %r6867, 0;
	selp.u32 	%r6868, 1, 0, %p1259;
	add.s32 	%r21453, %r21453, %r6868;
	setp.eq.s32 	%p1260, %r692, 1;
	@%p1260 bra 	$L__BB3_1364;
	ld.local.u32 	%r6869, [%rd271+4];
	setp.gt.s32 	%p1261, %r6869, 0;
	selp.u32 	%r6870, 1, 0, %p1261;
	add.s32 	%r21453, %r21453, %r6870;
	setp.eq.s32 	%p1262, %r692, 2;
	@%p1262 bra 	$L__BB3_1364;
	ld.local.u32 	%r6871, [%rd271+8];
	setp.gt.s32 	%p1263, %r6871, 0;
	selp.u32 	%r6872, 1, 0, %p1263;
	add.s32 	%r21453, %r21453, %r6872;
$L__BB3_1364:
	setp.eq.s32 	%p1264, %r574, 0;
	@%p1264 bra 	$L__BB3_1378;
	and.b32  	%r702, %r574, 15;
	setp.lt.u32 	%p1265, %r574, 16;
	mov.b32 	%r21446, 0;
	@%p1265 bra 	$L__BB3_1368;
	and.b32  	%r21446, %r574, 2147483632;
	mov.b32 	%r21443, 0;
$L__BB3_1367:
	.pragma "nounroll";
	mul.wide.u32 	%rd2550, %r21443, 4;
	add.s64 	%rd2551, %rd25, %rd2550;
	ld.local.u32 	%r6876, [%rd2551];
	setp.gt.s32 	%p1266, %r6876, 0;
	selp.u32 	%r6877, 1, 0, %p1266;
	add.s32 	%r6878, %r21453, %r6877;
	ld.local.u32 	%r6879, [%rd2551+4];
	setp.gt.s32 	%p1267, %r6879, 0;
	selp.u32 	%r6880, 1, 0, %p1267;
	add.s32 	%r6881, %r6878, %r6880;
	ld.local.u32 	%r6882, [%rd2551+8];
	setp.gt.s32 	%p1268, %r6882, 0;
	selp.u32 	%r6883, 1, 0, %p1268;
	add.s32 	%r6884, %r6881, %r6883;
	ld.local.u32 	%r6885, [%rd2551+12];
	setp.gt.s32 	%p1269, %r6885, 0;
	selp.u32 	%r6886, 1, 0, %p1269;
	add.s32 	%r6887, %r6884, %r6886;
	ld.local.u32 	%r6888, [%rd2551+16];
	setp.gt.s32 	%p1270, %r6888, 0;
	selp.u32 	%r6889, 1, 0, %p1270;
	add.s32 	%r6890, %r6887, %r6889;
	ld.local.u32 	%r6891, [%rd2551+20];
	setp.gt.s32 	%p1271, %r6891, 0;
	selp.u32 	%r6892, 1, 0, %p1271;
	add.s32 	%r6893, %r6890, %r6892;
	ld.local.u32 	%r6894, [%rd2551+24];
	setp.gt.s32 	%p1272, %r6894, 0;
	selp.u32 	%r6895, 1, 0, %p1272;
	add.s32 	%r6896, %r6893, %r6895;
	ld.local.u32 	%r6897, [%rd2551+28];
	setp.gt.s32 	%p1273, %r6897, 0;
	selp.u32 	%r6898, 1, 0, %p1273;
	add.s32 	%r6899, %r6896, %r6898;
	ld.local.u32 	%r6900, [%rd2551+32];
	setp.gt.s32 	%p1274, %r6900, 0;
	selp.u32 	%r6901, 1, 0, %p1274;
	add.s32 	%r6902, %r6899, %r6901;
	ld.local.u32 	%r6903, [%rd2551+36];
	setp.gt.s32 	%p1275, %r6903, 0;
	selp.u32 	%r6904, 1, 0, %p1275;
	add.s32 	%r6905, %r6902, %r6904;
	ld.local.u32 	%r6906, [%rd2551+40];
	setp.gt.s32 	%p1276, %r6906, 0;
	selp.u32 	%r6907, 1, 0, %p1276;
	add.s32 	%r6908, %r6905, %r6907;
	ld.local.u32 	%r6909, [%rd2551+44];
	setp.gt.s32 	%p1277, %r6909, 0;
	selp.u32 	%r6910, 1, 0, %p1277;
	add.s32 	%r6911, %r6908, %r6910;
	ld.local.u32 	%r6912, [%rd2551+48];
	setp.gt.s32 	%p1278, %r6912, 0;
	selp.u32 	%r6913, 1, 0, %p1278;
	add.s32 	%r6914, %r6911, %r6913;
	ld.local.u32 	%r6915, [%rd2551+52];
	setp.gt.s32 	%p1279, %r6915, 0;
	selp.u32 	%r6916, 1, 0, %p1279;
	add.s32 	%r6917, %r6914, %r6916;
	ld.local.u32 	%r6918, [%rd2551+56];
	setp.gt.s32 	%p1280, %r6918, 0;
	selp.u32 	%r6919, 1, 0, %p1280;
	add.s32 	%r6920, %r6917, %r6919;
	ld.local.u32 	%r6921, [%rd2551+60];
	setp.gt.s32 	%p1281, %r6921, 0;
	selp.u32 	%r6922, 1, 0, %p1281;
	add.s32 	%r21453, %r6920, %r6922;
	add.s32 	%r21443, %r21443, 16;
	setp.ne.s32 	%p1282, %r21443, %r21446;
	@%p1282 bra 	$L__BB3_1367;
$L__BB3_1368:
	setp.eq.s32 	%p1283, %r702, 0;
	@%p1283 bra 	$L__BB3_1378;
	and.b32  	%r715, %r574, 7;
	setp.lt.u32 	%p1284, %r702, 8;
	@%p1284 bra 	$L__BB3_1371;
	mul.wide.u32 	%rd2552, %r21446, 4;
	add.s64 	%rd2553, %rd25, %rd2552;
	ld.local.u32 	%r6924, [%rd2553];
	setp.gt.s32 	%p1285, %r6924, 0;
	selp.u32 	%r6925, 1, 0, %p1285;
	add.s32 	%r6926, %r21453, %r6925;
	ld.local.u32 	%r6927, [%rd2553+4];
	setp.gt.s32 	%p1286, %r6927, 0;
	selp.u32 	%r6928, 1, 0, %p1286;
	add.s32 	%r6929, %r6926, %r6928;
	ld.local.u32 	%r6930, [%rd2553+8];
	setp.gt.s32 	%p1287, %r6930, 0;
	selp.u32 	%r6931, 1, 0, %p1287;
	add.s32 	%r6932, %r6929, %r6931;
	ld.local.u32 	%r6933, [%rd2553+12];
	setp.gt.s32 	%p1288, %r6933, 0;
	selp.u32 	%r6934, 1, 0, %p1288;
	add.s32 	%r6935, %r6932, %r6934;
	ld.local.u32 	%r6936, [%rd2553+16];
	setp.gt.s32 	%p1289, %r6936, 0;
	selp.u32 	%r6937, 1, 0, %p1289;
	add.s32 	%r6938, %r6935, %r6937;
	ld.local.u32 	%r6939, [%rd2553+20];
	setp.gt.s32 	%p1290, %r6939, 0;
	selp.u32 	%r6940, 1, 0, %p1290;
	add.s32 	%r6941, %r6938, %r6940;
	ld.local.u32 	%r6942, [%rd2553+24];
	setp.gt.s32 	%p1291, %r6942, 0;
	selp.u32 	%r6943, 1, 0, %p1291;
	add.s32 	%r6944, %r6941, %r6943;
	ld.local.u32 	%r6945, [%rd2553+28];
	setp.gt.s32 	%p1292, %r6945, 0;
	selp.u32 	%r6946, 1, 0, %p1292;
	add.s32 	%r21453, %r6944, %r6946;
	add.s32 	%r21446, %r21446, 8;
$L__BB3_1371:
	setp.eq.s32 	%p1293, %r715, 0;
	@%p1293 bra 	$L__BB3_1378;
	and.b32  	%r721, %r574, 3;
	setp.lt.u32 	%p1294, %r715, 4;
	@%p1294 bra 	$L__BB3_1374;
	mul.wide.u32 	%rd2554, %r21446, 4;
	add.s64 	%rd2555, %rd25, %rd2554;
	ld.local.u32 	%r6948, [%rd2555];
	setp.gt.s32 	%p1295, %r6948, 0;
	selp.u32 	%r6949, 1, 0, %p1295;
	add.s32 	%r6950, %r21453, %r6949;
	ld.local.u32 	%r6951, [%rd2555+4];
	setp.gt.s32 	%p1296, %r6951, 0;
	selp.u32 	%r6952, 1, 0, %p1296;
	add.s32 	%r6953, %r6950, %r6952;
	ld.local.u32 	%r6954, [%rd2555+8];
	setp.gt.s32 	%p1297, %r6954, 0;
	selp.u32 	%r6955, 1, 0, %p1297;
	add.s32 	%r6956, %r6953, %r6955;
	ld.local.u32 	%r6957, [%rd2555+12];
	setp.gt.s32 	%p1298, %r6957, 0;
	selp.u32 	%r6958, 1, 0, %p1298;
	add.s32 	%r21453, %r6956, %r6958;
	add.s32 	%r21446, %r21446, 4;
$L__BB3_1374:
	setp.eq.s32 	%p1299, %r721, 0;
	@%p1299 bra 	$L__BB3_1378;
	mul.wide.u32 	%rd2556, %r21446, 4;
	add.s64 	%rd272, %rd25, %rd2556;
	ld.local.u32 	%r6959, [%rd272];
	setp.gt.s32 	%p1300, %r6959, 0;
	selp.u32 	%r6960, 1, 0, %p1300;
	add.s32 	%r21453, %r21453, %r6960;
	setp.eq.s32 	%p1301, %r721, 1;
	@%p1301 bra 	$L__BB3_1378;
	ld.local.u32 	%r6961, [%rd272+4];
	setp.gt.s32 	%p1302, %r6961, 0;
	selp.u32 	%r6962, 1, 0, %p1302;
	add.s32 	%r21453, %r21453, %r6962;
	setp.eq.s32 	%p1303, %r721, 2;
	@%p1303 bra 	$L__BB3_1378;
	ld.local.u32 	%r6963, [%rd272+8];
	setp.gt.s32 	%p1304, %r6963, 0;
	selp.u32 	%r6964, 1, 0, %p1304;
	add.s32 	%r21453, %r21453, %r6964;
$L__BB3_1378:
	shr.u32 	%r6965, %r21453, 1;
	add.s32 	%r6966, %r6965, -1;
	cvt.rn.f64.s32 	%fd8517, %r6966;
	add.f64 	%fd8518, %fd520, 0dC016CCCCCCCCCCCD;
	fma.rn.f64 	%fd8519, %fd8517, 0dBFE0A2B1704FF434, %fd8518;
	add.f64 	%fd8520, %fd272, %fd8519;
	add.f64 	%fd8521, %fd519, 0d4069000000000000;
	div.rn.f64 	%fd8522, %fd8521, %fd8520;
	add.f64 	%fd8523, %fd8522, 0dC071126666666666;
	fma.rn.f64 	%fd23292, %fd8523, 0d4059000000000000, 0d3FE0000000000000;
$L__BB3_1379:
	cvt.rzi.s32.f64 	%r6967, %fd23292;
	cvt.rn.f64.s32 	%fd8524, %r6967;
	div.rn.f64 	%fd23293, %fd8524, 0d4059000000000000;
$L__BB3_1380:
	setp.gt.f64 	%p1305, %fd23293, %fd10;
	@%p1305 bra 	$L__BB3_4335;
	ld.local.u64 	%rd273, [%rd173];
	ld.local.u64 	%rd274, [%rd173+8];
	mov.b32 	%r21454, 0;
$L__BB3_1382:
	mov.u32 	%r731, %r21454;
	cvt.u64.u32 	%rd2557, %r731;
	add.s64 	%rd2558, %rd273, %rd2557;
	ld.u8 	%rs1338, [%rd2558];
	setp.ne.s16 	%p1306, %rs1338, 0;
	add.s32 	%r21454, %r731, 1;
	@%p1306 bra 	$L__BB3_1382;
	and.b32  	%r6969, %r731, 1;
	setp.eq.b32 	%p1307, %r6969, 1;
	@%p1307 bra 	$L__BB3_1409;
	setp.eq.s32 	%p1308, %r731, 0;
	@%p1308 bra 	$L__BB3_1394;
	add.s32 	%r733, %r731, -2;
	shr.u32 	%r6971, %r731, 1;
	max.u32 	%r734, %r6971, 1;
	mov.b32 	%r21455, 0;
	mov.u32 	%r21456, %r21455;
$L__BB3_1386:
	add.s32 	%r737, %r21456, 1;
	cvt.u64.u32 	%rd2559, %r21456;
	add.s64 	%rd2560, %rd273, %rd2559;
	ld.u8 	%rs55, [%rd2560+1];
	setp.ne.s16 	%p1309, %rs55, 65;
	add.s32 	%r6972, %r733, %r21455;
	cvt.s64.s32 	%rd2561, %r6972;
	add.s64 	%rd2562, %rd273, %rd2561;
	ld.u8 	%rs56, [%rd2562];
	@%p1309 bra 	$L__BB3_1388;
	setp.ne.s16 	%p1310, %rs56, 84;
	@%p1310 bra 	$L__BB3_1409;
$L__BB3_1388:
	setp.ne.s16 	%p1311, %rs55, 84;
	@%p1311 bra 	$L__BB3_1390;
	setp.ne.s16 	%p1312, %rs56, 65;
	@%p1312 bra 	$L__BB3_1409;
$L__BB3_1390:
	setp.eq.s16 	%p1313, %rs55, 84;
	setp.eq.s16 	%p1314, %rs55, 65;
	setp.ne.s16 	%p1315, %rs56, 65;
	or.pred  	%p1316, %p1315, %p1313;
	setp.ne.s16 	%p1317, %rs56, 84;
	or.pred  	%p1318, %p1317, %p1314;
	and.pred  	%p1319, %p1316, %p1318;
	not.pred 	%p1320, %p1319;
	@%p1320 bra 	$L__BB3_1409;
	setp.eq.s16 	%p1321, %rs55, 67;
	setp.ne.s16 	%p1322, %rs56, 71;
	and.pred  	%p1323, %p1322, %p1321;
	@%p1323 bra 	$L__BB3_1409;
	setp.eq.s16 	%p1326, %rs55, 71;
	setp.ne.s16 	%p1327, %rs56, 67;
	xor.pred  	%p1328, %p1326, %p1327;
	or.pred  	%p1329, %p1322, %p1321;
	and.pred  	%p1330, %p1328, %p1329;
	not.pred 	%p1331, %p1330;
	@%p1331 bra 	$L__BB3_1409;
	not.b32 	%r21455, %r21456;
	setp.eq.s32 	%p1332, %r737, %r734;
	mov.u32 	%r21456, %r737;
	@%p1332 bra 	$L__BB3_1394;
	bra.uni 	$L__BB3_1386;
$L__BB3_1394:
	mov.b32 	%r21457, 0;
$L__BB3_1395:
	mov.u32 	%r739, %r21457;
	cvt.u64.u32 	%rd2563, %r739;
	add.s64 	%rd2564, %rd274, %rd2563;
	ld.u8 	%rs1344, [%rd2564];
	setp.ne.s16 	%p1333, %rs1344, 0;
	add.s32 	%r21457, %r739, 1;
	@%p1333 bra 	$L__BB3_1395;
	and.b32  	%r6974, %r739, 1;
	setp.eq.b32 	%p1334, %r6974, 1;
	@%p1334 bra 	$L__BB3_1409;
	setp.eq.s32 	%p1335, %r739, 0;
	@%p1335 bra 	$L__BB3_1407;
	add.s32 	%r741, %r739, -2;
	shr.u32 	%r6976, %r739, 1;
	max.u32 	%r742, %r6976, 1;
	mov.b32 	%r21458, 0;
	mov.u32 	%r21459, %r21458;
$L__BB3_1399:
	add.s32 	%r745, %r21459, 1;
	cvt.u64.u32 	%rd2565, %r21459;
	add.s64 	%rd2566, %rd274, %rd2565;
	ld.u8 	%rs57, [%rd2566+1];
	setp.ne.s16 	%p1336, %rs57, 65;
	add.s32 	%r6977, %r741, %r21458;
	cvt.s64.s32 	%rd2567, %r6977;
	add.s64 	%rd2568, %rd274, %rd2567;
	ld.u8 	%rs58, [%rd2568];
	@%p1336 bra 	$L__BB3_1401;
	setp.ne.s16 	%p1337, %rs58, 84;
	@%p1337 bra 	$L__BB3_1409;
$L__BB3_1401:
	setp.ne.s16 	%p1338, %rs57, 84;
	@%p1338 bra 	$L__BB3_1403;
	setp.ne.s16 	%p1339, %rs58, 65;
	@%p1339 bra 	$L__BB3_1409;
$L__BB3_1403:
	setp.eq.s16 	%p1340, %rs57, 84;
	setp.eq.s16 	%p1341, %rs57, 65;
	setp.ne.s16 	%p1342, %rs58, 65;
	or.pred  	%p1343, %p1342, %p1340;
	setp.ne.s16 	%p1344, %rs58, 84;
	or.pred  	%p1345, %p1344, %p1341;
	and.pred  	%p1346, %p1343, %p1345;
	not.pred 	%p1347, %p1346;
	@%p1347 bra 	$L__BB3_1409;
	setp.eq.s16 	%p1348, %rs57, 67;
	setp.ne.s16 	%p1349, %rs58, 71;
	and.pred  	%p1350, %p1349, %p1348;
	@%p1350 bra 	$L__BB3_1409;
	setp.eq.s16 	%p1353, %rs57, 71;
	setp.ne.s16 	%p1354, %rs58, 67;
	xor.pred  	%p1355, %p1353, %p1354;
	or.pred  	%p1356, %p1349, %p1348;
	and.pred  	%p1357, %p1355, %p1356;
	not.pred 	%p1358, %p1357;
	@%p1358 bra 	$L__BB3_1409;
	not.b32 	%r21458, %r21459;
	setp.ne.s32 	%p1359, %r745, %r742;
	mov.u32 	%r21459, %r745;
	@%p1359 bra 	$L__BB3_1399;
$L__BB3_1407:
	setp.gt.u32 	%p1362, %r5, 2146435070;
	mov.f64 	%fd23294, %fd5;
	@%p1362 bra 	$L__BB3_1411;
	setp.gt.u32 	%p1363, %r7, 1073127582;
	selp.f64 	%fd8557, %fd7, %fd6, %p1363;
	selp.u32 	%r6982, 1, 0, %p1363;
	add.s32 	%r6983, %r6, %r6982;
	add.f64 	%fd8558, %fd8557, 0dBFF0000000000000;
	add.f64 	%fd8559, %fd8557, 0d3FF0000000000000;
	rcp.approx.ftz.f64 	%fd8560, %fd8559;
	neg.f64 	%fd8561, %fd8559;
	fma.rn.f64 	%fd8562, %fd8561, %fd8560, 0d3FF0000000000000;
	fma.rn.f64 	%fd8563, %fd8562, %fd8562, %fd8562;
	fma.rn.f64 	%fd8564, %fd8563, %fd8560, %fd8560;
	mul.f64 	%fd8565, %fd8558, %fd8564;
	fma.rn.f64 	%fd8566, %fd8558, %fd8564, %fd8565;
	mul.f64 	%fd8567, %fd8566, %fd8566;
	fma.rn.f64 	%fd8568, %fd8567, 0d3EB1380B3AE80F1E, 0d3ED0EE258B7A8B04;
	fma.rn.f64 	%fd8569, %fd8568, %fd8567, 0d3EF3B2669F02676F;
	fma.rn.f64 	%fd8570, %fd8569, %fd8567, 0d3F1745CBA9AB0956;
	fma.rn.f64 	%fd8571, %fd8570, %fd8567, 0d3F3C71C72D1B5154;
	fma.rn.f64 	%fd8572, %fd8571, %fd8567, 0d3F624924923BE72D;
	fma.rn.f64 	%fd8573, %fd8572, %fd8567, 0d3F8999999999A3C4;
	fma.rn.f64 	%fd8574, %fd8573, %fd8567, 0d3FB5555555555554;
	sub.f64 	%fd8575, %fd8558, %fd8566;
	add.f64 	%fd8576, %fd8575, %fd8575;
	neg.f64 	%fd8577, %fd8566;
	fma.rn.f64 	%fd8578, %fd8577, %fd8558, %fd8576;
	mul.f64 	%fd8579, %fd8564, %fd8578;
	mul.f64 	%fd8580, %fd8567, %fd8574;
	fma.rn.f64 	%fd8581, %fd8580, %fd8566, %fd8579;
	xor.b32  	%r6984, %r6983, -2147483648;
	mov.b32 	%r6985, 1127219200;
	mov.b64 	%fd8582, {%r6984, %r6985};
	sub.f64 	%fd8583, %fd8582, %fd1;
	fma.rn.f64 	%fd8584, %fd8583, 0d3FE62E42FEFA39EF, %fd8566;
	fma.rn.f64 	%fd8585, %fd8583, 0dBFE62E42FEFA39EF, %fd8584;
	sub.f64 	%fd8586, %fd8585, %fd8566;
	sub.f64 	%fd8587, %fd8581, %fd8586;
	fma.rn.f64 	%fd8588, %fd8583, 0d3C7ABC9E3B39803F, %fd8587;
	add.f64 	%fd23294, %fd8584, %fd8588;
	bra.uni 	$L__BB3_1411;
$L__BB3_1409:
	setp.gt.u32 	%p1360, %r2, 2146435070;
	mov.f64 	%fd23294, %fd2;
	@%p1360 bra 	$L__BB3_1411;
	setp.gt.u32 	%p1361, %r4, 1073127582;
	selp.f64 	%fd8525, %fd4, %fd3, %p1361;
	selp.u32 	%r6978, 1, 0, %p1361;
	add.s32 	%r6979, %r3, %r6978;
	add.f64 	%fd8526, %fd8525, 0dBFF0000000000000;
	add.f64 	%fd8527, %fd8525, 0d3FF0000000000000;
	rcp.approx.ftz.f64 	%fd8528, %fd8527;
	neg.f64 	%fd8529, %fd8527;
	fma.rn.f64 	%fd8530, %fd8529, %fd8528, 0d3FF0000000000000;
	fma.rn.f64 	%fd8531, %fd8530, %fd8530, %fd8530;
	fma.rn.f64 	%fd8532, %fd8531, %fd8528, %fd8528;
	mul.f64 	%fd8533, %fd8526, %fd8532;
	fma.rn.f64 	%fd8534, %fd8526, %fd8532, %fd8533;
	mul.f64 	%fd8535, %fd8534, %fd8534;
	fma.rn.f64 	%fd8536, %fd8535, 0d3EB1380B3AE80F1E, 0d3ED0EE258B7A8B04;
	fma.rn.f64 	%fd8537, %fd8536, %fd8535, 0d3EF3B2669F02676F;
	fma.rn.f64 	%fd8538, %fd8537, %fd8535, 0d3F1745CBA9AB0956;
	fma.rn.f64 	%fd8539, %fd8538, %fd8535, 0d3F3C71C72D1B5154;
	fma.rn.f64 	%fd8540, %fd8539, %fd8535, 0d3F624924923BE72D;
	fma.rn.f64 	%fd8541, %fd8540, %fd8535, 0d3F8999999999A3C4;
	fma.rn.f64 	%fd8542, %fd8541, %fd8535, 0d3FB5555555555554;
	sub.f64 	%fd8543, %fd8526, %fd8534;
	add.f64 	%fd8544, %fd8543, %fd8543;
	neg.f64 	%fd8545, %fd8534;
	fma.rn.f64 	%fd8546, %fd8545, %fd8526, %fd8544;
	mul.f64 	%fd8547, %fd8532, %fd8546;
	mul.f64 	%fd8548, %fd8535, %fd8542;
	fma.rn.f64 	%fd8549, %fd8548, %fd8534, %fd8547;
	xor.b32  	%r6980, %r6979, -2147483648;
	mov.b32 	%r6981, 1127219200;
	mov.b64 	%fd8550, {%r6980, %r6981};
	sub.f64 	%fd8551, %fd8550, %fd1;
	fma.rn.f64 	%fd8552, %fd8551, 0d3FE62E42FEFA39EF, %fd8534;
	fma.rn.f64 	%fd8553, %fd8551, 0dBFE62E42FEFA39EF, %fd8552;
	sub.f64 	%fd8554, %fd8553, %fd8534;
	sub.f64 	%fd8555, %fd8549, %fd8554;
	fma.rn.f64 	%fd8556, %fd8551, 0d3C7ABC9E3B39803F, %fd8555;
	add.f64 	%fd23294, %fd8552, %fd8556;
$L__BB3_1411:
	mul.f64 	%fd528, %fd23294, 0d3FFFCB923A29C77A;
	mov.b32 	%r21460, 0;
$L__BB3_1412:
	mov.u32 	%r747, %r21460;
	cvt.u64.u32 	%rd2569, %r747;
	add.s64 	%rd2570, %rd274, %rd2569;
	ld.u8 	%rs1350, [%rd2570];
	setp.ne.s16 	%p1364, %rs1350, 0;
	add.s32 	%r21460, %r747, 1;
	@%p1364 bra 	$L__BB3_1412;
	mov.b32 	%r21461, 0;
$L__BB3_1414:
	mov.u32 	%r749, %r21461;
	cvt.u64.u32 	%rd2571, %r749;
	add.s64 	%rd2572, %rd273, %rd2571;
	ld.u8 	%rs1351, [%rd2572];
	setp.ne.s16 	%p1365, %rs1351, 0;
	add.s32 	%r21461, %r749, 1;
	@%p1365 bra 	$L__BB3_1414;
	setp.eq.s32 	%p1366, %r747, 0;
	@%p1366 bra 	$L__BB3_1451;
	and.b32  	%r751, %r747, 3;
	setp.lt.u32 	%p1367, %r747, 4;
	mov.b32 	%r21463, 1;
	@%p1367 bra 	$L__BB3_1420;
	and.b32  	%r752, %r747, 2147483644;
	mov.b32 	%r21463, 1;
$L__BB3_1418:
	mov.u32 	%r756, %r21463;
	cvt.s64.s32 	%rd2573, %r756;
	add.s64 	%rd277, %rd274, %rd2573;
	ld.u8 	%rs1353, [%rd277+-1];
	mov.b16 	%rs4477, 0;
	setp.gt.s16 	%p1368, %rs1353, 70;
	@%p1368 bra 	$L__BB3_1458;
	setp.eq.s16 	%p1371, %rs1353, 65;
	@%p1371 bra 	$L__BB3_1462;
	bra.uni 	$L__BB3_1456;
$L__BB3_1420:
	setp.eq.s32 	%p1389, %r751, 0;
	@%p1389 bra 	$L__BB3_1451;
	cvt.s64.s32 	%rd2575, %r21463;
	add.s64 	%rd275, %rd274, %rd2575;
	ld.u8 	%rs1377, [%rd275+-1];
	mov.b16 	%rs4474, 0;
	setp.gt.s16 	%p1390, %rs1377, 70;
	@%p1390 bra 	$L__BB3_1425;
	setp.eq.s16 	%p1393, %rs1377, 65;
	@%p1393 bra 	$L__BB3_1430;
	setp.eq.s16 	%p1394, %rs1377, 67;
	@%p1394 bra 	$L__BB3_1424;
	bra.uni 	$L__BB3_1429;
$L__BB3_1424:
	mov.b16 	%rs4474, 1;
	bra.uni 	$L__BB3_1430;
$L__BB3_1425:
	setp.eq.s16 	%p1391, %rs1377, 71;
	@%p1391 bra 	$L__BB3_1428;
	setp.ne.s16 	%p1392, %rs1377, 84;
	@%p1392 bra 	$L__BB3_1429;
	mov.b16 	%rs4474, 3;
	bra.uni 	$L__BB3_1430;
$L__BB3_1428:
	mov.b16 	%rs4474, 2;
	bra.uni 	$L__BB3_1430;
$L__BB3_1429:
	mov.b16 	%rs4474, 4;
$L__BB3_1430:
	cvt.u64.u32 	%rd2576, %r21463;
	add.s64 	%rd276, %rd32, %rd2576;
	st.local.u8 	[%rd276], %rs4474;
	setp.eq.s32 	%p1395, %r751, 1;
	@%p1395 bra 	$L__BB3_1451;
	ld.u8 	%rs1383, [%rd275];
	mov.b16 	%rs4475, 0;
	setp.gt.s16 	%p1396, %rs1383, 70;
	@%p1396 bra 	$L__BB3_1435;
	setp.eq.s16 	%p1399, %rs1383, 65;
	@%p1399 bra 	$L__BB3_1440;
	setp.eq.s16 	%p1400, %rs1383, 67;
	@%p1400 bra 	$L__BB3_1434;
	bra.uni 	$L__BB3_1439;
$L__BB3_1434:
	mov.b16 	%rs4475, 1;
	bra.uni 	$L__BB3_1440;
$L__BB3_1435:
	setp.eq.s16 	%p1397, %rs1383, 71;
	@%p1397 bra 	$L__BB3_1438;
	setp.ne.s16 	%p1398, %rs1383, 84;
	@%p1398 bra 	$L__BB3_1439;
	mov.b16 	%rs4475, 3;
	bra.uni 	$L__BB3_1440;
$L__BB3_1438:
	mov.b16 	%rs4475, 2;
	bra.uni 	$L__BB3_1440;
$L__BB3_1439:
	mov.b16 	%rs4475, 4;
$L__BB3_1440:
	add.s32 	%r6991, %r21463, 1;
	cvt.u64.u32 	%rd2577, %r6991;
	add.s64 	%rd2578, %rd32, %rd2577;
	st.local.u8 	[%rd2578], %rs4475;
	setp.eq.s32 	%p1401, %r751, 2;
	@%p1401 bra 	$L__BB3_1451;
	ld.u8 	%rs1389, [%rd275+1];
	mov.b16 	%rs4476, 0;
	setp.gt.s16 	%p1402, %rs1389, 70;
	@%p1402 bra 	$L__BB3_1445;
	setp.eq.s16 	%p1405, %rs1389, 65;
	@%p1405 bra 	$L__BB3_1450;
	setp.eq.s16 	%p1406, %rs1389, 67;
	@%p1406 bra 	$L__BB3_1444;
	bra.uni 	$L__BB3_1449;
$L__BB3_1444:
	mov.b16 	%rs4476, 1;
	bra.uni 	$L__BB3_1450;
$L__BB3_1445:
	setp.eq.s16 	%p1403, %rs1389, 71;
	@%p1403 bra 	$L__BB3_1448;
	setp.ne.s16 	%p1404, %rs1389, 84;
	@%p1404 bra 	$L__BB3_1449;
	mov.b16 	%rs4476, 3;
	bra.uni 	$L__BB3_1450;
$L__BB3_1448:
	mov.b16 	%rs4476, 2;
	bra.uni 	$L__BB3_1450;
$L__BB3_1449:
	mov.b16 	%rs4476, 4;
$L__BB3_1450:
	st.local.u8 	[%rd276+2], %rs4476;
$L__BB3_1451:
	setp.eq.s32 	%p1407, %r749, 0;
	@%p1407 bra 	$L__BB3_1555;
	and.b32  	%r754, %r749, 3;
	setp.lt.u32 	%p1408, %r749, 4;
	mov.b32 	%r21465, 1;
	@%p1408 bra 	$L__BB3_1524;
	and.b32  	%r755, %r749, 2147483644;
	mov.b32 	%r21465, 1;
$L__BB3_1454:
	sub.s32 	%r6994, %r749, %r21465;
	cvt.u64.u32 	%rd2579, %r6994;
	add.s64 	%rd2580, %rd273, %rd2579;
	ld.u8 	%rs1395, [%rd2580];
	mov.b16 	%rs4481, 0;
	setp.gt.s16 	%p1409, %rs1395, 70;
	@%p1409 bra 	$L__BB3_1492;
	setp.eq.s16 	%p1412, %rs1395, 65;
	@%p1412 bra 	$L__BB3_1496;
	bra.uni 	$L__BB3_1490;
$L__BB3_1456:
	setp.eq.s16 	%p1372, %rs1353, 67;
	@%p1372 bra 	$L__BB3_1457;
	bra.uni 	$L__BB3_1461;
$L__BB3_1457:
	mov.b16 	%rs4477, 1;
	bra.uni 	$L__BB3_1462;
$L__BB3_1458:
	setp.eq.s16 	%p1369, %rs1353, 71;
	@%p1369 bra 	$L__BB3_12115;
	setp.eq.s16 	%p1370, %rs1353, 84;
	@%p1370 bra 	$L__BB3_1460;
	bra.uni 	$L__BB3_1461;
$L__BB3_1460:
	mov.b16 	%rs4477, 3;
	bra.uni 	$L__BB3_1462;
$L__BB3_1461:
	mov.b16 	%rs4477, 4;
$L__BB3_1462:
	cvt.u64.u32 	%rd2574, %r756;
	add.s64 	%rd278, %rd32, %rd2574;
	st.local.u8 	[%rd278], %rs4477;
	ld.u8 	%rs1359, [%rd277];
	mov.b16 	%rs4478, 0;
	setp.gt.s16 	%p1373, %rs1359, 70;
	@%p1373 bra 	$L__BB3_1466;
	setp.eq.s16 	%p1376, %rs1359, 65;
	@%p1376 bra 	$L__BB3_1471;
	setp.eq.s16 	%p1377, %rs1359, 67;
	@%p1377 bra 	$L__BB3_1465;
	bra.uni 	$L__BB3_1470;
$L__BB3_1465:
	mov.b16 	%rs4478, 1;
	bra.uni 	$L__BB3_1471;
$L__BB3_1466:
	setp.eq.s16 	%p1374, %rs1359, 71;
	@%p1374 bra 	$L__BB3_1469;
	setp.ne.s16 	%p1375, %rs1359, 84;
	@%p1375 bra 	$L__BB3_1470;
	mov.b16 	%rs4478, 3;
	bra.uni 	$L__BB3_1471;
$L__BB3_1469:
	mov.b16 	%rs4478, 2;
	bra.uni 	$L__BB3_1471;
$L__BB3_1470:
	mov.b16 	%rs4478, 4;
$L__BB3_1471:
	st.local.u8 	[%rd278+1], %rs4478;
	ld.u8 	%rs1365, [%rd277+1];
	mov.b16 	%rs4479, 0;
	setp.gt.s16 	%p1378, %rs1365, 70;
	@%p1378 bra 	$L__BB3_1475;
	setp.eq.s16 	%p1381, %rs1365, 65;
	@%p1381 bra 	$L__BB3_1480;
	setp.eq.s16 	%p1382, %rs1365, 67;
	@%p1382 bra 	$L__BB3_1474;
	bra.uni 	$L__BB3_1479;
$L__BB3_1474:
	mov.b16 	%rs4479, 1;
	bra.uni 	$L__BB3_1480;
$L__BB3_1475:
	setp.eq.s16 	%p1379, %rs1365, 71;
	@%p1379 bra 	$L__BB3_1478;
	setp.ne.s16 	%p1380, %rs1365, 84;
	@%p1380 bra 	$L__BB3_1479;
	mov.b16 	%rs4479, 3;
	bra.uni 	$L__BB3_1480;
$L__BB3_1478:
	mov.b16 	%rs4479, 2;
	bra.uni 	$L__BB3_1480;
$L__BB3_1479:
	mov.b16 	%rs4479, 4;
$L__BB3_1480:
	st.local.u8 	[%rd278+2], %rs4479;
	ld.u8 	%rs1371, [%rd277+2];
	mov.b16 	%rs4480, 0;
	setp.gt.s16 	%p1383, %rs1371, 70;
	@%p1383 bra 	$L__BB3_1484;
	setp.eq.s16 	%p1386, %rs1371, 65;
	@%p1386 bra 	$L__BB3_1489;
	setp.eq.s16 	%p1387, %rs1371, 67;
	@%p1387 bra 	$L__BB3_1483;
	bra.uni 	$L__BB3_1488;
$L__BB3_1483:
	mov.b16 	%rs4480, 1;
	bra.uni 	$L__BB3_1489;
$L__BB3_1484:
	setp.eq.s16 	%p1384, %rs1371, 71;
	@%p1384 bra 	$L__BB3_1487;
	setp.ne.s16 	%p1385, %rs1371, 84;
	@%p1385 bra 	$L__BB3_1488;
	mov.b16 	%rs4480, 3;
	bra.uni 	$L__BB3_1489;
$L__BB3_1487:
	mov.b16 	%rs4480, 2;
	bra.uni 	$L__BB3_1489;
$L__BB3_1488:
	mov.b16 	%rs4480, 4;
$L__BB3_1489:
	st.local.u8 	[%rd278+3], %rs4480;
	add.s32 	%r21463, %r756, 4;
	add.s32 	%r6990, %r756, 3;
	setp.eq.s32 	%p1388, %r6990, %r752;
	@%p1388 bra 	$L__BB3_1420;
	bra.uni 	$L__BB3_1418;
$L__BB3_1490:
	setp.eq.s16 	%p1413, %rs1395, 67;
	@%p1413 bra 	$L__BB3_1491;
	bra.uni 	$L__BB3_1495;
$L__BB3_1491:
	mov.b16 	%rs4481, 1;
	bra.uni 	$L__BB3_1496;
$L__BB3_1492:
	setp.eq.s16 	%p1410, %rs1395, 71;
	@%p1410 bra 	$L__BB3_12116;
	setp.eq.s16 	%p1411, %rs1395, 84;
	@%p1411 bra 	$L__BB3_1494;
	bra.uni 	$L__BB3_1495;
$L__BB3_1494:
	mov.b16 	%rs4481, 3;
	bra.uni 	$L__BB3_1496;
$L__BB3_1495:
	mov.b16 	%rs4481, 4;
$L__BB3_1496:
	cvt.u64.u32 	%rd2581, %r21465;
	add.s64 	%rd279, %rd33, %rd2581;
	st.local.u8 	[%rd279], %rs4481;
	not.b32 	%r6995, %r21465;
	add.s32 	%r6996, %r749, %r6995;
	cvt.u64.u32 	%rd2582, %r6996;
	add.s64 	%rd2583, %rd273, %rd2582;
	ld.u8 	%rs1401, [%rd2583];
	mov.b16 	%rs4482, 0;
	setp.gt.s16 	%p1414, %rs1401, 70;
	@%p1414 bra 	$L__BB3_1500;
	setp.eq.s16 	%p1417, %rs1401, 65;
	@%p1417 bra 	$L__BB3_1505;
	setp.eq.s16 	%p1418, %rs1401, 67;
	@%p1418 bra 	$L__BB3_1499;
	bra.uni 	$L__BB3_1504;
$L__BB3_1499:
	mov.b16 	%rs4482, 1;
	bra.uni 	$L__BB3_1505;
$L__BB3_1500:
	setp.eq.s16 	%p1415, %rs1401, 71;
	@%p1415 bra 	$L__BB3_1503;
	setp.ne.s16 	%p1416, %rs1401, 84;
	@%p1416 bra 	$L__BB3_1504;
	mov.b16 	%rs4482, 3;
	bra.uni 	$L__BB3_1505;
$L__BB3_1503:
	mov.b16 	%rs4482, 2;
	bra.uni 	$L__BB3_1505;
$L__BB3_1504:
	mov.b16 	%rs4482, 4;
$L__BB3_1505:
	st.local.u8 	[%rd279+1], %rs4482;
	sub.s32 	%r6997, %r749, %r21465;
	add.s32 	%r6998, %r6997, -2;
	cvt.u64.u32 	%rd2584, %r6998;
	add.s64 	%rd2585, %rd273, %rd2584;
	ld.u8 	%rs1407, [%rd2585];
	mov.b16 	%rs4483, 0;
	setp.gt.s16 	%p1419, %rs1407, 70;
	@%p1419 bra 	$L__BB3_1509;
	setp.eq.s16 	%p1422, %rs1407, 65;
	@%p1422 bra 	$L__BB3_1514;
	setp.eq.s16 	%p1423, %rs1407, 67;
	@%p1423 bra 	$L__BB3_1508;
	bra.uni 	$L__BB3_1513;
$L__BB3_1508:
	mov.b16 	%rs4483, 1;
	bra.uni 	$L__BB3_1514;
$L__BB3_1509:
	setp.eq.s16 	%p1420, %rs1407, 71;
	@%p1420 bra 	$L__BB3_1512;
	setp.ne.s16 	%p1421, %rs1407, 84;
	@%p1421 bra 	$L__BB3_1513;
	mov.b16 	%rs4483, 3;
	bra.uni 	$L__BB3_1514;
$L__BB3_1512:
	mov.b16 	%rs4483, 2;
	bra.uni 	$L__BB3_1514;
$L__BB3_1513:
	mov.b16 	%rs4483, 4;
$L__BB3_1514:
	st.local.u8 	[%rd279+2], %rs4483;
	add.s32 	%r759, %r21465, 3;
	sub.s32 	%r6999, %r749, %r759;
	cvt.u64.u32 	%rd2586, %r6999;
	add.s64 	%rd2587, %rd273, %rd2586;
	ld.u8 	%rs1413, [%rd2587];
	mov.b16 	%rs4484, 0;
	setp.gt.s16 	%p1424, %rs1413, 70;
	@%p1424 bra 	$L__BB3_1518;
	setp.eq.s16 	%p1427, %rs1413, 65;
	@%p1427 bra 	$L__BB3_1523;
	setp.eq.s16 	%p1428, %rs1413, 67;
	@%p1428 bra 	$L__BB3_1517;
	bra.uni 	$L__BB3_1522;
$L__BB3_1517:
	mov.b16 	%rs4484, 1;
	bra.uni 	$L__BB3_1523;
$L__BB3_1518:
	setp.eq.s16 	%p1425, %rs1413, 71;
	@%p1425 bra 	$L__BB3_1521;
	setp.ne.s16 	%p1426, %rs1413, 84;
	@%p1426 bra 	$L__BB3_1522;
	mov.b16 	%rs4484, 3;
	bra.uni 	$L__BB3_1523;
$L__BB3_1521:
	mov.b16 	%rs4484, 2;
	bra.uni 	$L__BB3_1523;
$L__BB3_1522:
	mov.b16 	%rs4484, 4;
$L__BB3_1523:
	st.local.u8 	[%rd279+3], %rs4484;
	add.s32 	%r21465, %r21465, 4;
	setp.ne.s32 	%p1429, %r759, %r755;
	@%p1429 bra 	$L__BB3_1454;
$L__BB3_1524:
	setp.eq.s32 	%p1430, %r754, 0;
	@%p1430 bra 	$L__BB3_1555;
	sub.s32 	%r7000, %r749, %r21465;
	cvt.u64.u32 	%rd2588, %r7000;
	add.s64 	%rd2589, %rd273, %rd2588;
	ld.u8 	%rs1419, [%rd2589];
	mov.b16 	%rs4485, 0;
	setp.gt.s16 	%p1431, %rs1419, 70;
	@%p1431 bra 	$L__BB3_1529;
	setp.eq.s16 	%p1434, %rs1419, 65;
	@%p1434 bra 	$L__BB3_1534;
	setp.eq.s16 	%p1435, %rs1419, 67;
	@%p1435 bra 	$L__BB3_1528;
	bra.uni 	$L__BB3_1533;
$L__BB3_1528:
	mov.b16 	%rs4485, 1;
	bra.uni 	$L__BB3_1534;
$L__BB3_1529:
	setp.eq.s16 	%p1432, %rs1419, 71;
	@%p1432 bra 	$L__BB3_1532;
	setp.ne.s16 	%p1433, %rs1419, 84;
	@%p1433 bra 	$L__BB3_1533;
	mov.b16 	%rs4485, 3;
	bra.uni 	$L__BB3_1534;
$L__BB3_1532:
	mov.b16 	%rs4485, 2;
	bra.uni 	$L__BB3_1534;
$L__BB3_1533:
	mov.b16 	%rs4485, 4;
$L__BB3_1534:
	cvt.u64.u32 	%rd2590, %r21465;
	add.s64 	%rd280, %rd33, %rd2590;
	st.local.u8 	[%rd280], %rs4485;
	setp.eq.s32 	%p1436, %r754, 1;
	@%p1436 bra 	$L__BB3_1555;
	not.b32 	%r7001, %r21465;
	add.s32 	%r7002, %r749, %r7001;
	cvt.u64.u32 	%rd2591, %r7002;
	add.s64 	%rd2592, %rd273, %rd2591;
	ld.u8 	%rs1425, [%rd2592];
	mov.b16 	%rs4486, 0;
	setp.gt.s16 	%p1437, %rs1425, 70;
	@%p1437 bra 	$L__BB3_1539;
	setp.eq.s16 	%p1440, %rs1425, 65;
	@%p1440 bra 	$L__BB3_1544;
	setp.eq.s16 	%p1441, %rs1425, 67;
	@%p1441 bra 	$L__BB3_1538;
	bra.uni 	$L__BB3_1543;
$L__BB3_1538:
	mov.b16 	%rs4486, 1;
	bra.uni 	$L__BB3_1544;
$L__BB3_1539:
	setp.eq.s16 	%p1438, %rs1425, 71;
	@%p1438 bra 	$L__BB3_1542;
	setp.ne.s16 	%p1439, %rs1425, 84;
	@%p1439 bra 	$L__BB3_1543;
	mov.b16 	%rs4486, 3;
	bra.uni 	$L__BB3_1544;
$L__BB3_1542:
	mov.b16 	%rs4486, 2;
	bra.uni 	$L__BB3_1544;
$L__BB3_1543:
	mov.b16 	%rs4486, 4;
$L__BB3_1544:
	st.local.u8 	[%rd280+1], %rs4486;
	setp.eq.s32 	%p1442, %r754, 2;
	@%p1442 bra 	$L__BB3_1555;
	sub.s32 	%r7003, %r749, %r21465;
	add.s32 	%r7004, %r7003, -2;
	cvt.u64.u32 	%rd2593, %r7004;
	add.s64 	%rd2594, %rd273, %rd2593;
	ld.u8 	%rs1431, [%rd2594];
	mov.b16 	%rs4487, 0;
	setp.gt.s16 	%p1443, %rs1431, 70;
	@%p1443 bra 	$L__BB3_1549;
	setp.eq.s16 	%p1446, %rs1431, 65;
	@%p1446 bra 	$L__BB3_1554;
	setp.eq.s16 	%p1447, %rs1431, 67;
	@%p1447 bra 	$L__BB3_1548;
	bra.uni 	$L__BB3_1553;
$L__BB3_1548:
	mov.b16 	%rs4487, 1;
	bra.uni 	$L__BB3_1554;
$L__BB3_1549:
	setp.eq.s16 	%p1444, %rs1431, 71;
	@%p1444 bra 	$L__BB3_1552;
	setp.ne.s16 	%p1445, %rs1431, 84;
	@%p1445 bra 	$L__BB3_1553;
	mov.b16 	%rs4487, 3;
	bra.uni 	$L__BB3_1554;
$L__BB3_1552:
	mov.b16 	%rs4487, 2;
	bra.uni 	$L__BB3_1554;
$L__BB3_1553:
	mov.b16 	%rs4487, 4;
$L__BB3_1554:
	st.local.u8 	[%rd280+2], %rs4487;
$L__BB3_1555:
	cvt.u64.u32 	%rd2595, %r749;
	cvt.u64.u32 	%rd2596, %r747;
	add.s64 	%rd2597, %rd33, %rd2595;
	mov.b16 	%rs1436, 4;
	st.local.u8 	[%rd2597+1], %rs1436;
	st.local.u8 	[%rd33], %rs1436;
	add.s64 	%rd281, %rd32, %rd2596;
	st.local.u8 	[%rd281+1], %rs1436;
	st.local.u8 	[%rd32], %rs1436;
	@%p1366 bra 	$L__BB3_1592;
	and.b32  	%r762, %r749, 3;
	and.b32  	%r763, %r749, 2147483644;
	mov.b32 	%r21466, 1;
$L__BB3_1557:
	mov.u32 	%r764, %r21466;
	@%p1407 bra 	$L__BB3_1585;
	setp.lt.u32 	%p1450, %r749, 4;
	cvt.u64.u32 	%rd2598, %r764;
	add.s64 	%rd2599, %rd32, %rd2598;
	ld.local.s8 	%r765, [%rd2599];
	add.s32 	%r7007, %r764, -1;
	mul.lo.s32 	%r766, %r7007, %r749;
	add.s32 	%r767, %r766, -1;
	mov.b32 	%r21468, 1;
	@%p1450 bra 	$L__BB3_1573;
	mov.b32 	%r21468, 1;
$L__BB3_1560:
	cvt.u64.u32 	%rd2600, %r21468;
	add.s64 	%rd282, %rd33, %rd2600;
	ld.local.s8 	%r7009, [%rd282];
	add.s32 	%r7010, %r7009, %r765;
	setp.eq.s32 	%p1451, %r7010, 3;
	@%p1451 bra 	$L__BB3_1562;
	add.s32 	%r7011, %r767, %r21468;
	mul.wide.s32 	%rd2601, %r7011, 8;
	add.s64 	%rd2602, %rd28, %rd2601;
	mov.b64 	%rd2603, 9218868437227405312;
	st.local.u64 	[%rd2602], %rd2603;
	add.s64 	%rd2604, %rd29, %rd2601;
	mov.b64 	%rd2605, -4616189618054758400;
	st.local.u64 	[%rd2604], %rd2605;
	bra.uni 	$L__BB3_1563;
$L__BB3_1562:
	add.s32 	%r7012, %r767, %r21468;
	mul.wide.s32 	%rd2606, %r7012, 8;
	add.s64 	%rd2607, %rd28, %rd2606;
	mov.b64 	%rd2608, 0;
	st.local.u64 	[%rd2607], %rd2608;
	add.s64 	%rd2609, %rd29, %rd2606;
	mov.b64 	%rd2610, -4564063970805153792;
	st.local.u64 	[%rd2609], %rd2610;
$L__BB3_1563:
	ld.local.s8 	%r7013, [%rd282+1];
	add.s32 	%r7014, %r7013, %r765;
	setp.eq.s32 	%p1452, %r7014, 3;
	@%p1452 bra 	$L__BB3_1565;
	add.s32 	%r7015, %r766, %r21468;
	mul.wide.s32 	%rd2611, %r7015, 8;
	add.s64 	%rd2612, %rd28, %rd2611;
	mov.b64 	%rd2613, 9218868437227405312;
	st.local.u64 	[%rd2612], %rd2613;
	add.s64 	%rd2614, %rd29, %rd2611;
	mov.b64 	%rd2615, -4616189618054758400;
	st.local.u64 	[%rd2614], %rd2615;
	bra.uni 	$L__BB3_1566;
$L__BB3_1565:
	add.s32 	%r7016, %r766, %r21468;
	mul.wide.s32 	%rd2616, %r7016, 8;
	add.s64 	%rd2617, %rd28, %rd2616;
	mov.b64 	%rd2618, 0;
	st.local.u64 	[%rd2617], %rd2618;
	add.s64 	%rd2619, %rd29, %rd2616;
	mov.b64 	%rd2620, -4564063970805153792;
	st.local.u64 	[%rd2619], %rd2620;
$L__BB3_1566:
	add.s32 	%r769, %r21468, 2;
	ld.local.s8 	%r7017, [%rd282+2];
	add.s32 	%r7018, %r7017, %r765;
	setp.eq.s32 	%p1453, %r7018, 3;
	@%p1453 bra 	$L__BB3_1568;
	add.s32 	%r7019, %r767, %r769;
	mul.wide.s32 	%rd2621, %r7019, 8;
	add.s64 	%rd2622, %rd28, %rd2621;
	mov.b64 	%rd2623, 9218868437227405312;
	st.local.u64 	[%rd2622], %rd2623;
	add.s64 	%rd2624, %rd29, %rd2621;
	mov.b64 	%rd2625, -4616189618054758400;
	st.local.u64 	[%rd2624], %rd2625;
	bra.uni 	$L__BB3_1569;
$L__BB3_1568:
	add.s32 	%r7020, %r767, %r769;
	mul.wide.s32 	%rd2626, %r7020, 8;
	add.s64 	%rd2627, %rd28, %rd2626;
	mov.b64 	%rd2628, 0;
	st.local.u64 	[%rd2627], %rd2628;
	add.s64 	%rd2629, %rd29, %rd2626;
	mov.b64 	%rd2630, -4564063970805153792;
	st.local.u64 	[%rd2629], %rd2630;
$L__BB3_1569:
	add.s32 	%r770, %r21468, 3;
	ld.local.s8 	%r7021, [%rd282+3];
	add.s32 	%r7022, %r7021, %r765;
	setp.eq.s32 	%p1454, %r7022, 3;
	@%p1454 bra 	$L__BB3_1571;
	add.s32 	%r7023, %r767, %r770;
	mul.wide.s32 	%rd2631, %r7023, 8;
	add.s64 	%rd2632, %rd28, %rd2631;
	mov.b64 	%rd2633, 9218868437227405312;
	st.local.u64 	[%rd2632], %rd2633;
	add.s64 	%rd2634, %rd29, %rd2631;
	mov.b64 	%rd2635, -4616189618054758400;
	st.local.u64 	[%rd2634], %rd2635;
	bra.uni 	$L__BB3_1572;
$L__BB3_1571:
	add.s32 	%r7024, %r767, %r770;
	mul.wide.s32 	%rd2636, %r7024, 8;
	add.s64 	%rd2637, %rd28, %rd2636;
	mov.b64 	%rd2638, 0;
	st.local.u64 	[%rd2637], %rd2638;
	add.s64 	%rd2639, %rd29, %rd2636;
	mov.b64 	%rd2640, -4564063970805153792;
	st.local.u64 	[%rd2639], %rd2640;
$L__BB3_1572:
	add.s32 	%r21468, %r21468, 4;
	setp.ne.s32 	%p1455, %r770, %r763;
	@%p1455 bra 	$L__BB3_1560;
$L__BB3_1573:
	setp.eq.s32 	%p1456, %r762, 0;
	@%p1456 bra 	$L__BB3_1585;
	cvt.u64.u32 	%rd2641, %r21468;
	add.s64 	%rd283, %rd33, %rd2641;
	ld.local.s8 	%r7025, [%rd283];
	add.s32 	%r7026, %r7025, %r765;
	setp.eq.s32 	%p1457, %r7026, 3;
	@%p1457 bra 	$L__BB3_1576;
	add.s32 	%r7027, %r767, %r21468;
	mul.wide.s32 	%rd2642, %r7027, 8;
	add.s64 	%rd2643, %rd28, %rd2642;
	mov.b64 	%rd2644, 9218868437227405312;
	st.local.u64 	[%rd2643], %rd2644;
	add.s64 	%rd2645, %rd29, %rd2642;
	mov.b64 	%rd2646, -4616189618054758400;
	st.local.u64 	[%rd2645], %rd2646;
	bra.uni 	$L__BB3_1577;
$L__BB3_1576:
	add.s32 	%r7028, %r767, %r21468;
	mul.wide.s32 	%rd2647, %r7028, 8;
	add.s64 	%rd2648, %rd28, %rd2647;
	mov.b64 	%rd2649, 0;
	st.local.u64 	[%rd2648], %rd2649;
	add.s64 	%rd2650, %rd29, %rd2647;
	mov.b64 	%rd2651, -4564063970805153792;
	st.local.u64 	[%rd2650], %rd2651;
$L__BB3_1577:
	setp.eq.s32 	%p1458, %r762, 1;
	@%p1458 bra 	$L__BB3_1585;
	ld.local.s8 	%r7029, [%rd283+1];
	add.s32 	%r7030, %r7029, %r765;
	setp.eq.s32 	%p1459, %r7030, 3;
	@%p1459 bra 	$L__BB3_1580;
	add.s32 	%r7031, %r766, %r21468;
	mul.wide.s32 	%rd2652, %r7031, 8;
	add.s64 	%rd2653, %rd28, %rd2652;
	mov.b64 	%rd2654, 9218868437227405312;
	st.local.u64 	[%rd2653], %rd2654;
	add.s64 	%rd2655, %rd29, %rd2652;
	mov.b64 	%rd2656, -4616189618054758400;
	st.local.u64 	[%rd2655], %rd2656;
	bra.uni 	$L__BB3_1581;
$L__BB3_1580:
	add.s32 	%r7032, %r766, %r21468;
	mul.wide.s32 	%rd2657, %r7032, 8;
	add.s64 	%rd2658, %rd28, %rd2657;
	mov.b64 	%rd2659, 0;
	st.local.u64 	[%rd2658], %rd2659;
	add.s64 	%rd2660, %rd29, %rd2657;
	mov.b64 	%rd2661, -4564063970805153792;
	st.local.u64 	[%rd2660], %rd2661;
$L__BB3_1581:
	setp.eq.s32 	%p1460, %r762, 2;
	add.s32 	%r773, %r21468, 2;
	@%p1460 bra 	$L__BB3_1585;
	ld.local.s8 	%r7033, [%rd283+2];
	add.s32 	%r7034, %r7033, %r765;
	setp.eq.s32 	%p1461, %r7034, 3;
	@%p1461 bra 	$L__BB3_1584;
	add.s32 	%r7035, %r767, %r773;
	mul.wide.s32 	%rd2662, %r7035, 8;
	add.s64 	%rd2663, %rd28, %rd2662;
	mov.b64 	%rd2664, 9218868437227405312;
	st.local.u64 	[%rd2663], %rd2664;
	add.s64 	%rd2665, %rd29, %rd2662;
	mov.b64 	%rd2666, -4616189618054758400;
	st.local.u64 	[%rd2665], %rd2666;
	bra.uni 	$L__BB3_1585;
$L__BB3_1584:
	add.s32 	%r7036, %r767, %r773;
	mul.wide.s32 	%rd2667, %r7036, 8;
	add.s64 	%rd2668, %rd28, %rd2667;
	mov.b64 	%rd2669, 0;
	st.local.u64 	[%rd2668], %rd2669;
	add.s64 	%rd2670, %rd29, %rd2667;
	mov.b64 	%rd2671, -4564063970805153792;
	st.local.u64 	[%rd2670], %rd2671;
$L__BB3_1585:
	add.s32 	%r21466, %r764, 1;
	setp.ne.s32 	%p1462, %r764, %r747;
	@%p1462 bra 	$L__BB3_1557;
	mov.b32 	%r21469, 1;
$L__BB3_1587:
	@%p1407 bra 	$L__BB3_1665;
	add.s32 	%r778, %r21469, -1;
	mul.lo.s32 	%r7039, %r778, %r749;
	add.s32 	%r779, %r7039, -1;
	cvt.u64.u32 	%rd2672, %r21469;
	add.s64 	%rd286, %rd32, %rd2672;
	sub.s32 	%r7040, %r7039, %r749;
	add.s32 	%r780, %r7040, -2;
	mov.b32 	%r21470, 1;
$L__BB3_1589:
	mov.u32 	%r781, %r21470;
	add.s32 	%r782, %r779, %r781;
	mul.wide.s32 	%rd2673, %r782, 8;
	add.s64 	%rd287, %rd28, %rd2673;
	ld.local.f64 	%fd23298, [%rd287];
	abs.f64 	%fd8589, %fd23298;
	setp.geu.f64 	%p1464, %fd8589, 0d41CDCD64FF800000;
	@%p1464 bra 	$L__BB3_1664;
	ld.local.u8 	%rs73, [%rd286];
	cvt.u32.u16 	%r7041, %rs73;
	cvt.s32.s8 	%r7042, %r7041;
	cvt.u64.u32 	%rd2674, %r781;
	add.s64 	%rd288, %rd33, %rd2674;
	ld.local.u8 	%rs74, [%rd288];
	cvt.u64.u16 	%rd2675, %rs74;
	cvt.s64.s8 	%rd289, %rd2675;
	cvt.u32.u16 	%r7043, %rs74;
	cvt.s32.s8 	%r7044, %r7043;
	add.s32 	%r7045, %r7044, %r7042;
	setp.eq.s32 	%p1465, %r7045, 3;
	mul.wide.s32 	%rd2676, %r782, 8;
	add.s64 	%rd290, %rd29, %rd2676;
	@%p1465 bra 	$L__BB3_1624;
	mov.b64 	%rd2677, -4616189618054758400;
	st.local.u64 	[%rd290], %rd2677;
	mov.b64 	%rd2678, 9218868437227405312;
	st.local.u64 	[%rd287], %rd2678;
	mov.f64 	%fd23300, 0dBFF0000000000000;
	mov.f64 	%fd23298, 0d7FF0000000000000;
	mov.f64 	%fd23299, %fd23298;
	bra.uni 	$L__BB3_1635;
$L__BB3_1592:
	setp.eq.s32 	%p1534, %r749, 0;
	mov.b32 	%r21476, 0;
	mov.f64 	%fd23360, 0dFFF0000000000000;
	@%p1534 bra 	$L__BB3_1608;
	ld.local.u8 	%rs1440, [%rd281];
	cvt.u32.u16 	%r7130, %rs1440;
	cvt.s32.s8 	%r775, %r7130;
	add.s32 	%r7131, %r747, -1;
	mad.lo.s32 	%r776, %r749, %r7131, -1;
	cvt.u64.u16 	%rd2749, %rs1440;
	cvt.s64.s8 	%rd284, %rd2749;
	mul.wide.s32 	%rd285, %r775, 5;
	mov.f64 	%fd23360, 0dFFF0000000000000;
	mov.b32 	%r21476, 0;
	mov.b32 	%r21474, 1;
$L__BB3_1594:
	mov.u32 	%r798, %r21474;
	cvt.u64.u32 	%rd2750, %r798;
	add.s64 	%rd300, %rd33, %rd2750;
	ld.local.u8 	%rs75, [%rd300];
	cvt.u32.u16 	%r7132, %rs75;
	cvt.s32.s8 	%r7133, %r7132;
	add.s32 	%r7134, %r7133, %r775;
	setp.ne.s32 	%p1535, %r7134, 3;
	mov.f64 	%fd23359, 0dBFF0000000000000;
	mov.f64 	%fd23358, 0d7FF0000000000000;
	@%p1535 bra 	$L__BB3_1607;
	cvt.u64.u16 	%rd2751, %rs75;
	cvt.s64.s8 	%rd2752, %rd2751;
	add.s64 	%rd2753, %rd285, %rd2752;
	shl.b64 	%rd2754, %rd2753, 3;
	add.s64 	%rd2755, %rd1, %rd2754;
	ld.global.f64 	%fd23359, [%rd2755+45440];
	ld.local.s8 	%r7135, [%rd300+1];
	cvt.u16.u64 	%rs1441, %rd284;
	cvt.s16.s8 	%rs1442, %rs75;
	mov.b32 	%r7136, {%rs1441, %rs1442};
	mov.b32 	%r7137, 1405;
	dp2a.lo.s32.u32 	%r7138, %r7136, %r7137, %r7135;
	mul.wide.s32 	%rd2756, %r7138, 8;
	add.s64 	%rd2757, %rd1, %rd2756;
	ld.global.f64 	%fd8755, [%rd2757+36240];
	add.f64 	%fd8756, %fd23359, %fd8755;
	ld.global.f64 	%fd23358, [%rd2755+45640];
	ld.global.f64 	%fd8757, [%rd2757+41240];
	add.f64 	%fd8758, %fd23358, %fd8757;
	abs.f64 	%fd8759, %fd8758;
	setp.gt.f64 	%p1536, %fd8759, 0d41CDCD64FF800000;
	selp.f64 	%fd642, 0dBFF0000000000000, %fd8756, %p1536;
	selp.f64 	%fd643, 0d7FF0000000000000, %fd8758, %p1536;
	mad.lo.s64 	%rd301, %rd284, 160, %rd2755;
	ld.global.f64 	%fd644, [%rd301+21160];
	abs.f64 	%fd645, %fd644;
	setp.geu.f64 	%p1537, %fd645, 0d41CDCD64FF800000;
	mad.lo.s64 	%rd302, %rd284, -800, %rd2757;
	mov.f64 	%fd23349, %fd642;
	mov.f64 	%fd23350, %fd643;
	@%p1537 bra 	$L__BB3_1599;
	ld.global.f64 	%fd646, [%rd302+23000];
	abs.f64 	%fd8761, %fd646;
	setp.geu.f64 	%p1538, %fd8761, 0d41CDCD64FF800000;
	mov.f64 	%fd23349, %fd642;
	mov.f64 	%fd23350, %fd643;
	@%p1538 bra 	$L__BB3_1599;
	ld.global.f64 	%fd8762, [%rd301+20160];
	add.f64 	%fd8763, %fd23359, %fd8762;
	ld.global.f64 	%fd8764, [%rd302+22000];
	add.f64 	%fd8765, %fd8763, %fd8764;
	add.f64 	%fd8766, %fd23358, %fd644;
	add.f64 	%fd8767, %fd8766, %fd646;
	abs.f64 	%fd8768, %fd8767;
	setp.gt.f64 	%p1539, %fd8768, 0d41CDCD64FF800000;
	selp.f64 	%fd23349, 0dBFF0000000000000, %fd8765, %p1539;
	selp.f64 	%fd23350, 0d7FF0000000000000, %fd8767, %p1539;
	add.f64 	%fd8769, %fd23350, 0d4069000000000000;
	add.f64 	%fd8770, %fd23349, 0dC016CCCCCCCCCCCD;
	add.f64 	%fd8771, %fd528, %fd8770;
	div.rn.f64 	%fd23351, %fd8769, %fd8771;
	abs.f64 	%fd8772, %fd643;
	setp.geu.f64 	%p1540, %fd8772, 0d41CDCD64FF800000;
	@%p1540 bra 	$L__BB3_1599;
	add.f64 	%fd8773, %fd643, 0d4069000000000000;
	add.f64 	%fd8774, %fd642, 0dC016CCCCCCCCCCCD;
	add.f64 	%fd8775, %fd528, %fd8774;
	div.rn.f64 	%fd8776, %fd8773, %fd8775;
	setp.lt.f64 	%p1541, %fd8776, %fd23351;
	selp.f64 	%fd23349, %fd23349, %fd642, %p1541;
	selp.f64 	%fd23350, %fd23350, %fd643, %p1541;
	selp.f64 	%fd23351, %fd23351, %fd8776, %p1541;
$L__BB3_1599:
	mov.f64 	%fd23352, %fd23349;
	mov.f64 	%fd23353, %fd23350;
	@%p1537 bra 	$L__BB3_1602;
	ld.global.f64 	%fd8777, [%rd301+20160];
	add.f64 	%fd8778, %fd23359, %fd8777;
	add.f64 	%fd8779, %fd23358, %fd644;
	abs.f64 	%fd8780, %fd8779;
	setp.gt.f64 	%p1543, %fd8780, 0d41CDCD64FF800000;
	selp.f64 	%fd23352, 0dBFF0000000000000, %fd8778, %p1543;
	selp.f64 	%fd23353, 0d7FF0000000000000, %fd8779, %p1543;
	add.f64 	%fd8781, %fd23353, 0d4069000000000000;
	add.f64 	%fd8782, %fd23352, 0dC016CCCCCCCCCCCD;
	add.f64 	%fd8783, %fd528, %fd8782;
	div.rn.f64 	%fd23351, %fd8781, %fd8783;
	abs.f64 	%fd8784, %fd23350;
	setp.geu.f64 	%p1544, %fd8784, 0d41CDCD64FF800000;
	@%p1544 bra 	$L__BB3_1602;
	add.f64 	%fd8785, %fd23350, 0d4069000000000000;
	add.f64 	%fd8786, %fd23349, 0dC016CCCCCCCCCCCD;
	add.f64 	%fd8787, %fd528, %fd8786;
	div.rn.f64 	%fd8788, %fd8785, %fd8787;
	setp.lt.f64 	%p1545, %fd8788, %fd23351;
	selp.f64 	%fd23352, %fd23352, %fd23349, %p1545;
	selp.f64 	%fd23353, %fd23353, %fd23350, %p1545;
	selp.f64 	%fd23351, %fd23351, %fd8788, %p1545;
$L__BB3_1602:
	ld.global.f64 	%fd665, [%rd302+23000];
	abs.f64 	%fd8789, %fd665;
	setp.geu.f64 	%p1546, %fd8789, 0d41CDCD64FF800000;
	mov.f64 	%fd23355, %fd23352;
	mov.f64 	%fd23356, %fd23353;
	@%p1546 bra 	$L__BB3_1605;
	ld.global.f64 	%fd8790, [%rd302+22000];
	add.f64 	%fd8791, %fd23359, %fd8790;
	add.f64 	%fd8792, %fd23358, %fd665;
	abs.f64 	%fd8793, %fd8792;
	setp.gt.f64 	%p1547, %fd8793, 0d41CDCD64FF800000;
	selp.f64 	%fd23355, 0dBFF0000000000000, %fd8791, %p1547;
	selp.f64 	%fd23356, 0d7FF0000000000000, %fd8792, %p1547;
	add.f64 	%fd8794, %fd23356, 0d4069000000000000;
	add.f64 	%fd8795, %fd23355, 0dC016CCCCCCCCCCCD;
	add.f64 	%fd8796, %fd528, %fd8795;
	div.rn.f64 	%fd23351, %fd8794, %fd8796;
	abs.f64 	%fd8797, %fd23353;
	setp.geu.f64 	%p1548, %fd8797, 0d41CDCD64FF800000;
	@%p1548 bra 	$L__BB3_1605;
	add.f64 	%fd8798, %fd23353, 0d4069000000000000;
	add.f64 	%fd8799, %fd23352, 0dC016CCCCCCCCCCCD;
	add.f64 	%fd8800, %fd528, %fd8799;
	div.rn.f64 	%fd8801, %fd8798, %fd8800;
	setp.lt.f64 	%p1549, %fd8801, %fd23351;
	selp.f64 	%fd23355, %fd23355, %fd23352, %p1549;
	selp.f64 	%fd23356, %fd23356, %fd23353, %p1549;
	selp.f64 	%fd23351, %fd23351, %fd8801, %p1549;
$L__BB3_1605:
	add.f64 	%fd8802, %fd23359, 0dC016CCCCCCCCCCCD;
	add.f64 	%fd675, %fd528, %fd8802;
	abs.f64 	%fd8803, %fd23356;
	setp.geu.f64 	%p1550, %fd8803, 0d41CDCD64FF800000;
	@%p1550 bra 	$L__BB3_1607;
	add.f64 	%fd8804, %fd23358, 0d4069000000000000;
	div.rn.f64 	%fd8805, %fd8804, %fd675;
	setp.lt.f64 	%p1551, %fd23351, %fd8805;
	selp.f64 	%fd23358, %fd23358, %fd23356, %p1551;
	selp.f64 	%fd23359, %fd23359, %fd23355, %p1551;
$L__BB3_1607:
	add.f64 	%fd8806, %fd23359, 0d3EB0C6F7A0B5ED8D;
	add.f64 	%fd8807, %fd23358, 0d3EB0C6F7A0B5ED8D;
	add.s32 	%r7139, %r776, %r798;
	mul.wide.s32 	%rd2758, %r7139, 8;
	add.s64 	%rd2759, %rd28, %rd2758;
	ld.local.f64 	%fd8808, [%rd2759];
	add.f64 	%fd8809, %fd8807, %fd8808;
	add.f64 	%fd8810, %fd8809, 0d4069000000000000;
	add.s64 	%rd2760, %rd29, %rd2758;
	ld.local.f64 	%fd8811, [%rd2760];
	add.f64 	%fd8812, %fd8806, %fd8811;
	add.f64 	%fd8813, %fd8812, 0dC016CCCCCCCCCCCD;
	add.f64 	%fd8814, %fd528, %fd8813;
	div.rn.f64 	%fd8815, %fd8810, %fd8814;
	add.f64 	%fd8816, %fd8815, 0dC071126666666666;
	setp.gt.f64 	%p1552, %fd8816, %fd23360;
	setp.lt.f64 	%p1553, %fd8812, 0d0000000000000000;
	setp.lt.f64 	%p1554, %fd8809, 0d0000000000000000;
	and.pred  	%p1555, %p1553, %p1554;
	and.pred  	%p1556, %p1555, %p1552;
	selp.f64 	%fd23360, %fd8816, %fd23360, %p1556;
	selp.b32 	%r21476, %r798, %r21476, %p1556;
	add.s32 	%r21474, %r798, 1;
	setp.ne.s32 	%p1557, %r798, %r749;
	@%p1557 bra 	$L__BB3_1594;
$L__BB3_1608:
	abs.f64 	%fd682, %fd23360;
	setp.gt.f64 	%p1558, %fd682, 0d41CDCD64FF800000;
	selp.b32 	%r21496, 1, %r21476, %p1558;
	selp.b32 	%r21497, 1, %r747, %p1558;
	cvt.u64.u32 	%rd2761, %r21497;
	add.s64 	%rd303, %rd32, %rd2761;
	ld.local.u8 	%rs76, [%rd303];
	cvt.u32.u16 	%r7140, %rs76;
	cvt.s32.s8 	%r7141, %r7140;
	cvt.s64.s32 	%rd2762, %r21496;
	add.s64 	%rd304, %rd33, %rd2762;
	ld.local.u8 	%rs4488, [%rd304];
	cvt.u32.u16 	%r7142, %rs4488;
	cvt.s32.s8 	%r7143, %r7142;
	add.s32 	%r7144, %r7143, %r7141;
	setp.ne.s32 	%p1559, %r7144, 3;
	mov.f64 	%fd23371, 0dBFF0000000000000;
	mov.f64 	%fd23370, 0d7FF0000000000000;
	@%p1559 bra 	$L__BB3_1621;
	cvt.u32.u16 	%r7145, %rs76;
	cvt.u32.u16 	%r7146, %rs4488;
	cvt.u64.u16 	%rd2763, %rs4488;
	cvt.s64.s8 	%rd2764, %rd2763;
	cvt.s32.s8 	%r7147, %r7145;
	mul.wide.s32 	%rd2765, %r7147, 5;
	add.s64 	%rd2766, %rd2765, %rd2764;
	shl.b64 	%rd2767, %rd2766, 3;
	add.s64 	%rd2768, %rd1, %rd2767;
	ld.global.f64 	%fd23371, [%rd2768+45440];
	ld.local.s8 	%r7148, [%rd304+1];
	ld.local.s8 	%rs1443, [%rd303+1];
	cvt.u32.u16 	%r7149, %rs1443;
	prmt.b32 	%r7150, %r7145, %r7149, 0x3340U;
	prmt.b32 	%r7151, %r7146, 0, 0x3340U;
	prmt.b32 	%r7152, %r7150, %r7151, 0x5410U;
	mov.b32 	%r7153, 334205;
	dp4a.s32.u32 	%r7154, %r7152, %r7153, %r7148;
	mul.wide.s32 	%rd2769, %r7154, 8;
	add.s64 	%rd2770, %rd1, %rd2769;
	ld.global.f64 	%fd8820, [%rd2770+35440];
	add.f64 	%fd8821, %fd23371, %fd8820;
	ld.global.f64 	%fd23370, [%rd2768+45640];
	ld.global.f64 	%fd8822, [%rd2770+40440];
	add.f64 	%fd8823, %fd23370, %fd8822;
	abs.f64 	%fd8824, %fd8823;
	setp.gt.f64 	%p1560, %fd8824, 0d41CDCD64FF800000;
	selp.f64 	%fd685, 0dBFF0000000000000, %fd8821, %p1560;
	selp.f64 	%fd686, 0d7FF0000000000000, %fd8823, %p1560;
	cvt.s16.s8 	%rs1444, %rs76;
	mov.b32 	%r7155, {%rs1444, %rs1443};
	cvt.s32.s8 	%r7156, %r7146;
	mov.b32 	%r7157, 1305;
	dp2a.lo.s32.u32 	%r7158, %r7155, %r7157, %r7156;
	mul.wide.s32 	%rd2771, %r7158, 8;
	add.s64 	%rd305, %rd1, %rd2771;
	ld.global.f64 	%fd687, [%rd305+21000];
	abs.f64 	%fd688, %fd687;
	setp.geu.f64 	%p1561, %fd688, 0d41CDCD64FF800000;
	cvt.s16.s8 	%rs1445, %rs4488;
	mov.b32 	%r7159, {%rs1444, %rs1445};
	dp2a.lo.s32.u32 	%r7160, %r7159, %r7157, %r7148;
	mul.wide.s32 	%rd2772, %r7160, 8;
	add.s64 	%rd306, %rd1, %rd2772;
	mov.f64 	%fd23361, %fd685;
	mov.f64 	%fd23362, %fd686;
	@%p1561 bra 	$L__BB3_1613;
	ld.global.f64 	%fd689, [%rd306+23000];
	abs.f64 	%fd8826, %fd689;
	setp.geu.f64 	%p1562, %fd8826, 0d41CDCD64FF800000;
	mov.f64 	%fd23361, %fd685;
	mov.f64 	%fd23362, %fd686;
	@%p1562 bra 	$L__BB3_1613;
	ld.global.f64 	%fd8827, [%rd305+20000];
	add.f64 	%fd8828, %fd23371, %fd8827;
	ld.global.f64 	%fd8829, [%rd306+22000];
	add.f64 	%fd8830, %fd8828, %fd8829;
	add.f64 	%fd8831, %fd23370, %fd687;
	add.f64 	%fd8832, %fd8831, %fd689;
	abs.f64 	%fd8833, %fd8832;
	setp.gt.f64 	%p1563, %fd8833, 0d41CDCD64FF800000;
	selp.f64 	%fd23361, 0dBFF0000000000000, %fd8830, %p1563;
	selp.f64 	%fd23362, 0d7FF0000000000000, %fd8832, %p1563;
	add.f64 	%fd8834, %fd23362, 0d4069000000000000;
	add.f64 	%fd8835, %fd23361, 0dC016CCCCCCCCCCCD;
	add.f64 	%fd8836, %fd528, %fd8835;
	div.rn.f64 	%fd23363, %fd8834, %fd8836;
	abs.f64 	%fd8837, %fd686;
	setp.geu.f64 	%p1564, %fd8837, 0d41CDCD64FF800000;
	@%p1564 bra 	$L__BB3_1613;
	add.f64 	%fd8838, %fd686, 0d4069000000000000;
	add.f64 	%fd8839, %fd685, 0dC016CCCCCCCCCCCD;
	add.f64 	%fd8840, %fd528, %fd8839;
	div.rn.f64 	%fd8841, %fd8838, %fd8840;
	setp.lt.f64 	%p1565, %fd8841, %fd23363;
	selp.f64 	%fd23361, %fd23361, %fd685, %p1565;
	selp.f64 	%fd23362, %fd23362, %fd686, %p1565;
	selp.f64 	%fd23363, %fd23363, %fd8841, %p1565;
$L__BB3_1613:
	mov.f64 	%fd23364, %fd23361;
	mov.f64 	%fd23365, %fd23362;
	@%p1561 bra 	$L__BB3_1616;
	ld.global.f64 	%fd8842, [%rd305+20000];
	add.f64 	%fd8843, %fd23371, %fd8842;
	add.f64 	%fd8844, %fd23370, %fd687;
	abs.f64 	%fd8845, %fd8844;
	setp.gt.f64 	%p1567, %fd8845, 0d41CDCD64FF800000;
	selp.f64 	%fd23364, 0dBFF0000000000000, %fd8843, %p1567;
	selp.f64 	%fd23365, 0d7FF0000000000000, %fd8844, %p1567;
	add.f64 	%fd8846, %fd23365, 0d4069000000000000;
	add.f64 	%fd8847, %fd23364, 0dC016CCCCCCCCCCCD;
	add.f64 	%fd8848, %fd528, %fd8847;
	div.rn.f64 	%fd23363, %fd8846, %fd8848;
	abs.f64 	%fd8849, %fd23362;
	setp.geu.f64 	%p1568, %fd8849, 0d41CDCD64FF800000;
	@%p1568 bra 	$L__BB3_1616;
	add.f64 	%fd8850, %fd23362, 0d4069000000000000;
	add.f64 	%fd8851, %fd23361, 0dC016CCCCCCCCCCCD;
	add.f64 	%fd8852, %fd528, %fd8851;
	div.rn.f64 	%fd8853, %fd8850, %fd8852;
	setp.lt.f64 	%p1569, %fd8853, %fd23363;
	selp.f64 	%fd23364, %fd23364, %fd23361, %p1569;
	selp.f64 	%fd23365, %fd23365, %fd23362, %p1569;
	selp.f64 	%fd23363, %fd23363, %fd8853, %p1569;
$L__BB3_1616:
	ld.global.f64 	%fd708, [%rd306+23000];
	abs.f64 	%fd8854, %fd708;
	setp.geu.f64 	%p1570, %fd8854, 0d41CDCD64FF800000;
	mov.f64 	%fd23367, %fd23364;
	mov.f64 	%fd23368, %fd23365;
	@%p1570 bra 	$L__BB3_1619;
	ld.global.f64 	%fd8855, [%rd306+22000];
	add.f64 	%fd8856, %fd23371, %fd8855;
	add.f64 	%fd8857, %fd23370, %fd708;
	abs.f64 	%fd8858, %fd8857;
	setp.gt.f64 	%p1571, %fd8858, 0d41CDCD64FF800000;
	selp.f64 	%fd23367, 0dBFF0000000000000, %fd8856, %p1571;
	selp.f64 	%fd23368, 0d7FF0000000000000, %fd8857, %p1571;
	add.f64 	%fd8859, %fd23368, 0d4069000000000000;
	add.f64 	%fd8860, %fd23367, 0dC016CCCCCCCCCCCD;
	add.f64 	%fd8861, %fd528, %fd8860;
	div.rn.f64 	%fd23363, %fd8859, %fd8861;
	abs.f64 	%fd8862, %fd23365;
	setp.geu.f64 	%p1572, %fd8862, 0d41CDCD64FF800000;
	@%p1572 bra 	$L__BB3_1619;
	add.f64 	%fd8863, %fd23365, 0d4069000000000000;
	add.f64 	%fd8864, %fd23364, 0dC016CCCCCCCCCCCD;
	add.f64 	%fd8865, %fd528, %fd8864;
	div.rn.f64 	%fd8866, %fd8863, %fd8865;
	setp.lt.f64 	%p1573, %fd8866, %fd23363;
	selp.f64 	%fd23367, %fd23367, %fd23364, %p1573;
	selp.f64 	%fd23368, %fd23368, %fd23365, %p1573;
	selp.f64 	%fd23363, %fd23363, %fd8866, %p1573;
$L__BB3_1619:
	add.f64 	%fd8867, %fd23371, 0dC016CCCCCCCCCCCD;
	add.f64 	%fd718, %fd528, %fd8867;
	abs.f64 	%fd8868, %fd23368;
	setp.geu.f64 	%p1574, %fd8868, 0d41CDCD64FF800000;
	@%p1574 bra 	$L__BB3_1621;
	add.f64 	%fd8869, %fd23370, 0d4069000000000000;
	div.rn.f64 	%fd8870, %fd8869, %fd718;
	setp.lt.f64 	%p1575, %fd23363, %fd8870;
	selp.f64 	%fd23370, %fd23370, %fd23368, %p1575;
	selp.f64 	%fd23371, %fd23371, %fd23367, %p1575;
$L__BB3_1621:
	setp.eq.s32 	%p1576, %r747, 0;
	@%p1576 bra 	$L__BB3_1677;
	and.b32  	%r805, %r747, 15;
	setp.lt.u32 	%p1577, %r747, 16;
	mov.b32 	%r21477, 0;
	@%p1577 bra 	$L__BB3_1667;
	and.b32  	%r21477, %r747, 2147483632;
	mov.b32 	%r21480, 0;
	bra.uni 	$L__BB3_1666;
$L__BB3_1624:
	cvt.u32.u16 	%r7046, %rs73;
	cvt.s32.s8 	%r7047, %r7046;
	mul.wide.s32 	%rd2679, %r7047, 5;
	add.s64 	%rd291, %rd2679, %rd289;
	shl.b64 	%rd2680, %rd291, 3;
	add.s64 	%rd2681, %rd1, %rd2680;
	ld.global.f64 	%fd23300, [%rd2681+45440];
	ld.local.u8 	%rs1437, [%rd286+-1];
	cvt.u64.u16 	%rd2682, %rs1437;
	cvt.s64.s8 	%rd292, %rd2682;
	cvt.u32.u16 	%r7048, %rs74;
	ld.local.s8 	%rs1438, [%rd288+-1];
	cvt.u32.u16 	%r7049, %rs1438;
	prmt.b32 	%r7050, %r7049, %r7048, 0x3340U;
	prmt.b32 	%r7051, %r7046, 0, 0x3340U;
	prmt.b32 	%r7052, %r7050, %r7051, 0x5410U;
	cvt.u32.u16 	%r7053, %rs1437;
	cvt.s32.s8 	%r7054, %r7053;
	mov.b32 	%r7055, 359705;
	dp4a.s32.u32 	%r7056, %r7052, %r7055, %r7054;
	mul.wide.s32 	%rd2683, %r7056, 8;
	add.s64 	%rd2684, %rd1, %rd2683;
	ld.global.f64 	%fd8592, [%rd2684+35440];
	add.f64 	%fd8593, %fd23300, %fd8592;
	ld.global.f64 	%fd23299, [%rd2681+45640];
	ld.global.f64 	%fd8594, [%rd2684+40440];
	add.f64 	%fd8595, %fd23299, %fd8594;
	abs.f64 	%fd8596, %fd8595;
	setp.gt.f64 	%p1466, %fd8596, 0d41CDCD64FF800000;
	selp.f64 	%fd532, 0dBFF0000000000000, %fd8593, %p1466;
	selp.f64 	%fd533, 0d7FF0000000000000, %fd8595, %p1466;
	cvt.u16.u64 	%rs1439, %rd289;
	mov.b32 	%r7057, {%rs1438, %rs1439};
	mov.b32 	%r7058, 6405;
	dp2a.lo.s32.u32 	%r7059, %r7057, %r7058, %r7047;
	mul.wide.s32 	%rd2685, %r7059, 8;
	add.s64 	%rd293, %rd1, %rd2685;
	ld.global.f64 	%fd534, [%rd293+21000];
	abs.f64 	%fd8597, %fd534;
	setp.geu.f64 	%p1467, %fd8597, 0d41CDCD64FF800000;
	@%p1467 bra 	$L__BB3_1630;
	mad.lo.s64 	%rd2689, %rd289, 24, %rd291;
	add.s64 	%rd2690, %rd2689, %rd292;
	shl.b64 	%rd2691, %rd2690, 3;
	add.s64 	%rd294, %rd1, %rd2691;
	ld.global.f64 	%fd535, [%rd294+23000];
	abs.f64 	%fd8612, %fd535;
	setp.geu.f64 	%p1472, %fd8612, 0d41CDCD64FF800000;
	@%p1472 bra 	$L__BB3_1628;
	ld.global.f64 	%fd8625, [%rd293+20000];
	add.f64 	%fd8626, %fd23300, %fd8625;
	ld.global.f64 	%fd8627, [%rd294+22000];
	add.f64 	%fd8628, %fd8626, %fd8627;
	add.f64 	%fd8629, %fd23299, %fd534;
	add.f64 	%fd8630, %fd8629, %fd535;
	abs.f64 	%fd8631, %fd8630;
	setp.gt.f64 	%p1476, %fd8631, 0d41CDCD64FF800000;
	selp.f64 	%fd23295, 0dBFF0000000000000, %fd8628, %p1476;
	selp.f64 	%fd23296, 0d7FF0000000000000, %fd8630, %p1476;
	add.f64 	%fd8632, %fd23296, 0d4069000000000000;
	add.f64 	%fd8633, %fd23295, 0dC016CCCCCCCCCCCD;
	add.f64 	%fd8634, %fd528, %fd8633;
	div.rn.f64 	%fd23297, %fd8632, %fd8634;
	abs.f64 	%fd8635, %fd533;
	setp.geu.f64 	%p1477, %fd8635, 0d41CDCD64FF800000;
	@%p1477 bra 	$L__BB3_1633;
	add.f64 	%fd8636, %fd533, 0d4069000000000000;
	add.f64 	%fd8637, %fd532, 0dC016CCCCCCCCCCCD;
	add.f64 	%fd8638, %fd528, %fd8637;
	div.rn.f64 	%fd8639, %fd8636, %fd8638;
	setp.lt.f64 	%p1478, %fd8639, %fd23297;
	selp.f64 	%fd23295, %fd23295, %fd532, %p1478;
	selp.f64 	%fd23296, %fd23296, %fd533, %p1478;
	selp.f64 	%fd23297, %fd23297, %fd8639, %p1478;
	bra.uni 	$L__BB3_1633;
$L__BB3_1628:
	ld.global.f64 	%fd8613, [%rd293+20000];
	add.f64 	%fd8614, %fd23300, %fd8613;
	add.f64 	%fd8615, %fd23299, %fd534;
	abs.f64 	%fd8616, %fd8615;
	setp.gt.f64 	%p1473, %fd8616, 0d41CDCD64FF800000;
	selp.f64 	%fd23295, 0dBFF0000000000000, %fd8614, %p1473;
	selp.f64 	%fd23296, 0d7FF0000000000000, %fd8615, %p1473;
	add.f64 	%fd8617, %fd23296, 0d4069000000000000;
	add.f64 	%fd8618, %fd23295, 0dC016CCCCCCCCCCCD;
	add.f64 	%fd8619, %fd528, %fd8618;
	div.rn.f64 	%fd23297, %fd8617, %fd8619;
	abs.f64 	%fd8620, %fd533;
	setp.geu.f64 	%p1474, %fd8620, 0d41CDCD64FF800000;
	@%p1474 bra 	$L__BB3_1633;
	add.f64 	%fd8621, %fd533, 0d4069000000000000;
	add.f64 	%fd8622, %fd532, 0dC016CCCCCCCCCCCD;
	add.f64 	%fd8623, %fd528, %fd8622;
	div.rn.f64 	%fd8624, %fd8621, %fd8623;
	setp.lt.f64 	%p1475, %fd8624, %fd23297;
	selp.f64 	%fd23295, %fd23295, %fd532, %p1475;
	selp.f64 	%fd23296, %fd23296, %fd533, %p1475;
	selp.f64 	%fd23297, %fd23297, %fd8624, %p1475;
	bra.uni 	$L__BB3_1633;
$L__BB3_1630:
	mad.lo.s64 	%rd2686, %rd289, 24, %rd291;
	add.s64 	%rd2687, %rd2686, %rd292;
	shl.b64 	%rd2688, %rd2687, 3;
	add.s64 	%rd295, %rd1, %rd2688;
	ld.global.f64 	%fd548, [%rd295+23000];
	abs.f64 	%fd8599, %fd548;
	setp.geu.f64 	%p1468, %fd8599, 0d41CDCD64FF800000;
	mov.f64 	%fd23295, %fd532;
	mov.f64 	%fd23296, %fd533;
	@%p1468 bra 	$L__BB3_1633;
	ld.global.f64 	%fd8600, [%rd295+22000];
	add.f64 	%fd8601, %fd23300, %fd8600;
	add.f64 	%fd8602, %fd23299, %fd548;
	abs.f64 	%fd8603, %fd8602;
	setp.gt.f64 	%p1469, %fd8603, 0d41CDCD64FF800000;
	selp.f64 	%fd23295, 0dBFF0000000000000, %fd8601, %p1469;
	selp.f64 	%fd23296, 0d7FF0000000000000, %fd8602, %p1469;
	add.f64 	%fd8604, %fd23296, 0d4069000000000000;
	add.f64 	%fd8605, %fd23295, 0dC016CCCCCCCCCCCD;
	add.f64 	%fd8606, %fd528, %fd8605;
	div.rn.f64 	%fd23297, %fd8604, %fd8606;
	abs.f64 	%fd8607, %fd533;
	setp.geu.f64 	%p1470, %fd8607, 0d41CDCD64FF800000;
	@%p1470 bra 	$L__BB3_1633;
	add.f64 	%fd8608, %fd533, 0d4069000000000000;
	add.f64 	%fd8609, %fd532, 0dC016CCCCCCCCCCCD;
	add.f64 	%fd8610, %fd528, %fd8609;
	div.rn.f64 	%fd8611, %fd8608, %fd8610;
	setp.lt.f64 	%p1471, %fd8611, %fd23297;
	selp.f64 	%fd23295, %fd23295, %fd532, %p1471;
	selp.f64 	%fd23296, %fd23296, %fd533, %p1471;
	selp.f64 	%fd23297, %fd23297, %fd8611, %p1471;
$L__BB3_1633:
	add.f64 	%fd8640, %fd23300, 0dC016CCCCCCCCCCCD;
	add.f64 	%fd558, %fd528, %fd8640;
	abs.f64 	%fd8641, %fd23296;
	setp.geu.f64 	%p1479, %fd8641, 0d41CDCD64FF800000;
	@%p1479 bra 	$L__BB3_1635;
	add.f64 	%fd8642, %fd23299, 0d4069000000000000;
	div.rn.f64 	%fd8643, %fd8642, %fd558;
	setp.lt.f64 	%p1480, %fd23297, %fd8643;
	selp.f64 	%fd23299, %fd23299, %fd23296, %p1480;
	selp.f64 	%fd23300, %fd23300, %fd23295, %p1480;
$L__BB3_1635:
	abs.f64 	%fd8644, %fd23299;
	setp.geu.f64 	%p1481, %fd8644, 0d41CDCD64FF800000;
	@%p1481 bra 	$L__BB3_1637;
	st.local.f64 	[%rd290], %fd23300;
	st.local.f64 	[%rd287], %fd23299;
	mov.f64 	%fd23298, %fd23299;
$L__BB3_1637:
	min.u32 	%r7060, %r21469, %r781;
	setp.lt.u32 	%p1482, %r7060, 2;
	mov.f64 	%fd23302, 0dBFF0000000000000;
	mov.f64 	%fd23303, 0d7FF0000000000000;
	@%p1482 bra 	$L__BB3_1664;
	ld.local.f64 	%fd565, [%rd290];
	add.f64 	%fd8647, %fd23298, 0d4069000000000000;
	add.f64 	%fd8648, %fd565, 0dC016CCCCCCCCCCCD;
	add.f64 	%fd8649, %fd528, %fd8648;
	div.rn.f64 	%fd566, %fd8647, %fd8649;
	add.s32 	%r783, %r780, %r781;
	mul.wide.s32 	%rd2692, %r783, 8;
	add.s64 	%rd2693, %rd28, %rd2692;
	ld.local.f64 	%fd567, [%rd2693];
	abs.f64 	%fd8650, %fd567;
	setp.geu.f64 	%p1483, %fd8650, 0d41CDCD64FF800000;
	@%p1483 bra 	$L__BB3_1641;
	cvt.u32.u16 	%r7061, %rs73;
	ld.local.u8 	%r7062, [%rd286+-1];
	prmt.b32 	%r7063, %r7062, %r7061, 0x3340U;
	ld.local.u8 	%r7064, [%rd288+-1];
	prmt.b32 	%r7065, %r7064, 0, 0x3340U;
	prmt.b32 	%r7066, %r7063, %r7065, 0x5410U;
	cvt.u32.u16 	%r7067, %rs74;
	cvt.s32.s8 	%r7068, %r7067;
	mov.b32 	%r7069, 334205;
	dp4a.s32.u32 	%r7070, %r7066, %r7069, %r7068;
	mul.wide.s32 	%rd2694, %r7070, 8;
	add.s64 	%rd296, %rd1, %rd2694;
	ld.global.f64 	%fd568, [%rd296+5000];
	abs.f64 	%fd8653, %fd568;
	setp.geu.f64 	%p1484, %fd8653, 0d41CDCD64FF800000;
	@%p1484 bra 	$L__BB3_1641;
	mul.wide.s32 	%rd2695, %r783, 8;
	add.s64 	%rd2696, %rd29, %rd2695;
	ld.local.f64 	%fd8654, [%rd2696];
	ld.global.f64 	%fd8655, [%rd296];
	add.f64 	%fd23302, %fd8654, %fd8655;
	add.f64 	%fd23303, %fd567, %fd568;
$L__BB3_1641:
	add.f64 	%fd8656, %fd23303, 0d4069000000000000;
	add.f64 	%fd8657, %fd23302, 0dC016CCCCCCCCCCCD;
	add.f64 	%fd8658, %fd528, %fd8657;
	div.rn.f64 	%fd573, %fd8656, %fd8658;
	setp.lt.f64 	%p1485, %fd23302, 0dC0A3880000000000;
	selp.f64 	%fd23328, 0dC0A9300000000000, %fd23302, %p1485;
	selp.f64 	%fd23329, 0d0000000000000000, %fd23303, %p1485;
	setp.lt.f64 	%p1486, %fd565, 0dC0A3880000000000;
	selp.f64 	%fd576, 0dC0A9300000000000, %fd565, %p1486;
	selp.f64 	%fd577, 0d0000000000000000, %fd23298, %p1486;
	setp.gt.f64 	%p1487, %fd573, %fd566;
	@%p1487 bra 	$L__BB3_1643;
	setp.leu.f64 	%p1488, %fd576, 0d0000000000000000;
	setp.leu.f64 	%p1489, %fd577, 0d0000000000000000;
	or.pred  	%p1490, %p1488, %p1489;
	@%p1490 bra 	$L__BB3_1644;
$L__BB3_1643:
	st.local.f64 	[%rd290], %fd23328;
	st.local.f64 	[%rd287], %fd23329;
	bra.uni 	$L__BB3_1646;
$L__BB3_1644:
	setp.ltu.f64 	%p1491, %fd566, %fd573;
	mov.f64 	%fd23328, %fd565;
	mov.f64 	%fd23329, %fd23298;
	@%p1491 bra 	$L__BB3_1646;
	st.local.f64 	[%rd290], %fd576;
	st.local.f64 	[%rd287], %fd577;
	mov.f64 	%fd23328, %fd576;
	mov.f64 	%fd23329, %fd577;
$L__BB3_1646:
	cvt.u64.u16 	%rd2697, %rs74;
	cvt.s64.s8 	%rd297, %rd2697;
	cvt.u64.u16 	%rd2698, %rs73;
	cvt.s64.s8 	%rd299, %rd2698;
	mov.b32 	%r21471, 3;
	mad.lo.s64 	%rd2734, %rd299, 5, %rd297;
	shl.b64 	%rd2735, %rd2734, 3;
	add.s64 	%rd2736, %rd1, %rd2735;
$L__BB3_1647:
	sub.s32 	%r7072, %r781, %r21471;
	add.s32 	%r7073, %r7072, 1;
	setp.gt.u32 	%p1492, %r7072, 2147483646;
	selp.b32 	%r7074, %r7072, 0, %p1492;
	add.s32 	%r21473, %r7074, %r778;
	selp.b32 	%r21472, 1, %r7073, %p1492;
	setp.lt.s32 	%p1493, %r21473, 1;
	setp.ge.s32 	%p1494, %r21472, %r781;
	or.pred  	%p1495, %p1493, %p1494;
	@%p1495 bra 	$L__BB3_1663;
$L__BB3_1648:
	mov.u32 	%r788, %r21473;
	add.s32 	%r21473, %r788, -1;
	mad.lo.s32 	%r7076, %r21473, %r749, %r21472;
	add.s32 	%r790, %r7076, -1;
	mul.wide.s32 	%rd2699, %r790, 8;
	add.s64 	%rd2700, %rd28, %rd2699;
	ld.local.f64 	%fd596, [%rd2700];
	abs.f64 	%fd8659, %fd596;
	setp.geu.f64 	%p1496, %fd8659, 0d41CDCD64FF800000;
	@%p1496 bra 	$L__BB3_1662;
	not.b32 	%r7077, %r788;
	add.s32 	%r791, %r21469, %r7077;
	not.b32 	%r7078, %r21472;
	add.s32 	%r792, %r781, %r7078;
	add.s32 	%r793, %r792, %r791;
	setp.eq.s32 	%p1497, %r791, 0;
	setp.gt.s32 	%p1498, %r792, 0;
	and.pred  	%p1499, %p1497, %p1498;
	@%p1499 bra 	$L__BB3_1651;
	setp.ne.s32 	%p1500, %r792, 0;
	setp.lt.s32 	%p1501, %r791, 1;
	or.pred  	%p1502, %p1501, %p1500;
	@%p1502 bra 	$L__BB3_1656;
$L__BB3_1651:
	setp.ne.s32 	%p1511, %r792, 1;
	setp.ne.s32 	%p1512, %r791, 1;
	and.pred  	%p1513, %p1512, %p1511;
	@%p1513 bra 	$L__BB3_1655;
	setp.eq.s32 	%p1516, %r791, 1;
	setp.eq.s32 	%p1517, %r792, 1;
	and.pred  	%p1519, %p1497, %p1517;
	setp.eq.s32 	%p1520, %r792, 0;
	and.pred  	%p1521, %p1516, %p1520;
	or.pred  	%p1522, %p1519, %p1521;
	mov.f64 	%fd23323, 0d0000000000000000;
	mov.f64 	%fd23322, 0dC0A9300000000000;
	not.pred 	%p1523, %p1522;
	@%p1523 bra 	$L__BB3_1654;
	mul.wide.u32 	%rd2739, %r793, 8;
	add.s64 	%rd2740, %rd1, %rd2739;
	ld.global.f64 	%fd8731, [%rd2740+25192];
	cvt.u64.u32 	%rd2741, %r788;
	add.s64 	%rd2742, %rd32, %rd2741;
	cvt.s64.s32 	%rd2743, %r21472;
	add.s64 	%rd2744, %rd33, %rd2743;
	ld.local.u8 	%r7118, [%rd2742];
	cvt.u32.u16 	%r7119, %rs73;
	prmt.b32 	%r7120, %r7118, %r7119, 0x3340U;
	ld.local.u8 	%r7121, [%rd2744];
	prmt.b32 	%r7122, %r7121, 0, 0x3340U;
	prmt.b32 	%r7123, %r7120, %r7122, 0x5410U;
	cvt.u32.u64 	%r7124, %rd297;
	mov.b32 	%r7125, 334205;
	dp4a.s32.u32 	%r7126, %r7123, %r7125, %r7124;
	mul.wide.s32 	%rd2745, %r7126, 8;
	add.s64 	%rd2746, %rd1, %rd2745;
	ld.global.f64 	%fd8732, [%rd2746+5000];
	add.f64 	%fd23323, %fd8731, %fd8732;
	ld.global.f64 	%fd8733, [%rd2740+24472];
	ld.global.f64 	%fd8734, [%rd2746];
	add.f64 	%fd23322, %fd8733, %fd8734;
$L__BB3_1654:
	add.f64 	%fd8735, %fd23323, %fd596;
	mul.wide.s32 	%rd2747, %r790, 8;
	add.s64 	%rd2748, %rd29, %rd2747;
	ld.local.f64 	%fd8736, [%rd2748];
	add.f64 	%fd8737, %fd23322, %fd8736;
	abs.f64 	%fd8738, %fd8735;
	setp.gt.f64 	%p1524, %fd8738, 0d41CDCD64FF800000;
	selp.f64 	%fd8739, 0dBFF0000000000000, %fd8737, %p1524;
	selp.f64 	%fd8740, 0d7FF0000000000000, %fd8735, %p1524;
	add.f64 	%fd8741, %fd8740, 0d4069000000000000;
	add.f64 	%fd8742, %fd8739, 0dC016CCCCCCCCCCCD;
	add.f64 	%fd8743, %fd528, %fd8742;
	div.rn.f64 	%fd8744, %fd8741, %fd8743;
	add.f64 	%fd8745, %fd23329, 0d4069000000000000;
	add.f64 	%fd8746, %fd23328, 0dC016CCCCCCCCCCCD;
	add.f64 	%fd8747, %fd528, %fd8746;
	div.rn.f64 	%fd8748, %fd8745, %fd8747;
	setp.gt.f64 	%p1525, %fd8744, %fd8748;
	selp.f64 	%fd23330, %fd8740, 0d7FF0000000000000, %p1525;
	selp.f64 	%fd23331, %fd8739, 0dBFF0000000000000, %p1525;
	bra.uni 	$L__BB3_1660;
$L__BB3_1655:
	mul.wide.s32 	%rd2723, %r793, 8;
	add.s64 	%rd2724, %rd1, %rd2723;
	ld.global.f64 	%fd8705, [%rd2724+25192];
	cvt.u64.u32 	%rd2725, %r788;
	add.s64 	%rd2726, %rd32, %rd2725;
	ld.local.s8 	%r7117, [%rd2726];
	mul.wide.s32 	%rd2727, %r7117, 5;
	cvt.s64.s32 	%rd2728, %r21472;
	add.s64 	%rd2729, %rd33, %rd2728;
	ld.local.s8 	%rd2730, [%rd2729];
	add.s64 	%rd2731, %rd2727, %rd2730;
	shl.b64 	%rd2732, %rd2731, 3;
	add.s64 	%rd2733, %rd1, %rd2732;
	ld.global.f64 	%fd8706, [%rd2733+45640];
	add.f64 	%fd8707, %fd8705, %fd8706;
	ld.global.f64 	%fd8708, [%rd2736+45640];
	add.f64 	%fd8709, %fd8707, %fd8708;
	add.f64 	%fd8710, %fd8709, %fd596;
	ld.global.f64 	%fd8711, [%rd2724+24472];
	ld.global.f64 	%fd8712, [%rd2733+45440];
	add.f64 	%fd8713, %fd8711, %fd8712;
	ld.global.f64 	%fd8714, [%rd2736+45440];
	add.f64 	%fd8715, %fd8713, %fd8714;
	mul.wide.s32 	%rd2737, %r790, 8;
	add.s64 	%rd2738, %rd29, %rd2737;
	ld.local.f64 	%fd8716, [%rd2738];
	add.f64 	%fd8717, %fd8715, %fd8716;
	abs.f64 	%fd8718, %fd8710;
	setp.gt.f64 	%p1514, %fd8718, 0d41CDCD64FF800000;
	selp.f64 	%fd8719, 0dBFF0000000000000, %fd8717, %p1514;
	selp.f64 	%fd8720, 0d7FF0000000000000, %fd8710, %p1514;
	add.f64 	%fd8721, %fd8720, 0d4069000000000000;
	add.f64 	%fd8722, %fd8719, 0dC016CCCCCCCCCCCD;
	add.f64 	%fd8723, %fd528, %fd8722;
	div.rn.f64 	%fd8724, %fd8721, %fd8723;
	add.f64 	%fd8725, %fd23329, 0d4069000000000000;
	add.f64 	%fd8726, %fd23328, 0dC016CCCCCCCCCCCD;
	add.f64 	%fd8727, %fd528, %fd8726;
	div.rn.f64 	%fd8728, %fd8725, %fd8727;
	setp.gt.f64 	%p1515, %fd8724, %fd8728;
	selp.f64 	%fd23330, %fd8720, 0d7FF0000000000000, %p1515;
	selp.f64 	%fd23331, %fd8719, 0dBFF0000000000000, %p1515;
	bra.uni 	$L__BB3_1660;
$L__BB3_1656:
	setp.ne.s32 	%p1503, %r791, 1;
	setp.ne.s32 	%p1504, %r792, 1;
	or.pred  	%p1505, %p1503, %p1504;
	@%p1505 bra 	$L__BB3_1659;
	cvt.u64.u32 	%rd2713, %r788;
	add.s64 	%rd2714, %rd32, %rd2713;
	cvt.s64.s32 	%rd2715, %r21472;
	add.s64 	%rd2716, %rd33, %rd2715;
	ld.local.s8 	%r7099, [%rd2716+1];
	ld.local.u8 	%r7100, [%rd2714+1];
	ld.local.u8 	%r7101, [%rd2714];
	prmt.b32 	%r7102, %r7101, %r7100, 0x3340U;
	ld.local.u8 	%r7103, [%rd2716];
	prmt.b32 	%r7104, %r7103, 0, 0x3340U;
	prmt.b32 	%r7105, %r7102, %r7104, 0x5410U;
	mov.b32 	%r7106, 334205;
	dp4a.s32.u32 	%r7107, %r7105, %r7106, %r7099;
	mul.wide.s32 	%rd2717, %r7107, 8;
	add.s64 	%rd2718, %rd1, %rd2717;
	ld.global.f64 	%fd8688, [%rd2718+10000];
	ld.local.s8 	%r7108, [%rd286+-1];
	cvt.u32.u16 	%r7109, %rs74;
	ld.local.u8 	%r7110, [%rd288+-1];
	prmt.b32 	%r7111, %r7110, %r7109, 0x3340U;
	cvt.u32.u16 	%r7112, %rs73;
	prmt.b32 	%r7113, %r7112, 0, 0x3340U;
	prmt.b32 	%r7114, %r7111, %r7113, 0x5410U;
	mov.b32 	%r7115, 359705;
	dp4a.s32.u32 	%r7116, %r7114, %r7115, %r7108;
	mul.wide.s32 	%rd2719, %r7116, 8;
	add.s64 	%rd2720, %rd1, %rd2719;
	ld.global.f64 	%fd8689, [%rd2720+10000];
	add.f64 	%fd8690, %fd8688, %fd8689;
	mul.wide.s32 	%rd2721, %r790, 8;
	add.s64 	%rd2722, %rd29, %rd2721;
	ld.local.f64 	%fd8691, [%rd2722];
	add.f64 	%fd8692, %fd8690, %fd8691;
	ld.global.f64 	%fd8693, [%rd2718+15000];
	ld.global.f64 	%fd8694, [%rd2720+15000];
	add.f64 	%fd8695, %fd8693, %fd8694;
	add.f64 	%fd8696, %fd8695, %fd596;
	abs.f64 	%fd8697, %fd8696;
	setp.gt.f64 	%p1508, %fd8697, 0d41CDCD64FF800000;
	selp.f64 	%fd605, 0dBFF0000000000000, %fd8692, %p1508;
	selp.f64 	%fd606, 0d7FF0000000000000, %fd8696, %p1508;
	add.f64 	%fd8698, %fd606, 0d4069000000000000;
	add.f64 	%fd8699, %fd605, 0dC016CCCCCCCCCCCD;
	add.f64 	%fd8700, %fd528, %fd8699;
	div.rn.f64 	%fd607, %fd8698, %fd8700;
	add.f64 	%fd8701, %fd23329, 0d4069000000000000;
	add.f64 	%fd8702, %fd23328, 0dC016CCCCCCCCCCCD;
	add.f64 	%fd8703, %fd528, %fd8702;
	div.rn.f64 	%fd608, %fd8701, %fd8703;
	sub.f64 	%fd8704, %fd607, %fd608;
	setp.ltu.f64 	%p1509, %fd8704, 0d3EB0C6F7A0B5ED8D;
	mov.f64 	%fd23331, 0dBFF0000000000000;
	mov.f64 	%fd23330, 0d7FF0000000000000;
	@%p1509 bra 	$L__BB3_1660;
	setp.gt.f64 	%p1510, %fd607, %fd608;
	selp.f64 	%fd23330, %fd606, 0d7FF0000000000000, %p1510;
	selp.f64 	%fd23331, %fd605, 0dBFF0000000000000, %p1510;
	bra.uni 	$L__BB3_1660;
$L__BB3_1659:
	mul.wide.s32 	%rd2701, %r793, 8;
	add.s64 	%rd2702, %rd1, %rd2701;
	ld.global.f64 	%fd8660, [%rd2702+24952];
	cvt.u64.u32 	%rd2703, %r788;
	add.s64 	%rd2704, %rd32, %rd2703;
	cvt.s64.s32 	%rd2705, %r21472;
	add.s64 	%rd2706, %rd33, %rd2705;
	ld.local.s8 	%r7079, [%rd2706+1];
	ld.local.u8 	%r7080, [%rd2704+1];
	ld.local.u8 	%r7081, [%rd2704];
	prmt.b32 	%r7082, %r7081, %r7080, 0x3340U;
	ld.local.u8 	%r7083, [%rd2706];
	prmt.b32 	%r7084, %r7083, 0, 0x3340U;
	prmt.b32 	%r7085, %r7082, %r7084, 0x5410U;
	mov.b32 	%r7086, 334205;
	dp4a.s32.u32 	%r7087, %r7085, %r7086, %r7079;
	mul.wide.s32 	%rd2707, %r7087, 8;
	add.s64 	%rd2708, %rd1, %rd2707;
	ld.global.f64 	%fd8661, [%rd2708+30440];
	add.f64 	%fd8662, %fd8660, %fd8661;
	ld.local.s8 	%r7088, [%rd286+-1];
	cvt.u32.u16 	%r7089, %rs74;
	ld.local.u8 	%r7090, [%rd288+-1];
	prmt.b32 	%r7091, %r7090, %r7089, 0x3340U;
	cvt.u32.u16 	%r7092, %rs73;
	prmt.b32 	%r7093, %r7092, 0, 0x3340U;
	prmt.b32 	%r7094, %r7091, %r7093, 0x5410U;
	mov.b32 	%r7095, 359705;
	dp4a.s32.u32 	%r7096, %r7094, %r7095, %r7088;
	mul.wide.s32 	%rd2709, %r7096, 8;
	add.s64 	%rd2710, %rd1, %rd2709;
	ld.global.f64 	%fd8663, [%rd2710+30440];
	add.f64 	%fd8664, %fd8662, %fd8663;
	add.f64 	%fd8665, %fd8664, %fd596;
	ld.global.f64 	%fd8666, [%rd2702+24232];
	ld.global.f64 	%fd8667, [%rd2708+25440];
	add.f64 	%fd8668, %fd8666, %fd8667;
	ld.global.f64 	%fd8669, [%rd2710+25440];
	add.f64 	%fd8670, %fd8668, %fd8669;
	sub.s32 	%r7097, %r791, %r792;
	abs.s32 	%r7098, %r7097;
	cvt.rn.f64.s32 	%fd8671, %r7098;
	fma.rn.f64 	%fd8672, %fd8671, 0dBFEEF3E864B31D04, %fd8670;
	mul.wide.s32 	%rd2711, %r790, 8;
	add.s64 	%rd2712, %rd29, %rd2711;
	ld.local.f64 	%fd8673, [%rd2712];
	add.f64 	%fd8674, %fd8673, %fd8672;
	abs.f64 	%fd8675, %fd8665;
	setp.gt.f64 	%p1506, %fd8675, 0d41CDCD64FF800000;
	selp.f64 	%fd8676, 0dBFF0000000000000, %fd8674, %p1506;
	selp.f64 	%fd8677, 0d7FF0000000000000, %fd8665, %p1506;
	add.f64 	%fd8678, %fd8677, 0d4069000000000000;
	add.f64 	%fd8679, %fd8676, 0dC016CCCCCCCCCCCD;
	add.f64 	%fd8680, %fd528, %fd8679;
	div.rn.f64 	%fd8681, %fd8678, %fd8680;
	add.f64 	%fd8682, %fd23329, 0d4069000000000000;
	add.f64 	%fd8683, %fd23328, 0dC016CCCCCCCCCCCD;
	add.f64 	%fd8684, %fd528, %fd8683;
	div.rn.f64 	%fd8685, %fd8682, %fd8684;
	setp.gt.f64 	%p1507, %fd8681, %fd8685;
	selp.f64 	%fd23330, %fd8677, 0d7FF0000000000000, %p1507;
	selp.f64 	%fd23331, %fd8676, 0dBFF0000000000000, %p1507;
$L__BB3_1660:
	setp.lt.f64 	%p1526, %fd23331, 0dC0A3880000000000;
	selp.f64 	%fd621, 0d0000000000000000, %fd23330, %p1526;
	selp.f64 	%fd622, 0dC0A9300000000000, %fd23331, %p1526;
	abs.f64 	%fd8749, %fd621;
	setp.geu.f64 	%p1527, %fd8749, 0d41CDCD64FF800000;
	@%p1527 bra 	$L__BB3_1662;
	st.local.f64 	[%rd287], %fd621;
	st.local.f64 	[%rd290], %fd622;
	mov.f64 	%fd23328, %fd622;
	mov.f64 	%fd23329, %fd621;
$L__BB3_1662:
	add.s32 	%r21472, %r21472, 1;
	setp.gt.u32 	%p1528, %r788, 1;
	setp.lt.s32 	%p1529, %r21472, %r781;
	and.pred  	%p1530, %p1528, %p1529;
	@%p1530 bra 	$L__BB3_1648;
$L__BB3_1663:
	add.s32 	%r21471, %r21471, 1;
	setp.ne.s32 	%p1531, %r21471, 33;
	@%p1531 bra 	$L__BB3_1647;
$L__BB3_1664:
	add.s32 	%r21470, %r781, 1;
	setp.ne.s32 	%p1532, %r781, %r749;
	@%p1532 bra 	$L__BB3_1589;
$L__BB3_1665:
	add.s32 	%r797, %r21469, 1;
	setp.eq.s32 	%p1533, %r21469, %r747;
	mov.u32 	%r21469, %r797;
	@%p1533 bra 	$L__BB3_1592;
	bra.uni 	$L__BB3_1587;
$L__BB3_1666:
	.pragma "nounroll";
	mul.wide.u32 	%rd2773, %r21480, 4;
	add.s64 	%rd2774, %rd30, %rd2773;
	mov.b32 	%r7163, 0;
	st.local.u32 	[%rd2774], %r7163;
	st.local.u32 	[%rd2774+4], %r7163;
	st.local.u32 	[%rd2774+8], %r7163;
	st.local.u32 	[%rd2774+12], %r7163;
	st.local.u32 	[%rd2774+16], %r7163;
	st.local.u32 	[%rd2774+20], %r7163;
	st.local.u32 	[%rd2774+24], %r7163;
	st.local.u32 	[%rd2774+28], %r7163;
	st.local.u32 	[%rd2774+32], %r7163;
	st.local.u32 	[%rd2774+36], %r7163;
	st.local.u32 	[%rd2774+40], %r7163;
	st.local.u32 	[%rd2774+44], %r7163;
	st.local.u32 	[%rd2774+48], %r7163;
	st.local.u32 	[%rd2774+52], %r7163;
	st.local.u32 	[%rd2774+56], %r7163;
	st.local.u32 	[%rd2774+60], %r7163;
	add.s32 	%r21480, %r21480, 16;
	setp.eq.s32 	%p1578, %r21480, %r21477;
	@%p1578 bra 	$L__BB3_1667;
	bra.uni 	$L__BB3_1666;
$L__BB3_1667:
	setp.eq.s32 	%p1579, %r805, 0;
	@%p1579 bra 	$L__BB3_1677;
	and.b32  	%r808, %r747, 7;
	setp.lt.u32 	%p1580, %r805, 8;
	@%p1580 bra 	$L__BB3_1670;
	mul.wide.u32 	%rd2775, %r21477, 4;
	add.s64 	%rd2776, %rd30, %rd2775;
	mov.b32 	%r7164, 0;
	st.local.u32 	[%rd2776], %r7164;
	st.local.u32 	[%rd2776+4], %r7164;
	st.local.u32 	[%rd2776+8], %r7164;
	st.local.u32 	[%rd2776+12], %r7164;
	st.local.u32 	[%rd2776+16], %r7164;
	st.local.u32 	[%rd2776+20], %r7164;
	st.local.u32 	[%rd2776+24], %r7164;
	st.local.u32 	[%rd2776+28], %r7164;
	add.s32 	%r21477, %r21477, 8;
$L__BB3_1670:
	setp.eq.s32 	%p1581, %r808, 0;
	@%p1581 bra 	$L__BB3_1677;
	and.b32  	%r811, %r747, 3;
	setp.lt.u32 	%p1582, %r808, 4;
	@%p1582 bra 	$L__BB3_1673;
	mul.wide.u32 	%rd2777, %r21477, 4;
	add.s64 	%rd2778, %rd30, %rd2777;
	mov.b32 	%r7165, 0;
	st.local.u32 	[%rd2778], %r7165;
	st.local.u32 	[%rd2778+4], %r7165;
	st.local.u32 	[%rd2778+8], %r7165;
	st.local.u32 	[%rd2778+12], %r7165;
	add.s32 	%r21477, %r21477, 4;
$L__BB3_1673:
	setp.eq.s32 	%p1583, %r811, 0;
	@%p1583 bra 	$L__BB3_1677;
	mul.wide.u32 	%rd2779, %r21477, 4;
	add.s64 	%rd307, %rd30, %rd2779;
	mov.b32 	%r7166, 0;
	st.local.u32 	[%rd307], %r7166;
	setp.eq.s32 	%p1584, %r811, 1;
	@%p1584 bra 	$L__BB3_1677;
	mov.b32 	%r7167, 0;
	st.local.u32 	[%rd307+4], %r7167;
	setp.eq.s32 	%p1585, %r811, 2;
	@%p1585 bra 	$L__BB3_1677;
	mov.b32 	%r7168, 0;
	st.local.u32 	[%rd307+8], %r7168;
$L__BB3_1677:
	@%p1534 bra 	$L__BB3_1691;
	and.b32  	%r814, %r749, 15;
	setp.lt.u32 	%p1587, %r749, 16;
	mov.b32 	%r21482, 0;
	@%p1587 bra 	$L__BB3_1681;
	and.b32  	%r21482, %r749, 2147483632;
	mov.b32 	%r21481, 0;
$L__BB3_1680:
	.pragma "nounroll";
	mul.wide.u32 	%rd2780, %r21481, 4;
	add.s64 	%rd2781, %rd31, %rd2780;
	mov.b32 	%r7171, 0;
	st.local.u32 	[%rd2781], %r7171;
	st.local.u32 	[%rd2781+4], %r7171;
	st.local.u32 	[%rd2781+8], %r7171;
	st.local.u32 	[%rd2781+12], %r7171;
	st.local.u32 	[%rd2781+16], %r7171;
	st.local.u32 	[%rd2781+20], %r7171;
	st.local.u32 	[%rd2781+24], %r7171;
	st.local.u32 	[%rd2781+28], %r7171;
	st.local.u32 	[%rd2781+32], %r7171;
	st.local.u32 	[%rd2781+36], %r7171;
	st.local.u32 	[%rd2781+40], %r7171;
	st.local.u32 	[%rd2781+44], %r7171;
	st.local.u32 	[%rd2781+48], %r7171;
	st.local.u32 	[%rd2781+52], %r7171;
	st.local.u32 	[%rd2781+56], %r7171;
	st.local.u32 	[%rd2781+60], %r7171;
	add.s32 	%r21481, %r21481, 16;
	setp.ne.s32 	%p1588, %r21481, %r21482;
	@%p1588 bra 	$L__BB3_1680;
$L__BB3_1681:
	setp.eq.s32 	%p1589, %r814, 0;
	@%p1589 bra 	$L__BB3_1691;
	and.b32  	%r821, %r749, 7;
	setp.lt.u32 	%p1590, %r814, 8;
	@%p1590 bra 	$L__BB3_1684;
	mul.wide.u32 	%rd2782, %r21482, 4;
	add.s64 	%rd2783, %rd31, %rd2782;
	mov.b32 	%r7172, 0;
	st.local.u32 	[%rd2783], %r7172;
	st.local.u32 	[%rd2783+4], %r7172;
	st.local.u32 	[%rd2783+8], %r7172;
	st.local.u32 	[%rd2783+12], %r7172;
	st.local.u32 	[%rd2783+16], %r7172;
	st.local.u32 	[%rd2783+20], %r7172;
	st.local.u32 	[%rd2783+24], %r7172;
	st.local.u32 	[%rd2783+28], %r7172;
	add.s32 	%r21482, %r21482, 8;
$L__BB3_1684:
	setp.eq.s32 	%p1591, %r821, 0;
	@%p1591 bra 	$L__BB3_1691;
	and.b32  	%r824, %r749, 3;
	setp.lt.u32 	%p1592, %r821, 4;
	@%p1592 bra 	$L__BB3_1687;
	mul.wide.u32 	%rd2784, %r21482, 4;
	add.s64 	%rd2785, %rd31, %rd2784;
	mov.b32 	%r7173, 0;
	st.local.u32 	[%rd2785], %r7173;
	st.local.u32 	[%rd2785+4], %r7173;
	st.local.u32 	[%rd2785+8], %r7173;
	st.local.u32 	[%rd2785+12], %r7173;
	add.s32 	%r21482, %r21482, 4;
$L__BB3_1687:
	setp.eq.s32 	%p1593, %r824, 0;
	@%p1593 bra 	$L__BB3_1691;
	mul.wide.u32 	%rd2786, %r21482, 4;
	add.s64 	%rd308, %rd31, %rd2786;
	mov.b32 	%r7174, 0;
	st.local.u32 	[%rd308], %r7174;
	setp.eq.s32 	%p1594, %r824, 1;
	@%p1594 bra 	$L__BB3_1691;
	mov.b32 	%r7175, 0;
	st.local.u32 	[%rd308+4], %r7175;
	setp.eq.s32 	%p1595, %r824, 2;
	@%p1595 bra 	$L__BB3_1691;
	mov.b32 	%r7176, 0;
	st.local.u32 	[%rd308+8], %r7176;
$L__BB3_1691:
	add.s32 	%r7177, %r21497, -1;
	add.s32 	%r827, %r21496, -1;
	mad.lo.s32 	%r828, %r7177, %r749, %r827;
	mul.wide.s32 	%rd2787, %r828, 8;
	add.s64 	%rd309, %rd28, %rd2787;
	ld.local.f64 	%fd8872, [%rd309];
	abs.f64 	%fd8873, %fd8872;
	setp.geu.f64 	%p1596, %fd8873, 0d41CDCD64FF800000;
	mov.f64 	%fd23382, 0d0000000000000000;
	@%p1596 bra 	$L__BB3_1762;
	mul.wide.u32 	%rd2788, %r21497, 4;
	add.s64 	%rd2789, %rd30, %rd2788;
	st.local.u32 	[%rd2789+-4], %r21496;
	mul.wide.s32 	%rd2790, %r827, 4;
	add.s64 	%rd2791, %rd31, %rd2790;
	st.local.u32 	[%rd2791], %r21497;
	bra.uni 	$L__BB3_1694;
$L__BB3_1693:
	cvt.s64.s32 	%rd12408, %r21496;
	add.s64 	%rd12409, %rd33, %rd12408;
	ld.local.u8 	%rs4488, [%rd12409];
$L__BB3_1694:
	cvt.s64.s32 	%rd2792, %r21497;
	add.s64 	%rd310, %rd32, %rd2792;
	ld.local.u8 	%rs80, [%rd310];
	cvt.u32.u16 	%r7178, %rs80;
	cvt.s32.s8 	%r7179, %r7178;
	cvt.u32.u16 	%r7180, %rs4488;
	cvt.s32.s8 	%r7181, %r7180;
	add.s32 	%r7182, %r7181, %r7179;
	setp.eq.s32 	%p1597, %r7182, 3;
	@%p1597 bra 	$L__BB3_1696;
	add.s32 	%r7183, %r21497, -1;
	mad.lo.s32 	%r7184, %r7183, %r749, %r21496;
	add.s32 	%r7185, %r7184, -1;
	mul.wide.s32 	%rd2793, %r7185, 8;
	add.s64 	%rd2794, %rd29, %rd2793;
	mov.b64 	%rd2795, -4616189618054758400;
	st.local.u64 	[%rd2794], %rd2795;
	add.s64 	%rd2796, %rd28, %rd2793;
	mov.b64 	%rd2797, 9218868437227405312;
	st.local.u64 	[%rd2796], %rd2797;
	mov.f64 	%fd23376, 0dBFF0000000000000;
	mov.f64 	%fd23375, 0d7FF0000000000000;
	bra.uni 	$L__BB3_1707;
$L__BB3_1696:
	cvt.s32.s8 	%r7187, %r7178;
	mul.wide.s32 	%rd2798, %r7187, 5;
	cvt.u64.u16 	%rd2799, %rs4488;
	cvt.s64.s8 	%rd311, %rd2799;
	add.s64 	%rd312, %rd2798, %rd311;
	shl.b64 	%rd2800, %rd312, 3;
	add.s64 	%rd2801, %rd1, %rd2800;
	ld.global.f64 	%fd23376, [%rd2801+45440];
	cvt.s64.s32 	%rd2802, %r21496;
	add.s64 	%rd2803, %rd33, %rd2802;
	ld.local.u8 	%rs1446, [%rd310+-1];
	cvt.u64.u16 	%rd2804, %rs1446;
	cvt.s64.s8 	%rd313, %rd2804;
	ld.local.s8 	%rs1447, [%rd2803+-1];
	cvt.u32.u16 	%r7188, %rs1447;
	cvt.u32.u16 	%r7189, %rs4488;
	prmt.b32 	%r7190, %r7189, %r7188, 0x3340U;
	prmt.b32 	%r7191, %r7178, 0, 0x3340U;
	prmt.b32 	%r7192, %r7190, %r7191, 0x5410U;
	cvt.u32.u16 	%r7193, %rs1446;
	cvt.s32.s8 	%r7194, %r7193;
	mov.b32 	%r7195, 334205;
	dp4a.s32.u32 	%r7196, %r7192, %r7195, %r7194;
	mul.wide.s32 	%rd2805, %r7196, 8;
	add.s64 	%rd2806, %rd1, %rd2805;
	ld.global.f64 	%fd8876, [%rd2806+35440];
	add.f64 	%fd8877, %fd23376, %fd8876;
	ld.global.f64 	%fd23375, [%rd2801+45640];
	ld.global.f64 	%fd8878, [%rd2806+40440];
	add.f64 	%fd8879, %fd23375, %fd8878;
	abs.f64 	%fd8880, %fd8879;
	setp.gt.f64 	%p1598, %fd8880, 0d41CDCD64FF800000;
	selp.f64 	%fd725, 0dBFF0000000000000, %fd8877, %p1598;
	selp.f64 	%fd726, 0d7FF0000000000000, %fd8879, %p1598;
	cvt.s16.s8 	%rs1448, %rs4488;
	mov.b32 	%r7197, {%rs1448, %rs1447};
	mov.b32 	%r7198, 1305;
	dp2a.lo.s32.u32 	%r7199, %r7197, %r7198, %r7187;
	mul.wide.s32 	%rd2807, %r7199, 8;
	add.s64 	%rd314, %rd1, %rd2807;
	ld.global.f64 	%fd727, [%rd314+21000];
	abs.f64 	%fd8881, %fd727;
	setp.geu.f64 	%p1599, %fd8881, 0d41CDCD64FF800000;
	@%p1599 bra 	$L__BB3_1702;
	mad.lo.s64 	%rd2811, %rd311, 24, %rd312;
	add.s64 	%rd2812, %rd2811, %rd313;
	shl.b64 	%rd2813, %rd2812, 3;
	add.s64 	%rd315, %rd1, %rd2813;
	ld.global.f64 	%fd728, [%rd315+23000];
	abs.f64 	%fd8896, %fd728;
	setp.geu.f64 	%p1604, %fd8896, 0d41CDCD64FF800000;
	@%p1604 bra 	$L__BB3_1700;
	ld.global.f64 	%fd8909, [%rd314+20000];
	add.f64 	%fd8910, %fd23376, %fd8909;
	ld.global.f64 	%fd8911, [%rd315+22000];
	add.f64 	%fd8912, %fd8910, %fd8911;
	add.f64 	%fd8913, %fd23375, %fd727;
	add.f64 	%fd8914, %fd8913, %fd728;
	abs.f64 	%fd8915, %fd8914;
	setp.gt.f64 	%p1608, %fd8915, 0d41CDCD64FF800000;
	selp.f64 	%fd23372, 0dBFF0000000000000, %fd8912, %p1608;
	selp.f64 	%fd23373, 0d7FF0000000000000, %fd8914, %p1608;
	add.f64 	%fd8916, %fd23373, 0d4069000000000000;
	add.f64 	%fd8917, %fd23372, 0dC016CCCCCCCCCCCD;
	add.f64 	%fd8918, %fd528, %fd8917;
	div.rn.f64 	%fd23374, %fd8916, %fd8918;
	abs.f64 	%fd8919, %fd726;
	setp.geu.f64 	%p1609, %fd8919, 0d41CDCD64FF800000;
	@%p1609 bra 	$L__BB3_1705;
	add.f64 	%fd8920, %fd726, 0d4069000000000000;
	add.f64 	%fd8921, %fd725, 0dC016CCCCCCCCCCCD;
	add.f64 	%fd8922, %fd528, %fd8921;
	div.rn.f64 	%fd8923, %fd8920, %fd8922;
	setp.lt.f64 	%p1610, %fd8923, %fd23374;
	selp.f64 	%fd23372, %fd23372, %fd725, %p1610;
	selp.f64 	%fd23373, %fd23373, %fd726, %p1610;
	selp.f64 	%fd23374, %fd23374, %fd8923, %p1610;
	bra.uni 	$L__BB3_1705;
$L__BB3_1700:
	ld.global.f64 	%fd8897, [%rd314+20000];
	add.f64 	%fd8898, %fd23376, %fd8897;
	add.f64 	%fd8899, %fd23375, %fd727;
	abs.f64 	%fd8900, %fd8899;
	setp.gt.f64 	%p1605, %fd8900, 0d41CDCD64FF800000;
	selp.f64 	%fd23372, 0dBFF0000000000000, %fd8898, %p1605;
	selp.f64 	%fd23373, 0d7FF0000000000000, %fd8899, %p1605;
	add.f64 	%fd8901, %fd23373, 0d4069000000000000;
	add.f64 	%fd8902, %fd23372, 0dC016CCCCCCCCCCCD;
	add.f64 	%fd8903, %fd528, %fd8902;
	div.rn.f64 	%fd23374, %fd8901, %fd8903;
	abs.f64 	%fd8904, %fd726;
	setp.geu.f64 	%p1606, %fd8904, 0d41CDCD64FF800000;
	@%p1606 bra 	$L__BB3_1705;
	add.f64 	%fd8905, %fd726, 0d4069000000000000;
	add.f64 	%fd8906, %fd725, 0dC016CCCCCCCCCCCD;
	add.f64 	%fd8907, %fd528, %fd8906;
	div.rn.f64 	%fd8908, %fd8905, %fd8907;
	setp.lt.f64 	%p1607, %fd8908, %fd23374;
	selp.f64 	%fd23372, %fd23372, %fd725, %p1607;
	selp.f64 	%fd23373, %fd23373, %fd726, %p1607;
	selp.f64 	%fd23374, %fd23374, %fd8908, %p1607;
	bra.uni 	$L__BB3_1705;
$L__BB3_1702:
	mad.lo.s64 	%rd2808, %rd311, 24, %rd312;
	add.s64 	%rd2809, %rd2808, %rd313;
	shl.b64 	%rd2810, %rd2809, 3;
	add.s64 	%rd316, %rd1, %rd2810;
	ld.global.f64 	%fd741, [%rd316+23000];
	abs.f64 	%fd8883, %fd741;
	setp.geu.f64 	%p1600, %fd8883, 0d41CDCD64FF800000;
	mov.f64 	%fd23372, %fd725;
	mov.f64 	%fd23373, %fd726;
	@%p1600 bra 	$L__BB3_1705;
	ld.global.f64 	%fd8884, [%rd316+22000];
	add.f64 	%fd8885, %fd23376, %fd8884;
	add.f64 	%fd8886, %fd23375, %fd741;
	abs.f64 	%fd8887, %fd8886;
	setp.gt.f64 	%p1601, %fd8887, 0d41CDCD64FF800000;
	selp.f64 	%fd23372, 0dBFF0000000000000, %fd8885, %p1601;
	selp.f64 	%fd23373, 0d7FF0000000000000, %fd8886, %p1601;
	add.f64 	%fd8888, %fd23373, 0d4069000000000000;
	add.f64 	%fd8889, %fd23372, 0dC016CCCCCCCCCCCD;
	add.f64 	%fd8890, %fd528, %fd8889;
	div.rn.f64 	%fd23374, %fd8888, %fd8890;
	abs.f64 	%fd8891, %fd726;
	setp.geu.f64 	%p1602, %fd8891, 0d41CDCD64FF800000;
	@%p1602 bra 	$L__BB3_1705;
	add.f64 	%fd8892, %fd726, 0d4069000000000000;
	add.f64 	%fd8893, %fd725, 0dC016CCCCCCCCCCCD;
	add.f64 	%fd8894, %fd528, %fd8893;
	div.rn.f64 	%fd8895, %fd8892, %fd8894;
	setp.lt.f64 	%p1603, %fd8895, %fd23374;
	selp.f64 	%fd23372, %fd23372, %fd725, %p1603;
	selp.f64 	%fd23373, %fd23373, %fd726, %p1603;
	selp.f64 	%fd23374, %fd23374, %fd8895, %p1603;
$L__BB3_1705:
	add.f64 	%fd8924, %fd23376, 0dC016CCCCCCCCCCCD;
	add.f64 	%fd751, %fd528, %fd8924;
	abs.f64 	%fd8925, %fd23373;
	setp.geu.f64 	%p1611, %fd8925, 0d41CDCD64FF800000;
	@%p1611 bra 	$L__BB3_1707;
	add.f64 	%fd8926, %fd23375, 0d4069000000000000;
	div.rn.f64 	%fd8927, %fd8926, %fd751;
	setp.lt.f64 	%p1612, %fd23374, %fd8927;
	selp.f64 	%fd23375, %fd23375, %fd23373, %p1612;
	selp.f64 	%fd23376, %fd23376, %fd23372, %p1612;
$L__BB3_1707:
	add.s32 	%r833, %r21497, -1;
	mul.lo.s32 	%r834, %r833, %r749;
	add.s32 	%r835, %r21496, -1;
	add.s32 	%r836, %r835, %r834;
	mul.wide.s32 	%rd2814, %r836, 8;
	add.s64 	%rd2815, %rd29, %rd2814;
	ld.local.f64 	%fd756, [%rd2815];
	abs.f64 	%fd757, %fd756;
	abs.f64 	%fd8928, %fd23376;
	max.f64 	%fd8930, %fd757, %fd8928;
	setp.gt.f64 	%p1613, %fd8930, 0d41CDCD64FF800000;
	sub.f64 	%fd8931, %fd756, %fd23376;
	abs.f64 	%fd8932, %fd8931;
	setp.geu.f64 	%p1614, %fd8932, 0d3EE4F8B588E368F1;
	or.pred  	%p1615, %p1613, %p1614;
	@%p1615 bra 	$L__BB3_1709;
	mul.wide.s32 	%rd2816, %r836, 8;
	add.s64 	%rd2817, %rd28, %rd2816;
	ld.local.f64 	%fd8934, [%rd2817];
	abs.f64 	%fd8935, %fd8934;
	abs.f64 	%fd8936, %fd23375;
	max.f64 	%fd8938, %fd8935, %fd8936;
	setp.leu.f64 	%p1616, %fd8938, 0d41CDCD64FF800000;
	sub.f64 	%fd8939, %fd8934, %fd23375;
	abs.f64 	%fd8940, %fd8939;
	setp.lt.f64 	%p1617, %fd8940, 0d3EE4F8B588E368F1;
	and.pred  	%p1618, %p1616, %p1617;
	@%p1618 bra 	$L__BB3_1731;
$L__BB3_1709:
	mov.pred 	%p13872, -1;
	min.s32 	%r20903, %r21496, %r21497;
	setp.lt.s32 	%p13689, %r20903, 2;
	@%p13689 bra 	$L__BB3_1712;
	cvt.u64.u32 	%rd12336, %r833;
	add.s64 	%rd12337, %rd32, %rd12336;
	cvt.u64.u32 	%rd12338, %r835;
	add.s64 	%rd12339, %rd33, %rd12338;
	cvt.u64.u32 	%rd12340, %r21496;
	add.s64 	%rd12341, %rd33, %rd12340;
	ld.local.s8 	%r20904, [%rd12341];
	ld.local.u8 	%r20905, [%rd12337];
	prmt.b32 	%r20907, %r7178, %r20905, 0x3340U;
	ld.local.u8 	%r20908, [%rd12339];
	prmt.b32 	%r20909, %r20908, 0, 0x3340U;
	prmt.b32 	%r20910, %r20907, %r20909, 0x5410U;
	mov.b32 	%r20911, 359705;
	dp4a.s32.u32 	%r20912, %r20910, %r20911, %r20904;
	mul.wide.s32 	%rd12342, %r20912, 8;
	add.s64 	%rd12343, %rd1, %rd12342;
	ld.global.f64 	%fd22792, [%rd12343];
	sub.s32 	%r20913, %r834, %r749;
	add.s32 	%r837, %r21496, -2;
	add.s32 	%r20914, %r837, %r20913;
	mul.wide.s32 	%rd12344, %r20914, 8;
	add.s64 	%rd12345, %rd29, %rd12344;
	ld.local.f64 	%fd22793, [%rd12345];
	add.f64 	%fd22794, %fd22792, %fd22793;
	abs.f64 	%fd22795, %fd22794;
	max.f64 	%fd22797, %fd757, %fd22795;
	setp.gt.f64 	%p13691, %fd22797, 0d41CDCD64FF800000;
	sub.f64 	%fd22798, %fd756, %fd22794;
	abs.f64 	%fd22799, %fd22798;
	setp.geu.f64 	%p13692, %fd22799, 0d3EE4F8B588E368F1;
	or.pred  	%p13693, %p13691, %p13692;
	@%p13693 bra 	$L__BB3_1712;
	add.s32 	%r20915, %r21497, -2;
	mul.wide.u32 	%rd12346, %r20915, 4;
	add.s64 	%rd12347, %rd30, %rd12346;
	st.local.u32 	[%rd12347], %r835;
	mul.wide.u32 	%rd12348, %r837, 4;
	add.s64 	%rd12349, %rd31, %rd12348;
	st.local.u32 	[%rd12349], %r833;
	mov.pred 	%p13872, 0;
	mov.u32 	%r21496, %r835;
	mov.u32 	%r21497, %r833;
$L__BB3_1712:
	not.pred 	%p13695, %p13872;
	@%p13695 bra 	$L__BB3_1693;
	mov.b32 	%r21493, 3;
$L__BB3_1714:
	mov.u32 	%r842, %r21493;
	add.s32 	%r843, %r21497, -1;
	sub.s32 	%r20917, %r21496, %r842;
	add.s32 	%r20918, %r20917, 1;
	setp.gt.u32 	%p13697, %r20917, 2147483646;
	abs.s32 	%r20919, %r20917;
	selp.b32 	%r844, %r20919, 0, %p13697;
	sub.s32 	%r21495, %r843, %r844;
	selp.b32 	%r21494, 1, %r20918, %p13697;
	setp.lt.s32 	%p13698, %r21495, 1;
	setp.ge.s32 	%p13699, %r21494, %r21496;
	mov.pred 	%p13873, -1;
	or.pred  	%p13700, %p13698, %p13699;
	@%p13700 bra 	$L__BB3_1730;
	cvt.s64.s32 	%rd12350, %r21496;
	add.s64 	%rd317, %rd33, %rd12350;
	add.s32 	%r20921, %r21496, -1;
	cvt.s64.s32 	%rd12351, %r21497;
	add.s64 	%rd318, %rd32, %rd12351;
	mad.lo.s32 	%r20922, %r843, %r749, %r20921;
	mul.wide.s32 	%rd12352, %r20922, 8;
	add.s64 	%rd319, %rd28, %rd12352;
	add.s64 	%rd12353, %rd29, %rd12352;
	ld.local.f64 	%fd758, [%rd12353];
	abs.f64 	%fd759, %fd758;
	add.s32 	%r20923, %r20921, %r844;
	sub.s32 	%r20924, %r20923, %r21494;
	mul.wide.s32 	%rd12354, %r20924, 8;
	add.s64 	%rd320, %rd1, %rd12354;
	add.f64 	%fd22801, %fd758, 0dC016CCCCCCCCCCCD;
	add.f64 	%fd760, %fd528, %fd22801;
	mul.wide.u32 	%rd12355, %r20924, 8;
	add.s64 	%rd321, %rd1, %rd12355;
$L__BB3_1716:
	not.b32 	%r20925, %r21495;
	add.s32 	%r849, %r21497, %r20925;
	not.b32 	%r20926, %r21494;
	add.s32 	%r850, %r21496, %r20926;
	setp.eq.s32 	%p13701, %r849, 0;
	setp.gt.s32 	%p13702, %r850, 0;
	and.pred  	%p13703, %p13701, %p13702;
	@%p13703 bra 	$L__BB3_1718;
	setp.ne.s32 	%p13704, %r850, 0;
	setp.lt.s32 	%p13705, %r849, 1;
	or.pred  	%p13706, %p13705, %p13704;
	@%p13706 bra 	$L__BB3_1723;
$L__BB3_1718:
	setp.ne.s32 	%p13713, %r850, 1;
	setp.ne.s32 	%p13714, %r849, 1;
	and.pred  	%p13715, %p13714, %p13713;
	@%p13715 bra 	$L__BB3_1722;
	setp.eq.s32 	%p13717, %r849, 1;
	setp.eq.s32 	%p13718, %r850, 1;
	setp.eq.s32 	%p13719, %r849, 0;
	and.pred  	%p13720, %p13719, %p13718;
	setp.eq.s32 	%p13721, %r850, 0;
	and.pred  	%p13722, %p13717, %p13721;
	or.pred  	%p13723, %p13720, %p13722;
	mov.f64 	%fd23378, 0d0000000000000000;
	mov.f64 	%fd23377, 0dC0A9300000000000;
	not.pred 	%p13724, %p13723;
	@%p13724 bra 	$L__BB3_1721;
	ld.global.f64 	%fd22856, [%rd321+25192];
	cvt.u64.u32 	%rd12395, %r21495;
	add.s64 	%rd12396, %rd32, %rd12395;
	cvt.s64.s32 	%rd12397, %r21494;
	add.s64 	%rd12398, %rd33, %rd12397;
	ld.local.s8 	%r20976, [%rd317];
	ld.local.u8 	%r20977, [%rd12396];
	ld.local.u8 	%r20978, [%rd318];
	prmt.b32 	%r20979, %r20977, %r20978, 0x3340U;
	ld.local.u8 	%r20980, [%rd12398];
	prmt.b32 	%r20981, %r20980, 0, 0x3340U;
	prmt.b32 	%r20982, %r20979, %r20981, 0x5410U;
	mov.b32 	%r20983, 334205;
	dp4a.s32.u32 	%r20984, %r20982, %r20983, %r20976;
	mul.wide.s32 	%rd12399, %r20984, 8;
	add.s64 	%rd12400, %rd1, %rd12399;
	ld.global.f64 	%fd22857, [%rd12400+5000];
	add.f64 	%fd23378, %fd22856, %fd22857;
	ld.global.f64 	%fd22858, [%rd321+24472];
	ld.global.f64 	%fd22859, [%rd12400];
	add.f64 	%fd23377, %fd22858, %fd22859;
$L__BB3_1721:
	add.s32 	%r20985, %r21495, -1;
	mad.lo.s32 	%r20986, %r20985, %r749, %r21494;
	add.s32 	%r20987, %r20986, -1;
	mul.wide.s32 	%rd12401, %r20987, 8;
	add.s64 	%rd12402, %rd28, %rd12401;
	ld.local.f64 	%fd22860, [%rd12402];
	add.f64 	%fd22861, %fd23378, %fd22860;
	add.s64 	%rd12403, %rd29, %rd12401;
	ld.local.f64 	%fd22862, [%rd12403];
	add.f64 	%fd22863, %fd23377, %fd22862;
	abs.f64 	%fd22864, %fd22861;
	setp.gt.f64 	%p13725, %fd22864, 0d41CDCD64FF800000;
	selp.f64 	%fd23380, 0dBFF0000000000000, %fd22863, %p13725;
	selp.f64 	%fd23379, 0d7FF0000000000000, %fd22861, %p13725;
	bra.uni 	$L__BB3_1726;
$L__BB3_1722:
	ld.global.f64 	%fd22839, [%rd320+25192];
	cvt.u64.u32 	%rd12378, %r21495;
	add.s64 	%rd12379, %rd32, %rd12378;
	ld.local.s8 	%r20971, [%rd12379];
	mul.wide.s32 	%rd12380, %r20971, 5;
	cvt.s64.s32 	%rd12381, %r21494;
	add.s64 	%rd12382, %rd33, %rd12381;
	ld.local.s8 	%rd12383, [%rd12382];
	add.s64 	%rd12384, %rd12380, %rd12383;
	shl.b64 	%rd12385, %rd12384, 3;
	add.s64 	%rd12386, %rd1, %rd12385;
	ld.global.f64 	%fd22840, [%rd12386+45640];
	add.f64 	%fd22841, %fd22839, %fd22840;
	ld.local.s8 	%r20972, [%rd318];
	mul.wide.s32 	%rd12387, %r20972, 5;
	ld.local.s8 	%rd12388, [%rd317];
	add.s64 	%rd12389, %rd12387, %rd12388;
	shl.b64 	%rd12390, %rd12389, 3;
	add.s64 	%rd12391, %rd1, %rd12390;
	ld.global.f64 	%fd22842, [%rd12391+45640];
	add.f64 	%fd22843, %fd22841, %fd22842;
	add.s32 	%r20973, %r21495, -1;
	mad.lo.s32 	%r20974, %r20973, %r749, %r21494;
	add.s32 	%r20975, %r20974, -1;
	mul.wide.s32 	%rd12392, %r20975, 8;
	add.s64 	%rd12393, %rd28, %rd12392;
	ld.local.f64 	%fd22844, [%rd12393];
	add.f64 	%fd22845, %fd22843, %fd22844;
	ld.global.f64 	%fd22846, [%rd320+24472];
	ld.global.f64 	%fd22847, [%rd12386+45440];
	add.f64 	%fd22848, %fd22846, %fd22847;
	ld.global.f64 	%fd22849, [%rd12391+45440];
	add.f64 	%fd22850, %fd22848, %fd22849;
	add.s64 	%rd12394, %rd29, %rd12392;
	ld.local.f64 	%fd22851, [%rd12394];
	add.f64 	%fd22852, %fd22850, %fd22851;
	abs.f64 	%fd22853, %fd22845;
	setp.gt.f64 	%p13716, %fd22853, 0d41CDCD64FF800000;
	selp.f64 	%fd23380, 0dBFF0000000000000, %fd22852, %p13716;
	selp.f64 	%fd23379, 0d7FF0000000000000, %fd22845, %p13716;
	bra.uni 	$L__BB3_1726;
$L__BB3_1723:
	setp.ne.s32 	%p13707, %r849, 1;
	setp.ne.s32 	%p13708, %r850, 1;
	or.pred  	%p13709, %p13707, %p13708;
	@%p13709 bra 	$L__BB3_1725;
	cvt.u64.u32 	%rd12367, %r21495;
	add.s64 	%rd12368, %rd32, %rd12367;
	cvt.s64.s32 	%rd12369, %r21494;
	add.s64 	%rd12370, %rd33, %rd12369;
	ld.local.s8 	%r20950, [%rd12370+1];
	ld.local.u8 	%r20951, [%rd12368+1];
	ld.local.u8 	%r20952, [%rd12368];
	prmt.b32 	%r20953, %r20952, %r20951, 0x3340U;
	ld.local.u8 	%r20954, [%rd12370];
	prmt.b32 	%r20955, %r20954, 0, 0x3340U;
	prmt.b32 	%r20956, %r20953, %r20955, 0x5410U;
	mov.b32 	%r20957, 334205;
	dp4a.s32.u32 	%r20958, %r20956, %r20957, %r20950;
	mul.wide.s32 	%rd12371, %r20958, 8;
	add.s64 	%rd12372, %rd1, %rd12371;
	ld.global.f64 	%fd22819, [%rd12372+10000];
	ld.local.s8 	%r20959, [%rd318+-1];
	ld.local.u8 	%r20960, [%rd317];
	ld.local.u8 	%r20961, [%rd317+-1];
	prmt.b32 	%r20962, %r20961, %r20960, 0x3340U;
	ld.local.u8 	%r20963, [%rd318];
	prmt.b32 	%r20964, %r20963, 0, 0x3340U;
	prmt.b32 	%r20965, %r20962, %r20964, 0x5410U;
	mov.b32 	%r20966, 359705;
	dp4a.s32.u32 	%r20967, %r20965, %r20966, %r20959;
	mul.wide.s32 	%rd12373, %r20967, 8;
	add.s64 	%rd12374, %rd1, %rd12373;
	ld.global.f64 	%fd22820, [%rd12374+10000];
	add.f64 	%fd22821, %fd22819, %fd22820;
	add.s32 	%r20968, %r21495, -1;
	mad.lo.s32 	%r20969, %r20968, %r749, %r21494;
	add.s32 	%r20970, %r20969, -1;
	mul.wide.s32 	%rd12375, %r20970, 8;
	add.s64 	%rd12376, %rd29, %rd12375;
	ld.local.f64 	%fd22822, [%rd12376];
	add.f64 	%fd22823, %fd22821, %fd22822;
	ld.global.f64 	%fd22824, [%rd12372+15000];
	ld.global.f64 	%fd22825, [%rd12374+15000];
	add.f64 	%fd22826, %fd22824, %fd22825;
	add.s64 	%rd12377, %rd28, %rd12375;
	ld.local.f64 	%fd22827, [%rd12377];
	add.f64 	%fd22828, %fd22826, %fd22827;
	abs.f64 	%fd22829, %fd22828;
	setp.gt.f64 	%p13711, %fd22829, 0d41CDCD64FF800000;
	selp.f64 	%fd22830, 0dBFF0000000000000, %fd22823, %p13711;
	selp.f64 	%fd22831, 0d7FF0000000000000, %fd22828, %p13711;
	add.f64 	%fd22832, %fd22831, 0d4069000000000000;
	add.f64 	%fd22833, %fd22830, 0dC016CCCCCCCCCCCD;
	add.f64 	%fd22834, %fd528, %fd22833;
	div.rn.f64 	%fd22835, %fd22832, %fd22834;
	ld.local.f64 	%fd22836, [%rd319];
	add.f64 	%fd22837, %fd22836, 0d4069000000000000;
	div.rn.f64 	%fd22838, %fd22837, %fd760;
	setp.ltu.f64 	%p13712, %fd22835, %fd22838;
	selp.f64 	%fd23379, 0d7FF0000000000000, %fd22831, %p13712;
	selp.f64 	%fd23380, 0dBFF0000000000000, %fd22830, %p13712;
	bra.uni 	$L__BB3_1726;
$L__BB3_1725:
	ld.global.f64 	%fd22802, [%rd320+24952];
	cvt.u64.u32 	%rd12356, %r21495;
	add.s64 	%rd12357, %rd32, %rd12356;
	cvt.s64.s32 	%rd12358, %r21494;
	add.s64 	%rd12359, %rd33, %rd12358;
	ld.local.s8 	%r20927, [%rd12359+1];
	ld.local.u8 	%r20928, [%rd12357+1];
	ld.local.u8 	%r20929, [%rd12357];
	prmt.b32 	%r20930, %r20929, %r20928, 0x3340U;
	ld.local.u8 	%r20931, [%rd12359];
	prmt.b32 	%r20932, %r20931, 0, 0x3340U;
	prmt.b32 	%r20933, %r20930, %r20932, 0x5410U;
	mov.b32 	%r20934, 334205;
	dp4a.s32.u32 	%r20935, %r20933, %r20934, %r20927;
	mul.wide.s32 	%rd12360, %r20935, 8;
	add.s64 	%rd12361, %rd1, %rd12360;
	ld.global.f64 	%fd22803, [%rd12361+30440];
	add.f64 	%fd22804, %fd22802, %fd22803;
	ld.local.s8 	%r20936, [%rd318+-1];
	ld.local.u8 	%r20937, [%rd317];
	ld.local.u8 	%r20938, [%rd317+-1];
	prmt.b32 	%r20939, %r20938, %r20937, 0x3340U;
	ld.local.u8 	%r20940, [%rd318];
	prmt.b32 	%r20941, %r20940, 0, 0x3340U;
	prmt.b32 	%r20942, %r20939, %r20941, 0x5410U;
	mov.b32 	%r20943, 359705;
	dp4a.s32.u32 	%r20944, %r20942, %r20943, %r20936;
	mul.wide.s32 	%rd12362, %r20944, 8;
	add.s64 	%rd12363, %rd1, %rd12362;
	ld.global.f64 	%fd22805, [%rd12363+30440];
	add.f64 	%fd22806, %fd22804, %fd22805;
	add.s32 	%r20945, %r21495, -1;
	mad.lo.s32 	%r20946, %r20945, %r749, %r21494;
	add.s32 	%r20947, %r20946, -1;
	mul.wide.s32 	%rd12364, %r20947, 8;
	add.s64 	%rd12365, %rd28, %rd12364;
	ld.local.f64 	%fd22807, [%rd12365];
	add.f64 	%fd22808, %fd22806, %fd22807;
	ld.global.f64 	%fd22809, [%rd320+24232];
	ld.global.f64 	%fd22810, [%rd12361+25440];
	add.f64 	%fd22811, %fd22809, %fd22810;
	ld.global.f64 	%fd22812, [%rd12363+25440];
	add.f64 	%fd22813, %fd22811, %fd22812;
	sub.s32 	%r20948, %r849, %r850;
	abs.s32 	%r20949, %r20948;
	cvt.rn.f64.s32 	%fd22814, %r20949;
	fma.rn.f64 	%fd22815, %fd22814, 0dBFEEF3E864B31D04, %fd22813;
	add.s64 	%rd12366, %rd29, %rd12364;
	ld.local.f64 	%fd22816, [%rd12366];
	add.f64 	%fd22817, %fd22816, %fd22815;
	abs.f64 	%fd22818, %fd22808;
	setp.gt.f64 	%p13710, %fd22818, 0d41CDCD64FF800000;
	selp.f64 	%fd23380, 0dBFF0000000000000, %fd22817, %p13710;
	selp.f64 	%fd23379, 0d7FF0000000000000, %fd22808, %p13710;
$L__BB3_1726:
	abs.f64 	%fd22865, %fd23380;
	max.f64 	%fd22867, %fd759, %fd22865;
	setp.gt.f64 	%p13726, %fd22867, 0d41CDCD64FF800000;
	sub.f64 	%fd22868, %fd758, %fd23380;
	abs.f64 	%fd22869, %fd22868;
	setp.geu.f64 	%p13727, %fd22869, 0d3EE4F8B588E368F1;
	or.pred  	%p13728, %p13726, %p13727;
	@%p13728 bra 	$L__BB3_1729;
	ld.local.f64 	%fd22871, [%rd319];
	abs.f64 	%fd22872, %fd22871;
	abs.f64 	%fd22873, %fd23379;
	max.f64 	%fd22875, %fd22872, %fd22873;
	setp.gt.f64 	%p13729, %fd22875, 0d41CDCD64FF800000;
	sub.f64 	%fd22876, %fd22871, %fd23379;
	abs.f64 	%fd22877, %fd22876;
	setp.geu.f64 	%p13730, %fd22877, 0d3EE4F8B588E368F1;
	or.pred  	%p13731, %p13729, %p13730;
	@%p13731 bra 	$L__BB3_1729;
	add.s32 	%r20988, %r21495, -1;
	mul.wide.u32 	%rd12404, %r20988, 4;
	add.s64 	%rd12405, %rd30, %rd12404;
	st.local.u32 	[%rd12405], %r21494;
	mul.wide.s32 	%rd12406, %r21494, 4;
	add.s64 	%rd12407, %rd31, %rd12406;
	st.local.u32 	[%rd12407+-4], %r21495;
	mov.pred 	%p13873, 0;
	mov.u32 	%r21496, %r21494;
	mov.u32 	%r21497, %r21495;
	bra.uni 	$L__BB3_1730;
$L__BB3_1729:
	add.s32 	%r851, %r21495, -1;
	add.s32 	%r21494, %r21494, 1;
	setp.gt.s32 	%p13734, %r21495, 1;
	setp.lt.s32 	%p13735, %r21494, %r21496;
	and.pred  	%p13736, %p13734, %p13735;
	mov.u32 	%r21495, %r851;
	@%p13736 bra 	$L__BB3_1716;
$L__BB3_1730:
	add.s32 	%r21493, %r842, 1;
	setp.lt.u32 	%p13737, %r842, 32;
	and.pred  	%p13738, %p13873, %p13737;
	@%p13738 bra 	$L__BB3_1714;
	bra.uni 	$L__BB3_1693;
$L__BB3_1731:
	ld.local.f64 	%fd8943, [%rd309];
	add.f64 	%fd775, %fd23370, %fd8943;
	mul.wide.s32 	%rd2818, %r828, 8;
	add.s64 	%rd2819, %rd29, %rd2818;
	ld.local.f64 	%fd8944, [%rd2819];
	add.f64 	%fd776, %fd23371, %fd8944;
	mov.f64 	%fd23381, 0d3FE0000000000000;
	@%p1558 bra 	$L__BB3_1761;
	mov.b32 	%r21521, 0;
	@%p1576 bra 	$L__BB3_1746;
	and.b32  	%r856, %r747, 15;
	setp.lt.u32 	%p1621, %r747, 16;
	mov.b32 	%r21521, 0;
	mov.u32 	%r21500, %r21521;
	@%p1621 bra 	$L__BB3_1736;
	and.b32  	%r21500, %r747, 2147483632;
	mov.b32 	%r21521, 0;
	mov.u32 	%r21509, %r21521;
$L__BB3_1735:
	.pragma "nounroll";
	mul.wide.u32 	%rd2820, %r21509, 4;
	add.s64 	%rd2821, %rd30, %rd2820;
	ld.local.u32 	%r7204, [%rd2821];
	setp.gt.s32 	%p1622, %r7204, 0;
	selp.u32 	%r7205, 1, 0, %p1622;
	add.s32 	%r7206, %r21521, %r7205;
	ld.local.u32 	%r7207, [%rd2821+4];
	setp.gt.s32 	%p1623, %r7207, 0;
	selp.u32 	%r7208, 1, 0, %p1623;
	add.s32 	%r7209, %r7206, %r7208;
	ld.local.u32 	%r7210, [%rd2821+8];
	setp.gt.s32 	%p1624, %r7210, 0;
	selp.u32 	%r7211, 1, 0, %p1624;
	add.s32 	%r7212, %r7209, %r7211;
	ld.local.u32 	%r7213, [%rd2821+12];
	setp.gt.s32 	%p1625, %r7213, 0;
	selp.u32 	%r7214, 1, 0, %p1625;
	add.s32 	%r7215, %r7212, %r7214;
	ld.local.u32 	%r7216, [%rd2821+16];
	setp.gt.s32 	%p1626, %r7216, 0;
	selp.u32 	%r7217, 1, 0, %p1626;
	add.s32 	%r7218, %r7215, %r7217;
	ld.local.u32 	%r7219, [%rd2821+20];
	setp.gt.s32 	%p1627, %r7219, 0;
	selp.u32 	%r7220, 1, 0, %p1627;
	add.s32 	%r7221, %r7218, %r7220;
	ld.local.u32 	%r7222, [%rd2821+24];
	setp.gt.s32 	%p1628, %r7222, 0;
	selp.u32 	%r7223, 1, 0, %p1628;
	add.s32 	%r7224, %r7221, %r7223;
	ld.local.u32 	%r7225, [%rd2821+28];
	setp.gt.s32 	%p1629, %r7225, 0;
	selp.u32 	%r7226, 1, 0, %p1629;
	add.s32 	%r7227, %r7224, %r7226;
	ld.local.u32 	%r7228, [%rd2821+32];
	setp.gt.s32 	%p1630, %r7228, 0;
	selp.u32 	%r7229, 1, 0, %p1630;
	add.s32 	%r7230, %r7227, %r7229;
	ld.local.u32 	%r7231, [%rd2821+36];
	setp.gt.s32 	%p1631, %r7231, 0;
	selp.u32 	%r7232, 1, 0, %p1631;
	add.s32 	%r7233, %r7230, %r7232;
	ld.local.u32 	%r7234, [%rd2821+40];
	setp.gt.s32 	%p1632, %r7234, 0;
	selp.u32 	%r7235, 1, 0, %p1632;
	add.s32 	%r7236, %r7233, %r7235;
	ld.local.u32 	%r7237, [%rd2821+44];
	setp.gt.s32 	%p1633, %r7237, 0;
	selp.u32 	%r7238, 1, 0, %p1633;
	add.s32 	%r7239, %r7236, %r7238;
	ld.local.u32 	%r7240, [%rd2821+48];
	setp.gt.s32 	%p1634, %r7240, 0;
	selp.u32 	%r7241, 1, 0, %p1634;
	add.s32 	%r7242, %r7239, %r7241;
	ld.local.u32 	%r7243, [%rd2821+52];
	setp.gt.s32 	%p1635, %r7243, 0;
	selp.u32 	%r7244, 1, 0, %p1635;
	add.s32 	%r7245, %r7242, %r7244;
	ld.local.u32 	%r7246, [%rd2821+56];
	setp.gt.s32 	%p1636, %r7246, 0;
	selp.u32 	%r7247, 1, 0, %p1636;
	add.s32 	%r7248, %r7245, %r7247;
	ld.local.u32 	%r7249, [%rd2821+60];
	setp.gt.s32 	%p1637, %r7249, 0;
	selp.u32 	%r7250, 1, 0, %p1637;
	add.s32 	%r21521, %r7248, %r7250;
	add.s32 	%r21509, %r21509, 16;
	setp.eq.s32 	%p1638, %r21509, %r21500;
	@%p1638 bra 	$L__BB3_1736;
	bra.uni 	$L__BB3_1735;
$L__BB3_1736:
	setp.eq.s32 	%p1639, %r856, 0;
	@%p1639 bra 	$L__BB3_1746;
	and.b32  	%r861, %r747, 7;
	setp.lt.u32 	%p1640, %r856, 8;
	@%p1640 bra 	$L__BB3_1739;
	mul.wide.u32 	%rd2822, %r21500, 4;
	add.s64 	%rd2823, %rd30, %rd2822;
	ld.local.u32 	%r7252, [%rd2823];
	setp.gt.s32 	%p1641, %r7252, 0;
	selp.u32 	%r7253, 1, 0, %p1641;
	add.s32 	%r7254, %r21521, %r7253;
	ld.local.u32 	%r7255, [%rd2823+4];
	setp.gt.s32 	%p1642, %r7255, 0;
	selp.u32 	%r7256, 1, 0, %p1642;
	add.s32 	%r7257, %r7254, %r7256;
	ld.local.u32 	%r7258, [%rd2823+8];
	setp.gt.s32 	%p1643, %r7258, 0;
	selp.u32 	%r7259, 1, 0, %p1643;
	add.s32 	%r7260, %r7257, %r7259;
	ld.local.u32 	%r7261, [%rd2823+12];
	setp.gt.s32 	%p1644, %r7261, 0;
	selp.u32 	%r7262, 1, 0, %p1644;
	add.s32 	%r7263, %r7260, %r7262;
	ld.local.u32 	%r7264, [%rd2823+16];
	setp.gt.s32 	%p1645, %r7264, 0;
	selp.u32 	%r7265, 1, 0, %p1645;
	add.s32 	%r7266, %r7263, %r7265;
	ld.local.u32 	%r7267, [%rd2823+20];
	setp.gt.s32 	%p1646, %r7267, 0;
	selp.u32 	%r7268, 1, 0, %p1646;
	add.s32 	%r7269, %r7266, %r7268;
	ld.local.u32 	%r7270, [%rd2823+24];
	setp.gt.s32 	%p1647, %r7270, 0;
	selp.u32 	%r7271, 1, 0, %p1647;
	add.s32 	%r7272, %r7269, %r7271;
	ld.local.u32 	%r7273, [%rd2823+28];
	setp.gt.s32 	%p1648, %r7273, 0;
	selp.u32 	%r7274, 1, 0, %p1648;
	add.s32 	%r21521, %r7272, %r7274;
	add.s32 	%r21500, %r21500, 8;
$L__BB3_1739:
	setp.eq.s32 	%p1649, %r861, 0;
	@%p1649 bra 	$L__BB3_1746;
	and.b32  	%r867, %r747, 3;
	setp.lt.u32 	%p1650, %r861, 4;
	@%p1650 bra 	$L__BB3_1742;
	mul.wide.u32 	%rd2824, %r21500, 4;
	add.s64 	%rd2825, %rd30, %rd2824;
	ld.local.u32 	%r7276, [%rd2825];
	setp.gt.s32 	%p1651, %r7276, 0;
	selp.u32 	%r7277, 1, 0, %p1651;
	add.s32 	%r7278, %r21521, %r7277;
	ld.local.u32 	%r7279, [%rd2825+4];
	setp.gt.s32 	%p1652, %r7279, 0;
	selp.u32 	%r7280, 1, 0, %p1652;
	add.s32 	%r7281, %r7278, %r7280;
	ld.local.u32 	%r7282, [%rd2825+8];
	setp.gt.s32 	%p1653, %r7282, 0;
	selp.u32 	%r7283, 1, 0, %p1653;
	add.s32 	%r7284, %r7281, %r7283;
	ld.local.u32 	%r7285, [%rd2825+12];
	setp.gt.s32 	%p1654, %r7285, 0;
	selp.u32 	%r7286, 1, 0, %p1654;
	add.s32 	%r21521, %r7284, %r7286;
	add.s32 	%r21500, %r21500, 4;
$L__BB3_1742:
	setp.eq.s32 	%p1655, %r867, 0;
	@%p1655 bra 	$L__BB3_1746;
	mul.wide.u32 	%rd2826, %r21500, 4;
	add.s64 	%rd322, %rd30, %rd2826;
	ld.local.u32 	%r7287, [%rd322];
	setp.gt.s32 	%p1656, %r7287, 0;
	selp.u32 	%r7288, 1, 0, %p1656;
	add.s32 	%r21521, %r21521, %r7288;
	setp.eq.s32 	%p1657, %r867, 1;
	@%p1657 bra 	$L__BB3_1746;
	ld.local.u32 	%r7289, [%rd322+4];
	setp.gt.s32 	%p1658, %r7289, 0;
	selp.u32 	%r7290, 1, 0, %p1658;
	add.s32 	%r21521, %r21521, %r7290;
	setp.eq.s32 	%p1659, %r867, 2;
	@%p1659 bra 	$L__BB3_1746;
	ld.local.u32 	%r7291, [%rd322+8];
	setp.gt.s32 	%p1660, %r7291, 0;
	selp.u32 	%r7292, 1, 0, %p1660;
	add.s32 	%r21521, %r21521, %r7292;
$L__BB3_1746:
	setp.eq.s32 	%p1661, %r749, 0;
	@%p1661 bra 	$L__BB3_1760;
	and.b32  	%r877, %r749, 15;
	setp.lt.u32 	%p1662, %r749, 16;
	mov.b32 	%r21514, 0;
	@%p1662 bra 	$L__BB3_1750;
	and.b32  	%r21514, %r749, 2147483632;
	mov.b32 	%r21511, 0;
$L__BB3_1749:
	.pragma "nounroll";
	mul.wide.u32 	%rd2827, %r21511, 4;
	add.s64 	%rd2828, %rd31, %rd2827;
	ld.local.u32 	%r7296, [%rd2828];
	setp.gt.s32 	%p1663, %r7296, 0;
	selp.u32 	%r7297, 1, 0, %p1663;
	add.s32 	%r7298, %r21521, %r7297;
	ld.local.u32 	%r7299, [%rd2828+4];
	setp.gt.s32 	%p1664, %r7299, 0;
	selp.u32 	%r7300, 1, 0, %p1664;
	add.s32 	%r7301, %r7298, %r7300;
	ld.local.u32 	%r7302, [%rd2828+8];
	setp.gt.s32 	%p1665, %r7302, 0;
	selp.u32 	%r7303, 1, 0, %p1665;
	add.s32 	%r7304, %r7301, %r7303;
	ld.local.u32 	%r7305, [%rd2828+12];
	setp.gt.s32 	%p1666, %r7305, 0;
	selp.u32 	%r7306, 1, 0, %p1666;
	add.s32 	%r7307, %r7304, %r7306;
	ld.local.u32 	%r7308, [%rd2828+16];
	setp.gt.s32 	%p1667, %r7308, 0;
	selp.u32 	%r7309, 1, 0, %p1667;
	add.s32 	%r7310, %r7307, %r7309;
	ld.local.u32 	%r7311, [%rd2828+20];
	setp.gt.s32 	%p1668, %r7311, 0;
	selp.u32 	%r7312, 1, 0, %p1668;
	add.s32 	%r7313, %r7310, %r7312;
	ld.local.u32 	%r7314, [%rd2828+24];
	setp.gt.s32 	%p1669, %r7314, 0;
	selp.u32 	%r7315, 1, 0, %p1669;
	add.s32 	%r7316, %r7313, %r7315;
	ld.local.u32 	%r7317, [%rd2828+28];
	setp.gt.s32 	%p1670, %r7317, 0;
	selp.u32 	%r7318, 1, 0, %p1670;
	add.s32 	%r7319, %r7316, %r7318;
	ld.local.u32 	%r7320, [%rd2828+32];
	setp.gt.s32 	%p1671, %r7320, 0;
	selp.u32 	%r7321, 1, 0, %p1671;
	add.s32 	%r7322, %r7319, %r7321;
	ld.local.u32 	%r7323, [%rd2828+36];
	setp.gt.s32 	%p1672, %r7323, 0;
	selp.u32 	%r7324, 1, 0, %p1672;
	add.s32 	%r7325, %r7322, %r7324;
	ld.local.u32 	%r7326, [%rd2828+40];
	setp.gt.s32 	%p1673, %r7326, 0;
	selp.u32 	%r7327, 1, 0, %p1673;
	add.s32 	%r7328, %r7325, %r7327;
	ld.local.u32 	%r7329, [%rd2828+44];
	setp.gt.s32 	%p1674, %r7329, 0;
	selp.u32 	%r7330, 1, 0, %p1674;
	add.s32 	%r7331, %r7328, %r7330;
	ld.local.u32 	%r7332, [%rd2828+48];
	setp.gt.s32 	%p1675, %r7332, 0;
	selp.u32 	%r7333, 1, 0, %p1675;
	add.s32 	%r7334, %r7331, %r7333;
	ld.local.u32 	%r7335, [%rd2828+52];
	setp.gt.s32 	%p1676, %r7335, 0;
	selp.u32 	%r7336, 1, 0, %p1676;
	add.s32 	%r7337, %r7334, %r7336;
	ld.local.u32 	%r7338, [%rd2828+56];
	setp.gt.s32 	%p1677, %r7338, 0;
	selp.u32 	%r7339, 1, 0, %p1677;
	add.s32 	%r7340, %r7337, %r7339;
	ld.local.u32 	%r7341, [%rd2828+60];
	setp.gt.s32 	%p1678, %r7341, 0;
	selp.u32 	%r7342, 1, 0, %p1678;
	add.s32 	%r21521, %r7340, %r7342;
	add.s32 	%r21511, %r21511, 16;
	setp.ne.s32 	%p1679, %r21511, %r21514;
	@%p1679 bra 	$L__BB3_1749;
$L__BB3_1750:
	setp.eq.s32 	%p1680, %r877, 0;
	@%p1680 bra 	$L__BB3_1760;
	and.b32  	%r890, %r749, 7;
	setp.lt.u32 	%p1681, %r877, 8;
	@%p1681 bra 	$L__BB3_1753;
	mul.wide.u32 	%rd2829, %r21514, 4;
	add.s64 	%rd2830, %rd31, %rd2829;
	ld.local.u32 	%r7344, [%rd2830];
	setp.gt.s32 	%p1682, %r7344, 0;
	selp.u32 	%r7345, 1, 0, %p1682;
	add.s32 	%r7346, %r21521, %r7345;
	ld.local.u32 	%r7347, [%rd2830+4];
	setp.gt.s32 	%p1683, %r7347, 0;
	selp.u32 	%r7348, 1, 0, %p1683;
	add.s32 	%r7349, %r7346, %r7348;
	ld.local.u32 	%r7350, [%rd2830+8];
	setp.gt.s32 	%p1684, %r7350, 0;
	selp.u32 	%r7351, 1, 0, %p1684;
	add.s32 	%r7352, %r7349, %r7351;
	ld.local.u32 	%r7353, [%rd2830+12];
	setp.gt.s32 	%p1685, %r7353, 0;
	selp.u32 	%r7354, 1, 0, %p1685;
	add.s32 	%r7355, %r7352, %r7354;
	ld.local.u32 	%r7356, [%rd2830+16];
	setp.gt.s32 	%p1686, %r7356, 0;
	selp.u32 	%r7357, 1, 0, %p1686;
	add.s32 	%r7358, %r7355, %r7357;
	ld.local.u32 	%r7359, [%rd2830+20];
	setp.gt.s32 	%p1687, %r7359, 0;
	selp.u32 	%r7360, 1, 0, %p1687;
	add.s32 	%r7361, %r7358, %r7360;
	ld.local.u32 	%r7362, [%rd2830+24];
	setp.gt.s32 	%p1688, %r7362, 0;
	selp.u32 	%r7363, 1, 0, %p1688;
	add.s32 	%r7364, %r7361, %r7363;
	ld.local.u32 	%r7365, [%rd2830+28];
	setp.gt.s32 	%p1689, %r7365, 0;
	selp.u32 	%r7366, 1, 0, %p1689;
	add.s32 	%r21521, %r7364, %r7366;
	add.s32 	%r21514, %r21514, 8;
$L__BB3_1753:
	setp.eq.s32 	%p1690, %r890, 0;
	@%p1690 bra 	$L__BB3_1760;
	and.b32  	%r896, %r749, 3;
	setp.lt.u32 	%p1691, %r890, 4;
	@%p1691 bra 	$L__BB3_1756;
	mul.wide.u32 	%rd2831, %r21514, 4;
	add.s64 	%rd2832, %rd31, %rd2831;
	ld.local.u32 	%r7368, [%rd2832];
	setp.gt.s32 	%p1692, %r7368, 0;
	selp.u32 	%r7369, 1, 0, %p1692;
	add.s32 	%r7370, %r21521, %r7369;
	ld.local.u32 	%r7371, [%rd2832+4];
	setp.gt.s32 	%p1693, %r7371, 0;
	selp.u32 	%r7372, 1, 0, %p1693;
	add.s32 	%r7373, %r7370, %r7372;
	ld.local.u32 	%r7374, [%rd2832+8];
	setp.gt.s32 	%p1694, %r7374, 0;
	selp.u32 	%r7375, 1, 0, %p1694;
	add.s32 	%r7376, %r7373, %r7375;
	ld.local.u32 	%r7377, [%rd2832+12];
	setp.gt.s32 	%p1695, %r7377, 0;
	selp.u32 	%r7378, 1, 0, %p1695;
	add.s32 	%r21521, %r7376, %r7378;
	add.s32 	%r21514, %r21514, 4;
$L__BB3_1756:
	setp.eq.s32 	%p1696, %r896, 0;
	@%p1696 bra 	$L__BB3_1760;
	mul.wide.u32 	%rd2833, %r21514, 4;
	add.s64 	%rd323, %rd31, %rd2833;
	ld.local.u32 	%r7379, [%rd323];
	setp.gt.s32 	%p1697, %r7379, 0;
	selp.u32 	%r7380, 1, 0, %p1697;
	add.s32 	%r21521, %r21521, %r7380;
	setp.eq.s32 	%p1698, %r896, 1;
	@%p1698 bra 	$L__BB3_1760;
	ld.local.u32 	%r7381, [%rd323+4];
	setp.gt.s32 	%p1699, %r7381, 0;
	selp.u32 	%r7382, 1, 0, %p1699;
	add.s32 	%r21521, %r21521, %r7382;
	setp.eq.s32 	%p1700, %r896, 2;
	@%p1700 bra 	$L__BB3_1760;
	ld.local.u32 	%r7383, [%rd323+8];
	setp.gt.s32 	%p1701, %r7383, 0;
	selp.u32 	%r7384, 1, 0, %p1701;
	add.s32 	%r21521, %r21521, %r7384;
$L__BB3_1760:
	shr.u32 	%r7385, %r21521, 1;
	add.s32 	%r7386, %r7385, -1;
	cvt.rn.f64.s32 	%fd8945, %r7386;
	add.f64 	%fd8946, %fd776, 0dC016CCCCCCCCCCCD;
	fma.rn.f64 	%fd8947, %fd8945, 0dBFE0A2B1704FF434, %fd8946;
	add.f64 	%fd8948, %fd528, %fd8947;
	add.f64 	%fd8949, %fd775, 0d4069000000000000;
	div.rn.f64 	%fd8950, %fd8949, %fd8948;
	add.f64 	%fd8951, %fd8950, 0dC071126666666666;
	fma.rn.f64 	%fd23381, %fd8951, 0d4059000000000000, 0d3FE0000000000000;
$L__BB3_1761:
	cvt.rzi.s32.f64 	%r7387, %fd23381;
	cvt.rn.f64.s32 	%fd8952, %r7387;
	div.rn.f64 	%fd23382, %fd8952, 0d4059000000000000;
$L__BB3_1762:
	setp.gt.f64 	%p1702, %fd23382, %fd10;
	@%p1702 bra 	$L__BB3_4335;
	add.s64 	%rd2835, %rd20, %rd1997;
	ld.local.u64 	%rd324, [%rd2835+8];
	ld.local.u64 	%rd325, [%rd2835];
	mov.b32 	%r21522, 0;
$L__BB3_1764:
	mov.u32 	%r906, %r21522;
	cvt.u64.u32 	%rd2836, %r906;
	add.s64 	%rd2837, %rd324, %rd2836;
	ld.u8 	%rs1449, [%rd2837];
	setp.ne.s16 	%p1703, %rs1449, 0;
	add.s32 	%r21522, %r906, 1;
	@%p1703 bra 	$L__BB3_1764;
	and.b32  	%r7389, %r906, 1;
	setp.eq.b32 	%p1704, %r7389, 1;
	@%p1704 bra 	$L__BB3_1791;
	setp.eq.s32 	%p1705, %r906, 0;
	@%p1705 bra 	$L__BB3_1776;
	add.s32 	%r908, %r906, -2;
	shr.u32 	%r7391, %r906, 1;
	max.u32 	%r909, %r7391, 1;
	mov.b32 	%r21523, 0;
	mov.u32 	%r21524, %r21523;
$L__BB3_1768:
	add.s32 	%r912, %r21524, 1;
	cvt.u64.u32 	%rd2838, %r21524;
	add.s64 	%rd2839, %rd324, %rd2838;
	ld.u8 	%rs81, [%rd2839+1];
	setp.ne.s16 	%p1706, %rs81, 65;
	add.s32 	%r7392, %r908, %r21523;
	cvt.s64.s32 	%rd2840, %r7392;
	add.s64 	%rd2841, %rd324, %rd2840;
	ld.u8 	%rs82, [%rd2841];
	@%p1706 bra 	$L__BB3_1770;
	setp.ne.s16 	%p1707, %rs82, 84;
	@%p1707 bra 	$L__BB3_1791;
$L__BB3_1770:
	setp.ne.s16 	%p1708, %rs81, 84;
	@%p1708 bra 	$L__BB3_1772;
	setp.ne.s16 	%p1709, %rs82, 65;
	@%p1709 bra 	$L__BB3_1791;
$L__BB3_1772:
	setp.eq.s16 	%p1710, %rs81, 84;
	setp.eq.s16 	%p1711, %rs81, 65;
	setp.ne.s16 	%p1712, %rs82, 65;
	or.pred  	%p1713, %p1712, %p1710;
	setp.ne.s16 	%p1714, %rs82, 84;
	or.pred  	%p1715, %p1714, %p1711;
	and.pred  	%p1716, %p1713, %p1715;
	not.pred 	%p1717, %p1716;
	@%p1717 bra 	$L__BB3_1791;
	setp.eq.s16 	%p1718, %rs81, 67;
	setp.ne.s16 	%p1719, %rs82, 71;
	and.pred  	%p1720, %p1719, %p1718;
	@%p1720 bra 	$L__BB3_1791;
	setp.eq.s16 	%p1723, %rs81, 71;
	setp.ne.s16 	%p1724, %rs82, 67;
	xor.pred  	%p1725, %p1723, %p1724;
	or.pred  	%p1726, %p1719, %p1718;
	and.pred  	%p1727, %p1725, %p1726;
	not.pred 	%p1728, %p1727;
	@%p1728 bra 	$L__BB3_1791;
	not.b32 	%r21523, %r21524;
	setp.eq.s32 	%p1729, %r912, %r909;
	mov.u32 	%r21524, %r912;
	@%p1729 bra 	$L__BB3_1776;
	bra.uni 	$L__BB3_1768;
$L__BB3_1776:
	mov.b32 	%r21525, 0;
$L__BB3_1777:
	mov.u32 	%r914, %r21525;
	cvt.u64.u32 	%rd2842, %r914;
	add.s64 	%rd2843, %rd325, %rd2842;
	ld.u8 	%rs1455, [%rd2843];
	setp.ne.s16 	%p1730, %rs1455, 0;
	add.s32 	%r21525, %r914, 1;
	@%p1730 bra 	$L__BB3_1777;
	and.b32  	%r7394, %r914, 1;
	setp.eq.b32 	%p1731, %r7394, 1;
	@%p1731 bra 	$L__BB3_1791;
	setp.eq.s32 	%p1732, %r914, 0;
	@%p1732 bra 	$L__BB3_1789;
	add.s32 	%r916, %r914, -2;
	shr.u32 	%r7396, %r914, 1;
	max.u32 	%r917, %r7396, 1;
	mov.b32 	%r21526, 0;
	mov.u32 	%r21527, %r21526;
$L__BB3_1781:
	add.s32 	%r920, %r21527, 1;
	cvt.u64.u32 	%rd2844, %r21527;
	add.s64 	%rd2845, %rd325, %rd2844;
	ld.u8 	%rs83, [%rd2845+1];
	setp.ne.s16 	%p1733, %rs83, 65;
	add.s32 	%r7397, %r916, %r21526;
	cvt.s64.s32 	%rd2846, %r7397;
	add.s64 	%rd2847, %rd325, %rd2846;
	ld.u8 	%rs84, [%rd2847];
	@%p1733 bra 	$L__BB3_1783;
	setp.ne.s16 	%p1734, %rs84, 84;
	@%p1734 bra 	$L__BB3_1791;
$L__BB3_1783:
	setp.ne.s16 	%p1735, %rs83, 84;
	@%p1735 bra 	$L__BB3_1785;
	setp.ne.s16 	%p1736, %rs84, 65;
	@%p1736 bra 	$L__BB3_1791;
$L__BB3_1785:
	setp.eq.s16 	%p1737, %rs83, 84;
	setp.eq.s16 	%p1738, %rs83, 65;
	setp.ne.s16 	%p1739, %rs84, 65;
	or.pred  	%p1740, %p1739, %p1737;
	setp.ne.s16 	%p1741, %rs84, 84;
	or.pred  	%p1742, %p1741, %p1738;
	and.pred  	%p1743, %p1740, %p1742;
	not.pred 	%p1744, %p1743;
	@%p1744 bra 	$L__BB3_1791;
	setp.eq.s16 	%p1745, %rs83, 67;
	setp.ne.s16 	%p1746, %rs84, 71;
	and.pred  	%p1747, %p1746, %p1745;
	@%p1747 bra 	$L__BB3_1791;
	setp.eq.s16 	%p1750, %rs83, 71;
	setp.ne.s16 	%p1751, %rs84, 67;
	xor.pred  	%p1752, %p1750, %p1751;
	or.pred  	%p1753, %p1746, %p1745;
	and.pred  	%p1754, %p1752, %p1753;
	not.pred 	%p1755, %p1754;
	@%p1755 bra 	$L__BB3_1791;
	not.b32 	%r21526, %r21527;
	setp.ne.s32 	%p1756, %r920, %r917;
	mov.u32 	%r21527, %r920;
	@%p1756 bra 	$L__BB3_1781;
$L__BB3_1789:
	setp.gt.u32 	%p1759, %r5, 2146435070;
	mov.f64 	%fd23383, %fd5;
	@%p1759 bra 	$L__BB3_1793;
	setp.gt.u32 	%p1760, %r7, 1073127582;
	selp.f64 	%fd8985, %fd7, %fd6, %p1760;
	selp.u32 	%r7402, 1, 0, %p1760;
	add.s32 	%r7403, %r6, %r7402;
	add.f64 	%fd8986, %fd8985, 0dBFF0000000000000;
	add.f64 	%fd8987, %fd8985, 0d3FF0000000000000;
	rcp.approx.ftz.f64 	%fd8988, %fd8987;
	neg.f64 	%fd8989, %fd8987;
	fma.rn.f64 	%fd8990, %fd8989, %fd8988, 0d3FF0000000000000;
	fma.rn.f64 	%fd8991, %fd8990, %fd8990, %fd8990;
	fma.rn.f64 	%fd8992, %fd8991, %fd8988, %fd8988;
	mul.f64 	%fd8993, %fd8986, %fd8992;
	fma.rn.f64 	%fd8994, %fd8986, %fd8992, %fd8993;
	mul.f64 	%fd8995, %fd8994, %fd8994;
	fma.rn.f64 	%fd8996, %fd8995, 0d3EB1380B3AE80F1E, 0d3ED0EE258B7A8B04;
	fma.rn.f64 	%fd8997, %fd8996, %fd8995, 0d3EF3B2669F02676F;
	fma.rn.f64 	%fd8998, %fd8997, %fd8995, 0d3F1745CBA9AB0956;
	fma.rn.f64 	%fd8999, %fd8998, %fd8995, 0d3F3C71C72D1B5154;
	fma.rn.f64 	%fd9000, %fd8999, %fd8995, 0d3F624924923BE72D;
	fma.rn.f64 	%fd9001, %fd9000, %fd8995, 0d3F8999999999A3C4;
	fma.rn.f64 	%fd9002, %fd9001, %fd8995, 0d3FB5555555555554;
	sub.f64 	%fd9003, %fd8986, %fd8994;
	add.f64 	%fd9004, %fd9003, %fd9003;
	neg.f64 	%fd9005, %fd8994;
	fma.rn.f64 	%fd9006, %fd9005, %fd8986, %fd9004;
	mul.f64 	%fd9007, %fd8992, %fd9006;
	mul.f64 	%fd9008, %fd8995, %fd9002;
	fma.rn.f64 	%fd9009, %fd9008, %fd8994, %fd9007;
	xor.b32  	%r7404, %r7403, -2147483648;
	mov.b32 	%r7405, 1127219200;
	mov.b64 	%fd9010, {%r7404, %r7405};
	sub.f64 	%fd9011, %fd9010, %fd1;
	fma.rn.f64 	%fd9012, %fd9011, 0d3FE62E42FEFA39EF, %fd8994;
	fma.rn.f64 	%fd9013, %fd9011, 0dBFE62E42FEFA39EF, %fd9012;
	sub.f64 	%fd9014, %fd9013, %fd8994;
	sub.f64 	%fd9015, %fd9009, %fd9014;
	fma.rn.f64 	%fd9016, %fd9011, 0d3C7ABC9E3B39803F, %fd9015;
	add.f64 	%fd23383, %fd9012, %fd9016;
	bra.uni 	$L__BB3_1793;
$L__BB3_1791:
	setp.gt.u32 	%p1757, %r2, 2146435070;
	mov.f64 	%fd23383, %fd2;
	@%p1757 bra 	$L__BB3_1793;
	setp.gt.u32 	%p1758, %r4, 1073127582;
	selp.f64 	%fd8953, %fd4, %fd3, %p1758;
	selp.u32 	%r7398, 1, 0, %p1758;
	add.s32 	%r7399, %r3, %r7398;
	add.f64 	%fd8954, %fd8953, 0dBFF0000000000000;
	add.f64 	%fd8955, %fd8953, 0d3FF0000000000000;
	rcp.approx.ftz.f64 	%fd8956, %fd8955;
	neg.f64 	%fd8957, %fd8955;
	fma.rn.f64 	%fd8958, %fd8957, %fd8956, 0d3FF0000000000000;
	fma.rn.f64 	%fd8959, %fd8958, %fd8958, %fd8958;
	fma.rn.f64 	%fd8960, %fd8959, %fd8956, %fd8956;
	mul.f64 	%fd8961, %fd8954, %fd8960;
	fma.rn.f64 	%fd8962, %fd8954, %fd8960, %fd8961;
	mul.f64 	%fd8963, %fd8962, %fd8962;
	fma.rn.f64 	%fd8964, %fd8963, 0d3EB1380B3AE80F1E, 0d3ED0EE258B7A8B04;
	fma.rn.f64 	%fd8965, %fd8964, %fd8963, 0d3EF3B2669F02676F;
	fma.rn.f64 	%fd8966, %fd8965, %fd8963, 0d3F1745CBA9AB0956;
	fma.rn.f64 	%fd8967, %fd8966, %fd8963, 0d3F3C71C72D1B5154;
	fma.rn.f64 	%fd8968, %fd8967, %fd8963, 0d3F624924923BE72D;
	fma.rn.f64 	%fd8969, %fd8968, %fd8963, 0d3F8999999999A3C4;
	fma.rn.f64 	%fd8970, %fd8969, %fd8963, 0d3FB5555555555554;
	sub.f64 	%fd8971, %fd8954, %fd8962;
	add.f64 	%fd8972, %fd8971, %fd8971;
	neg.f64 	%fd8973, %fd8962;
	fma.rn.f64 	%fd8974, %fd8973, %fd8954, %fd8972;
	mul.f64 	%fd8975, %fd8960, %fd8974;
	mul.f64 	%fd8976, %fd8963, %fd8970;
	fma.rn.f64 	%fd8977, %fd8976, %fd8962, %fd8975;
	xor.b32  	%r7400, %r7399, -2147483648;
	mov.b32 	%r7401, 1127219200;
	mov.b64 	%fd8978, {%r7400, %r7401};
	sub.f64 	%fd8979, %fd8978, %fd1;
	fma.rn.f64 	%fd8980, %fd8979, 0d3FE62E42FEFA39EF, %fd8962;
	fma.rn.f64 	%fd8981, %fd8979, 0dBFE62E42FEFA39EF, %fd8980;
	sub.f64 	%fd8982, %fd8981, %fd8962;
	sub.f64 	%fd8983, %fd8977, %fd8982;
	fma.rn.f64 	%fd8984, %fd8979, 0d3C7ABC9E3B39803F, %fd8983;
	add.f64 	%fd23383, %fd8980, %fd8984;
$L__BB3_1793:
	mul.f64 	%fd784, %fd23383, 0d3FFFCB923A29C77A;
	mov.b32 	%r21528, 0;
$L__BB3_1794:
	mov.u32 	%r922, %r21528;
	cvt.u64.u32 	%rd2848, %r922;
	add.s64 	%rd2849, %rd324, %rd2848;
	ld.u8 	%rs1461, [%rd2849];
	setp.ne.s16 	%p1761, %rs1461, 0;
	add.s32 	%r21528, %r922, 1;
	@%p1761 bra 	$L__BB3_1794;
	mov.b32 	%r21529, 0;
$L__BB3_1796:
	mov.u32 	%r924, %r21529;
	cvt.u64.u32 	%rd2850, %r924;
	add.s64 	%rd2851, %rd325, %rd2850;
	ld.u8 	%rs1462, [%rd2851];
	setp.ne.s16 	%p1762, %rs1462, 0;
	add.s32 	%r21529, %r924, 1;
	@%p1762 bra 	$L__BB3_1796;
	setp.eq.s32 	%p1763, %r922, 0;
	@%p1763 bra 	$L__BB3_1833;
	and.b32  	%r926, %r922, 3;
	setp.lt.u32 	%p1764, %r922, 4;
	mov.b32 	%r21531, 1;
	@%p1764 bra 	$L__BB3_1802;
	and.b32  	%r927, %r922, 2147483644;
	mov.b32 	%r21531, 1;
$L__BB3_1800:
	mov.u32 	%r931, %r21531;
	cvt.s64.s32 	%rd2852, %r931;
	add.s64 	%rd328, %rd324, %rd2852;
	ld.u8 	%rs1464, [%rd328+-1];
	mov.b16 	%rs4492, 0;
	setp.gt.s16 	%p1765, %rs1464, 70;
	@%p1765 bra 	$L__BB3_1840;
	setp.eq.s16 	%p1768, %rs1464, 65;
	@%p1768 bra 	$L__BB3_1844;
	bra.uni 	$L__BB3_1838;
$L__BB3_1802:
	setp.eq.s32 	%p1786, %r926, 0;
	@%p1786 bra 	$L__BB3_1833;
	cvt.s64.s32 	%rd2854, %r21531;
	add.s64 	%rd326, %rd324, %rd2854;
	ld.u8 	%rs1488, [%rd326+-1];
	mov.b16 	%rs4489, 0;
	setp.gt.s16 	%p1787, %rs1488, 70;
	@%p1787 bra 	$L__BB3_1807;
	setp.eq.s16 	%p1790, %rs1488, 65;
	@%p1790 bra 	$L__BB3_1812;
	setp.eq.s16 	%p1791, %rs1488, 67;
	@%p1791 bra 	$L__BB3_1806;
	bra.uni 	$L__BB3_1811;
$L__BB3_1806:
	mov.b16 	%rs4489, 1;
	bra.uni 	$L__BB3_1812;
$L__BB3_1807:
	setp.eq.s16 	%p1788, %rs1488, 71;
	@%p1788 bra 	$L__BB3_1810;
	setp.ne.s16 	%p1789, %rs1488, 84;
	@%p1789 bra 	$L__BB3_1811;
	mov.b16 	%rs4489, 3;
	bra.uni 	$L__BB3_1812;
$L__BB3_1810:
	mov.b16 	%rs4489, 2;
	bra.uni 	$L__BB3_1812;
$L__BB3_1811:
	mov.b16 	%rs4489, 4;
$L__BB3_1812:
	cvt.u64.u32 	%rd2855, %r21531;
	add.s64 	%rd327, %rd38, %rd2855;
	st.local.u8 	[%rd327], %rs4489;
	setp.eq.s32 	%p1792, %r926, 1;
	@%p1792 bra 	$L__BB3_1833;
	ld.u8 	%rs1494, [%rd326];
	mov.b16 	%rs4490, 0;
	setp.gt.s16 	%p1793, %rs1494, 70;
	@%p1793 bra 	$L__BB3_1817;
	setp.eq.s16 	%p1796, %rs1494, 65;
	@%p1796 bra 	$L__BB3_1822;
	setp.eq.s16 	%p1797, %rs1494, 67;
	@%p1797 bra 	$L__BB3_1816;
	bra.uni 	$L__BB3_1821;
$L__BB3_1816:
	mov.b16 	%rs4490, 1;
	bra.uni 	$L__BB3_1822;
$L__BB3_1817:
	setp.eq.s16 	%p1794, %rs1494, 71;
	@%p1794 bra 	$L__BB3_1820;
	setp.ne.s16 	%p1795, %rs1494, 84;
	@%p1795 bra 	$L__BB3_1821;
	mov.b16 	%rs4490, 3;
	bra.uni 	$L__BB3_1822;
$L__BB3_1820:
	mov.b16 	%rs4490, 2;
	bra.uni 	$L__BB3_1822;
$L__BB3_1821:
	mov.b16 	%rs4490, 4;
$L__BB3_1822:
	add.s32 	%r7411, %r21531, 1;
	cvt.u64.u32 	%rd2856, %r7411;
	add.s64 	%rd2857, %rd38, %rd2856;
	st.local.u8 	[%rd2857], %rs4490;
	setp.eq.s32 	%p1798, %r926, 2;
	@%p1798 bra 	$L__BB3_1833;
	ld.u8 	%rs1500, [%rd326+1];
	mov.b16 	%rs4491, 0;
	setp.gt.s16 	%p1799, %rs1500, 70;
	@%p1799 bra 	$L__BB3_1827;
	setp.eq.s16 	%p1802, %rs1500, 65;
	@%p1802 bra 	$L__BB3_1832;
	setp.eq.s16 	%p1803, %rs1500, 67;
	@%p1803 bra 	$L__BB3_1826;
	bra.uni 	$L__BB3_1831;
$L__BB3_1826:
	mov.b16 	%rs4491, 1;
	bra.uni 	$L__BB3_1832;
$L__BB3_1827:
	setp.eq.s16 	%p1800, %rs1500, 71;
	@%p1800 bra 	$L__BB3_1830;
	setp.ne.s16 	%p1801, %rs1500, 84;
	@%p1801 bra 	$L__BB3_1831;
	mov.b16 	%rs4491, 3;
	bra.uni 	$L__BB3_1832;
$L__BB3_1830:
	mov.b16 	%rs4491, 2;
	bra.uni 	$L__BB3_1832;
$L__BB3_1831:
	mov.b16 	%rs4491, 4;
$L__BB3_1832:
	st.local.u8 	[%rd327+2], %rs4491;
$L__BB3_1833:
	setp.eq.s32 	%p1804, %r924, 0;
	@%p1804 bra 	$L__BB3_1937;
	and.b32  	%r929, %r924, 3;
	setp.lt.u32 	%p1805, %r924, 4;
	mov.b32 	%r21533, 1;
	@%p1805 bra 	$L__BB3_1906;
	and.b32  	%r930, %r924, 2147483644;
	mov.b32 	%r21533, 1;
$L__BB3_1836:
	sub.s32 	%r7414, %r924, %r21533;
	cvt.u64.u32 	%rd2858, %r7414;
	add.s64 	%rd2859, %rd325, %rd2858;
	ld.u8 	%rs1506, [%rd2859];
	mov.b16 	%rs4496, 0;
	setp.gt.s16 	%p1806, %rs1506, 70;
	@%p1806 bra 	$L__BB3_1874;
	setp.eq.s16 	%p1809, %rs1506, 65;
	@%p1809 bra 	$L__BB3_1878;
	bra.uni 	$L__BB3_1872;
$L__BB3_1838:
	setp.eq.s16 	%p1769, %rs1464, 67;
	@%p1769 bra 	$L__BB3_1839;
	bra.uni 	$L__BB3_1843;
$L__BB3_1839:
	mov.b16 	%rs4492, 1;
	bra.uni 	$L__BB3_1844;
$L__BB3_1840:
	setp.eq.s16 	%p1766, %rs1464, 71;
	@%p1766 bra 	$L__BB3_12117;
	setp.eq.s16 	%p1767, %rs1464, 84;
	@%p1767 bra 	$L__BB3_1842;
	bra.uni 	$L__BB3_1843;
$L__BB3_1842:
	mov.b16 	%rs4492, 3;
	bra.uni 	$L__BB3_1844;
$L__BB3_1843:
	mov.b16 	%rs4492, 4;
$L__BB3_1844:
	cvt.u64.u32 	%rd2853, %r931;
	add.s64 	%rd329, %rd38, %rd2853;
	st.local.u8 	[%rd329], %rs4492;
	ld.u8 	%rs1470, [%rd328];
	mov.b16 	%rs4493, 0;
	setp.gt.s16 	%p1770, %rs1470, 70;
	@%p1770 bra 	$L__BB3_1848;
	setp.eq.s16 	%p1773, %rs1470, 65;
	@%p1773 bra 	$L__BB3_1853;
	setp.eq.s16 	%p1774, %rs1470, 67;
	@%p1774 bra 	$L__BB3_1847;
	bra.uni 	$L__BB3_1852;
$L__BB3_1847:
	mov.b16 	%rs4493, 1;
	bra.uni 	$L__BB3_1853;
$L__BB3_1848:
	setp.eq.s16 	%p1771, %rs1470, 71;
	@%p1771 bra 	$L__BB3_1851;
	setp.ne.s16 	%p1772, %rs1470, 84;
	@%p1772 bra 	$L__BB3_1852;
	mov.b16 	%rs4493, 3;
	bra.uni 	$L__BB3_1853;
$L__BB3_1851:
	mov.b16 	%rs4493, 2;
	bra.uni 	$L__BB3_1853;
$L__BB3_1852:
	mov.b16 	%rs4493, 4;
$L__BB3_1853:
	st.local.u8 	[%rd329+1], %rs4493;
	ld.u8 	%rs1476, [%rd328+1];
	mov.b16 	%rs4494, 0;
	setp.gt.s16 	%p1775, %rs1476, 70;
	@%p1775 bra 	$L__BB3_1857;
	setp.eq.s16 	%p1778, %rs1476, 65;
	@%p1778 bra 	$L__BB3_1862;
	setp.eq.s16 	%p1779, %rs1476, 67;
	@%p1779 bra 	$L__BB3_1856;
	bra.uni 	$L__BB3_1861;
$L__BB3_1856:
	mov.b16 	%rs4494, 1;
	bra.uni 	$L__BB3_1862;
$L__BB3_1857:
	setp.eq.s16 	%p1776, %rs1476, 71;
	@%p1776 bra 	$L__BB3_1860;
	setp.ne.s16 	%p1777, %rs1476, 84;
	@%p1777 bra 	$L__BB3_1861;
	mov.b16 	%rs4494, 3;
	bra.uni 	$L__BB3_1862;
$L__BB3_1860:
	mov.b16 	%rs4494, 2;
	bra.uni 	$L__BB3_1862;
$L__BB3_1861:
	mov.b16 	%rs4494, 4;
$L__BB3_1862:
	st.local.u8 	[%rd329+2], %rs4494;
	ld.u8 	%rs1482, [%rd328+2];
	mov.b16 	%rs4495, 0;
	setp.gt.s16 	%p1780, %rs1482, 70;
	@%p1780 bra 	$L__BB3_1866;
	setp.eq.s16 	%p1783, %rs1482, 65;
	@%p1783 bra 	$L__BB3_1871;
	setp.eq.s16 	%p1784, %rs1482, 67;
	@%p1784 bra 	$L__BB3_1865;
	bra.uni 	$L__BB3_1870;
$L__BB3_1865:
	mov.b16 	%rs4495, 1;
	bra.uni 	$L__BB3_1871;
$L__BB3_1866:
	setp.eq.s16 	%p1781, %rs1482, 71;
	@%p1781 bra 	$L__BB3_1869;
	setp.ne.s16 	%p1782, %rs1482, 84;
	@%p1782 bra 	$L__BB3_1870;
	mov.b16 	%rs4495, 3;
	bra.uni 	$L__BB3_1871;
$L__BB3_1869:
	mov.b16 	%rs4495, 2;
	bra.uni 	$L__BB3_1871;
$L__BB3_1870:
	mov.b16 	%rs4495, 4;
$L__BB3_1871:
	st.local.u8 	[%rd329+3], %rs4495;
	add.s32 	%r21531, %r931, 4;
	add.s32 	%r7410, %r931, 3;
	setp.eq.s32 	%p1785, %r7410, %r927;
	@%p1785 bra 	$L__BB3_1802;
	bra.uni 	$L__BB3_1800;
$L__BB3_1872:
	setp.eq.s16 	%p1810, %rs1506, 67;
	@%p1810 bra 	$L__BB3_1873;
	bra.uni 	$L__BB3_1877;
$L__BB3_1873:
	mov.b16 	%rs4496, 1;
	bra.uni 	$L__BB3_1878;
$L__BB3_1874:
	setp.eq.s16 	%p1807, %rs1506, 71;
	@%p1807 bra 	$L__BB3_12118;
	setp.eq.s16 	%p1808, %rs1506, 84;
	@%p1808 bra 	$L__BB3_1876;
	bra.uni 	$L__BB3_1877;
$L__BB3_1876:
	mov.b16 	%rs4496, 3;
	bra.uni 	$L__BB3_1878;
$L__BB3_1877:
	mov.b16 	%rs4496, 4;
$L__BB3_1878:
	cvt.u64.u32 	%rd2860, %r21533;
	add.s64 	%rd330, %rd39, %rd2860;
	st.local.u8 	[%rd330], %rs4496;
	not.b32 	%r7415, %r21533;
	add.s32 	%r7416, %r924, %r7415;
	cvt.u64.u32 	%rd2861, %r7416;
	add.s64 	%rd2862, %rd325, %rd2861;
	ld.u8 	%rs1512, [%rd2862];
	mov.b16 	%rs4497, 0;
	setp.gt.s16 	%p1811, %rs1512, 70;
	@%p1811 bra 	$L__BB3_1882;
	setp.eq.s16 	%p1814, %rs1512, 65;
	@%p1814 bra 	$L__BB3_1887;
	setp.eq.s16 	%p1815, %rs1512, 67;
	@%p1815 bra 	$L__BB3_1881;
	bra.uni 	$L__BB3_1886;
$L__BB3_1881:
	mov.b16 	%rs4497, 1;
	bra.uni 	$L__BB3_1887;
$L__BB3_1882:
	setp.eq.s16 	%p1812, %rs1512, 71;
	@%p1812 bra 	$L__BB3_1885;
	setp.ne.s16 	%p1813, %rs1512, 84;
	@%p1813 bra 	$L__BB3_1886;
	mov.b16 	%rs4497, 3;
	bra.uni 	$L__BB3_1887;
$L__BB3_1885:
	mov.b16 	%rs4497, 2;
	bra.uni 	$L__BB3_1887;
$L__BB3_1886:
	mov.b16 	%rs4497, 4;
$L__BB3_1887:
	st.local.u8 	[%rd330+1], %rs4497;
	sub.s32 	%r7417, %r924, %r21533;
	add.s32 	%r7418, %r7417, -2;
	cvt.u64.u32 	%rd2863, %r7418;
	add.s64 	%rd2864, %rd325, %rd2863;
	ld.u8 	%rs1518, [%rd2864];
	mov.b16 	%rs4498, 0;
	setp.gt.s16 	%p1816, %rs1518, 70;
	@%p1816 bra 	$L__BB3_1891;
	setp.eq.s16 	%p1819, %rs1518, 65;
	@%p1819 bra 	$L__BB3_1896;
	setp.eq.s16 	%p1820, %rs1518, 67;
	@%p1820 bra 	$L__BB3_1890;
	bra.uni 	$L__BB3_1895;
$L__BB3_1890:
	mov.b16 	%rs4498, 1;
	bra.uni 	$L__BB3_1896;
$L__BB3_1891:
	setp.eq.s16 	%p1817, %rs1518, 71;
	@%p1817 bra 	$L__BB3_1894;
	setp.ne.s16 	%p1818, %rs1518, 84;
	@%p1818 bra 	$L__BB3_1895;
	mov.b16 	%rs4498, 3;
	bra.uni 	$L__BB3_1896;
$L__BB3_1894:
	mov.b16 	%rs4498, 2;
	bra.uni 	$L__BB3_1896;
$L__BB3_1895:
	mov.b16 	%rs4498, 4;
$L__BB3_1896:
	st.local.u8 	[%rd330+2], %rs4498;
	add.s32 	%r934, %r21533, 3;
	sub.s32 	%r7419, %r924, %r934;
	cvt.u64.u32 	%rd2865, %r7419;
	add.s64 	%rd2866, %rd325, %rd2865;
	ld.u8 	%rs1524, [%rd2866];
	mov.b16 	%rs4499, 0;
	setp.gt.s16 	%p1821, %rs1524, 70;
	@%p1821 bra 	$L__BB3_1900;
	setp.eq.s16 	%p1824, %rs1524, 65;
	@%p1824 bra 	$L__BB3_1905;
	setp.eq.s16 	%p1825, %rs1524, 67;
	@%p1825 bra 	$L__BB3_1899;
	bra.uni 	$L__BB3_1904;
$L__BB3_1899:
	mov.b16 	%rs4499, 1;
	bra.uni 	$L__BB3_1905;
$L__BB3_1900:
	setp.eq.s16 	%p1822, %rs1524, 71;
	@%p1822 bra 	$L__BB3_1903;
	setp.ne.s16 	%p1823, %rs1524, 84;
	@%p1823 bra 	$L__BB3_1904;
	mov.b16 	%rs4499, 3;
	bra.uni 	$L__BB3_1905;
$L__BB3_1903:
	mov.b16 	%rs4499, 2;
	bra.uni 	$L__BB3_1905;
$L__BB3_1904:
	mov.b16 	%rs4499, 4;
$L__BB3_1905:
	st.local.u8 	[%rd330+3], %rs4499;
	add.s32 	%r21533, %r21533, 4;
	setp.ne.s32 	%p1826, %r934, %r930;
	@%p1826 bra 	$L__BB3_1836;
$L__BB3_1906:
	setp.eq.s32 	%p1827, %r929, 0;
	@%p1827 bra 	$L__BB3_1937;
	sub.s32 	%r7420, %r924, %r21533;
	cvt.u64.u32 	%rd2867, %r7420;
	add.s64 	%rd2868, %rd325, %rd2867;
	ld.u8 	%rs1530, [%rd2868];
	mov.b16 	%rs4500, 0;
	setp.gt.s16 	%p1828, %rs1530, 70;
	@%p1828 bra 	$L__BB3_1911;
	setp.eq.s16 	%p1831, %rs1530, 65;
	@%p1831 bra 	$L__BB3_1916;
	setp.eq.s16 	%p1832, %rs1530, 67;
	@%p1832 bra 	$L__BB3_1910;
	bra.uni 	$L__BB3_1915;
$L__BB3_1910:
	mov.b16 	%rs4500, 1;
	bra.uni 	$L__BB3_1916;
$L__BB3_1911:
	setp.eq.s16 	%p1829, %rs1530, 71;
	@%p1829 bra 	$L__BB3_1914;
	setp.ne.s16 	%p1830, %rs1530, 84;
	@%p1830 bra 	$L__BB3_1915;
	mov.b16 	%rs4500, 3;
	bra.uni 	$L__BB3_1916;
$L__BB3_1914:
	mov.b16 	%rs4500, 2;
	bra.uni 	$L__BB3_1916;
$L__BB3_1915:
	mov.b16 	%rs4500, 4;
$L__BB3_1916:
	cvt.u64.u32 	%rd2869, %r21533;
	add.s64 	%rd331, %rd39, %rd2869;
	st.local.u8 	[%rd331], %rs4500;
	setp.eq.s32 	%p1833, %r929, 1;
	@%p1833 bra 	$L__BB3_1937;
	not.b32 	%r7421, %r21533;
	add.s32 	%r7422, %r924, %r7421;
	cvt.u64.u32 	%rd2870, %r7422;
	add.s64 	%rd2871, %rd325, %rd2870;
	ld.u8 	%rs1536, [%rd2871];
	mov.b16 	%rs4501, 0;
	setp.gt.s16 	%p1834, %rs1536, 70;
	@%p1834 bra 	$L__BB3_1921;
	setp.eq.s16 	%p1837, %rs1536, 65;
	@%p1837 bra 	$L__BB3_1926;
	setp.eq.s16 	%p1838, %rs1536, 67;
	@%p1838 bra 	$L__BB3_1920;
	bra.uni 	$L__BB3_1925;
$L__BB3_1920:
	mov.b16 	%rs4501, 1;
	bra.uni 	$L__BB3_1926;
$L__BB3_1921:
	setp.eq.s16 	%p1835, %rs1536, 71;
	@%p1835 bra 	$L__BB3_1924;
	setp.ne.s16 	%p1836, %rs1536, 84;
	@%p1836 bra 	$L__BB3_1925;
	mov.b16 	%rs4501, 3;
	bra.uni 	$L__BB3_1926;
$L__BB3_1924:
	mov.b16 	%rs4501, 2;
	bra.uni 	$L__BB3_1926;
$L__BB3_1925:
	mov.b16 	%rs4501, 4;
$L__BB3_1926:
	st.local.u8 	[%rd331+1], %rs4501;
	setp.eq.s32 	%p1839, %r929, 2;
	@%p1839 bra 	$L__BB3_1937;
	sub.s32 	%r7423, %r924, %r21533;
	add.s32 	%r7424, %r7423, -2;
	cvt.u64.u32 	%rd2872, %r7424;
	add.s64 	%rd2873, %rd325, %rd2872;
	ld.u8 	%rs1542, [%rd2873];
	mov.b16 	%rs4502, 0;
	setp.gt.s16 	%p1840, %rs1542, 70;
	@%p1840 bra 	$L__BB3_1931;
	setp.eq.s16 	%p1843, %rs1542, 65;
	@%p1843 bra 	$L__BB3_1936;
	setp.eq.s16 	%p1844, %rs1542, 67;
	@%p1844 bra 	$L__BB3_1930;
	bra.uni 	$L__BB3_1935;
$L__BB3_1930:
	mov.b16 	%rs4502, 1;
	bra.uni 	$L__BB3_1936;
$L__BB3_1931:
	setp.eq.s16 	%p1841, %rs1542, 71;
	@%p1841 bra 	$L__BB3_1934;
	setp.ne.s16 	%p1842, %rs1542, 84;
	@%p1842 bra 	$L__BB3_1935;
	mov.b16 	%rs4502, 3;
	bra.uni 	$L__BB3_1936;
$L__BB3_1934:
	mov.b16 	%rs4502, 2;
	bra.uni 	$L__BB3_1936;
$L__BB3_1935:
	mov.b16 	%rs4502, 4;
$L__BB3_1936:
	st.local.u8 	[%rd331+2], %rs4502;
$L__BB3_1937:
	cvt.u64.u32 	%rd2874, %r924;
	cvt.u64.u32 	%rd2875, %r922;
	add.s64 	%rd2876, %rd39, %rd2874;
	mov.b16 	%rs1547, 4;
	st.local.u8 	[%rd2876+1], %rs1547;
	st.local.u8 	[%rd39], %rs1547;
	add.s64 	%rd332, %rd38, %rd2875;
	st.local.u8 	[%rd332+1], %rs1547;
	st.local.u8 	[%rd38], %rs1547;
	@%p1763 bra 	$L__BB3_1974;
	and.b32  	%r937, %r924, 3;
	and.b32  	%r938, %r924, 2147483644;
	mov.b32 	%r21534, 1;
$L__BB3_1939:
	mov.u32 	%r939, %r21534;
	@%p1804 bra 	$L__BB3_1967;
	setp.lt.u32 	%p1847, %r924, 4;
	cvt.u64.u32 	%rd2877, %r939;
	add.s64 	%rd2878, %rd38, %rd2877;
	ld.local.s8 	%r940, [%rd2878];
	add.s32 	%r7427, %r939, -1;
	mul.lo.s32 	%r941, %r7427, %r924;
	add.s32 	%r942, %r941, -1;
	mov.b32 	%r21536, 1;
	@%p1847 bra 	$L__BB3_1955;
	mov.b32 	%r21536, 1;
$L__BB3_1942:
	cvt.u64.u32 	%rd2879, %r21536;
	add.s64 	%rd333, %rd39, %rd2879;
	ld.local.s8 	%r7429, [%rd333];
	add.s32 	%r7430, %r7429, %r940;
	setp.eq.s32 	%p1848, %r7430, 3;
	@%p1848 bra 	$L__BB3_1944;
	add.s32 	%r7431, %r942, %r21536;
	mul.wide.s32 	%rd2880, %r7431, 8;
	add.s64 	%rd2881, %rd34, %rd2880;
	mov.b64 	%rd2882, 9218868437227405312;
	st.local.u64 	[%rd2881], %rd2882;
	add.s64 	%rd2883, %rd35, %rd2880;
	mov.b64 	%rd2884, -4616189618054758400;
	st.local.u64 	[%rd2883], %rd2884;
	bra.uni 	$L__BB3_1945;
$L__BB3_1944:
	add.s32 	%r7432, %r942, %r21536;
	mul.wide.s32 	%rd2885, %r7432, 8;
	add.s64 	%rd2886, %rd34, %rd2885;
	mov.b64 	%rd2887, 0;
	st.local.u64 	[%rd2886], %rd2887;
	add.s64 	%rd2888, %rd35, %rd2885;
	mov.b64 	%rd2889, -4564063970805153792;
	st.local.u64 	[%rd2888], %rd2889;
$L__BB3_1945:
	ld.local.s8 	%r7433, [%rd333+1];
	add.s32 	%r7434, %r7433, %r940;
	setp.eq.s32 	%p1849, %r7434, 3;
	@%p1849 bra 	$L__BB3_1947;
	add.s32 	%r7435, %r941, %r21536;
	mul.wide.s32 	%rd2890, %r7435, 8;
	add.s64 	%rd2891, %rd34, %rd2890;
	mov.b64 	%rd2892, 9218868437227405312;
	st.local.u64 	[%rd2891], %rd2892;
	add.s64 	%rd2893, %rd35, %rd2890;
	mov.b64 	%rd2894, -4616189618054758400;
	st.local.u64 	[%rd2893], %rd2894;
	bra.uni 	$L__BB3_1948;
$L__BB3_1947:
	add.s32 	%r7436, %r941, %r21536;
	mul.wide.s32 	%rd2895, %r7436, 8;
	add.s64 	%rd2896, %rd34, %rd2895;
	mov.b64 	%rd2897, 0;
	st.local.u64 	[%rd2896], %rd2897;
	add.s64 	%rd2898, %rd35, %rd2895;
	mov.b64 	%rd2899, -4564063970805153792;
	st.local.u64 	[%rd2898], %rd2899;
$L__BB3_1948:
	add.s32 	%r944, %r21536, 2;
	ld.local.s8 	%r7437, [%rd333+2];
	add.s32 	%r7438, %r7437, %r940;
	setp.eq.s32 	%p1850, %r7438, 3;
	@%p1850 bra 	$L__BB3_1950;
	add.s32 	%r7439, %r942, %r944;
	mul.wide.s32 	%rd2900, %r7439, 8;
	add.s64 	%rd2901, %rd34, %rd2900;
	mov.b64 	%rd2902, 9218868437227405312;
	st.local.u64 	[%rd2901], %rd2902;
	add.s64 	%rd2903, %rd35, %rd2900;
	mov.b64 	%rd2904, -4616189618054758400;
	st.local.u64 	[%rd2903], %rd2904;
	bra.uni 	$L__BB3_1951;
$L__BB3_1950:
	add.s32 	%r7440, %r942, %r944;
	mul.wide.s32 	%rd2905, %r7440, 8;
	add.s64 	%rd2906, %rd34, %rd2905;
	mov.b64 	%rd2907, 0;
	st.local.u64 	[%rd2906], %rd2907;
	add.s64 	%rd2908, %rd35, %rd2905;
	mov.b64 	%rd2909, -4564063970805153792;
	st.local.u64 	[%rd2908], %rd2909;
$L__BB3_1951:
	add.s32 	%r945, %r21536, 3;
	ld.local.s8 	%r7441, [%rd333+3];
	add.s32 	%r7442, %r7441, %r940;
	setp.eq.s32 	%p1851, %r7442, 3;
	@%p1851 bra 	$L__BB3_1953;
	add.s32 	%r7443, %r942, %r945;
	mul.wide.s32 	%rd2910, %r7443, 8;
	add.s64 	%rd2911, %rd34, %rd2910;
	mov.b64 	%rd2912, 9218868437227405312;
	st.local.u64 	[%rd2911], %rd2912;
	add.s64 	%rd2913, %rd35, %rd2910;
	mov.b64 	%rd2914, -4616189618054758400;
	st.local.u64 	[%rd2913], %rd2914;
	bra.uni 	$L__BB3_1954;
$L__BB3_1953:
	add.s32 	%r7444, %r942, %r945;
	mul.wide.s32 	%rd2915, %r7444, 8;
	add.s64 	%rd2916, %rd34, %rd2915;
	mov.b64 	%rd2917, 0;
	st.local.u64 	[%rd2916], %rd2917;
	add.s64 	%rd2918, %rd35, %rd2915;
	mov.b64 	%rd2919, -4564063970805153792;
	st.local.u64 	[%rd2918], %rd2919;
$L__BB3_1954:
	add.s32 	%r21536, %r21536, 4;
	setp.ne.s32 	%p1852, %r945, %r938;
	@%p1852 bra 	$L__BB3_1942;
$L__BB3_1955:
	setp.eq.s32 	%p1853, %r937, 0;
	@%p1853 bra 	$L__BB3_1967;
	cvt.u64.u32 	%rd2920, %r21536;
	add.s64 	%rd334, %rd39, %rd2920;
	ld.local.s8 	%r7445, [%rd334];
	add.s32 	%r7446, %r7445, %r940;
	setp.eq.s32 	%p1854, %r7446, 3;
	@%p1854 bra 	$L__BB3_1958;
	add.s32 	%r7447, %r942, %r21536;
	mul.wide.s32 	%rd2921, %r7447, 8;
	add.s64 	%rd2922, %rd34, %rd2921;
	mov.b64 	%rd2923, 9218868437227405312;
	st.local.u64 	[%rd2922], %rd2923;
	add.s64 	%rd2924, %rd35, %rd2921;
	mov.b64 	%rd2925, -4616189618054758400;
	st.local.u64 	[%rd2924], %rd2925;
	bra.uni 	$L__BB3_1959;
$L__BB3_1958:
	add.s32 	%r7448, %r942, %r21536;
	mul.wide.s32 	%rd2926, %r7448, 8;
	add.s64 	%rd2927, %rd34, %rd2926;
	mov.b64 	%rd2928, 0;
	st.local.u64 	[%rd2927], %rd2928;
	add.s64 	%rd2929, %rd35, %rd2926;
	mov.b64 	%rd2930, -4564063970805153792;
	st.local.u64 	[%rd2929], %rd2930;
$L__BB3_1959:
	setp.eq.s32 	%p1855, %r937, 1;
	@%p1855 bra 	$L__BB3_1967;
	ld.local.s8 	%r7449, [%rd334+1];
	add.s32 	%r7450, %r7449, %r940;
	setp.eq.s32 	%p1856, %r7450, 3;
	@%p1856 bra 	$L__BB3_1962;
	add.s32 	%r7451, %r941, %r21536;
	mul.wide.s32 	%rd2931, %r7451, 8;
	add.s64 	%rd2932, %rd34, %rd2931;
	mov.b64 	%rd2933, 9218868437227405312;
	st.local.u64 	[%rd2932], %rd2933;
	add.s64 	%rd2934, %rd35, %rd2931;
	mov.b64 	%rd2935, -4616189618054758400;
	st.local.u64 	[%rd2934], %rd2935;
	bra.uni 	$L__BB3_1963;
$L__BB3_1962:
	add.s32 	%r7452, %r941, %r21536;
	mul.wide.s32 	%rd2936, %r7452, 8;
	add.s64 	%rd2937, %rd34, %rd2936;
	mov.b64 	%rd2938, 0;
	st.local.u64 	[%rd2937], %rd2938;
	add.s64 	%rd2939, %rd35, %rd2936;
	mov.b64 	%rd2940, -4564063970805153792;
	st.local.u64 	[%rd2939], %rd2940;
$L__BB3_1963:
	setp.eq.s32 	%p1857, %r937, 2;
	add.s32 	%r948, %r21536, 2;
	@%p1857 bra 	$L__BB3_1967;
	ld.local.s8 	%r7453, [%rd334+2];
	add.s32 	%r7454, %r7453, %r940;
	setp.eq.s32 	%p1858, %r7454, 3;
	@%p1858 bra 	$L__BB3_1966;
	add.s32 	%r7455, %r942, %r948;
	mul.wide.s32 	%rd2941, %r7455, 8;
	add.s64 	%rd2942, %rd34, %rd2941;
	mov.b64 	%rd2943, 9218868437227405312;
	st.local.u64 	[%rd2942], %rd2943;
	add.s64 	%rd2944, %rd35, %rd2941;
	mov.b64 	%rd2945, -4616189618054758400;
	st.local.u64 	[%rd2944], %rd2945;
	bra.uni 	$L__BB3_1967;
$L__BB3_1966:
	add.s32 	%r7456, %r942, %r948;
	mul.wide.s32 	%rd2946, %r7456, 8;
	add.s64 	%rd2947, %rd34, %rd2946;
	mov.b64 	%rd2948, 0;
	st.local.u64 	[%rd2947], %rd2948;
	add.s64 	%rd2949, %rd35, %rd2946;
	mov.b64 	%rd2950, -4564063970805153792;
	st.local.u64 	[%rd2949], %rd2950;
$L__BB3_1967:
	add.s32 	%r21534, %r939, 1;
	setp.ne.s32 	%p1859, %r939, %r922;
	@%p1859 bra 	$L__BB3_1939;
	mov.b32 	%r21537, 1;
$L__BB3_1969:
	@%p1804 bra 	$L__BB3_2047;
	add.s32 	%r953, %r21537, -1;
	mul.lo.s32 	%r7459, %r953, %r924;
	add.s32 	%r954, %r7459, -1;
	cvt.u64.u32 	%rd2951, %r21537;
	add.s64 	%rd337, %rd38, %rd2951;
	sub.s32 	%r7460, %r7459, %r924;
	add.s32 	%r955, %r7460, -2;
	mov.b32 	%r21538, 1;
$L__BB3_1971:
	mov.u32 	%r956, %r21538;
	add.s32 	%r957, %r954, %r956;
	mul.wide.s32 	%rd2952, %r957, 8;
	add.s64 	%rd338, %rd34, %rd2952;
	ld.local.f64 	%fd23387, [%rd338];
	abs.f64 	%fd9017, %fd23387;
	setp.geu.f64 	%p1861, %fd9017, 0d41CDCD64FF800000;
	@%p1861 bra 	$L__BB3_2046;
	ld.local.u8 	%rs99, [%rd337];
	cvt.u32.u16 	%r7461, %rs99;
	cvt.s32.s8 	%r7462, %r7461;
	cvt.u64.u32 	%rd2953, %r956;
	add.s64 	%rd339, %rd39, %rd2953;
	ld.local.u8 	%rs100, [%rd339];
	cvt.u64.u16 	%rd2954, %rs100;
	cvt.s64.s8 	%rd340, %rd2954;
	cvt.u32.u16 	%r7463, %rs100;
	cvt.s32.s8 	%r7464, %r7463;
	add.s32 	%r7465, %r7464, %r7462;
	setp.eq.s32 	%p1862, %r7465, 3;
	mul.wide.s32 	%rd2955, %r957, 8;
	add.s64 	%rd341, %rd35, %rd2955;
	@%p1862 bra 	$L__BB3_2006;
	mov.b64 	%rd2956, -4616189618054758400;
	st.local.u64 	[%rd341], %rd2956;
	mov.b64 	%rd2957, 9218868437227405312;
	st.local.u64 	[%rd338], %rd2957;
	mov.f64 	%fd23389, 0dBFF0000000000000;
	mov.f64 	%fd23387, 0d7FF0000000000000;
	mov.f64 	%fd23388, %fd23387;
	bra.uni 	$L__BB3_2017;
$L__BB3_1974:
	setp.eq.s32 	%p1931, %r924, 0;
	mov.b32 	%r21544, 0;
	mov.f64 	%fd23449, 0dFFF0000000000000;
	@%p1931 bra 	$L__BB3_1990;
	ld.local.u8 	%rs1551, [%rd332];
	cvt.u32.u16 	%r7550, %rs1551;
	cvt.s32.s8 	%r950, %r7550;
	add.s32 	%r7551, %r922, -1;
	mad.lo.s32 	%r951, %r924, %r7551, -1;
	cvt.u64.u16 	%rd3028, %rs1551;
	cvt.s64.s8 	%rd335, %rd3028;
	mul.wide.s32 	%rd336, %r950, 5;
	mov.f64 	%fd23449, 0dFFF0000000000000;
	mov.b32 	%r21544, 0;
	mov.b32 	%r21542, 1;
$L__BB3_1976:
	mov.u32 	%r973, %r21542;
	cvt.u64.u32 	%rd3029, %r973;
	add.s64 	%rd351, %rd39, %rd3029;
	ld.local.u8 	%rs101, [%rd351];
	cvt.u32.u16 	%r7552, %rs101;
	cvt.s32.s8 	%r7553, %r7552;
	add.s32 	%r7554, %r7553, %r950;
	setp.ne.s32 	%p1932, %r7554, 3;
	mov.f64 	%fd23448, 0dBFF0000000000000;
	mov.f64 	%fd23447, 0d7FF0000000000000;
	@%p1932 bra 	$L__BB3_1989;
	cvt.u64.u16 	%rd3030, %rs101;
	cvt.s64.s8 	%rd3031, %rd3030;
	add.s64 	%rd3032, %rd336, %rd3031;
	shl.b64 	%rd3033, %rd3032, 3;
	add.s64 	%rd3034, %rd1, %rd3033;
	ld.global.f64 	%fd23448, [%rd3034+45440];
	ld.local.s8 	%r7555, [%rd351+1];
	cvt.u16.u64 	%rs1552, %rd335;
	cvt.s16.s8 	%rs1553, %rs101;
	mov.b32 	%r7556, {%rs1552, %rs1553};
	mov.b32 	%r7557, 1405;
	dp2a.lo.s32.u32 	%r7558, %r7556, %r7557, %r7555;
	mul.wide.s32 	%rd3035, %r7558, 8;
	add.s64 	%rd3036, %rd1, %rd3035;
	ld.global.f64 	%fd9183, [%rd3036+36240];
	add.f64 	%fd9184, %fd23448, %fd9183;
	ld.global.f64 	%fd23447, [%rd3034+45640];
	ld.global.f64 	%fd9185, [%rd3036+41240];
	add.f64 	%fd9186, %fd23447, %fd9185;
	abs.f64 	%fd9187, %fd9186;
	setp.gt.f64 	%p1933, %fd9187, 0d41CDCD64FF800000;
	selp.f64 	%fd898, 0dBFF0000000000000, %fd9184, %p1933;
	selp.f64 	%fd899, 0d7FF0000000000000, %fd9186, %p1933;
	mad.lo.s64 	%rd352, %rd335, 160, %rd3034;
	ld.global.f64 	%fd900, [%rd352+21160];
	abs.f64 	%fd901, %fd900;
	setp.geu.f64 	%p1934, %fd901, 0d41CDCD64FF800000;
	mad.lo.s64 	%rd353, %rd335, -800, %rd3036;
	mov.f64 	%fd23438, %fd898;
	mov.f64 	%fd23439, %fd899;
	@%p1934 bra 	$L__BB3_1981;
	ld.global.f64 	%fd902, [%rd353+23000];
	abs.f64 	%fd9189, %fd902;
	setp.geu.f64 	%p1935, %fd9189, 0d41CDCD64FF800000;
	mov.f64 	%fd23438, %fd898;
	mov.f64 	%fd23439, %fd899;
	@%p1935 bra 	$L__BB3_1981;
	ld.global.f64 	%fd9190, [%rd352+20160];
	add.f64 	%fd9191, %fd23448, %fd9190;
	ld.global.f64 	%fd9192, [%rd353+22000];
	add.f64 	%fd9193, %fd9191, %fd9192;
	add.f64 	%fd9194, %fd23447, %fd900;
	add.f64 	%fd9195, %fd9194, %fd902;
	abs.f64 	%fd9196, %fd9195;
	setp.gt.f64 	%p1936, %fd9196, 0d41CDCD64FF800000;
	selp.f64 	%fd23438, 0dBFF0000000000000, %fd9193, %p1936;
	selp.f64 	%fd23439, 0d7FF0000000000000, %fd9195, %p1936;
	add.f64 	%fd9197, %fd23439, 0d4069000000000000;
	add.f64 	%fd9198, %fd23438, 0dC016CCCCCCCCCCCD;
	add.f64 	%fd9199, %fd784, %fd9198;
	div.rn.f64 	%fd23440, %fd9197, %fd9199;
	abs.f64 	%fd9200, %fd899;
	setp.geu.f64 	%p1937, %fd9200, 0d41CDCD64FF800000;
	@%p1937 bra 	$L__BB3_1981;
	add.f64 	%fd9201, %fd899, 0d4069000000000000;
	add.f64 	%fd9202, %fd898, 0dC016CCCCCCCCCCCD;
	add.f64 	%fd9203, %fd784, %fd9202;
	div.rn.f64 	%fd9204, %fd9201, %fd9203;
	setp.lt.f64 	%p1938, %fd9204, %fd23440;
	selp.f64 	%fd23438, %fd23438, %fd898, %p1938;
	selp.f64 	%fd23439, %fd23439, %fd899, %p1938;
	selp.f64 	%fd23440, %fd23440, %fd9204, %p1938;
$L__BB3_1981:
	mov.f64 	%fd23441, %fd23438;
	mov.f64 	%fd23442, %fd23439;
	@%p1934 bra 	$L__BB3_1984;
	ld.global.f64 	%fd9205, [%rd352+20160];
	add.f64 	%fd9206, %fd23448, %fd9205;
	add.f64 	%fd9207, %fd23447, %fd900;
	abs.f64 	%fd9208, %fd9207;
	setp.gt.f64 	%p1940, %fd9208, 0d41CDCD64FF800000;
	selp.f64 	%fd23441, 0dBFF0000000000000, %fd9206, %p1940;
	selp.f64 	%fd23442, 0d7FF0000000000000, %fd9207, %p1940;
	add.f64 	%fd9209, %fd23442, 0d4069000000000000;
	add.f64 	%fd9210, %fd23441, 0dC016CCCCCCCCCCCD;
	add.f64 	%fd9211, %fd784, %fd9210;
	div.rn.f64 	%fd23440, %fd9209, %fd9211;
	abs.f64 	%fd9212, %fd23439;
	setp.geu.f64 	%p1941, %fd9212, 0d41CDCD64FF800000;
	@%p1941 bra 	$L__BB3_1984;
	add.f64 	%fd9213, %fd23439, 0d4069000000000000;
	add.f64 	%fd9214, %fd23438, 0dC016CCCCCCCCCCCD;
	add.f64 	%fd9215, %fd784, %fd9214;
	div.rn.f64 	%fd9216, %fd9213, %fd9215;
	setp.lt.f64 	%p1942, %fd9216, %fd23440;
	selp.f64 	%fd23441, %fd23441, %fd23438, %p1942;
	selp.f64 	%fd23442, %fd23442, %fd23439, %p1942;
	selp.f64 	%fd23440, %fd23440, %fd9216, %p1942;
$L__BB3_1984:
	ld.global.f64 	%fd921, [%rd353+23000];
	abs.f64 	%fd9217, %fd921;
	setp.geu.f64 	%p1943, %fd9217, 0d41CDCD64FF800000;
	mov.f64 	%fd23444, %fd23441;
	mov.f64 	%fd23445, %fd23442;
	@%p1943 bra 	$L__BB3_1987;
	ld.global.f64 	%fd9218, [%rd353+22000];
	add.f64 	%fd9219, %fd23448, %fd9218;
	add.f64 	%fd9220, %fd23447, %fd921;
	abs.f64 	%fd9221, %fd9220;
	setp.gt.f64 	%p1944, %fd9221, 0d41CDCD64FF800000;
	selp.f64 	%fd23444, 0dBFF0000000000000, %fd9219, %p1944;
	selp.f64 	%fd23445, 0d7FF0000000000000, %fd9220, %p1944;
	add.f64 	%fd9222, %fd23445, 0d4069000000000000;
	add.f64 	%fd9223, %fd23444, 0dC016CCCCCCCCCCCD;
	add.f64 	%fd9224, %fd784, %fd9223;
	div.rn.f64 	%fd23440, %fd9222, %fd9224;
	abs.f64 	%fd9225, %fd23442;
	setp.geu.f64 	%p1945, %fd9225, 0d41CDCD64FF800000;
	@%p1945 bra 	$L__BB3_1987;
	add.f64 	%fd9226, %fd23442, 0d4069000000000000;
	add.f64 	%fd9227, %fd23441, 0dC016CCCCCCCCCCCD;
	add.f64 	%fd9228, %fd784, %fd9227;
	div.rn.f64 	%fd9229, %fd9226, %fd9228;
	setp.lt.f64 	%p1946, %fd9229, %fd23440;
	selp.f64 	%fd23444, %fd23444, %fd23441, %p1946;
	selp.f64 	%fd23445, %fd23445, %fd23442, %p1946;
	selp.f64 	%fd23440, %fd23440, %fd9229, %p1946;
$L__BB3_1987:
	add.f64 	%fd9230, %fd23448, 0dC016CCCCCCCCCCCD;
	add.f64 	%fd931, %fd784, %fd9230;
	abs.f64 	%fd9231, %fd23445;
	setp.geu.f64 	%p1947, %fd9231, 0d41CDCD64FF800000;
	@%p1947 bra 	$L__BB3_1989;
	add.f64 	%fd9232, %fd23447, 0d4069000000000000;
	div.rn.f64 	%fd9233, %fd9232, %fd931;
	setp.lt.f64 	%p1948, %fd23440, %fd9233;
	selp.f64 	%fd23447, %fd23447, %fd23445, %p1948;
	selp.f64 	%fd23448, %fd23448, %fd23444, %p1948;
$L__BB3_1989:
	add.f64 	%fd9234, %fd23448, 0d3EB0C6F7A0B5ED8D;
	add.f64 	%fd9235, %fd23447, 0d3EB0C6F7A0B5ED8D;
	add.s32 	%r7559, %r951, %r973;
	mul.wide.s32 	%rd3037, %r7559, 8;
	add.s64 	%rd3038, %rd34, %rd3037;
	ld.local.f64 	%fd9236, [%rd3038];
	add.f64 	%fd9237, %fd9235, %fd9236;
	add.f64 	%fd9238, %fd9237, 0d4069000000000000;
	add.s64 	%rd3039, %rd35, %rd3037;
	ld.local.f64 	%fd9239, [%rd3039];
	add.f64 	%fd9240, %fd9234, %fd9239;
	add.f64 	%fd9241, %fd9240, 0dC016CCCCCCCCCCCD;
	add.f64 	%fd9242, %fd784, %fd9241;
	div.rn.f64 	%fd9243, %fd9238, %fd9242;
	add.f64 	%fd9244, %fd9243, 0dC071126666666666;
	setp.gt.f64 	%p1949, %fd9244, %fd23449;
	setp.lt.f64 	%p1950, %fd9240, 0d0000000000000000;
	setp.lt.f64 	%p1951, %fd9237, 0d0000000000000000;
	and.pred  	%p1952, %p1950, %p1951;
	and.pred  	%p1953, %p1952, %p1949;
	selp.f64 	%fd23449, %fd9244, %fd23449, %p1953;
	selp.b32 	%r21544, %r973, %r21544, %p1953;
	add.s32 	%r21542, %r973, 1;
	setp.ne.s32 	%p1954, %r973, %r924;
	@%p1954 bra 	$L__BB3_1976;
$L__BB3_1990:
	abs.f64 	%fd938, %fd23449;
	setp.gt.f64 	%p1955, %fd938, 0d41CDCD64FF800000;
	selp.b32 	%r21564, 1, %r21544, %p1955;
	selp.b32 	%r21565, 1, %r922, %p1955;
	cvt.u64.u32 	%rd3040, %r21565;
	add.s64 	%rd354, %rd38, %rd3040;
	ld.local.u8 	%rs102, [%rd354];
	cvt.u32.u16 	%r7560, %rs102;
	cvt.s32.s8 	%r7561, %r7560;
	cvt.s64.s32 	%rd3041, %r21564;
	add.s64 	%rd355, %rd39, %rd3041;
	ld.local.u8 	%rs4503, [%rd355];
	cvt.u32.u16 	%r7562, %rs4503;
	cvt.s32.s8 	%r7563, %r7562;
	add.s32 	%r7564, %r7563, %r7561;
	setp.ne.s32 	%p1956, %r7564, 3;
	mov.f64 	%fd23460, 0dBFF0000000000000;
	mov.f64 	%fd23459, 0d7FF0000000000000;
	@%p1956 bra 	$L__BB3_2003;
	cvt.u32.u16 	%r7565, %rs102;
	cvt.u32.u16 	%r7566, %rs4503;
	cvt.u64.u16 	%rd3042, %rs4503;
	cvt.s64.s8 	%rd3043, %rd3042;
	cvt.s32.s8 	%r7567, %r7565;
	mul.wide.s32 	%rd3044, %r7567, 5;
	add.s64 	%rd3045, %rd3044, %rd3043;
	shl.b64 	%rd3046, %rd3045, 3;
	add.s64 	%rd3047, %rd1, %rd3046;
	ld.global.f64 	%fd23460, [%rd3047+45440];
	ld.local.s8 	%r7568, [%rd355+1];
	ld.local.s8 	%rs1554, [%rd354+1];
	cvt.u32.u16 	%r7569, %rs1554;
	prmt.b32 	%r7570, %r7565, %r7569, 0x3340U;
	prmt.b32 	%r7571, %r7566, 0, 0x3340U;
	prmt.b32 	%r7572, %r7570, %r7571, 0x5410U;
	mov.b32 	%r7573, 334205;
	dp4a.s32.u32 	%r7574, %r7572, %r7573, %r7568;
	mul.wide.s32 	%rd3048, %r7574, 8;
	add.s64 	%rd3049, %rd1, %rd3048;
	ld.global.f64 	%fd9248, [%rd3049+35440];
	add.f64 	%fd9249, %fd23460, %fd9248;
	ld.global.f64 	%fd23459, [%rd3047+45640];
	ld.global.f64 	%fd9250, [%rd3049+40440];
	add.f64 	%fd9251, %fd23459, %fd9250;
	abs.f64 	%fd9252, %fd9251;
	setp.gt.f64 	%p1957, %fd9252, 0d41CDCD64FF800000;
	selp.f64 	%fd941, 0dBFF0000000000000, %fd9249, %p1957;
	selp.f64 	%fd942, 0d7FF0000000000000, %fd9251, %p1957;
	cvt.s16.s8 	%rs1555, %rs102;
	mov.b32 	%r7575, {%rs1555, %rs1554};
	cvt.s32.s8 	%r7576, %r7566;
	mov.b32 	%r7577, 1305;
	dp2a.lo.s32.u32 	%r7578, %r7575, %r7577, %r7576;
	mul.wide.s32 	%rd3050, %r7578, 8;
	add.s64 	%rd356, %rd1, %rd3050;
	ld.global.f64 	%fd943, [%rd356+21000];
	abs.f64 	%fd944, %fd943;
	setp.geu.f64 	%p1958, %fd944, 0d41CDCD64FF800000;
	cvt.s16.s8 	%rs1556, %rs4503;
	mov.b32 	%r7579, {%rs1555, %rs1556};
	dp2a.lo.s32.u32 	%r7580, %r7579, %r7577, %r7568;
	mul.wide.s32 	%rd3051, %r7580, 8;
	add.s64 	%rd357, %rd1, %rd3051;
	mov.f64 	%fd23450, %fd941;
	mov.f64 	%fd23451, %fd942;
	@%p1958 bra 	$L__BB3_1995;
	ld.global.f64 	%fd945, [%rd357+23000];
	abs.f64 	%fd9254, %fd945;
	setp.geu.f64 	%p1959, %fd9254, 0d41CDCD64FF800000;
	mov.f64 	%fd23450, %fd941;
	mov.f64 	%fd23451, %fd942;
	@%p1959 bra 	$L__BB3_1995;
	ld.global.f64 	%fd9255, [%rd356+20000];
	add.f64 	%fd9256, %fd23460, %fd9255;
	ld.global.f64 	%fd9257, [%rd357+22000];
	add.f64 	%fd9258, %fd9256, %fd9257;
	add.f64 	%fd9259, %fd23459, %fd943;
	add.f64 	%fd9260, %fd9259, %fd945;
	abs.f64 	%fd9261, %fd9260;
	setp.gt.f64 	%p1960, %fd9261, 0d41CDCD64FF800000;
	selp.f64 	%fd23450, 0dBFF0000000000000, %fd9258, %p1960;
	selp.f64 	%fd23451, 0d7FF0000000000000, %fd9260, %p1960;
	add.f64 	%fd9262, %fd23451, 0d4069000000000000;
	add.f64 	%fd9263, %fd23450, 0dC016CCCCCCCCCCCD;
	add.f64 	%fd9264, %fd784, %fd9263;
	div.rn.f64 	%fd23452, %fd9262, %fd9264;
	abs.f64 	%fd9265, %fd942;
	setp.geu.f64 	%p1961, %fd9265, 0d41CDCD64FF800000;
	@%p1961 bra 	$L__BB3_1995;
	add.f64 	%fd9266, %fd942, 0d4069000000000000;
	add.f64 	%fd9267, %fd941, 0dC016CCCCCCCCCCCD;
	add.f64 	%fd9268, %fd784, %fd9267;
	div.rn.f64 	%fd9269, %fd9266, %fd9268;
	setp.lt.f64 	%p1962, %fd9269, %fd23452;
	selp.f64 	%fd23450, %fd23450, %fd941, %p1962;
	selp.f64 	%fd23451, %fd23451, %fd942, %p1962;
	selp.f64 	%fd23452, %fd23452, %fd9269, %p1962;
$L__BB3_1995:
	mov.f64 	%fd23453, %fd23450;
	mov.f64 	%fd23454, %fd23451;
	@%p1958 bra 	$L__BB3_1998;
	ld.global.f64 	%fd9270, [%rd356+20000];
	add.f64 	%fd9271, %fd23460, %fd9270;
	add.f64 	%fd9272, %fd23459, %fd943;
	abs.f64 	%fd9273, %fd9272;
	setp.gt.f64 	%p1964, %fd9273, 0d41CDCD64FF800000;
	selp.f64 	%fd23453, 0dBFF0000000000000, %fd9271, %p1964;
	selp.f64 	%fd23454, 0d7FF0000000000000, %fd9272, %p1964;
	add.f64 	%fd9274, %fd23454, 0d4069000000000000;
	add.f64 	%fd9275, %fd23453, 0dC016CCCCCCCCCCCD;
	add.f64 	%fd9276, %fd784, %fd9275;
	div.rn.f64 	%fd23452, %fd9274, %fd9276;
	abs.f64 	%fd9277, %fd23451;
	setp.geu.f64 	%p1965, %fd9277, 0d41CDCD64FF800000;
	@%p1965 bra 	$L__BB3_1998;
	add.f64 	%fd9278, %fd23451, 0d4069000000000000;
	add.f64 	%fd9279, %fd23450, 0dC016CCCCCCCCCCCD;
	add.f64 	%fd9280, %fd784, %fd9279;
	div.rn.f64 	%fd9281, %fd9278, %fd9280;
	setp.lt.f64 	%p1966, %fd9281, %fd23452;
	selp.f64 	%fd23453, %fd23453, %fd23450, %p1966;
	selp.f64 	%fd23454, %fd23454, %fd23451, %p1966;
	selp.f64 	%fd23452, %fd23452, %fd9281, %p1966;
$L__BB3_1998:
	ld.global.f64 	%fd964, [%rd357+23000];
	abs.f64 	%fd9282, %fd964;
	setp.geu.f64 	%p1967, %fd9282, 0d41CDCD64FF800000;
	mov.f64 	%fd23456, %fd23453;
	mov.f64 	%fd23457, %fd23454;
	@%p1967 bra 	$L__BB3_2001;
	ld.global.f64 	%fd9283, [%rd357+22000];
	add.f64 	%fd9284, %fd23460, %fd9283;
	add.f64 	%fd9285, %fd23459, %fd964;
	abs.f64 	%fd9286, %fd9285;
	setp.gt.f64 	%p1968, %fd9286, 0d41CDCD64FF800000;
	selp.f64 	%fd23456, 0dBFF0000000000000, %fd9284, %p1968;
	selp.f64 	%fd23457, 0d7FF0000000000000, %fd9285, %p1968;
	add.f64 	%fd9287, %fd23457, 0d4069000000000000;
	add.f64 	%fd9288, %fd23456, 0dC016CCCCCCCCCCCD;
	add.f64 	%fd9289, %fd784, %fd9288;
	div.rn.f64 	%fd23452, %fd9287, %fd9289;
	abs.f64 	%fd9290, %fd23454;
	setp.geu.f64 	%p1969, %fd9290, 0d41CDCD64FF800000;
	@%p1969 bra 	$L__BB3_2001;
	add.f64 	%fd9291, %fd23454, 0d4069000000000000;
	add.f64 	%fd9292, %fd23453, 0dC016CCCCCCCCCCCD;
	add.f64 	%fd9293, %fd784, %fd9292;
	div.rn.f64 	%fd9294, %fd9291, %fd9293;
	setp.lt.f64 	%p1970, %fd9294, %fd23452;
	selp.f64 	%fd23456, %fd23456, %fd23453, %p1970;
	selp.f64 	%fd23457, %fd23457, %fd23454, %p1970;
	selp.f64 	%fd23452, %fd23452, %fd9294, %p1970;
$L__BB3_2001:
	add.f64 	%fd9295, %fd23460, 0dC016CCCCCCCCCCCD;
	add.f64 	%fd974, %fd784, %fd9295;
	abs.f64 	%fd9296, %fd23457;
	setp.geu.f64 	%p1971, %fd9296, 0d41CDCD64FF800000;
	@%p1971 bra 	$L__BB3_2003;
	add.f64 	%fd9297, %fd23459, 0d4069000000000000;
	div.rn.f64 	%fd9298, %fd9297, %fd974;
	setp.lt.f64 	%p1972, %fd23452, %fd9298;
	selp.f64 	%fd23459, %fd23459, %fd23457, %p1972;
	selp.f64 	%fd23460, %fd23460, %fd23456, %p1972;
$L__BB3_2003:
	setp.eq.s32 	%p1973, %r922, 0;
	@%p1973 bra 	$L__BB3_2059;
	and.b32  	%r980, %r922, 15;
	setp.lt.u32 	%p1974, %r922, 16;
	mov.b32 	%r21545, 0;
	@%p1974 bra 	$L__BB3_2049;
	and.b32  	%r21545, %r922, 2147483632;
	mov.b32 	%r21548, 0;
	bra.uni 	$L__BB3_2048;
$L__BB3_2006:
	cvt.u32.u16 	%r7466, %rs99;
	cvt.s32.s8 	%r7467, %r7466;
	mul.wide.s32 	%rd2958, %r7467, 5;
	add.s64 	%rd342, %rd2958, %rd340;
	shl.b64 	%rd2959, %rd342, 3;
	add.s64 	%rd2960, %rd1, %rd2959;
	ld.global.f64 	%fd23389, [%rd2960+45440];
	ld.local.u8 	%rs1548, [%rd337+-1];
	cvt.u64.u16 	%rd2961, %rs1548;
	cvt.s64.s8 	%rd343, %rd2961;
	cvt.u32.u16 	%r7468, %rs100;
	ld.local.s8 	%rs1549, [%rd339+-1];
	cvt.u32.u16 	%r7469, %rs1549;
	prmt.b32 	%r7470, %r7469, %r7468, 0x3340U;
	prmt.b32 	%r7471, %r7466, 0, 0x3340U;
	prmt.b32 	%r7472, %r7470, %r7471, 0x5410U;
	cvt.u32.u16 	%r7473, %rs1548;
	cvt.s32.s8 	%r7474, %r7473;
	mov.b32 	%r7475, 359705;
	dp4a.s32.u32 	%r7476, %r7472, %r7475, %r7474;
	mul.wide.s32 	%rd2962, %r7476, 8;
	add.s64 	%rd2963, %rd1, %rd2962;
	ld.global.f64 	%fd9020, [%rd2963+35440];
	add.f64 	%fd9021, %fd23389, %fd9020;
	ld.global.f64 	%fd23388, [%rd2960+45640];
	ld.global.f64 	%fd9022, [%rd2963+40440];
	add.f64 	%fd9023, %fd23388, %fd9022;
	abs.f64 	%fd9024, %fd9023;
	setp.gt.f64 	%p1863, %fd9024, 0d41CDCD64FF800000;
	selp.f64 	%fd788, 0dBFF0000000000000, %fd9021, %p1863;
	selp.f64 	%fd789, 0d7FF0000000000000, %fd9023, %p1863;
	cvt.u16.u64 	%rs1550, %rd340;
	mov.b32 	%r7477, {%rs1549, %rs1550};
	mov.b32 	%r7478, 6405;
	dp2a.lo.s32.u32 	%r7479, %r7477, %r7478, %r7467;
	mul.wide.s32 	%rd2964, %r7479, 8;
	add.s64 	%rd344, %rd1, %rd2964;
	ld.global.f64 	%fd790, [%rd344+21000];
	abs.f64 	%fd9025, %fd790;
	setp.geu.f64 	%p1864, %fd9025, 0d41CDCD64FF800000;
	@%p1864 bra 	$L__BB3_2012;
	mad.lo.s64 	%rd2968, %rd340, 24, %rd342;
	add.s64 	%rd2969, %rd2968, %rd343;
	shl.b64 	%rd2970, %rd2969, 3;
	add.s64 	%rd345, %rd1, %rd2970;
	ld.global.f64 	%fd791, [%rd345+23000];
	abs.f64 	%fd9040, %fd791;
	setp.geu.f64 	%p1869, %fd9040, 0d41CDCD64FF800000;
	@%p1869 bra 	$L__BB3_2010;
	ld.global.f64 	%fd9053, [%rd344+20000];
	add.f64 	%fd9054, %fd23389, %fd9053;
	ld.global.f64 	%fd9055, [%rd345+22000];
	add.f64 	%fd9056, %fd9054, %fd9055;
	add.f64 	%fd9057, %fd23388, %fd790;
	add.f64 	%fd9058, %fd9057, %fd791;
	abs.f64 	%fd9059, %fd9058;
	setp.gt.f64 	%p1873, %fd9059, 0d41CDCD64FF800000;
	selp.f64 	%fd23384, 0dBFF0000000000000, %fd9056, %p1873;
	selp.f64 	%fd23385, 0d7FF0000000000000, %fd9058, %p1873;
	add.f64 	%fd9060, %fd23385, 0d4069000000000000;
	add.f64 	%fd9061, %fd23384, 0dC016CCCCCCCCCCCD;
	add.f64 	%fd9062, %fd784, %fd9061;
	div.rn.f64 	%fd23386, %fd9060, %fd9062;
	abs.f64 	%fd9063, %fd789;
	setp.geu.f64 	%p1874, %fd9063, 0d41CDCD64FF800000;
	@%p1874 bra 	$L__BB3_2015;
	add.f64 	%fd9064, %fd789, 0d4069000000000000;
	add.f64 	%fd9065, %fd788, 0dC016CCCCCCCCCCCD;
	add.f64 	%fd9066, %fd784, %fd9065;
	div.rn.f64 	%fd9067, %fd9064, %fd9066;
	setp.lt.f64 	%p1875, %fd9067, %fd23386;
	selp.f64 	%fd23384, %fd23384, %fd788, %p1875;
	selp.f64 	%fd23385, %fd23385, %fd789, %p1875;
	selp.f64 	%fd23386, %fd23386, %fd9067, %p1875;
	bra.uni 	$L__BB3_2015;
$L__BB3_2010:
	ld.global.f64 	%fd9041, [%rd344+20000];
	add.f64 	%fd9042, %fd23389, %fd9041;
	add.f64 	%fd9043, %fd23388, %fd790;
	abs.f64 	%fd9044, %fd9043;
	setp.gt.f64 	%p1870, %fd9044, 0d41CDCD64FF800000;
	selp.f64 	%fd23384, 0dBFF0000000000000, %fd9042, %p1870;
	selp.f64 	%fd23385, 0d7FF0000000000000, %fd9043, %p1870;
	add.f64 	%fd9045, %fd23385, 0d4069000000000000;
	add.f64 	%fd9046, %fd23384, 0dC016CCCCCCCCCCCD;
	add.f64 	%fd9047, %fd784, %fd9046;
	div.rn.f64 	%fd23386, %fd9045, %fd9047;
	abs.f64 	%fd9048, %fd789;
	setp.geu.f64 	%p1871, %fd9048, 0d41CDCD64FF800000;
	@%p1871 bra 	$L__BB3_2015;
	add.f64 	%fd9049, %fd789, 0d4069000000000000;
	add.f64 	%fd9050, %fd788, 0dC016CCCCCCCCCCCD;
	add.f64 	%fd9051, %fd784, %fd9050;
	div.rn.f64 	%fd9052, %fd9049, %fd9051;
	setp.lt.f64 	%p1872, %fd9052, %fd23386;
	selp.f64 	%fd23384, %fd23384, %fd788, %p1872;
	selp.f64 	%fd23385, %fd23385, %fd789, %p1872;
	selp.f64 	%fd23386, %fd23386, %fd9052, %p1872;
	bra.uni 	$L__BB3_2015;
$L__BB3_2012:
	mad.lo.s64 	%rd2965, %rd340, 24, %rd342;
	add.s64 	%rd2966, %rd2965, %rd343;
	shl.b64 	%rd2967, %rd2966, 3;
	add.s64 	%rd346, %rd1, %rd2967;
	ld.global.f64 	%fd804, [%rd346+23000];
	abs.f64 	%fd9027, %fd804;
	setp.geu.f64 	%p1865, %fd9027, 0d41CDCD64FF800000;
	mov.f64 	%fd23384, %fd788;
	mov.f64 	%fd23385, %fd789;
	@%p1865 bra 	$L__BB3_2015;
	ld.global.f64 	%fd9028, [%rd346+22000];
	add.f64 	%fd9029, %fd23389, %fd9028;
	add.f64 	%fd9030, %fd23388, %fd804;
	abs.f64 	%fd9031, %fd9030;
	setp.gt.f64 	%p1866, %fd9031, 0d41CDCD64FF800000;
	selp.f64 	%fd23384, 0dBFF0000000000000, %fd9029, %p1866;
	selp.f64 	%fd23385, 0d7FF0000000000000, %fd9030, %p1866;
	add.f64 	%fd9032, %fd23385, 0d4069000000000000;
	add.f64 	%fd9033, %fd23384, 0dC016CCCCCCCCCCCD;
	add.f64 	%fd9034, %fd784, %fd9033;
	div.rn.f64 	%fd23386, %fd9032, %fd9034;
	abs.f64 	%fd9035, %fd789;
	setp.geu.f64 	%p1867, %fd9035, 0d41CDCD64FF800000;
	@%p1867 bra 	$L__BB3_2015;
	add.f64 	%fd9036, %fd789, 0d4069000000000000;
	add.f64 	%fd9037, %fd788, 0dC016CCCCCCCCCCCD;
	add.f64 	%fd9038, %fd784, %fd9037;
	div.rn.f64 	%fd9039, %fd9036, %fd9038;
	setp.lt.f64 	%p1868, %fd9039, %fd23386;
	selp.f64 	%fd23384, %fd23384, %fd788, %p1868;
	selp.f64 	%fd23385, %fd23385, %fd789, %p1868;
	selp.f64 	%fd23386, %fd23386, %fd9039, %p1868;
$L__BB3_2015:
	add.f64 	%fd9068, %fd23389, 0dC016CCCCCCCCCCCD;
	add.f64 	%fd814, %fd784, %fd9068;
	abs.f64 	%fd9069, %fd23385;
	setp.geu.f64 	%p1876, %fd9069, 0d41CDCD64FF800000;
	@%p1876 bra 	$L__BB3_2017;
	add.f64 	%fd9070, %fd23388, 0d4069000000000000;
	div.rn.f64 	%fd9071, %fd9070, %fd814;
	setp.lt.f64 	%p1877, %fd23386, %fd9071;
	selp.f64 	%fd23388, %fd23388, %fd23385, %p1877;
	selp.f64 	%fd23389, %fd23389, %fd23384, %p1877;
$L__BB3_2017:
	abs.f64 	%fd9072, %fd23388;
	setp.geu.f64 	%p1878, %fd9072, 0d41CDCD64FF800000;
	@%p1878 bra 	$L__BB3_2019;
	st.local.f64 	[%rd341], %fd23389;
	st.local.f64 	[%rd338], %fd23388;
	mov.f64 	%fd23387, %fd23388;
$L__BB3_2019:
	min.u32 	%r7480, %r21537, %r956;
	setp.lt.u32 	%p1879, %r7480, 2;
	mov.f64 	%fd23391, 0dBFF0000000000000;
	mov.f64 	%fd23392, 0d7FF0000000000000;
	@%p1879 bra 	$L__BB3_2046;
	ld.local.f64 	%fd821, [%rd341];
	add.f64 	%fd9075, %fd23387, 0d4069000000000000;
	add.f64 	%fd9076, %fd821, 0dC016CCCCCCCCCCCD;
	add.f64 	%fd9077, %fd784, %fd9076;
	div.rn.f64 	%fd822, %fd9075, %fd9077;
	add.s32 	%r958, %r955, %r956;
	mul.wide.s32 	%rd2971, %r958, 8;
	add.s64 	%rd2972, %rd34, %rd2971;
	ld.local.f64 	%fd823, [%rd2972];
	abs.f64 	%fd9078, %fd823;
	setp.geu.f64 	%p1880, %fd9078, 0d41CDCD64FF800000;
	@%p1880 bra 	$L__BB3_2023;
	cvt.u32.u16 	%r7481, %rs99;
	ld.local.u8 	%r7482, [%rd337+-1];
	prmt.b32 	%r7483, %r7482, %r7481, 0x3340U;
	ld.local.u8 	%r7484, [%rd339+-1];
	prmt.b32 	%r7485, %r7484, 0, 0x3340U;
	prmt.b32 	%r7486, %r7483, %r7485, 0x5410U;
	cvt.u32.u16 	%r7487, %rs100;
	cvt.s32.s8 	%r7488, %r7487;
	mov.b32 	%r7489, 334205;
	dp4a.s32.u32 	%r7490, %r7486, %r7489, %r7488;
	mul.wide.s32 	%rd2973, %r7490, 8;
	add.s64 	%rd347, %rd1, %rd2973;
	ld.global.f64 	%fd824, [%rd347+5000];
	abs.f64 	%fd9081, %fd824;
	setp.geu.f64 	%p1881, %fd9081, 0d41CDCD64FF800000;
	@%p1881 bra 	$L__BB3_2023;
	mul.wide.s32 	%rd2974, %r958, 8;
	add.s64 	%rd2975, %rd35, %rd2974;
	ld.local.f64 	%fd9082, [%rd2975];
	ld.global.f64 	%fd9083, [%rd347];
	add.f64 	%fd23391, %fd9082, %fd9083;
	add.f64 	%fd23392, %fd823, %fd824;
$L__BB3_2023:
	add.f64 	%fd9084, %fd23392, 0d4069000000000000;
	add.f64 	%fd9085, %fd23391, 0dC016CCCCCCCCCCCD;
	add.f64 	%fd9086, %fd784, %fd9085;
	div.rn.f64 	%fd829, %fd9084, %fd9086;
	setp.lt.f64 	%p1882, %fd23391, 0dC0A3880000000000;
	selp.f64 	%fd23417, 0dC0A9300000000000, %fd23391, %p1882;
	selp.f64 	%fd23418, 0d0000000000000000, %fd23392, %p1882;
	setp.lt.f64 	%p1883, %fd821, 0dC0A3880000000000;
	selp.f64 	%fd832, 0dC0A9300000000000, %fd821, %p1883;
	selp.f64 	%fd833, 0d0000000000000000, %fd23387, %p1883;
	setp.gt.f64 	%p1884, %fd829, %fd822;
	@%p1884 bra 	$L__BB3_2025;
	setp.leu.f64 	%p1885, %fd832, 0d0000000000000000;
	setp.leu.f64 	%p1886, %fd833, 0d0000000000000000;
	or.pred  	%p1887, %p1885, %p1886;
	@%p1887 bra 	$L__BB3_2026;
$L__BB3_2025:
	st.local.f64 	[%rd341], %fd23417;
	st.local.f64 	[%rd338], %fd23418;
	bra.uni 	$L__BB3_2028;
$L__BB3_2026:
	setp.ltu.f64 	%p1888, %fd822, %fd829;
	mov.f64 	%fd23417, %fd821;
	mov.f64 	%fd23418, %fd23387;
	@%p1888 bra 	$L__BB3_2028;
	st.local.f64 	[%rd341], %fd832;
	st.local.f64 	[%rd338], %fd833;
	mov.f64 	%fd23417, %fd832;
	mov.f64 	%fd23418, %fd833;
$L__BB3_2028:
	cvt.u64.u16 	%rd2976, %rs100;
	cvt.s64.s8 	%rd348, %rd2976;
	cvt.u64.u16 	%rd2977, %rs99;
	cvt.s64.s8 	%rd350, %rd2977;
	mov.b32 	%r21539, 3;
	mad.lo.s64 	%rd3013, %rd350, 5, %rd348;
	shl.b64 	%rd3014, %rd3013, 3;
	add.s64 	%rd3015, %rd1, %rd3014;
$L__BB3_2029:
	sub.s32 	%r7492, %r956, %r21539;
	add.s32 	%r7493, %r7492, 1;
	setp.gt.u32 	%p1889, %r7492, 2147483646;
	selp.b32 	%r7494, %r7492, 0, %p1889;
	add.s32 	%r21541, %r7494, %r953;
	selp.b32 	%r21540, 1, %r7493, %p1889;
	setp.lt.s32 	%p1890, %r21541, 1;
	setp.ge.s32 	%p1891, %r21540, %r956;
	or.pred  	%p1892, %p1890, %p1891;
	@%p1892 bra 	$L__BB3_2045;
$L__BB3_2030:
	mov.u32 	%r963, %r21541;
	add.s32 	%r21541, %r963, -1;
	mad.lo.s32 	%r7496, %r21541, %r924, %r21540;
	add.s32 	%r965, %r7496, -1;
	mul.wide.s32 	%rd2978, %r965, 8;
	add.s64 	%rd2979, %rd34, %rd2978;
	ld.local.f64 	%fd852, [%rd2979];
	abs.f64 	%fd9087, %fd852;
	setp.geu.f64 	%p1893, %fd9087, 0d41CDCD64FF800000;
	@%p1893 bra 	$L__BB3_2044;
	not.b32 	%r7497, %r963;
	add.s32 	%r966, %r21537, %r7497;
	not.b32 	%r7498, %r21540;
	add.s32 	%r967, %r956, %r7498;
	add.s32 	%r968, %r967, %r966;
	setp.eq.s32 	%p1894, %r966, 0;
	setp.gt.s32 	%p1895, %r967, 0;
	and.pred  	%p1896, %p1894, %p1895;
	@%p1896 bra 	$L__BB3_2033;
	setp.ne.s32 	%p1897, %r967, 0;
	setp.lt.s32 	%p1898, %r966, 1;
	or.pred  	%p1899, %p1898, %p1897;
	@%p1899 bra 	$L__BB3_2038;
$L__BB3_2033:
	setp.ne.s32 	%p1908, %r967, 1;
	setp.ne.s32 	%p1909, %r966, 1;
	and.pred  	%p1910, %p1909, %p1908;
	@%p1910 bra 	$L__BB3_2037;
	setp.eq.s32 	%p1913, %r966, 1;
	setp.eq.s32 	%p1914, %r967, 1;
	and.pred  	%p1916, %p1894, %p1914;
	setp.eq.s32 	%p1917, %r967, 0;
	and.pred  	%p1918, %p1913, %p1917;
	or.pred  	%p1919, %p1916, %p1918;
	mov.f64 	%fd23412, 0d0000000000000000;
	mov.f64 	%fd23411, 0dC0A9300000000000;
	not.pred 	%p1920, %p1919;
	@%p1920 bra 	$L__BB3_2036;
	mul.wide.u32 	%rd3018, %r968, 8;
	add.s64 	%rd3019, %rd1, %rd3018;
	ld.global.f64 	%fd9159, [%rd3019+25192];
	cvt.u64.u32 	%rd3020, %r963;
	add.s64 	%rd3021, %rd38, %rd3020;
	cvt.s64.s32 	%rd3022, %r21540;
	add.s64 	%rd3023, %rd39, %rd3022;
	ld.local.u8 	%r7538, [%rd3021];
	cvt.u32.u16 	%r7539, %rs99;
	prmt.b32 	%r7540, %r7538, %r7539, 0x3340U;
	ld.local.u8 	%r7541, [%rd3023];
	prmt.b32 	%r7542, %r7541, 0, 0x3340U;
	prmt.b32 	%r7543, %r7540, %r7542, 0x5410U;
	cvt.u32.u64 	%r7544, %rd348;
	mov.b32 	%r7545, 334205;
	dp4a.s32.u32 	%r7546, %r7543, %r7545, %r7544;
	mul.wide.s32 	%rd3024, %r7546, 8;
	add.s64 	%rd3025, %rd1, %rd3024;
	ld.global.f64 	%fd9160, [%rd3025+5000];
	add.f64 	%fd23412, %fd9159, %fd9160;
	ld.global.f64 	%fd9161, [%rd3019+24472];
	ld.global.f64 	%fd9162, [%rd3025];
	add.f64 	%fd23411, %fd9161, %fd9162;
$L__BB3_2036:
	add.f64 	%fd9163, %fd23412, %fd852;
	mul.wide.s32 	%rd3026, %r965, 8;
	add.s64 	%rd3027, %rd35, %rd3026;
	ld.local.f64 	%fd9164, [%rd3027];
	add.f64 	%fd9165, %fd23411, %fd9164;
	abs.f64 	%fd9166, %fd9163;
	setp.gt.f64 	%p1921, %fd9166, 0d41CDCD64FF800000;
	selp.f64 	%fd9167, 0dBFF0000000000000, %fd9165, %p1921;
	selp.f64 	%fd9168, 0d7FF0000000000000, %fd9163, %p1921;
	add.f64 	%fd9169, %fd9168, 0d4069000000000000;
	add.f64 	%fd9170, %fd9167, 0dC016CCCCCCCCCCCD;
	add.f64 	%fd9171, %fd784, %fd9170;
	div.rn.f64 	%fd9172, %fd9169, %fd9171;
	add.f64 	%fd9173, %fd23418, 0d4069000000000000;
	add.f64 	%fd9174, %fd23417, 0dC016CCCCCCCCCCCD;
	add.f64 	%fd9175, %fd784, %fd9174;
	div.rn.f64 	%fd9176, %fd9173, %fd9175;
	setp.gt.f64 	%p1922, %fd9172, %fd9176;
	selp.f64 	%fd23419, %fd9168, 0d7FF0000000000000, %p1922;
	selp.f64 	%fd23420, %fd9167, 0dBFF0000000000000, %p1922;
	bra.uni 	$L__BB3_2042;
$L__BB3_2037:
	mul.wide.s32 	%rd3002, %r968, 8;
	add.s64 	%rd3003, %rd1, %rd3002;
	ld.global.f64 	%fd9133, [%rd3003+25192];
	cvt.u64.u32 	%rd3004, %r963;
	add.s64 	%rd3005, %rd38, %rd3004;
	ld.local.s8 	%r7537, [%rd3005];
	mul.wide.s32 	%rd3006, %r7537, 5;
	cvt.s64.s32 	%rd3007, %r21540;
	add.s64 	%rd3008, %rd39, %rd3007;
	ld.local.s8 	%rd3009, [%rd3008];
	add.s64 	%rd3010, %rd3006, %rd3009;
	shl.b64 	%rd3011, %rd3010, 3;
	add.s64 	%rd3012, %rd1, %rd3011;
	ld.global.f64 	%fd9134, [%rd3012+45640];
	add.f64 	%fd9135, %fd9133, %fd9134;
	ld.global.f64 	%fd9136, [%rd3015+45640];
	add.f64 	%fd9137, %fd9135, %fd9136;
	add.f64 	%fd9138, %fd9137, %fd852;
	ld.global.f64 	%fd9139, [%rd3003+24472];
	ld.global.f64 	%fd9140, [%rd3012+45440];
	add.f64 	%fd9141, %fd9139, %fd9140;
	ld.global.f64 	%fd9142, [%rd3015+45440];
	add.f64 	%fd9143, %fd9141, %fd9142;
	mul.wide.s32 	%rd3016, %r965, 8;
	add.s64 	%rd3017, %rd35, %rd3016;
	ld.local.f64 	%fd9144, [%rd3017];
	add.f64 	%fd9145, %fd9143, %fd9144;
	abs.f64 	%fd9146, %fd9138;
	setp.gt.f64 	%p1911, %fd9146, 0d41CDCD64FF800000;
	selp.f64 	%fd9147, 0dBFF0000000000000, %fd9145, %p1911;
	selp.f64 	%fd9148, 0d7FF0000000000000, %fd9138, %p1911;
	add.f64 	%fd9149, %fd9148, 0d4069000000000000;
	add.f64 	%fd9150, %fd9147, 0dC016CCCCCCCCCCCD;
	add.f64 	%fd9151, %fd784, %fd9150;
	div.rn.f64 	%fd9152, %fd9149, %fd9151;
	add.f64 	%fd9153, %fd23418, 0d4069000000000000;
	add.f64 	%fd9154, %fd23417, 0dC016CCCCCCCCCCCD;
	add.f64 	%fd9155, %fd784, %fd9154;
	div.rn.f64 	%fd9156, %fd9153, %fd9155;
	setp.gt.f64 	%p1912, %fd9152, %fd9156;
	selp.f64 	%fd23419, %fd9148, 0d7FF0000000000000, %p1912;
	selp.f64 	%fd23420, %fd9147, 0dBFF0000000000000, %p1912;
	bra.uni 	$L__BB3_2042;
$L__BB3_2038:
	setp.ne.s32 	%p1900, %r966, 1;
	setp.ne.s32 	%p1901, %r967, 1;
	or.pred  	%p1902, %p1900, %p1901;
	@%p1902 bra 	$L__BB3_2041;
	cvt.u64.u32 	%rd2992, %r963;
	add.s64 	%rd2993, %rd38, %rd2992;
	cvt.s64.s32 	%rd2994, %r21540;
	add.s64 	%rd2995, %rd39, %rd2994;
	ld.local.s8 	%r7519, [%rd2995+1];
	ld.local.u8 	%r7520, [%rd2993+1];
	ld.local.u8 	%r7521, [%rd2993];
	prmt.b32 	%r7522, %r7521, %r7520, 0x3340U;
	ld.local.u8 	%r7523, [%rd2995];
	prmt.b32 	%r7524, %r7523, 0, 0x3340U;
	prmt.b32 	%r7525, %r7522, %r7524, 0x5410U;
	mov.b32 	%r7526, 334205;
	dp4a.s32.u32 	%r7527, %r7525, %r7526, %r7519;
	mul.wide.s32 	%rd2996, %r7527, 8;
	add.s64 	%rd2997, %rd1, %rd2996;
	ld.global.f64 	%fd9116, [%rd2997+10000];
	ld.local.s8 	%r7528, [%rd337+-1];
	cvt.u32.u16 	%r7529, %rs100;
	ld.local.u8 	%r7530, [%rd339+-1];
	prmt.b32 	%r7531, %r7530, %r7529, 0x3340U;
	cvt.u32.u16 	%r7532, %rs99;
	prmt.b32 	%r7533, %r7532, 0, 0x3340U;
	prmt.b32 	%r7534, %r7531, %r7533, 0x5410U;
	mov.b32 	%r7535, 359705;
	dp4a.s32.u32 	%r7536, %r7534, %r7535, %r7528;
	mul.wide.s32 	%rd2998, %r7536, 8;
	add.s64 	%rd2999, %rd1, %rd2998;
	ld.global.f64 	%fd9117, [%rd2999+10000];
	add.f64 	%fd9118, %fd9116, %fd9117;
	mul.wide.s32 	%rd3000, %r965, 8;
	add.s64 	%rd3001, %rd35, %rd3000;
	ld.local.f64 	%fd9119, [%rd3001];
	add.f64 	%fd9120, %fd9118, %fd9119;
	ld.global.f64 	%fd9121, [%rd2997+15000];
	ld.global.f64 	%fd9122, [%rd2999+15000];
	add.f64 	%fd9123, %fd9121, %fd9122;
	add.f64 	%fd9124, %fd9123, %fd852;
	abs.f64 	%fd9125, %fd9124;
	setp.gt.f64 	%p1905, %fd9125, 0d41CDCD64FF800000;
	selp.f64 	%fd861, 0dBFF0000000000000, %fd9120, %p1905;
	selp.f64 	%fd862, 0d7FF0000000000000, %fd9124, %p1905;
	add.f64 	%fd9126, %fd862, 0d4069000000000000;
	add.f64 	%fd9127, %fd861, 0dC016CCCCCCCCCCCD;
	add.f64 	%fd9128, %fd784, %fd9127;
	div.rn.f64 	%fd863, %fd9126, %fd9128;
	add.f64 	%fd9129, %fd23418, 0d4069000000000000;
	add.f64 	%fd9130, %fd23417, 0dC016CCCCCCCCCCCD;
	add.f64 	%fd9131, %fd784, %fd9130;
	div.rn.f64 	%fd864, %fd9129, %fd9131;
	sub.f64 	%fd9132, %fd863, %fd864;
	setp.ltu.f64 	%p1906, %fd9132, 0d3EB0C6F7A0B5ED8D;
	mov.f64 	%fd23420, 0dBFF0000000000000;
	mov.f64 	%fd23419, 0d7FF0000000000000;
	@%p1906 bra 	$L__BB3_2042;
	setp.gt.f64 	%p1907, %fd863, %fd864;
	selp.f64 	%fd23419, %fd862, 0d7FF0000000000000, %p1907;
	selp.f64 	%fd23420, %fd861, 0dBFF0000000000000, %p1907;
	bra.uni 	$L__BB3_2042;
$L__BB3_2041:
	mul.wide.s32 	%rd2980, %r968, 8;
	add.s64 	%rd2981, %rd1, %rd2980;
	ld.global.f64 	%fd9088, [%rd2981+24952];
	cvt.u64.u32 	%rd2982, %r963;
	add.s64 	%rd2983, %rd38, %rd2982;
	cvt.s64.s32 	%rd2984, %r21540;
	add.s64 	%rd2985, %rd39, %rd2984;
	ld.local.s8 	%r7499, [%rd2985+1];
	ld.local.u8 	%r7500, [%rd2983+1];
	ld.local.u8 	%r7501, [%rd2983];
	prmt.b32 	%r7502, %r7501, %r7500, 0x3340U;
	ld.local.u8 	%r7503, [%rd2985];
	prmt.b32 	%r7504, %r7503, 0, 0x3340U;
	prmt.b32 	%r7505, %r7502, %r7504, 0x5410U;
	mov.b32 	%r7506, 334205;
	dp4a.s32.u32 	%r7507, %r7505, %r7506, %r7499;
	mul.wide.s32 	%rd2986, %r7507, 8;
	add.s64 	%rd2987, %rd1, %rd2986;
	ld.global.f64 	%fd9089, [%rd2987+30440];
	add.f64 	%fd9090, %fd9088, %fd9089;
	ld.local.s8 	%r7508, [%rd337+-1];
	cvt.u32.u16 	%r7509, %rs100;
	ld.local.u8 	%r7510, [%rd339+-1];
	prmt.b32 	%r7511, %r7510, %r7509, 0x3340U;
	cvt.u32.u16 	%r7512, %rs99;
	prmt.b32 	%r7513, %r7512, 0, 0x3340U;
	prmt.b32 	%r7514, %r7511, %r7513, 0x5410U;
	mov.b32 	%r7515, 359705;
	dp4a.s32.u32 	%r7516, %r7514, %r7515, %r7508;
	mul.wide.s32 	%rd2988, %r7516, 8;
	add.s64 	%rd2989, %rd1, %rd2988;
	ld.global.f64 	%fd9091, [%rd2989+30440];
	add.f64 	%fd9092, %fd9090, %fd9091;
	add.f64 	%fd9093, %fd9092, %fd852;
	ld.global.f64 	%fd9094, [%rd2981+24232];
	ld.global.f64 	%fd9095, [%rd2987+25440];
	add.f64 	%fd9096, %fd9094, %fd9095;
	ld.global.f64 	%fd9097, [%rd2989+25440];
	add.f64 	%fd9098, %fd9096, %fd9097;
	sub.s32 	%r7517, %r966, %r967;
	abs.s32 	%r7518, %r7517;
	cvt.rn.f64.s32 	%fd9099, %r7518;
	fma.rn.f64 	%fd9100, %fd9099, 0dBFEEF3E864B31D04, %fd9098;
	mul.wide.s32 	%rd2990, %r965, 8;
	add.s64 	%rd2991, %rd35, %rd2990;
	ld.local.f64 	%fd9101, [%rd2991];
	add.f64 	%fd9102, %fd9101, %fd9100;
	abs.f64 	%fd9103, %fd9093;
	setp.gt.f64 	%p1903, %fd9103, 0d41CDCD64FF800000;
	selp.f64 	%fd9104, 0dBFF0000000000000, %fd9102, %p1903;
	selp.f64 	%fd9105, 0d7FF0000000000000, %fd9093, %p1903;
	add.f64 	%fd9106, %fd9105, 0d4069000000000000;
	add.f64 	%fd9107, %fd9104, 0dC016CCCCCCCCCCCD;
	add.f64 	%fd9108, %fd784, %fd9107;
	div.rn.f64 	%fd9109, %fd9106, %fd9108;
	add.f64 	%fd9110, %fd23418, 0d4069000000000000;
	add.f64 	%fd9111, %fd23417, 0dC016CCCCCCCCCCCD;
	add.f64 	%fd9112, %fd784, %fd9111;
	div.rn.f64 	%fd9113, %fd9110, %fd9112;
	setp.gt.f64 	%p1904, %fd9109, %fd9113;
	selp.f64 	%fd23419, %fd9105, 0d7FF0000000000000, %p1904;
	selp.f64 	%fd23420, %fd9104, 0dBFF0000000000000, %p1904;
$L__BB3_2042:
	setp.lt.f64 	%p1923, %fd23420, 0dC0A3880000000000;
	selp.f64 	%fd877, 0d0000000000000000, %fd23419, %p1923;
	selp.f64 	%fd878, 0dC0A9300000000000, %fd23420, %p1923;
	abs.f64 	%fd9177, %fd877;
	setp.geu.f64 	%p1924, %fd9177, 0d41CDCD64FF800000;
	@%p1924 bra 	$L__BB3_2044;
	st.local.f64 	[%rd338], %fd877;
	st.local.f64 	[%rd341], %fd878;
	mov.f64 	%fd23417, %fd878;
	mov.f64 	%fd23418, %fd877;
$L__BB3_2044:
	add.s32 	%r21540, %r21540, 1;
	setp.gt.u32 	%p1925, %r963, 1;
	setp.lt.s32 	%p1926, %r21540, %r956;
	and.pred  	%p1927, %p1925, %p1926;
	@%p1927 bra 	$L__BB3_2030;
$L__BB3_2045:
	add.s32 	%r21539, %r21539, 1;
	setp.ne.s32 	%p1928, %r21539, 33;
	@%p1928 bra 	$L__BB3_2029;
$L__BB3_2046:
	add.s32 	%r21538, %r956, 1;
	setp.ne.s32 	%p1929, %r956, %r924;
	@%p1929 bra 	$L__BB3_1971;
$L__BB3_2047:
	add.s32 	%r972, %r21537, 1;
	setp.eq.s32 	%p1930, %r21537, %r922;
	mov.u32 	%r21537, %r972;
	@%p1930 bra 	$L__BB3_1974;
	bra.uni 	$L__BB3_1969;
$L__BB3_2048:
	.pragma "nounroll";
	mul.wide.u32 	%rd3052, %r21548, 4;
	add.s64 	%rd3053, %rd36, %rd3052;
	mov.b32 	%r7583, 0;
	st.local.u32 	[%rd3053], %r7583;
	st.local.u32 	[%rd3053+4], %r7583;
	st.local.u32 	[%rd3053+8], %r7583;
	st.local.u32 	[%rd3053+12], %r7583;
	st.local.u32 	[%rd3053+16], %r7583;
	st.local.u32 	[%rd3053+20], %r7583;
	st.local.u32 	[%rd3053+24], %r7583;
	st.local.u32 	[%rd3053+28], %r7583;
	st.local.u32 	[%rd3053+32], %r7583;
	st.local.u32 	[%rd3053+36], %r7583;
	st.local.u32 	[%rd3053+40], %r7583;
	st.local.u32 	[%rd3053+44], %r7583;
	st.local.u32 	[%rd3053+48], %r7583;
	st.local.u32 	[%rd3053+52], %r7583;
	st.local.u32 	[%rd3053+56], %r7583;
	st.local.u32 	[%rd3053+60], %r7583;
	add.s32 	%r21548, %r21548, 16;
	setp.eq.s32 	%p1975, %r21548, %r21545;
	@%p1975 bra 	$L__BB3_2049;
	bra.uni 	$L__BB3_2048;
$L__BB3_2049:
	setp.eq.s32 	%p1976, %r980, 0;
	@%p1976 bra 	$L__BB3_2059;
	and.b32  	%r983, %r922, 7;
	setp.lt.u32 	%p1977, %r980, 8;
	@%p1977 bra 	$L__BB3_2052;
	mul.wide.u32 	%rd3054, %r21545, 4;
	add.s64 	%rd3055, %rd36, %rd3054;
	mov.b32 	%r7584, 0;
	st.local.u32 	[%rd3055], %r7584;
	st.local.u32 	[%rd3055+4], %r7584;
	st.local.u32 	[%rd3055+8], %r7584;
	st.local.u32 	[%rd3055+12], %r7584;
	st.local.u32 	[%rd3055+16], %r7584;
	st.local.u32 	[%rd3055+20], %r7584;
	st.local.u32 	[%rd3055+24], %r7584;
	st.local.u32 	[%rd3055+28], %r7584;
	add.s32 	%r21545, %r21545, 8;
$L__BB3_2052:
	setp.eq.s32 	%p1978, %r983, 0;
	@%p1978 bra 	$L__BB3_2059;
	and.b32  	%r986, %r922, 3;
	setp.lt.u32 	%p1979, %r983, 4;
	@%p1979 bra 	$L__BB3_2055;
	mul.wide.u32 	%rd3056, %r21545, 4;
	add.s64 	%rd3057, %rd36, %rd3056;
	mov.b32 	%r7585, 0;
	st.local.u32 	[%rd3057], %r7585;
	st.local.u32 	[%rd3057+4], %r7585;
	st.local.u32 	[%rd3057+8], %r7585;
	st.local.u32 	[%rd3057+12], %r7585;
	add.s32 	%r21545, %r21545, 4;
$L__BB3_2055:
	setp.eq.s32 	%p1980, %r986, 0;
	@%p1980 bra 	$L__BB3_2059;
	mul.wide.u32 	%rd3058, %r21545, 4;
	add.s64 	%rd358, %rd36, %rd3058;
	mov.b32 	%r7586, 0;
	st.local.u32 	[%rd358], %r7586;
	setp.eq.s32 	%p1981, %r986, 1;
	@%p1981 bra 	$L__BB3_2059;
	mov.b32 	%r7587, 0;
	st.local.u32 	[%rd358+4], %r7587;
	setp.eq.s32 	%p1982, %r986, 2;
	@%p1982 bra 	$L__BB3_2059;
	mov.b32 	%r7588, 0;
	st.local.u32 	[%rd358+8], %r7588;
$L__BB3_2059:
	@%p1931 bra 	$L__BB3_2073;
	and.b32  	%r989, %r924, 15;
	setp.lt.u32 	%p1984, %r924, 16;
	mov.b32 	%r21550, 0;
	@%p1984 bra 	$L__BB3_2063;
	and.b32  	%r21550, %r924, 2147483632;
	mov.b32 	%r21549, 0;
$L__BB3_2062:
	.pragma "nounroll";
	mul.wide.u32 	%rd3059, %r21549, 4;
	add.s64 	%rd3060, %rd37, %rd3059;
	mov.b32 	%r7591, 0;
	st.local.u32 	[%rd3060], %r7591;
	st.local.u32 	[%rd3060+4], %r7591;
	st.local.u32 	[%rd3060+8], %r7591;
	st.local.u32 	[%rd3060+12], %r7591;
	st.local.u32 	[%rd3060+16], %r7591;
	st.local.u32 	[%rd3060+20], %r7591;
	st.local.u32 	[%rd3060+24], %r7591;
	st.local.u32 	[%rd3060+28], %r7591;
	st.local.u32 	[%rd3060+32], %r7591;
	st.local.u32 	[%rd3060+36], %r7591;
	st.local.u32 	[%rd3060+40], %r7591;
	st.local.u32 	[%rd3060+44], %r7591;
	st.local.u32 	[%rd3060+48], %r7591;
	st.local.u32 	[%rd3060+52], %r7591;
	st.local.u32 	[%rd3060+56], %r7591;
	st.local.u32 	[%rd3060+60], %r7591;
	add.s32 	%r21549, %r21549, 16;
	setp.ne.s32 	%p1985, %r21549, %r21550;
	@%p1985 bra 	$L__BB3_2062;
$L__BB3_2063:
	setp.eq.s32 	%p1986, %r989, 0;
	@%p1986 bra 	$L__BB3_2073;
	and.b32  	%r996, %r924, 7;
	setp.lt.u32 	%p1987, %r989, 8;
	@%p1987 bra 	$L__BB3_2066;
	mul.wide.u32 	%rd3061, %r21550, 4;
	add.s64 	%rd3062, %rd37, %rd3061;
	mov.b32 	%r7592, 0;
	st.local.u32 	[%rd3062], %r7592;
	st.local.u32 	[%rd3062+4], %r7592;
	st.local.u32 	[%rd3062+8], %r7592;
	st.local.u32 	[%rd3062+12], %r7592;
	st.local.u32 	[%rd3062+16], %r7592;
	st.local.u32 	[%rd3062+20], %r7592;
	st.local.u32 	[%rd3062+24], %r7592;
	st.local.u32 	[%rd3062+28], %r7592;
	add.s32 	%r21550, %r21550, 8;
$L__BB3_2066:
	setp.eq.s32 	%p1988, %r996, 0;
	@%p1988 bra 	$L__BB3_2073;
	and.b32  	%r999, %r924, 3;
	setp.lt.u32 	%p1989, %r996, 4;
	@%p1989 bra 	$L__BB3_2069;
	mul.wide.u32 	%rd3063, %r21550, 4;
	add.s64 	%rd3064, %rd37, %rd3063;
	mov.b32 	%r7593, 0;
	st.local.u32 	[%rd3064], %r7593;
	st.local.u32 	[%rd3064+4], %r7593;
	st.local.u32 	[%rd3064+8], %r7593;
	st.local.u32 	[%rd3064+12], %r7593;
	add.s32 	%r21550, %r21550, 4;
$L__BB3_2069:
	setp.eq.s32 	%p1990, %r999, 0;
	@%p1990 bra 	$L__BB3_2073;
	mul.wide.u32 	%rd3065, %r21550, 4;
	add.s64 	%rd359, %rd37, %rd3065;
	mov.b32 	%r7594, 0;
	st.local.u32 	[%rd359], %r7594;
	setp.eq.s32 	%p1991, %r999, 1;
	@%p1991 bra 	$L__BB3_2073;
	mov.b32 	%r7595, 0;
	st.local.u32 	[%rd359+4], %r7595;
	setp.eq.s32 	%p1992, %r999, 2;
	@%p1992 bra 	$L__BB3_2073;
	mov.b32 	%r7596, 0;
	st.local.u32 	[%rd359+8], %r7596;
$L__BB3_2073:
	add.s32 	%r7597, %r21565, -1;
	add.s32 	%r1002, %r21564, -1;
	mad.lo.s32 	%r1003, %r7597, %r924, %r1002;
	mul.wide.s32 	%rd3066, %r1003, 8;
	add.s64 	%rd360, %rd34, %rd3066;
	ld.local.f64 	%fd9300, [%rd360];
	abs.f64 	%fd9301, %fd9300;
	setp.geu.f64 	%p1993, %fd9301, 0d41CDCD64FF800000;
	mov.f64 	%fd23471, 0d0000000000000000;
	@%p1993 bra 	$L__BB3_2144;
	mul.wide.u32 	%rd3067, %r21565, 4;
	add.s64 	%rd3068, %rd36, %rd3067;
	st.local.u32 	[%rd3068+-4], %r21564;
	mul.wide.s32 	%rd3069, %r1002, 4;
	add.s64 	%rd3070, %rd37, %rd3069;
	st.local.u32 	[%rd3070], %r21565;
	bra.uni 	$L__BB3_2076;
$L__BB3_2075:
	cvt.s64.s32 	%rd12334, %r21564;
	add.s64 	%rd12335, %rd39, %rd12334;
	ld.local.u8 	%rs4503, [%rd12335];
$L__BB3_2076:
	cvt.s64.s32 	%rd3071, %r21565;
	add.s64 	%rd361, %rd38, %rd3071;
	ld.local.u8 	%rs106, [%rd361];
	cvt.u32.u16 	%r7598, %rs106;
	cvt.s32.s8 	%r7599, %r7598;
	cvt.u32.u16 	%r7600, %rs4503;
	cvt.s32.s8 	%r7601, %r7600;
	add.s32 	%r7602, %r7601, %r7599;
	setp.eq.s32 	%p1994, %r7602, 3;
	@%p1994 bra 	$L__BB3_2078;
	add.s32 	%r7603, %r21565, -1;
	mad.lo.s32 	%r7604, %r7603, %r924, %r21564;
	add.s32 	%r7605, %r7604, -1;
	mul.wide.s32 	%rd3072, %r7605, 8;
	add.s64 	%rd3073, %rd35, %rd3072;
	mov.b64 	%rd3074, -4616189618054758400;
	st.local.u64 	[%rd3073], %rd3074;
	add.s64 	%rd3075, %rd34, %rd3072;
	mov.b64 	%rd3076, 9218868437227405312;
	st.local.u64 	[%rd3075], %rd3076;
	mov.f64 	%fd23465, 0dBFF0000000000000;
	mov.f64 	%fd23464, 0d7FF0000000000000;
	bra.uni 	$L__BB3_2089;
$L__BB3_2078:
	cvt.s32.s8 	%r7607, %r7598;
	mul.wide.s32 	%rd3077, %r7607, 5;
	cvt.u64.u16 	%rd3078, %rs4503;
	cvt.s64.s8 	%rd362, %rd3078;
	add.s64 	%rd363, %rd3077, %rd362;
	shl.b64 	%rd3079, %rd363, 3;
	add.s64 	%rd3080, %rd1, %rd3079;
	ld.global.f64 	%fd23465, [%rd3080+45440];
	cvt.s64.s32 	%rd3081, %r21564;
	add.s64 	%rd3082, %rd39, %rd3081;
	ld.local.u8 	%rs1557, [%rd361+-1];
	cvt.u64.u16 	%rd3083, %rs1557;
	cvt.s64.s8 	%rd364, %rd3083;
	ld.local.s8 	%rs1558, [%rd3082+-1];
	cvt.u32.u16 	%r7608, %rs1558;
	cvt.u32.u16 	%r7609, %rs4503;
	prmt.b32 	%r7610, %r7609, %r7608, 0x3340U;
	prmt.b32 	%r7611, %r7598, 0, 0x3340U;
	prmt.b32 	%r7612, %r7610, %r7611, 0x5410U;
	cvt.u32.u16 	%r7613, %rs1557;
	cvt.s32.s8 	%r7614, %r7613;
	mov.b32 	%r7615, 334205;
	dp4a.s32.u32 	%r7616, %r7612, %r7615, %r7614;
	mul.wide.s32 	%rd3084, %r7616, 8;
	add.s64 	%rd3085, %rd1, %rd3084;
	ld.global.f64 	%fd9304, [%rd3085+35440];
	add.f64 	%fd9305, %fd23465, %fd9304;
	ld.global.f64 	%fd23464, [%rd3080+45640];
	ld.global.f64 	%fd9306, [%rd3085+40440];
	add.f64 	%fd9307, %fd23464, %fd9306;
	abs.f64 	%fd9308, %fd9307;
	setp.gt.f64 	%p1995, %fd9308, 0d41CDCD64FF800000;
	selp.f64 	%fd981, 0dBFF0000000000000, %fd9305, %p1995;
	selp.f64 	%fd982, 0d7FF0000000000000, %fd9307, %p1995;
	cvt.s16.s8 	%rs1559, %rs4503;
	mov.b32 	%r7617, {%rs1559, %rs1558};
	mov.b32 	%r7618, 1305;
	dp2a.lo.s32.u32 	%r7619, %r7617, %r7618, %r7607;
	mul.wide.s32 	%rd3086, %r7619, 8;
	add.s64 	%rd365, %rd1, %rd3086;
	ld.global.f64 	%fd983, [%rd365+21000];
	abs.f64 	%fd9309, %fd983;
	setp.geu.f64 	%p1996, %fd9309, 0d41CDCD64FF800000;
	@%p1996 bra 	$L__BB3_2084;
	mad.lo.s64 	%rd3090, %rd362, 24, %rd363;
	add.s64 	%rd3091, %rd3090, %rd364;
	shl.b64 	%rd3092, %rd3091, 3;
	add.s64 	%rd366, %rd1, %rd3092;
	ld.global.f64 	%fd984, [%rd366+23000];
	abs.f64 	%fd9324, %fd984;
	setp.geu.f64 	%p2001, %fd9324, 0d41CDCD64FF800000;
	@%p2001 bra 	$L__BB3_2082;
	ld.global.f64 	%fd9337, [%rd365+20000];
	add.f64 	%fd9338, %fd23465, %fd9337;
	ld.global.f64 	%fd9339, [%rd366+22000];
	add.f64 	%fd9340, %fd9338, %fd9339;
	add.f64 	%fd9341, %fd23464, %fd983;
	add.f64 	%fd9342, %fd9341, %fd984;
	abs.f64 	%fd9343, %fd9342;
	setp.gt.f64 	%p2005, %fd9343, 0d41CDCD64FF800000;
	selp.f64 	%fd23461, 0dBFF0000000000000, %fd9340, %p2005;
	selp.f64 	%fd23462, 0d7FF0000000000000, %fd9342, %p2005;
	add.f64 	%fd9344, %fd23462, 0d4069000000000000;
	add.f64 	%fd9345, %fd23461, 0dC016CCCCCCCCCCCD;
	add.f64 	%fd9346, %fd784, %fd9345;
	div.rn.f64 	%fd23463, %fd9344, %fd9346;
	abs.f64 	%fd9347, %fd982;
	setp.geu.f64 	%p2006, %fd9347, 0d41CDCD64FF800000;
	@%p2006 bra 	$L__BB3_2087;
	add.f64 	%fd9348, %fd982, 0d4069000000000000;
	add.f64 	%fd9349, %fd981, 0dC016CCCCCCCCCCCD;
	add.f64 	%fd9350, %fd784, %fd9349;
	div.rn.f64 	%fd9351, %fd9348, %fd9350;
	setp.lt.f64 	%p2007, %fd9351, %fd23463;
	selp.f64 	%fd23461, %fd23461, %fd981, %p2007;
	selp.f64 	%fd23462, %fd23462, %fd982, %p2007;
	selp.f64 	%fd23463, %fd23463, %fd9351, %p2007;
	bra.uni 	$L__BB3_2087;
$L__BB3_2082:
	ld.global.f64 	%fd9325, [%rd365+20000];
	add.f64 	%fd9326, %fd23465, %fd9325;
	add.f64 	%fd9327, %fd23464, %fd983;
	abs.f64 	%fd9328, %fd9327;
	setp.gt.f64 	%p2002, %fd9328, 0d41CDCD64FF800000;
	selp.f64 	%fd23461, 0dBFF0000000000000, %fd9326, %p2002;
	selp.f64 	%fd23462, 0d7FF0000000000000, %fd9327, %p2002;
	add.f64 	%fd9329, %fd23462, 0d4069000000000000;
	add.f64 	%fd9330, %fd23461, 0dC016CCCCCCCCCCCD;
	add.f64 	%fd9331, %fd784, %fd9330;
	div.rn.f64 	%fd23463, %fd9329, %fd9331;
	abs.f64 	%fd9332, %fd982;
	setp.geu.f64 	%p2003, %fd9332, 0d41CDCD64FF800000;
	@%p2003 bra 	$L__BB3_2087;
	add.f64 	%fd9333, %fd982, 0d4069000000000000;
	add.f64 	%fd9334, %fd981, 0dC016CCCCCCCCCCCD;
	add.f64 	%fd9335, %fd784, %fd9334;
	div.rn.f64 	%fd9336, %fd9333, %fd9335;
	setp.lt.f64 	%p2004, %fd9336, %fd23463;
	selp.f64 	%fd23461, %fd23461, %fd981, %p2004;
	selp.f64 	%fd23462, %fd23462, %fd982, %p2004;
	selp.f64 	%fd23463, %fd23463, %fd9336, %p2004;
	bra.uni 	$L__BB3_2087;
$L__BB3_2084:
	mad.lo.s64 	%rd3087, %rd362, 24, %rd363;
	add.s64 	%rd3088, %rd3087, %rd364;
	shl.b64 	%rd3089, %rd3088, 3;
	add.s64 	%rd367, %rd1, %rd3089;
	ld.global.f64 	%fd997, [%rd367+23000];
	abs.f64 	%fd9311, %fd997;
	setp.geu.f64 	%p1997, %fd9311, 0d41CDCD64FF800000;
	mov.f64 	%fd23461, %fd981;
	mov.f64 	%fd23462, %fd982;
	@%p1997 bra 	$L__BB3_2087;
	ld.global.f64 	%fd9312, [%rd367+22000];
	add.f64 	%fd9313, %fd23465, %fd9312;
	add.f64 	%fd9314, %fd23464, %fd997;
	abs.f64 	%fd9315, %fd9314;
	setp.gt.f64 	%p1998, %fd9315, 0d41CDCD64FF800000;
	selp.f64 	%fd23461, 0dBFF0000000000000, %fd9313, %p1998;
	selp.f64 	%fd23462, 0d7FF0000000000000, %fd9314, %p1998;
	add.f64 	%fd9316, %fd23462, 0d4069000000000000;
	add.f64 	%fd9317, %fd23461, 0dC016CCCCCCCCCCCD;
	add.f64 	%fd9318, %fd784, %fd9317;
	div.rn.f64 	%fd23463, %fd9316, %fd9318;
	abs.f64 	%fd9319, %fd982;
	setp.geu.f64 	%p1999, %fd9319, 0d41CDCD64FF800000;
	@%p1999 bra 	$L__BB3_2087;
	add.f64 	%fd9320, %fd982, 0d4069000000000000;
	add.f64 	%fd9321, %fd981, 0dC016CCCCCCCCCCCD;
	add.f64 	%fd9322, %fd784, %fd9321;
	div.rn.f64 	%fd9323, %fd9320, %fd9322;
	setp.lt.f64 	%p2000, %fd9323, %fd23463;
	selp.f64 	%fd23461, %fd23461, %fd981, %p2000;
	selp.f64 	%fd23462, %fd23462, %fd982, %p2000;
	selp.f64 	%fd23463, %fd23463, %fd9323, %p2000;
$L__BB3_2087:
	add.f64 	%fd9352, %fd23465, 0dC016CCCCCCCCCCCD;
	add.f64 	%fd1007, %fd784, %fd9352;
	abs.f64 	%fd9353, %fd23462;
	setp.geu.f64 	%p2008, %fd9353, 0d41CDCD64FF800000;
	@%p2008 bra 	$L__BB3_2089;
	add.f64 	%fd9354, %fd23464, 0d4069000000000000;
	div.rn.f64 	%fd9355, %fd9354, %fd1007;
	setp.lt.f64 	%p2009, %fd23463, %fd9355;
	selp.f64 	%fd23464, %fd23464, %fd23462, %p2009;
	selp.f64 	%fd23465, %fd23465, %fd23461, %p2009;
$L__BB3_2089:
	add.s32 	%r1008, %r21565, -1;
	mul.lo.s32 	%r1009, %r1008, %r924;
	add.s32 	%r1010, %r21564, -1;
	add.s32 	%r1011, %r1010, %r1009;
	mul.wide.s32 	%rd3093, %r1011, 8;
	add.s64 	%rd3094, %rd35, %rd3093;
	ld.local.f64 	%fd1012, [%rd3094];
	abs.f64 	%fd1013, %fd1012;
	abs.f64 	%fd9356, %fd23465;
	max.f64 	%fd9358, %fd1013, %fd9356;
	setp.gt.f64 	%p2010, %fd9358, 0d41CDCD64FF800000;
	sub.f64 	%fd9359, %fd1012, %fd23465;
	abs.f64 	%fd9360, %fd9359;
	setp.geu.f64 	%p2011, %fd9360, 0d3EE4F8B588E368F1;
	or.pred  	%p2012, %p2010, %p2011;
	@%p2012 bra 	$L__BB3_2091;
	mul.wide.s32 	%rd3095, %r1011, 8;
	add.s64 	%rd3096, %rd34, %rd3095;
	ld.local.f64 	%fd9362, [%rd3096];
	abs.f64 	%fd9363, %fd9362;
	abs.f64 	%fd9364, %fd23464;
	max.f64 	%fd9366, %fd9363, %fd9364;
	setp.leu.f64 	%p2013, %fd9366, 0d41CDCD64FF800000;
	sub.f64 	%fd9367, %fd9362, %fd23464;
	abs.f64 	%fd9368, %fd9367;
	setp.lt.f64 	%p2014, %fd9368, 0d3EE4F8B588E368F1;
	and.pred  	%p2015, %p2013, %p2014;
	@%p2015 bra 	$L__BB3_2113;
$L__BB3_2091:
	mov.pred 	%p13874, -1;
	min.s32 	%r20817, %r21564, %r21565;
	setp.lt.s32 	%p13638, %r20817, 2;
	@%p13638 bra 	$L__BB3_2094;
	cvt.u64.u32 	%rd12262, %r1008;
	add.s64 	%rd12263, %rd38, %rd12262;
	cvt.u64.u32 	%rd12264, %r1010;
	add.s64 	%rd12265, %rd39, %rd12264;
	cvt.u64.u32 	%rd12266, %r21564;
	add.s64 	%rd12267, %rd39, %rd12266;
	ld.local.s8 	%r20818, [%rd12267];
	ld.local.u8 	%r20819, [%rd12263];
	prmt.b32 	%r20821, %r7598, %r20819, 0x3340U;
	ld.local.u8 	%r20822, [%rd12265];
	prmt.b32 	%r20823, %r20822, 0, 0x3340U;
	prmt.b32 	%r20824, %r20821, %r20823, 0x5410U;
	mov.b32 	%r20825, 359705;
	dp4a.s32.u32 	%r20826, %r20824, %r20825, %r20818;
	mul.wide.s32 	%rd12268, %r20826, 8;
	add.s64 	%rd12269, %rd1, %rd12268;
	ld.global.f64 	%fd22705, [%rd12269];
	sub.s32 	%r20827, %r1009, %r924;
	add.s32 	%r1012, %r21564, -2;
	add.s32 	%r20828, %r1012, %r20827;
	mul.wide.s32 	%rd12270, %r20828, 8;
	add.s64 	%rd12271, %rd35, %rd12270;
	ld.local.f64 	%fd22706, [%rd12271];
	add.f64 	%fd22707, %fd22705, %fd22706;
	abs.f64 	%fd22708, %fd22707;
	max.f64 	%fd22710, %fd1013, %fd22708;
	setp.gt.f64 	%p13640, %fd22710, 0d41CDCD64FF800000;
	sub.f64 	%fd22711, %fd1012, %fd22707;
	abs.f64 	%fd22712, %fd22711;
	setp.geu.f64 	%p13641, %fd22712, 0d3EE4F8B588E368F1;
	or.pred  	%p13642, %p13640, %p13641;
	@%p13642 bra 	$L__BB3_2094;
	add.s32 	%r20829, %r21565, -2;
	mul.wide.u32 	%rd12272, %r20829, 4;
	add.s64 	%rd12273, %rd36, %rd12272;
	st.local.u32 	[%rd12273], %r1010;
	mul.wide.u32 	%rd12274, %r1012, 4;
	add.s64 	%rd12275, %rd37, %rd12274;
	st.local.u32 	[%rd12275], %r1008;
	mov.pred 	%p13874, 0;
	mov.u32 	%r21564, %r1010;
	mov.u32 	%r21565, %r1008;
$L__BB3_2094:
	not.pred 	%p13644, %p13874;
	@%p13644 bra 	$L__BB3_2075;
	mov.b32 	%r21561, 3;
$L__BB3_2096:
	mov.u32 	%r1017, %r21561;
	add.s32 	%r1018, %r21565, -1;
	sub.s32 	%r20831, %r21564, %r1017;
	add.s32 	%r20832, %r20831, 1;
	setp.gt.u32 	%p13646, %r20831, 2147483646;
	abs.s32 	%r20833, %r20831;
	selp.b32 	%r1019, %r20833, 0, %p13646;
	sub.s32 	%r21563, %r1018, %r1019;
	selp.b32 	%r21562, 1, %r20832, %p13646;
	setp.lt.s32 	%p13647, %r21563, 1;
	setp.ge.s32 	%p13648, %r21562, %r21564;
	mov.pred 	%p13875, -1;
	or.pred  	%p13649, %p13647, %p13648;
	@%p13649 bra 	$L__BB3_2112;
	cvt.s64.s32 	%rd12276, %r21564;
	add.s64 	%rd368, %rd39, %rd12276;
	add.s32 	%r20835, %r21564, -1;
	cvt.s64.s32 	%rd12277, %r21565;
	add.s64 	%rd369, %rd38, %rd12277;
	mad.lo.s32 	%r20836, %r1018, %r924, %r20835;
	mul.wide.s32 	%rd12278, %r20836, 8;
	add.s64 	%rd370, %rd34, %rd12278;
	add.s64 	%rd12279, %rd35, %rd12278;
	ld.local.f64 	%fd1014, [%rd12279];
	abs.f64 	%fd1015, %fd1014;
	add.s32 	%r20837, %r20835, %r1019;
	sub.s32 	%r20838, %r20837, %r21562;
	mul.wide.s32 	%rd12280, %r20838, 8;
	add.s64 	%rd371, %rd1, %rd12280;
	add.f64 	%fd22714, %fd1014, 0dC016CCCCCCCCCCCD;
	add.f64 	%fd1016, %fd784, %fd22714;
	mul.wide.u32 	%rd12281, %r20838, 8;
	add.s64 	%rd372, %rd1, %rd12281;
$L__BB3_2098:
	not.b32 	%r20839, %r21563;
	add.s32 	%r1024, %r21565, %r20839;
	not.b32 	%r20840, %r21562;
	add.s32 	%r1025, %r21564, %r20840;
	setp.eq.s32 	%p13650, %r1024, 0;
	setp.gt.s32 	%p13651, %r1025, 0;
	and.pred  	%p13652, %p13650, %p13651;
	@%p13652 bra 	$L__BB3_2100;
	setp.ne.s32 	%p13653, %r1025, 0;
	setp.lt.s32 	%p13654, %r1024, 1;
	or.pred  	%p13655, %p13654, %p13653;
	@%p13655 bra 	$L__BB3_2105;
$L__BB3_2100:
	setp.ne.s32 	%p13662, %r1025, 1;
	setp.ne.s32 	%p13663, %r1024, 1;
	and.pred  	%p13664, %p13663, %p13662;
	@%p13664 bra 	$L__BB3_2104;
	setp.eq.s32 	%p13666, %r1024, 1;
	setp.eq.s32 	%p13667, %r1025, 1;
	setp.eq.s32 	%p13668, %r1024, 0;
	and.pred  	%p13669, %p13668, %p13667;
	setp.eq.s32 	%p13670, %r1025, 0;
	and.pred  	%p13671, %p13666, %p13670;
	or.pred  	%p13672, %p13669, %p13671;
	mov.f64 	%fd23467, 0d0000000000000000;
	mov.f64 	%fd23466, 0dC0A9300000000000;
	not.pred 	%p13673, %p13672;
	@%p13673 bra 	$L__BB3_2103;
	ld.global.f64 	%fd22769, [%rd372+25192];
	cvt.u64.u32 	%rd12321, %r21563;
	add.s64 	%rd12322, %rd38, %rd12321;
	cvt.s64.s32 	%rd12323, %r21562;
	add.s64 	%rd12324, %rd39, %rd12323;
	ld.local.s8 	%r20890, [%rd368];
	ld.local.u8 	%r20891, [%rd12322];
	ld.local.u8 	%r20892, [%rd369];
	prmt.b32 	%r20893, %r20891, %r20892, 0x3340U;
	ld.local.u8 	%r20894, [%rd12324];
	prmt.b32 	%r20895, %r20894, 0, 0x3340U;
	prmt.b32 	%r20896, %r20893, %r20895, 0x5410U;
	mov.b32 	%r20897, 334205;
	dp4a.s32.u32 	%r20898, %r20896, %r20897, %r20890;
	mul.wide.s32 	%rd12325, %r20898, 8;
	add.s64 	%rd12326, %rd1, %rd12325;
	ld.global.f64 	%fd22770, [%rd12326+5000];
	add.f64 	%fd23467, %fd22769, %fd22770;
	ld.global.f64 	%fd22771, [%rd372+24472];
	ld.global.f64 	%fd22772, [%rd12326];
	add.f64 	%fd23466, %fd22771, %fd22772;
$L__BB3_2103:
	add.s32 	%r20899, %r21563, -1;
	mad.lo.s32 	%r20900, %r20899, %r924, %r21562;
	add.s32 	%r20901, %r20900, -1;
	mul.wide.s32 	%rd12327, %r20901, 8;
	add.s64 	%rd12328, %rd34, %rd12327;
	ld.local.f64 	%fd22773, [%rd12328];
	add.f64 	%fd22774, %fd23467, %fd22773;
	add.s64 	%rd12329, %rd35, %rd12327;
	ld.local.f64 	%fd22775, [%rd12329];
	add.f64 	%fd22776, %fd23466, %fd22775;
	abs.f64 	%fd22777, %fd22774;
	setp.gt.f64 	%p13674, %fd22777, 0d41CDCD64FF800000;
	selp.f64 	%fd23469, 0dBFF0000000000000, %fd22776, %p13674;
	selp.f64 	%fd23468, 0d7FF0000000000000, %fd22774, %p13674;
	bra.uni 	$L__BB3_2108;
$L__BB3_2104:
	ld.global.f64 	%fd22752, [%rd371+25192];
	cvt.u64.u32 	%rd12304, %r21563;
	add.s64 	%rd12305, %rd38, %rd12304;
	ld.local.s8 	%r20885, [%rd12305];
	mul.wide.s32 	%rd12306, %r20885, 5;
	cvt.s64.s32 	%rd12307, %r21562;
	add.s64 	%rd12308, %rd39, %rd12307;
	ld.local.s8 	%rd12309, [%rd12308];
	add.s64 	%rd12310, %rd12306, %rd12309;
	shl.b64 	%rd12311, %rd12310, 3;
	add.s64 	%rd12312, %rd1, %rd12311;
	ld.global.f64 	%fd22753, [%rd12312+45640];
	add.f64 	%fd22754, %fd22752, %fd22753;
	ld.local.s8 	%r20886, [%rd369];
	mul.wide.s32 	%rd12313, %r20886, 5;
	ld.local.s8 	%rd12314, [%rd368];
	add.s64 	%rd12315, %rd12313, %rd12314;
	shl.b64 	%rd12316, %rd12315, 3;
	add.s64 	%rd12317, %rd1, %rd12316;
	ld.global.f64 	%fd22755, [%rd12317+45640];
	add.f64 	%fd22756, %fd22754, %fd22755;
	add.s32 	%r20887, %r21563, -1;
	mad.lo.s32 	%r20888, %r20887, %r924, %r21562;
	add.s32 	%r20889, %r20888, -1;
	mul.wide.s32 	%rd12318, %r20889, 8;
	add.s64 	%rd12319, %rd34, %rd12318;
	ld.local.f64 	%fd22757, [%rd12319];
	add.f64 	%fd22758, %fd22756, %fd22757;
	ld.global.f64 	%fd22759, [%rd371+24472];
	ld.global.f64 	%fd22760, [%rd12312+45440];
	add.f64 	%fd22761, %fd22759, %fd22760;
	ld.global.f64 	%fd22762, [%rd12317+45440];
	add.f64 	%fd22763, %fd22761, %fd22762;
	add.s64 	%rd12320, %rd35, %rd12318;
	ld.local.f64 	%fd22764, [%rd12320];
	add.f64 	%fd22765, %fd22763, %fd22764;
	abs.f64 	%fd22766, %fd22758;
	setp.gt.f64 	%p13665, %fd22766, 0d41CDCD64FF800000;
	selp.f64 	%fd23469, 0dBFF0000000000000, %fd22765, %p13665;
	selp.f64 	%fd23468, 0d7FF0000000000000, %fd22758, %p13665;
	bra.uni 	$L__BB3_2108;
$L__BB3_2105:
	setp.ne.s32 	%p13656, %r1024, 1;
	setp.ne.s32 	%p13657, %r1025, 1;
	or.pred  	%p13658, %p13656, %p13657;
	@%p13658 bra 	$L__BB3_2107;
	cvt.u64.u32 	%rd12293, %r21563;
	add.s64 	%rd12294, %rd38, %rd12293;
	cvt.s64.s32 	%rd12295, %r21562;
	add.s64 	%rd12296, %rd39, %rd12295;
	ld.local.s8 	%r20864, [%rd12296+1];
	ld.local.u8 	%r20865, [%rd12294+1];
	ld.local.u8 	%r20866, [%rd12294];
	prmt.b32 	%r20867, %r20866, %r20865, 0x3340U;
	ld.local.u8 	%r20868, [%rd12296];
	prmt.b32 	%r20869, %r20868, 0, 0x3340U;
	prmt.b32 	%r20870, %r20867, %r20869, 0x5410U;
	mov.b32 	%r20871, 334205;
	dp4a.s32.u32 	%r20872, %r20870, %r20871, %r20864;
	mul.wide.s32 	%rd12297, %r20872, 8;
	add.s64 	%rd12298, %rd1, %rd12297;
	ld.global.f64 	%fd22732, [%rd12298+10000];
	ld.local.s8 	%r20873, [%rd369+-1];
	ld.local.u8 	%r20874, [%rd368];
	ld.local.u8 	%r20875, [%rd368+-1];
	prmt.b32 	%r20876, %r20875, %r20874, 0x3340U;
	ld.local.u8 	%r20877, [%rd369];
	prmt.b32 	%r20878, %r20877, 0, 0x3340U;
	prmt.b32 	%r20879, %r20876, %r20878, 0x5410U;
	mov.b32 	%r20880, 359705;
	dp4a.s32.u32 	%r20881, %r20879, %r20880, %r20873;
	mul.wide.s32 	%rd12299, %r20881, 8;
	add.s64 	%rd12300, %rd1, %rd12299;
	ld.global.f64 	%fd22733, [%rd12300+10000];
	add.f64 	%fd22734, %fd22732, %fd22733;
	add.s32 	%r20882, %r21563, -1;
	mad.lo.s32 	%r20883, %r20882, %r924, %r21562;
	add.s32 	%r20884, %r20883, -1;
	mul.wide.s32 	%rd12301, %r20884, 8;
	add.s64 	%rd12302, %rd35, %rd12301;
	ld.local.f64 	%fd22735, [%rd12302];
	add.f64 	%fd22736, %fd22734, %fd22735;
	ld.global.f64 	%fd22737, [%rd12298+15000];
	ld.global.f64 	%fd22738, [%rd12300+15000];
	add.f64 	%fd22739, %fd22737, %fd22738;
	add.s64 	%rd12303, %rd34, %rd12301;
	ld.local.f64 	%fd22740, [%rd12303];
	add.f64 	%fd22741, %fd22739, %fd22740;
	abs.f64 	%fd22742, %fd22741;
	setp.gt.f64 	%p13660, %fd22742, 0d41CDCD64FF800000;
	selp.f64 	%fd22743, 0dBFF0000000000000, %fd22736, %p13660;
	selp.f64 	%fd22744, 0d7FF0000000000000, %fd22741, %p13660;
	add.f64 	%fd22745, %fd22744, 0d4069000000000000;
	add.f64 	%fd22746, %fd22743, 0dC016CCCCCCCCCCCD;
	add.f64 	%fd22747, %fd784, %fd22746;
	div.rn.f64 	%fd22748, %fd22745, %fd22747;
	ld.local.f64 	%fd22749, [%rd370];
	add.f64 	%fd22750, %fd22749, 0d4069000000000000;
	div.rn.f64 	%fd22751, %fd22750, %fd1016;
	setp.ltu.f64 	%p13661, %fd22748, %fd22751;
	selp.f64 	%fd23468, 0d7FF0000000000000, %fd22744, %p13661;
	selp.f64 	%fd23469, 0dBFF0000000000000, %fd22743, %p13661;
	bra.uni 	$L__BB3_2108;
$L__BB3_2107:
	ld.global.f64 	%fd22715, [%rd371+24952];
	cvt.u64.u32 	%rd12282, %r21563;
	add.s64 	%rd12283, %rd38, %rd12282;
	cvt.s64.s32 	%rd12284, %r21562;
	add.s64 	%rd12285, %rd39, %rd12284;
	ld.local.s8 	%r20841, [%rd12285+1];
	ld.local.u8 	%r20842, [%rd12283+1];
	ld.local.u8 	%r20843, [%rd12283];
	prmt.b32 	%r20844, %r20843, %r20842, 0x3340U;
	ld.local.u8 	%r20845, [%rd12285];
	prmt.b32 	%r20846, %r20845, 0, 0x3340U;
	prmt.b32 	%r20847, %r20844, %r20846, 0x5410U;
	mov.b32 	%r20848, 334205;
	dp4a.s32.u32 	%r20849, %r20847, %r20848, %r20841;
	mul.wide.s32 	%rd12286, %r20849, 8;
	add.s64 	%rd12287, %rd1, %rd12286;
	ld.global.f64 	%fd22716, [%rd12287+30440];
	add.f64 	%fd22717, %fd22715, %fd22716;
	ld.local.s8 	%r20850, [%rd369+-1];
	ld.local.u8 	%r20851, [%rd368];
	ld.local.u8 	%r20852, [%rd368+-1];
	prmt.b32 	%r20853, %r20852, %r20851, 0x3340U;
	ld.local.u8 	%r20854, [%rd369];
	prmt.b32 	%r20855, %r20854, 0, 0x3340U;
	prmt.b32 	%r20856, %r20853, %r20855, 0x5410U;
	mov.b32 	%r20857, 359705;
	dp4a.s32.u32 	%r20858, %r20856, %r20857, %r20850;
	mul.wide.s32 	%rd12288, %r20858, 8;
	add.s64 	%rd12289, %rd1, %rd12288;
	ld.global.f64 	%fd22718, [%rd12289+30440];
	add.f64 	%fd22719, %fd22717, %fd22718;
	add.s32 	%r20859, %r21563, -1;
	mad.lo.s32 	%r20860, %r20859, %r924, %r21562;
	add.s32 	%r20861, %r20860, -1;
	mul.wide.s32 	%rd12290, %r20861, 8;
	add.s64 	%rd12291, %rd34, %rd12290;
	ld.local.f64 	%fd22720, [%rd12291];
	add.f64 	%fd22721, %fd22719, %fd22720;
	ld.global.f64 	%fd22722, [%rd371+24232];
	ld.global.f64 	%fd22723, [%rd12287+25440];
	add.f64 	%fd22724, %fd22722, %fd22723;
	ld.global.f64 	%fd22725, [%rd12289+25440];
	add.f64 	%fd22726, %fd22724, %fd22725;
	sub.s32 	%r20862, %r1024, %r1025;
	abs.s32 	%r20863, %r20862;
	cvt.rn.f64.s32 	%fd22727, %r20863;
	fma.rn.f64 	%fd22728, %fd22727, 0dBFEEF3E864B31D04, %fd22726;
	add.s64 	%rd12292, %rd35, %rd12290;
	ld.local.f64 	%fd22729, [%rd12292];
	add.f64 	%fd22730, %fd22729, %fd22728;
	abs.f64 	%fd22731, %fd22721;
	setp.gt.f64 	%p13659, %fd22731, 0d41CDCD64FF800000;
	selp.f64 	%fd23469, 0dBFF0000000000000, %fd22730, %p13659;
	selp.f64 	%fd23468, 0d7FF0000000000000, %fd22721, %p13659;
$L__BB3_2108:
	abs.f64 	%fd22778, %fd23469;
	max.f64 	%fd22780, %fd1015, %fd22778;
	setp.gt.f64 	%p13675, %fd22780, 0d41CDCD64FF800000;
	sub.f64 	%fd22781, %fd1014, %fd23469;
	abs.f64 	%fd22782, %fd22781;
	setp.geu.f64 	%p13676, %fd22782, 0d3EE4F8B588E368F1;
	or.pred  	%p13677, %p13675, %p13676;
	@%p13677 bra 	$L__BB3_2111;
	ld.local.f64 	%fd22784, [%rd370];
	abs.f64 	%fd22785, %fd22784;
	abs.f64 	%fd22786, %fd23468;
	max.f64 	%fd22788, %fd22785, %fd22786;
	setp.gt.f64 	%p13678, %fd22788, 0d41CDCD64FF800000;
	sub.f64 	%fd22789, %fd22784, %fd23468;
	abs.f64 	%fd22790, %fd22789;
	setp.geu.f64 	%p13679, %fd22790, 0d3EE4F8B588E368F1;
	or.pred  	%p13680, %p13678, %p13679;
	@%p13680 bra 	$L__BB3_2111;
	add.s32 	%r20902, %r21563, -1;
	mul.wide.u32 	%rd12330, %r20902, 4;
	add.s64 	%rd12331, %rd36, %rd12330;
	st.local.u32 	[%rd12331], %r21562;
	mul.wide.s32 	%rd12332, %r21562, 4;
	add.s64 	%rd12333, %rd37, %rd12332;
	st.local.u32 	[%rd12333+-4], %r21563;
	mov.pred 	%p13875, 0;
	mov.u32 	%r21564, %r21562;
	mov.u32 	%r21565, %r21563;
	bra.uni 	$L__BB3_2112;
$L__BB3_2111:
	add.s32 	%r1026, %r21563, -1;
	add.s32 	%r21562, %r21562, 1;
	setp.gt.s32 	%p13683, %r21563, 1;
	setp.lt.s32 	%p13684, %r21562, %r21564;
	and.pred  	%p13685, %p13683, %p13684;
	mov.u32 	%r21563, %r1026;
	@%p13685 bra 	$L__BB3_2098;
$L__BB3_2112:
	add.s32 	%r21561, %r1017, 1;
	setp.lt.u32 	%p13686, %r1017, 32;
	and.pred  	%p13687, %p13875, %p13686;
	@%p13687 bra 	$L__BB3_2096;
	bra.uni 	$L__BB3_2075;
$L__BB3_2113:
	ld.local.f64 	%fd9371, [%rd360];
	add.f64 	%fd1031, %fd23459, %fd9371;
	mul.wide.s32 	%rd3097, %r1003, 8;
	add.s64 	%rd3098, %rd35, %rd3097;
	ld.local.f64 	%fd9372, [%rd3098];
	add.f64 	%fd1032, %fd23460, %fd9372;
	mov.f64 	%fd23470, 0d3FE0000000000000;
	@%p1955 bra 	$L__BB3_2143;
	mov.b32 	%r21589, 0;
	@%p1973 bra 	$L__BB3_2128;
	and.b32  	%r1031, %r922, 15;
	setp.lt.u32 	%p2018, %r922, 16;
	mov.b32 	%r21589, 0;
	mov.u32 	%r21568, %r21589;
	@%p2018 bra 	$L__BB3_2118;
	and.b32  	%r21568, %r922, 2147483632;
	mov.b32 	%r21589, 0;
	mov.u32 	%r21577, %r21589;
$L__BB3_2117:
	.pragma "nounroll";
	mul.wide.u32 	%rd3099, %r21577, 4;
	add.s64 	%rd3100, %rd36, %rd3099;
	ld.local.u32 	%r7624, [%rd3100];
	setp.gt.s32 	%p2019, %r7624, 0;
	selp.u32 	%r7625, 1, 0, %p2019;
	add.s32 	%r7626, %r21589, %r7625;
	ld.local.u32 	%r7627, [%rd3100+4];
	setp.gt.s32 	%p2020, %r7627, 0;
	selp.u32 	%r7628, 1, 0, %p2020;
	add.s32 	%r7629, %r7626, %r7628;
	ld.local.u32 	%r7630, [%rd3100+8];
	setp.gt.s32 	%p2021, %r7630, 0;
	selp.u32 	%r7631, 1, 0, %p2021;
	add.s32 	%r7632, %r7629, %r7631;
	ld.local.u32 	%r7633, [%rd3100+12];
	setp.gt.s32 	%p2022, %r7633, 0;
	selp.u32 	%r7634, 1, 0, %p2022;
	add.s32 	%r7635, %r7632, %r7634;
	ld.local.u32 	%r7636, [%rd3100+16];
	setp.gt.s32 	%p2023, %r7636, 0;
	selp.u32 	%r7637, 1, 0, %p2023;
	add.s32 	%r7638, %r7635, %r7637;
	ld.local.u32 	%r7639, [%rd3100+20];
	setp.gt.s32 	%p2024, %r7639, 0;
	selp.u32 	%r7640, 1, 0, %p2024;
	add.s32 	%r7641, %r7638, %r7640;
	ld.local.u32 	%r7642, [%rd3100+24];
	setp.gt.s32 	%p2025, %r7642, 0;
	selp.u32 	%r7643, 1, 0, %p2025;
	add.s32 	%r7644, %r7641, %r7643;
	ld.local.u32 	%r7645, [%rd3100+28];
	setp.gt.s32 	%p2026, %r7645, 0;
	selp.u32 	%r7646, 1, 0, %p2026;
	add.s32 	%r7647, %r7644, %r7646;
	ld.local.u32 	%r7648, [%rd3100+32];
	setp.gt.s32 	%p2027, %r7648, 0;
	selp.u32 	%r7649, 1, 0, %p2027;
	add.s32 	%r7650, %r7647, %r7649;
	ld.local.u32 	%r7651, [%rd3100+36];
	setp.gt.s32 	%p2028, %r7651, 0;
	selp.u32 	%r7652, 1, 0, %p2028;
	add.s32 	%r7653, %r7650, %r7652;
	ld.local.u32 	%r7654, [%rd3100+40];
	setp.gt.s32 	%p2029, %r7654, 0;
	selp.u32 	%r7655, 1, 0, %p2029;
	add.s32 	%r7656, %r7653, %r7655;
	ld.local.u32 	%r7657, [%rd3100+44];
	setp.gt.s32 	%p2030, %r7657, 0;
	selp.u32 	%r7658, 1, 0, %p2030;
	add.s32 	%r7659, %r7656, %r7658;
	ld.local.u32 	%r7660, [%rd3100+48];
	setp.gt.s32 	%p2031, %r7660, 0;
	selp.u32 	%r7661, 1, 0, %p2031;
	add.s32 	%r7662, %r7659, %r7661;
	ld.local.u32 	%r7663, [%rd3100+52];
	setp.gt.s32 	%p2032, %r7663, 0;
	selp.u32 	%r7664, 1, 0, %p2032;
	add.s32 	%r7665, %r7662, %r7664;
	ld.local.u32 	%r7666, [%rd3100+56];
	setp.gt.s32 	%p2033, %r7666, 0;
	selp.u32 	%r7667, 1, 0, %p2033;
	add.s32 	%r7668, %r7665, %r7667;
	ld.local.u32 	%r7669, [%rd3100+60];
	setp.gt.s32 	%p2034, %r7669, 0;
	selp.u32 	%r7670, 1, 0, %p2034;
	add.s32 	%r21589, %r7668, %r7670;
	add.s32 	%r21577, %r21577, 16;
	setp.eq.s32 	%p2035, %r21577, %r21568;
	@%p2035 bra 	$L__BB3_2118;
	bra.uni 	$L__BB3_2117;
$L__BB3_2118:
	setp.eq.s32 	%p2036, %r1031, 0;
	@%p2036 bra 	$L__BB3_2128;
	and.b32  	%r1036, %r922, 7;
	setp.lt.u32 	%p2037, %r1031, 8;
	@%p2037 bra 	$L__BB3_2121;
	mul.wide.u32 	%rd3101, %r21568, 4;
	add.s64 	%rd3102, %rd36, %rd3101;
	ld.local.u32 	%r7672, [%rd3102];
	setp.gt.s32 	%p2038, %r7672, 0;
	selp.u32 	%r7673, 1, 0, %p2038;
	add.s32 	%r7674, %r21589, %r7673;
	ld.local.u32 	%r7675, [%rd3102+4];
	setp.gt.s32 	%p2039, %r7675, 0;
	selp.u32 	%r7676, 1, 0, %p2039;
	add.s32 	%r7677, %r7674, %r7676;
	ld.local.u32 	%r7678, [%rd3102+8];
	setp.gt.s32 	%p2040, %r7678, 0;
	selp.u32 	%r7679, 1, 0, %p2040;
	add.s32 	%r7680, %r7677, %r7679;
	ld.local.u32 	%r7681, [%rd3102+12];
	setp.gt.s32 	%p2041, %r7681, 0;
	selp.u32 	%r7682, 1, 0, %p2041;
	add.s32 	%r7683, %r7680, %r7682;
	ld.local.u32 	%r7684, [%rd3102+16];
	setp.gt.s32 	%p2042, %r7684, 0;
	selp.u32 	%r7685, 1, 0, %p2042;
	add.s32 	%r7686, %r7683, %r7685;
	ld.local.u32 	%r7687, [%rd3102+20];
	setp.gt.s32 	%p2043, %r7687, 0;
	selp.u32 	%r7688, 1, 0, %p2043;
	add.s32 	%r7689, %r7686, %r7688;
	ld.local.u32 	%r7690, [%rd3102+24];
	setp.gt.s32 	%p2044, %r7690, 0;
	selp.u32 	%r7691, 1, 0, %p2044;
	add.s32 	%r7692, %r7689, %r7691;
	ld.local.u32 	%r7693, [%rd3102+28];
	setp.gt.s32 	%p2045, %r7693, 0;
	selp.u32 	%r7694, 1, 0, %p2045;
	add.s32 	%r21589, %r7692, %r7694;
	add.s32 	%r21568, %r21568, 8;
$L__BB3_2121:
	setp.eq.s32 	%p2046, %r1036, 0;
	@%p2046 bra 	$L__BB3_2128;
	and.b32  	%r1042, %r922, 3;
	setp.lt.u32 	%p2047, %r1036, 4;
	@%p2047 bra 	$L__BB3_2124;
	mul.wide.u32 	%rd3103, %r21568, 4;
	add.s64 	%rd3104, %rd36, %rd3103;
	ld.local.u32 	%r7696, [%rd3104];
	setp.gt.s32 	%p2048, %r7696, 0;
	selp.u32 	%r7697, 1, 0, %p2048;
	add.s32 	%r7698, %r21589, %r7697;
	ld.local.u32 	%r7699, [%rd3104+4];
	setp.gt.s32 	%p2049, %r7699, 0;
	selp.u32 	%r7700, 1, 0, %p2049;
	add.s32 	%r7701, %r7698, %r7700;
	ld.local.u32 	%r7702, [%rd3104+8];
	setp.gt.s32 	%p2050, %r7702, 0;
	selp.u32 	%r7703, 1, 0, %p2050;
	add.s32 	%r7704, %r7701, %r7703;
	ld.local.u32 	%r7705, [%rd3104+12];
	setp.gt.s32 	%p2051, %r7705, 0;
	selp.u32 	%r7706, 1, 0, %p2051;
	add.s32 	%r21589, %r7704, %r7706;
	add.s32 	%r21568, %r21568, 4;
$L__BB3_2124:
	setp.eq.s32 	%p2052, %r1042, 0;
	@%p2052 bra 	$L__BB3_2128;
	mul.wide.u32 	%rd3105, %r21568, 4;
	add.s64 	%rd373, %rd36, %rd3105;
	ld.local.u32 	%r7707, [%rd373];
	setp.gt.s32 	%p2053, %r7707, 0;
	selp.u32 	%r7708, 1, 0, %p2053;
	add.s32 	%r21589, %r21589, %r7708;
	setp.eq.s32 	%p2054, %r1042, 1;
	@%p2054 bra 	$L__BB3_2128;
	ld.local.u32 	%r7709, [%rd373+4];
	setp.gt.s32 	%p2055, %r7709, 0;
	selp.u32 	%r7710, 1, 0, %p2055;
	add.s32 	%r21589, %r21589, %r7710;
	setp.eq.s32 	%p2056, %r1042, 2;
	@%p2056 bra 	$L__BB3_2128;
	ld.local.u32 	%r7711, [%rd373+8];
	setp.gt.s32 	%p2057, %r7711, 0;
	selp.u32 	%r7712, 1, 0, %p2057;
	add.s32 	%r21589, %r21589, %r7712;
$L__BB3_2128:
	setp.eq.s32 	%p2058, %r924, 0;
	@%p2058 bra 	$L__BB3_2142;
	and.b32  	%r1052, %r924, 15;
	setp.lt.u32 	%p2059, %r924, 16;
	mov.b32 	%r21582, 0;
	@%p2059 bra 	$L__BB3_2132;
	and.b32  	%r21582, %r924, 2147483632;
	mov.b32 	%r21579, 0;
$L__BB3_2131:
	.pragma "nounroll";
	mul.wide.u32 	%rd3106, %r21579, 4;
	add.s64 	%rd3107, %rd37, %rd3106;
	ld.local.u32 	%r7716, [%rd3107];
	setp.gt.s32 	%p2060, %r7716, 0;
	selp.u32 	%r7717, 1, 0, %p2060;
	add.s32 	%r7718, %r21589, %r7717;
	ld.local.u32 	%r7719, [%rd3107+4];
	setp.gt.s32 	%p2061, %r7719, 0;
	selp.u32 	%r7720, 1, 0, %p2061;
	add.s32 	%r7721, %r7718, %r7720;
	ld.local.u32 	%r7722, [%rd3107+8];
	setp.gt.s32 	%p2062, %r7722, 0;
	selp.u32 	%r7723, 1, 0, %p2062;
	add.s32 	%r7724, %r7721, %r7723;
	ld.local.u32 	%r7725, [%rd3107+12];
	setp.gt.s32 	%p2063, %r7725, 0;
	selp.u32 	%r7726, 1, 0, %p2063;
	add.s32 	%r7727, %r7724, %r7726;
	ld.local.u32 	%r7728, [%rd3107+16];
	setp.gt.s32 	%p2064, %r7728, 0;
	selp.u32 	%r7729, 1, 0, %p2064;
	add.s32 	%r7730, %r7727, %r7729;
	ld.local.u32 	%r7731, [%rd3107+20];
	setp.gt.s32 	%p2065, %r7731, 0;
	selp.u32 	%r7732, 1, 0, %p2065;
	add.s32 	%r7733, %r7730, %r7732;
	ld.local.u32 	%r7734, [%rd3107+24];
	setp.gt.s32 	%p2066, %r7734, 0;
	selp.u32 	%r7735, 1, 0, %p2066;
	add.s32 	%r7736, %r7733, %r7735;
	ld.local.u32 	%r7737, [%rd3107+28];
	setp.gt.s32 	%p2067, %r7737, 0;
	selp.u32 	%r7738, 1, 0, %p2067;
	add.s32 	%r7739, %r7736, %r7738;
	ld.local.u32 	%r7740, [%rd3107+32];
	setp.gt.s32 	%p2068, %r7740, 0;
	selp.u32 	%r7741, 1, 0, %p2068;
	add.s32 	%r7742, %r7739, %r7741;
	ld.local.u32 	%r7743, [%rd3107+36];
	setp.gt.s32 	%p2069, %r7743, 0;
	selp.u32 	%r7744, 1, 0, %p2069;
	add.s32 	%r7745, %r7742, %r7744;
	ld.local.u32 	%r7746, [%rd3107+40];
	setp.gt.s32 	%p2070, %r7746, 0;
	selp.u32 	%r7747, 1, 0, %p2070;
	add.s32 	%r7748, %r7745, %r7747;
	ld.local.u32 	%r7749, [%rd3107+44];
	setp.gt.s32 	%p2071, %r7749, 0;
	selp.u32 	%r7750, 1, 0, %p2071;
	add.s32 	%r7751, %r7748, %r7750;
	ld.local.u32 	%r7752, [%rd3107+48];
	setp.gt.s32 	%p2072, %r7752, 0;
	selp.u32 	%r7753, 1, 0, %p2072;
	add.s32 	%r7754, %r7751, %r7753;
	ld.local.u32 	%r7755, [%rd3107+52];
	setp.gt.s32 	%p2073, %r7755, 0;
	selp.u32 	%r7756, 1, 0, %p2073;
	add.s32 	%r7757, %r7754, %r7756;
	ld.local.u32 	%r7758, [%rd3107+56];
	setp.gt.s32 	%p2074, %r7758, 0;
	selp.u32 	%r7759, 1, 0, %p2074;
	add.s32 	%r7760, %r7757, %r7759;
	ld.local.u32 	%r7761, [%rd3107+60];
	setp.gt.s32 	%p2075, %r7761, 0;
	selp.u32 	%r7762, 1, 0, %p2075;
	add.s32 	%r21589, %r7760, %r7762;
	add.s32 	%r21579, %r21579, 16;
	setp.ne.s32 	%p2076, %r21579, %r21582;
	@%p2076 bra 	$L__BB3_2131;
$L__BB3_2132:
	setp.eq.s32 	%p2077, %r1052, 0;
	@%p2077 bra 	$L__BB3_2142;
	and.b32  	%r1065, %r924, 7;
	setp.lt.u32 	%p2078, %r1052, 8;
	@%p2078 bra 	$L__BB3_2135;
	mul.wide.u32 	%rd3108, %r21582, 4;
	add.s64 	%rd3109, %rd37, %rd3108;
	ld.local.u32 	%r7764, [%rd3109];
	setp.gt.s32 	%p2079, %r7764, 0;
	selp.u32 	%r7765, 1, 0, %p2079;
	add.s32 	%r7766, %r21589, %r7765;
	ld.local.u32 	%r7767, [%rd3109+4];
	setp.gt.s32 	%p2080, %r7767, 0;
	selp.u32 	%r7768, 1, 0, %p2080;
	add.s32 	%r7769, %r7766, %r7768;
	ld.local.u32 	%r7770, [%rd3109+8];
	setp.gt.s32 	%p2081, %r7770, 0;
	selp.u32 	%r7771, 1, 0, %p2081;
	add.s32 	%r7772, %r7769, %r7771;
	ld.local.u32 	%r7773, [%rd3109+12];
	setp.gt.s32 	%p2082, %r7773, 0;
	selp.u32 	%r7774, 1, 0, %p2082;
	add.s32 	%r7775, %r7772, %r7774;
	ld.local.u32 	%r7776, [%rd3109+16];
	setp.gt.s32 	%p2083, %r7776, 0;
	selp.u32 	%r7777, 1, 0, %p2083;
	add.s32 	%r7778, %r7775, %r7777;
	ld.local.u32 	%r7779, [%rd3109+20];
	setp.gt.s32 	%p2084, %r7779, 0;
	selp.u32 	%r7780, 1, 0, %p2084;
	add.s32 	%r7781, %r7778, %r7780;
	ld.local.u32 	%r7782, [%rd3109+24];
	setp.gt.s32 	%p2085, %r7782, 0;
	selp.u32 	%r7783, 1, 0, %p2085;
	add.s32 	%r7784, %r7781, %r7783;
	ld.local.u32 	%r7785, [%rd3109+28];
	setp.gt.s32 	%p2086, %r7785, 0;
	selp.u32 	%r7786, 1, 0, %p2086;
	add.s32 	%r21589, %r7784, %r7786;
	add.s32 	%r21582, %r21582, 8;
$L__BB3_2135:
	setp.eq.s32 	%p2087, %r1065, 0;
	@%p2087 bra 	$L__BB3_2142;
	and.b32  	%r1071, %r924, 3;
	setp.lt.u32 	%p2088, %r1065, 4;
	@%p2088 bra 	$L__BB3_2138;
	mul.wide.u32 	%rd3110, %r21582, 4;
	add.s64 	%rd3111, %rd37, %rd3110;
	ld.local.u32 	%r7788, [%rd3111];
	setp.gt.s32 	%p2089, %r7788, 0;
	selp.u32 	%r7789, 1, 0, %p2089;
	add.s32 	%r7790, %r21589, %r7789;
	ld.local.u32 	%r7791, [%rd3111+4];
	setp.gt.s32 	%p2090, %r7791, 0;
	selp.u32 	%r7792, 1, 0, %p2090;
	add.s32 	%r7793, %r7790, %r7792;
	ld.local.u32 	%r7794, [%rd3111+8];
	setp.gt.s32 	%p2091, %r7794, 0;
	selp.u32 	%r7795, 1, 0, %p2091;
	add.s32 	%r7796, %r7793, %r7795;
	ld.local.u32 	%r7797, [%rd3111+12];
	setp.gt.s32 	%p2092, %r7797, 0;
	selp.u32 	%r7798, 1, 0, %p2092;
	add.s32 	%r21589, %r7796, %r7798;
	add.s32 	%r21582, %r21582, 4;
$L__BB3_2138:
	setp.eq.s32 	%p2093, %r1071, 0;
	@%p2093 bra 	$L__BB3_2142;
	mul.wide.u32 	%rd3112, %r21582, 4;
	add.s64 	%rd374, %rd37, %rd3112;
	ld.local.u32 	%r7799, [%rd374];
	setp.gt.s32 	%p2094, %r7799, 0;
	selp.u32 	%r7800, 1, 0, %p2094;
	add.s32 	%r21589, %r21589, %r7800;
	setp.eq.s32 	%p2095, %r1071, 1;
	@%p2095 bra 	$L__BB3_2142;
	ld.local.u32 	%r7801, [%rd374+4];
	setp.gt.s32 	%p2096, %r7801, 0;
	selp.u32 	%r7802, 1, 0, %p2096;
	add.s32 	%r21589, %r21589, %r7802;
	setp.eq.s32 	%p2097, %r1071, 2;
	@%p2097 bra 	$L__BB3_2142;
	ld.local.u32 	%r7803, [%rd374+8];
	setp.gt.s32 	%p2098, %r7803, 0;
	selp.u32 	%r7804, 1, 0, %p2098;
	add.s32 	%r21589, %r21589, %r7804;
$L__BB3_2142:
	shr.u32 	%r7805, %r21589, 1;
	add.s32 	%r7806, %r7805, -1;
	cvt.rn.f64.s32 	%fd9373, %r7806;
	add.f64 	%fd9374, %fd1032, 0dC016CCCCCCCCCCCD;
	fma.rn.f64 	%fd9375, %fd9373, 0dBFE0A2B1704FF434, %fd9374;
	add.f64 	%fd9376, %fd784, %fd9375;
	add.f64 	%fd9377, %fd1031, 0d4069000000000000;
	div.rn.f64 	%fd9378, %fd9377, %fd9376;
	add.f64 	%fd9379, %fd9378, 0dC071126666666666;
	fma.rn.f64 	%fd23470, %fd9379, 0d4059000000000000, 0d3FE0000000000000;
$L__BB3_2143:
	cvt.rzi.s32.f64 	%r7807, %fd23470;
	cvt.rn.f64.s32 	%fd9380, %r7807;
	div.rn.f64 	%fd23471, %fd9380, 0d4059000000000000;
$L__BB3_2144:
	setp.gt.f64 	%p2099, %fd23471, %fd10;
	@%p2099 bra 	$L__BB3_4335;
	mov.b32 	%r21590, 0;
$L__BB3_2146:
	mov.u32 	%r1081, %r21590;
	cvt.u64.u32 	%rd3113, %r1081;
	add.s64 	%rd3114, %rd324, %rd3113;
	ld.u8 	%rs1560, [%rd3114];
	setp.ne.s16 	%p2100, %rs1560, 0;
	add.s32 	%r21590, %r1081, 1;
	@%p2100 bra 	$L__BB3_2146;
	and.b32  	%r7809, %r1081, 1;
	setp.eq.b32 	%p2101, %r7809, 1;
	@%p2101 bra 	$L__BB3_2173;
	setp.eq.s32 	%p2102, %r1081, 0;
	@%p2102 bra 	$L__BB3_2158;
	add.s32 	%r1083, %r1081, -2;
	shr.u32 	%r7811, %r1081, 1;
	max.u32 	%r1084, %r7811, 1;
	mov.b32 	%r21591, 0;
	mov.u32 	%r21592, %r21591;
$L__BB3_2150:
	add.s32 	%r1087, %r21592, 1;
	cvt.u64.u32 	%rd3115, %r21592;
	add.s64 	%rd3116, %rd324, %rd3115;
	ld.u8 	%rs107, [%rd3116+1];
	setp.ne.s16 	%p2103, %rs107, 65;
	add.s32 	%r7812, %r1083, %r21591;
	cvt.s64.s32 	%rd3117, %r7812;
	add.s64 	%rd3118, %rd324, %rd3117;
	ld.u8 	%rs108, [%rd3118];
	@%p2103 bra 	$L__BB3_2152;
	setp.ne.s16 	%p2104, %rs108, 84;
	@%p2104 bra 	$L__BB3_2173;
$L__BB3_2152:
	setp.ne.s16 	%p2105, %rs107, 84;
	@%p2105 bra 	$L__BB3_2154;
	setp.ne.s16 	%p2106, %rs108, 65;
	@%p2106 bra 	$L__BB3_2173;
$L__BB3_2154:
	setp.eq.s16 	%p2107, %rs107, 84;
	setp.eq.s16 	%p2108, %rs107, 65;
	setp.ne.s16 	%p2109, %rs108, 65;
	or.pred  	%p2110, %p2109, %p2107;
	setp.ne.s16 	%p2111, %rs108, 84;
	or.pred  	%p2112, %p2111, %p2108;
	and.pred  	%p2113, %p2110, %p2112;
	not.pred 	%p2114, %p2113;
	@%p2114 bra 	$L__BB3_2173;
	setp.eq.s16 	%p2115, %rs107, 67;
	setp.ne.s16 	%p2116, %rs108, 71;
	and.pred  	%p2117, %p2116, %p2115;
	@%p2117 bra 	$L__BB3_2173;
	setp.eq.s16 	%p2120, %rs107, 71;
	setp.ne.s16 	%p2121, %rs108, 67;
	xor.pred  	%p2122, %p2120, %p2121;
	or.pred  	%p2123, %p2116, %p2115;
	and.pred  	%p2124, %p2122, %p2123;
	not.pred 	%p2125, %p2124;
	@%p2125 bra 	$L__BB3_2173;
	not.b32 	%r21591, %r21592;
	setp.eq.s32 	%p2126, %r1087, %r1084;
	mov.u32 	%r21592, %r1087;
	@%p2126 bra 	$L__BB3_2158;
	bra.uni 	$L__BB3_2150;
$L__BB3_2158:
	mov.b32 	%r21593, 0;
$L__BB3_2159:
	mov.u32 	%r1089, %r21593;
	cvt.u64.u32 	%rd3119, %r1089;
	add.s64 	%rd3120, %rd325, %rd3119;
	ld.u8 	%rs1566, [%rd3120];
	setp.ne.s16 	%p2127, %rs1566, 0;
	add.s32 	%r21593, %r1089, 1;
	@%p2127 bra 	$L__BB3_2159;
	and.b32  	%r7814, %r1089, 1;
	setp.eq.b32 	%p2128, %r7814, 1;
	@%p2128 bra 	$L__BB3_2173;
	setp.eq.s32 	%p2129, %r1089, 0;
	@%p2129 bra 	$L__BB3_2171;
	add.s32 	%r1091, %r1089, -2;
	shr.u32 	%r7816, %r1089, 1;
	max.u32 	%r1092, %r7816, 1;
	mov.b32 	%r21594, 0;
	mov.u32 	%r21595, %r21594;
$L__BB3_2163:
	add.s32 	%r1095, %r21595, 1;
	cvt.u64.u32 	%rd3121, %r21595;
	add.s64 	%rd3122, %rd325, %rd3121;
	ld.u8 	%rs109, [%rd3122+1];
	setp.ne.s16 	%p2130, %rs109, 65;
	add.s32 	%r7817, %r1091, %r21594;
	cvt.s64.s32 	%rd3123, %r7817;
	add.s64 	%rd3124, %rd325, %rd3123;
	ld.u8 	%rs110, [%rd3124];
	@%p2130 bra 	$L__BB3_2165;
	setp.ne.s16 	%p2131, %rs110, 84;
	@%p2131 bra 	$L__BB3_2173;
$L__BB3_2165:
	setp.ne.s16 	%p2132, %rs109, 84;
	@%p2132 bra 	$L__BB3_2167;
	setp.ne.s16 	%p2133, %rs110, 65;
	@%p2133 bra 	$L__BB3_2173;
$L__BB3_2167:
	setp.eq.s16 	%p2134, %rs109, 84;
	setp.eq.s16 	%p2135, %rs109, 65;
	setp.ne.s16 	%p2136, %rs110, 65;
	or.pred  	%p2137, %p2136, %p2134;
	setp.ne.s16 	%p2138, %rs110, 84;
	or.pred  	%p2139, %p2138, %p2135;
	and.pred  	%p2140, %p2137, %p2139;
	not.pred 	%p2141, %p2140;
	@%p2141 bra 	$L__BB3_2173;
	setp.eq.s16 	%p2142, %rs109, 67;
	setp.ne.s16 	%p2143, %rs110, 71;
	and.pred  	%p2144, %p2143, %p2142;
	@%p2144 bra 	$L__BB3_2173;
	setp.eq.s16 	%p2147, %rs109, 71;
	setp.ne.s16 	%p2148, %rs110, 67;
	xor.pred  	%p2149, %p2147, %p2148;
	or.pred  	%p2150, %p2143, %p2142;
	and.pred  	%p2151, %p2149, %p2150;
	not.pred 	%p2152, %p2151;
	@%p2152 bra 	$L__BB3_2173;
	not.b32 	%r21594, %r21595;
	setp.ne.s32 	%p2153, %r1095, %r1092;
	mov.u32 	%r21595, %r1095;
	@%p2153 bra 	$L__BB3_2163;
$L__BB3_2171:
	setp.gt.u32 	%p2156, %r5, 2146435070;
	mov.f64 	%fd23472, %fd5;
	@%p2156 bra 	$L__BB3_2175;
	setp.gt.u32 	%p2157, %r7, 1073127582;
	selp.f64 	%fd9413, %fd7, %fd6, %p2157;
	selp.u32 	%r7822, 1, 0, %p2157;
	add.s32 	%r7823, %r6, %r7822;
	add.f64 	%fd9414, %fd9413, 0dBFF0000000000000;
	add.f64 	%fd9415, %fd9413, 0d3FF0000000000000;
	rcp.approx.ftz.f64 	%fd9416, %fd9415;
	neg.f64 	%fd9417, %fd9415;
	fma.rn.f64 	%fd9418, %fd9417, %fd9416, 0d3FF0000000000000;
	fma.rn.f64 	%fd9419, %fd9418, %fd9418, %fd9418;
	fma.rn.f64 	%fd9420, %fd9419, %fd9416, %fd9416;
	mul.f64 	%fd9421, %fd9414, %fd9420;
	fma.rn.f64 	%fd9422, %fd9414, %fd9420, %fd9421;
	mul.f64 	%fd9423, %fd9422, %fd9422;
	fma.rn.f64 	%fd9424, %fd9423, 0d3EB1380B3AE80F1E, 0d3ED0EE258B7A8B04;
	fma.rn.f64 	%fd9425, %fd9424, %fd9423, 0d3EF3B2669F02676F;
	fma.rn.f64 	%fd9426, %fd9425, %fd9423, 0d3F1745CBA9AB0956;
	fma.rn.f64 	%fd9427, %fd9426, %fd9423, 0d3F3C71C72D1B5154;
	fma.rn.f64 	%fd9428, %fd9427, %fd9423, 0d3F624924923BE72D;
	fma.rn.f64 	%fd9429, %fd9428, %fd9423, 0d3F8999999999A3C4;
	fma.rn.f64 	%fd9430, %fd9429, %fd9423, 0d3FB5555555555554;
	sub.f64 	%fd9431, %fd9414, %fd9422;
	add.f64 	%fd9432, %fd9431, %fd9431;
	neg.f64 	%fd9433, %fd9422;
	fma.rn.f64 	%fd9434, %fd9433, %fd9414, %fd9432;
	mul.f64 	%fd9435, %fd9420, %fd9434;
	mul.f64 	%fd9436, %fd9423, %fd9430;
	fma.rn.f64 	%fd9437, %fd9436, %fd9422, %fd9435;
	xor.b32  	%r7824, %r7823, -2147483648;
	mov.b32 	%r7825, 1127219200;
	mov.b64 	%fd9438, {%r7824, %r7825};
	sub.f64 	%fd9439, %fd9438, %fd1;
	fma.rn.f64 	%fd9440, %fd9439, 0d3FE62E42FEFA39EF, %fd9422;
	fma.rn.f64 	%fd9441, %fd9439, 0dBFE62E42FEFA39EF, %fd9440;
	sub.f64 	%fd9442, %fd9441, %fd9422;
	sub.f64 	%fd9443, %fd9437, %fd9442;
	fma.rn.f64 	%fd9444, %fd9439, 0d3C7ABC9E3B39803F, %fd9443;
	add.f64 	%fd23472, %fd9440, %fd9444;
	bra.uni 	$L__BB3_2175;
$L__BB3_2173:
	setp.gt.u32 	%p2154, %r2, 2146435070;
	mov.f64 	%fd23472, %fd2;
	@%p2154 bra 	$L__BB3_2175;
	setp.gt.u32 	%p2155, %r4, 1073127582;
	selp.f64 	%fd9381, %fd4, %fd3, %p2155;
	selp.u32 	%r7818, 1, 0, %p2155;
	add.s32 	%r7819, %r3, %r7818;
	add.f64 	%fd9382, %fd9381, 0dBFF0000000000000;
	add.f64 	%fd9383, %fd9381, 0d3FF0000000000000;
	rcp.approx.ftz.f64 	%fd9384, %fd9383;
	neg.f64 	%fd9385, %fd9383;
	fma.rn.f64 	%fd9386, %fd9385, %fd9384, 0d3FF0000000000000;
	fma.rn.f64 	%fd9387, %fd9386, %fd9386, %fd9386;
	fma.rn.f64 	%fd9388, %fd9387, %fd9384, %fd9384;
	mul.f64 	%fd9389, %fd9382, %fd9388;
	fma.rn.f64 	%fd9390, %fd9382, %fd9388, %fd9389;
	mul.f64 	%fd9391, %fd9390, %fd9390;
	fma.rn.f64 	%fd9392, %fd9391, 0d3EB1380B3AE80F1E, 0d3ED0EE258B7A8B04;
	fma.rn.f64 	%fd9393, %fd9392, %fd9391, 0d3EF3B2669F02676F;
	fma.rn.f64 	%fd9394, %fd9393, %fd9391, 0d3F1745CBA9AB0956;
	fma.rn.f64 	%fd9395, %fd9394, %fd9391, 0d3F3C71C72D1B5154;
	fma.rn.f64 	%fd9396, %fd9395, %fd9391, 0d3F624924923BE72D;
	fma.rn.f64 	%fd9397, %fd9396, %fd9391, 0d3F8999999999A3C4;
	fma.rn.f64 	%fd9398, %fd9397, %fd9391, 0d3FB5555555555554;
	sub.f64 	%fd9399, %fd9382, %fd9390;
	add.f64 	%fd9400, %fd9399, %fd9399;
	neg.f64 	%fd9401, %fd9390;
	fma.rn.f64 	%fd9402, %fd9401, %fd9382, %fd9400;
	mul.f64 	%fd9403, %fd9388, %fd9402;
	mul.f64 	%fd9404, %fd9391, %fd9398;
	fma.rn.f64 	%fd9405, %fd9404, %fd9390, %fd9403;
	xor.b32  	%r7820, %r7819, -2147483648;
	mov.b32 	%r7821, 1127219200;
	mov.b64 	%fd9406, {%r7820, %r7821};
	sub.f64 	%fd9407, %fd9406, %fd1;
	fma.rn.f64 	%fd9408, %fd9407, 0d3FE62E42FEFA39EF, %fd9390;
	fma.rn.f64 	%fd9409, %fd9407, 0dBFE62E42FEFA39EF, %fd9408;
	sub.f64 	%fd9410, %fd9409, %fd9390;
	sub.f64 	%fd9411, %fd9405, %fd9410;
	fma.rn.f64 	%fd9412, %fd9407, 0d3C7ABC9E3B39803F, %fd9411;
	add.f64 	%fd23472, %fd9408, %fd9412;
$L__BB3_2175:
	mul.f64 	%fd1040, %fd23472, 0d3FFFCB923A29C77A;
	mov.b32 	%r21596, 0;
$L__BB3_2176:
	mov.u32 	%r1097, %r21596;
	cvt.u64.u32 	%rd3125, %r1097;
	add.s64 	%rd3126, %rd325, %rd3125;
	ld.u8 	%rs1572, [%rd3126];
	setp.ne.s16 	%p2158, %rs1572, 0;
	add.s32 	%r21596, %r1097, 1;
	@%p2158 bra 	$L__BB3_2176;
	mov.b32 	%r21597, 0;
$L__BB3_2178:
	mov.u32 	%r1099, %r21597;
	cvt.u64.u32 	%rd3127, %r1099;
	add.s64 	%rd3128, %rd324, %rd3127;
	ld.u8 	%rs1573, [%rd3128];
	setp.ne.s16 	%p2159, %rs1573, 0;
	add.s32 	%r21597, %r1099, 1;
	@%p2159 bra 	$L__BB3_2178;
	setp.eq.s32 	%p2160, %r1097, 0;
	@%p2160 bra 	$L__BB3_2215;
	and.b32  	%r1101, %r1097, 3;
	setp.lt.u32 	%p2161, %r1097, 4;
	mov.b32 	%r21599, 1;
	@%p2161 bra 	$L__BB3_2184;
	and.b32  	%r1102, %r1097, 2147483644;
	mov.b32 	%r21599, 1;
$L__BB3_2182:
	mov.u32 	%r1106, %r21599;
	cvt.s64.s32 	%rd3129, %r1106;
	add.s64 	%rd377, %rd325, %rd3129;
	ld.u8 	%rs1575, [%rd377+-1];
	mov.b16 	%rs4507, 0;
	setp.gt.s16 	%p2162, %rs1575, 70;
	@%p2162 bra 	$L__BB3_2222;
	setp.eq.s16 	%p2165, %rs1575, 65;
	@%p2165 bra 	$L__BB3_2226;
	bra.uni 	$L__BB3_2220;
$L__BB3_2184:
	setp.eq.s32 	%p2183, %r1101, 0;
	@%p2183 bra 	$L__BB3_2215;
	cvt.s64.s32 	%rd3131, %r21599;
	add.s64 	%rd375, %rd325, %rd3131;
	ld.u8 	%rs1599, [%rd375+-1];
	mov.b16 	%rs4504, 0;
	setp.gt.s16 	%p2184, %rs1599, 70;
	@%p2184 bra 	$L__BB3_2189;
	setp.eq.s16 	%p2187, %rs1599, 65;
	@%p2187 bra 	$L__BB3_2194;
	setp.eq.s16 	%p2188, %rs1599, 67;
	@%p2188 bra 	$L__BB3_2188;
	bra.uni 	$L__BB3_2193;
$L__BB3_2188:
	mov.b16 	%rs4504, 1;
	bra.uni 	$L__BB3_2194;
$L__BB3_2189:
	setp.eq.s16 	%p2185, %rs1599, 71;
	@%p2185 bra 	$L__BB3_2192;
	setp.ne.s16 	%p2186, %rs1599, 84;
	@%p2186 bra 	$L__BB3_2193;
	mov.b16 	%rs4504, 3;
	bra.uni 	$L__BB3_2194;
$L__BB3_2192:
	mov.b16 	%rs4504, 2;
	bra.uni 	$L__BB3_2194;
$L__BB3_2193:
	mov.b16 	%rs4504, 4;
$L__BB3_2194:
	cvt.u64.u32 	%rd3132, %r21599;
	add.s64 	%rd376, %rd44, %rd3132;
	st.local.u8 	[%rd376], %rs4504;
	setp.eq.s32 	%p2189, %r1101, 1;
	@%p2189 bra 	$L__BB3_2215;
	ld.u8 	%rs1605, [%rd375];
	mov.b16 	%rs4505, 0;
	setp.gt.s16 	%p2190, %rs1605, 70;
	@%p2190 bra 	$L__BB3_2199;
	setp.eq.s16 	%p2193, %rs1605, 65;
	@%p2193 bra 	$L__BB3_2204;
	setp.eq.s16 	%p2194, %rs1605, 67;
	@%p2194 bra 	$L__BB3_2198;
	bra.uni 	$L__BB3_2203;
$L__BB3_2198:
	mov.b16 	%rs4505, 1;
	bra.uni 	$L__BB3_2204;
$L__BB3_2199:
	setp.eq.s16 	%p2191, %rs1605, 71;
	@%p2191 bra 	$L__BB3_2202;
	setp.ne.s16 	%p2192, %rs1605, 84;
	@%p2192 bra 	$L__BB3_2203;
	mov.b16 	%rs4505, 3;
	bra.uni 	$L__BB3_2204;
$L__BB3_2202:
	mov.b16 	%rs4505, 2;
	bra.uni 	$L__BB3_2204;
$L__BB3_2203:
	mov.b16 	%rs4505, 4;
$L__BB3_2204:
	add.s32 	%r7831, %r21599, 1;
	cvt.u64.u32 	%rd3133, %r7831;
	add.s64 	%rd3134, %rd44, %rd3133;
	st.local.u8 	[%rd3134], %rs4505;
	setp.eq.s32 	%p2195, %r1101, 2;
	@%p2195 bra 	$L__BB3_2215;
	ld.u8 	%rs1611, [%rd375+1];
	mov.b16 	%rs4506, 0;
	setp.gt.s16 	%p2196, %rs1611, 70;
	@%p2196 bra 	$L__BB3_2209;
	setp.eq.s16 	%p2199, %rs1611, 65;
	@%p2199 bra 	$L__BB3_2214;
	setp.eq.s16 	%p2200, %rs1611, 67;
	@%p2200 bra 	$L__BB3_2208;
	bra.uni 	$L__BB3_2213;
$L__BB3_2208:
	mov.b16 	%rs4506, 1;
	bra.uni 	$L__BB3_2214;
$L__BB3_2209:
	setp.eq.s16 	%p2197, %rs1611, 71;
	@%p2197 bra 	$L__BB3_2212;
	setp.ne.s16 	%p2198, %rs1611, 84;
	@%p2198 bra 	$L__BB3_2213;
	mov.b16 	%rs4506, 3;
	bra.uni 	$L__BB3_2214;
$L__BB3_2212:
	mov.b16 	%rs4506, 2;
	bra.uni 	$L__BB3_2214;
$L__BB3_2213:
	mov.b16 	%rs4506, 4;
$L__BB3_2214:
	st.local.u8 	[%rd376+2], %rs4506;
$L__BB3_2215:
	setp.eq.s32 	%p2201, %r1099, 0;
	@%p2201 bra 	$L__BB3_2319;
	and.b32  	%r1104, %r1099, 3;
	setp.lt.u32 	%p2202, %r1099, 4;
	mov.b32 	%r21601, 1;
	@%p2202 bra 	$L__BB3_2288;
	and.b32  	%r1105, %r1099, 2147483644;
	mov.b32 	%r21601, 1;
$L__BB3_2218:
	sub.s32 	%r7834, %r1099, %r21601;
	cvt.u64.u32 	%rd3135, %r7834;
	add.s64 	%rd3136, %rd324, %rd3135;
	ld.u8 	%rs1617, [%rd3136];
	mov.b16 	%rs4511, 0;
	setp.gt.s16 	%p2203, %rs1617, 70;
	@%p2203 bra 	$L__BB3_2256;
	setp.eq.s16 	%p2206, %rs1617, 65;
	@%p2206 bra 	$L__BB3_2260;
	bra.uni 	$L__BB3_2254;
$L__BB3_2220:
	setp.eq.s16 	%p2166, %rs1575, 67;
	@%p2166 bra 	$L__BB3_2221;
	bra.uni 	$L__BB3_2225;
$L__BB3_2221:
	mov.b16 	%rs4507, 1;
	bra.uni 	$L__BB3_2226;
$L__BB3_2222:
	setp.eq.s16 	%p2163, %rs1575, 71;
	@%p2163 bra 	$L__BB3_12119;
	setp.eq.s16 	%p2164, %rs1575, 84;
	@%p2164 bra 	$L__BB3_2224;
	bra.uni 	$L__BB3_2225;
$L__BB3_2224:
	mov.b16 	%rs4507, 3;
	bra.uni 	$L__BB3_2226;
$L__BB3_2225:
	mov.b16 	%rs4507, 4;
$L__BB3_2226:
	cvt.u64.u32 	%rd3130, %r1106;
	add.s64 	%rd378, %rd44, %rd3130;
	st.local.u8 	[%rd378], %rs4507;
	ld.u8 	%rs1581, [%rd377];
	mov.b16 	%rs4508, 0;
	setp.gt.s16 	%p2167, %rs1581, 70;
	@%p2167 bra 	$L__BB3_2230;
	setp.eq.s16 	%p2170, %rs1581, 65;
	@%p2170 bra 	$L__BB3_2235;
	setp.eq.s16 	%p2171, %rs1581, 67;
	@%p2171 bra 	$L__BB3_2229;
	bra.uni 	$L__BB3_2234;
$L__BB3_2229:
	mov.b16 	%rs4508, 1;
	bra.uni 	$L__BB3_2235;
$L__BB3_2230:
	setp.eq.s16 	%p2168, %rs1581, 71;
	@%p2168 bra 	$L__BB3_2233;
	setp.ne.s16 	%p2169, %rs1581, 84;
	@%p2169 bra 	$L__BB3_2234;
	mov.b16 	%rs4508, 3;
	bra.uni 	$L__BB3_2235;
$L__BB3_2233:
	mov.b16 	%rs4508, 2;
	bra.uni 	$L__BB3_2235;
$L__BB3_2234:
	mov.b16 	%rs4508, 4;
$L__BB3_2235:
	st.local.u8 	[%rd378+1], %rs4508;
	ld.u8 	%rs1587, [%rd377+1];
	mov.b16 	%rs4509, 0;
	setp.gt.s16 	%p2172, %rs1587, 70;
	@%p2172 bra 	$L__BB3_2239;
	setp.eq.s16 	%p2175, %rs1587, 65;
	@%p2175 bra 	$L__BB3_2244;
	setp.eq.s16 	%p2176, %rs1587, 67;
	@%p2176 bra 	$L__BB3_2238;
	bra.uni 	$L__BB3_2243;
$L__BB3_2238:
	mov.b16 	%rs4509, 1;
	bra.uni 	$L__BB3_2244;
$L__BB3_2239:
	setp.eq.s16 	%p2173, %rs1587, 71;
	@%p2173 bra 	$L__BB3_2242;
	setp.ne.s16 	%p2174, %rs1587, 84;
	@%p2174 bra 	$L__BB3_2243;
	mov.b16 	%rs4509, 3;
	bra.uni 	$L__BB3_2244;
$L__BB3_2242:
	mov.b16 	%rs4509, 2;
	bra.uni 	$L__BB3_2244;
$L__BB3_2243:
	mov.b16 	%rs4509, 4;
$L__BB3_2244:
	st.local.u8 	[%rd378+2], %rs4509;
	ld.u8 	%rs1593, [%rd377+2];
	mov.b16 	%rs4510, 0;
	setp.gt.s16 	%p2177, %rs1593, 70;
	@%p2177 bra 	$L__BB3_2248;
	setp.eq.s16 	%p2180, %rs1593, 65;
	@%p2180 bra 	$L__BB3_2253;
	setp.eq.s16 	%p2181, %rs1593, 67;
	@%p2181 bra 	$L__BB3_2247;
	bra.uni 	$L__BB3_2252;
$L__BB3_2247:
	mov.b16 	%rs4510, 1;
	bra.uni 	$L__BB3_2253;
$L__BB3_2248:
	setp.eq.s16 	%p2178, %rs1593, 71;
	@%p2178 bra 	$L__BB3_2251;
	setp.ne.s16 	%p2179, %rs1593, 84;
	@%p2179 bra 	$L__BB3_2252;
	mov.b16 	%rs4510, 3;
	bra.uni 	$L__BB3_2253;
$L__BB3_2251:
	mov.b16 	%rs4510, 2;
	bra.uni 	$L__BB3_2253;
$L__BB3_2252:
	mov.b16 	%rs4510, 4;
$L__BB3_2253:
	st.local.u8 	[%rd378+3], %rs4510;
	add.s32 	%r21599, %r1106, 4;
	add.s32 	%r7830, %r1106, 3;
	setp.eq.s32 	%p2182, %r7830, %r1102;
	@%p2182 bra 	$L__BB3_2184;
	bra.uni 	$L__BB3_2182;
$L__BB3_2254:
	setp.eq.s16 	%p2207, %rs1617, 67;
	@%p2207 bra 	$L__BB3_2255;
	bra.uni 	$L__BB3_2259;
$L__BB3_2255:
	mov.b16 	%rs4511, 1;
	bra.uni 	$L__BB3_2260;
$L__BB3_2256:
	setp.eq.s16 	%p2204, %rs1617, 71;
	@%p2204 bra 	$L__BB3_12120;
	setp.eq.s16 	%p2205, %rs1617, 84;
	@%p2205 bra 	$L__BB3_2258;
	bra.uni 	$L__BB3_2259;
$L__BB3_2258:
	mov.b16 	%rs4511, 3;
	bra.uni 	$L__BB3_2260;
$L__BB3_2259:
	mov.b16 	%rs4511, 4;
$L__BB3_2260:
	cvt.u64.u32 	%rd3137, %r21601;
	add.s64 	%rd379, %rd45, %rd3137;
	st.local.u8 	[%rd379], %rs4511;
	not.b32 	%r7835, %r21601;
	add.s32 	%r7836, %r1099, %r7835;
	cvt.u64.u32 	%rd3138, %r7836;
	add.s64 	%rd3139, %rd324, %rd3138;
	ld.u8 	%rs1623, [%rd3139];
	mov.b16 	%rs4512, 0;
	setp.gt.s16 	%p2208, %rs1623, 70;
	@%p2208 bra 	$L__BB3_2264;
	setp.eq.s16 	%p2211, %rs1623, 65;
	@%p2211 bra 	$L__BB3_2269;
	setp.eq.s16 	%p2212, %rs1623, 67;
	@%p2212 bra 	$L__BB3_2263;
	bra.uni 	$L__BB3_2268;
$L__BB3_2263:
	mov.b16 	%rs4512, 1;
	bra.uni 	$L__BB3_2269;
$L__BB3_2264:
	setp.eq.s16 	%p2209, %rs1623, 71;
	@%p2209 bra 	$L__BB3_2267;
	setp.ne.s16 	%p2210, %rs1623, 84;
	@%p2210 bra 	$L__BB3_2268;
	mov.b16 	%rs4512, 3;
	bra.uni 	$L__BB3_2269;
$L__BB3_2267:
	mov.b16 	%rs4512, 2;
	bra.uni 	$L__BB3_2269;
$L__BB3_2268:
	mov.b16 	%rs4512, 4;
$L__BB3_2269:
	st.local.u8 	[%rd379+1], %rs4512;
	sub.s32 	%r7837, %r1099, %r21601;
	add.s32 	%r7838, %r7837, -2;
	cvt.u64.u32 	%rd3140, %r7838;
	add.s64 	%rd3141, %rd324, %rd3140;
	ld.u8 	%rs1629, [%rd3141];
	mov.b16 	%rs4513, 0;
	setp.gt.s16 	%p2213, %rs1629, 70;
	@%p2213 bra 	$L__BB3_2273;
	setp.eq.s16 	%p2216, %rs1629, 65;
	@%p2216 bra 	$L__BB3_2278;
	setp.eq.s16 	%p2217, %rs1629, 67;
	@%p2217 bra 	$L__BB3_2272;
	bra.uni 	$L__BB3_2277;
$L__BB3_2272:
	mov.b16 	%rs4513, 1;
	bra.uni 	$L__BB3_2278;
$L__BB3_2273:
	setp.eq.s16 	%p2214, %rs1629, 71;
	@%p2214 bra 	$L__BB3_2276;
	setp.ne.s16 	%p2215, %rs1629, 84;
	@%p2215 bra 	$L__BB3_2277;
	mov.b16 	%rs4513, 3;
	bra.uni 	$L__BB3_2278;
$L__BB3_2276:
	mov.b16 	%rs4513, 2;
	bra.uni 	$L__BB3_2278;
$L__BB3_2277:
	mov.b16 	%rs4513, 4;
$L__BB3_2278:
	st.local.u8 	[%rd379+2], %rs4513;
	add.s32 	%r1109, %r21601, 3;
	sub.s32 	%r7839, %r1099, %r1109;
	cvt.u64.u32 	%rd3142, %r7839;
	add.s64 	%rd3143, %rd324, %rd3142;
	ld.u8 	%rs1635, [%rd3143];
	mov.b16 	%rs4514, 0;
	setp.gt.s16 	%p2218, %rs1635, 70;
	@%p2218 bra 	$L__BB3_2282;
	setp.eq.s16 	%p2221, %rs1635, 65;
	@%p2221 bra 	$L__BB3_2287;
	setp.eq.s16 	%p2222, %rs1635, 67;
	@%p2222 bra 	$L__BB3_2281;
	bra.uni 	$L__BB3_2286;
$L__BB3_2281:
	mov.b16 	%rs4514, 1;
	bra.uni 	$L__BB3_2287;
$L__BB3_2282:
	setp.eq.s16 	%p2219, %rs1635, 71;
	@%p2219 bra 	$L__BB3_2285;
	setp.ne.s16 	%p2220, %rs1635, 84;
	@%p2220 bra 	$L__BB3_2286;
	mov.b16 	%rs4514, 3;
	bra.uni 	$L__BB3_2287;
$L__BB3_2285:
	mov.b16 	%rs4514, 2;
	bra.uni 	$L__BB3_2287;
$L__BB3_2286:
	mov.b16 	%rs4514, 4;
$L__BB3_2287:
	st.local.u8 	[%rd379+3], %rs4514;
	add.s32 	%r21601, %r21601, 4;
	setp.ne.s32 	%p2223, %r1109, %r1105;
	@%p2223 bra 	$L__BB3_2218;
$L__BB3_2288:
	setp.eq.s32 	%p2224, %r1104, 0;
	@%p2224 bra 	$L__BB3_2319;
	sub.s32 	%r7840, %r1099, %r21601;
	cvt.u64.u32 	%rd3144, %r7840;
	add.s64 	%rd3145, %rd324, %rd3144;
	ld.u8 	%rs1641, [%rd3145];
	mov.b16 	%rs4515, 0;
	setp.gt.s16 	%p2225, %rs1641, 70;
	@%p2225 bra 	$L__BB3_2293;
	setp.eq.s16 	%p2228, %rs1641, 65;
	@%p2228 bra 	$L__BB3_2298;
	setp.eq.s16 	%p2229, %rs1641, 67;
	@%p2229 bra 	$L__BB3_2292;
	bra.uni 	$L__BB3_2297;
$L__BB3_2292:
	mov.b16 	%rs4515, 1;
	bra.uni 	$L__BB3_2298;
$L__BB3_2293:
	setp.eq.s16 	%p2226, %rs1641, 71;
	@%p2226 bra 	$L__BB3_2296;
	setp.ne.s16 	%p2227, %rs1641, 84;
	@%p2227 bra 	$L__BB3_2297;
	mov.b16 	%rs4515, 3;
	bra.uni 	$L__BB3_2298;
$L__BB3_2296:
	mov.b16 	%rs4515, 2;
	bra.uni 	$L__BB3_2298;
$L__BB3_2297:
	mov.b16 	%rs4515, 4;
$L__BB3_2298:
	cvt.u64.u32 	%rd3146, %r21601;
	add.s64 	%rd380, %rd45, %rd3146;
	st.local.u8 	[%rd380], %rs4515;
	setp.eq.s32 	%p2230, %r1104, 1;
	@%p2230 bra 	$L__BB3_2319;
	not.b32 	%r7841, %r21601;
	add.s32 	%r7842, %r1099, %r7841;
	cvt.u64.u32 	%rd3147, %r7842;
	add.s64 	%rd3148, %rd324, %rd3147;
	ld.u8 	%rs1647, [%rd3148];
	mov.b16 	%rs4516, 0;
	setp.gt.s16 	%p2231, %rs1647, 70;
	@%p2231 bra 	$L__BB3_2303;
	setp.eq.s16 	%p2234, %rs1647, 65;
	@%p2234 bra 	$L__BB3_2308;
	setp.eq.s16 	%p2235, %rs1647, 67;
	@%p2235 bra 	$L__BB3_2302;
	bra.uni 	$L__BB3_2307;
$L__BB3_2302:
	mov.b16 	%rs4516, 1;
	bra.uni 	$L__BB3_2308;
$L__BB3_2303:
	setp.eq.s16 	%p2232, %rs1647, 71;
	@%p2232 bra 	$L__BB3_2306;
	setp.ne.s16 	%p2233, %rs1647, 84;
	@%p2233 bra 	$L__BB3_2307;
	mov.b16 	%rs4516, 3;
	bra.uni 	$L__BB3_2308;
$L__BB3_2306:
	mov.b16 	%rs4516, 2;
	bra.uni 	$L__BB3_2308;
$L__BB3_2307:
	mov.b16 	%rs4516, 4;
$L__BB3_2308:
	st.local.u8 	[%rd380+1], %rs4516;
	setp.eq.s32 	%p2236, %r1104, 2;
	@%p2236 bra 	$L__BB3_2319;
	sub.s32 	%r7843, %r1099, %r21601;
	add.s32 	%r7844, %r7843, -2;
	cvt.u64.u32 	%rd3149, %r7844;
	add.s64 	%rd3150, %rd324, %rd3149;
	ld.u8 	%rs1653, [%rd3150];
	mov.b16 	%rs4517, 0;
	setp.gt.s16 	%p2237, %rs1653, 70;
	@%p2237 bra 	$L__BB3_2313;
	setp.eq.s16 	%p2240, %rs1653, 65;
	@%p2240 bra 	$L__BB3_2318;
	setp.eq.s16 	%p2241, %rs1653, 67;
	@%p2241 bra 	$L__BB3_2312;
	bra.uni 	$L__BB3_2317;
$L__BB3_2312:
	mov.b16 	%rs4517, 1;
	bra.uni 	$L__BB3_2318;
$L__BB3_2313:
	setp.eq.s16 	%p2238, %rs1653, 71;
	@%p2238 bra 	$L__BB3_2316;
	setp.ne.s16 	%p2239, %rs1653, 84;
	@%p2239 bra 	$L__BB3_2317;
	mov.b16 	%rs4517, 3;
	bra.uni 	$L__BB3_2318;
$L__BB3_2316:
	mov.b16 	%rs4517, 2;
	bra.uni 	$L__BB3_2318;
$L__BB3_2317:
	mov.b16 	%rs4517, 4;
$L__BB3_2318:
	st.local.u8 	[%rd380+2], %rs4517;
$L__BB3_2319:
	cvt.u64.u32 	%rd3151, %r1099;
	cvt.u64.u32 	%rd3152, %r1097;
	add.s64 	%rd3153, %rd45, %rd3151;
	mov.b16 	%rs1658, 4;
	st.local.u8 	[%rd3153+1], %rs1658;
	st.local.u8 	[%rd45], %rs1658;
	add.s64 	%rd381, %rd44, %rd3152;
	st.local.u8 	[%rd381+1], %rs1658;
	st.local.u8 	[%rd44], %rs1658;
	@%p2160 bra 	$L__BB3_2356;
	and.b32  	%r1112, %r1099, 3;
	and.b32  	%r1113, %r1099, 2147483644;
	mov.b32 	%r21602, 1;
$L__BB3_2321:
	mov.u32 	%r1114, %r21602;
	@%p2201 bra 	$L__BB3_2349;
	setp.lt.u32 	%p2244, %r1099, 4;
	cvt.u64.u32 	%rd3154, %r1114;
	add.s64 	%rd3155, %rd44, %rd3154;
	ld.local.s8 	%r1115, [%rd3155];
	add.s32 	%r7847, %r1114, -1;
	mul.lo.s32 	%r1116, %r7847, %r1099;
	add.s32 	%r1117, %r1116, -1;
	mov.b32 	%r21604, 1;
	@%p2244 bra 	$L__BB3_2337;
	mov.b32 	%r21604, 1;
$L__BB3_2324:
	cvt.u64.u32 	%rd3156, %r21604;
	add.s64 	%rd382, %rd45, %rd3156;
	ld.local.s8 	%r7849, [%rd382];
	add.s32 	%r7850, %r7849, %r1115;
	setp.eq.s32 	%p2245, %r7850, 3;
	@%p2245 bra 	$L__BB3_2326;
	add.s32 	%r7851, %r1117, %r21604;
	mul.wide.s32 	%rd3157, %r7851, 8;
	add.s64 	%rd3158, %rd40, %rd3157;
	mov.b64 	%rd3159, 9218868437227405312;
	st.local.u64 	[%rd3158], %rd3159;
	add.s64 	%rd3160, %rd41, %rd3157;
	mov.b64 	%rd3161, -4616189618054758400;
	st.local.u64 	[%rd3160], %rd3161;
	bra.uni 	$L__BB3_2327;
$L__BB3_2326:
	add.s32 	%r7852, %r1117, %r21604;
	mul.wide.s32 	%rd3162, %r7852, 8;
	add.s64 	%rd3163, %rd40, %rd3162;
	mov.b64 	%rd3164, 0;
	st.local.u64 	[%rd3163], %rd3164;
	add.s64 	%rd3165, %rd41, %rd3162;
	mov.b64 	%rd3166, -4564063970805153792;
	st.local.u64 	[%rd3165], %rd3166;
$L__BB3_2327:
	ld.local.s8 	%r7853, [%rd382+1];
	add.s32 	%r7854, %r7853, %r1115;
	setp.eq.s32 	%p2246, %r7854, 3;
	@%p2246 bra 	$L__BB3_2329;
	add.s32 	%r7855, %r1116, %r21604;
	mul.wide.s32 	%rd3167, %r7855, 8;
	add.s64 	%rd3168, %rd40, %rd3167;
	mov.b64 	%rd3169, 9218868437227405312;
	st.local.u64 	[%rd3168], %rd3169;
	add.s64 	%rd3170, %rd41, %rd3167;
	mov.b64 	%rd3171, -4616189618054758400;
	st.local.u64 	[%rd3170], %rd3171;
	bra.uni 	$L__BB3_2330;
$L__BB3_2329:
	add.s32 	%r7856, %r1116, %r21604;
	mul.wide.s32 	%rd3172, %r7856, 8;
	add.s64 	%rd3173, %rd40, %rd3172;
	mov.b64 	%rd3174, 0;
	st.local.u64 	[%rd3173], %rd3174;
	add.s64 	%rd3175, %rd41, %rd3172;
	mov.b64 	%rd3176, -4564063970805153792;
	st.local.u64 	[%rd3175], %rd3176;
$L__BB3_2330:
	add.s32 	%r1119, %r21604, 2;
	ld.local.s8 	%r7857, [%rd382+2];
	add.s32 	%r7858, %r7857, %r1115;
	setp.eq.s32 	%p2247, %r7858, 3;
	@%p2247 bra 	$L__BB3_2332;
	add.s32 	%r7859, %r1117, %r1119;
	mul.wide.s32 	%rd3177, %r7859, 8;
	add.s64 	%rd3178, %rd40, %rd3177;
	mov.b64 	%rd3179, 9218868437227405312;
	st.local.u64 	[%rd3178], %rd3179;
	add.s64 	%rd3180, %rd41, %rd3177;
	mov.b64 	%rd3181, -4616189618054758400;
	st.local.u64 	[%rd3180], %rd3181;
	bra.uni 	$L__BB3_2333;
$L__BB3_2332:
	add.s32 	%r7860, %r1117, %r1119;
	mul.wide.s32 	%rd3182, %r7860, 8;
	add.s64 	%rd3183, %rd40, %rd3182;
	mov.b64 	%rd3184, 0;
	st.local.u64 	[%rd3183], %rd3184;
	add.s64 	%rd3185, %rd41, %rd3182;
	mov.b64 	%rd3186, -4564063970805153792;
	st.local.u64 	[%rd3185], %rd3186;
$L__BB3_2333:
	add.s32 	%r1120, %r21604, 3;
	ld.local.s8 	%r7861, [%rd382+3];
	add.s32 	%r7862, %r7861, %r1115;
	setp.eq.s32 	%p2248, %r7862, 3;
	@%p2248 bra 	$L__BB3_2335;
	add.s32 	%r7863, %r1117, %r1120;
	mul.wide.s32 	%rd3187, %r7863, 8;
	add.s64 	%rd3188, %rd40, %rd3187;
	mov.b64 	%rd3189, 9218868437227405312;
	st.local.u64 	[%rd3188], %rd3189;
	add.s64 	%rd3190, %rd41, %rd3187;
	mov.b64 	%rd3191, -4616189618054758400;
	st.local.u64 	[%rd3190], %rd3191;
	bra.uni 	$L__BB3_2336;
$L__BB3_2335:
	add.s32 	%r7864, %r1117, %r1120;
	mul.wide.s32 	%rd3192, %r7864, 8;
	add.s64 	%rd3193, %rd40, %rd3192;
	mov.b64 	%rd3194, 0;
	st.local.u64 	[%rd3193], %rd3194;
	add.s64 	%rd3195, %rd41, %rd3192;
	mov.b64 	%rd3196, -4564063970805153792;
	st.local.u64 	[%rd3195], %rd3196;
$L__BB3_2336:
	add.s32 	%r21604, %r21604, 4;
	setp.ne.s32 	%p2249, %r1120, %r1113;
	@%p2249 bra 	$L__BB3_2324;
$L__BB3_2337:
	setp.eq.s32 	%p2250, %r1112, 0;
	@%p2250 bra 	$L__BB3_2349;
	cvt.u64.u32 	%rd3197, %r21604;
	add.s64 	%rd383, %rd45, %rd3197;
	ld.local.s8 	%r7865, [%rd383];
	add.s32 	%r7866, %r7865, %r1115;
	setp.eq.s32 	%p2251, %r7866, 3;
	@%p2251 bra 	$L__BB3_2340;
	add.s32 	%r7867, %r1117, %r21604;
	mul.wide.s32 	%rd3198, %r7867, 8;
	add.s64 	%rd3199, %rd40, %rd3198;
	mov.b64 	%rd3200, 9218868437227405312;
	st.local.u64 	[%rd3199], %rd3200;
	add.s64 	%rd3201, %rd41, %rd3198;
	mov.b64 	%rd3202, -4616189618054758400;
	st.local.u64 	[%rd3201], %rd3202;
	bra.uni 	$L__BB3_2341;
$L__BB3_2340:
	add.s32 	%r7868, %r1117, %r21604;
	mul.wide.s32 	%rd3203, %r7868, 8;
	add.s64 	%rd3204, %rd40, %rd3203;
	mov.b64 	%rd3205, 0;
	st.local.u64 	[%rd3204], %rd3205;
	add.s64 	%rd3206, %rd41, %rd3203;
	mov.b64 	%rd3207, -4564063970805153792;
	st.local.u64 	[%rd3206], %rd3207;
$L__BB3_2341:
	setp.eq.s32 	%p2252, %r1112, 1;
	@%p2252 bra 	$L__BB3_2349;
	ld.local.s8 	%r7869, [%rd383+1];
	add.s32 	%r7870, %r7869, %r1115;
	setp.eq.s32 	%p2253, %r7870, 3;
	@%p2253 bra 	$L__BB3_2344;
	add.s32 	%r7871, %r1116, %r21604;
	mul.wide.s32 	%rd3208, %r7871, 8;
	add.s64 	%rd3209, %rd40, %rd3208;
	mov.b64 	%rd3210, 9218868437227405312;
	st.local.u64 	[%rd3209], %rd3210;
	add.s64 	%rd3211, %rd41, %rd3208;
	mov.b64 	%rd3212, -4616189618054758400;
	st.local.u64 	[%rd3211], %rd3212;
	bra.uni 	$L__BB3_2345;
$L__BB3_2344:
	add.s32 	%r7872, %r1116, %r21604;
	mul.wide.s32 	%rd3213, %r7872, 8;
	add.s64 	%rd3214, %rd40, %rd3213;
	mov.b64 	%rd3215, 0;
	st.local.u64 	[%rd3214], %rd3215;
	add.s64 	%rd3216, %rd41, %rd3213;
	mov.b64 	%rd3217, -4564063970805153792;
	st.local.u64 	[%rd3216], %rd3217;
$L__BB3_2345:
	setp.eq.s32 	%p2254, %r1112, 2;
	add.s32 	%r1123, %r21604, 2;
	@%p2254 bra 	$L__BB3_2349;
	ld.local.s8 	%r7873, [%rd383+2];
	add.s32 	%r7874, %r7873, %r1115;
	setp.eq.s32 	%p2255, %r7874, 3;
	@%p2255 bra 	$L__BB3_2348;
	add.s32 	%r7875, %r1117, %r1123;
	mul.wide.s32 	%rd3218, %r7875, 8;
	add.s64 	%rd3219, %rd40, %rd3218;
	mov.b64 	%rd3220, 9218868437227405312;
	st.local.u64 	[%rd3219], %rd3220;
	add.s64 	%rd3221, %rd41, %rd3218;
	mov.b64 	%rd3222, -4616189618054758400;
	st.local.u64 	[%rd3221], %rd3222;
	bra.uni 	$L__BB3_2349;
$L__BB3_2348:
	add.s32 	%r7876, %r1117, %r1123;
	mul.wide.s32 	%rd3223, %r7876, 8;
	add.s64 	%rd3224, %rd40, %rd3223;
	mov.b64 	%rd3225, 0;
	st.local.u64 	[%rd3224], %rd3225;
	add.s64 	%rd3226, %rd41, %rd3223;
	mov.b64 	%rd3227, -4564063970805153792;
	st.local.u64 	[%rd3226], %rd3227;
$L__BB3_2349:
	add.s32 	%r21602, %r1114, 1;
	setp.ne.s32 	%p2256, %r1114, %r1097;
	@%p2256 bra 	$L__BB3_2321;
	mov.b32 	%r21605, 1;
$L__BB3_2351:
	@%p2201 bra 	$L__BB3_2429;
	add.s32 	%r1128, %r21605, -1;
	mul.lo.s32 	%r7879, %r1128, %r1099;
	add.s32 	%r1129, %r7879, -1;
	cvt.u64.u32 	%rd3228, %r21605;
	add.s64 	%rd386, %rd44, %rd3228;
	sub.s32 	%r7880, %r7879, %r1099;
	add.s32 	%r1130, %r7880, -2;
	mov.b32 	%r21606, 1;
$L__BB3_2353:
	mov.u32 	%r1131, %r21606;
	add.s32 	%r1132, %r1129, %r1131;
	mul.wide.s32 	%rd3229, %r1132, 8;
	add.s64 	%rd387, %rd40, %rd3229;
	ld.local.f64 	%fd23476, [%rd387];
	abs.f64 	%fd9445, %fd23476;
	setp.geu.f64 	%p2258, %fd9445, 0d41CDCD64FF800000;
	@%p2258 bra 	$L__BB3_2428;
	ld.local.u8 	%rs125, [%rd386];
	cvt.u32.u16 	%r7881, %rs125;
	cvt.s32.s8 	%r7882, %r7881;
	cvt.u64.u32 	%rd3230, %r1131;
	add.s64 	%rd388, %rd45, %rd3230;
	ld.local.u8 	%rs126, [%rd388];
	cvt.u64.u16 	%rd3231, %rs126;
	cvt.s64.s8 	%rd389, %rd3231;
	cvt.u32.u16 	%r7883, %rs126;
	cvt.s32.s8 	%r7884, %r7883;
	add.s32 	%r7885, %r7884, %r7882;
	setp.eq.s32 	%p2259, %r7885, 3;
	mul.wide.s32 	%rd3232, %r1132, 8;
	add.s64 	%rd390, %rd41, %rd3232;
	@%p2259 bra 	$L__BB3_2388;
	mov.b64 	%rd3233, -4616189618054758400;
	st.local.u64 	[%rd390], %rd3233;
	mov.b64 	%rd3234, 9218868437227405312;
	st.local.u64 	[%rd387], %rd3234;
	mov.f64 	%fd23478, 0dBFF0000000000000;
	mov.f64 	%fd23476, 0d7FF0000000000000;
	mov.f64 	%fd23477, %fd23476;
	bra.uni 	$L__BB3_2399;
$L__BB3_2356:
	setp.eq.s32 	%p2328, %r1099, 0;
	mov.b32 	%r21612, 0;
	mov.f64 	%fd23538, 0dFFF0000000000000;
	@%p2328 bra 	$L__BB3_2372;
	ld.local.u8 	%rs1662, [%rd381];
	cvt.u32.u16 	%r7970, %rs1662;
	cvt.s32.s8 	%r1125, %r7970;
	add.s32 	%r7971, %r1097, -1;
	mad.lo.s32 	%r1126, %r1099, %r7971, -1;
	cvt.u64.u16 	%rd3305, %rs1662;
	cvt.s64.s8 	%rd384, %rd3305;
	mul.wide.s32 	%rd385, %r1125, 5;
	mov.f64 	%fd23538, 0dFFF0000000000000;
	mov.b32 	%r21612, 0;
	mov.b32 	%r21610, 1;
$L__BB3_2358:
	mov.u32 	%r1148, %r21610;
	cvt.u64.u32 	%rd3306, %r1148;
	add.s64 	%rd400, %rd45, %rd3306;
	ld.local.u8 	%rs127, [%rd400];
	cvt.u32.u16 	%r7972, %rs127;
	cvt.s32.s8 	%r7973, %r7972;
	add.s32 	%r7974, %r7973, %r1125;
	setp.ne.s32 	%p2329, %r7974, 3;
	mov.f64 	%fd23537, 0dBFF0000000000000;
	mov.f64 	%fd23536, 0d7FF0000000000000;
	@%p2329 bra 	$L__BB3_2371;
	cvt.u64.u16 	%rd3307, %rs127;
	cvt.s64.s8 	%rd3308, %rd3307;
	add.s64 	%rd3309, %rd385, %rd3308;
	shl.b64 	%rd3310, %rd3309, 3;
	add.s64 	%rd3311, %rd1, %rd3310;
	ld.global.f64 	%fd23537, [%rd3311+45440];
	ld.local.s8 	%r7975, [%rd400+1];
	cvt.u16.u64 	%rs1663, %rd384;
	cvt.s16.s8 	%rs1664, %rs127;
	mov.b32 	%r7976, {%rs1663, %rs1664};
	mov.b32 	%r7977, 1405;
	dp2a.lo.s32.u32 	%r7978, %r7976, %r7977, %r7975;
	mul.wide.s32 	%rd3312, %r7978, 8;
	add.s64 	%rd3313, %rd1, %rd3312;
	ld.global.f64 	%fd9611, [%rd3313+36240];
	add.f64 	%fd9612, %fd23537, %fd9611;
	ld.global.f64 	%fd23536, [%rd3311+45640];
	ld.global.f64 	%fd9613, [%rd3313+41240];
	add.f64 	%fd9614, %fd23536, %fd9613;
	abs.f64 	%fd9615, %fd9614;
	setp.gt.f64 	%p2330, %fd9615, 0d41CDCD64FF800000;
	selp.f64 	%fd1154, 0dBFF0000000000000, %fd9612, %p2330;
	selp.f64 	%fd1155, 0d7FF0000000000000, %fd9614, %p2330;
	mad.lo.s64 	%rd401, %rd384, 160, %rd3311;
	ld.global.f64 	%fd1156, [%rd401+21160];
	abs.f64 	%fd1157, %fd1156;
	setp.geu.f64 	%p2331, %fd1157, 0d41CDCD64FF800000;
	mad.lo.s64 	%rd402, %rd384, -800, %rd3313;
	mov.f64 	%fd23527, %fd1154;
	mov.f64 	%fd23528, %fd1155;
	@%p2331 bra 	$L__BB3_2363;
	ld.global.f64 	%fd1158, [%rd402+23000];
	abs.f64 	%fd9617, %fd1158;
	setp.geu.f64 	%p2332, %fd9617, 0d41CDCD64FF800000;
	mov.f64 	%fd23527, %fd1154;
	mov.f64 	%fd23528, %fd1155;
	@%p2332 bra 	$L__BB3_2363;
	ld.global.f64 	%fd9618, [%rd401+20160];
	add.f64 	%fd9619, %fd23537, %fd9618;
	ld.global.f64 	%fd9620, [%rd402+22000];
	add.f64 	%fd9621, %fd9619, %fd9620;
	add.f64 	%fd9622, %fd23536, %fd1156;
	add.f64 	%fd9623, %fd9622, %fd1158;
	abs.f64 	%fd9624, %fd9623;
	setp.gt.f64 	%p2333, %fd9624, 0d41CDCD64FF800000;
	selp.f64 	%fd23527, 0dBFF0000000000000, %fd9621, %p2333;
	selp.f64 	%fd23528, 0d7FF0000000000000, %fd9623, %p2333;
	add.f64 	%fd9625, %fd23528, 0d4069000000000000;
	add.f64 	%fd9626, %fd23527, 0dC016CCCCCCCCCCCD;
	add.f64 	%fd9627, %fd1040, %fd9626;
	div.rn.f64 	%fd23529, %fd9625, %fd9627;
	abs.f64 	%fd9628, %fd1155;
	setp.geu.f64 	%p2334, %fd9628, 0d41CDCD64FF800000;
	@%p2334 bra 	$L__BB3_2363;
	add.f64 	%fd9629, %fd1155, 0d4069000000000000;
	add.f64 	%fd9630, %fd1154, 0dC016CCCCCCCCCCCD;
	add.f64 	%fd9631, %fd1040, %fd9630;
	div.rn.f64 	%fd9632, %fd9629, %fd9631;
	setp.lt.f64 	%p2335, %fd9632, %fd23529;
	selp.f64 	%fd23527, %fd23527, %fd1154, %p2335;
	selp.f64 	%fd23528, %fd23528, %fd1155, %p2335;
	selp.f64 	%fd23529, %fd23529, %fd9632, %p2335;
$L__BB3_2363:
	mov.f64 	%fd23530, %fd23527;
	mov.f64 	%fd23531, %fd23528;
	@%p2331 bra 	$L__BB3_2366;
	ld.global.f64 	%fd9633, [%rd401+20160];
	add.f64 	%fd9634, %fd23537, %fd9633;
	add.f64 	%fd9635, %fd23536, %fd1156;
	abs.f64 	%fd9636, %fd9635;
	setp.gt.f64 	%p2337, %fd9636, 0d41CDCD64FF800000;
	selp.f64 	%fd23530, 0dBFF0000000000000, %fd9634, %p2337;
	selp.f64 	%fd23531, 0d7FF0000000000000, %fd9635, %p2337;
	add.f64 	%fd9637, %fd23531, 0d4069000000000000;
	add.f64 	%fd9638, %fd23530, 0dC016CCCCCCCCCCCD;
	add.f64 	%fd9639, %fd1040, %fd9638;
	div.rn.f64 	%fd23529, %fd9637, %fd9639;
	abs.f64 	%fd9640, %fd23528;
	setp.geu.f64 	%p2338, %fd9640, 0d41CDCD64FF800000;
	@%p2338 bra 	$L__BB3_2366;
	add.f64 	%fd9641, %fd23528, 0d4069000000000000;
	add.f64 	%fd9642, %fd23527, 0dC016CCCCCCCCCCCD;
	add.f64 	%fd9643, %fd1040, %fd9642;
	div.rn.f64 	%fd9644, %fd9641, %fd9643;
	setp.lt.f64 	%p2339, %fd9644, %fd23529;
	selp.f64 	%fd23530, %fd23530, %fd23527, %p2339;
	selp.f64 	%fd23531, %fd23531, %fd23528, %p2339;
	selp.f64 	%fd23529, %fd23529, %fd9644, %p2339;
$L__BB3_2366:
	ld.global.f64 	%fd1177, [%rd402+23000];
	abs.f64 	%fd9645, %fd1177;
	setp.geu.f64 	%p2340, %fd9645, 0d41CDCD64FF800000;
	mov.f64 	%fd23533, %fd23530;
	mov.f64 	%fd23534, %fd23531;
	@%p2340 bra 	$L__BB3_2369;
	ld.global.f64 	%fd9646, [%rd402+22000];
	add.f64 	%fd9647, %fd23537, %fd9646;
	add.f64 	%fd9648, %fd23536, %fd1177;
	abs.f64 	%fd9649, %fd9648;
	setp.gt.f64 	%p2341, %fd9649, 0d41CDCD64FF800000;
	selp.f64 	%fd23533, 0dBFF0000000000000, %fd9647, %p2341;
	selp.f64 	%fd23534, 0d7FF0000000000000, %fd9648, %p2341;
	add.f64 	%fd9650, %fd23534, 0d4069000000000000;
	add.f64 	%fd9651, %fd23533, 0dC016CCCCCCCCCCCD;
	add.f64 	%fd9652, %fd1040, %fd9651;
	div.rn.f64 	%fd23529, %fd9650, %fd9652;
	abs.f64 	%fd9653, %fd23531;
	setp.geu.f64 	%p2342, %fd9653, 0d41CDCD64FF800000;
	@%p2342 bra 	$L__BB3_2369;
	add.f64 	%fd9654, %fd23531, 0d4069000000000000;
	add.f64 	%fd9655, %fd23530, 0dC016CCCCCCCCCCCD;
	add.f64 	%fd9656, %fd1040, %fd9655;
	div.rn.f64 	%fd9657, %fd9654, %fd9656;
	setp.lt.f64 	%p2343, %fd9657, %fd23529;
	selp.f64 	%fd23533, %fd23533, %fd23530, %p2343;
	selp.f64 	%fd23534, %fd23534, %fd23531, %p2343;
	selp.f64 	%fd23529, %fd23529, %fd9657, %p2343;
$L__BB3_2369:
	add.f64 	%fd9658, %fd23537, 0dC016CCCCCCCCCCCD;
	add.f64 	%fd1187, %fd1040, %fd9658;
	abs.f64 	%fd9659, %fd23534;
	setp.geu.f64 	%p2344, %fd9659, 0d41CDCD64FF800000;
	@%p2344 bra 	$L__BB3_2371;
	add.f64 	%fd9660, %fd23536, 0d4069000000000000;
	div.rn.f64 	%fd9661, %fd9660, %fd1187;
	setp.lt.f64 	%p2345, %fd23529, %fd9661;
	selp.f64 	%fd23536, %fd23536, %fd23534, %p2345;
	selp.f64 	%fd23537, %fd23537, %fd23533, %p2345;
$L__BB3_2371:
	add.f64 	%fd9662, %fd23537, 0d3EB0C6F7A0B5ED8D;
	add.f64 	%fd9663, %fd23536, 0d3EB0C6F7A0B5ED8D;
	add.s32 	%r7979, %r1126, %r1148;
	mul.wide.s32 	%rd3314, %r7979, 8;
	add.s64 	%rd3315, %rd40, %rd3314;
	ld.local.f64 	%fd9664, [%rd3315];
	add.f64 	%fd9665, %fd9663, %fd9664;
	add.f64 	%fd9666, %fd9665, 0d4069000000000000;
	add.s64 	%rd3316, %rd41, %rd3314;
	ld.local.f64 	%fd9667, [%rd3316];
	add.f64 	%fd9668, %fd9662, %fd9667;
	add.f64 	%fd9669, %fd9668, 0dC016CCCCCCCCCCCD;
	add.f64 	%fd9670, %fd1040, %fd9669;
	div.rn.f64 	%fd9671, %fd9666, %fd9670;
	add.f64 	%fd9672, %fd9671, 0dC071126666666666;
	setp.gt.f64 	%p2346, %fd9672, %fd23538;
	setp.lt.f64 	%p2347, %fd9668, 0d0000000000000000;
	setp.lt.f64 	%p2348, %fd9665, 0d0000000000000000;
	and.pred  	%p2349, %p2347, %p2348;
	and.pred  	%p2350, %p2349, %p2346;
	selp.f64 	%fd23538, %fd9672, %fd23538, %p2350;
	selp.b32 	%r21612, %r1148, %r21612, %p2350;
	add.s32 	%r21610, %r1148, 1;
	setp.ne.s32 	%p2351, %r1148, %r1099;
	@%p2351 bra 	$L__BB3_2358;
$L__BB3_2372:
	abs.f64 	%fd1194, %fd23538;
	setp.gt.f64 	%p2352, %fd1194, 0d41CDCD64FF800000;
	selp.b32 	%r21632, 1, %r21612, %p2352;
	selp.b32 	%r21633, 1, %r1097, %p2352;
	cvt.u64.u32 	%rd3317, %r21633;
	add.s64 	%rd403, %rd44, %rd3317;
	ld.local.u8 	%rs128, [%rd403];
	cvt.u32.u16 	%r7980, %rs128;
	cvt.s32.s8 	%r7981, %r7980;
	cvt.s64.s32 	%rd3318, %r21632;
	add.s64 	%rd404, %rd45, %rd3318;
	ld.local.u8 	%rs4518, [%rd404];
	cvt.u32.u16 	%r7982, %rs4518;
	cvt.s32.s8 	%r7983, %r7982;
	add.s32 	%r7984, %r7983, %r7981;
	setp.ne.s32 	%p2353, %r7984, 3;
	mov.f64 	%fd23549, 0dBFF0000000000000;
	mov.f64 	%fd23548, 0d7FF0000000000000;
	@%p2353 bra 	$L__BB3_2385;
	cvt.u32.u16 	%r7985, %rs128;
	cvt.u32.u16 	%r7986, %rs4518;
	cvt.u64.u16 	%rd3319, %rs4518;
	cvt.s64.s8 	%rd3320, %rd3319;
	cvt.s32.s8 	%r7987, %r7985;
	mul.wide.s32 	%rd3321, %r7987, 5;
	add.s64 	%rd3322, %rd3321, %rd3320;
	shl.b64 	%rd3323, %rd3322, 3;
	add.s64 	%rd3324, %rd1, %rd3323;
	ld.global.f64 	%fd23549, [%rd3324+45440];
	ld.local.s8 	%r7988, [%rd404+1];
	ld.local.s8 	%rs1665, [%rd403+1];
	cvt.u32.u16 	%r7989, %rs1665;
	prmt.b32 	%r7990, %r7985, %r7989, 0x3340U;
	prmt.b32 	%r7991, %r7986, 0, 0x3340U;
	prmt.b32 	%r7992, %r7990, %r7991, 0x5410U;
	mov.b32 	%r7993, 334205;
	dp4a.s32.u32 	%r7994, %r7992, %r7993, %r7988;
	mul.wide.s32 	%rd3325, %r7994, 8;
	add.s64 	%rd3326, %rd1, %rd3325;
	ld.global.f64 	%fd9676, [%rd3326+35440];
	add.f64 	%fd9677, %fd23549, %fd9676;
	ld.global.f64 	%fd23548, [%rd3324+45640];
	ld.global.f64 	%fd9678, [%rd3326+40440];
	add.f64 	%fd9679, %fd23548, %fd9678;
	abs.f64 	%fd9680, %fd9679;
	setp.gt.f64 	%p2354, %fd9680, 0d41CDCD64FF800000;
	selp.f64 	%fd1197, 0dBFF0000000000000, %fd9677, %p2354;
	selp.f64 	%fd1198, 0d7FF0000000000000, %fd9679, %p2354;
	cvt.s16.s8 	%rs1666, %rs128;
	mov.b32 	%r7995, {%rs1666, %rs1665};
	cvt.s32.s8 	%r7996, %r7986;
	mov.b32 	%r7997, 1305;
	dp2a.lo.s32.u32 	%r7998, %r7995, %r7997, %r7996;
	mul.wide.s32 	%rd3327, %r7998, 8;
	add.s64 	%rd405, %rd1, %rd3327;
	ld.global.f64 	%fd1199, [%rd405+21000];
	abs.f64 	%fd1200, %fd1199;
	setp.geu.f64 	%p2355, %fd1200, 0d41CDCD64FF800000;
	cvt.s16.s8 	%rs1667, %rs4518;
	mov.b32 	%r7999, {%rs1666, %rs1667};
	dp2a.lo.s32.u32 	%r8000, %r7999, %r7997, %r7988;
	mul.wide.s32 	%rd3328, %r8000, 8;
	add.s64 	%rd406, %rd1, %rd3328;
	mov.f64 	%fd23539, %fd1197;
	mov.f64 	%fd23540, %fd1198;
	@%p2355 bra 	$L__BB3_2377;
	ld.global.f64 	%fd1201, [%rd406+23000];
	abs.f64 	%fd9682, %fd1201;
	setp.geu.f64 	%p2356, %fd9682, 0d41CDCD64FF800000;
	mov.f64 	%fd23539, %fd1197;
	mov.f64 	%fd23540, %fd1198;
	@%p2356 bra 	$L__BB3_2377;
	ld.global.f64 	%fd9683, [%rd405+20000];
	add.f64 	%fd9684, %fd23549, %fd9683;
	ld.global.f64 	%fd9685, [%rd406+22000];
	add.f64 	%fd9686, %fd9684, %fd9685;
	add.f64 	%fd9687, %fd23548, %fd1199;
	add.f64 	%fd9688, %fd9687, %fd1201;
	abs.f64 	%fd9689, %fd9688;
	setp.gt.f64 	%p2357, %fd9689, 0d41CDCD64FF800000;
	selp.f64 	%fd23539, 0dBFF0000000000000, %fd9686, %p2357;
	selp.f64 	%fd23540, 0d7FF0000000000000, %fd9688, %p2357;
	add.f64 	%fd9690, %fd23540, 0d4069000000000000;
	add.f64 	%fd9691, %fd23539, 0dC016CCCCCCCCCCCD;
	add.f64 	%fd9692, %fd1040, %fd9691;
	div.rn.f64 	%fd23541, %fd9690, %fd9692;
	abs.f64 	%fd9693, %fd1198;
	setp.geu.f64 	%p2358, %fd9693, 0d41CDCD64FF800000;
	@%p2358 bra 	$L__BB3_2377;
	add.f64 	%fd9694, %fd1198, 0d4069000000000000;
	add.f64 	%fd9695, %fd1197, 0dC016CCCCCCCCCCCD;
	add.f64 	%fd9696, %fd1040, %fd9695;
	div.rn.f64 	%fd9697, %fd9694, %fd9696;
	setp.lt.f64 	%p2359, %fd9697, %fd23541;
	selp.f64 	%fd23539, %fd23539, %fd1197, %p2359;
	selp.f64 	%fd23540, %fd23540, %fd1198, %p2359;
	selp.f64 	%fd23541, %fd23541, %fd9697, %p2359;
$L__BB3_2377:
	mov.f64 	%fd23542, %fd23539;
	mov.f64 	%fd23543, %fd23540;
	@%p2355 bra 	$L__BB3_2380;
	ld.global.f64 	%fd9698, [%rd405+20000];
	add.f64 	%fd9699, %fd23549, %fd9698;
	add.f64 	%fd9700, %fd23548, %fd1199;
	abs.f64 	%fd9701, %fd9700;
	setp.gt.f64 	%p2361, %fd9701, 0d41CDCD64FF800000;
	selp.f64 	%fd23542, 0dBFF0000000000000, %fd9699, %p2361;
	selp.f64 	%fd23543, 0d7FF0000000000000, %fd9700, %p2361;
	add.f64 	%fd9702, %fd23543, 0d4069000000000000;
	add.f64 	%fd9703, %fd23542, 0dC016CCCCCCCCCCCD;
	add.f64 	%fd9704, %fd1040, %fd9703;
	div.rn.f64 	%fd23541, %fd9702, %fd9704;
	abs.f64 	%fd9705, %fd23540;
	setp.geu.f64 	%p2362, %fd9705, 0d41CDCD64FF800000;
	@%p2362 bra 	$L__BB3_2380;
	add.f64 	%fd9706, %fd23540, 0d4069000000000000;
	add.f64 	%fd9707, %fd23539, 0dC016CCCCCCCCCCCD;
	add.f64 	%fd9708, %fd1040, %fd9707;
	div.rn.f64 	%fd9709, %fd9706, %fd9708;
	setp.lt.f64 	%p2363, %fd9709, %fd23541;
	selp.f64 	%fd23542, %fd23542, %fd23539, %p2363;
	selp.f64 	%fd23543, %fd23543, %fd23540, %p2363;
	selp.f64 	%fd23541, %fd23541, %fd9709, %p2363;
$L__BB3_2380:
	ld.global.f64 	%fd1220, [%rd406+23000];
	abs.f64 	%fd9710, %fd1220;
	setp.geu.f64 	%p2364, %fd9710, 0d41CDCD64FF800000;
	mov.f64 	%fd23545, %fd23542;
	mov.f64 	%fd23546, %fd23543;
	@%p2364 bra 	$L__BB3_2383;
	ld.global.f64 	%fd9711, [%rd406+22000];
	add.f64 	%fd9712, %fd23549, %fd9711;
	add.f64 	%fd9713, %fd23548, %fd1220;
	abs.f64 	%fd9714, %fd9713;
	setp.gt.f64 	%p2365, %fd9714, 0d41CDCD64FF800000;
	selp.f64 	%fd23545, 0dBFF0000000000000, %fd9712, %p2365;
	selp.f64 	%fd23546, 0d7FF0000000000000, %fd9713, %p2365;
	add.f64 	%fd9715, %fd23546, 0d4069000000000000;
	add.f64 	%fd9716, %fd23545, 0dC016CCCCCCCCCCCD;
	add.f64 	%fd9717, %fd1040, %fd9716;
	div.rn.f64 	%fd23541, %fd9715, %fd9717;
	abs.f64 	%fd9718, %fd23543;
	setp.geu.f64 	%p2366, %fd9718, 0d41CDCD64FF800000;
	@%p2366 bra 	$L__BB3_2383;
	add.f64 	%fd9719, %fd23543, 0d4069000000000000;
	add.f64 	%fd9720, %fd23542, 0dC016CCCCCCCCCCCD;
	add.f64 	%fd9721, %fd1040, %fd9720;
	div.rn.f64 	%fd9722, %fd9719, %fd9721;
	setp.lt.f64 	%p2367, %fd9722, %fd23541;
	selp.f64 	%fd23545, %fd23545, %fd23542, %p2367;
	selp.f64 	%fd23546, %fd23546, %fd23543, %p2367;
	selp.f64 	%fd23541, %fd23541, %fd9722, %p2367;
$L__BB3_2383:
	add.f64 	%fd9723, %fd23549, 0dC016CCCCCCCCCCCD;
	add.f64 	%fd1230, %fd1040, %fd9723;
	abs.f64 	%fd9724, %fd23546;
	setp.geu.f64 	%p2368, %fd9724, 0d41CDCD64FF800000;
	@%p2368 bra 	$L__BB3_2385;
	add.f64 	%fd9725, %fd23548, 0d4069000000000000;
	div.rn.f64 	%fd9726, %fd9725, %fd1230;
	setp.lt.f64 	%p2369, %fd23541, %fd9726;
	selp.f64 	%fd23548, %fd23548, %fd23546, %p2369;
	selp.f64 	%fd23549, %fd23549, %fd23545, %p2369;
$L__BB3_2385:
	setp.eq.s32 	%p2370, %r1097, 0;
	@%p2370 bra 	$L__BB3_2441;
	and.b32  	%r1155, %r1097, 15;
	setp.lt.u32 	%p2371, %r1097, 16;
	mov.b32 	%r21613, 0;
	@%p2371 bra 	$L__BB3_2431;
	and.b32  	%r21613, %r1097, 2147483632;
	mov.b32 	%r21616, 0;
	bra.uni 	$L__BB3_2430;
$L__BB3_2388:
	cvt.u32.u16 	%r7886, %rs125;
	cvt.s32.s8 	%r7887, %r7886;
	mul.wide.s32 	%rd3235, %r7887, 5;
	add.s64 	%rd391, %rd3235, %rd389;
	shl.b64 	%rd3236, %rd391, 3;
	add.s64 	%rd3237, %rd1, %rd3236;
	ld.global.f64 	%fd23478, [%rd3237+45440];
	ld.local.u8 	%rs1659, [%rd386+-1];
	cvt.u64.u16 	%rd3238, %rs1659;
	cvt.s64.s8 	%rd392, %rd3238;
	cvt.u32.u16 	%r7888, %rs126;
	ld.local.s8 	%rs1660, [%rd388+-1];
	cvt.u32.u16 	%r7889, %rs1660;
	prmt.b32 	%r7890, %r7889, %r7888, 0x3340U;
	prmt.b32 	%r7891, %r7886, 0, 0x3340U;
	prmt.b32 	%r7892, %r7890, %r7891, 0x5410U;
	cvt.u32.u16 	%r7893, %rs1659;
	cvt.s32.s8 	%r7894, %r7893;
	mov.b32 	%r7895, 359705;
	dp4a.s32.u32 	%r7896, %r7892, %r7895, %r7894;
	mul.wide.s32 	%rd3239, %r7896, 8;
	add.s64 	%rd3240, %rd1, %rd3239;
	ld.global.f64 	%fd9448, [%rd3240+35440];
	add.f64 	%fd9449, %fd23478, %fd9448;
	ld.global.f64 	%fd23477, [%rd3237+45640];
	ld.global.f64 	%fd9450, [%rd3240+40440];
	add.f64 	%fd9451, %fd23477, %fd9450;
	abs.f64 	%fd9452, %fd9451;
	setp.gt.f64 	%p2260, %fd9452, 0d41CDCD64FF800000;
	selp.f64 	%fd1044, 0dBFF0000000000000, %fd9449, %p2260;
	selp.f64 	%fd1045, 0d7FF0000000000000, %fd9451, %p2260;
	cvt.u16.u64 	%rs1661, %rd389;
	mov.b32 	%r7897, {%rs1660, %rs1661};
	mov.b32 	%r7898, 6405;
	dp2a.lo.s32.u32 	%r7899, %r7897, %r7898, %r7887;
	mul.wide.s32 	%rd3241, %r7899, 8;
	add.s64 	%rd393, %rd1, %rd3241;
	ld.global.f64 	%fd1046, [%rd393+21000];
	abs.f64 	%fd9453, %fd1046;
	setp.geu.f64 	%p2261, %fd9453, 0d41CDCD64FF800000;
	@%p2261 bra 	$L__BB3_2394;
	mad.lo.s64 	%rd3245, %rd389, 24, %rd391;
	add.s64 	%rd3246, %rd3245, %rd392;
	shl.b64 	%rd3247, %rd3246, 3;
	add.s64 	%rd394, %rd1, %rd3247;
	ld.global.f64 	%fd1047, [%rd394+23000];
	abs.f64 	%fd9468, %fd1047;
	setp.geu.f64 	%p2266, %fd9468, 0d41CDCD64FF800000;
	@%p2266 bra 	$L__BB3_2392;
	ld.global.f64 	%fd9481, [%rd393+20000];
	add.f64 	%fd9482, %fd23478, %fd9481;
	ld.global.f64 	%fd9483, [%rd394+22000];
	add.f64 	%fd9484, %fd9482, %fd9483;
	add.f64 	%fd9485, %fd23477, %fd1046;
	add.f64 	%fd9486, %fd9485, %fd1047;
	abs.f64 	%fd9487, %fd9486;
	setp.gt.f64 	%p2270, %fd9487, 0d41CDCD64FF800000;
	selp.f64 	%fd23473, 0dBFF0000000000000, %fd9484, %p2270;
	selp.f64 	%fd23474, 0d7FF0000000000000, %fd9486, %p2270;
	add.f64 	%fd9488, %fd23474, 0d4069000000000000;
	add.f64 	%fd9489, %fd23473, 0dC016CCCCCCCCCCCD;
	add.f64 	%fd9490, %fd1040, %fd9489;
	div.rn.f64 	%fd23475, %fd9488, %fd9490;
	abs.f64 	%fd9491, %fd1045;
	setp.geu.f64 	%p2271, %fd9491, 0d41CDCD64FF800000;
	@%p2271 bra 	$L__BB3_2397;
	add.f64 	%fd9492, %fd1045, 0d4069000000000000;
	add.f64 	%fd9493, %fd1044, 0dC016CCCCCCCCCCCD;
	add.f64 	%fd9494, %fd1040, %fd9493;
	div.rn.f64 	%fd9495, %fd9492, %fd9494;
	setp.lt.f64 	%p2272, %fd9495, %fd23475;
	selp.f64 	%fd23473, %fd23473, %fd1044, %p2272;
	selp.f64 	%fd23474, %fd23474, %fd1045, %p2272;
	selp.f64 	%fd23475, %fd23475, %fd9495, %p2272;
	bra.uni 	$L__BB3_2397;
$L__BB3_2392:
	ld.global.f64 	%fd9469, [%rd393+20000];
	add.f64 	%fd9470, %fd23478, %fd9469;
	add.f64 	%fd9471, %fd23477, %fd1046;
	abs.f64 	%fd9472, %fd9471;
	setp.gt.f64 	%p2267, %fd9472, 0d41CDCD64FF800000;
	selp.f64 	%fd23473, 0dBFF0000000000000, %fd9470, %p2267;
	selp.f64 	%fd23474, 0d7FF0000000000000, %fd9471, %p2267;
	add.f64 	%fd9473, %fd23474, 0d4069000000000000;
	add.f64 	%fd9474, %fd23473, 0dC016CCCCCCCCCCCD;
	add.f64 	%fd9475, %fd1040, %fd9474;
	div.rn.f64 	%fd23475, %fd9473, %fd9475;
	abs.f64 	%fd9476, %fd1045;
	setp.geu.f64 	%p2268, %fd9476, 0d41CDCD64FF800000;
	@%p2268 bra 	$L__BB3_2397;
	add.f64 	%fd9477, %fd1045, 0d4069000000000000;
	add.f64 	%fd9478, %fd1044, 0dC016CCCCCCCCCCCD;
	add.f64 	%fd9479, %fd1040, %fd9478;
	div.rn.f64 	%fd9480, %fd9477, %fd9479;
	setp.lt.f64 	%p2269, %fd9480, %fd23475;
	selp.f64 	%fd23473, %fd23473, %fd1044, %p2269;
	selp.f64 	%fd23474, %fd23474, %fd1045, %p2269;
	selp.f64 	%fd23475, %fd23475, %fd9480, %p2269;
	bra.uni 	$L__BB3_2397;
$L__BB3_2394:
	mad.lo.s64 	%rd3242, %rd389, 24, %rd391;
	add.s64 	%rd3243, %rd3242, %rd392;
	shl.b64 	%rd3244, %rd3243, 3;
	add.s64 	%rd395, %rd1, %rd3244;
	ld.global.f64 	%fd1060, [%rd395+23000];
	abs.f64 	%fd9455, %fd1060;
	setp.geu.f64 	%p2262, %fd9455, 0d41CDCD64FF800000;
	mov.f64 	%fd23473, %fd1044;
	mov.f64 	%fd23474, %fd1045;
	@%p2262 bra 	$L__BB3_2397;
	ld.global.f64 	%fd9456, [%rd395+22000];
	add.f64 	%fd9457, %fd23478, %fd9456;
	add.f64 	%fd9458, %fd23477, %fd1060;
	abs.f64 	%fd9459, %fd9458;
	setp.gt.f64 	%p2263, %fd9459, 0d41CDCD64FF800000;
	selp.f64 	%fd23473, 0dBFF0000000000000, %fd9457, %p2263;
	selp.f64 	%fd23474, 0d7FF0000000000000, %fd9458, %p2263;
	add.f64 	%fd9460, %fd23474, 0d4069000000000000;
	add.f64 	%fd9461, %fd23473, 0dC016CCCCCCCCCCCD;
	add.f64 	%fd9462, %fd1040, %fd9461;
	div.rn.f64 	%fd23475, %fd9460, %fd9462;
	abs.f64 	%fd9463, %fd1045;
	setp.geu.f64 	%p2264, %fd9463, 0d41CDCD64FF800000;
	@%p2264 bra 	$L__BB3_2397;
	add.f64 	%fd9464, %fd1045, 0d4069000000000000;
	add.f64 	%fd9465, %fd1044, 0dC016CCCCCCCCCCCD;
	add.f64 	%fd9466, %fd1040, %fd9465;
	div.rn.f64 	%fd9467, %fd9464, %fd9466;
	setp.lt.f64 	%p2265, %fd9467, %fd23475;
	selp.f64 	%fd23473, %fd23473, %fd1044, %p2265;
	selp.f64 	%fd23474, %fd23474, %fd1045, %p2265;
	selp.f64 	%fd23475, %fd23475, %fd9467, %p2265;
$L__BB3_2397:
	add.f64 	%fd9496, %fd23478, 0dC016CCCCCCCCCCCD;
	add.f64 	%fd1070, %fd1040, %fd9496;
	abs.f64 	%fd9497, %fd23474;
	setp.geu.f64 	%p2273, %fd9497, 0d41CDCD64FF800000;
	@%p2273 bra 	$L__BB3_2399;
	add.f64 	%fd9498, %fd23477, 0d4069000000000000;
	div.rn.f64 	%fd9499, %fd9498, %fd1070;
	setp.lt.f64 	%p2274, %fd23475, %fd9499;
	selp.f64 	%fd23477, %fd23477, %fd23474, %p2274;
	selp.f64 	%fd23478, %fd23478, %fd23473, %p2274;
$L__BB3_2399:
	abs.f64 	%fd9500, %fd23477;
	setp.geu.f64 	%p2275, %fd9500, 0d41CDCD64FF800000;
	@%p2275 bra 	$L__BB3_2401;
	st.local.f64 	[%rd390], %fd23478;
	st.local.f64 	[%rd387], %fd23477;
	mov.f64 	%fd23476, %fd23477;
$L__BB3_2401:
	min.u32 	%r7900, %r21605, %r1131;
	setp.lt.u32 	%p2276, %r7900, 2;
	mov.f64 	%fd23480, 0dBFF0000000000000;
	mov.f64 	%fd23481, 0d7FF0000000000000;
	@%p2276 bra 	$L__BB3_2428;
	ld.local.f64 	%fd1077, [%rd390];
	add.f64 	%fd9503, %fd23476, 0d4069000000000000;
	add.f64 	%fd9504, %fd1077, 0dC016CCCCCCCCCCCD;
	add.f64 	%fd9505, %fd1040, %fd9504;
	div.rn.f64 	%fd1078, %fd9503, %fd9505;
	add.s32 	%r1133, %r1130, %r1131;
	mul.wide.s32 	%rd3248, %r1133, 8;
	add.s64 	%rd3249, %rd40, %rd3248;
	ld.local.f64 	%fd1079, [%rd3249];
	abs.f64 	%fd9506, %fd1079;
	setp.geu.f64 	%p2277, %fd9506, 0d41CDCD64FF800000;
	@%p2277 bra 	$L__BB3_2405;
	cvt.u32.u16 	%r7901, %rs125;
	ld.local.u8 	%r7902, [%rd386+-1];
	prmt.b32 	%r7903, %r7902, %r7901, 0x3340U;
	ld.local.u8 	%r7904, [%rd388+-1];
	prmt.b32 	%r7905, %r7904, 0, 0x3340U;
	prmt.b32 	%r7906, %r7903, %r7905, 0x5410U;
	cvt.u32.u16 	%r7907, %rs126;
	cvt.s32.s8 	%r7908, %r7907;
	mov.b32 	%r7909, 334205;
	dp4a.s32.u32 	%r7910, %r7906, %r7909, %r7908;
	mul.wide.s32 	%rd3250, %r7910, 8;
	add.s64 	%rd396, %rd1, %rd3250;
	ld.global.f64 	%fd1080, [%rd396+5000];
	abs.f64 	%fd9509, %fd1080;
	setp.geu.f64 	%p2278, %fd9509, 0d41CDCD64FF800000;
	@%p2278 bra 	$L__BB3_2405;
	mul.wide.s32 	%rd3251, %r1133, 8;
	add.s64 	%rd3252, %rd41, %rd3251;
	ld.local.f64 	%fd9510, [%rd3252];
	ld.global.f64 	%fd9511, [%rd396];
	add.f64 	%fd23480, %fd9510, %fd9511;
	add.f64 	%fd23481, %fd1079, %fd1080;
$L__BB3_2405:
	add.f64 	%fd9512, %fd23481, 0d4069000000000000;
	add.f64 	%fd9513, %fd23480, 0dC016CCCCCCCCCCCD;
	add.f64 	%fd9514, %fd1040, %fd9513;
	div.rn.f64 	%fd1085, %fd9512, %fd9514;
	setp.lt.f64 	%p2279, %fd23480, 0dC0A3880000000000;
	selp.f64 	%fd23506, 0dC0A9300000000000, %fd23480, %p2279;
	selp.f64 	%fd23507, 0d0000000000000000, %fd23481, %p2279;
	setp.lt.f64 	%p2280, %fd1077, 0dC0A3880000000000;
	selp.f64 	%fd1088, 0dC0A9300000000000, %fd1077, %p2280;
	selp.f64 	%fd1089, 0d0000000000000000, %fd23476, %p2280;
	setp.gt.f64 	%p2281, %fd1085, %fd1078;
	@%p2281 bra 	$L__BB3_2407;
	setp.leu.f64 	%p2282, %fd1088, 0d0000000000000000;
	setp.leu.f64 	%p2283, %fd1089, 0d0000000000000000;
	or.pred  	%p2284, %p2282, %p2283;
	@%p2284 bra 	$L__BB3_2408;
$L__BB3_2407:
	st.local.f64 	[%rd390], %fd23506;
	st.local.f64 	[%rd387], %fd23507;
	bra.uni 	$L__BB3_2410;
$L__BB3_2408:
	setp.ltu.f64 	%p2285, %fd1078, %fd1085;
	mov.f64 	%fd23506, %fd1077;
	mov.f64 	%fd23507, %fd23476;
	@%p2285 bra 	$L__BB3_2410;
	st.local.f64 	[%rd390], %fd1088;
	st.local.f64 	[%rd387], %fd1089;
	mov.f64 	%fd23506, %fd1088;
	mov.f64 	%fd23507, %fd1089;
$L__BB3_2410:
	cvt.u64.u16 	%rd3253, %rs126;
	cvt.s64.s8 	%rd397, %rd3253;
	cvt.u64.u16 	%rd3254, %rs125;
	cvt.s64.s8 	%rd399, %rd3254;
	mov.b32 	%r21607, 3;
	mad.lo.s64 	%rd3290, %rd399, 5, %rd397;
	shl.b64 	%rd3291, %rd3290, 3;
	add.s64 	%rd3292, %rd1, %rd3291;
$L__BB3_2411:
	sub.s32 	%r7912, %r1131, %r21607;
	add.s32 	%r7913, %r7912, 1;
	setp.gt.u32 	%p2286, %r7912, 2147483646;
	selp.b32 	%r7914, %r7912, 0, %p2286;
	add.s32 	%r21609, %r7914, %r1128;
	selp.b32 	%r21608, 1, %r7913, %p2286;
	setp.lt.s32 	%p2287, %r21609, 1;
	setp.ge.s32 	%p2288, %r21608, %r1131;
	or.pred  	%p2289, %p2287, %p2288;
	@%p2289 bra 	$L__BB3_2427;
$L__BB3_2412:
	mov.u32 	%r1138, %r21609;
	add.s32 	%r21609, %r1138, -1;
	mad.lo.s32 	%r7916, %r21609, %r1099, %r21608;
	add.s32 	%r1140, %r7916, -1;
	mul.wide.s32 	%rd3255, %r1140, 8;
	add.s64 	%rd3256, %rd40, %rd3255;
	ld.local.f64 	%fd1108, [%rd3256];
	abs.f64 	%fd9515, %fd1108;
	setp.geu.f64 	%p2290, %fd9515, 0d41CDCD64FF800000;
	@%p2290 bra 	$L__BB3_2426;
	not.b32 	%r7917, %r1138;
	add.s32 	%r1141, %r21605, %r7917;
	not.b32 	%r7918, %r21608;
	add.s32 	%r1142, %r1131, %r7918;
	add.s32 	%r1143, %r1142, %r1141;
	setp.eq.s32 	%p2291, %r1141, 0;
	setp.gt.s32 	%p2292, %r1142, 0;
	and.pred  	%p2293, %p2291, %p2292;
	@%p2293 bra 	$L__BB3_2415;
	setp.ne.s32 	%p2294, %r1142, 0;
	setp.lt.s32 	%p2295, %r1141, 1;
	or.pred  	%p2296, %p2295, %p2294;
	@%p2296 bra 	$L__BB3_2420;
$L__BB3_2415:
	setp.ne.s32 	%p2305, %r1142, 1;
	setp.ne.s32 	%p2306, %r1141, 1;
	and.pred  	%p2307, %p2306, %p2305;
	@%p2307 bra 	$L__BB3_2419;
	setp.eq.s32 	%p2310, %r1141, 1;
	setp.eq.s32 	%p2311, %r1142, 1;
	and.pred  	%p2313, %p2291, %p2311;
	setp.eq.s32 	%p2314, %r1142, 0;
	and.pred  	%p2315, %p2310, %p2314;
	or.pred  	%p2316, %p2313, %p2315;
	mov.f64 	%fd23501, 0d0000000000000000;
	mov.f64 	%fd23500, 0dC0A9300000000000;
	not.pred 	%p2317, %p2316;
	@%p2317 bra 	$L__BB3_2418;
	mul.wide.u32 	%rd3295, %r1143, 8;
	add.s64 	%rd3296, %rd1, %rd3295;
	ld.global.f64 	%fd9587, [%rd3296+25192];
	cvt.u64.u32 	%rd3297, %r1138;
	add.s64 	%rd3298, %rd44, %rd3297;
	cvt.s64.s32 	%rd3299, %r21608;
	add.s64 	%rd3300, %rd45, %rd3299;
	ld.local.u8 	%r7958, [%rd3298];
	cvt.u32.u16 	%r7959, %rs125;
	prmt.b32 	%r7960, %r7958, %r7959, 0x3340U;
	ld.local.u8 	%r7961, [%rd3300];
	prmt.b32 	%r7962, %r7961, 0, 0x3340U;
	prmt.b32 	%r7963, %r7960, %r7962, 0x5410U;
	cvt.u32.u64 	%r7964, %rd397;
	mov.b32 	%r7965, 334205;
	dp4a.s32.u32 	%r7966, %r7963, %r7965, %r7964;
	mul.wide.s32 	%rd3301, %r7966, 8;
	add.s64 	%rd3302, %rd1, %rd3301;
	ld.global.f64 	%fd9588, [%rd3302+5000];
	add.f64 	%fd23501, %fd9587, %fd9588;
	ld.global.f64 	%fd9589, [%rd3296+24472];
	ld.global.f64 	%fd9590, [%rd3302];
	add.f64 	%fd23500, %fd9589, %fd9590;
$L__BB3_2418:
	add.f64 	%fd9591, %fd23501, %fd1108;
	mul.wide.s32 	%rd3303, %r1140, 8;
	add.s64 	%rd3304, %rd41, %rd3303;
	ld.local.f64 	%fd9592, [%rd3304];
	add.f64 	%fd9593, %fd23500, %fd9592;
	abs.f64 	%fd9594, %fd9591;
	setp.gt.f64 	%p2318, %fd9594, 0d41CDCD64FF800000;
	selp.f64 	%fd9595, 0dBFF0000000000000, %fd9593, %p2318;
	selp.f64 	%fd9596, 0d7FF0000000000000, %fd9591, %p2318;
	add.f64 	%fd9597, %fd9596, 0d4069000000000000;
	add.f64 	%fd9598, %fd9595, 0dC016CCCCCCCCCCCD;
	add.f64 	%fd9599, %fd1040, %fd9598;
	div.rn.f64 	%fd9600, %fd9597, %fd9599;
	add.f64 	%fd9601, %fd23507, 0d4069000000000000;
	add.f64 	%fd9602, %fd23506, 0dC016CCCCCCCCCCCD;
	add.f64 	%fd9603, %fd1040, %fd9602;
	div.rn.f64 	%fd9604, %fd9601, %fd9603;
	setp.gt.f64 	%p2319, %fd9600, %fd9604;
	selp.f64 	%fd23508, %fd9596, 0d7FF0000000000000, %p2319;
	selp.f64 	%fd23509, %fd9595, 0dBFF0000000000000, %p2319;
	bra.uni 	$L__BB3_2424;
$L__BB3_2419:
	mul.wide.s32 	%rd3279, %r1143, 8;
	add.s64 	%rd3280, %rd1, %rd3279;
	ld.global.f64 	%fd9561, [%rd3280+25192];
	cvt.u64.u32 	%rd3281, %r1138;
	add.s64 	%rd3282, %rd44, %rd3281;
	ld.local.s8 	%r7957, [%rd3282];
	mul.wide.s32 	%rd3283, %r7957, 5;
	cvt.s64.s32 	%rd3284, %r21608;
	add.s64 	%rd3285, %rd45, %rd3284;
	ld.local.s8 	%rd3286, [%rd3285];
	add.s64 	%rd3287, %rd3283, %rd3286;
	shl.b64 	%rd3288, %rd3287, 3;
	add.s64 	%rd3289, %rd1, %rd3288;
	ld.global.f64 	%fd9562, [%rd3289+45640];
	add.f64 	%fd9563, %fd9561, %fd9562;
	ld.global.f64 	%fd9564, [%rd3292+45640];
	add.f64 	%fd9565, %fd9563, %fd9564;
	add.f64 	%fd9566, %fd9565, %fd1108;
	ld.global.f64 	%fd9567, [%rd3280+24472];
	ld.global.f64 	%fd9568, [%rd3289+45440];
	add.f64 	%fd9569, %fd9567, %fd9568;
	ld.global.f64 	%fd9570, [%rd3292+45440];
	add.f64 	%fd9571, %fd9569, %fd9570;
	mul.wide.s32 	%rd3293, %r1140, 8;
	add.s64 	%rd3294, %rd41, %rd3293;
	ld.local.f64 	%fd9572, [%rd3294];
	add.f64 	%fd9573, %fd9571, %fd9572;
	abs.f64 	%fd9574, %fd9566;
	setp.gt.f64 	%p2308, %fd9574, 0d41CDCD64FF800000;
	selp.f64 	%fd9575, 0dBFF0000000000000, %fd9573, %p2308;
	selp.f64 	%fd9576, 0d7FF0000000000000, %fd9566, %p2308;
	add.f64 	%fd9577, %fd9576, 0d4069000000000000;
	add.f64 	%fd9578, %fd9575, 0dC016CCCCCCCCCCCD;
	add.f64 	%fd9579, %fd1040, %fd9578;
	div.rn.f64 	%fd9580, %fd9577, %fd9579;
	add.f64 	%fd9581, %fd23507, 0d4069000000000000;
	add.f64 	%fd9582, %fd23506, 0dC016CCCCCCCCCCCD;
	add.f64 	%fd9583, %fd1040, %fd9582;
	div.rn.f64 	%fd9584, %fd9581, %fd9583;
	setp.gt.f64 	%p2309, %fd9580, %fd9584;
	selp.f64 	%fd23508, %fd9576, 0d7FF0000000000000, %p2309;
	selp.f64 	%fd23509, %fd9575, 0dBFF0000000000000, %p2309;
	bra.uni 	$L__BB3_2424;
$L__BB3_2420:
	setp.ne.s32 	%p2297, %r1141, 1;
	setp.ne.s32 	%p2298, %r1142, 1;
	or.pred  	%p2299, %p2297, %p2298;
	@%p2299 bra 	$L__BB3_2423;
	cvt.u64.u32 	%rd3269, %r1138;
	add.s64 	%rd3270, %rd44, %rd3269;
	cvt.s64.s32 	%rd3271, %r21608;
	add.s64 	%rd3272, %rd45, %rd3271;
	ld.local.s8 	%r7939, [%rd3272+1];
	ld.local.u8 	%r7940, [%rd3270+1];
	ld.local.u8 	%r7941, [%rd3270];
	prmt.b32 	%r7942, %r7941, %r7940, 0x3340U;
	ld.local.u8 	%r7943, [%rd3272];
	prmt.b32 	%r7944, %r7943, 0, 0x3340U;
	prmt.b32 	%r7945, %r7942, %r7944, 0x5410U;
	mov.b32 	%r7946, 334205;
	dp4a.s32.u32 	%r7947, %r7945, %r7946, %r7939;
	mul.wide.s32 	%rd3273, %r7947, 8;
	add.s64 	%rd3274, %rd1, %rd3273;
	ld.global.f64 	%fd9544, [%rd3274+10000];
	ld.local.s8 	%r7948, [%rd386+-1];
	cvt.u32.u16 	%r7949, %rs126;
	ld.local.u8 	%r7950, [%rd388+-1];
	prmt.b32 	%r7951, %r7950, %r7949, 0x3340U;
	cvt.u32.u16 	%r7952, %rs125;
	prmt.b32 	%r7953, %r7952, 0, 0x3340U;
	prmt.b32 	%r7954, %r7951, %r7953, 0x5410U;
	mov.b32 	%r7955, 359705;
	dp4a.s32.u32 	%r7956, %r7954, %r7955, %r7948;
	mul.wide.s32 	%rd3275, %r7956, 8;
	add.s64 	%rd3276, %rd1, %rd3275;
	ld.global.f64 	%fd9545, [%rd3276+10000];
	add.f64 	%fd9546, %fd9544, %fd9545;
	mul.wide.s32 	%rd3277, %r1140, 8;
	add.s64 	%rd3278, %rd41, %rd3277;
	ld.local.f64 	%fd9547, [%rd3278];
	add.f64 	%fd9548, %fd9546, %fd9547;
	ld.global.f64 	%fd9549, [%rd3274+15000];
	ld.global.f64 	%fd9550, [%rd3276+15000];
	add.f64 	%fd9551, %fd9549, %fd9550;
	add.f64 	%fd9552, %fd9551, %fd1108;
	abs.f64 	%fd9553, %fd9552;
	setp.gt.f64 	%p2302, %fd9553, 0d41CDCD64FF800000;
	selp.f64 	%fd1117, 0dBFF0000000000000, %fd9548, %p2302;
	selp.f64 	%fd1118, 0d7FF0000000000000, %fd9552, %p2302;
	add.f64 	%fd9554, %fd1118, 0d4069000000000000;
	add.f64 	%fd9555, %fd1117, 0dC016CCCCCCCCCCCD;
	add.f64 	%fd9556, %fd1040, %fd9555;
	div.rn.f64 	%fd1119, %fd9554, %fd9556;
	add.f64 	%fd9557, %fd23507, 0d4069000000000000;
	add.f64 	%fd9558, %fd23506, 0dC016CCCCCCCCCCCD;
	add.f64 	%fd9559, %fd1040, %fd9558;
	div.rn.f64 	%fd1120, %fd9557, %fd9559;
	sub.f64 	%fd9560, %fd1119, %fd1120;
	setp.ltu.f64 	%p2303, %fd9560, 0d3EB0C6F7A0B5ED8D;
	mov.f64 	%fd23509, 0dBFF0000000000000;
	mov.f64 	%fd23508, 0d7FF0000000000000;
	@%p2303 bra 	$L__BB3_2424;
	setp.gt.f64 	%p2304, %fd1119, %fd1120;
	selp.f64 	%fd23508, %fd1118, 0d7FF0000000000000, %p2304;
	selp.f64 	%fd23509, %fd1117, 0dBFF0000000000000, %p2304;
	bra.uni 	$L__BB3_2424;
$L__BB3_2423:
	mul.wide.s32 	%rd3257, %r1143, 8;
	add.s64 	%rd3258, %rd1, %rd3257;
	ld.global.f64 	%fd9516, [%rd3258+24952];
	cvt.u64.u32 	%rd3259, %r1138;
	add.s64 	%rd3260, %rd44, %rd3259;
	cvt.s64.s32 	%rd3261, %r21608;
	add.s64 	%rd3262, %rd45, %rd3261;
	ld.local.s8 	%r7919, [%rd3262+1];
	ld.local.u8 	%r7920, [%rd3260+1];
	ld.local.u8 	%r7921, [%rd3260];
	prmt.b32 	%r7922, %r7921, %r7920, 0x3340U;
	ld.local.u8 	%r7923, [%rd3262];
	prmt.b32 	%r7924, %r7923, 0, 0x3340U;
	prmt.b32 	%r7925, %r7922, %r7924, 0x5410U;
	mov.b32 	%r7926, 334205;
	dp4a.s32.u32 	%r7927, %r7925, %r7926, %r7919;
	mul.wide.s32 	%rd3263, %r7927, 8;
	add.s64 	%rd3264, %rd1, %rd3263;
	ld.global.f64 	%fd9517, [%rd3264+30440];
	add.f64 	%fd9518, %fd9516, %fd9517;
	ld.local.s8 	%r7928, [%rd386+-1];
	cvt.u32.u16 	%r7929, %rs126;
	ld.local.u8 	%r7930, [%rd388+-1];
	prmt.b32 	%r7931, %r7930, %r7929, 0x3340U;
	cvt.u32.u16 	%r7932, %rs125;
	prmt.b32 	%r7933, %r7932, 0, 0x3340U;
	prmt.b32 	%r7934, %r7931, %r7933, 0x5410U;
	mov.b32 	%r7935, 359705;
	dp4a.s32.u32 	%r7936, %r7934, %r7935, %r7928;
	mul.wide.s32 	%rd3265, %r7936, 8;
	add.s64 	%rd3266, %rd1, %rd3265;
	ld.global.f64 	%fd9519, [%rd3266+30440];
	add.f64 	%fd9520, %fd9518, %fd9519;
	add.f64 	%fd9521, %fd9520, %fd1108;
	ld.global.f64 	%fd9522, [%rd3258+24232];
	ld.global.f64 	%fd9523, [%rd3264+25440];
	add.f64 	%fd9524, %fd9522, %fd9523;
	ld.global.f64 	%fd9525, [%rd3266+25440];
	add.f64 	%fd9526, %fd9524, %fd9525;
	sub.s32 	%r7937, %r1141, %r1142;
	abs.s32 	%r7938, %r7937;
	cvt.rn.f64.s32 	%fd9527, %r7938;
	fma.rn.f64 	%fd9528, %fd9527, 0dBFEEF3E864B31D04, %fd9526;
	mul.wide.s32 	%rd3267, %r1140, 8;
	add.s64 	%rd3268, %rd41, %rd3267;
	ld.local.f64 	%fd9529, [%rd3268];
	add.f64 	%fd9530, %fd9529, %fd9528;
	abs.f64 	%fd9531, %fd9521;
	setp.gt.f64 	%p2300, %fd9531, 0d41CDCD64FF800000;
	selp.f64 	%fd9532, 0dBFF0000000000000, %fd9530, %p2300;
	selp.f64 	%fd9533, 0d7FF0000000000000, %fd9521, %p2300;
	add.f64 	%fd9534, %fd9533, 0d4069000000000000;
	add.f64 	%fd9535, %fd9532, 0dC016CCCCCCCCCCCD;
	add.f64 	%fd9536, %fd1040, %fd9535;
	div.rn.f64 	%fd9537, %fd9534, %fd9536;
	add.f64 	%fd9538, %fd23507, 0d4069000000000000;
	add.f64 	%fd9539, %fd23506, 0dC016CCCCCCCCCCCD;
	add.f64 	%fd9540, %fd1040, %fd9539;
	div.rn.f64 	%fd9541, %fd9538, %fd9540;
	setp.gt.f64 	%p2301, %fd9537, %fd9541;
	selp.f64 	%fd23508, %fd9533, 0d7FF0000000000000, %p2301;
	selp.f64 	%fd23509, %fd9532, 0dBFF0000000000000, %p2301;
$L__BB3_2424:
	setp.lt.f64 	%p2320, %fd23509, 0dC0A3880000000000;
	selp.f64 	%fd1133, 0d0000000000000000, %fd23508, %p2320;
	selp.f64 	%fd1134, 0dC0A9300000000000, %fd23509, %p2320;
	abs.f64 	%fd9605, %fd1133;
	setp.geu.f64 	%p2321, %fd9605, 0d41CDCD64FF800000;
	@%p2321 bra 	$L__BB3_2426;
	st.local.f64 	[%rd387], %fd1133;
	st.local.f64 	[%rd390], %fd1134;
	mov.f64 	%fd23506, %fd1134;
	mov.f64 	%fd23507, %fd1133;
$L__BB3_2426:
	add.s32 	%r21608, %r21608, 1;
	setp.gt.u32 	%p2322, %r1138, 1;
	setp.lt.s32 	%p2323, %r21608, %r1131;
	and.pred  	%p2324, %p2322, %p2323;
	@%p2324 bra 	$L__BB3_2412;
$L__BB3_2427:
	add.s32 	%r21607, %r21607, 1;
	setp.ne.s32 	%p2325, %r21607, 33;
	@%p2325 bra 	$L__BB3_2411;
$L__BB3_2428:
	add.s32 	%r21606, %r1131, 1;
	setp.ne.s32 	%p2326, %r1131, %r1099;
	@%p2326 bra 	$L__BB3_2353;
$L__BB3_2429:
	add.s32 	%r1147, %r21605, 1;
	setp.eq.s32 	%p2327, %r21605, %r1097;
	mov.u32 	%r21605, %r1147;
	@%p2327 bra 	$L__BB3_2356;
	bra.uni 	$L__BB3_2351;
$L__BB3_2430:
	.pragma "nounroll";
	mul.wide.u32 	%rd3329, %r21616, 4;
	add.s64 	%rd3330, %rd42, %rd3329;
	mov.b32 	%r8003, 0;
	st.local.u32 	[%rd3330], %r8003;
	st.local.u32 	[%rd3330+4], %r8003;
	st.local.u32 	[%rd3330+8], %r8003;
	st.local.u32 	[%rd3330+12], %r8003;
	st.local.u32 	[%rd3330+16], %r8003;
	st.local.u32 	[%rd3330+20], %r8003;
	st.local.u32 	[%rd3330+24], %r8003;
	st.local.u32 	[%rd3330+28], %r8003;
	st.local.u32 	[%rd3330+32], %r8003;
	st.local.u32 	[%rd3330+36], %r8003;
	st.local.u32 	[%rd3330+40], %r8003;
	st.local.u32 	[%rd3330+44], %r8003;
	st.local.u32 	[%rd3330+48], %r8003;
	st.local.u32 	[%rd3330+52], %r8003;
	st.local.u32 	[%rd3330+56], %r8003;
	st.local.u32 	[%rd3330+60], %r8003;
	add.s32 	%r21616, %r21616, 16;
	setp.eq.s32 	%p2372, %r21616, %r21613;
	@%p2372 bra 	$L__BB3_2431;
	bra.uni 	$L__BB3_2430;
$L__BB3_2431:
	setp.eq.s32 	%p2373, %r1155, 0;
	@%p2373 bra 	$L__BB3_2441;
	and.b32  	%r1158, %r1097, 7;
	setp.lt.u32 	%p2374, %r1155, 8;
	@%p2374 bra 	$L__BB3_2434;
	mul.wide.u32 	%rd3331, %r21613, 4;
	add.s64 	%rd3332, %rd42, %rd3331;
	mov.b32 	%r8004, 0;
	st.local.u32 	[%rd3332], %r8004;
	st.local.u32 	[%rd3332+4], %r8004;
	st.local.u32 	[%rd3332+8], %r8004;
	st.local.u32 	[%rd3332+12], %r8004;
	st.local.u32 	[%rd3332+16], %r8004;
	st.local.u32 	[%rd3332+20], %r8004;
	st.local.u32 	[%rd3332+24], %r8004;
	st.local.u32 	[%rd3332+28], %r8004;
	add.s32 	%r21613, %r21613, 8;
$L__BB3_2434:
	setp.eq.s32 	%p2375, %r1158, 0;
	@%p2375 bra 	$L__BB3_2441;
	and.b32  	%r1161, %r1097, 3;
	setp.lt.u32 	%p2376, %r1158, 4;
	@%p2376 bra 	$L__BB3_2437;
	mul.wide.u32 	%rd3333, %r21613, 4;
	add.s64 	%rd3334, %rd42, %rd3333;
	mov.b32 	%r8005, 0;
	st.local.u32 	[%rd3334], %r8005;
	st.local.u32 	[%rd3334+4], %r8005;
	st.local.u32 	[%rd3334+8], %r8005;
	st.local.u32 	[%rd3334+12], %r8005;
	add.s32 	%r21613, %r21613, 4;
$L__BB3_2437:
	setp.eq.s32 	%p2377, %r1161, 0;
	@%p2377 bra 	$L__BB3_2441;
	mul.wide.u32 	%rd3335, %r21613, 4;
	add.s64 	%rd407, %rd42, %rd3335;
	mov.b32 	%r8006, 0;
	st.local.u32 	[%rd407], %r8006;
	setp.eq.s32 	%p2378, %r1161, 1;
	@%p2378 bra 	$L__BB3_2441;
	mov.b32 	%r8007, 0;
	st.local.u32 	[%rd407+4], %r8007;
	setp.eq.s32 	%p2379, %r1161, 2;
	@%p2379 bra 	$L__BB3_2441;
	mov.b32 	%r8008, 0;
	st.local.u32 	[%rd407+8], %r8008;
$L__BB3_2441:
	@%p2328 bra 	$L__BB3_2455;
	and.b32  	%r1164, %r1099, 15;
	setp.lt.u32 	%p2381, %r1099, 16;
	mov.b32 	%r21618, 0;
	@%p2381 bra 	$L__BB3_2445;
	and.b32  	%r21618, %r1099, 2147483632;
	mov.b32 	%r21617, 0;
$L__BB3_2444:
	.pragma "nounroll";
	mul.wide.u32 	%rd3336, %r21617, 4;
	add.s64 	%rd3337, %rd43, %rd3336;
	mov.b32 	%r8011, 0;
	st.local.u32 	[%rd3337], %r8011;
	st.local.u32 	[%rd3337+4], %r8011;
	st.local.u32 	[%rd3337+8], %r8011;
	st.local.u32 	[%rd3337+12], %r8011;
	st.local.u32 	[%rd3337+16], %r8011;
	st.local.u32 	[%rd3337+20], %r8011;
	st.local.u32 	[%rd3337+24], %r8011;
	st.local.u32 	[%rd3337+28], %r8011;
	st.local.u32 	[%rd3337+32], %r8011;
	st.local.u32 	[%rd3337+36], %r8011;
	st.local.u32 	[%rd3337+40], %r8011;
	st.local.u32 	[%rd3337+44], %r8011;
	st.local.u32 	[%rd3337+48], %r8011;
	st.local.u32 	[%rd3337+52], %r8011;
	st.local.u32 	[%rd3337+56], %r8011;
	st.local.u32 	[%rd3337+60], %r8011;
	add.s32 	%r21617, %r21617, 16;
	setp.ne.s32 	%p2382, %r21617, %r21618;
	@%p2382 bra 	$L__BB3_2444;
$L__BB3_2445:
	setp.eq.s32 	%p2383, %r1164, 0;
	@%p2383 bra 	$L__BB3_2455;
	and.b32  	%r1171, %r1099, 7;
	setp.lt.u32 	%p2384, %r1164, 8;
	@%p2384 bra 	$L__BB3_2448;
	mul.wide.u32 	%rd3338, %r21618, 4;
	add.s64 	%rd3339, %rd43, %rd3338;
	mov.b32 	%r8012, 0;
	st.local.u32 	[%rd3339], %r8012;
	st.local.u32 	[%rd3339+4], %r8012;
	st.local.u32 	[%rd3339+8], %r8012;
	st.local.u32 	[%rd3339+12], %r8012;
	st.local.u32 	[%rd3339+16], %r8012;
	st.local.u32 	[%rd3339+20], %r8012;
	st.local.u32 	[%rd3339+24], %r8012;
	st.local.u32 	[%rd3339+28], %r8012;
	add.s32 	%r21618, %r21618, 8;
$L__BB3_2448:
	setp.eq.s32 	%p2385, %r1171, 0;
	@%p2385 bra 	$L__BB3_2455;
	and.b32  	%r1174, %r1099, 3;
	setp.lt.u32 	%p2386, %r1171, 4;
	@%p2386 bra 	$L__BB3_2451;
	mul.wide.u32 	%rd3340, %r21618, 4;
	add.s64 	%rd3341, %rd43, %rd3340;
	mov.b32 	%r8013, 0;
	st.local.u32 	[%rd3341], %r8013;
	st.local.u32 	[%rd3341+4], %r8013;
	st.local.u32 	[%rd3341+8], %r8013;
	st.local.u32 	[%rd3341+12], %r8013;
	add.s32 	%r21618, %r21618, 4;
$L__BB3_2451:
	setp.eq.s32 	%p2387, %r1174, 0;
	@%p2387 bra 	$L__BB3_2455;
	mul.wide.u32 	%rd3342, %r21618, 4;
	add.s64 	%rd408, %rd43, %rd3342;
	mov.b32 	%r8014, 0;
	st.local.u32 	[%rd408], %r8014;
	setp.eq.s32 	%p2388, %r1174, 1;
	@%p2388 bra 	$L__BB3_2455;
	mov.b32 	%r8015, 0;
	st.local.u32 	[%rd408+4], %r8015;
	setp.eq.s32 	%p2389, %r1174, 2;
	@%p2389 bra 	$L__BB3_2455;
	mov.b32 	%r8016, 0;
	st.local.u32 	[%rd408+8], %r8016;
$L__BB3_2455:
	add.s32 	%r8017, %r21633, -1;
	add.s32 	%r1177, %r21632, -1;
	mad.lo.s32 	%r1178, %r8017, %r1099, %r1177;
	mul.wide.s32 	%rd3343, %r1178, 8;
	add.s64 	%rd409, %rd40, %rd3343;
	ld.local.f64 	%fd9728, [%rd409];
	abs.f64 	%fd9729, %fd9728;
	setp.geu.f64 	%p2390, %fd9729, 0d41CDCD64FF800000;
	mov.f64 	%fd23560, 0d0000000000000000;
	@%p2390 bra 	$L__BB3_2526;
	mul.wide.u32 	%rd3344, %r21633, 4;
	add.s64 	%rd3345, %rd42, %rd3344;
	st.local.u32 	[%rd3345+-4], %r21632;
	mul.wide.s32 	%rd3346, %r1177, 4;
	add.s64 	%rd3347, %rd43, %rd3346;
	st.local.u32 	[%rd3347], %r21633;
	bra.uni 	$L__BB3_2458;
$L__BB3_2457:
	cvt.s64.s32 	%rd12260, %r21632;
	add.s64 	%rd12261, %rd45, %rd12260;
	ld.local.u8 	%rs4518, [%rd12261];
$L__BB3_2458:
	cvt.s64.s32 	%rd3348, %r21633;
	add.s64 	%rd410, %rd44, %rd3348;
	ld.local.u8 	%rs132, [%rd410];
	cvt.u32.u16 	%r8018, %rs132;
	cvt.s32.s8 	%r8019, %r8018;
	cvt.u32.u16 	%r8020, %rs4518;
	cvt.s32.s8 	%r8021, %r8020;
	add.s32 	%r8022, %r8021, %r8019;
	setp.eq.s32 	%p2391, %r8022, 3;
	@%p2391 bra 	$L__BB3_2460;
	add.s32 	%r8023, %r21633, -1;
	mad.lo.s32 	%r8024, %r8023, %r1099, %r21632;
	add.s32 	%r8025, %r8024, -1;
	mul.wide.s32 	%rd3349, %r8025, 8;
	add.s64 	%rd3350, %rd41, %rd3349;
	mov.b64 	%rd3351, -4616189618054758400;
	st.local.u64 	[%rd3350], %rd3351;
	add.s64 	%rd3352, %rd40, %rd3349;
	mov.b64 	%rd3353, 9218868437227405312;
	st.local.u64 	[%rd3352], %rd3353;
	mov.f64 	%fd23554, 0dBFF0000000000000;
	mov.f64 	%fd23553, 0d7FF0000000000000;
	bra.uni 	$L__BB3_2471;
$L__BB3_2460:
	cvt.s32.s8 	%r8027, %r8018;
	mul.wide.s32 	%rd3354, %r8027, 5;
	cvt.u64.u16 	%rd3355, %rs4518;
	cvt.s64.s8 	%rd411, %rd3355;
	add.s64 	%rd412, %rd3354, %rd411;
	shl.b64 	%rd3356, %rd412, 3;
	add.s64 	%rd3357, %rd1, %rd3356;
	ld.global.f64 	%fd23554, [%rd3357+45440];
	cvt.s64.s32 	%rd3358, %r21632;
	add.s64 	%rd3359, %rd45, %rd3358;
	ld.local.u8 	%rs1668, [%rd410+-1];
	cvt.u64.u16 	%rd3360, %rs1668;
	cvt.s64.s8 	%rd413, %rd3360;
	ld.local.s8 	%rs1669, [%rd3359+-1];
	cvt.u32.u16 	%r8028, %rs1669;
	cvt.u32.u16 	%r8029, %rs4518;
	prmt.b32 	%r8030, %r8029, %r8028, 0x3340U;
	prmt.b32 	%r8031, %r8018, 0, 0x3340U;
	prmt.b32 	%r8032, %r8030, %r8031, 0x5410U;
	cvt.u32.u16 	%r8033, %rs1668;
	cvt.s32.s8 	%r8034, %r8033;
	mov.b32 	%r8035, 334205;
	dp4a.s32.u32 	%r8036, %r8032, %r8035, %r8034;
	mul.wide.s32 	%rd3361, %r8036, 8;
	add.s64 	%rd3362, %rd1, %rd3361;
	ld.global.f64 	%fd9732, [%rd3362+35440];
	add.f64 	%fd9733, %fd23554, %fd9732;
	ld.global.f64 	%fd23553, [%rd3357+45640];
	ld.global.f64 	%fd9734, [%rd3362+40440];
	add.f64 	%fd9735, %fd23553, %fd9734;
	abs.f64 	%fd9736, %fd9735;
	setp.gt.f64 	%p2392, %fd9736, 0d41CDCD64FF800000;
	selp.f64 	%fd1237, 0dBFF0000000000000, %fd9733, %p2392;
	selp.f64 	%fd1238, 0d7FF0000000000000, %fd9735, %p2392;
	cvt.s16.s8 	%rs1670, %rs4518;
	mov.b32 	%r8037, {%rs1670, %rs1669};
	mov.b32 	%r8038, 1305;
	dp2a.lo.s32.u32 	%r8039, %r8037, %r8038, %r8027;
	mul.wide.s32 	%rd3363, %r8039, 8;
	add.s64 	%rd414, %rd1, %rd3363;
	ld.global.f64 	%fd1239, [%rd414+21000];
	abs.f64 	%fd9737, %fd1239;
	setp.geu.f64 	%p2393, %fd9737, 0d41CDCD64FF800000;
	@%p2393 bra 	$L__BB3_2466;
	mad.lo.s64 	%rd3367, %rd411, 24, %rd412;
	add.s64 	%rd3368, %rd3367, %rd413;
	shl.b64 	%rd3369, %rd3368, 3;
	add.s64 	%rd415, %rd1, %rd3369;
	ld.global.f64 	%fd1240, [%rd415+23000];
	abs.f64 	%fd9752, %fd1240;
	setp.geu.f64 	%p2398, %fd9752, 0d41CDCD64FF800000;
	@%p2398 bra 	$L__BB3_2464;
	ld.global.f64 	%fd9765, [%rd414+20000];
	add.f64 	%fd9766, %fd23554, %fd9765;
	ld.global.f64 	%fd9767, [%rd415+22000];
	add.f64 	%fd9768, %fd9766, %fd9767;
	add.f64 	%fd9769, %fd23553, %fd1239;
	add.f64 	%fd9770, %fd9769, %fd1240;
	abs.f64 	%fd9771, %fd9770;
	setp.gt.f64 	%p2402, %fd9771, 0d41CDCD64FF800000;
	selp.f64 	%fd23550, 0dBFF0000000000000, %fd9768, %p2402;
	selp.f64 	%fd23551, 0d7FF0000000000000, %fd9770, %p2402;
	add.f64 	%fd9772, %fd23551, 0d4069000000000000;
	add.f64 	%fd9773, %fd23550, 0dC016CCCCCCCCCCCD;
	add.f64 	%fd9774, %fd1040, %fd9773;
	div.rn.f64 	%fd23552, %fd9772, %fd9774;
	abs.f64 	%fd9775, %fd1238;
	setp.geu.f64 	%p2403, %fd9775, 0d41CDCD64FF800000;
	@%p2403 bra 	$L__BB3_2469;
	add.f64 	%fd9776, %fd1238, 0d4069000000000000;
	add.f64 	%fd9777, %fd1237, 0dC016CCCCCCCCCCCD;
	add.f64 	%fd9778, %fd1040, %fd9777;
	div.rn.f64 	%fd9779, %fd9776, %fd9778;
	setp.lt.f64 	%p2404, %fd9779, %fd23552;
	selp.f64 	%fd23550, %fd23550, %fd1237, %p2404;
	selp.f64 	%fd23551, %fd23551, %fd1238, %p2404;
	selp.f64 	%fd23552, %fd23552, %fd9779, %p2404;
	bra.uni 	$L__BB3_2469;
$L__BB3_2464:
	ld.global.f64 	%fd9753, [%rd414+20000];
	add.f64 	%fd9754, %fd23554, %fd9753;
	add.f64 	%fd9755, %fd23553, %fd1239;
	abs.f64 	%fd9756, %fd9755;
	setp.gt.f64 	%p2399, %fd9756, 0d41CDCD64FF800000;
	selp.f64 	%fd23550, 0dBFF0000000000000, %fd9754, %p2399;
	selp.f64 	%fd23551, 0d7FF0000000000000, %fd9755, %p2399;
	add.f64 	%fd9757, %fd23551, 0d4069000000000000;
	add.f64 	%fd9758, %fd23550, 0dC016CCCCCCCCCCCD;
	add.f64 	%fd9759, %fd1040, %fd9758;
	div.rn.f64 	%fd23552, %fd9757, %fd9759;
	abs.f64 	%fd9760, %fd1238;
	setp.geu.f64 	%p2400, %fd9760, 0d41CDCD64FF800000;
	@%p2400 bra 	$L__BB3_2469;
	add.f64 	%fd9761, %fd1238, 0d4069000000000000;
	add.f64 	%fd9762, %fd1237, 0dC016CCCCCCCCCCCD;
	add.f64 	%fd9763, %fd1040, %fd9762;
	div.rn.f64 	%fd9764, %fd9761, %fd9763;
	setp.lt.f64 	%p2401, %fd9764, %fd23552;
	selp.f64 	%fd23550, %fd23550, %fd1237, %p2401;
	selp.f64 	%fd23551, %fd23551, %fd1238, %p2401;
	selp.f64 	%fd23552, %fd23552, %fd9764, %p2401;
	bra.uni 	$L__BB3_2469;
$L__BB3_2466:
	mad.lo.s64 	%rd3364, %rd411, 24, %rd412;
	add.s64 	%rd3365, %rd3364, %rd413;
	shl.b64 	%rd3366, %rd3365, 3;
	add.s64 	%rd416, %rd1, %rd3366;
	ld.global.f64 	%fd1253, [%rd416+23000];
	abs.f64 	%fd9739, %fd1253;
	setp.geu.f64 	%p2394, %fd9739, 0d41CDCD64FF800000;
	mov.f64 	%fd23550, %fd1237;
	mov.f64 	%fd23551, %fd1238;
	@%p2394 bra 	$L__BB3_2469;
	ld.global.f64 	%fd9740, [%rd416+22000];
	add.f64 	%fd9741, %fd23554, %fd9740;
	add.f64 	%fd9742, %fd23553, %fd1253;
	abs.f64 	%fd9743, %fd9742;
	setp.gt.f64 	%p2395, %fd9743, 0d41CDCD64FF800000;
	selp.f64 	%fd23550, 0dBFF0000000000000, %fd9741, %p2395;
	selp.f64 	%fd23551, 0d7FF0000000000000, %fd9742, %p2395;
	add.f64 	%fd9744, %fd23551, 0d4069000000000000;
	add.f64 	%fd9745, %fd23550, 0dC016CCCCCCCCCCCD;
	add.f64 	%fd9746, %fd1040, %fd9745;
	div.rn.f64 	%fd23552, %fd9744, %fd9746;
	abs.f64 	%fd9747, %fd1238;
	setp.geu.f64 	%p2396, %fd9747, 0d41CDCD64FF800000;
	@%p2396 bra 	$L__BB3_2469;
	add.f64 	%fd9748, %fd1238, 0d4069000000000000;
	add.f64 	%fd9749, %fd1237, 0dC016CCCCCCCCCCCD;
	add.f64 	%fd9750, %fd1040, %fd9749;
	div.rn.f64 	%fd9751, %fd9748, %fd9750;
	setp.lt.f64 	%p2397, %fd9751, %fd23552;
	selp.f64 	%fd23550, %fd23550, %fd1237, %p2397;
	selp.f64 	%fd23551, %fd23551, %fd1238, %p2397;
	selp.f64 	%fd23552, %fd23552, %fd9751, %p2397;
$L__BB3_2469:
	add.f64 	%fd9780, %fd23554, 0dC016CCCCCCCCCCCD;
	add.f64 	%fd1263, %fd1040, %fd9780;
	abs.f64 	%fd9781, %fd23551;
	setp.geu.f64 	%p2405, %fd9781, 0d41CDCD64FF800000;
	@%p2405 bra 	$L__BB3_2471;
	add.f64 	%fd9782, %fd23553, 0d4069000000000000;
	div.rn.f64 	%fd9783, %fd9782, %fd1263;
	setp.lt.f64 	%p2406, %fd23552, %fd9783;
	selp.f64 	%fd23553, %fd23553, %fd23551, %p2406;
	selp.f64 	%fd23554, %fd23554, %fd23550, %p2406;
$L__BB3_2471:
	add.s32 	%r1183, %r21633, -1;
	mul.lo.s32 	%r1184, %r1183, %r1099;
	add.s32 	%r1185, %r21632, -1;
	add.s32 	%r1186, %r1185, %r1184;
	mul.wide.s32 	%rd3370, %r1186, 8;
	add.s64 	%rd3371, %rd41, %rd3370;
	ld.local.f64 	%fd1268, [%rd3371];
	abs.f64 	%fd1269, %fd1268;
	abs.f64 	%fd9784, %fd23554;
	max.f64 	%fd9786, %fd1269, %fd9784;
	setp.gt.f64 	%p2407, %fd9786, 0d41CDCD64FF800000;
	sub.f64 	%fd9787, %fd1268, %fd23554;
	abs.f64 	%fd9788, %fd9787;
	setp.geu.f64 	%p2408, %fd9788, 0d3EE4F8B588E368F1;
	or.pred  	%p2409, %p2407, %p2408;
	@%p2409 bra 	$L__BB3_2473;
	mul.wide.s32 	%rd3372, %r1186, 8;
	add.s64 	%rd3373, %rd40, %rd3372;
	ld.local.f64 	%fd9790, [%rd3373];
	abs.f64 	%fd9791, %fd9790;
	abs.f64 	%fd9792, %fd23553;
	max.f64 	%fd9794, %fd9791, %fd9792;
	setp.leu.f64 	%p2410, %fd9794, 0d41CDCD64FF800000;
	sub.f64 	%fd9795, %fd9790, %fd23553;
	abs.f64 	%fd9796, %fd9795;
	setp.lt.f64 	%p2411, %fd9796, 0d3EE4F8B588E368F1;
	and.pred  	%p2412, %p2410, %p2411;
	@%p2412 bra 	$L__BB3_2495;
$L__BB3_2473:
	mov.pred 	%p13876, -1;
	min.s32 	%r20731, %r21632, %r21633;
	setp.lt.s32 	%p13587, %r20731, 2;
	@%p13587 bra 	$L__BB3_2476;
	cvt.u64.u32 	%rd12188, %r1183;
	add.s64 	%rd12189, %rd44, %rd12188;
	cvt.u64.u32 	%rd12190, %r1185;
	add.s64 	%rd12191, %rd45, %rd12190;
	cvt.u64.u32 	%rd12192, %r21632;
	add.s64 	%rd12193, %rd45, %rd12192;
	ld.local.s8 	%r20732, [%rd12193];
	ld.local.u8 	%r20733, [%rd12189];
	prmt.b32 	%r20735, %r8018, %r20733, 0x3340U;
	ld.local.u8 	%r20736, [%rd12191];
	prmt.b32 	%r20737, %r20736, 0, 0x3340U;
	prmt.b32 	%r20738, %r20735, %r20737, 0x5410U;
	mov.b32 	%r20739, 359705;
	dp4a.s32.u32 	%r20740, %r20738, %r20739, %r20732;
	mul.wide.s32 	%rd12194, %r20740, 8;
	add.s64 	%rd12195, %rd1, %rd12194;
	ld.global.f64 	%fd22618, [%rd12195];
	sub.s32 	%r20741, %r1184, %r1099;
	add.s32 	%r1187, %r21632, -2;
	add.s32 	%r20742, %r1187, %r20741;
	mul.wide.s32 	%rd12196, %r20742, 8;
	add.s64 	%rd12197, %rd41, %rd12196;
	ld.local.f64 	%fd22619, [%rd12197];
	add.f64 	%fd22620, %fd22618, %fd22619;
	abs.f64 	%fd22621, %fd22620;
	max.f64 	%fd22623, %fd1269, %fd22621;
	setp.gt.f64 	%p13589, %fd22623, 0d41CDCD64FF800000;
	sub.f64 	%fd22624, %fd1268, %fd22620;
	abs.f64 	%fd22625, %fd22624;
	setp.geu.f64 	%p13590, %fd22625, 0d3EE4F8B588E368F1;
	or.pred  	%p13591, %p13589, %p13590;
	@%p13591 bra 	$L__BB3_2476;
	add.s32 	%r20743, %r21633, -2;
	mul.wide.u32 	%rd12198, %r20743, 4;
	add.s64 	%rd12199, %rd42, %rd12198;
	st.local.u32 	[%rd12199], %r1185;
	mul.wide.u32 	%rd12200, %r1187, 4;
	add.s64 	%rd12201, %rd43, %rd12200;
	st.local.u32 	[%rd12201], %r1183;
	mov.pred 	%p13876, 0;
	mov.u32 	%r21632, %r1185;
	mov.u32 	%r21633, %r1183;
$L__BB3_2476:
	not.pred 	%p13593, %p13876;
	@%p13593 bra 	$L__BB3_2457;
	mov.b32 	%r21629, 3;
$L__BB3_2478:
	mov.u32 	%r1192, %r21629;
	add.s32 	%r1193, %r21633, -1;
	sub.s32 	%r20745, %r21632, %r1192;
	add.s32 	%r20746, %r20745, 1;
	setp.gt.u32 	%p13595, %r20745, 2147483646;
	abs.s32 	%r20747, %r20745;
	selp.b32 	%r1194, %r20747, 0, %p13595;
	sub.s32 	%r21631, %r1193, %r1194;
	selp.b32 	%r21630, 1, %r20746, %p13595;
	setp.lt.s32 	%p13596, %r21631, 1;
	setp.ge.s32 	%p13597, %r21630, %r21632;
	mov.pred 	%p13877, -1;
	or.pred  	%p13598, %p13596, %p13597;
	@%p13598 bra 	$L__BB3_2494;
	cvt.s64.s32 	%rd12202, %r21632;
	add.s64 	%rd417, %rd45, %rd12202;
	add.s32 	%r20749, %r21632, -1;
	cvt.s64.s32 	%rd12203, %r21633;
	add.s64 	%rd418, %rd44, %rd12203;
	mad.lo.s32 	%r20750, %r1193, %r1099, %r20749;
	mul.wide.s32 	%rd12204, %r20750, 8;
	add.s64 	%rd419, %rd40, %rd12204;
	add.s64 	%rd12205, %rd41, %rd12204;
	ld.local.f64 	%fd1270, [%rd12205];
	abs.f64 	%fd1271, %fd1270;
	add.s32 	%r20751, %r20749, %r1194;
	sub.s32 	%r20752, %r20751, %r21630;
	mul.wide.s32 	%rd12206, %r20752, 8;
	add.s64 	%rd420, %rd1, %rd12206;
	add.f64 	%fd22627, %fd1270, 0dC016CCCCCCCCCCCD;
	add.f64 	%fd1272, %fd1040, %fd22627;
	mul.wide.u32 	%rd12207, %r20752, 8;
	add.s64 	%rd421, %rd1, %rd12207;
$L__BB3_2480:
	not.b32 	%r20753, %r21631;
	add.s32 	%r1199, %r21633, %r20753;
	not.b32 	%r20754, %r21630;
	add.s32 	%r1200, %r21632, %r20754;
	setp.eq.s32 	%p13599, %r1199, 0;
	setp.gt.s32 	%p13600, %r1200, 0;
	and.pred  	%p13601, %p13599, %p13600;
	@%p13601 bra 	$L__BB3_2482;
	setp.ne.s32 	%p13602, %r1200, 0;
	setp.lt.s32 	%p13603, %r1199, 1;
	or.pred  	%p13604, %p13603, %p13602;
	@%p13604 bra 	$L__BB3_2487;
$L__BB3_2482:
	setp.ne.s32 	%p13611, %r1200, 1;
	setp.ne.s32 	%p13612, %r1199, 1;
	and.pred  	%p13613, %p13612, %p13611;
	@%p13613 bra 	$L__BB3_2486;
	setp.eq.s32 	%p13615, %r1199, 1;
	setp.eq.s32 	%p13616, %r1200, 1;
	setp.eq.s32 	%p13617, %r1199, 0;
	and.pred  	%p13618, %p13617, %p13616;
	setp.eq.s32 	%p13619, %r1200, 0;
	and.pred  	%p13620, %p13615, %p13619;
	or.pred  	%p13621, %p13618, %p13620;
	mov.f64 	%fd23556, 0d0000000000000000;
	mov.f64 	%fd23555, 0dC0A9300000000000;
	not.pred 	%p13622, %p13621;
	@%p13622 bra 	$L__BB3_2485;
	ld.global.f64 	%fd22682, [%rd421+25192];
	cvt.u64.u32 	%rd12247, %r21631;
	add.s64 	%rd12248, %rd44, %rd12247;
	cvt.s64.s32 	%rd12249, %r21630;
	add.s64 	%rd12250, %rd45, %rd12249;
	ld.local.s8 	%r20804, [%rd417];
	ld.local.u8 	%r20805, [%rd12248];
	ld.local.u8 	%r20806, [%rd418];
	prmt.b32 	%r20807, %r20805, %r20806, 0x3340U;
	ld.local.u8 	%r20808, [%rd12250];
	prmt.b32 	%r20809, %r20808, 0, 0x3340U;
	prmt.b32 	%r20810, %r20807, %r20809, 0x5410U;
	mov.b32 	%r20811, 334205;
	dp4a.s32.u32 	%r20812, %r20810, %r20811, %r20804;
	mul.wide.s32 	%rd12251, %r20812, 8;
	add.s64 	%rd12252, %rd1, %rd12251;
	ld.global.f64 	%fd22683, [%rd12252+5000];
	add.f64 	%fd23556, %fd22682, %fd22683;
	ld.global.f64 	%fd22684, [%rd421+24472];
	ld.global.f64 	%fd22685, [%rd12252];
	add.f64 	%fd23555, %fd22684, %fd22685;
$L__BB3_2485:
	add.s32 	%r20813, %r21631, -1;
	mad.lo.s32 	%r20814, %r20813, %r1099, %r21630;
	add.s32 	%r20815, %r20814, -1;
	mul.wide.s32 	%rd12253, %r20815, 8;
	add.s64 	%rd12254, %rd40, %rd12253;
	ld.local.f64 	%fd22686, [%rd12254];
	add.f64 	%fd22687, %fd23556, %fd22686;
	add.s64 	%rd12255, %rd41, %rd12253;
	ld.local.f64 	%fd22688, [%rd12255];
	add.f64 	%fd22689, %fd23555, %fd22688;
	abs.f64 	%fd22690, %fd22687;
	setp.gt.f64 	%p13623, %fd22690, 0d41CDCD64FF800000;
	selp.f64 	%fd23558, 0dBFF0000000000000, %fd22689, %p13623;
	selp.f64 	%fd23557, 0d7FF0000000000000, %fd22687, %p13623;
	bra.uni 	$L__BB3_2490;
$L__BB3_2486:
	ld.global.f64 	%fd22665, [%rd420+25192];
	cvt.u64.u32 	%rd12230, %r21631;
	add.s64 	%rd12231, %rd44, %rd12230;
	ld.local.s8 	%r20799, [%rd12231];
	mul.wide.s32 	%rd12232, %r20799, 5;
	cvt.s64.s32 	%rd12233, %r21630;
	add.s64 	%rd12234, %rd45, %rd12233;
	ld.local.s8 	%rd12235, [%rd12234];
	add.s64 	%rd12236, %rd12232, %rd12235;
	shl.b64 	%rd12237, %rd12236, 3;
	add.s64 	%rd12238, %rd1, %rd12237;
	ld.global.f64 	%fd22666, [%rd12238+45640];
	add.f64 	%fd22667, %fd22665, %fd22666;
	ld.local.s8 	%r20800, [%rd418];
	mul.wide.s32 	%rd12239, %r20800, 5;
	ld.local.s8 	%rd12240, [%rd417];
	add.s64 	%rd12241, %rd12239, %rd12240;
	shl.b64 	%rd12242, %rd12241, 3;
	add.s64 	%rd12243, %rd1, %rd12242;
	ld.global.f64 	%fd22668, [%rd12243+45640];
	add.f64 	%fd22669, %fd22667, %fd22668;
	add.s32 	%r20801, %r21631, -1;
	mad.lo.s32 	%r20802, %r20801, %r1099, %r21630;
	add.s32 	%r20803, %r20802, -1;
	mul.wide.s32 	%rd12244, %r20803, 8;
	add.s64 	%rd12245, %rd40, %rd12244;
	ld.local.f64 	%fd22670, [%rd12245];
	add.f64 	%fd22671, %fd22669, %fd22670;
	ld.global.f64 	%fd22672, [%rd420+24472];
	ld.global.f64 	%fd22673, [%rd12238+45440];
	add.f64 	%fd22674, %fd22672, %fd22673;
	ld.global.f64 	%fd22675, [%rd12243+45440];
	add.f64 	%fd22676, %fd22674, %fd22675;
	add.s64 	%rd12246, %rd41, %rd12244;
	ld.local.f64 	%fd22677, [%rd12246];
	add.f64 	%fd22678, %fd22676, %fd22677;
	abs.f64 	%fd22679, %fd22671;
	setp.gt.f64 	%p13614, %fd22679, 0d41CDCD64FF800000;
	selp.f64 	%fd23558, 0dBFF0000000000000, %fd22678, %p13614;
	selp.f64 	%fd23557, 0d7FF0000000000000, %fd22671, %p13614;
	bra.uni 	$L__BB3_2490;
$L__BB3_2487:
	setp.ne.s32 	%p13605, %r1199, 1;
	setp.ne.s32 	%p13606, %r1200, 1;
	or.pred  	%p13607, %p13605, %p13606;
	@%p13607 bra 	$L__BB3_2489;
	cvt.u64.u32 	%rd12219, %r21631;
	add.s64 	%rd12220, %rd44, %rd12219;
	cvt.s64.s32 	%rd12221, %r21630;
	add.s64 	%rd12222, %rd45, %rd12221;
	ld.local.s8 	%r20778, [%rd12222+1];
	ld.local.u8 	%r20779, [%rd12220+1];
	ld.local.u8 	%r20780, [%rd12220];
	prmt.b32 	%r20781, %r20780, %r20779, 0x3340U;
	ld.local.u8 	%r20782, [%rd12222];
	prmt.b32 	%r20783, %r20782, 0, 0x3340U;
	prmt.b32 	%r20784, %r20781, %r20783, 0x5410U;
	mov.b32 	%r20785, 334205;
	dp4a.s32.u32 	%r20786, %r20784, %r20785, %r20778;
	mul.wide.s32 	%rd12223, %r20786, 8;
	add.s64 	%rd12224, %rd1, %rd12223;
	ld.global.f64 	%fd22645, [%rd12224+10000];
	ld.local.s8 	%r20787, [%rd418+-1];
	ld.local.u8 	%r20788, [%rd417];
	ld.local.u8 	%r20789, [%rd417+-1];
	prmt.b32 	%r20790, %r20789, %r20788, 0x3340U;
	ld.local.u8 	%r20791, [%rd418];
	prmt.b32 	%r20792, %r20791, 0, 0x3340U;
	prmt.b32 	%r20793, %r20790, %r20792, 0x5410U;
	mov.b32 	%r20794, 359705;
	dp4a.s32.u32 	%r20795, %r20793, %r20794, %r20787;
	mul.wide.s32 	%rd12225, %r20795, 8;
	add.s64 	%rd12226, %rd1, %rd12225;
	ld.global.f64 	%fd22646, [%rd12226+10000];
	add.f64 	%fd22647, %fd22645, %fd22646;
	add.s32 	%r20796, %r21631, -1;
	mad.lo.s32 	%r20797, %r20796, %r1099, %r21630;
	add.s32 	%r20798, %r20797, -1;
	mul.wide.s32 	%rd12227, %r20798, 8;
	add.s64 	%rd12228, %rd41, %rd12227;
	ld.local.f64 	%fd22648, [%rd12228];
	add.f64 	%fd22649, %fd22647, %fd22648;
	ld.global.f64 	%fd22650, [%rd12224+15000];
	ld.global.f64 	%fd22651, [%rd12226+15000];
	add.f64 	%fd22652, %fd22650, %fd22651;
	add.s64 	%rd12229, %rd40, %rd12227;
	ld.local.f64 	%fd22653, [%rd12229];
	add.f64 	%fd22654, %fd22652, %fd22653;
	abs.f64 	%fd22655, %fd22654;
	setp.gt.f64 	%p13609, %fd22655, 0d41CDCD64FF800000;
	selp.f64 	%fd22656, 0dBFF0000000000000, %fd22649, %p13609;
	selp.f64 	%fd22657, 0d7FF0000000000000, %fd22654, %p13609;
	add.f64 	%fd22658, %fd22657, 0d4069000000000000;
	add.f64 	%fd22659, %fd22656, 0dC016CCCCCCCCCCCD;
	add.f64 	%fd22660, %fd1040, %fd22659;
	div.rn.f64 	%fd22661, %fd22658, %fd22660;
	ld.local.f64 	%fd22662, [%rd419];
	add.f64 	%fd22663, %fd22662, 0d4069000000000000;
	div.rn.f64 	%fd22664, %fd22663, %fd1272;
	setp.ltu.f64 	%p13610, %fd22661, %fd22664;
	selp.f64 	%fd23557, 0d7FF0000000000000, %fd22657, %p13610;
	selp.f64 	%fd23558, 0dBFF0000000000000, %fd22656, %p13610;
	bra.uni 	$L__BB3_2490;
$L__BB3_2489:
	ld.global.f64 	%fd22628, [%rd420+24952];
	cvt.u64.u32 	%rd12208, %r21631;
	add.s64 	%rd12209, %rd44, %rd12208;
	cvt.s64.s32 	%rd12210, %r21630;
	add.s64 	%rd12211, %rd45, %rd12210;
	ld.local.s8 	%r20755, [%rd12211+1];
	ld.local.u8 	%r20756, [%rd12209+1];
	ld.local.u8 	%r20757, [%rd12209];
	prmt.b32 	%r20758, %r20757, %r20756, 0x3340U;
	ld.local.u8 	%r20759, [%rd12211];
	prmt.b32 	%r20760, %r20759, 0, 0x3340U;
	prmt.b32 	%r20761, %r20758, %r20760, 0x5410U;
	mov.b32 	%r20762, 334205;
	dp4a.s32.u32 	%r20763, %r20761, %r20762, %r20755;
	mul.wide.s32 	%rd12212, %r20763, 8;
	add.s64 	%rd12213, %rd1, %rd12212;
	ld.global.f64 	%fd22629, [%rd12213+30440];
	add.f64 	%fd22630, %fd22628, %fd22629;
	ld.local.s8 	%r20764, [%rd418+-1];
	ld.local.u8 	%r20765, [%rd417];
	ld.local.u8 	%r20766, [%rd417+-1];
	prmt.b32 	%r20767, %r20766, %r20765, 0x3340U;
	ld.local.u8 	%r20768, [%rd418];
	prmt.b32 	%r20769, %r20768, 0, 0x3340U;
	prmt.b32 	%r20770, %r20767, %r20769, 0x5410U;
	mov.b32 	%r20771, 359705;
	dp4a.s32.u32 	%r20772, %r20770, %r20771, %r20764;
	mul.wide.s32 	%rd12214, %r20772, 8;
	add.s64 	%rd12215, %rd1, %rd12214;
	ld.global.f64 	%fd22631, [%rd12215+30440];
	add.f64 	%fd22632, %fd22630, %fd22631;
	add.s32 	%r20773, %r21631, -1;
	mad.lo.s32 	%r20774, %r20773, %r1099, %r21630;
	add.s32 	%r20775, %r20774, -1;
	mul.wide.s32 	%rd12216, %r20775, 8;
	add.s64 	%rd12217, %rd40, %rd12216;
	ld.local.f64 	%fd22633, [%rd12217];
	add.f64 	%fd22634, %fd22632, %fd22633;
	ld.global.f64 	%fd22635, [%rd420+24232];
	ld.global.f64 	%fd22636, [%rd12213+25440];
	add.f64 	%fd22637, %fd22635, %fd22636;
	ld.global.f64 	%fd22638, [%rd12215+25440];
	add.f64 	%fd22639, %fd22637, %fd22638;
	sub.s32 	%r20776, %r1199, %r1200;
	abs.s32 	%r20777, %r20776;
	cvt.rn.f64.s32 	%fd22640, %r20777;
	fma.rn.f64 	%fd22641, %fd22640, 0dBFEEF3E864B31D04, %fd22639;
	add.s64 	%rd12218, %rd41, %rd12216;
	ld.local.f64 	%fd22642, [%rd12218];
	add.f64 	%fd22643, %fd22642, %fd22641;
	abs.f64 	%fd22644, %fd22634;
	setp.gt.f64 	%p13608, %fd22644, 0d41CDCD64FF800000;
	selp.f64 	%fd23558, 0dBFF0000000000000, %fd22643, %p13608;
	selp.f64 	%fd23557, 0d7FF0000000000000, %fd22634, %p13608;
$L__BB3_2490:
	abs.f64 	%fd22691, %fd23558;
	max.f64 	%fd22693, %fd1271, %fd22691;
	setp.gt.f64 	%p13624, %fd22693, 0d41CDCD64FF800000;
	sub.f64 	%fd22694, %fd1270, %fd23558;
	abs.f64 	%fd22695, %fd22694;
	setp.geu.f64 	%p13625, %fd22695, 0d3EE4F8B588E368F1;
	or.pred  	%p13626, %p13624, %p13625;
	@%p13626 bra 	$L__BB3_2493;
	ld.local.f64 	%fd22697, [%rd419];
	abs.f64 	%fd22698, %fd22697;
	abs.f64 	%fd22699, %fd23557;
	max.f64 	%fd22701, %fd22698, %fd22699;
	setp.gt.f64 	%p13627, %fd22701, 0d41CDCD64FF800000;
	sub.f64 	%fd22702, %fd22697, %fd23557;
	abs.f64 	%fd22703, %fd22702;
	setp.geu.f64 	%p13628, %fd22703, 0d3EE4F8B588E368F1;
	or.pred  	%p13629, %p13627, %p13628;
	@%p13629 bra 	$L__BB3_2493;
	add.s32 	%r20816, %r21631, -1;
	mul.wide.u32 	%rd12256, %r20816, 4;
	add.s64 	%rd12257, %rd42, %rd12256;
	st.local.u32 	[%rd12257], %r21630;
	mul.wide.s32 	%rd12258, %r21630, 4;
	add.s64 	%rd12259, %rd43, %rd12258;
	st.local.u32 	[%rd12259+-4], %r21631;
	mov.pred 	%p13877, 0;
	mov.u32 	%r21632, %r21630;
	mov.u32 	%r21633, %r21631;
	bra.uni 	$L__BB3_2494;
$L__BB3_2493:
	add.s32 	%r1201, %r21631, -1;
	add.s32 	%r21630, %r21630, 1;
	setp.gt.s32 	%p13632, %r21631, 1;
	setp.lt.s32 	%p13633, %r21630, %r21632;
	and.pred  	%p13634, %p13632, %p13633;
	mov.u32 	%r21631, %r1201;
	@%p13634 bra 	$L__BB3_2480;
$L__BB3_2494:
	add.s32 	%r21629, %r1192, 1;
	setp.lt.u32 	%p13635, %r1192, 32;
	and.pred  	%p13636, %p13877, %p13635;
	@%p13636 bra 	$L__BB3_2478;
	bra.uni 	$L__BB3_2457;
$L__BB3_2495:
	ld.local.f64 	%fd9799, [%rd409];
	add.f64 	%fd1287, %fd23548, %fd9799;
	mul.wide.s32 	%rd3374, %r1178, 8;
	add.s64 	%rd3375, %rd41, %rd3374;
	ld.local.f64 	%fd9800, [%rd3375];
	add.f64 	%fd1288, %fd23549, %fd9800;
	mov.f64 	%fd23559, 0d3FE0000000000000;
	@%p2352 bra 	$L__BB3_2525;
	mov.b32 	%r21657, 0;
	@%p2370 bra 	$L__BB3_2510;
	and.b32  	%r1206, %r1097, 15;
	setp.lt.u32 	%p2415, %r1097, 16;
	mov.b32 	%r21657, 0;
	mov.u32 	%r21636, %r21657;
	@%p2415 bra 	$L__BB3_2500;
	and.b32  	%r21636, %r1097, 2147483632;
	mov.b32 	%r21657, 0;
	mov.u32 	%r21645, %r21657;
$L__BB3_2499:
	.pragma "nounroll";
	mul.wide.u32 	%rd3376, %r21645, 4;
	add.s64 	%rd3377, %rd42, %rd3376;
	ld.local.u32 	%r8044, [%rd3377];
	setp.gt.s32 	%p2416, %r8044, 0;
	selp.u32 	%r8045, 1, 0, %p2416;
	add.s32 	%r8046, %r21657, %r8045;
	ld.local.u32 	%r8047, [%rd3377+4];
	setp.gt.s32 	%p2417, %r8047, 0;
	selp.u32 	%r8048, 1, 0, %p2417;
	add.s32 	%r8049, %r8046, %r8048;
	ld.local.u32 	%r8050, [%rd3377+8];
	setp.gt.s32 	%p2418, %r8050, 0;
	selp.u32 	%r8051, 1, 0, %p2418;
	add.s32 	%r8052, %r8049, %r8051;
	ld.local.u32 	%r8053, [%rd3377+12];
	setp.gt.s32 	%p2419, %r8053, 0;
	selp.u32 	%r8054, 1, 0, %p2419;
	add.s32 	%r8055, %r8052, %r8054;
	ld.local.u32 	%r8056, [%rd3377+16];
	setp.gt.s32 	%p2420, %r8056, 0;
	selp.u32 	%r8057, 1, 0, %p2420;
	add.s32 	%r8058, %r8055, %r8057;
	ld.local.u32 	%r8059, [%rd3377+20];
	setp.gt.s32 	%p2421, %r8059, 0;
	selp.u32 	%r8060, 1, 0, %p2421;
	add.s32 	%r8061, %r8058, %r8060;
	ld.local.u32 	%r8062, [%rd3377+24];
	setp.gt.s32 	%p2422, %r8062, 0;
	selp.u32 	%r8063, 1, 0, %p2422;
	add.s32 	%r8064, %r8061, %r8063;
	ld.local.u32 	%r8065, [%rd3377+28];
	setp.gt.s32 	%p2423, %r8065, 0;
	selp.u32 	%r8066, 1, 0, %p2423;
	add.s32 	%r8067, %r8064, %r8066;
	ld.local.u32 	%r8068, [%rd3377+32];
	setp.gt.s32 	%p2424, %r8068, 0;
	selp.u32 	%r8069, 1, 0, %p2424;
	add.s32 	%r8070, %r8067, %r8069;
	ld.local.u32 	%r8071, [%rd3377+36];
	setp.gt.s32 	%p2425, %r8071, 0;
	selp.u32 	%r8072, 1, 0, %p2425;
	add.s32 	%r8073, %r8070, %r8072;
	ld.local.u32 	%r8074, [%rd3377+40];
	setp.gt.s32 	%p2426, %r8074, 0;
	selp.u32 	%r8075, 1, 0, %p2426;
	add.s32 	%r8076, %r8073, %r8075;
	ld.local.u32 	%r8077, [%rd3377+44];
	setp.gt.s32 	%p2427, %r8077, 0;
	selp.u32 	%r8078, 1, 0, %p2427;
	add.s32 	%r8079, %r8076, %r8078;
	ld.local.u32 	%r8080, [%rd3377+48];
	setp.gt.s32 	%p2428, %r8080, 0;
	selp.u32 	%r8081, 1, 0, %p2428;
	add.s32 	%r8082, %r8079, %r8081;
	ld.local.u32 	%r8083, [%rd3377+52];
	setp.gt.s32 	%p2429, %r8083, 0;
	selp.u32 	%r8084, 1, 0, %p2429;
	add.s32 	%r8085, %r8082, %r8084;
	ld.local.u32 	%r8086, [%rd3377+56];
	setp.gt.s32 	%p2430, %r8086, 0;
	selp.u32 	%r8087, 1, 0, %p2430;
	add.s32 	%r8088, %r8085, %r8087;
	ld.local.u32 	%r8089, [%rd3377+60];
	setp.gt.s32 	%p2431, %r8089, 0;
	selp.u32 	%r8090, 1, 0, %p2431;
	add.s32 	%r21657, %r8088, %r8090;
	add.s32 	%r21645, %r21645, 16;
	setp.eq.s32 	%p2432, %r21645, %r21636;
	@%p2432 bra 	$L__BB3_2500;
	bra.uni 	$L__BB3_2499;
$L__BB3_2500:
	setp.eq.s32 	%p2433, %r1206, 0;
	@%p2433 bra 	$L__BB3_2510;
	and.b32  	%r1211, %r1097, 7;
	setp.lt.u32 	%p2434, %r1206, 8;
	@%p2434 bra 	$L__BB3_2503;
	mul.wide.u32 	%rd3378, %r21636, 4;
	add.s64 	%rd3379, %rd42, %rd3378;
	ld.local.u32 	%r8092, [%rd3379];
	setp.gt.s32 	%p2435, %r8092, 0;
	selp.u32 	%r8093, 1, 0, %p2435;
	add.s32 	%r8094, %r21657, %r8093;
	ld.local.u32 	%r8095, [%rd3379+4];
	setp.gt.s32 	%p2436, %r8095, 0;
	selp.u32 	%r8096, 1, 0, %p2436;
	add.s32 	%r8097, %r8094, %r8096;
	ld.local.u32 	%r8098, [%rd3379+8];
	setp.gt.s32 	%p2437, %r8098, 0;
	selp.u32 	%r8099, 1, 0, %p2437;
	add.s32 	%r8100, %r8097, %r8099;
	ld.local.u32 	%r8101, [%rd3379+12];
	setp.gt.s32 	%p2438, %r8101, 0;
	selp.u32 	%r8102, 1, 0, %p2438;
	add.s32 	%r8103, %r8100, %r8102;
	ld.local.u32 	%r8104, [%rd3379+16];
	setp.gt.s32 	%p2439, %r8104, 0;
	selp.u32 	%r8105, 1, 0, %p2439;
	add.s32 	%r8106, %r8103, %r8105;
	ld.local.u32 	%r8107, [%rd3379+20];
	setp.gt.s32 	%p2440, %r8107, 0;
	selp.u32 	%r8108, 1, 0, %p2440;
	add.s32 	%r8109, %r8106, %r8108;
	ld.local.u32 	%r8110, [%rd3379+24];
	setp.gt.s32 	%p2441, %r8110, 0;
	selp.u32 	%r8111, 1, 0, %p2441;
	add.s32 	%r8112, %r8109, %r8111;
	ld.local.u32 	%r8113, [%rd3379+28];
	setp.gt.s32 	%p2442, %r8113, 0;
	selp.u32 	%r8114, 1, 0, %p2442;
	add.s32 	%r21657, %r8112, %r8114;
	add.s32 	%r21636, %r21636, 8;
$L__BB3_2503:
	setp.eq.s32 	%p2443, %r1211, 0;
	@%p2443 bra 	$L__BB3_2510;
	and.b32  	%r1217, %r1097, 3;
	setp.lt.u32 	%p2444, %r1211, 4;
	@%p2444 bra 	$L__BB3_2506;
	mul.wide.u32 	%rd3380, %r21636, 4;
	add.s64 	%rd3381, %rd42, %rd3380;
	ld.local.u32 	%r8116, [%rd3381];
	setp.gt.s32 	%p2445, %r8116, 0;
	selp.u32 	%r8117, 1, 0, %p2445;
	add.s32 	%r8118, %r21657, %r8117;
	ld.local.u32 	%r8119, [%rd3381+4];
	setp.gt.s32 	%p2446, %r8119, 0;
	selp.u32 	%r8120, 1, 0, %p2446;
	add.s32 	%r8121, %r8118, %r8120;
	ld.local.u32 	%r8122, [%rd3381+8];
	setp.gt.s32 	%p2447, %r8122, 0;
	selp.u32 	%r8123, 1, 0, %p2447;
	add.s32 	%r8124, %r8121, %r8123;
	ld.local.u32 	%r8125, [%rd3381+12];
	setp.gt.s32 	%p2448, %r8125, 0;
	selp.u32 	%r8126, 1, 0, %p2448;
	add.s32 	%r21657, %r8124, %r8126;
	add.s32 	%r21636, %r21636, 4;
$L__BB3_2506:
	setp.eq.s32 	%p2449, %r1217, 0;
	@%p2449 bra 	$L__BB3_2510;
	mul.wide.u32 	%rd3382, %r21636, 4;
	add.s64 	%rd422, %rd42, %rd3382;
	ld.local.u32 	%r8127, [%rd422];
	setp.gt.s32 	%p2450, %r8127, 0;
	selp.u32 	%r8128, 1, 0, %p2450;
	add.s32 	%r21657, %r21657, %r8128;
	setp.eq.s32 	%p2451, %r1217, 1;
	@%p2451 bra 	$L__BB3_2510;
	ld.local.u32 	%r8129, [%rd422+4];
	setp.gt.s32 	%p2452, %r8129, 0;
	selp.u32 	%r8130, 1, 0, %p2452;
	add.s32 	%r21657, %r21657, %r8130;
	setp.eq.s32 	%p2453, %r1217, 2;
	@%p2453 bra 	$L__BB3_2510;
	ld.local.u32 	%r8131, [%rd422+8];
	setp.gt.s32 	%p2454, %r8131, 0;
	selp.u32 	%r8132, 1, 0, %p2454;
	add.s32 	%r21657, %r21657, %r8132;
$L__BB3_2510:
	setp.eq.s32 	%p2455, %r1099, 0;
	@%p2455 bra 	$L__BB3_2524;
	and.b32  	%r1227, %r1099, 15;
	setp.lt.u32 	%p2456, %r1099, 16;
	mov.b32 	%r21650, 0;
	@%p2456 bra 	$L__BB3_2514;
	and.b32  	%r21650, %r1099, 2147483632;
	mov.b32 	%r21647, 0;
$L__BB3_2513:
	.pragma "nounroll";
	mul.wide.u32 	%rd3383, %r21647, 4;
	add.s64 	%rd3384, %rd43, %rd3383;
	ld.local.u32 	%r8136, [%rd3384];
	setp.gt.s32 	%p2457, %r8136, 0;
	selp.u32 	%r8137, 1, 0, %p2457;
	add.s32 	%r8138, %r21657, %r8137;
	ld.local.u32 	%r8139, [%rd3384+4];
	setp.gt.s32 	%p2458, %r8139, 0;
	selp.u32 	%r8140, 1, 0, %p2458;
	add.s32 	%r8141, %r8138, %r8140;
	ld.local.u32 	%r8142, [%rd3384+8];
	setp.gt.s32 	%p2459, %r8142, 0;
	selp.u32 	%r8143, 1, 0, %p2459;
	add.s32 	%r8144, %r8141, %r8143;
	ld.local.u32 	%r8145, [%rd3384+12];
	setp.gt.s32 	%p2460, %r8145, 0;
	selp.u32 	%r8146, 1, 0, %p2460;
	add.s32 	%r8147, %r8144, %r8146;
	ld.local.u32 	%r8148, [%rd3384+16];
	setp.gt.s32 	%p2461, %r8148, 0;
	selp.u32 	%r8149, 1, 0, %p2461;
	add.s32 	%r8150, %r8147, %r8149;
	ld.local.u32 	%r8151, [%rd3384+20];
	setp.gt.s32 	%p2462, %r8151, 0;
	selp.u32 	%r8152, 1, 0, %p2462;
	add.s32 	%r8153, %r8150, %r8152;
	ld.local.u32 	%r8154, [%rd3384+24];
	setp.gt.s32 	%p2463, %r8154, 0;
	selp.u32 	%r8155, 1, 0, %p2463;
	add.s32 	%r8156, %r8153, %r8155;
	ld.local.u32 	%r8157, [%rd3384+28];
	setp.gt.s32 	%p2464, %r8157, 0;
	selp.u32 	%r8158, 1, 0, %p2464;
	add.s32 	%r8159, %r8156, %r8158;
	ld.local.u32 	%r8160, [%rd3384+32];
	setp.gt.s32 	%p2465, %r8160, 0;
	selp.u32 	%r8161, 1, 0, %p2465;
	add.s32 	%r8162, %r8159, %r8161;
	ld.local.u32 	%r8163, [%rd3384+36];
	setp.gt.s32 	%p2466, %r8163, 0;
	selp.u32 	%r8164, 1, 0, %p2466;
	add.s32 	%r8165, %r8162, %r8164;
	ld.local.u32 	%r8166, [%rd3384+40];
	setp.gt.s32 	%p2467, %r8166, 0;
	selp.u32 	%r8167, 1, 0, %p2467;
	add.s32 	%r8168, %r8165, %r8167;
	ld.local.u32 	%r8169, [%rd3384+44];
	setp.gt.s32 	%p2468, %r8169, 0;
	selp.u32 	%r8170, 1, 0, %p2468;
	add.s32 	%r8171, %r8168, %r8170;
	ld.local.u32 	%r8172, [%rd3384+48];
	setp.gt.s32 	%p2469, %r8172, 0;
	selp.u32 	%r8173, 1, 0, %p2469;
	add.s32 	%r8174, %r8171, %r8173;
	ld.local.u32 	%r8175, [%rd3384+52];
	setp.gt.s32 	%p2470, %r8175, 0;
	selp.u32 	%r8176, 1, 0, %p2470;
	add.s32 	%r8177, %r8174, %r8176;
	ld.local.u32 	%r8178, [%rd3384+56];
	setp.gt.s32 	%p2471, %r8178, 0;
	selp.u32 	%r8179, 1, 0, %p2471;
	add.s32 	%r8180, %r8177, %r8179;
	ld.local.u32 	%r8181, [%rd3384+60];
	setp.gt.s32 	%p2472, %r8181, 0;
	selp.u32 	%r8182, 1, 0, %p2472;
	add.s32 	%r21657, %r8180, %r8182;
	add.s32 	%r21647, %r21647, 16;
	setp.ne.s32 	%p2473, %r21647, %r21650;
	@%p2473 bra 	$L__BB3_2513;
$L__BB3_2514:
	setp.eq.s32 	%p2474, %r1227, 0;
	@%p2474 bra 	$L__BB3_2524;
	and.b32  	%r1240, %r1099, 7;
	setp.lt.u32 	%p2475, %r1227, 8;
	@%p2475 bra 	$L__BB3_2517;
	mul.wide.u32 	%rd3385, %r21650, 4;
	add.s64 	%rd3386, %rd43, %rd3385;
	ld.local.u32 	%r8184, [%rd3386];
	setp.gt.s32 	%p2476, %r8184, 0;
	selp.u32 	%r8185, 1, 0, %p2476;
	add.s32 	%r8186, %r21657, %r8185;
	ld.local.u32 	%r8187, [%rd3386+4];
	setp.gt.s32 	%p2477, %r8187, 0;
	selp.u32 	%r8188, 1, 0, %p2477;
	add.s32 	%r8189, %r8186, %r8188;
	ld.local.u32 	%r8190, [%rd3386+8];
	setp.gt.s32 	%p2478, %r8190, 0;
	selp.u32 	%r8191, 1, 0, %p2478;
	add.s32 	%r8192, %r8189, %r8191;
	ld.local.u32 	%r8193, [%rd3386+12];
	setp.gt.s32 	%p2479, %r8193, 0;
	selp.u32 	%r8194, 1, 0, %p2479;
	add.s32 	%r8195, %r8192, %r8194;
	ld.local.u32 	%r8196, [%rd3386+16];
	setp.gt.s32 	%p2480, %r8196, 0;
	selp.u32 	%r8197, 1, 0, %p2480;
	add.s32 	%r8198, %r8195, %r8197;
	ld.local.u32 	%r8199, [%rd3386+20];
	setp.gt.s32 	%p2481, %r8199, 0;
	selp.u32 	%r8200, 1, 0, %p2481;
	add.s32 	%r8201, %r8198, %r8200;
	ld.local.u32 	%r8202, [%rd3386+24];
	setp.gt.s32 	%p2482, %r8202, 0;
	selp.u32 	%r8203, 1, 0, %p2482;
	add.s32 	%r8204, %r8201, %r8203;
	ld.local.u32 	%r8205, [%rd3386+28];
	setp.gt.s32 	%p2483, %r8205, 0;
	selp.u32 	%r8206, 1, 0, %p2483;
	add.s32 	%r21657, %r8204, %r8206;
	add.s32 	%r21650, %r21650, 8;
$L__BB3_2517:
	setp.eq.s32 	%p2484, %r1240, 0;
	@%p2484 bra 	$L__BB3_2524;
	and.b32  	%r1246, %r1099, 3;
	setp.lt.u32 	%p2485, %r1240, 4;
	@%p2485 bra 	$L__BB3_2520;
	mul.wide.u32 	%rd3387, %r21650, 4;
	add.s64 	%rd3388, %rd43, %rd3387;
	ld.local.u32 	%r8208, [%rd3388];
	setp.gt.s32 	%p2486, %r8208, 0;
	selp.u32 	%r8209, 1, 0, %p2486;
	add.s32 	%r8210, %r21657, %r8209;
	ld.local.u32 	%r8211, [%rd3388+4];
	setp.gt.s32 	%p2487, %r8211, 0;
	selp.u32 	%r8212, 1, 0, %p2487;
	add.s32 	%r8213, %r8210, %r8212;
	ld.local.u32 	%r8214, [%rd3388+8];
	setp.gt.s32 	%p2488, %r8214, 0;
	selp.u32 	%r8215, 1, 0, %p2488;
	add.s32 	%r8216, %r8213, %r8215;
	ld.local.u32 	%r8217, [%rd3388+12];
	setp.gt.s32 	%p2489, %r8217, 0;
	selp.u32 	%r8218, 1, 0, %p2489;
	add.s32 	%r21657, %r8216, %r8218;
	add.s32 	%r21650, %r21650, 4;
$L__BB3_2520:
	setp.eq.s32 	%p2490, %r1246, 0;
	@%p2490 bra 	$L__BB3_2524;
	mul.wide.u32 	%rd3389, %r21650, 4;
	add.s64 	%rd423, %rd43, %rd3389;
	ld.local.u32 	%r8219, [%rd423];
	setp.gt.s32 	%p2491, %r8219, 0;
	selp.u32 	%r8220, 1, 0, %p2491;
	add.s32 	%r21657, %r21657, %r8220;
	setp.eq.s32 	%p2492, %r1246, 1;
	@%p2492 bra 	$L__BB3_2524;
	ld.local.u32 	%r8221, [%rd423+4];
	setp.gt.s32 	%p2493, %r8221, 0;
	selp.u32 	%r8222, 1, 0, %p2493;
	add.s32 	%r21657, %r21657, %r8222;
	setp.eq.s32 	%p2494, %r1246, 2;
	@%p2494 bra 	$L__BB3_2524;
	ld.local.u32 	%r8223, [%rd423+8];
	setp.gt.s32 	%p2495, %r8223, 0;
	selp.u32 	%r8224, 1, 0, %p2495;
	add.s32 	%r21657, %r21657, %r8224;
$L__BB3_2524:
	shr.u32 	%r8225, %r21657, 1;
	add.s32 	%r8226, %r8225, -1;
	cvt.rn.f64.s32 	%fd9801, %r8226;
	add.f64 	%fd9802, %fd1288, 0dC016CCCCCCCCCCCD;
	fma.rn.f64 	%fd9803, %fd9801, 0dBFE0A2B1704FF434, %fd9802;
	add.f64 	%fd9804, %fd1040, %fd9803;
	add.f64 	%fd9805, %fd1287, 0d4069000000000000;
	div.rn.f64 	%fd9806, %fd9805, %fd9804;
	add.f64 	%fd9807, %fd9806, 0dC071126666666666;
	fma.rn.f64 	%fd23559, %fd9807, 0d4059000000000000, 0d3FE0000000000000;
$L__BB3_2525:
	cvt.rzi.s32.f64 	%r8227, %fd23559;
	cvt.rn.f64.s32 	%fd9808, %r8227;
	div.rn.f64 	%fd23560, %fd9808, 0d4059000000000000;
$L__BB3_2526:
	setp.gt.f64 	%p2496, %fd23560, %fd10;
	@%p2496 bra 	$L__BB3_4335;
	setp.eq.s32 	%p2497, %r21310, 5;
	@%p2497 bra 	$L__BB3_12101;
	ld.local.u64 	%rd424, [%rd173];
	ld.local.u64 	%rd425, [%rd173+16];
	mov.b32 	%r21658, 0;
$L__BB3_2529:
	mov.u32 	%r1256, %r21658;
	cvt.u64.u32 	%rd3390, %r1256;
	add.s64 	%rd3391, %rd424, %rd3390;
	ld.u8 	%rs1671, [%rd3391];
	setp.ne.s16 	%p2498, %rs1671, 0;
	add.s32 	%r21658, %r1256, 1;
	@%p2498 bra 	$L__BB3_2529;
	and.b32  	%r8229, %r1256, 1;
	setp.eq.b32 	%p2499, %r8229, 1;
	@%p2499 bra 	$L__BB3_2553;
	setp.eq.s32 	%p2500, %r1256, 0;
	@%p2500 bra 	$L__BB3_2541;
	add.s32 	%r1258, %r1256, -2;
	shr.u32 	%r8231, %r1256, 1;
	max.u32 	%r1259, %r8231, 1;
	mov.b32 	%r21659, 0;
	mov.u32 	%r21660, %r21659;
$L__BB3_2533:
	add.s32 	%r1262, %r21660, 1;
	cvt.u64.u32 	%rd3392, %r21660;
	add.s64 	%rd3393, %rd424, %rd3392;
	ld.u8 	%rs133, [%rd3393+1];
	setp.ne.s16 	%p2501, %rs133, 65;
	add.s32 	%r8232, %r1258, %r21659;
	cvt.s64.s32 	%rd3394, %r8232;
	add.s64 	%rd3395, %rd424, %rd3394;
	ld.u8 	%rs134, [%rd3395];
	@%p2501 bra 	$L__BB3_2535;
	setp.ne.s16 	%p2502, %rs134, 84;
	@%p2502 bra 	$L__BB3_2553;
$L__BB3_2535:
	setp.ne.s16 	%p2503, %rs133, 84;
	@%p2503 bra 	$L__BB3_2537;
	setp.ne.s16 	%p2504, %rs134, 65;
	@%p2504 bra 	$L__BB3_2553;
$L__BB3_2537:
	setp.eq.s16 	%p2505, %rs133, 84;
	setp.eq.s16 	%p2506, %rs133, 65;
	setp.ne.s16 	%p2507, %rs134, 65;
	or.pred  	%p2508, %p2507, %p2505;
	setp.ne.s16 	%p2509, %rs134, 84;
	or.pred  	%p2510, %p2509, %p2506;
	and.pred  	%p2511, %p2508, %p2510;
	not.pred 	%p2512, %p2511;
	@%p2512 bra 	$L__BB3_2553;
	setp.eq.s16 	%p2513, %rs133, 67;
	setp.ne.s16 	%p2514, %rs134, 71;
	and.pred  	%p2515, %p2514, %p2513;
	@%p2515 bra 	$L__BB3_2553;
	setp.eq.s16 	%p2518, %rs133, 71;
	setp.ne.s16 	%p2519, %rs134, 67;
	xor.pred  	%p2520, %p2518, %p2519;
	or.pred  	%p2521, %p2514, %p2513;
	and.pred  	%p2522, %p2520, %p2521;
	not.pred 	%p2523, %p2522;
	@%p2523 bra 	$L__BB3_2553;
	not.b32 	%r21659, %r21660;
	setp.ne.s32 	%p2524, %r1262, %r1259;
	mov.u32 	%r21660, %r1262;
	@%p2524 bra 	$L__BB3_2533;
$L__BB3_2541:
	mov.b32 	%r21661, 0;
$L__BB3_2542:
	mov.u32 	%r1264, %r21661;
	cvt.u64.u32 	%rd3396, %r1264;
	add.s64 	%rd3397, %rd425, %rd3396;
	ld.u8 	%rs1677, [%rd3397];
	setp.ne.s16 	%p2525, %rs1677, 0;
	add.s32 	%r21661, %r1264, 1;
	@%p2525 bra 	$L__BB3_2542;
	and.b32  	%r8234, %r1264, 1;
	setp.eq.b32 	%p2526, %r8234, 1;
	@%p2526 bra 	$L__BB3_2553;
	setp.eq.s32 	%p2527, %r1264, 0;
	@%p2527 bra 	$L__BB3_2556;
	add.s32 	%r1266, %r1264, -2;
	shr.u32 	%r8236, %r1264, 1;
	max.u32 	%r1267, %r8236, 1;
	mov.b32 	%r21662, 0;
	mov.u32 	%r21663, %r21662;
$L__BB3_2546:
	add.s32 	%r1270, %r21663, 1;
	cvt.u64.u32 	%rd3398, %r21663;
	add.s64 	%rd3399, %rd425, %rd3398;
	ld.u8 	%rs135, [%rd3399+1];
	setp.ne.s16 	%p2528, %rs135, 65;
	add.s32 	%r8237, %r1266, %r21662;
	cvt.s64.s32 	%rd3400, %r8237;
	add.s64 	%rd3401, %rd425, %rd3400;
	ld.u8 	%rs136, [%rd3401];
	@%p2528 bra 	$L__BB3_2548;
	setp.ne.s16 	%p2529, %rs136, 84;
	@%p2529 bra 	$L__BB3_2553;
$L__BB3_2548:
	setp.ne.s16 	%p2530, %rs135, 84;
	@%p2530 bra 	$L__BB3_2550;
	setp.ne.s16 	%p2531, %rs136, 65;
	@%p2531 bra 	$L__BB3_2553;
$L__BB3_2550:
	setp.eq.s16 	%p2532, %rs135, 84;
	setp.eq.s16 	%p2533, %rs135, 65;
	setp.ne.s16 	%p2534, %rs136, 65;
	or.pred  	%p2535, %p2534, %p2532;
	setp.ne.s16 	%p2536, %rs136, 84;
	or.pred  	%p2537, %p2536, %p2533;
	and.pred  	%p2538, %p2535, %p2537;
	not.pred 	%p2539, %p2538;
	@%p2539 bra 	$L__BB3_2553;
	setp.eq.s16 	%p2540, %rs135, 67;
	setp.ne.s16 	%p2541, %rs136, 71;
	and.pred  	%p2542, %p2541, %p2540;
	@%p2542 bra 	$L__BB3_2553;
	setp.eq.s16 	%p2545, %rs135, 71;
	setp.ne.s16 	%p2546, %rs136, 67;
	xor.pred  	%p2547, %p2545, %p2546;
	or.pred  	%p2548, %p2541, %p2540;
	and.pred  	%p2549, %p2547, %p2548;
	@%p2549 bra 	$L__BB3_2555;
$L__BB3_2553:
	setp.gt.u32 	%p2551, %r2, 2146435070;
	mov.f64 	%fd23561, %fd2;
	@%p2551 bra 	$L__BB3_2558;
	setp.gt.u32 	%p2552, %r4, 1073127582;
	selp.f64 	%fd9809, %fd4, %fd3, %p2552;
	selp.u32 	%r8238, 1, 0, %p2552;
	add.s32 	%r8239, %r3, %r8238;
	add.f64 	%fd9810, %fd9809, 0dBFF0000000000000;
	add.f64 	%fd9811, %fd9809, 0d3FF0000000000000;
	rcp.approx.ftz.f64 	%fd9812, %fd9811;
	neg.f64 	%fd9813, %fd9811;
	fma.rn.f64 	%fd9814, %fd9813, %fd9812, 0d3FF0000000000000;
	fma.rn.f64 	%fd9815, %fd9814, %fd9814, %fd9814;
	fma.rn.f64 	%fd9816, %fd9815, %fd9812, %fd9812;
	mul.f64 	%fd9817, %fd9810, %fd9816;
	fma.rn.f64 	%fd9818, %fd9810, %fd9816, %fd9817;
	mul.f64 	%fd9819, %fd9818, %fd9818;
	fma.rn.f64 	%fd9820, %fd9819, 0d3EB1380B3AE80F1E, 0d3ED0EE258B7A8B04;
	fma.rn.f64 	%fd9821, %fd9820, %fd9819, 0d3EF3B2669F02676F;
	fma.rn.f64 	%fd9822, %fd9821, %fd9819, 0d3F1745CBA9AB0956;
	fma.rn.f64 	%fd9823, %fd9822, %fd9819, 0d3F3C71C72D1B5154;
	fma.rn.f64 	%fd9824, %fd9823, %fd9819, 0d3F624924923BE72D;
	fma.rn.f64 	%fd9825, %fd9824, %fd9819, 0d3F8999999999A3C4;
	fma.rn.f64 	%fd9826, %fd9825, %fd9819, 0d3FB5555555555554;
	sub.f64 	%fd9827, %fd9810, %fd9818;
	add.f64 	%fd9828, %fd9827, %fd9827;
	neg.f64 	%fd9829, %fd9818;
	fma.rn.f64 	%fd9830, %fd9829, %fd9810, %fd9828;
	mul.f64 	%fd9831, %fd9816, %fd9830;
	mul.f64 	%fd9832, %fd9819, %fd9826;
	fma.rn.f64 	%fd9833, %fd9832, %fd9818, %fd9831;
	xor.b32  	%r8240, %r8239, -2147483648;
	mov.b32 	%r8241, 1127219200;
	mov.b64 	%fd9834, {%r8240, %r8241};
	sub.f64 	%fd9835, %fd9834, %fd1;
	fma.rn.f64 	%fd9836, %fd9835, 0d3FE62E42FEFA39EF, %fd9818;
	fma.rn.f64 	%fd9837, %fd9835, 0dBFE62E42FEFA39EF, %fd9836;
	sub.f64 	%fd9838, %fd9837, %fd9818;
	sub.f64 	%fd9839, %fd9833, %fd9838;
	fma.rn.f64 	%fd9840, %fd9835, 0d3C7ABC9E3B39803F, %fd9839;
	add.f64 	%fd23561, %fd9836, %fd9840;
	bra.uni 	$L__BB3_2558;
$L__BB3_2555:
	not.b32 	%r21662, %r21663;
	setp.ne.s32 	%p2550, %r1270, %r1267;
	mov.u32 	%r21663, %r1270;
	@%p2550 bra 	$L__BB3_2546;
$L__BB3_2556:
	setp.gt.u32 	%p2553, %r5, 2146435070;
	mov.f64 	%fd23561, %fd5;
	@%p2553 bra 	$L__BB3_2558;
	setp.gt.u32 	%p2554, %r7, 1073127582;
	selp.f64 	%fd9841, %fd7, %fd6, %p2554;
	selp.u32 	%r8242, 1, 0, %p2554;
	add.s32 	%r8243, %r6, %r8242;
	add.f64 	%fd9842, %fd9841, 0dBFF0000000000000;
	add.f64 	%fd9843, %fd9841, 0d3FF0000000000000;
	rcp.approx.ftz.f64 	%fd9844, %fd9843;
	neg.f64 	%fd9845, %fd9843;
	fma.rn.f64 	%fd9846, %fd9845, %fd9844, 0d3FF0000000000000;
	fma.rn.f64 	%fd9847, %fd9846, %fd9846, %fd9846;
	fma.rn.f64 	%fd9848, %fd9847, %fd9844, %fd9844;
	mul.f64 	%fd9849, %fd9842, %fd9848;
	fma.rn.f64 	%fd9850, %fd9842, %fd9848, %fd9849;
	mul.f64 	%fd9851, %fd9850, %fd9850;
	fma.rn.f64 	%fd9852, %fd9851, 0d3EB1380B3AE80F1E, 0d3ED0EE258B7A8B04;
	fma.rn.f64 	%fd9853, %fd9852, %fd9851, 0d3EF3B2669F02676F;
	fma.rn.f64 	%fd9854, %fd9853, %fd9851, 0d3F1745CBA9AB0956;
	fma.rn.f64 	%fd9855, %fd9854, %fd9851, 0d3F3C71C72D1B5154;
	fma.rn.f64 	%fd9856, %fd9855, %fd9851, 0d3F624924923BE72D;
	fma.rn.f64 	%fd9857, %fd9856, %fd9851, 0d3F8999999999A3C4;
	fma.rn.f64 	%fd9858, %fd9857, %fd9851, 0d3FB5555555555554;
	sub.f64 	%fd9859, %fd9842, %fd9850;
	add.f64 	%fd9860, %fd9859, %fd9859;
	neg.f64 	%fd9861, %fd9850;
	fma.rn.f64 	%fd9862, %fd9861, %fd9842, %fd9860;
	mul.f64 	%fd9863, %fd9848, %fd9862;
	mul.f64 	%fd9864, %fd9851, %fd9858;
	fma.rn.f64 	%fd9865, %fd9864, %fd9850, %fd9863;
	xor.b32  	%r8244, %r8243, -2147483648;
	mov.b32 	%r8245, 1127219200;
	mov.b64 	%fd9866, {%r8244, %r8245};
	sub.f64 	%fd9867, %fd9866, %fd1;
	fma.rn.f64 	%fd9868, %fd9867, 0d3FE62E42FEFA39EF, %fd9850;
	fma.rn.f64 	%fd9869, %fd9867, 0dBFE62E42FEFA39EF, %fd9868;
	sub.f64 	%fd9870, %fd9869, %fd9850;
	sub.f64 	%fd9871, %fd9865, %fd9870;
	fma.rn.f64 	%fd9872, %fd9867, 0d3C7ABC9E3B39803F, %fd9871;
	add.f64 	%fd23561, %fd9868, %fd9872;
$L__BB3_2558:
	mul.f64 	%fd1296, %fd23561, 0d3FFFCB923A29C77A;
	mov.b32 	%r21664, 0;
$L__BB3_2559:
	mov.u32 	%r1272, %r21664;
	cvt.u64.u32 	%rd3402, %r1272;
	add.s64 	%rd3403, %rd424, %rd3402;
	ld.u8 	%rs1683, [%rd3403];
	setp.ne.s16 	%p2555, %rs1683, 0;
	add.s32 	%r21664, %r1272, 1;
	@%p2555 bra 	$L__BB3_2559;
	mov.b32 	%r21665, 0;
$L__BB3_2561:
	mov.u32 	%r1274, %r21665;
	cvt.u64.u32 	%rd3404, %r1274;
	add.s64 	%rd3405, %rd425, %rd3404;
	ld.u8 	%rs1684, [%rd3405];
	setp.ne.s16 	%p2556, %rs1684, 0;
	add.s32 	%r21665, %r1274, 1;
	@%p2556 bra 	$L__BB3_2561;
	setp.eq.s32 	%p2557, %r1272, 0;
	@%p2557 bra 	$L__BB3_2633;
	and.b32  	%r1276, %r1272, 3;
	setp.lt.u32 	%p2558, %r1272, 4;
	mov.b32 	%r21667, 1;
	@%p2558 bra 	$L__BB3_2602;
	and.b32  	%r1277, %r1272, 2147483644;
	mov.b32 	%r21667, 1;
$L__BB3_2565:
	mov.u32 	%r1278, %r21667;
	cvt.s64.s32 	%rd3406, %r1278;
	add.s64 	%rd426, %rd424, %rd3406;
	ld.u8 	%rs1686, [%rd426+-1];
	mov.b16 	%rs4519, 0;
	setp.gt.s16 	%p2559, %rs1686, 70;
	@%p2559 bra 	$L__BB3_2569;
	setp.eq.s16 	%p2562, %rs1686, 65;
	@%p2562 bra 	$L__BB3_2574;
	setp.eq.s16 	%p2563, %rs1686, 67;
	@%p2563 bra 	$L__BB3_2568;
	bra.uni 	$L__BB3_2573;
$L__BB3_2568:
	mov.b16 	%rs4519, 1;
	bra.uni 	$L__BB3_2574;
$L__BB3_2569:
	setp.eq.s16 	%p2560, %rs1686, 71;
	@%p2560 bra 	$L__BB3_2572;
	setp.ne.s16 	%p2561, %rs1686, 84;
	@%p2561 bra 	$L__BB3_2573;
	mov.b16 	%rs4519, 3;
	bra.uni 	$L__BB3_2574;
$L__BB3_2572:
	mov.b16 	%rs4519, 2;
	bra.uni 	$L__BB3_2574;
$L__BB3_2573:
	mov.b16 	%rs4519, 4;
$L__BB3_2574:
	cvt.u64.u32 	%rd3407, %r1278;
	add.s64 	%rd427, %rd17, %rd3407;
	st.local.u8 	[%rd427], %rs4519;
	ld.u8 	%rs1692, [%rd426];
	mov.b16 	%rs4520, 0;
	setp.gt.s16 	%p2564, %rs1692, 70;
	@%p2564 bra 	$L__BB3_2578;
	setp.eq.s16 	%p2567, %rs1692, 65;
	@%p2567 bra 	$L__BB3_2583;
	setp.eq.s16 	%p2568, %rs1692, 67;
	@%p2568 bra 	$L__BB3_2577;
	bra.uni 	$L__BB3_2582;
$L__BB3_2577:
	mov.b16 	%rs4520, 1;
	bra.uni 	$L__BB3_2583;
$L__BB3_2578:
	setp.eq.s16 	%p2565, %rs1692, 71;
	@%p2565 bra 	$L__BB3_2581;
	setp.ne.s16 	%p2566, %rs1692, 84;
	@%p2566 bra 	$L__BB3_2582;
	mov.b16 	%rs4520, 3;
	bra.uni 	$L__BB3_2583;
$L__BB3_2581:
	mov.b16 	%rs4520, 2;
	bra.uni 	$L__BB3_2583;
$L__BB3_2582:
	mov.b16 	%rs4520, 4;
$L__BB3_2583:
	st.local.u8 	[%rd427+1], %rs4520;
	ld.u8 	%rs1698, [%rd426+1];
	mov.b16 	%rs4521, 0;
	setp.gt.s16 	%p2569, %rs1698, 70;
	@%p2569 bra 	$L__BB3_2587;
	setp.eq.s16 	%p2572, %rs1698, 65;
	@%p2572 bra 	$L__BB3_2592;
	setp.eq.s16 	%p2573, %rs1698, 67;
	@%p2573 bra 	$L__BB3_2586;
	bra.uni 	$L__BB3_2591;
$L__BB3_2586:
	mov.b16 	%rs4521, 1;
	bra.uni 	$L__BB3_2592;
$L__BB3_2587:
	setp.eq.s16 	%p2570, %rs1698, 71;
	@%p2570 bra 	$L__BB3_2590;
	setp.ne.s16 	%p2571, %rs1698, 84;
	@%p2571 bra 	$L__BB3_2591;
	mov.b16 	%rs4521, 3;
	bra.uni 	$L__BB3_2592;
$L__BB3_2590:
	mov.b16 	%rs4521, 2;
	bra.uni 	$L__BB3_2592;
$L__BB3_2591:
	mov.b16 	%rs4521, 4;
$L__BB3_2592:
	st.local.u8 	[%rd427+2], %rs4521;
	ld.u8 	%rs1704, [%rd426+2];
	mov.b16 	%rs4522, 0;
	setp.gt.s16 	%p2574, %rs1704, 70;
	@%p2574 bra 	$L__BB3_2596;
	setp.eq.s16 	%p2577, %rs1704, 65;
	@%p2577 bra 	$L__BB3_2601;
	setp.eq.s16 	%p2578, %rs1704, 67;
	@%p2578 bra 	$L__BB3_2595;
	bra.uni 	$L__BB3_2600;
$L__BB3_2595:
	mov.b16 	%rs4522, 1;
	bra.uni 	$L__BB3_2601;
$L__BB3_2596:
	setp.eq.s16 	%p2575, %rs1704, 71;
	@%p2575 bra 	$L__BB3_2599;
	setp.ne.s16 	%p2576, %rs1704, 84;
	@%p2576 bra 	$L__BB3_2600;
	mov.b16 	%rs4522, 3;
	bra.uni 	$L__BB3_2601;
$L__BB3_2599:
	mov.b16 	%rs4522, 2;
	bra.uni 	$L__BB3_2601;
$L__BB3_2600:
	mov.b16 	%rs4522, 4;
$L__BB3_2601:
	st.local.u8 	[%rd427+3], %rs4522;
	add.s32 	%r21667, %r1278, 4;
	add.s32 	%r8250, %r1278, 3;
	setp.ne.s32 	%p2579, %r8250, %r1277;
	@%p2579 bra 	$L__BB3_2565;
$L__BB3_2602:
	setp.eq.s32 	%p2580, %r1276, 0;
	@%p2580 bra 	$L__BB3_2633;
	cvt.s64.s32 	%rd3408, %r21667;
	add.s64 	%rd428, %rd424, %rd3408;
	ld.u8 	%rs1710, [%rd428+-1];
	mov.b16 	%rs4523, 0;
	setp.gt.s16 	%p2581, %rs1710, 70;
	@%p2581 bra 	$L__BB3_2607;
	setp.eq.s16 	%p2584, %rs1710, 65;
	@%p2584 bra 	$L__BB3_2612;
	setp.eq.s16 	%p2585, %rs1710, 67;
	@%p2585 bra 	$L__BB3_2606;
	bra.uni 	$L__BB3_2611;
$L__BB3_2606:
	mov.b16 	%rs4523, 1;
	bra.uni 	$L__BB3_2612;
$L__BB3_2607:
	setp.eq.s16 	%p2582, %rs1710, 71;
	@%p2582 bra 	$L__BB3_2610;
	setp.ne.s16 	%p2583, %rs1710, 84;
	@%p2583 bra 	$L__BB3_2611;
	mov.b16 	%rs4523, 3;
	bra.uni 	$L__BB3_2612;
$L__BB3_2610:
	mov.b16 	%rs4523, 2;
	bra.uni 	$L__BB3_2612;
$L__BB3_2611:
	mov.b16 	%rs4523, 4;
$L__BB3_2612:
	cvt.u64.u32 	%rd3409, %r21667;
	add.s64 	%rd429, %rd17, %rd3409;
	st.local.u8 	[%rd429], %rs4523;
	setp.eq.s32 	%p2586, %r1276, 1;
	@%p2586 bra 	$L__BB3_2633;
	ld.u8 	%rs1716, [%rd428];
	mov.b16 	%rs4524, 0;
	setp.gt.s16 	%p2587, %rs1716, 70;
	@%p2587 bra 	$L__BB3_2617;
	setp.eq.s16 	%p2590, %rs1716, 65;
	@%p2590 bra 	$L__BB3_2622;
	setp.eq.s16 	%p2591, %rs1716, 67;
	@%p2591 bra 	$L__BB3_2616;
	bra.uni 	$L__BB3_2621;
$L__BB3_2616:
	mov.b16 	%rs4524, 1;
	bra.uni 	$L__BB3_2622;
$L__BB3_2617:
	setp.eq.s16 	%p2588, %rs1716, 71;
	@%p2588 bra 	$L__BB3_2620;
	setp.ne.s16 	%p2589, %rs1716, 84;
	@%p2589 bra 	$L__BB3_2621;
	mov.b16 	%rs4524, 3;
	bra.uni 	$L__BB3_2622;
$L__BB3_2620:
	mov.b16 	%rs4524, 2;
	bra.uni 	$L__BB3_2622;
$L__BB3_2621:
	mov.b16 	%rs4524, 4;
$L__BB3_2622:
	add.s32 	%r8251, %r21667, 1;
	cvt.u64.u32 	%rd3410, %r8251;
	add.s64 	%rd3411, %rd17, %rd3410;
	st.local.u8 	[%rd3411], %rs4524;
	setp.eq.s32 	%p2592, %r1276, 2;
	@%p2592 bra 	$L__BB3_2633;
	ld.u8 	%rs1722, [%rd428+1];
	mov.b16 	%rs4525, 0;
	setp.gt.s16 	%p2593, %rs1722, 70;
	@%p2593 bra 	$L__BB3_2627;
	setp.eq.s16 	%p2596, %rs1722, 65;
	@%p2596 bra 	$L__BB3_2632;
	setp.eq.s16 	%p2597, %rs1722, 67;
	@%p2597 bra 	$L__BB3_2626;
	bra.uni 	$L__BB3_2631;
$L__BB3_2626:
	mov.b16 	%rs4525, 1;
	bra.uni 	$L__BB3_2632;
$L__BB3_2627:
	setp.eq.s16 	%p2594, %rs1722, 71;
	@%p2594 bra 	$L__BB3_2630;
	setp.ne.s16 	%p2595, %rs1722, 84;
	@%p2595 bra 	$L__BB3_2631;
	mov.b16 	%rs4525, 3;
	bra.uni 	$L__BB3_2632;
$L__BB3_2630:
	mov.b16 	%rs4525, 2;
	bra.uni 	$L__BB3_2632;
$L__BB3_2631:
	mov.b16 	%rs4525, 4;
$L__BB3_2632:
	st.local.u8 	[%rd429+2], %rs4525;
$L__BB3_2633:
	setp.eq.s32 	%p2598, %r1274, 0;
	@%p2598 bra 	$L__BB3_2704;
	and.b32  	%r1281, %r1274, 3;
	setp.lt.u32 	%p2599, %r1274, 4;
	mov.b32 	%r21669, 1;
	@%p2599 bra 	$L__BB3_2673;
	and.b32  	%r1282, %r1274, 2147483644;
	mov.b32 	%r21669, 1;
$L__BB3_2636:
	sub.s32 	%r8254, %r1274, %r21669;
	cvt.u64.u32 	%rd3412, %r8254;
	add.s64 	%rd3413, %rd425, %rd3412;
	ld.u8 	%rs1728, [%rd3413];
	mov.b16 	%rs4526, 0;
	setp.gt.s16 	%p2600, %rs1728, 70;
	@%p2600 bra 	$L__BB3_2640;
	setp.eq.s16 	%p2603, %rs1728, 65;
	@%p2603 bra 	$L__BB3_2645;
	setp.eq.s16 	%p2604, %rs1728, 67;
	@%p2604 bra 	$L__BB3_2639;
	bra.uni 	$L__BB3_2644;
$L__BB3_2639:
	mov.b16 	%rs4526, 1;
	bra.uni 	$L__BB3_2645;
$L__BB3_2640:
	setp.eq.s16 	%p2601, %rs1728, 71;
	@%p2601 bra 	$L__BB3_2643;
	setp.ne.s16 	%p2602, %rs1728, 84;
	@%p2602 bra 	$L__BB3_2644;
	mov.b16 	%rs4526, 3;
	bra.uni 	$L__BB3_2645;
$L__BB3_2643:
	mov.b16 	%rs4526, 2;
	bra.uni 	$L__BB3_2645;
$L__BB3_2644:
	mov.b16 	%rs4526, 4;
$L__BB3_2645:
	cvt.u64.u32 	%rd3414, %r21669;
	add.s64 	%rd430, %rd18, %rd3414;
	st.local.u8 	[%rd430], %rs4526;
	not.b32 	%r8255, %r21669;
	add.s32 	%r8256, %r1274, %r8255;
	cvt.u64.u32 	%rd3415, %r8256;
	add.s64 	%rd3416, %rd425, %rd3415;
	ld.u8 	%rs1734, [%rd3416];
	mov.b16 	%rs4527, 0;
	setp.gt.s16 	%p2605, %rs1734, 70;
	@%p2605 bra 	$L__BB3_2649;
	setp.eq.s16 	%p2608, %rs1734, 65;
	@%p2608 bra 	$L__BB3_2654;
	setp.eq.s16 	%p2609, %rs1734, 67;
	@%p2609 bra 	$L__BB3_2648;
	bra.uni 	$L__BB3_2653;
$L__BB3_2648:
	mov.b16 	%rs4527, 1;
	bra.uni 	$L__BB3_2654;
$L__BB3_2649:
	setp.eq.s16 	%p2606, %rs1734, 71;
	@%p2606 bra 	$L__BB3_2652;
	setp.ne.s16 	%p2607, %rs1734, 84;
	@%p2607 bra 	$L__BB3_2653;
	mov.b16 	%rs4527, 3;
	bra.uni 	$L__BB3_2654;
$L__BB3_2652:
	mov.b16 	%rs4527, 2;
	bra.uni 	$L__BB3_2654;
$L__BB3_2653:
	mov.b16 	%rs4527, 4;
$L__BB3_2654:
	st.local.u8 	[%rd430+1], %rs4527;
	sub.s32 	%r8257, %r1274, %r21669;
	add.s32 	%r8258, %r8257, -2;
	cvt.u64.u32 	%rd3417, %r8258;
	add.s64 	%rd3418, %rd425, %rd3417;
	ld.u8 	%rs1740, [%rd3418];
	mov.b16 	%rs4528, 0;
	setp.gt.s16 	%p2610, %rs1740, 70;
	@%p2610 bra 	$L__BB3_2658;
	setp.eq.s16 	%p2613, %rs1740, 65;
	@%p2613 bra 	$L__BB3_2663;
	setp.eq.s16 	%p2614, %rs1740, 67;
	@%p2614 bra 	$L__BB3_2657;
	bra.uni 	$L__BB3_2662;
$L__BB3_2657:
	mov.b16 	%rs4528, 1;
	bra.uni 	$L__BB3_2663;
$L__BB3_2658:
	setp.eq.s16 	%p2611, %rs1740, 71;
	@%p2611 bra 	$L__BB3_2661;
	setp.ne.s16 	%p2612, %rs1740, 84;
	@%p2612 bra 	$L__BB3_2662;
	mov.b16 	%rs4528, 3;
	bra.uni 	$L__BB3_2663;
$L__BB3_2661:
	mov.b16 	%rs4528, 2;
	bra.uni 	$L__BB3_2663;
$L__BB3_2662:
	mov.b16 	%rs4528, 4;
$L__BB3_2663:
	st.local.u8 	[%rd430+2], %rs4528;
	add.s32 	%r1284, %r21669, 3;
	sub.s32 	%r8259, %r1274, %r1284;
	cvt.u64.u32 	%rd3419, %r8259;
	add.s64 	%rd3420, %rd425, %rd3419;
	ld.u8 	%rs1746, [%rd3420];
	mov.b16 	%rs4529, 0;
	setp.gt.s16 	%p2615, %rs1746, 70;
	@%p2615 bra 	$L__BB3_2667;
	setp.eq.s16 	%p2618, %rs1746, 65;
	@%p2618 bra 	$L__BB3_2672;
	setp.eq.s16 	%p2619, %rs1746, 67;
	@%p2619 bra 	$L__BB3_2666;
	bra.uni 	$L__BB3_2671;
$L__BB3_2666:
	mov.b16 	%rs4529, 1;
	bra.uni 	$L__BB3_2672;
$L__BB3_2667:
	setp.eq.s16 	%p2616, %rs1746, 71;
	@%p2616 bra 	$L__BB3_2670;
	setp.ne.s16 	%p2617, %rs1746, 84;
	@%p2617 bra 	$L__BB3_2671;
	mov.b16 	%rs4529, 3;
	bra.uni 	$L__BB3_2672;
$L__BB3_2670:
	mov.b16 	%rs4529, 2;
	bra.uni 	$L__BB3_2672;
$L__BB3_2671:
	mov.b16 	%rs4529, 4;
$L__BB3_2672:
	st.local.u8 	[%rd430+3], %rs4529;
	add.s32 	%r21669, %r21669, 4;
	setp.ne.s32 	%p2620, %r1284, %r1282;
	@%p2620 bra 	$L__BB3_2636;
$L__BB3_2673:
	setp.eq.s32 	%p2621, %r1281, 0;
	@%p2621 bra 	$L__BB3_2704;
	sub.s32 	%r8260, %r1274, %r21669;
	cvt.u64.u32 	%rd3421, %r8260;
	add.s64 	%rd3422, %rd425, %rd3421;
	ld.u8 	%rs1752, [%rd3422];
	mov.b16 	%rs4530, 0;
	setp.gt.s16 	%p2622, %rs1752, 70;
	@%p2622 bra 	$L__BB3_2678;
	setp.eq.s16 	%p2625, %rs1752, 65;
	@%p2625 bra 	$L__BB3_2683;
	setp.eq.s16 	%p2626, %rs1752, 67;
	@%p2626 bra 	$L__BB3_2677;
	bra.uni 	$L__BB3_2682;
$L__BB3_2677:
	mov.b16 	%rs4530, 1;
	bra.uni 	$L__BB3_2683;
$L__BB3_2678:
	setp.eq.s16 	%p2623, %rs1752, 71;
	@%p2623 bra 	$L__BB3_2681;
	setp.ne.s16 	%p2624, %rs1752, 84;
	@%p2624 bra 	$L__BB3_2682;
	mov.b16 	%rs4530, 3;
	bra.uni 	$L__BB3_2683;
$L__BB3_2681:
	mov.b16 	%rs4530, 2;
	bra.uni 	$L__BB3_2683;
$L__BB3_2682:
	mov.b16 	%rs4530, 4;
$L__BB3_2683:
	cvt.u64.u32 	%rd3423, %r21669;
	add.s64 	%rd431, %rd18, %rd3423;
	st.local.u8 	[%rd431], %rs4530;
	setp.eq.s32 	%p2627, %r1281, 1;
	@%p2627 bra 	$L__BB3_2704;
	not.b32 	%r8261, %r21669;
	add.s32 	%r8262, %r1274, %r8261;
	cvt.u64.u32 	%rd3424, %r8262;
	add.s64 	%rd3425, %rd425, %rd3424;
	ld.u8 	%rs1758, [%rd3425];
	mov.b16 	%rs4531, 0;
	setp.gt.s16 	%p2628, %rs1758, 70;
	@%p2628 bra 	$L__BB3_2688;
	setp.eq.s16 	%p2631, %rs1758, 65;
	@%p2631 bra 	$L__BB3_2693;
	setp.eq.s16 	%p2632, %rs1758, 67;
	@%p2632 bra 	$L__BB3_2687;
	bra.uni 	$L__BB3_2692;
$L__BB3_2687:
	mov.b16 	%rs4531, 1;
	bra.uni 	$L__BB3_2693;
$L__BB3_2688:
	setp.eq.s16 	%p2629, %rs1758, 71;
	@%p2629 bra 	$L__BB3_2691;
	setp.ne.s16 	%p2630, %rs1758, 84;
	@%p2630 bra 	$L__BB3_2692;
	mov.b16 	%rs4531, 3;
	bra.uni 	$L__BB3_2693;
$L__BB3_2691:
	mov.b16 	%rs4531, 2;
	bra.uni 	$L__BB3_2693;
$L__BB3_2692:
	mov.b16 	%rs4531, 4;
$L__BB3_2693:
	st.local.u8 	[%rd431+1], %rs4531;
	setp.eq.s32 	%p2633, %r1281, 2;
	@%p2633 bra 	$L__BB3_2704;
	sub.s32 	%r8263, %r1274, %r21669;
	add.s32 	%r8264, %r8263, -2;
	cvt.u64.u32 	%rd3426, %r8264;
	add.s64 	%rd3427, %rd425, %rd3426;
	ld.u8 	%rs1764, [%rd3427];
	mov.b16 	%rs4532, 0;
	setp.gt.s16 	%p2634, %rs1764, 70;
	@%p2634 bra 	$L__BB3_2698;
	setp.eq.s16 	%p2637, %rs1764, 65;
	@%p2637 bra 	$L__BB3_2703;
	setp.eq.s16 	%p2638, %rs1764, 67;
	@%p2638 bra 	$L__BB3_2697;
	bra.uni 	$L__BB3_2702;
$L__BB3_2697:
	mov.b16 	%rs4532, 1;
	bra.uni 	$L__BB3_2703;
$L__BB3_2698:
	setp.eq.s16 	%p2635, %rs1764, 71;
	@%p2635 bra 	$L__BB3_2701;
	setp.ne.s16 	%p2636, %rs1764, 84;
	@%p2636 bra 	$L__BB3_2702;
	mov.b16 	%rs4532, 3;
	bra.uni 	$L__BB3_2703;
$L__BB3_2701:
	mov.b16 	%rs4532, 2;
	bra.uni 	$L__BB3_2703;
$L__BB3_2702:
	mov.b16 	%rs4532, 4;
$L__BB3_2703:
	st.local.u8 	[%rd431+2], %rs4532;
$L__BB3_2704:
	cvt.u64.u32 	%rd3428, %r1274;
	cvt.u64.u32 	%rd3429, %r1272;
	add.s64 	%rd3430, %rd18, %rd3428;
	mov.b16 	%rs1769, 4;
	st.local.u8 	[%rd3430+1], %rs1769;
	st.local.u8 	[%rd18], %rs1769;
	add.s64 	%rd3431, %rd17, %rd3429;
	st.local.u8 	[%rd3431+1], %rs1769;
	st.local.u8 	[%rd17], %rs1769;
	mov.b32 	%r21684, 0;
	mov.f64 	%fd23628, 0dFFF0000000000000;
	mov.u32 	%r21685, %r21684;
	@%p2557 bra 	$L__BB3_2801;
	and.b32  	%r1287, %r1274, 3;
	and.b32  	%r1288, %r1274, 2147483644;
	mov.b32 	%r21670, 1;
$L__BB3_2706:
	mov.u32 	%r1289, %r21670;
	@%p2598 bra 	$L__BB3_2734;
	setp.lt.u32 	%p2641, %r1274, 4;
	cvt.u64.u32 	%rd3432, %r1289;
	add.s64 	%rd3433, %rd17, %rd3432;
	ld.local.s8 	%r1290, [%rd3433];
	add.s32 	%r8268, %r1289, -1;
	mul.lo.s32 	%r1291, %r8268, %r1274;
	add.s32 	%r1292, %r1291, -1;
	mov.b32 	%r21672, 1;
	@%p2641 bra 	$L__BB3_2722;
	mov.b32 	%r21672, 1;
$L__BB3_2709:
	cvt.u64.u32 	%rd3434, %r21672;
	add.s64 	%rd432, %rd18, %rd3434;
	ld.local.s8 	%r8270, [%rd432];
	add.s32 	%r8271, %r8270, %r1290;
	setp.eq.s32 	%p2642, %r8271, 3;
	@%p2642 bra 	$L__BB3_2711;
	add.s32 	%r8272, %r1292, %r21672;
	mul.wide.s32 	%rd3435, %r8272, 8;
	add.s64 	%rd3436, %rd13, %rd3435;
	mov.b64 	%rd3437, 9218868437227405312;
	st.local.u64 	[%rd3436], %rd3437;
	add.s64 	%rd3438, %rd14, %rd3435;
	mov.b64 	%rd3439, -4616189618054758400;
	st.local.u64 	[%rd3438], %rd3439;
	bra.uni 	$L__BB3_2712;
$L__BB3_2711:
	add.s32 	%r8273, %r1292, %r21672;
	mul.wide.s32 	%rd3440, %r8273, 8;
	add.s64 	%rd3441, %rd13, %rd3440;
	mov.b64 	%rd3442, 0;
	st.local.u64 	[%rd3441], %rd3442;
	add.s64 	%rd3443, %rd14, %rd3440;
	mov.b64 	%rd3444, -4564063970805153792;
	st.local.u64 	[%rd3443], %rd3444;
$L__BB3_2712:
	ld.local.s8 	%r8274, [%rd432+1];
	add.s32 	%r8275, %r8274, %r1290;
	setp.eq.s32 	%p2643, %r8275, 3;
	@%p2643 bra 	$L__BB3_2714;
	add.s32 	%r8276, %r1291, %r21672;
	mul.wide.s32 	%rd3445, %r8276, 8;
	add.s64 	%rd3446, %rd13, %rd3445;
	mov.b64 	%rd3447, 9218868437227405312;
	st.local.u64 	[%rd3446], %rd3447;
	add.s64 	%rd3448, %rd14, %rd3445;
	mov.b64 	%rd3449, -4616189618054758400;
	st.local.u64 	[%rd3448], %rd3449;
	bra.uni 	$L__BB3_2715;
$L__BB3_2714:
	add.s32 	%r8277, %r1291, %r21672;
	mul.wide.s32 	%rd3450, %r8277, 8;
	add.s64 	%rd3451, %rd13, %rd3450;
	mov.b64 	%rd3452, 0;
	st.local.u64 	[%rd3451], %rd3452;
	add.s64 	%rd3453, %rd14, %rd3450;
	mov.b64 	%rd3454, -4564063970805153792;
	st.local.u64 	[%rd3453], %rd3454;
$L__BB3_2715:
	add.s32 	%r1294, %r21672, 2;
	ld.local.s8 	%r8278, [%rd432+2];
	add.s32 	%r8279, %r8278, %r1290;
	setp.eq.s32 	%p2644, %r8279, 3;
	@%p2644 bra 	$L__BB3_2717;
	add.s32 	%r8280, %r1292, %r1294;
	mul.wide.s32 	%rd3455, %r8280, 8;
	add.s64 	%rd3456, %rd13, %rd3455;
	mov.b64 	%rd3457, 9218868437227405312;
	st.local.u64 	[%rd3456], %rd3457;
	add.s64 	%rd3458, %rd14, %rd3455;
	mov.b64 	%rd3459, -4616189618054758400;
	st.local.u64 	[%rd3458], %rd3459;
	bra.uni 	$L__BB3_2718;
$L__BB3_2717:
	add.s32 	%r8281, %r1292, %r1294;
	mul.wide.s32 	%rd3460, %r8281, 8;
	add.s64 	%rd3461, %rd13, %rd3460;
	mov.b64 	%rd3462, 0;
	st.local.u64 	[%rd3461], %rd3462;
	add.s64 	%rd3463, %rd14, %rd3460;
	mov.b64 	%rd3464, -4564063970805153792;
	st.local.u64 	[%rd3463], %rd3464;
$L__BB3_2718:
	add.s32 	%r1295, %r21672, 3;
	ld.local.s8 	%r8282, [%rd432+3];
	add.s32 	%r8283, %r8282, %r1290;
	setp.eq.s32 	%p2645, %r8283, 3;
	@%p2645 bra 	$L__BB3_2720;
	add.s32 	%r8284, %r1292, %r1295;
	mul.wide.s32 	%rd3465, %r8284, 8;
	add.s64 	%rd3466, %rd13, %rd3465;
	mov.b64 	%rd3467, 9218868437227405312;
	st.local.u64 	[%rd3466], %rd3467;
	add.s64 	%rd3468, %rd14, %rd3465;
	mov.b64 	%rd3469, -4616189618054758400;
	st.local.u64 	[%rd3468], %rd3469;
	bra.uni 	$L__BB3_2721;
$L__BB3_2720:
	add.s32 	%r8285, %r1292, %r1295;
	mul.wide.s32 	%rd3470, %r8285, 8;
	add.s64 	%rd3471, %rd13, %rd3470;
	mov.b64 	%rd3472, 0;
	st.local.u64 	[%rd3471], %rd3472;
	add.s64 	%rd3473, %rd14, %rd3470;
	mov.b64 	%rd3474, -4564063970805153792;
	st.local.u64 	[%rd3473], %rd3474;
$L__BB3_2721:
	add.s32 	%r21672, %r21672, 4;
	setp.ne.s32 	%p2646, %r1295, %r1288;
	@%p2646 bra 	$L__BB3_2709;
$L__BB3_2722:
	setp.eq.s32 	%p2647, %r1287, 0;
	@%p2647 bra 	$L__BB3_2734;
	cvt.u64.u32 	%rd3475, %r21672;
	add.s64 	%rd433, %rd18, %rd3475;
	ld.local.s8 	%r8286, [%rd433];
	add.s32 	%r8287, %r8286, %r1290;
	setp.eq.s32 	%p2648, %r8287, 3;
	@%p2648 bra 	$L__BB3_2725;
	add.s32 	%r8288, %r1292, %r21672;
	mul.wide.s32 	%rd3476, %r8288, 8;
	add.s64 	%rd3477, %rd13, %rd3476;
	mov.b64 	%rd3478, 9218868437227405312;
	st.local.u64 	[%rd3477], %rd3478;
	add.s64 	%rd3479, %rd14, %rd3476;
	mov.b64 	%rd3480, -4616189618054758400;
	st.local.u64 	[%rd3479], %rd3480;
	bra.uni 	$L__BB3_2726;
$L__BB3_2725:
	add.s32 	%r8289, %r1292, %r21672;
	mul.wide.s32 	%rd3481, %r8289, 8;
	add.s64 	%rd3482, %rd13, %rd3481;
	mov.b64 	%rd3483, 0;
	st.local.u64 	[%rd3482], %rd3483;
	add.s64 	%rd3484, %rd14, %rd3481;
	mov.b64 	%rd3485, -4564063970805153792;
	st.local.u64 	[%rd3484], %rd3485;
$L__BB3_2726:
	setp.eq.s32 	%p2649, %r1287, 1;
	@%p2649 bra 	$L__BB3_2734;
	ld.local.s8 	%r8290, [%rd433+1];
	add.s32 	%r8291, %r8290, %r1290;
	setp.eq.s32 	%p2650, %r8291, 3;
	@%p2650 bra 	$L__BB3_2729;
	add.s32 	%r8292, %r1291, %r21672;
	mul.wide.s32 	%rd3486, %r8292, 8;
	add.s64 	%rd3487, %rd13, %rd3486;
	mov.b64 	%rd3488, 9218868437227405312;
	st.local.u64 	[%rd3487], %rd3488;
	add.s64 	%rd3489, %rd14, %rd3486;
	mov.b64 	%rd3490, -4616189618054758400;
	st.local.u64 	[%rd3489], %rd3490;
	bra.uni 	$L__BB3_2730;
$L__BB3_2729:
	add.s32 	%r8293, %r1291, %r21672;
	mul.wide.s32 	%rd3491, %r8293, 8;
	add.s64 	%rd3492, %rd13, %rd3491;
	mov.b64 	%rd3493, 0;
	st.local.u64 	[%rd3492], %rd3493;
	add.s64 	%rd3494, %rd14, %rd3491;
	mov.b64 	%rd3495, -4564063970805153792;
	st.local.u64 	[%rd3494], %rd3495;
$L__BB3_2730:
	setp.eq.s32 	%p2651, %r1287, 2;
	add.s32 	%r1298, %r21672, 2;
	@%p2651 bra 	$L__BB3_2734;
	ld.local.s8 	%r8294, [%rd433+2];
	add.s32 	%r8295, %r8294, %r1290;
	setp.eq.s32 	%p2652, %r8295, 3;
	@%p2652 bra 	$L__BB3_2733;
	add.s32 	%r8296, %r1292, %r1298;
	mul.wide.s32 	%rd3496, %r8296, 8;
	add.s64 	%rd3497, %rd13, %rd3496;
	mov.b64 	%rd3498, 9218868437227405312;
	st.local.u64 	[%rd3497], %rd3498;
	add.s64 	%rd3499, %rd14, %rd3496;
	mov.b64 	%rd3500, -4616189618054758400;
	st.local.u64 	[%rd3499], %rd3500;
	bra.uni 	$L__BB3_2734;
$L__BB3_2733:
	add.s32 	%r8297, %r1292, %r1298;
	mul.wide.s32 	%rd3501, %r8297, 8;
	add.s64 	%rd3502, %rd13, %rd3501;
	mov.b64 	%rd3503, 0;
	st.local.u64 	[%rd3502], %rd3503;
	add.s64 	%rd3504, %rd14, %rd3501;
	mov.b64 	%rd3505, -4564063970805153792;
	st.local.u64 	[%rd3504], %rd3505;
$L__BB3_2734:
	add.s32 	%r21670, %r1289, 1;
	setp.ne.s32 	%p2653, %r1289, %r1272;
	@%p2653 bra 	$L__BB3_2706;
	mov.b32 	%r21673, 1;
$L__BB3_2736:
	@%p2598 bra 	$L__BB3_2782;
	add.s32 	%r1301, %r21673, -1;
	mul.lo.s32 	%r8300, %r1301, %r1274;
	add.s32 	%r1302, %r8300, -1;
	cvt.u64.u32 	%rd3506, %r21673;
	add.s64 	%rd434, %rd17, %rd3506;
	sub.s32 	%r8301, %r8300, %r1274;
	add.s32 	%r1303, %r8301, -2;
	mov.b32 	%r21674, 1;
$L__BB3_2738:
	mov.u32 	%r1304, %r21674;
	add.s32 	%r1305, %r1302, %r1304;
	mul.wide.s32 	%rd3507, %r1305, 8;
	add.s64 	%rd435, %rd13, %rd3507;
	ld.local.f64 	%fd23596, [%rd435];
	abs.f64 	%fd9874, %fd23596;
	setp.geu.f64 	%p2655, %fd9874, 0d41CDCD64FF800000;
	@%p2655 bra 	$L__BB3_2781;
	ld.local.u8 	%rs151, [%rd434];
	cvt.u32.u16 	%r8302, %rs151;
	cvt.s32.s8 	%r8303, %r8302;
	cvt.u64.u32 	%rd3508, %r1304;
	add.s64 	%rd436, %rd18, %rd3508;
	ld.local.u8 	%rs152, [%rd436];
	cvt.u64.u16 	%rd3509, %rs152;
	cvt.s64.s8 	%rd437, %rd3509;
	cvt.u32.u16 	%r8304, %rs152;
	cvt.s32.s8 	%r8305, %r8304;
	add.s32 	%r8306, %r8305, %r8303;
	setp.eq.s32 	%p2656, %r8306, 3;
	mul.wide.s32 	%rd3510, %r1305, 8;
	add.s64 	%rd438, %rd14, %rd3510;
	@%p2656 bra 	$L__BB3_2741;
	mov.b64 	%rd3511, -4616189618054758400;
	st.local.u64 	[%rd438], %rd3511;
	mov.b64 	%rd3512, 9218868437227405312;
	st.local.u64 	[%rd435], %rd3512;
	mov.f64 	%fd23566, 0dBFF0000000000000;
	mov.f64 	%fd23596, 0d7FF0000000000000;
	mov.f64 	%fd23567, %fd23596;
	bra.uni 	$L__BB3_2752;
$L__BB3_2741:
	cvt.u32.u16 	%r8307, %rs151;
	cvt.s32.s8 	%r8308, %r8307;
	mul.wide.s32 	%rd3513, %r8308, 5;
	add.s64 	%rd439, %rd3513, %rd437;
	shl.b64 	%rd3514, %rd439, 3;
	add.s64 	%rd3515, %rd1, %rd3514;
	ld.global.f64 	%fd23566, [%rd3515+45440];
	ld.local.u8 	%rs1770, [%rd434+-1];
	cvt.u64.u16 	%rd3516, %rs1770;
	cvt.s64.s8 	%rd440, %rd3516;
	cvt.u32.u16 	%r8309, %rs152;
	ld.local.s8 	%rs1771, [%rd436+-1];
	cvt.u32.u16 	%r8310, %rs1771;
	prmt.b32 	%r8311, %r8310, %r8309, 0x3340U;
	prmt.b32 	%r8312, %r8307, 0, 0x3340U;
	prmt.b32 	%r8313, %r8311, %r8312, 0x5410U;
	cvt.u32.u16 	%r8314, %rs1770;
	cvt.s32.s8 	%r8315, %r8314;
	mov.b32 	%r8316, 359705;
	dp4a.s32.u32 	%r8317, %r8313, %r8316, %r8315;
	mul.wide.s32 	%rd3517, %r8317, 8;
	add.s64 	%rd3518, %rd1, %rd3517;
	ld.global.f64 	%fd9877, [%rd3518+35440];
	add.f64 	%fd9878, %fd23566, %fd9877;
	ld.global.f64 	%fd23567, [%rd3515+45640];
	ld.global.f64 	%fd9879, [%rd3518+40440];
	add.f64 	%fd9880, %fd23567, %fd9879;
	abs.f64 	%fd9881, %fd9880;
	setp.gt.f64 	%p2657, %fd9881, 0d41CDCD64FF800000;
	selp.f64 	%fd1300, 0dBFF0000000000000, %fd9878, %p2657;
	selp.f64 	%fd1301, 0d7FF0000000000000, %fd9880, %p2657;
	cvt.u16.u64 	%rs1772, %rd437;
	mov.b32 	%r8318, {%rs1771, %rs1772};
	mov.b32 	%r8319, 6405;
	dp2a.lo.s32.u32 	%r8320, %r8318, %r8319, %r8308;
	mul.wide.s32 	%rd3519, %r8320, 8;
	add.s64 	%rd441, %rd1, %rd3519;
	ld.global.f64 	%fd1302, [%rd441+21000];
	abs.f64 	%fd9882, %fd1302;
	setp.geu.f64 	%p2658, %fd9882, 0d41CDCD64FF800000;
	@%p2658 bra 	$L__BB3_2745;
	mad.lo.s64 	%rd3523, %rd437, 24, %rd439;
	add.s64 	%rd3524, %rd3523, %rd440;
	shl.b64 	%rd3525, %rd3524, 3;
	add.s64 	%rd442, %rd1, %rd3525;
	ld.global.f64 	%fd1303, [%rd442+23000];
	abs.f64 	%fd9897, %fd1303;
	setp.lt.f64 	%p2663, %fd9897, 0d41CDCD64FF800000;
	@%p2663 bra 	$L__BB3_2748;
	ld.global.f64 	%fd9898, [%rd441+20000];
	add.f64 	%fd9899, %fd23566, %fd9898;
	add.f64 	%fd9900, %fd23567, %fd1302;
	abs.f64 	%fd9901, %fd9900;
	setp.gt.f64 	%p2664, %fd9901, 0d41CDCD64FF800000;
	selp.f64 	%fd23562, 0dBFF0000000000000, %fd9899, %p2664;
	selp.f64 	%fd23563, 0d7FF0000000000000, %fd9900, %p2664;
	add.f64 	%fd9902, %fd23563, 0d4069000000000000;
	add.f64 	%fd9903, %fd23562, 0dC016CCCCCCCCCCCD;
	add.f64 	%fd9904, %fd1296, %fd9903;
	div.rn.f64 	%fd23564, %fd9902, %fd9904;
	abs.f64 	%fd9905, %fd1301;
	setp.geu.f64 	%p2665, %fd9905, 0d41CDCD64FF800000;
	@%p2665 bra 	$L__BB3_2750;
	add.f64 	%fd9906, %fd1301, 0d4069000000000000;
	add.f64 	%fd9907, %fd1300, 0dC016CCCCCCCCCCCD;
	add.f64 	%fd9908, %fd1296, %fd9907;
	div.rn.f64 	%fd9909, %fd9906, %fd9908;
	setp.lt.f64 	%p2666, %fd9909, %fd23564;
	selp.f64 	%fd23562, %fd23562, %fd1300, %p2666;
	selp.f64 	%fd23563, %fd23563, %fd1301, %p2666;
	selp.f64 	%fd23564, %fd23564, %fd9909, %p2666;
	bra.uni 	$L__BB3_2750;
$L__BB3_2745:
	mad.lo.s64 	%rd3520, %rd437, 24, %rd439;
	add.s64 	%rd3521, %rd3520, %rd440;
	shl.b64 	%rd3522, %rd3521, 3;
	add.s64 	%rd443, %rd1, %rd3522;
	ld.global.f64 	%fd1304, [%rd443+23000];
	abs.f64 	%fd9884, %fd1304;
	setp.geu.f64 	%p2659, %fd9884, 0d41CDCD64FF800000;
	mov.f64 	%fd23562, %fd1300;
	mov.f64 	%fd23563, %fd1301;
	@%p2659 bra 	$L__BB3_2750;
	ld.global.f64 	%fd9885, [%rd443+22000];
	add.f64 	%fd9886, %fd23566, %fd9885;
	add.f64 	%fd9887, %fd23567, %fd1304;
	abs.f64 	%fd9888, %fd9887;
	setp.gt.f64 	%p2660, %fd9888, 0d41CDCD64FF800000;
	selp.f64 	%fd23562, 0dBFF0000000000000, %fd9886, %p2660;
	selp.f64 	%fd23563, 0d7FF0000000000000, %fd9887, %p2660;
	add.f64 	%fd9889, %fd23563, 0d4069000000000000;
	add.f64 	%fd9890, %fd23562, 0dC016CCCCCCCCCCCD;
	add.f64 	%fd9891, %fd1296, %fd9890;
	div.rn.f64 	%fd23564, %fd9889, %fd9891;
	abs.f64 	%fd9892, %fd1301;
	setp.geu.f64 	%p2661, %fd9892, 0d41CDCD64FF800000;
	@%p2661 bra 	$L__BB3_2750;
	add.f64 	%fd9893, %fd1301, 0d4069000000000000;
	add.f64 	%fd9894, %fd1300, 0dC016CCCCCCCCCCCD;
	add.f64 	%fd9895, %fd1296, %fd9894;
	div.rn.f64 	%fd9896, %fd9893, %fd9895;
	setp.lt.f64 	%p2662, %fd9896, %fd23564;
	selp.f64 	%fd23562, %fd23562, %fd1300, %p2662;
	selp.f64 	%fd23563, %fd23563, %fd1301, %p2662;
	selp.f64 	%fd23564, %fd23564, %fd9896, %p2662;
	bra.uni 	$L__BB3_2750;
$L__BB3_2748:
	ld.global.f64 	%fd9910, [%rd441+20000];
	add.f64 	%fd9911, %fd23566, %fd9910;
	ld.global.f64 	%fd9912, [%rd442+22000];
	add.f64 	%fd9913, %fd9911, %fd9912;
	add.f64 	%fd9914, %fd23567, %fd1302;
	add.f64 	%fd9915, %fd9914, %fd1303;
	abs.f64 	%fd9916, %fd9915;
	setp.gt.f64 	%p2667, %fd9916, 0d41CDCD64FF800000;
	selp.f64 	%fd23562, 0dBFF0000000000000, %fd9913, %p2667;
	selp.f64 	%fd23563, 0d7FF0000000000000, %fd9915, %p2667;
	add.f64 	%fd9917, %fd23563, 0d4069000000000000;
	add.f64 	%fd9918, %fd23562, 0dC016CCCCCCCCCCCD;
	add.f64 	%fd9919, %fd1296, %fd9918;
	div.rn.f64 	%fd23564, %fd9917, %fd9919;
	abs.f64 	%fd9920, %fd1301;
	setp.geu.f64 	%p2668, %fd9920, 0d41CDCD64FF800000;
	@%p2668 bra 	$L__BB3_2750;
	add.f64 	%fd9921, %fd1301, 0d4069000000000000;
	add.f64 	%fd9922, %fd1300, 0dC016CCCCCCCCCCCD;
	add.f64 	%fd9923, %fd1296, %fd9922;
	div.rn.f64 	%fd9924, %fd9921, %fd9923;
	setp.lt.f64 	%p2669, %fd9924, %fd23564;
	selp.f64 	%fd23562, %fd23562, %fd1300, %p2669;
	selp.f64 	%fd23563, %fd23563, %fd1301, %p2669;
	selp.f64 	%fd23564, %fd23564, %fd9924, %p2669;
$L__BB3_2750:
	add.f64 	%fd9925, %fd23566, 0dC016CCCCCCCCCCCD;
	add.f64 	%fd1326, %fd1296, %fd9925;
	abs.f64 	%fd9926, %fd23563;
	setp.geu.f64 	%p2670, %fd9926, 0d41CDCD64FF800000;
	@%p2670 bra 	$L__BB3_2752;
	add.f64 	%fd9927, %fd23567, 0d4069000000000000;
	div.rn.f64 	%fd9928, %fd9927, %fd1326;
	setp.lt.f64 	%p2671, %fd23564, %fd9928;
	selp.f64 	%fd23566, %fd23566, %fd23562, %p2671;
	selp.f64 	%fd23567, %fd23567, %fd23563, %p2671;
$L__BB3_2752:
	abs.f64 	%fd9929, %fd23567;
	setp.geu.f64 	%p2672, %fd9929, 0d41CDCD64FF800000;
	@%p2672 bra 	$L__BB3_2754;
	st.local.f64 	[%rd438], %fd23566;
	st.local.f64 	[%rd435], %fd23567;
	mov.f64 	%fd23596, %fd23567;
$L__BB3_2754:
	min.u32 	%r8321, %r21673, %r1304;
	setp.lt.u32 	%p2673, %r8321, 2;
	mov.f64 	%fd23569, 0dBFF0000000000000;
	mov.f64 	%fd23570, 0d7FF0000000000000;
	@%p2673 bra 	$L__BB3_2781;
	ld.local.f64 	%fd23595, [%rd438];
	add.f64 	%fd9932, %fd23596, 0d4069000000000000;
	add.f64 	%fd9933, %fd23595, 0dC016CCCCCCCCCCCD;
	add.f64 	%fd9934, %fd1296, %fd9933;
	div.rn.f64 	%fd1334, %fd9932, %fd9934;
	add.s32 	%r1306, %r1303, %r1304;
	mul.wide.s32 	%rd3526, %r1306, 8;
	add.s64 	%rd3527, %rd13, %rd3526;
	ld.local.f64 	%fd1335, [%rd3527];
	abs.f64 	%fd9935, %fd1335;
	setp.geu.f64 	%p2674, %fd9935, 0d41CDCD64FF800000;
	@%p2674 bra 	$L__BB3_2758;
	cvt.u32.u16 	%r8322, %rs151;
	ld.local.u8 	%r8323, [%rd434+-1];
	prmt.b32 	%r8324, %r8323, %r8322, 0x3340U;
	ld.local.u8 	%r8325, [%rd436+-1];
	prmt.b32 	%r8326, %r8325, 0, 0x3340U;
	prmt.b32 	%r8327, %r8324, %r8326, 0x5410U;
	cvt.u32.u16 	%r8328, %rs152;
	cvt.s32.s8 	%r8329, %r8328;
	mov.b32 	%r8330, 334205;
	dp4a.s32.u32 	%r8331, %r8327, %r8330, %r8329;
	mul.wide.s32 	%rd3528, %r8331, 8;
	add.s64 	%rd444, %rd1, %rd3528;
	ld.global.f64 	%fd1336, [%rd444+5000];
	abs.f64 	%fd9938, %fd1336;
	setp.geu.f64 	%p2675, %fd9938, 0d41CDCD64FF800000;
	@%p2675 bra 	$L__BB3_2758;
	mul.wide.s32 	%rd3529, %r1306, 8;
	add.s64 	%rd3530, %rd14, %rd3529;
	ld.local.f64 	%fd9939, [%rd3530];
	ld.global.f64 	%fd9940, [%rd444];
	add.f64 	%fd23569, %fd9939, %fd9940;
	add.f64 	%fd23570, %fd1335, %fd1336;
$L__BB3_2758:
	add.f64 	%fd9941, %fd23570, 0d4069000000000000;
	add.f64 	%fd9942, %fd23569, 0dC016CCCCCCCCCCCD;
	add.f64 	%fd9943, %fd1296, %fd9942;
	div.rn.f64 	%fd1341, %fd9941, %fd9943;
	setp.lt.f64 	%p2676, %fd23569, 0dC0A3880000000000;
	selp.f64 	%fd1342, 0dC0A9300000000000, %fd23569, %p2676;
	selp.f64 	%fd1343, 0d0000000000000000, %fd23570, %p2676;
	setp.lt.f64 	%p2677, %fd23595, 0dC0A3880000000000;
	selp.f64 	%fd1344, 0dC0A9300000000000, %fd23595, %p2677;
	selp.f64 	%fd1345, 0d0000000000000000, %fd23596, %p2677;
	setp.gt.f64 	%p2678, %fd1341, %fd1334;
	@%p2678 bra 	$L__BB3_2762;
	setp.gt.f64 	%p2679, %fd1344, 0d0000000000000000;
	setp.gt.f64 	%p2680, %fd1345, 0d0000000000000000;
	and.pred  	%p2681, %p2679, %p2680;
	@%p2681 bra 	$L__BB3_2762;
	setp.ltu.f64 	%p2682, %fd1334, %fd1341;
	@%p2682 bra 	$L__BB3_2763;
	st.local.f64 	[%rd438], %fd1344;
	st.local.f64 	[%rd435], %fd1345;
	mov.f64 	%fd23595, %fd1344;
	mov.f64 	%fd23596, %fd1345;
	bra.uni 	$L__BB3_2763;
$L__BB3_2762:
	st.local.f64 	[%rd438], %fd1342;
	st.local.f64 	[%rd435], %fd1343;
	mov.f64 	%fd23595, %fd1342;
	mov.f64 	%fd23596, %fd1343;
$L__BB3_2763:
	cvt.u64.u16 	%rd3531, %rs152;
	cvt.s64.s8 	%rd445, %rd3531;
	cvt.u64.u16 	%rd3532, %rs151;
	cvt.s64.s8 	%rd447, %rd3532;
	mov.b32 	%r21675, 3;
	mad.lo.s64 	%rd3568, %rd447, 5, %rd445;
	shl.b64 	%rd3569, %rd3568, 3;
	add.s64 	%rd3570, %rd1, %rd3569;
$L__BB3_2764:
	sub.s32 	%r8333, %r1304, %r21675;
	add.s32 	%r8334, %r8333, 1;
	setp.gt.u32 	%p2683, %r8333, 2147483646;
	selp.b32 	%r8335, %r8333, 0, %p2683;
	add.s32 	%r21677, %r8335, %r1301;
	selp.b32 	%r21676, 1, %r8334, %p2683;
	setp.lt.s32 	%p2684, %r21677, 1;
	setp.ge.s32 	%p2685, %r21676, %r1304;
	or.pred  	%p2686, %p2684, %p2685;
	@%p2686 bra 	$L__BB3_2780;
$L__BB3_2765:
	mov.u32 	%r1311, %r21677;
	add.s32 	%r21677, %r1311, -1;
	mad.lo.s32 	%r8337, %r21677, %r1274, %r21676;
	add.s32 	%r1313, %r8337, -1;
	mul.wide.s32 	%rd3533, %r1313, 8;
	add.s64 	%rd3534, %rd13, %rd3533;
	ld.local.f64 	%fd1364, [%rd3534];
	abs.f64 	%fd9944, %fd1364;
	setp.geu.f64 	%p2687, %fd9944, 0d41CDCD64FF800000;
	@%p2687 bra 	$L__BB3_2779;
	not.b32 	%r8338, %r1311;
	add.s32 	%r1314, %r21673, %r8338;
	not.b32 	%r8339, %r21676;
	add.s32 	%r1315, %r1304, %r8339;
	add.s32 	%r1316, %r1315, %r1314;
	setp.eq.s32 	%p2688, %r1314, 0;
	setp.gt.s32 	%p2689, %r1315, 0;
	and.pred  	%p2690, %p2688, %p2689;
	@%p2690 bra 	$L__BB3_2772;
	setp.eq.s32 	%p2691, %r1315, 0;
	setp.gt.s32 	%p2692, %r1314, 0;
	and.pred  	%p2693, %p2692, %p2691;
	@%p2693 bra 	$L__BB3_2772;
	setp.eq.s32 	%p2694, %r1314, 1;
	setp.eq.s32 	%p2695, %r1315, 1;
	and.pred  	%p2696, %p2694, %p2695;
	@%p2696 bra 	$L__BB3_2770;
	mul.wide.s32 	%rd3535, %r1316, 8;
	add.s64 	%rd3536, %rd1, %rd3535;
	ld.global.f64 	%fd9945, [%rd3536+24952];
	cvt.u64.u32 	%rd3537, %r1311;
	add.s64 	%rd3538, %rd17, %rd3537;
	cvt.s64.s32 	%rd3539, %r21676;
	add.s64 	%rd3540, %rd18, %rd3539;
	ld.local.s8 	%r8340, [%rd3540+1];
	ld.local.u8 	%r8341, [%rd3538+1];
	ld.local.u8 	%r8342, [%rd3538];
	prmt.b32 	%r8343, %r8342, %r8341, 0x3340U;
	ld.local.u8 	%r8344, [%rd3540];
	prmt.b32 	%r8345, %r8344, 0, 0x3340U;
	prmt.b32 	%r8346, %r8343, %r8345, 0x5410U;
	mov.b32 	%r8347, 334205;
	dp4a.s32.u32 	%r8348, %r8346, %r8347, %r8340;
	mul.wide.s32 	%rd3541, %r8348, 8;
	add.s64 	%rd3542, %rd1, %rd3541;
	ld.global.f64 	%fd9946, [%rd3542+30440];
	add.f64 	%fd9947, %fd9945, %fd9946;
	ld.local.s8 	%r8349, [%rd434+-1];
	cvt.u32.u16 	%r8350, %rs152;
	ld.local.u8 	%r8351, [%rd436+-1];
	prmt.b32 	%r8352, %r8351, %r8350, 0x3340U;
	cvt.u32.u16 	%r8353, %rs151;
	prmt.b32 	%r8354, %r8353, 0, 0x3340U;
	prmt.b32 	%r8355, %r8352, %r8354, 0x5410U;
	mov.b32 	%r8356, 359705;
	dp4a.s32.u32 	%r8357, %r8355, %r8356, %r8349;
	mul.wide.s32 	%rd3543, %r8357, 8;
	add.s64 	%rd3544, %rd1, %rd3543;
	ld.global.f64 	%fd9948, [%rd3544+30440];
	add.f64 	%fd9949, %fd9947, %fd9948;
	add.f64 	%fd9950, %fd9949, %fd1364;
	ld.global.f64 	%fd9951, [%rd3536+24232];
	ld.global.f64 	%fd9952, [%rd3542+25440];
	add.f64 	%fd9953, %fd9951, %fd9952;
	ld.global.f64 	%fd9954, [%rd3544+25440];
	add.f64 	%fd9955, %fd9953, %fd9954;
	sub.s32 	%r8358, %r1314, %r1315;
	abs.s32 	%r8359, %r8358;
	cvt.rn.f64.s32 	%fd9956, %r8359;
	fma.rn.f64 	%fd9957, %fd9956, 0dBFEEF3E864B31D04, %fd9955;
	mul.wide.s32 	%rd3545, %r1313, 8;
	add.s64 	%rd3546, %rd14, %rd3545;
	ld.local.f64 	%fd9958, [%rd3546];
	add.f64 	%fd9959, %fd9958, %fd9957;
	abs.f64 	%fd9960, %fd9950;
	setp.gt.f64 	%p2697, %fd9960, 0d41CDCD64FF800000;
	selp.f64 	%fd9961, 0dBFF0000000000000, %fd9959, %p2697;
	selp.f64 	%fd9962, 0d7FF0000000000000, %fd9950, %p2697;
	add.f64 	%fd9963, %fd9962, 0d4069000000000000;
	add.f64 	%fd9964, %fd9961, 0dC016CCCCCCCCCCCD;
	add.f64 	%fd9965, %fd1296, %fd9964;
	div.rn.f64 	%fd9966, %fd9963, %fd9965;
	add.f64 	%fd9967, %fd23596, 0d4069000000000000;
	add.f64 	%fd9968, %fd23595, 0dC016CCCCCCCCCCCD;
	add.f64 	%fd9969, %fd1296, %fd9968;
	div.rn.f64 	%fd9970, %fd9967, %fd9969;
	setp.gt.f64 	%p2698, %fd9966, %fd9970;
	selp.f64 	%fd23597, %fd9961, 0dBFF0000000000000, %p2698;
	selp.f64 	%fd23598, %fd9962, 0d7FF0000000000000, %p2698;
	bra.uni 	$L__BB3_2777;
$L__BB3_2770:
	cvt.u64.u32 	%rd3547, %r1311;
	add.s64 	%rd3548, %rd17, %rd3547;
	cvt.s64.s32 	%rd3549, %r21676;
	add.s64 	%rd3550, %rd18, %rd3549;
	ld.local.s8 	%r8360, [%rd3550+1];
	ld.local.u8 	%r8361, [%rd3548+1];
	ld.local.u8 	%r8362, [%rd3548];
	prmt.b32 	%r8363, %r8362, %r8361, 0x3340U;
	ld.local.u8 	%r8364, [%rd3550];
	prmt.b32 	%r8365, %r8364, 0, 0x3340U;
	prmt.b32 	%r8366, %r8363, %r8365, 0x5410U;
	mov.b32 	%r8367, 334205;
	dp4a.s32.u32 	%r8368, %r8366, %r8367, %r8360;
	mul.wide.s32 	%rd3551, %r8368, 8;
	add.s64 	%rd3552, %rd1, %rd3551;
	ld.global.f64 	%fd9973, [%rd3552+10000];
	ld.local.s8 	%r8369, [%rd434+-1];
	cvt.u32.u16 	%r8370, %rs152;
	ld.local.u8 	%r8371, [%rd436+-1];
	prmt.b32 	%r8372, %r8371, %r8370, 0x3340U;
	cvt.u32.u16 	%r8373, %rs151;
	prmt.b32 	%r8374, %r8373, 0, 0x3340U;
	prmt.b32 	%r8375, %r8372, %r8374, 0x5410U;
	mov.b32 	%r8376, 359705;
	dp4a.s32.u32 	%r8377, %r8375, %r8376, %r8369;
	mul.wide.s32 	%rd3553, %r8377, 8;
	add.s64 	%rd3554, %rd1, %rd3553;
	ld.global.f64 	%fd9974, [%rd3554+10000];
	add.f64 	%fd9975, %fd9973, %fd9974;
	mul.wide.s32 	%rd3555, %r1313, 8;
	add.s64 	%rd3556, %rd14, %rd3555;
	ld.local.f64 	%fd9976, [%rd3556];
	add.f64 	%fd9977, %fd9975, %fd9976;
	ld.global.f64 	%fd9978, [%rd3552+15000];
	ld.global.f64 	%fd9979, [%rd3554+15000];
	add.f64 	%fd9980, %fd9978, %fd9979;
	add.f64 	%fd9981, %fd9980, %fd1364;
	abs.f64 	%fd9982, %fd9981;
	setp.gt.f64 	%p2699, %fd9982, 0d41CDCD64FF800000;
	selp.f64 	%fd1367, 0dBFF0000000000000, %fd9977, %p2699;
	selp.f64 	%fd1368, 0d7FF0000000000000, %fd9981, %p2699;
	add.f64 	%fd9983, %fd1368, 0d4069000000000000;
	add.f64 	%fd9984, %fd1367, 0dC016CCCCCCCCCCCD;
	add.f64 	%fd9985, %fd1296, %fd9984;
	div.rn.f64 	%fd1369, %fd9983, %fd9985;
	add.f64 	%fd9986, %fd23596, 0d4069000000000000;
	add.f64 	%fd9987, %fd23595, 0dC016CCCCCCCCCCCD;
	add.f64 	%fd9988, %fd1296, %fd9987;
	div.rn.f64 	%fd1370, %fd9986, %fd9988;
	sub.f64 	%fd9989, %fd1369, %fd1370;
	setp.ltu.f64 	%p2700, %fd9989, 0d3EB0C6F7A0B5ED8D;
	mov.f64 	%fd23598, 0d7FF0000000000000;
	mov.f64 	%fd23597, 0dBFF0000000000000;
	@%p2700 bra 	$L__BB3_2777;
	setp.gt.f64 	%p2701, %fd1369, %fd1370;
	selp.f64 	%fd23597, %fd1367, 0dBFF0000000000000, %p2701;
	selp.f64 	%fd23598, %fd1368, 0d7FF0000000000000, %p2701;
	bra.uni 	$L__BB3_2777;
$L__BB3_2772:
	setp.eq.s32 	%p2702, %r1315, 1;
	setp.eq.s32 	%p2703, %r1314, 1;
	or.pred  	%p2704, %p2703, %p2702;
	@%p2704 bra 	$L__BB3_2774;
	mul.wide.s32 	%rd3557, %r1316, 8;
	add.s64 	%rd3558, %rd1, %rd3557;
	ld.global.f64 	%fd9990, [%rd3558+25192];
	cvt.u64.u32 	%rd3559, %r1311;
	add.s64 	%rd3560, %rd17, %rd3559;
	ld.local.s8 	%r8378, [%rd3560];
	mul.wide.s32 	%rd3561, %r8378, 5;
	cvt.s64.s32 	%rd3562, %r21676;
	add.s64 	%rd3563, %rd18, %rd3562;
	ld.local.s8 	%rd3564, [%rd3563];
	add.s64 	%rd3565, %rd3561, %rd3564;
	shl.b64 	%rd3566, %rd3565, 3;
	add.s64 	%rd3567, %rd1, %rd3566;
	ld.global.f64 	%fd9991, [%rd3567+45640];
	add.f64 	%fd9992, %fd9990, %fd9991;
	ld.global.f64 	%fd9993, [%rd3570+45640];
	add.f64 	%fd9994, %fd9992, %fd9993;
	add.f64 	%fd9995, %fd9994, %fd1364;
	ld.global.f64 	%fd9996, [%rd3558+24472];
	ld.global.f64 	%fd9997, [%rd3567+45440];
	add.f64 	%fd9998, %fd9996, %fd9997;
	ld.global.f64 	%fd9999, [%rd3570+45440];
	add.f64 	%fd10000, %fd9998, %fd9999;
	mul.wide.s32 	%rd3571, %r1313, 8;
	add.s64 	%rd3572, %rd14, %rd3571;
	ld.local.f64 	%fd10001, [%rd3572];
	add.f64 	%fd10002, %fd10000, %fd10001;
	abs.f64 	%fd10003, %fd9995;
	setp.gt.f64 	%p2705, %fd10003, 0d41CDCD64FF800000;
	selp.f64 	%fd10004, 0dBFF0000000000000, %fd10002, %p2705;
	selp.f64 	%fd10005, 0d7FF0000000000000, %fd9995, %p2705;
	add.f64 	%fd10006, %fd10005, 0d4069000000000000;
	add.f64 	%fd10007, %fd10004, 0dC016CCCCCCCCCCCD;
	add.f64 	%fd10008, %fd1296, %fd10007;
	div.rn.f64 	%fd10009, %fd10006, %fd10008;
	add.f64 	%fd10010, %fd23596, 0d4069000000000000;
	add.f64 	%fd10011, %fd23595, 0dC016CCCCCCCCCCCD;
	add.f64 	%fd10012, %fd1296, %fd10011;
	div.rn.f64 	%fd10013, %fd10010, %fd10012;
	setp.gt.f64 	%p2706, %fd10009, %fd10013;
	selp.f64 	%fd23597, %fd10004, 0dBFF0000000000000, %p2706;
	selp.f64 	%fd23598, %fd10005, 0d7FF0000000000000, %p2706;
	bra.uni 	$L__BB3_2777;
$L__BB3_2774:
	and.pred  	%p2710, %p2688, %p2702;
	setp.eq.s32 	%p2711, %r1315, 0;
	and.pred  	%p2712, %p2703, %p2711;
	or.pred  	%p2713, %p2710, %p2712;
	mov.f64 	%fd23590, 0d0000000000000000;
	mov.f64 	%fd23589, 0dC0A9300000000000;
	not.pred 	%p2714, %p2713;
	@%p2714 bra 	$L__BB3_2776;
	mul.wide.u32 	%rd3573, %r1316, 8;
	add.s64 	%rd3574, %rd1, %rd3573;
	ld.global.f64 	%fd10016, [%rd3574+25192];
	cvt.u64.u32 	%rd3575, %r1311;
	add.s64 	%rd3576, %rd17, %rd3575;
	cvt.s64.s32 	%rd3577, %r21676;
	add.s64 	%rd3578, %rd18, %rd3577;
	ld.local.u8 	%r8379, [%rd3576];
	cvt.u32.u16 	%r8380, %rs151;
	prmt.b32 	%r8381, %r8379, %r8380, 0x3340U;
	ld.local.u8 	%r8382, [%rd3578];
	prmt.b32 	%r8383, %r8382, 0, 0x3340U;
	prmt.b32 	%r8384, %r8381, %r8383, 0x5410U;
	cvt.u32.u64 	%r8385, %rd445;
	mov.b32 	%r8386, 334205;
	dp4a.s32.u32 	%r8387, %r8384, %r8386, %r8385;
	mul.wide.s32 	%rd3579, %r8387, 8;
	add.s64 	%rd3580, %rd1, %rd3579;
	ld.global.f64 	%fd10017, [%rd3580+5000];
	add.f64 	%fd23590, %fd10016, %fd10017;
	ld.global.f64 	%fd10018, [%rd3574+24472];
	ld.global.f64 	%fd10019, [%rd3580];
	add.f64 	%fd23589, %fd10018, %fd10019;
$L__BB3_2776:
	add.f64 	%fd10020, %fd23590, %fd1364;
	mul.wide.s32 	%rd3581, %r1313, 8;
	add.s64 	%rd3582, %rd14, %rd3581;
	ld.local.f64 	%fd10021, [%rd3582];
	add.f64 	%fd10022, %fd23589, %fd10021;
	abs.f64 	%fd10023, %fd10020;
	setp.gt.f64 	%p2715, %fd10023, 0d41CDCD64FF800000;
	selp.f64 	%fd10024, 0dBFF0000000000000, %fd10022, %p2715;
	selp.f64 	%fd10025, 0d7FF0000000000000, %fd10020, %p2715;
	add.f64 	%fd10026, %fd10025, 0d4069000000000000;
	add.f64 	%fd10027, %fd10024, 0dC016CCCCCCCCCCCD;
	add.f64 	%fd10028, %fd1296, %fd10027;
	div.rn.f64 	%fd10029, %fd10026, %fd10028;
	add.f64 	%fd10030, %fd23596, 0d4069000000000000;
	add.f64 	%fd10031, %fd23595, 0dC016CCCCCCCCCCCD;
	add.f64 	%fd10032, %fd1296, %fd10031;
	div.rn.f64 	%fd10033, %fd10030, %fd10032;
	setp.gt.f64 	%p2716, %fd10029, %fd10033;
	selp.f64 	%fd23597, %fd10024, 0dBFF0000000000000, %p2716;
	selp.f64 	%fd23598, %fd10025, 0d7FF0000000000000, %p2716;
$L__BB3_2777:
	setp.lt.f64 	%p2717, %fd23597, 0dC0A3880000000000;
	selp.f64 	%fd1389, 0dC0A9300000000000, %fd23597, %p2717;
	selp.f64 	%fd1390, 0d0000000000000000, %fd23598, %p2717;
	abs.f64 	%fd10034, %fd1390;
	setp.geu.f64 	%p2718, %fd10034, 0d41CDCD64FF800000;
	@%p2718 bra 	$L__BB3_2779;
	st.local.f64 	[%rd435], %fd1390;
	st.local.f64 	[%rd438], %fd1389;
	mov.f64 	%fd23595, %fd1389;
	mov.f64 	%fd23596, %fd1390;
$L__BB3_2779:
	add.s32 	%r21676, %r21676, 1;
	setp.gt.u32 	%p2719, %r1311, 1;
	setp.lt.s32 	%p2720, %r21676, %r1304;
	and.pred  	%p2721, %p2719, %p2720;
	@%p2721 bra 	$L__BB3_2765;
$L__BB3_2780:
	add.s32 	%r21675, %r21675, 1;
	setp.ne.s32 	%p2722, %r21675, 33;
	@%p2722 bra 	$L__BB3_2764;
$L__BB3_2781:
	add.s32 	%r21674, %r1304, 1;
	setp.ne.s32 	%p2723, %r1304, %r1274;
	@%p2723 bra 	$L__BB3_2738;
$L__BB3_2782:
	add.s32 	%r1320, %r21673, 1;
	setp.ne.s32 	%p2724, %r21673, %r1272;
	mov.u32 	%r21673, %r1320;
	@%p2724 bra 	$L__BB3_2736;
	mov.f64 	%fd23628, 0dFFF0000000000000;
	mov.b32 	%r21685, 0;
	mov.b32 	%r21678, 1;
	mov.u32 	%r21684, %r21685;
$L__BB3_2784:
	setp.eq.s32 	%p2725, %r1274, 0;
	@%p2725 bra 	$L__BB3_2800;
	cvt.u64.u32 	%rd3583, %r21678;
	add.s64 	%rd448, %rd17, %rd3583;
	ld.local.u8 	%rs153, [%rd448];
	cvt.u32.u16 	%r8391, %rs153;
	cvt.s32.s8 	%r1324, %r8391;
	add.s32 	%r8392, %r21678, -1;
	mad.lo.s32 	%r1325, %r8392, %r1274, -1;
	cvt.u64.u16 	%rd3584, %rs153;
	cvt.s64.s8 	%rd449, %rd3584;
	mul.wide.s32 	%rd450, %r1324, 5;
	mov.b32 	%r21681, 1;
$L__BB3_2786:
	mov.u32 	%r1326, %r21681;
	cvt.u64.u32 	%rd3585, %r1326;
	add.s64 	%rd451, %rd18, %rd3585;
	ld.local.u8 	%rs154, [%rd451];
	cvt.u32.u16 	%r8393, %rs154;
	cvt.s32.s8 	%r8394, %r8393;
	add.s32 	%r8395, %r8394, %r1324;
	setp.ne.s32 	%p2726, %r8395, 3;
	mov.f64 	%fd23627, 0d7FF0000000000000;
	mov.f64 	%fd23626, 0dBFF0000000000000;
	@%p2726 bra 	$L__BB3_2799;
	cvt.u32.u16 	%r8396, %rs154;
	cvt.u64.u16 	%rd3586, %rs154;
	cvt.s64.s8 	%rd3587, %rd3586;
	add.s64 	%rd3588, %rd450, %rd3587;
	shl.b64 	%rd3589, %rd3588, 3;
	add.s64 	%rd3590, %rd1, %rd3589;
	ld.global.f64 	%fd23626, [%rd3590+45440];
	ld.local.s8 	%r8397, [%rd451+1];
	cvt.u32.u16 	%r8398, %rs153;
	ld.local.s8 	%rs1773, [%rd448+1];
	cvt.u32.u16 	%r8399, %rs1773;
	prmt.b32 	%r8400, %r8398, %r8399, 0x3340U;
	prmt.b32 	%r8401, %r8396, 0, 0x3340U;
	prmt.b32 	%r8402, %r8400, %r8401, 0x5410U;
	mov.b32 	%r8403, 334205;
	dp4a.s32.u32 	%r8404, %r8402, %r8403, %r8397;
	mul.wide.s32 	%rd3591, %r8404, 8;
	add.s64 	%rd3592, %rd1, %rd3591;
	ld.global.f64 	%fd10039, [%rd3592+35440];
	add.f64 	%fd10040, %fd23626, %fd10039;
	ld.global.f64 	%fd23627, [%rd3590+45640];
	ld.global.f64 	%fd10041, [%rd3592+40440];
	add.f64 	%fd10042, %fd23627, %fd10041;
	abs.f64 	%fd10043, %fd10042;
	setp.gt.f64 	%p2727, %fd10043, 0d41CDCD64FF800000;
	selp.f64 	%fd1411, 0dBFF0000000000000, %fd10040, %p2727;
	selp.f64 	%fd1412, 0d7FF0000000000000, %fd10042, %p2727;
	cvt.u16.u64 	%rs1774, %rd449;
	mov.b32 	%r8405, {%rs1774, %rs1773};
	cvt.s32.s8 	%r8406, %r8396;
	mov.b32 	%r8407, 1305;
	dp2a.lo.s32.u32 	%r8408, %r8405, %r8407, %r8406;
	mul.wide.s32 	%rd3593, %r8408, 8;
	add.s64 	%rd452, %rd1, %rd3593;
	ld.global.f64 	%fd1413, [%rd452+21000];
	abs.f64 	%fd1414, %fd1413;
	setp.geu.f64 	%p2728, %fd1414, 0d41CDCD64FF800000;
	cvt.s16.s8 	%rs1775, %rs154;
	mov.b32 	%r8409, {%rs1774, %rs1775};
	dp2a.lo.s32.u32 	%r8410, %r8409, %r8407, %r8397;
	mul.wide.s32 	%rd3594, %r8410, 8;
	add.s64 	%rd453, %rd1, %rd3594;
	mov.f64 	%fd23617, %fd1411;
	mov.f64 	%fd23618, %fd1412;
	@%p2728 bra 	$L__BB3_2791;
	ld.global.f64 	%fd1415, [%rd453+23000];
	abs.f64 	%fd10045, %fd1415;
	setp.geu.f64 	%p2729, %fd10045, 0d41CDCD64FF800000;
	mov.f64 	%fd23617, %fd1411;
	mov.f64 	%fd23618, %fd1412;
	@%p2729 bra 	$L__BB3_2791;
	ld.global.f64 	%fd10046, [%rd452+20000];
	add.f64 	%fd10047, %fd23626, %fd10046;
	ld.global.f64 	%fd10048, [%rd453+22000];
	add.f64 	%fd10049, %fd10047, %fd10048;
	add.f64 	%fd10050, %fd23627, %fd1413;
	add.f64 	%fd10051, %fd10050, %fd1415;
	abs.f64 	%fd10052, %fd10051;
	setp.gt.f64 	%p2730, %fd10052, 0d41CDCD64FF800000;
	selp.f64 	%fd23617, 0dBFF0000000000000, %fd10049, %p2730;
	selp.f64 	%fd23618, 0d7FF0000000000000, %fd10051, %p2730;
	add.f64 	%fd10053, %fd23618, 0d4069000000000000;
	add.f64 	%fd10054, %fd23617, 0dC016CCCCCCCCCCCD;
	add.f64 	%fd10055, %fd1296, %fd10054;
	div.rn.f64 	%fd23619, %fd10053, %fd10055;
	abs.f64 	%fd10056, %fd1412;
	setp.geu.f64 	%p2731, %fd10056, 0d41CDCD64FF800000;
	@%p2731 bra 	$L__BB3_2791;
	add.f64 	%fd10057, %fd1412, 0d4069000000000000;
	add.f64 	%fd10058, %fd1411, 0dC016CCCCCCCCCCCD;
	add.f64 	%fd10059, %fd1296, %fd10058;
	div.rn.f64 	%fd10060, %fd10057, %fd10059;
	setp.lt.f64 	%p2732, %fd10060, %fd23619;
	selp.f64 	%fd23617, %fd23617, %fd1411, %p2732;
	selp.f64 	%fd23618, %fd23618, %fd1412, %p2732;
	selp.f64 	%fd23619, %fd23619, %fd10060, %p2732;
$L__BB3_2791:
	mov.f64 	%fd23620, %fd23617;
	mov.f64 	%fd23621, %fd23618;
	@%p2728 bra 	$L__BB3_2794;
	ld.global.f64 	%fd10061, [%rd452+20000];
	add.f64 	%fd10062, %fd23626, %fd10061;
	add.f64 	%fd10063, %fd23627, %fd1413;
	abs.f64 	%fd10064, %fd10063;
	setp.gt.f64 	%p2734, %fd10064, 0d41CDCD64FF800000;
	selp.f64 	%fd23620, 0dBFF0000000000000, %fd10062, %p2734;
	selp.f64 	%fd23621, 0d7FF0000000000000, %fd10063, %p2734;
	add.f64 	%fd10065, %fd23621, 0d4069000000000000;
	add.f64 	%fd10066, %fd23620, 0dC016CCCCCCCCCCCD;
	add.f64 	%fd10067, %fd1296, %fd10066;
	div.rn.f64 	%fd23619, %fd10065, %fd10067;
	abs.f64 	%fd10068, %fd23618;
	setp.geu.f64 	%p2735, %fd10068, 0d41CDCD64FF800000;
	@%p2735 bra 	$L__BB3_2794;
	add.f64 	%fd10069, %fd23618, 0d4069000000000000;
	add.f64 	%fd10070, %fd23617, 0dC016CCCCCCCCCCCD;
	add.f64 	%fd10071, %fd1296, %fd10070;
	div.rn.f64 	%fd10072, %fd10069, %fd10071;
	setp.lt.f64 	%p2736, %fd10072, %fd23619;
	selp.f64 	%fd23620, %fd23620, %fd23617, %p2736;
	selp.f64 	%fd23621, %fd23621, %fd23618, %p2736;
	selp.f64 	%fd23619, %fd23619, %fd10072, %p2736;
$L__BB3_2794:
	ld.global.f64 	%fd1434, [%rd453+23000];
	abs.f64 	%fd10073, %fd1434;
	setp.geu.f64 	%p2737, %fd10073, 0d41CDCD64FF800000;
	mov.f64 	%fd23623, %fd23620;
	mov.f64 	%fd23624, %fd23621;
	@%p2737 bra 	$L__BB3_2797;
	ld.global.f64 	%fd10074, [%rd453+22000];
	add.f64 	%fd10075, %fd23626, %fd10074;
	add.f64 	%fd10076, %fd23627, %fd1434;
	abs.f64 	%fd10077, %fd10076;
	setp.gt.f64 	%p2738, %fd10077, 0d41CDCD64FF800000;
	selp.f64 	%fd23623, 0dBFF0000000000000, %fd10075, %p2738;
	selp.f64 	%fd23624, 0d7FF0000000000000, %fd10076, %p2738;
	add.f64 	%fd10078, %fd23624, 0d4069000000000000;
	add.f64 	%fd10079, %fd23623, 0dC016CCCCCCCCCCCD;
	add.f64 	%fd10080, %fd1296, %fd10079;
	div.rn.f64 	%fd23619, %fd10078, %fd10080;
	abs.f64 	%fd10081, %fd23621;
	setp.geu.f64 	%p2739, %fd10081, 0d41CDCD64FF800000;
	@%p2739 bra 	$L__BB3_2797;
	add.f64 	%fd10082, %fd23621, 0d4069000000000000;
	add.f64 	%fd10083, %fd23620, 0dC016CCCCCCCCCCCD;
	add.f64 	%fd10084, %fd1296, %fd10083;
	div.rn.f64 	%fd10085, %fd10082, %fd10084;
	setp.lt.f64 	%p2740, %fd10085, %fd23619;
	selp.f64 	%fd23623, %fd23623, %fd23620, %p2740;
	selp.f64 	%fd23624, %fd23624, %fd23621, %p2740;
	selp.f64 	%fd23619, %fd23619, %fd10085, %p2740;
$L__BB3_2797:
	add.f64 	%fd10086, %fd23626, 0dC016CCCCCCCCCCCD;
	add.f64 	%fd1444, %fd1296, %fd10086;
	abs.f64 	%fd10087, %fd23624;
	setp.geu.f64 	%p2741, %fd10087, 0d41CDCD64FF800000;
	@%p2741 bra 	$L__BB3_2799;
	add.f64 	%fd10088, %fd23627, 0d4069000000000000;
	div.rn.f64 	%fd10089, %fd10088, %fd1444;
	setp.lt.f64 	%p2742, %fd23619, %fd10089;
	selp.f64 	%fd23626, %fd23626, %fd23623, %p2742;
	selp.f64 	%fd23627, %fd23627, %fd23624, %p2742;
$L__BB3_2799:
	add.f64 	%fd10090, %fd23626, 0d3EB0C6F7A0B5ED8D;
	add.f64 	%fd10091, %fd23627, 0d3EB0C6F7A0B5ED8D;
	add.s32 	%r8411, %r1325, %r1326;
	mul.wide.s32 	%rd3595, %r8411, 8;
	add.s64 	%rd3596, %rd13, %rd3595;
	ld.local.f64 	%fd10092, [%rd3596];
	add.f64 	%fd10093, %fd10092, %fd10091;
	add.f64 	%fd10094, %fd10093, 0d4069000000000000;
	add.s64 	%rd3597, %rd14, %rd3595;
	ld.local.f64 	%fd10095, [%rd3597];
	add.f64 	%fd10096, %fd10090, %fd10095;
	add.f64 	%fd10097, %fd10096, 0dC016CCCCCCCCCCCD;
	add.f64 	%fd10098, %fd1296, %fd10097;
	div.rn.f64 	%fd10099, %fd10094, %fd10098;
	add.f64 	%fd10100, %fd10099, 0dC071126666666666;
	setp.gt.f64 	%p2743, %fd10100, %fd23628;
	setp.lt.f64 	%p2744, %fd10096, 0d0000000000000000;
	setp.lt.f64 	%p2745, %fd10093, 0d0000000000000000;
	and.pred  	%p2746, %p2744, %p2745;
	and.pred  	%p2747, %p2746, %p2743;
	selp.f64 	%fd23628, %fd10100, %fd23628, %p2747;
	selp.b32 	%r21684, %r1326, %r21684, %p2747;
	selp.b32 	%r21685, %r21678, %r21685, %p2747;
	add.s32 	%r21681, %r1326, 1;
	setp.ne.s32 	%p2748, %r1326, %r1274;
	@%p2748 bra 	$L__BB3_2786;
$L__BB3_2800:
	add.s32 	%r1334, %r21678, 1;
	setp.ne.s32 	%p2749, %r21678, %r1272;
	mov.u32 	%r21678, %r1334;
	@%p2749 bra 	$L__BB3_2784;
$L__BB3_2801:
	abs.f64 	%fd1452, %fd23628;
	setp.gt.f64 	%p2750, %fd1452, 0d41CDCD64FF800000;
	selp.b32 	%r22001, 1, %r21684, %p2750;
	selp.b32 	%r22002, 1, %r21685, %p2750;
	cvt.s64.s32 	%rd3598, %r22002;
	add.s64 	%rd454, %rd17, %rd3598;
	ld.local.u8 	%rs4534, [%rd454];
	cvt.u32.u16 	%r8412, %rs4534;
	cvt.s32.s8 	%r8413, %r8412;
	cvt.s64.s32 	%rd3599, %r22001;
	add.s64 	%rd455, %rd18, %rd3599;
	ld.local.u8 	%rs4533, [%rd455];
	cvt.u32.u16 	%r8414, %rs4533;
	cvt.s32.s8 	%r8415, %r8414;
	add.s32 	%r8416, %r8415, %r8413;
	setp.ne.s32 	%p2751, %r8416, 3;
	mov.f64 	%fd23640, 0d7FF0000000000000;
	mov.f64 	%fd23639, 0dBFF0000000000000;
	@%p2751 bra 	$L__BB3_2814;
	cvt.u32.u16 	%r8417, %rs4534;
	cvt.u32.u16 	%r8418, %rs4533;
	cvt.u64.u16 	%rd3600, %rs4533;
	cvt.s64.s8 	%rd3601, %rd3600;
	cvt.s32.s8 	%r8419, %r8417;
	mul.wide.s32 	%rd3602, %r8419, 5;
	add.s64 	%rd3603, %rd3602, %rd3601;
	shl.b64 	%rd3604, %rd3603, 3;
	add.s64 	%rd3605, %rd1, %rd3604;
	ld.global.f64 	%fd23639, [%rd3605+45440];
	ld.local.s8 	%r8420, [%rd455+1];
	ld.local.s8 	%rs1776, [%rd454+1];
	cvt.u32.u16 	%r8421, %rs1776;
	prmt.b32 	%r8422, %r8417, %r8421, 0x3340U;
	prmt.b32 	%r8423, %r8418, 0, 0x3340U;
	prmt.b32 	%r8424, %r8422, %r8423, 0x5410U;
	mov.b32 	%r8425, 334205;
	dp4a.s32.u32 	%r8426, %r8424, %r8425, %r8420;
	mul.wide.s32 	%rd3606, %r8426, 8;
	add.s64 	%rd3607, %rd1, %rd3606;
	ld.global.f64 	%fd10104, [%rd3607+35440];
	add.f64 	%fd10105, %fd23639, %fd10104;
	ld.global.f64 	%fd23640, [%rd3605+45640];
	ld.global.f64 	%fd10106, [%rd3607+40440];
	add.f64 	%fd10107, %fd23640, %fd10106;
	abs.f64 	%fd10108, %fd10107;
	setp.gt.f64 	%p2752, %fd10108, 0d41CDCD64FF800000;
	selp.f64 	%fd1455, 0dBFF0000000000000, %fd10105, %p2752;
	selp.f64 	%fd1456, 0d7FF0000000000000, %fd10107, %p2752;
	cvt.s16.s8 	%rs1777, %rs4534;
	mov.b32 	%r8427, {%rs1777, %rs1776};
	cvt.s32.s8 	%r8428, %r8418;
	mov.b32 	%r8429, 1305;
	dp2a.lo.s32.u32 	%r8430, %r8427, %r8429, %r8428;
	mul.wide.s32 	%rd3608, %r8430, 8;
	add.s64 	%rd456, %rd1, %rd3608;
	ld.global.f64 	%fd1457, [%rd456+21000];
	abs.f64 	%fd1458, %fd1457;
	setp.geu.f64 	%p2753, %fd1458, 0d41CDCD64FF800000;
	cvt.s16.s8 	%rs1778, %rs4533;
	mov.b32 	%r8431, {%rs1777, %rs1778};
	dp2a.lo.s32.u32 	%r8432, %r8431, %r8429, %r8420;
	mul.wide.s32 	%rd3609, %r8432, 8;
	add.s64 	%rd457, %rd1, %rd3609;
	mov.f64 	%fd23630, %fd1455;
	mov.f64 	%fd23631, %fd1456;
	@%p2753 bra 	$L__BB3_2806;
	ld.global.f64 	%fd1459, [%rd457+23000];
	abs.f64 	%fd10110, %fd1459;
	setp.geu.f64 	%p2754, %fd10110, 0d41CDCD64FF800000;
	mov.f64 	%fd23630, %fd1455;
	mov.f64 	%fd23631, %fd1456;
	@%p2754 bra 	$L__BB3_2806;
	ld.global.f64 	%fd10111, [%rd456+20000];
	add.f64 	%fd10112, %fd23639, %fd10111;
	ld.global.f64 	%fd10113, [%rd457+22000];
	add.f64 	%fd10114, %fd10112, %fd10113;
	add.f64 	%fd10115, %fd23640, %fd1457;
	add.f64 	%fd10116, %fd10115, %fd1459;
	abs.f64 	%fd10117, %fd10116;
	setp.gt.f64 	%p2755, %fd10117, 0d41CDCD64FF800000;
	selp.f64 	%fd23630, 0dBFF0000000000000, %fd10114, %p2755;
	selp.f64 	%fd23631, 0d7FF0000000000000, %fd10116, %p2755;
	add.f64 	%fd10118, %fd23631, 0d4069000000000000;
	add.f64 	%fd10119, %fd23630, 0dC016CCCCCCCCCCCD;
	add.f64 	%fd10120, %fd1296, %fd10119;
	div.rn.f64 	%fd23632, %fd10118, %fd10120;
	abs.f64 	%fd10121, %fd1456;
	setp.geu.f64 	%p2756, %fd10121, 0d41CDCD64FF800000;
	@%p2756 bra 	$L__BB3_2806;
	add.f64 	%fd10122, %fd1456, 0d4069000000000000;
	add.f64 	%fd10123, %fd1455, 0dC016CCCCCCCCCCCD;
	add.f64 	%fd10124, %fd1296, %fd10123;
	div.rn.f64 	%fd10125, %fd10122, %fd10124;
	setp.lt.f64 	%p2757, %fd10125, %fd23632;
	selp.f64 	%fd23630, %fd23630, %fd1455, %p2757;
	selp.f64 	%fd23631, %fd23631, %fd1456, %p2757;
	selp.f64 	%fd23632, %fd23632, %fd10125, %p2757;
$L__BB3_2806:
	mov.f64 	%fd23633, %fd23630;
	mov.f64 	%fd23634, %fd23631;
	@%p2753 bra 	$L__BB3_2809;
	ld.global.f64 	%fd10126, [%rd456+20000];
	add.f64 	%fd10127, %fd23639, %fd10126;
	add.f64 	%fd10128, %fd23640, %fd1457;
	abs.f64 	%fd10129, %fd10128;
	setp.gt.f64 	%p2759, %fd10129, 0d41CDCD64FF800000;
	selp.f64 	%fd23633, 0dBFF0000000000000, %fd10127, %p2759;
	selp.f64 	%fd23634, 0d7FF0000000000000, %fd10128, %p2759;
	add.f64 	%fd10130, %fd23634, 0d4069000000000000;
	add.f64 	%fd10131, %fd23633, 0dC016CCCCCCCCCCCD;
	add.f64 	%fd10132, %fd1296, %fd10131;
	div.rn.f64 	%fd23632, %fd10130, %fd10132;
	abs.f64 	%fd10133, %fd23631;
	setp.geu.f64 	%p2760, %fd10133, 0d41CDCD64FF800000;
	@%p2760 bra 	$L__BB3_2809;
	add.f64 	%fd10134, %fd23631, 0d4069000000000000;
	add.f64 	%fd10135, %fd23630, 0dC016CCCCCCCCCCCD;
	add.f64 	%fd10136, %fd1296, %fd10135;
	div.rn.f64 	%fd10137, %fd10134, %fd10136;
	setp.lt.f64 	%p2761, %fd10137, %fd23632;
	selp.f64 	%fd23633, %fd23633, %fd23630, %p2761;
	selp.f64 	%fd23634, %fd23634, %fd23631, %p2761;
	selp.f64 	%fd23632, %fd23632, %fd10137, %p2761;
$L__BB3_2809:
	ld.global.f64 	%fd1478, [%rd457+23000];
	abs.f64 	%fd10138, %fd1478;
	setp.geu.f64 	%p2762, %fd10138, 0d41CDCD64FF800000;
	mov.f64 	%fd23636, %fd23633;
	mov.f64 	%fd23637, %fd23634;
	@%p2762 bra 	$L__BB3_2812;
	ld.global.f64 	%fd10139, [%rd457+22000];
	add.f64 	%fd10140, %fd23639, %fd10139;
	add.f64 	%fd10141, %fd23640, %fd1478;
	abs.f64 	%fd10142, %fd10141;
	setp.gt.f64 	%p2763, %fd10142, 0d41CDCD64FF800000;
	selp.f64 	%fd23636, 0dBFF0000000000000, %fd10140, %p2763;
	selp.f64 	%fd23637, 0d7FF0000000000000, %fd10141, %p2763;
	add.f64 	%fd10143, %fd23637, 0d4069000000000000;
	add.f64 	%fd10144, %fd23636, 0dC016CCCCCCCCCCCD;
	add.f64 	%fd10145, %fd1296, %fd10144;
	div.rn.f64 	%fd23632, %fd10143, %fd10145;
	abs.f64 	%fd10146, %fd23634;
	setp.geu.f64 	%p2764, %fd10146, 0d41CDCD64FF800000;
	@%p2764 bra 	$L__BB3_2812;
	add.f64 	%fd10147, %fd23634, 0d4069000000000000;
	add.f64 	%fd10148, %fd23633, 0dC016CCCCCCCCCCCD;
	add.f64 	%fd10149, %fd1296, %fd10148;
	div.rn.f64 	%fd10150, %fd10147, %fd10149;
	setp.lt.f64 	%p2765, %fd10150, %fd23632;
	selp.f64 	%fd23636, %fd23636, %fd23633, %p2765;
	selp.f64 	%fd23637, %fd23637, %fd23634, %p2765;
	selp.f64 	%fd23632, %fd23632, %fd10150, %p2765;
$L__BB3_2812:
	add.f64 	%fd10151, %fd23639, 0dC016CCCCCCCCCCCD;
	add.f64 	%fd1488, %fd1296, %fd10151;
	abs.f64 	%fd10152, %fd23637;
	setp.geu.f64 	%p2766, %fd10152, 0d41CDCD64FF800000;
	@%p2766 bra 	$L__BB3_2814;
	add.f64 	%fd10153, %fd23640, 0d4069000000000000;
	div.rn.f64 	%fd10154, %fd10153, %fd1488;
	setp.lt.f64 	%p2767, %fd23632, %fd10154;
	selp.f64 	%fd23639, %fd23639, %fd23636, %p2767;
	selp.f64 	%fd23640, %fd23640, %fd23637, %p2767;
$L__BB3_2814:
	setp.eq.s32 	%p2768, %r1272, 0;
	@%p2768 bra 	$L__BB3_2828;
	and.b32  	%r1339, %r1272, 15;
	setp.lt.u32 	%p2769, %r1272, 16;
	mov.b32 	%r21690, 0;
	@%p2769 bra 	$L__BB3_2818;
	and.b32  	%r21690, %r1272, 2147483632;
	mov.b32 	%r21688, 0;
$L__BB3_2817:
	.pragma "nounroll";
	mul.wide.u32 	%rd3610, %r21688, 4;
	add.s64 	%rd3611, %rd15, %rd3610;
	mov.b32 	%r8435, 0;
	st.local.u32 	[%rd3611], %r8435;
	st.local.u32 	[%rd3611+4], %r8435;
	st.local.u32 	[%rd3611+8], %r8435;
	st.local.u32 	[%rd3611+12], %r8435;
	st.local.u32 	[%rd3611+16], %r8435;
	st.local.u32 	[%rd3611+20], %r8435;
	st.local.u32 	[%rd3611+24], %r8435;
	st.local.u32 	[%rd3611+28], %r8435;
	st.local.u32 	[%rd3611+32], %r8435;
	st.local.u32 	[%rd3611+36], %r8435;
	st.local.u32 	[%rd3611+40], %r8435;
	st.local.u32 	[%rd3611+44], %r8435;
	st.local.u32 	[%rd3611+48], %r8435;
	st.local.u32 	[%rd3611+52], %r8435;
	st.local.u32 	[%rd3611+56], %r8435;
	st.local.u32 	[%rd3611+60], %r8435;
	add.s32 	%r21688, %r21688, 16;
	setp.ne.s32 	%p2770, %r21688, %r21690;
	@%p2770 bra 	$L__BB3_2817;
$L__BB3_2818:
	setp.eq.s32 	%p2771, %r1339, 0;
	@%p2771 bra 	$L__BB3_2828;
	and.b32  	%r1344, %r1272, 7;
	setp.lt.u32 	%p2772, %r1339, 8;
	@%p2772 bra 	$L__BB3_2821;
	mul.wide.u32 	%rd3612, %r21690, 4;
	add.s64 	%rd3613, %rd15, %rd3612;
	mov.b32 	%r8436, 0;
	st.local.u32 	[%rd3613], %r8436;
	st.local.u32 	[%rd3613+4], %r8436;
	st.local.u32 	[%rd3613+8], %r8436;
	st.local.u32 	[%rd3613+12], %r8436;
	st.local.u32 	[%rd3613+16], %r8436;
	st.local.u32 	[%rd3613+20], %r8436;
	st.local.u32 	[%rd3613+24], %r8436;
	st.local.u32 	[%rd3613+28], %r8436;
	add.s32 	%r21690, %r21690, 8;
$L__BB3_2821:
	setp.eq.s32 	%p2773, %r1344, 0;
	@%p2773 bra 	$L__BB3_2828;
	and.b32  	%r1347, %r1272, 3;
	setp.lt.u32 	%p2774, %r1344, 4;
	@%p2774 bra 	$L__BB3_2824;
	mul.wide.u32 	%rd3614, %r21690, 4;
	add.s64 	%rd3615, %rd15, %rd3614;
	mov.b32 	%r8437, 0;
	st.local.u32 	[%rd3615], %r8437;
	st.local.u32 	[%rd3615+4], %r8437;
	st.local.u32 	[%rd3615+8], %r8437;
	st.local.u32 	[%rd3615+12], %r8437;
	add.s32 	%r21690, %r21690, 4;
$L__BB3_2824:
	setp.eq.s32 	%p2775, %r1347, 0;
	@%p2775 bra 	$L__BB3_2828;
	mul.wide.u32 	%rd3616, %r21690, 4;
	add.s64 	%rd458, %rd15, %rd3616;
	mov.b32 	%r8438, 0;
	st.local.u32 	[%rd458], %r8438;
	setp.eq.s32 	%p2776, %r1347, 1;
	@%p2776 bra 	$L__BB3_2828;
	mov.b32 	%r8439, 0;
	st.local.u32 	[%rd458+4], %r8439;
	setp.eq.s32 	%p2777, %r1347, 2;
	@%p2777 bra 	$L__BB3_2828;
	mov.b32 	%r8440, 0;
	st.local.u32 	[%rd458+8], %r8440;
$L__BB3_2828:
	setp.eq.s32 	%p2778, %r1274, 0;
	@%p2778 bra 	$L__BB3_2842;
	and.b32  	%r1350, %r1274, 15;
	setp.lt.u32 	%p2779, %r1274, 16;
	mov.b32 	%r21694, 0;
	@%p2779 bra 	$L__BB3_2832;
	and.b32  	%r21694, %r1274, 2147483632;
	mov.b32 	%r21692, 0;
$L__BB3_2831:
	.pragma "nounroll";
	mul.wide.u32 	%rd3617, %r21692, 4;
	add.s64 	%rd3618, %rd16, %rd3617;
	mov.b32 	%r8443, 0;
	st.local.u32 	[%rd3618], %r8443;
	st.local.u32 	[%rd3618+4], %r8443;
	st.local.u32 	[%rd3618+8], %r8443;
	st.local.u32 	[%rd3618+12], %r8443;
	st.local.u32 	[%rd3618+16], %r8443;
	st.local.u32 	[%rd3618+20], %r8443;
	st.local.u32 	[%rd3618+24], %r8443;
	st.local.u32 	[%rd3618+28], %r8443;
	st.local.u32 	[%rd3618+32], %r8443;
	st.local.u32 	[%rd3618+36], %r8443;
	st.local.u32 	[%rd3618+40], %r8443;
	st.local.u32 	[%rd3618+44], %r8443;
	st.local.u32 	[%rd3618+48], %r8443;
	st.local.u32 	[%rd3618+52], %r8443;
	st.local.u32 	[%rd3618+56], %r8443;
	st.local.u32 	[%rd3618+60], %r8443;
	add.s32 	%r21692, %r21692, 16;
	setp.ne.s32 	%p2780, %r21692, %r21694;
	@%p2780 bra 	$L__BB3_2831;
$L__BB3_2832:
	setp.eq.s32 	%p2781, %r1350, 0;
	@%p2781 bra 	$L__BB3_2842;
	and.b32  	%r1355, %r1274, 7;
	setp.lt.u32 	%p2782, %r1350, 8;
	@%p2782 bra 	$L__BB3_2835;
	mul.wide.u32 	%rd3619, %r21694, 4;
	add.s64 	%rd3620, %rd16, %rd3619;
	mov.b32 	%r8444, 0;
	st.local.u32 	[%rd3620], %r8444;
	st.local.u32 	[%rd3620+4], %r8444;
	st.local.u32 	[%rd3620+8], %r8444;
	st.local.u32 	[%rd3620+12], %r8444;
	st.local.u32 	[%rd3620+16], %r8444;
	st.local.u32 	[%rd3620+20], %r8444;
	st.local.u32 	[%rd3620+24], %r8444;
	st.local.u32 	[%rd3620+28], %r8444;
	add.s32 	%r21694, %r21694, 8;
$L__BB3_2835:
	setp.eq.s32 	%p2783, %r1355, 0;
	@%p2783 bra 	$L__BB3_2842;
	and.b32  	%r1358, %r1274, 3;
	setp.lt.u32 	%p2784, %r1355, 4;
	@%p2784 bra 	$L__BB3_2838;
	mul.wide.u32 	%rd3621, %r21694, 4;
	add.s64 	%rd3622, %rd16, %rd3621;
	mov.b32 	%r8445, 0;
	st.local.u32 	[%rd3622], %r8445;
	st.local.u32 	[%rd3622+4], %r8445;
	st.local.u32 	[%rd3622+8], %r8445;
	st.local.u32 	[%rd3622+12], %r8445;
	add.s32 	%r21694, %r21694, 4;
$L__BB3_2838:
	setp.eq.s32 	%p2785, %r1358, 0;
	@%p2785 bra 	$L__BB3_2842;
	mul.wide.u32 	%rd3623, %r21694, 4;
	add.s64 	%rd459, %rd16, %rd3623;
	mov.b32 	%r8446, 0;
	st.local.u32 	[%rd459], %r8446;
	setp.eq.s32 	%p2786, %r1358, 1;
	@%p2786 bra 	$L__BB3_2842;
	mov.b32 	%r8447, 0;
	st.local.u32 	[%rd459+4], %r8447;
	setp.eq.s32 	%p2787, %r1358, 2;
	@%p2787 bra 	$L__BB3_2842;
	mov.b32 	%r8448, 0;
	st.local.u32 	[%rd459+8], %r8448;
$L__BB3_2842:
	add.s32 	%r8449, %r22002, -1;
	add.s32 	%r1361, %r22001, -1;
	mad.lo.s32 	%r1362, %r8449, %r1274, %r1361;
	mul.wide.s32 	%rd3624, %r1362, 8;
	add.s64 	%rd460, %rd13, %rd3624;
	ld.local.f64 	%fd10156, [%rd460];
	abs.f64 	%fd10157, %fd10156;
	setp.geu.f64 	%p2788, %fd10157, 0d41CDCD64FF800000;
	mov.f64 	%fd23647, 0d0000000000000000;
	@%p2788 bra 	$L__BB3_2890;
	mul.wide.s32 	%rd3625, %r22002, 4;
	add.s64 	%rd3626, %rd15, %rd3625;
	st.local.u32 	[%rd3626+-4], %r22001;
	mul.wide.s32 	%rd3627, %r1361, 4;
	add.s64 	%rd3628, %rd16, %rd3627;
	st.local.u32 	[%rd3628], %r22002;
$L__BB3_2844:
	cvt.u32.u16 	%r8450, %rs4534;
	cvt.s32.s8 	%r8451, %r8450;
	cvt.u32.u16 	%r8452, %rs4533;
	cvt.s32.s8 	%r8453, %r8452;
	add.s32 	%r8454, %r8453, %r8451;
	setp.eq.s32 	%p2789, %r8454, 3;
	@%p2789 bra 	$L__BB3_2846;
	add.s32 	%r8455, %r22002, -1;
	mad.lo.s32 	%r8456, %r8455, %r1274, %r22001;
	add.s32 	%r8457, %r8456, -1;
	mul.wide.s32 	%rd3629, %r8457, 8;
	add.s64 	%rd3630, %rd14, %rd3629;
	mov.b64 	%rd3631, -4616189618054758400;
	st.local.u64 	[%rd3630], %rd3631;
	add.s64 	%rd3632, %rd13, %rd3629;
	mov.b64 	%rd3633, 9218868437227405312;
	st.local.u64 	[%rd3632], %rd3633;
	mov.f64 	%fd23645, 0d7FF0000000000000;
	mov.f64 	%fd23644, 0dBFF0000000000000;
	bra.uni 	$L__BB3_2857;
$L__BB3_2846:
	cvt.s32.s8 	%r8459, %r8450;
	mul.wide.s32 	%rd3634, %r8459, 5;
	cvt.u64.u16 	%rd3635, %rs4533;
	cvt.s64.s8 	%rd461, %rd3635;
	add.s64 	%rd462, %rd3634, %rd461;
	shl.b64 	%rd3636, %rd462, 3;
	add.s64 	%rd3637, %rd1, %rd3636;
	ld.global.f64 	%fd23644, [%rd3637+45440];
	cvt.s64.s32 	%rd3638, %r22001;
	add.s64 	%rd3639, %rd18, %rd3638;
	cvt.s64.s32 	%rd3640, %r22002;
	add.s64 	%rd3641, %rd17, %rd3640;
	ld.local.u8 	%rs1779, [%rd3641+-1];
	cvt.u64.u16 	%rd3642, %rs1779;
	cvt.s64.s8 	%rd463, %rd3642;
	ld.local.s8 	%rs1780, [%rd3639+-1];
	cvt.u32.u16 	%r8460, %rs1780;
	cvt.u32.u16 	%r8461, %rs4533;
	prmt.b32 	%r8462, %r8461, %r8460, 0x3340U;
	prmt.b32 	%r8463, %r8450, 0, 0x3340U;
	prmt.b32 	%r8464, %r8462, %r8463, 0x5410U;
	cvt.u32.u16 	%r8465, %rs1779;
	cvt.s32.s8 	%r8466, %r8465;
	mov.b32 	%r8467, 334205;
	dp4a.s32.u32 	%r8468, %r8464, %r8467, %r8466;
	mul.wide.s32 	%rd3643, %r8468, 8;
	add.s64 	%rd3644, %rd1, %rd3643;
	ld.global.f64 	%fd10160, [%rd3644+35440];
	add.f64 	%fd10161, %fd23644, %fd10160;
	ld.global.f64 	%fd23645, [%rd3637+45640];
	ld.global.f64 	%fd10162, [%rd3644+40440];
	add.f64 	%fd10163, %fd23645, %fd10162;
	abs.f64 	%fd10164, %fd10163;
	setp.gt.f64 	%p2790, %fd10164, 0d41CDCD64FF800000;
	selp.f64 	%fd1495, 0dBFF0000000000000, %fd10161, %p2790;
	selp.f64 	%fd1496, 0d7FF0000000000000, %fd10163, %p2790;
	cvt.s16.s8 	%rs1781, %rs4533;
	mov.b32 	%r8469, {%rs1781, %rs1780};
	mov.b32 	%r8470, 1305;
	dp2a.lo.s32.u32 	%r8471, %r8469, %r8470, %r8459;
	mul.wide.s32 	%rd3645, %r8471, 8;
	add.s64 	%rd464, %rd1, %rd3645;
	ld.global.f64 	%fd1497, [%rd464+21000];
	abs.f64 	%fd10165, %fd1497;
	setp.geu.f64 	%p2791, %fd10165, 0d41CDCD64FF800000;
	@%p2791 bra 	$L__BB3_2850;
	mad.lo.s64 	%rd3649, %rd461, 24, %rd462;
	add.s64 	%rd3650, %rd3649, %rd463;
	shl.b64 	%rd3651, %rd3650, 3;
	add.s64 	%rd465, %rd1, %rd3651;
	ld.global.f64 	%fd1498, [%rd465+23000];
	abs.f64 	%fd10180, %fd1498;
	setp.lt.f64 	%p2796, %fd10180, 0d41CDCD64FF800000;
	@%p2796 bra 	$L__BB3_2853;
	ld.global.f64 	%fd10181, [%rd464+20000];
	add.f64 	%fd10182, %fd23644, %fd10181;
	add.f64 	%fd10183, %fd23645, %fd1497;
	abs.f64 	%fd10184, %fd10183;
	setp.gt.f64 	%p2797, %fd10184, 0d41CDCD64FF800000;
	selp.f64 	%fd23641, 0dBFF0000000000000, %fd10182, %p2797;
	selp.f64 	%fd23642, 0d7FF0000000000000, %fd10183, %p2797;
	add.f64 	%fd10185, %fd23642, 0d4069000000000000;
	add.f64 	%fd10186, %fd23641, 0dC016CCCCCCCCCCCD;
	add.f64 	%fd10187, %fd1296, %fd10186;
	div.rn.f64 	%fd23643, %fd10185, %fd10187;
	abs.f64 	%fd10188, %fd1496;
	setp.geu.f64 	%p2798, %fd10188, 0d41CDCD64FF800000;
	@%p2798 bra 	$L__BB3_2855;
	add.f64 	%fd10189, %fd1496, 0d4069000000000000;
	add.f64 	%fd10190, %fd1495, 0dC016CCCCCCCCCCCD;
	add.f64 	%fd10191, %fd1296, %fd10190;
	div.rn.f64 	%fd10192, %fd10189, %fd10191;
	setp.lt.f64 	%p2799, %fd10192, %fd23643;
	selp.f64 	%fd23641, %fd23641, %fd1495, %p2799;
	selp.f64 	%fd23642, %fd23642, %fd1496, %p2799;
	selp.f64 	%fd23643, %fd23643, %fd10192, %p2799;
	bra.uni 	$L__BB3_2855;
$L__BB3_2850:
	mad.lo.s64 	%rd3646, %rd461, 24, %rd462;
	add.s64 	%rd3647, %rd3646, %rd463;
	shl.b64 	%rd3648, %rd3647, 3;
	add.s64 	%rd466, %rd1, %rd3648;
	ld.global.f64 	%fd1499, [%rd466+23000];
	abs.f64 	%fd10167, %fd1499;
	setp.geu.f64 	%p2792, %fd10167, 0d41CDCD64FF800000;
	mov.f64 	%fd23641, %fd1495;
	mov.f64 	%fd23642, %fd1496;
	@%p2792 bra 	$L__BB3_2855;
	ld.global.f64 	%fd10168, [%rd466+22000];
	add.f64 	%fd10169, %fd23644, %fd10168;
	add.f64 	%fd10170, %fd23645, %fd1499;
	abs.f64 	%fd10171, %fd10170;
	setp.gt.f64 	%p2793, %fd10171, 0d41CDCD64FF800000;
	selp.f64 	%fd23641, 0dBFF0000000000000, %fd10169, %p2793;
	selp.f64 	%fd23642, 0d7FF0000000000000, %fd10170, %p2793;
	add.f64 	%fd10172, %fd23642, 0d4069000000000000;
	add.f64 	%fd10173, %fd23641, 0dC016CCCCCCCCCCCD;
	add.f64 	%fd10174, %fd1296, %fd10173;
	div.rn.f64 	%fd23643, %fd10172, %fd10174;
	abs.f64 	%fd10175, %fd1496;
	setp.geu.f64 	%p2794, %fd10175, 0d41CDCD64FF800000;
	@%p2794 bra 	$L__BB3_2855;
	add.f64 	%fd10176, %fd1496, 0d4069000000000000;
	add.f64 	%fd10177, %fd1495, 0dC016CCCCCCCCCCCD;
	add.f64 	%fd10178, %fd1296, %fd10177;
	div.rn.f64 	%fd10179, %fd10176, %fd10178;
	setp.lt.f64 	%p2795, %fd10179, %fd23643;
	selp.f64 	%fd23641, %fd23641, %fd1495, %p2795;
	selp.f64 	%fd23642, %fd23642, %fd1496, %p2795;
	selp.f64 	%fd23643, %fd23643, %fd10179, %p2795;
	bra.uni 	$L__BB3_2855;
$L__BB3_2853:
	ld.global.f64 	%fd10193, [%rd464+20000];
	add.f64 	%fd10194, %fd23644, %fd10193;
	ld.global.f64 	%fd10195, [%rd465+22000];
	add.f64 	%fd10196, %fd10194, %fd10195;
	add.f64 	%fd10197, %fd23645, %fd1497;
	add.f64 	%fd10198, %fd10197, %fd1498;
	abs.f64 	%fd10199, %fd10198;
	setp.gt.f64 	%p2800, %fd10199, 0d41CDCD64FF800000;
	selp.f64 	%fd23641, 0dBFF0000000000000, %fd10196, %p2800;
	selp.f64 	%fd23642, 0d7FF0000000000000, %fd10198, %p2800;
	add.f64 	%fd10200, %fd23642, 0d4069000000000000;
	add.f64 	%fd10201, %fd23641, 0dC016CCCCCCCCCCCD;
	add.f64 	%fd10202, %fd1296, %fd10201;
	div.rn.f64 	%fd23643, %fd10200, %fd10202;
	abs.f64 	%fd10203, %fd1496;
	setp.geu.f64 	%p2801, %fd10203, 0d41CDCD64FF800000;
	@%p2801 bra 	$L__BB3_2855;
	add.f64 	%fd10204, %fd1496, 0d4069000000000000;
	add.f64 	%fd10205, %fd1495, 0dC016CCCCCCCCCCCD;
	add.f64 	%fd10206, %fd1296, %fd10205;
	div.rn.f64 	%fd10207, %fd10204, %fd10206;
	setp.lt.f64 	%p2802, %fd10207, %fd23643;
	selp.f64 	%fd23641, %fd23641, %fd1495, %p2802;
	selp.f64 	%fd23642, %fd23642, %fd1496, %p2802;
	selp.f64 	%fd23643, %fd23643, %fd10207, %p2802;
$L__BB3_2855:
	add.f64 	%fd10208, %fd23644, 0dC016CCCCCCCCCCCD;
	add.f64 	%fd1521, %fd1296, %fd10208;
	abs.f64 	%fd10209, %fd23642;
	setp.geu.f64 	%p2803, %fd10209, 0d41CDCD64FF800000;
	@%p2803 bra 	$L__BB3_2857;
	add.f64 	%fd10210, %fd23645, 0d4069000000000000;
	div.rn.f64 	%fd10211, %fd10210, %fd1521;
	setp.lt.f64 	%p2804, %fd23643, %fd10211;
	selp.f64 	%fd23644, %fd23644, %fd23641, %p2804;
	selp.f64 	%fd23645, %fd23645, %fd23642, %p2804;
$L__BB3_2857:
	add.s32 	%r1365, %r22002, -1;
	mul.lo.s32 	%r1366, %r1365, %r1274;
	add.s32 	%r1367, %r22001, -1;
	add.s32 	%r1368, %r1367, %r1366;
	mul.wide.s32 	%rd3652, %r1368, 8;
	add.s64 	%rd3653, %rd14, %rd3652;
	ld.local.f64 	%fd1526, [%rd3653];
	abs.f64 	%fd1527, %fd1526;
	abs.f64 	%fd10212, %fd23644;
	max.f64 	%fd10214, %fd1527, %fd10212;
	setp.gt.f64 	%p2805, %fd10214, 0d41CDCD64FF800000;
	sub.f64 	%fd10215, %fd1526, %fd23644;
	abs.f64 	%fd10216, %fd10215;
	setp.geu.f64 	%p2806, %fd10216, 0d3EE4F8B588E368F1;
	or.pred  	%p2807, %p2805, %p2806;
	@%p2807 bra 	$L__BB3_4429;
	mul.wide.s32 	%rd3654, %r1368, 8;
	add.s64 	%rd3655, %rd13, %rd3654;
	ld.local.f64 	%fd10218, [%rd3655];
	abs.f64 	%fd10219, %fd10218;
	abs.f64 	%fd10220, %fd23645;
	max.f64 	%fd10222, %fd10219, %fd10220;
	setp.gt.f64 	%p2808, %fd10222, 0d41CDCD64FF800000;
	sub.f64 	%fd10223, %fd10218, %fd23645;
	abs.f64 	%fd10224, %fd10223;
	setp.geu.f64 	%p2809, %fd10224, 0d3EE4F8B588E368F1;
	or.pred  	%p2810, %p2808, %p2809;
	@%p2810 bra 	$L__BB3_4429;
	ld.local.f64 	%fd10227, [%rd460];
	add.f64 	%fd1528, %fd23640, %fd10227;
	mul.wide.s32 	%rd3656, %r1362, 8;
	add.s64 	%rd3657, %rd14, %rd3656;
	ld.local.f64 	%fd10228, [%rd3657];
	add.f64 	%fd1529, %fd23639, %fd10228;
	mov.f64 	%fd23646, 0d3FE0000000000000;
	@%p2750 bra 	$L__BB3_2889;
	mov.b32 	%r21721, 0;
	@%p2768 bra 	$L__BB3_2874;
	and.b32  	%r1369, %r1272, 15;
	setp.lt.u32 	%p2813, %r1272, 16;
	mov.b32 	%r21721, 0;
	mov.u32 	%r21705, %r21721;
	@%p2813 bra 	$L__BB3_2864;
	and.b32  	%r21705, %r1272, 2147483632;
	mov.b32 	%r21721, 0;
	mov.u32 	%r21699, %r21721;
$L__BB3_2863:
	.pragma "nounroll";
	mul.wide.u32 	%rd3658, %r21699, 4;
	add.s64 	%rd3659, %rd15, %rd3658;
	ld.local.u32 	%r8476, [%rd3659];
	setp.gt.s32 	%p2814, %r8476, 0;
	selp.u32 	%r8477, 1, 0, %p2814;
	add.s32 	%r8478, %r21721, %r8477;
	ld.local.u32 	%r8479, [%rd3659+4];
	setp.gt.s32 	%p2815, %r8479, 0;
	selp.u32 	%r8480, 1, 0, %p2815;
	add.s32 	%r8481, %r8478, %r8480;
	ld.local.u32 	%r8482, [%rd3659+8];
	setp.gt.s32 	%p2816, %r8482, 0;
	selp.u32 	%r8483, 1, 0, %p2816;
	add.s32 	%r8484, %r8481, %r8483;
	ld.local.u32 	%r8485, [%rd3659+12];
	setp.gt.s32 	%p2817, %r8485, 0;
	selp.u32 	%r8486, 1, 0, %p2817;
	add.s32 	%r8487, %r8484, %r8486;
	ld.local.u32 	%r8488, [%rd3659+16];
	setp.gt.s32 	%p2818, %r8488, 0;
	selp.u32 	%r8489, 1, 0, %p2818;
	add.s32 	%r8490, %r8487, %r8489;
	ld.local.u32 	%r8491, [%rd3659+20];
	setp.gt.s32 	%p2819, %r8491, 0;
	selp.u32 	%r8492, 1, 0, %p2819;
	add.s32 	%r8493, %r8490, %r8492;
	ld.local.u32 	%r8494, [%rd3659+24];
	setp.gt.s32 	%p2820, %r8494, 0;
	selp.u32 	%r8495, 1, 0, %p2820;
	add.s32 	%r8496, %r8493, %r8495;
	ld.local.u32 	%r8497, [%rd3659+28];
	setp.gt.s32 	%p2821, %r8497, 0;
	selp.u32 	%r8498, 1, 0, %p2821;
	add.s32 	%r8499, %r8496, %r8498;
	ld.local.u32 	%r8500, [%rd3659+32];
	setp.gt.s32 	%p2822, %r8500, 0;
	selp.u32 	%r8501, 1, 0, %p2822;
	add.s32 	%r8502, %r8499, %r8501;
	ld.local.u32 	%r8503, [%rd3659+36];
	setp.gt.s32 	%p2823, %r8503, 0;
	selp.u32 	%r8504, 1, 0, %p2823;
	add.s32 	%r8505, %r8502, %r8504;
	ld.local.u32 	%r8506, [%rd3659+40];
	setp.gt.s32 	%p2824, %r8506, 0;
	selp.u32 	%r8507, 1, 0, %p2824;
	add.s32 	%r8508, %r8505, %r8507;
	ld.local.u32 	%r8509, [%rd3659+44];
	setp.gt.s32 	%p2825, %r8509, 0;
	selp.u32 	%r8510, 1, 0, %p2825;
	add.s32 	%r8511, %r8508, %r8510;
	ld.local.u32 	%r8512, [%rd3659+48];
	setp.gt.s32 	%p2826, %r8512, 0;
	selp.u32 	%r8513, 1, 0, %p2826;
	add.s32 	%r8514, %r8511, %r8513;
	ld.local.u32 	%r8515, [%rd3659+52];
	setp.gt.s32 	%p2827, %r8515, 0;
	selp.u32 	%r8516, 1, 0, %p2827;
	add.s32 	%r8517, %r8514, %r8516;
	ld.local.u32 	%r8518, [%rd3659+56];
	setp.gt.s32 	%p2828, %r8518, 0;
	selp.u32 	%r8519, 1, 0, %p2828;
	add.s32 	%r8520, %r8517, %r8519;
	ld.local.u32 	%r8521, [%rd3659+60];
	setp.gt.s32 	%p2829, %r8521, 0;
	selp.u32 	%r8522, 1, 0, %p2829;
	add.s32 	%r21721, %r8520, %r8522;
	add.s32 	%r21699, %r21699, 16;
	setp.ne.s32 	%p2830, %r21699, %r21705;
	@%p2830 bra 	$L__BB3_2863;
$L__BB3_2864:
	setp.eq.s32 	%p2831, %r1369, 0;
	@%p2831 bra 	$L__BB3_2874;
	and.b32  	%r1378, %r1272, 7;
	setp.lt.u32 	%p2832, %r1369, 8;
	@%p2832 bra 	$L__BB3_2867;
	mul.wide.u32 	%rd3660, %r21705, 4;
	add.s64 	%rd3661, %rd15, %rd3660;
	ld.local.u32 	%r8524, [%rd3661];
	setp.gt.s32 	%p2833, %r8524, 0;
	selp.u32 	%r8525, 1, 0, %p2833;
	add.s32 	%r8526, %r21721, %r8525;
	ld.local.u32 	%r8527, [%rd3661+4];
	setp.gt.s32 	%p2834, %r8527, 0;
	selp.u32 	%r8528, 1, 0, %p2834;
	add.s32 	%r8529, %r8526, %r8528;
	ld.local.u32 	%r8530, [%rd3661+8];
	setp.gt.s32 	%p2835, %r8530, 0;
	selp.u32 	%r8531, 1, 0, %p2835;
	add.s32 	%r8532, %r8529, %r8531;
	ld.local.u32 	%r8533, [%rd3661+12];
	setp.gt.s32 	%p2836, %r8533, 0;
	selp.u32 	%r8534, 1, 0, %p2836;
	add.s32 	%r8535, %r8532, %r8534;
	ld.local.u32 	%r8536, [%rd3661+16];
	setp.gt.s32 	%p2837, %r8536, 0;
	selp.u32 	%r8537, 1, 0, %p2837;
	add.s32 	%r8538, %r8535, %r8537;
	ld.local.u32 	%r8539, [%rd3661+20];
	setp.gt.s32 	%p2838, %r8539, 0;
	selp.u32 	%r8540, 1, 0, %p2838;
	add.s32 	%r8541, %r8538, %r8540;
	ld.local.u32 	%r8542, [%rd3661+24];
	setp.gt.s32 	%p2839, %r8542, 0;
	selp.u32 	%r8543, 1, 0, %p2839;
	add.s32 	%r8544, %r8541, %r8543;
	ld.local.u32 	%r8545, [%rd3661+28];
	setp.gt.s32 	%p2840, %r8545, 0;
	selp.u32 	%r8546, 1, 0, %p2840;
	add.s32 	%r21721, %r8544, %r8546;
	add.s32 	%r21705, %r21705, 8;
$L__BB3_2867:
	setp.eq.s32 	%p2841, %r1378, 0;
	@%p2841 bra 	$L__BB3_2874;
	and.b32  	%r1384, %r1272, 3;
	setp.lt.u32 	%p2842, %r1378, 4;
	@%p2842 bra 	$L__BB3_2870;
	mul.wide.u32 	%rd3662, %r21705, 4;
	add.s64 	%rd3663, %rd15, %rd3662;
	ld.local.u32 	%r8548, [%rd3663];
	setp.gt.s32 	%p2843, %r8548, 0;
	selp.u32 	%r8549, 1, 0, %p2843;
	add.s32 	%r8550, %r21721, %r8549;
	ld.local.u32 	%r8551, [%rd3663+4];
	setp.gt.s32 	%p2844, %r8551, 0;
	selp.u32 	%r8552, 1, 0, %p2844;
	add.s32 	%r8553, %r8550, %r8552;
	ld.local.u32 	%r8554, [%rd3663+8];
	setp.gt.s32 	%p2845, %r8554, 0;
	selp.u32 	%r8555, 1, 0, %p2845;
	add.s32 	%r8556, %r8553, %r8555;
	ld.local.u32 	%r8557, [%rd3663+12];
	setp.gt.s32 	%p2846, %r8557, 0;
	selp.u32 	%r8558, 1, 0, %p2846;
	add.s32 	%r21721, %r8556, %r8558;
	add.s32 	%r21705, %r21705, 4;
$L__BB3_2870:
	setp.eq.s32 	%p2847, %r1384, 0;
	@%p2847 bra 	$L__BB3_2874;
	mul.wide.u32 	%rd3664, %r21705, 4;
	add.s64 	%rd467, %rd15, %rd3664;
	ld.local.u32 	%r8559, [%rd467];
	setp.gt.s32 	%p2848, %r8559, 0;
	selp.u32 	%r8560, 1, 0, %p2848;
	add.s32 	%r21721, %r21721, %r8560;
	setp.eq.s32 	%p2849, %r1384, 1;
	@%p2849 bra 	$L__BB3_2874;
	ld.local.u32 	%r8561, [%rd467+4];
	setp.gt.s32 	%p2850, %r8561, 0;
	selp.u32 	%r8562, 1, 0, %p2850;
	add.s32 	%r21721, %r21721, %r8562;
	setp.eq.s32 	%p2851, %r1384, 2;
	@%p2851 bra 	$L__BB3_2874;
	ld.local.u32 	%r8563, [%rd467+8];
	setp.gt.s32 	%p2852, %r8563, 0;
	selp.u32 	%r8564, 1, 0, %p2852;
	add.s32 	%r21721, %r21721, %r8564;
$L__BB3_2874:
	setp.eq.s32 	%p2853, %r1274, 0;
	@%p2853 bra 	$L__BB3_2888;
	and.b32  	%r1394, %r1274, 15;
	setp.lt.u32 	%p2854, %r1274, 16;
	mov.b32 	%r21717, 0;
	@%p2854 bra 	$L__BB3_2878;
	and.b32  	%r21717, %r1274, 2147483632;
	mov.b32 	%r21711, 0;
$L__BB3_2877:
	.pragma "nounroll";
	mul.wide.u32 	%rd3665, %r21711, 4;
	add.s64 	%rd3666, %rd16, %rd3665;
	ld.local.u32 	%r8568, [%rd3666];
	setp.gt.s32 	%p2855, %r8568, 0;
	selp.u32 	%r8569, 1, 0, %p2855;
	add.s32 	%r8570, %r21721, %r8569;
	ld.local.u32 	%r8571, [%rd3666+4];
	setp.gt.s32 	%p2856, %r8571, 0;
	selp.u32 	%r8572, 1, 0, %p2856;
	add.s32 	%r8573, %r8570, %r8572;
	ld.local.u32 	%r8574, [%rd3666+8];
	setp.gt.s32 	%p2857, %r8574, 0;
	selp.u32 	%r8575, 1, 0, %p2857;
	add.s32 	%r8576, %r8573, %r8575;
	ld.local.u32 	%r8577, [%rd3666+12];
	setp.gt.s32 	%p2858, %r8577, 0;
	selp.u32 	%r8578, 1, 0, %p2858;
	add.s32 	%r8579, %r8576, %r8578;
	ld.local.u32 	%r8580, [%rd3666+16];
	setp.gt.s32 	%p2859, %r8580, 0;
	selp.u32 	%r8581, 1, 0, %p2859;
	add.s32 	%r8582, %r8579, %r8581;
	ld.local.u32 	%r8583, [%rd3666+20];
	setp.gt.s32 	%p2860, %r8583, 0;
	selp.u32 	%r8584, 1, 0, %p2860;
	add.s32 	%r8585, %r8582, %r8584;
	ld.local.u32 	%r8586, [%rd3666+24];
	setp.gt.s32 	%p2861, %r8586, 0;
	selp.u32 	%r8587, 1, 0, %p2861;
	add.s32 	%r8588, %r8585, %r8587;
	ld.local.u32 	%r8589, [%rd3666+28];
	setp.gt.s32 	%p2862, %r8589, 0;
	selp.u32 	%r8590, 1, 0, %p2862;
	add.s32 	%r8591, %r8588, %r8590;
	ld.local.u32 	%r8592, [%rd3666+32];
	setp.gt.s32 	%p2863, %r8592, 0;
	selp.u32 	%r8593, 1, 0, %p2863;
	add.s32 	%r8594, %r8591, %r8593;
	ld.local.u32 	%r8595, [%rd3666+36];
	setp.gt.s32 	%p2864, %r8595, 0;
	selp.u32 	%r8596, 1, 0, %p2864;
	add.s32 	%r8597, %r8594, %r8596;
	ld.local.u32 	%r8598, [%rd3666+40];
	setp.gt.s32 	%p2865, %r8598, 0;
	selp.u32 	%r8599, 1, 0, %p2865;
	add.s32 	%r8600, %r8597, %r8599;
	ld.local.u32 	%r8601, [%rd3666+44];
	setp.gt.s32 	%p2866, %r8601, 0;
	selp.u32 	%r8602, 1, 0, %p2866;
	add.s32 	%r8603, %r8600, %r8602;
	ld.local.u32 	%r8604, [%rd3666+48];
	setp.gt.s32 	%p2867, %r8604, 0;
	selp.u32 	%r8605, 1, 0, %p2867;
	add.s32 	%r8606, %r8603, %r8605;
	ld.local.u32 	%r8607, [%rd3666+52];
	setp.gt.s32 	%p2868, %r8607, 0;
	selp.u32 	%r8608, 1, 0, %p2868;
	add.s32 	%r8609, %r8606, %r8608;
	ld.local.u32 	%r8610, [%rd3666+56];
	setp.gt.s32 	%p2869, %r8610, 0;
	selp.u32 	%r8611, 1, 0, %p2869;
	add.s32 	%r8612, %r8609, %r8611;
	ld.local.u32 	%r8613, [%rd3666+60];
	setp.gt.s32 	%p2870, %r8613, 0;
	selp.u32 	%r8614, 1, 0, %p2870;
	add.s32 	%r21721, %r8612, %r8614;
	add.s32 	%r21711, %r21711, 16;
	setp.ne.s32 	%p2871, %r21711, %r21717;
	@%p2871 bra 	$L__BB3_2877;
$L__BB3_2878:
	setp.eq.s32 	%p2872, %r1394, 0;
	@%p2872 bra 	$L__BB3_2888;
	and.b32  	%r1403, %r1274, 7;
	setp.lt.u32 	%p2873, %r1394, 8;
	@%p2873 bra 	$L__BB3_2881;
	mul.wide.u32 	%rd3667, %r21717, 4;
	add.s64 	%rd3668, %rd16, %rd3667;
	ld.local.u32 	%r8616, [%rd3668];
	setp.gt.s32 	%p2874, %r8616, 0;
	selp.u32 	%r8617, 1, 0, %p2874;
	add.s32 	%r8618, %r21721, %r8617;
	ld.local.u32 	%r8619, [%rd3668+4];
	setp.gt.s32 	%p2875, %r8619, 0;
	selp.u32 	%r8620, 1, 0, %p2875;
	add.s32 	%r8621, %r8618, %r8620;
	ld.local.u32 	%r8622, [%rd3668+8];
	setp.gt.s32 	%p2876, %r8622, 0;
	selp.u32 	%r8623, 1, 0, %p2876;
	add.s32 	%r8624, %r8621, %r8623;
	ld.local.u32 	%r8625, [%rd3668+12];
	setp.gt.s32 	%p2877, %r8625, 0;
	selp.u32 	%r8626, 1, 0, %p2877;
	add.s32 	%r8627, %r8624, %r8626;
	ld.local.u32 	%r8628, [%rd3668+16];
	setp.gt.s32 	%p2878, %r8628, 0;
	selp.u32 	%r8629, 1, 0, %p2878;
	add.s32 	%r8630, %r8627, %r8629;
	ld.local.u32 	%r8631, [%rd3668+20];
	setp.gt.s32 	%p2879, %r8631, 0;
	selp.u32 	%r8632, 1, 0, %p2879;
	add.s32 	%r8633, %r8630, %r8632;
	ld.local.u32 	%r8634, [%rd3668+24];
	setp.gt.s32 	%p2880, %r8634, 0;
	selp.u32 	%r8635, 1, 0, %p2880;
	add.s32 	%r8636, %r8633, %r8635;
	ld.local.u32 	%r8637, [%rd3668+28];
	setp.gt.s32 	%p2881, %r8637, 0;
	selp.u32 	%r8638, 1, 0, %p2881;
	add.s32 	%r21721, %r8636, %r8638;
	add.s32 	%r21717, %r21717, 8;
$L__BB3_2881:
	setp.eq.s32 	%p2882, %r1403, 0;
	@%p2882 bra 	$L__BB3_2888;
	and.b32  	%r1409, %r1274, 3;
	setp.lt.u32 	%p2883, %r1403, 4;
	@%p2883 bra 	$L__BB3_2884;
	mul.wide.u32 	%rd3669, %r21717, 4;
	add.s64 	%rd3670, %rd16, %rd3669;
	ld.local.u32 	%r8640, [%rd3670];
	setp.gt.s32 	%p2884, %r8640, 0;
	selp.u32 	%r8641, 1, 0, %p2884;
	add.s32 	%r8642, %r21721, %r8641;
	ld.local.u32 	%r8643, [%rd3670+4];
	setp.gt.s32 	%p2885, %r8643, 0;
	selp.u32 	%r8644, 1, 0, %p2885;
	add.s32 	%r8645, %r8642, %r8644;
	ld.local.u32 	%r8646, [%rd3670+8];
	setp.gt.s32 	%p2886, %r8646, 0;
	selp.u32 	%r8647, 1, 0, %p2886;
	add.s32 	%r8648, %r8645, %r8647;
	ld.local.u32 	%r8649, [%rd3670+12];
	setp.gt.s32 	%p2887, %r8649, 0;
	selp.u32 	%r8650, 1, 0, %p2887;
	add.s32 	%r21721, %r8648, %r8650;
	add.s32 	%r21717, %r21717, 4;
$L__BB3_2884:
	setp.eq.s32 	%p2888, %r1409, 0;
	@%p2888 bra 	$L__BB3_2888;
	mul.wide.u32 	%rd3671, %r21717, 4;
	add.s64 	%rd468, %rd16, %rd3671;
	ld.local.u32 	%r8651, [%rd468];
	setp.gt.s32 	%p2889, %r8651, 0;
	selp.u32 	%r8652, 1, 0, %p2889;
	add.s32 	%r21721, %r21721, %r8652;
	setp.eq.s32 	%p2890, %r1409, 1;
	@%p2890 bra 	$L__BB3_2888;
	ld.local.u32 	%r8653, [%rd468+4];
	setp.gt.s32 	%p2891, %r8653, 0;
	selp.u32 	%r8654, 1, 0, %p2891;
	add.s32 	%r21721, %r21721, %r8654;
	setp.eq.s32 	%p2892, %r1409, 2;
	@%p2892 bra 	$L__BB3_2888;
	ld.local.u32 	%r8655, [%rd468+8];
	setp.gt.s32 	%p2893, %r8655, 0;
	selp.u32 	%r8656, 1, 0, %p2893;
	add.s32 	%r21721, %r21721, %r8656;
$L__BB3_2888:
	shr.u32 	%r8657, %r21721, 1;
	add.s32 	%r8658, %r8657, -1;
	cvt.rn.f64.s32 	%fd10229, %r8658;
	add.f64 	%fd10230, %fd1529, 0dC016CCCCCCCCCCCD;
	fma.rn.f64 	%fd10231, %fd10229, 0dBFE0A2B1704FF434, %fd10230;
	add.f64 	%fd10232, %fd1296, %fd10231;
	add.f64 	%fd10233, %fd1528, 0d4069000000000000;
	div.rn.f64 	%fd10234, %fd10233, %fd10232;
	add.f64 	%fd10235, %fd10234, 0dC071126666666666;
	fma.rn.f64 	%fd23646, %fd10235, 0d4059000000000000, 0d3FE0000000000000;
$L__BB3_2889:
	cvt.rzi.s32.f64 	%r8659, %fd23646;
	cvt.rn.f64.s32 	%fd10236, %r8659;
	div.rn.f64 	%fd23647, %fd10236, 0d4059000000000000;
$L__BB3_2890:
	setp.gt.f64 	%p2894, %fd23647, %fd10;
	@%p2894 bra 	$L__BB3_4335;
	mov.b32 	%r21722, 0;
$L__BB3_2892:
	mov.u32 	%r1419, %r21722;
	cvt.u64.u32 	%rd3672, %r1419;
	add.s64 	%rd3673, %rd424, %rd3672;
	ld.u8 	%rs1782, [%rd3673];
	setp.ne.s16 	%p2895, %rs1782, 0;
	add.s32 	%r21722, %r1419, 1;
	@%p2895 bra 	$L__BB3_2892;
	and.b32  	%r8661, %r1419, 1;
	setp.eq.b32 	%p2896, %r8661, 1;
	@%p2896 bra 	$L__BB3_2916;
	setp.eq.s32 	%p2897, %r1419, 0;
	@%p2897 bra 	$L__BB3_2904;
	add.s32 	%r1421, %r1419, -2;
	shr.u32 	%r8663, %r1419, 1;
	max.u32 	%r1422, %r8663, 1;
	mov.b32 	%r21723, 0;
	mov.u32 	%r21724, %r21723;
$L__BB3_2896:
	add.s32 	%r1425, %r21724, 1;
	cvt.u64.u32 	%rd3674, %r21724;
	add.s64 	%rd3675, %rd424, %rd3674;
	ld.u8 	%rs159, [%rd3675+1];
	setp.ne.s16 	%p2898, %rs159, 65;
	add.s32 	%r8664, %r1421, %r21723;
	cvt.s64.s32 	%rd3676, %r8664;
	add.s64 	%rd3677, %rd424, %rd3676;
	ld.u8 	%rs160, [%rd3677];
	@%p2898 bra 	$L__BB3_2898;
	setp.ne.s16 	%p2899, %rs160, 84;
	@%p2899 bra 	$L__BB3_2916;
$L__BB3_2898:
	setp.ne.s16 	%p2900, %rs159, 84;
	@%p2900 bra 	$L__BB3_2900;
	setp.ne.s16 	%p2901, %rs160, 65;
	@%p2901 bra 	$L__BB3_2916;
$L__BB3_2900:
	setp.eq.s16 	%p2902, %rs159, 84;
	setp.eq.s16 	%p2903, %rs159, 65;
	setp.ne.s16 	%p2904, %rs160, 65;
	or.pred  	%p2905, %p2904, %p2902;
	setp.ne.s16 	%p2906, %rs160, 84;
	or.pred  	%p2907, %p2906, %p2903;
	and.pred  	%p2908, %p2905, %p2907;
	not.pred 	%p2909, %p2908;
	@%p2909 bra 	$L__BB3_2916;
	setp.eq.s16 	%p2910, %rs159, 67;
	setp.ne.s16 	%p2911, %rs160, 71;
	and.pred  	%p2912, %p2911, %p2910;
	@%p2912 bra 	$L__BB3_2916;
	setp.eq.s16 	%p2915, %rs159, 71;
	setp.ne.s16 	%p2916, %rs160, 67;
	xor.pred  	%p2917, %p2915, %p2916;
	or.pred  	%p2918, %p2911, %p2910;
	and.pred  	%p2919, %p2917, %p2918;
	not.pred 	%p2920, %p2919;
	@%p2920 bra 	$L__BB3_2916;
	not.b32 	%r21723, %r21724;
	setp.ne.s32 	%p2921, %r1425, %r1422;
	mov.u32 	%r21724, %r1425;
	@%p2921 bra 	$L__BB3_2896;
$L__BB3_2904:
	mov.b32 	%r21725, 0;
$L__BB3_2905:
	mov.u32 	%r1427, %r21725;
	cvt.u64.u32 	%rd3678, %r1427;
	add.s64 	%rd3679, %rd425, %rd3678;
	ld.u8 	%rs1788, [%rd3679];
	setp.ne.s16 	%p2922, %rs1788, 0;
	add.s32 	%r21725, %r1427, 1;
	@%p2922 bra 	$L__BB3_2905;
	and.b32  	%r8666, %r1427, 1;
	setp.eq.b32 	%p2923, %r8666, 1;
	@%p2923 bra 	$L__BB3_2916;
	setp.eq.s32 	%p2924, %r1427, 0;
	@%p2924 bra 	$L__BB3_2919;
	add.s32 	%r1429, %r1427, -2;
	shr.u32 	%r8668, %r1427, 1;
	max.u32 	%r1430, %r8668, 1;
	mov.b32 	%r21726, 0;
	mov.u32 	%r21727, %r21726;
$L__BB3_2909:
	add.s32 	%r1433, %r21727, 1;
	cvt.u64.u32 	%rd3680, %r21727;
	add.s64 	%rd3681, %rd425, %rd3680;
	ld.u8 	%rs161, [%rd3681+1];
	setp.ne.s16 	%p2925, %rs161, 65;
	add.s32 	%r8669, %r1429, %r21726;
	cvt.s64.s32 	%rd3682, %r8669;
	add.s64 	%rd3683, %rd425, %rd3682;
	ld.u8 	%rs162, [%rd3683];
	@%p2925 bra 	$L__BB3_2911;
	setp.ne.s16 	%p2926, %rs162, 84;
	@%p2926 bra 	$L__BB3_2916;
$L__BB3_2911:
	setp.ne.s16 	%p2927, %rs161, 84;
	@%p2927 bra 	$L__BB3_2913;
	setp.ne.s16 	%p2928, %rs162, 65;
	@%p2928 bra 	$L__BB3_2916;
$L__BB3_2913:
	setp.eq.s16 	%p2929, %rs161, 84;
	setp.eq.s16 	%p2930, %rs161, 65;
	setp.ne.s16 	%p2931, %rs162, 65;
	or.pred  	%p2932, %p2931, %p2929;
	setp.ne.s16 	%p2933, %rs162, 84;
	or.pred  	%p2934, %p2933, %p2930;
	and.pred  	%p2935, %p2932, %p2934;
	not.pred 	%p2936, %p2935;
	@%p2936 bra 	$L__BB3_2916;
	setp.eq.s16 	%p2937, %rs161, 67;
	setp.ne.s16 	%p2938, %rs162, 71;
	and.pred  	%p2939, %p2938, %p2937;
	@%p2939 bra 	$L__BB3_2916;
	setp.eq.s16 	%p2942, %rs161, 71;
	setp.ne.s16 	%p2943, %rs162, 67;
	xor.pred  	%p2944, %p2942, %p2943;
	or.pred  	%p2945, %p2938, %p2937;
	and.pred  	%p2946, %p2944, %p2945;
	@%p2946 bra 	$L__BB3_2918;
$L__BB3_2916:
	setp.gt.u32 	%p2948, %r2, 2146435070;
	mov.f64 	%fd23648, %fd2;
	@%p2948 bra 	$L__BB3_2921;
	setp.gt.u32 	%p2949, %r4, 1073127582;
	selp.f64 	%fd10237, %fd4, %fd3, %p2949;
	selp.u32 	%r8670, 1, 0, %p2949;
	add.s32 	%r8671, %r3, %r8670;
	add.f64 	%fd10238, %fd10237, 0dBFF0000000000000;
	add.f64 	%fd10239, %fd10237, 0d3FF0000000000000;
	rcp.approx.ftz.f64 	%fd10240, %fd10239;
	neg.f64 	%fd10241, %fd10239;
	fma.rn.f64 	%fd10242, %fd10241, %fd10240, 0d3FF0000000000000;
	fma.rn.f64 	%fd10243, %fd10242, %fd10242, %fd10242;
	fma.rn.f64 	%fd10244, %fd10243, %fd10240, %fd10240;
	mul.f64 	%fd10245, %fd10238, %fd10244;
	fma.rn.f64 	%fd10246, %fd10238, %fd10244, %fd10245;
	mul.f64 	%fd10247, %fd10246, %fd10246;
	fma.rn.f64 	%fd10248, %fd10247, 0d3EB1380B3AE80F1E, 0d3ED0EE258B7A8B04;
	fma.rn.f64 	%fd10249, %fd10248, %fd10247, 0d3EF3B2669F02676F;
	fma.rn.f64 	%fd10250, %fd10249, %fd10247, 0d3F1745CBA9AB0956;
	fma.rn.f64 	%fd10251, %fd10250, %fd10247, 0d3F3C71C72D1B5154;
	fma.rn.f64 	%fd10252, %fd10251, %fd10247, 0d3F624924923BE72D;
	fma.rn.f64 	%fd10253, %fd10252, %fd10247, 0d3F8999999999A3C4;
	fma.rn.f64 	%fd10254, %fd10253, %fd10247, 0d3FB5555555555554;
	sub.f64 	%fd10255, %fd10238, %fd10246;
	add.f64 	%fd10256, %fd10255, %fd10255;
	neg.f64 	%fd10257, %fd10246;
	fma.rn.f64 	%fd10258, %fd10257, %fd10238, %fd10256;
	mul.f64 	%fd10259, %fd10244, %fd10258;
	mul.f64 	%fd10260, %fd10247, %fd10254;
	fma.rn.f64 	%fd10261, %fd10260, %fd10246, %fd10259;
	xor.b32  	%r8672, %r8671, -2147483648;
	mov.b32 	%r8673, 1127219200;
	mov.b64 	%fd10262, {%r8672, %r8673};
	sub.f64 	%fd10263, %fd10262, %fd1;
	fma.rn.f64 	%fd10264, %fd10263, 0d3FE62E42FEFA39EF, %fd10246;
	fma.rn.f64 	%fd10265, %fd10263, 0dBFE62E42FEFA39EF, %fd10264;
	sub.f64 	%fd10266, %fd10265, %fd10246;
	sub.f64 	%fd10267, %fd10261, %fd10266;
	fma.rn.f64 	%fd10268, %fd10263, 0d3C7ABC9E3B39803F, %fd10267;
	add.f64 	%fd23648, %fd10264, %fd10268;
	bra.uni 	$L__BB3_2921;
$L__BB3_2918:
	not.b32 	%r21726, %r21727;
	setp.ne.s32 	%p2947, %r1433, %r1430;
	mov.u32 	%r21727, %r1433;
	@%p2947 bra 	$L__BB3_2909;
$L__BB3_2919:
	setp.gt.u32 	%p2950, %r5, 2146435070;
	mov.f64 	%fd23648, %fd5;
	@%p2950 bra 	$L__BB3_2921;
	setp.gt.u32 	%p2951, %r7, 1073127582;
	selp.f64 	%fd10269, %fd7, %fd6, %p2951;
	selp.u32 	%r8674, 1, 0, %p2951;
	add.s32 	%r8675, %r6, %r8674;
	add.f64 	%fd10270, %fd10269, 0dBFF0000000000000;
	add.f64 	%fd10271, %fd10269, 0d3FF0000000000000;
	rcp.approx.ftz.f64 	%fd10272, %fd10271;
	neg.f64 	%fd10273, %fd10271;
	fma.rn.f64 	%fd10274, %fd10273, %fd10272, 0d3FF0000000000000;
	fma.rn.f64 	%fd10275, %fd10274, %fd10274, %fd10274;
	fma.rn.f64 	%fd10276, %fd10275, %fd10272, %fd10272;
	mul.f64 	%fd10277, %fd10270, %fd10276;
	fma.rn.f64 	%fd10278, %fd10270, %fd10276, %fd10277;
	mul.f64 	%fd10279, %fd10278, %fd10278;
	fma.rn.f64 	%fd10280, %fd10279, 0d3EB1380B3AE80F1E, 0d3ED0EE258B7A8B04;
	fma.rn.f64 	%fd10281, %fd10280, %fd10279, 0d3EF3B2669F02676F;
	fma.rn.f64 	%fd10282, %fd10281, %fd10279, 0d3F1745CBA9AB0956;
	fma.rn.f64 	%fd10283, %fd10282, %fd10279, 0d3F3C71C72D1B5154;
	fma.rn.f64 	%fd10284, %fd10283, %fd10279, 0d3F624924923BE72D;
	fma.rn.f64 	%fd10285, %fd10284, %fd10279, 0d3F8999999999A3C4;
	fma.rn.f64 	%fd10286, %fd10285, %fd10279, 0d3FB5555555555554;
	sub.f64 	%fd10287, %fd10270, %fd10278;
	add.f64 	%fd10288, %fd10287, %fd10287;
	neg.f64 	%fd10289, %fd10278;
	fma.rn.f64 	%fd10290, %fd10289, %fd10270, %fd10288;
	mul.f64 	%fd10291, %fd10276, %fd10290;
	mul.f64 	%fd10292, %fd10279, %fd10286;
	fma.rn.f64 	%fd10293, %fd10292, %fd10278, %fd10291;
	xor.b32  	%r8676, %r8675, -2147483648;
	mov.b32 	%r8677, 1127219200;
	mov.b64 	%fd10294, {%r8676, %r8677};
	sub.f64 	%fd10295, %fd10294, %fd1;
	fma.rn.f64 	%fd10296, %fd10295, 0d3FE62E42FEFA39EF, %fd10278;
	fma.rn.f64 	%fd10297, %fd10295, 0dBFE62E42FEFA39EF, %fd10296;
	sub.f64 	%fd10298, %fd10297, %fd10278;
	sub.f64 	%fd10299, %fd10293, %fd10298;
	fma.rn.f64 	%fd10300, %fd10295, 0d3C7ABC9E3B39803F, %fd10299;
	add.f64 	%fd23648, %fd10296, %fd10300;
$L__BB3_2921:
	mul.f64 	%fd1537, %fd23648, 0d3FFFCB923A29C77A;
	mov.b32 	%r21728, 0;
$L__BB3_2922:
	mov.u32 	%r1435, %r21728;
	cvt.u64.u32 	%rd3684, %r1435;
	add.s64 	%rd3685, %rd424, %rd3684;
	ld.u8 	%rs1794, [%rd3685];
	setp.ne.s16 	%p2952, %rs1794, 0;
	add.s32 	%r21728, %r1435, 1;
	@%p2952 bra 	$L__BB3_2922;
	mov.b32 	%r21729, 0;
$L__BB3_2924:
	mov.u32 	%r1437, %r21729;
	cvt.u64.u32 	%rd3686, %r1437;
	add.s64 	%rd3687, %rd425, %rd3686;
	ld.u8 	%rs1795, [%rd3687];
	setp.ne.s16 	%p2953, %rs1795, 0;
	add.s32 	%r21729, %r1437, 1;
	@%p2953 bra 	$L__BB3_2924;
	setp.eq.s32 	%p2954, %r1435, 0;
	@%p2954 bra 	$L__BB3_2996;
	and.b32  	%r1439, %r1435, 3;
	setp.lt.u32 	%p2955, %r1435, 4;
	mov.b32 	%r21731, 1;
	@%p2955 bra 	$L__BB3_2965;
	and.b32  	%r1440, %r1435, 2147483644;
	mov.b32 	%r21731, 1;
$L__BB3_2928:
	mov.u32 	%r1441, %r21731;
	cvt.s64.s32 	%rd3688, %r1441;
	add.s64 	%rd469, %rd424, %rd3688;
	ld.u8 	%rs1797, [%rd469+-1];
	mov.b16 	%rs4535, 0;
	setp.gt.s16 	%p2956, %rs1797, 70;
	@%p2956 bra 	$L__BB3_2932;
	setp.eq.s16 	%p2959, %rs1797, 65;
	@%p2959 bra 	$L__BB3_2937;
	setp.eq.s16 	%p2960, %rs1797, 67;
	@%p2960 bra 	$L__BB3_2931;
	bra.uni 	$L__BB3_2936;
$L__BB3_2931:
	mov.b16 	%rs4535, 1;
	bra.uni 	$L__BB3_2937;
$L__BB3_2932:
	setp.eq.s16 	%p2957, %rs1797, 71;
	@%p2957 bra 	$L__BB3_2935;
	setp.ne.s16 	%p2958, %rs1797, 84;
	@%p2958 bra 	$L__BB3_2936;
	mov.b16 	%rs4535, 3;
	bra.uni 	$L__BB3_2937;
$L__BB3_2935:
	mov.b16 	%rs4535, 2;
	bra.uni 	$L__BB3_2937;
$L__BB3_2936:
	mov.b16 	%rs4535, 4;
$L__BB3_2937:
	cvt.u64.u32 	%rd3689, %r1441;
	add.s64 	%rd470, %rd26, %rd3689;
	st.local.u8 	[%rd470], %rs4535;
	ld.u8 	%rs1803, [%rd469];
	mov.b16 	%rs4536, 0;
	setp.gt.s16 	%p2961, %rs1803, 70;
	@%p2961 bra 	$L__BB3_2941;
	setp.eq.s16 	%p2964, %rs1803, 65;
	@%p2964 bra 	$L__BB3_2946;
	setp.eq.s16 	%p2965, %rs1803, 67;
	@%p2965 bra 	$L__BB3_2940;
	bra.uni 	$L__BB3_2945;
$L__BB3_2940:
	mov.b16 	%rs4536, 1;
	bra.uni 	$L__BB3_2946;
$L__BB3_2941:
	setp.eq.s16 	%p2962, %rs1803, 71;
	@%p2962 bra 	$L__BB3_2944;
	setp.ne.s16 	%p2963, %rs1803, 84;
	@%p2963 bra 	$L__BB3_2945;
	mov.b16 	%rs4536, 3;
	bra.uni 	$L__BB3_2946;
$L__BB3_2944:
	mov.b16 	%rs4536, 2;
	bra.uni 	$L__BB3_2946;
$L__BB3_2945:
	mov.b16 	%rs4536, 4;
$L__BB3_2946:
	st.local.u8 	[%rd470+1], %rs4536;
	ld.u8 	%rs1809, [%rd469+1];
	mov.b16 	%rs4537, 0;
	setp.gt.s16 	%p2966, %rs1809, 70;
	@%p2966 bra 	$L__BB3_2950;
	setp.eq.s16 	%p2969, %rs1809, 65;
	@%p2969 bra 	$L__BB3_2955;
	setp.eq.s16 	%p2970, %rs1809, 67;
	@%p2970 bra 	$L__BB3_2949;
	bra.uni 	$L__BB3_2954;
$L__BB3_2949:
	mov.b16 	%rs4537, 1;
	bra.uni 	$L__BB3_2955;
$L__BB3_2950:
	setp.eq.s16 	%p2967, %rs1809, 71;
	@%p2967 bra 	$L__BB3_2953;
	setp.ne.s16 	%p2968, %rs1809, 84;
	@%p2968 bra 	$L__BB3_2954;
	mov.b16 	%rs4537, 3;
	bra.uni 	$L__BB3_2955;
$L__BB3_2953:
	mov.b16 	%rs4537, 2;
	bra.uni 	$L__BB3_2955;
$L__BB3_2954:
	mov.b16 	%rs4537, 4;
$L__BB3_2955:
	st.local.u8 	[%rd470+2], %rs4537;
	ld.u8 	%rs1815, [%rd469+2];
	mov.b16 	%rs4538, 0;
	setp.gt.s16 	%p2971, %rs1815, 70;
	@%p2971 bra 	$L__BB3_2959;
	setp.eq.s16 	%p2974, %rs1815, 65;
	@%p2974 bra 	$L__BB3_2964;
	setp.eq.s16 	%p2975, %rs1815, 67;
	@%p2975 bra 	$L__BB3_2958;
	bra.uni 	$L__BB3_2963;
$L__BB3_2958:
	mov.b16 	%rs4538, 1;
	bra.uni 	$L__BB3_2964;
$L__BB3_2959:
	setp.eq.s16 	%p2972, %rs1815, 71;
	@%p2972 bra 	$L__BB3_2962;
	setp.ne.s16 	%p2973, %rs1815, 84;
	@%p2973 bra 	$L__BB3_2963;
	mov.b16 	%rs4538, 3;
	bra.uni 	$L__BB3_2964;
$L__BB3_2962:
	mov.b16 	%rs4538, 2;
	bra.uni 	$L__BB3_2964;
$L__BB3_2963:
	mov.b16 	%rs4538, 4;
$L__BB3_2964:
	st.local.u8 	[%rd470+3], %rs4538;
	add.s32 	%r21731, %r1441, 4;
	add.s32 	%r8682, %r1441, 3;
	setp.ne.s32 	%p2976, %r8682, %r1440;
	@%p2976 bra 	$L__BB3_2928;
$L__BB3_2965:
	setp.eq.s32 	%p2977, %r1439, 0;
	@%p2977 bra 	$L__BB3_2996;
	cvt.s64.s32 	%rd3690, %r21731;
	add.s64 	%rd471, %rd424, %rd3690;
	ld.u8 	%rs1821, [%rd471+-1];
	mov.b16 	%rs4539, 0;
	setp.gt.s16 	%p2978, %rs1821, 70;
	@%p2978 bra 	$L__BB3_2970;
	setp.eq.s16 	%p2981, %rs1821, 65;
	@%p2981 bra 	$L__BB3_2975;
	setp.eq.s16 	%p2982, %rs1821, 67;
	@%p2982 bra 	$L__BB3_2969;
	bra.uni 	$L__BB3_2974;
$L__BB3_2969:
	mov.b16 	%rs4539, 1;
	bra.uni 	$L__BB3_2975;
$L__BB3_2970:
	setp.eq.s16 	%p2979, %rs1821, 71;
	@%p2979 bra 	$L__BB3_2973;
	setp.ne.s16 	%p2980, %rs1821, 84;
	@%p2980 bra 	$L__BB3_2974;
	mov.b16 	%rs4539, 3;
	bra.uni 	$L__BB3_2975;
$L__BB3_2973:
	mov.b16 	%rs4539, 2;
	bra.uni 	$L__BB3_2975;
$L__BB3_2974:
	mov.b16 	%rs4539, 4;
$L__BB3_2975:
	cvt.u64.u32 	%rd3691, %r21731;
	add.s64 	%rd472, %rd26, %rd3691;
	st.local.u8 	[%rd472], %rs4539;
	setp.eq.s32 	%p2983, %r1439, 1;
	@%p2983 bra 	$L__BB3_2996;
	ld.u8 	%rs1827, [%rd471];
	mov.b16 	%rs4540, 0;
	setp.gt.s16 	%p2984, %rs1827, 70;
	@%p2984 bra 	$L__BB3_2980;
	setp.eq.s16 	%p2987, %rs1827, 65;
	@%p2987 bra 	$L__BB3_2985;
	setp.eq.s16 	%p2988, %rs1827, 67;
	@%p2988 bra 	$L__BB3_2979;
	bra.uni 	$L__BB3_2984;
$L__BB3_2979:
	mov.b16 	%rs4540, 1;
	bra.uni 	$L__BB3_2985;
$L__BB3_2980:
	setp.eq.s16 	%p2985, %rs1827, 71;
	@%p2985 bra 	$L__BB3_2983;
	setp.ne.s16 	%p2986, %rs1827, 84;
	@%p2986 bra 	$L__BB3_2984;
	mov.b16 	%rs4540, 3;
	bra.uni 	$L__BB3_2985;
$L__BB3_2983:
	mov.b16 	%rs4540, 2;
	bra.uni 	$L__BB3_2985;
$L__BB3_2984:
	mov.b16 	%rs4540, 4;
$L__BB3_2985:
	add.s32 	%r8683, %r21731, 1;
	cvt.u64.u32 	%rd3692, %r8683;
	add.s64 	%rd3693, %rd26, %rd3692;
	st.local.u8 	[%rd3693], %rs4540;
	setp.eq.s32 	%p2989, %r1439, 2;
	@%p2989 bra 	$L__BB3_2996;
	ld.u8 	%rs1833, [%rd471+1];
	mov.b16 	%rs4541, 0;
	setp.gt.s16 	%p2990, %rs1833, 70;
	@%p2990 bra 	$L__BB3_2990;
	setp.eq.s16 	%p2993, %rs1833, 65;
	@%p2993 bra 	$L__BB3_2995;
	setp.eq.s16 	%p2994, %rs1833, 67;
	@%p2994 bra 	$L__BB3_2989;
	bra.uni 	$L__BB3_2994;
$L__BB3_2989:
	mov.b16 	%rs4541, 1;
	bra.uni 	$L__BB3_2995;
$L__BB3_2990:
	setp.eq.s16 	%p2991, %rs1833, 71;
	@%p2991 bra 	$L__BB3_2993;
	setp.ne.s16 	%p2992, %rs1833, 84;
	@%p2992 bra 	$L__BB3_2994;
	mov.b16 	%rs4541, 3;
	bra.uni 	$L__BB3_2995;
$L__BB3_2993:
	mov.b16 	%rs4541, 2;
	bra.uni 	$L__BB3_2995;
$L__BB3_2994:
	mov.b16 	%rs4541, 4;
$L__BB3_2995:
	st.local.u8 	[%rd472+2], %rs4541;
$L__BB3_2996:
	setp.eq.s32 	%p2995, %r1437, 0;
	@%p2995 bra 	$L__BB3_3067;
	and.b32  	%r1444, %r1437, 3;
	setp.lt.u32 	%p2996, %r1437, 4;
	mov.b32 	%r21733, 1;
	@%p2996 bra 	$L__BB3_3036;
	and.b32  	%r1445, %r1437, 2147483644;
	mov.b32 	%r21733, 1;
$L__BB3_2999:
	sub.s32 	%r8686, %r1437, %r21733;
	cvt.u64.u32 	%rd3694, %r8686;
	add.s64 	%rd3695, %rd425, %rd3694;
	ld.u8 	%rs1839, [%rd3695];
	mov.b16 	%rs4542, 0;
	setp.gt.s16 	%p2997, %rs1839, 70;
	@%p2997 bra 	$L__BB3_3003;
	setp.eq.s16 	%p3000, %rs1839, 65;
	@%p3000 bra 	$L__BB3_3008;
	setp.eq.s16 	%p3001, %rs1839, 67;
	@%p3001 bra 	$L__BB3_3002;
	bra.uni 	$L__BB3_3007;
$L__BB3_3002:
	mov.b16 	%rs4542, 1;
	bra.uni 	$L__BB3_3008;
$L__BB3_3003:
	setp.eq.s16 	%p2998, %rs1839, 71;
	@%p2998 bra 	$L__BB3_3006;
	setp.ne.s16 	%p2999, %rs1839, 84;
	@%p2999 bra 	$L__BB3_3007;
	mov.b16 	%rs4542, 3;
	bra.uni 	$L__BB3_3008;
$L__BB3_3006:
	mov.b16 	%rs4542, 2;
	bra.uni 	$L__BB3_3008;
$L__BB3_3007:
	mov.b16 	%rs4542, 4;
$L__BB3_3008:
	cvt.u64.u32 	%rd3696, %r21733;
	add.s64 	%rd473, %rd27, %rd3696;
	st.local.u8 	[%rd473], %rs4542;
	not.b32 	%r8687, %r21733;
	add.s32 	%r8688, %r1437, %r8687;
	cvt.u64.u32 	%rd3697, %r8688;
	add.s64 	%rd3698, %rd425, %rd3697;
	ld.u8 	%rs1845, [%rd3698];
	mov.b16 	%rs4543, 0;
	setp.gt.s16 	%p3002, %rs1845, 70;
	@%p3002 bra 	$L__BB3_3012;
	setp.eq.s16 	%p3005, %rs1845, 65;
	@%p3005 bra 	$L__BB3_3017;
	setp.eq.s16 	%p3006, %rs1845, 67;
	@%p3006 bra 	$L__BB3_3011;
	bra.uni 	$L__BB3_3016;
$L__BB3_3011:
	mov.b16 	%rs4543, 1;
	bra.uni 	$L__BB3_3017;
$L__BB3_3012:
	setp.eq.s16 	%p3003, %rs1845, 71;
	@%p3003 bra 	$L__BB3_3015;
	setp.ne.s16 	%p3004, %rs1845, 84;
	@%p3004 bra 	$L__BB3_3016;
	mov.b16 	%rs4543, 3;
	bra.uni 	$L__BB3_3017;
$L__BB3_3015:
	mov.b16 	%rs4543, 2;
	bra.uni 	$L__BB3_3017;
$L__BB3_3016:
	mov.b16 	%rs4543, 4;
$L__BB3_3017:
	st.local.u8 	[%rd473+1], %rs4543;
	sub.s32 	%r8689, %r1437, %r21733;
	add.s32 	%r8690, %r8689, -2;
	cvt.u64.u32 	%rd3699, %r8690;
	add.s64 	%rd3700, %rd425, %rd3699;
	ld.u8 	%rs1851, [%rd3700];
	mov.b16 	%rs4544, 0;
	setp.gt.s16 	%p3007, %rs1851, 70;
	@%p3007 bra 	$L__BB3_3021;
	setp.eq.s16 	%p3010, %rs1851, 65;
	@%p3010 bra 	$L__BB3_3026;
	setp.eq.s16 	%p3011, %rs1851, 67;
	@%p3011 bra 	$L__BB3_3020;
	bra.uni 	$L__BB3_3025;
$L__BB3_3020:
	mov.b16 	%rs4544, 1;
	bra.uni 	$L__BB3_3026;
$L__BB3_3021:
	setp.eq.s16 	%p3008, %rs1851, 71;
	@%p3008 bra 	$L__BB3_3024;
	setp.ne.s16 	%p3009, %rs1851, 84;
	@%p3009 bra 	$L__BB3_3025;
	mov.b16 	%rs4544, 3;
	bra.uni 	$L__BB3_3026;
$L__BB3_3024:
	mov.b16 	%rs4544, 2;
	bra.uni 	$L__BB3_3026;
$L__BB3_3025:
	mov.b16 	%rs4544, 4;
$L__BB3_3026:
	st.local.u8 	[%rd473+2], %rs4544;
	add.s32 	%r1447, %r21733, 3;
	sub.s32 	%r8691, %r1437, %r1447;
	cvt.u64.u32 	%rd3701, %r8691;
	add.s64 	%rd3702, %rd425, %rd3701;
	ld.u8 	%rs1857, [%rd3702];
	mov.b16 	%rs4545, 0;
	setp.gt.s16 	%p3012, %rs1857, 70;
	@%p3012 bra 	$L__BB3_3030;
	setp.eq.s16 	%p3015, %rs1857, 65;
	@%p3015 bra 	$L__BB3_3035;
	setp.eq.s16 	%p3016, %rs1857, 67;
	@%p3016 bra 	$L__BB3_3029;
	bra.uni 	$L__BB3_3034;
$L__BB3_3029:
	mov.b16 	%rs4545, 1;
	bra.uni 	$L__BB3_3035;
$L__BB3_3030:
	setp.eq.s16 	%p3013, %rs1857, 71;
	@%p3013 bra 	$L__BB3_3033;
	setp.ne.s16 	%p3014, %rs1857, 84;
	@%p3014 bra 	$L__BB3_3034;
	mov.b16 	%rs4545, 3;
	bra.uni 	$L__BB3_3035;
$L__BB3_3033:
	mov.b16 	%rs4545, 2;
	bra.uni 	$L__BB3_3035;
$L__BB3_3034:
	mov.b16 	%rs4545, 4;
$L__BB3_3035:
	st.local.u8 	[%rd473+3], %rs4545;
	add.s32 	%r21733, %r21733, 4;
	setp.ne.s32 	%p3017, %r1447, %r1445;
	@%p3017 bra 	$L__BB3_2999;
$L__BB3_3036:
	setp.eq.s32 	%p3018, %r1444, 0;
	@%p3018 bra 	$L__BB3_3067;
	sub.s32 	%r8692, %r1437, %r21733;
	cvt.u64.u32 	%rd3703, %r8692;
	add.s64 	%rd3704, %rd425, %rd3703;
	ld.u8 	%rs1863, [%rd3704];
	mov.b16 	%rs4546, 0;
	setp.gt.s16 	%p3019, %rs1863, 70;
	@%p3019 bra 	$L__BB3_3041;
	setp.eq.s16 	%p3022, %rs1863, 65;
	@%p3022 bra 	$L__BB3_3046;
	setp.eq.s16 	%p3023, %rs1863, 67;
	@%p3023 bra 	$L__BB3_3040;
	bra.uni 	$L__BB3_3045;
$L__BB3_3040:
	mov.b16 	%rs4546, 1;
	bra.uni 	$L__BB3_3046;
$L__BB3_3041:
	setp.eq.s16 	%p3020, %rs1863, 71;
	@%p3020 bra 	$L__BB3_3044;
	setp.ne.s16 	%p3021, %rs1863, 84;
	@%p3021 bra 	$L__BB3_3045;
	mov.b16 	%rs4546, 3;
	bra.uni 	$L__BB3_3046;
$L__BB3_3044:
	mov.b16 	%rs4546, 2;
	bra.uni 	$L__BB3_3046;
$L__BB3_3045:
	mov.b16 	%rs4546, 4;
$L__BB3_3046:
	cvt.u64.u32 	%rd3705, %r21733;
	add.s64 	%rd474, %rd27, %rd3705;
	st.local.u8 	[%rd474], %rs4546;
	setp.eq.s32 	%p3024, %r1444, 1;
	@%p3024 bra 	$L__BB3_3067;
	not.b32 	%r8693, %r21733;
	add.s32 	%r8694, %r1437, %r8693;
	cvt.u64.u32 	%rd3706, %r8694;
	add.s64 	%rd3707, %rd425, %rd3706;
	ld.u8 	%rs1869, [%rd3707];
	mov.b16 	%rs4547, 0;
	setp.gt.s16 	%p3025, %rs1869, 70;
	@%p3025 bra 	$L__BB3_3051;
	setp.eq.s16 	%p3028, %rs1869, 65;
	@%p3028 bra 	$L__BB3_3056;
	setp.eq.s16 	%p3029, %rs1869, 67;
	@%p3029 bra 	$L__BB3_3050;
	bra.uni 	$L__BB3_3055;
$L__BB3_3050:
	mov.b16 	%rs4547, 1;
	bra.uni 	$L__BB3_3056;
$L__BB3_3051:
	setp.eq.s16 	%p3026, %rs1869, 71;
	@%p3026 bra 	$L__BB3_3054;
	setp.ne.s16 	%p3027, %rs1869, 84;
	@%p3027 bra 	$L__BB3_3055;
	mov.b16 	%rs4547, 3;
	bra.uni 	$L__BB3_3056;
$L__BB3_3054:
	mov.b16 	%rs4547, 2;
	bra.uni 	$L__BB3_3056;
$L__BB3_3055:
	mov.b16 	%rs4547, 4;
$L__BB3_3056:
	st.local.u8 	[%rd474+1], %rs4547;
	setp.eq.s32 	%p3030, %r1444, 2;
	@%p3030 bra 	$L__BB3_3067;
	sub.s32 	%r8695, %r1437, %r21733;
	add.s32 	%r8696, %r8695, -2;
	cvt.u64.u32 	%rd3708, %r8696;
	add.s64 	%rd3709, %rd425, %rd3708;
	ld.u8 	%rs1875, [%rd3709];
	mov.b16 	%rs4548, 0;
	setp.gt.s16 	%p3031, %rs1875, 70;
	@%p3031 bra 	$L__BB3_3061;
	setp.eq.s16 	%p3034, %rs1875, 65;
	@%p3034 bra 	$L__BB3_3066;
	setp.eq.s16 	%p3035, %rs1875, 67;
	@%p3035 bra 	$L__BB3_3060;
	bra.uni 	$L__BB3_3065;
$L__BB3_3060:
	mov.b16 	%rs4548, 1;
	bra.uni 	$L__BB3_3066;
$L__BB3_3061:
	setp.eq.s16 	%p3032, %rs1875, 71;
	@%p3032 bra 	$L__BB3_3064;
	setp.ne.s16 	%p3033, %rs1875, 84;
	@%p3033 bra 	$L__BB3_3065;
	mov.b16 	%rs4548, 3;
	bra.uni 	$L__BB3_3066;
$L__BB3_3064:
	mov.b16 	%rs4548, 2;
	bra.uni 	$L__BB3_3066;
$L__BB3_3065:
	mov.b16 	%rs4548, 4;
$L__BB3_3066:
	st.local.u8 	[%rd474+2], %rs4548;
$L__BB3_3067:
	cvt.u64.u32 	%rd3710, %r1437;
	cvt.u64.u32 	%rd3711, %r1435;
	add.s64 	%rd3712, %rd27, %rd3710;
	mov.b16 	%rs1880, 4;
	st.local.u8 	[%rd3712+1], %rs1880;
	st.local.u8 	[%rd27], %rs1880;
	add.s64 	%rd475, %rd26, %rd3711;
	st.local.u8 	[%rd475+1], %rs1880;
	st.local.u8 	[%rd26], %rs1880;
	@%p2954 bra 	$L__BB3_3146;
	and.b32  	%r1450, %r1437, 3;
	and.b32  	%r1451, %r1437, 2147483644;
	mov.b32 	%r21734, 1;
$L__BB3_3069:
	mov.u32 	%r1452, %r21734;
	@%p2995 bra 	$L__BB3_3097;
	setp.lt.u32 	%p3038, %r1437, 4;
	cvt.u64.u32 	%rd3713, %r1452;
	add.s64 	%rd3714, %rd26, %rd3713;
	ld.local.s8 	%r1453, [%rd3714];
	add.s32 	%r8699, %r1452, -1;
	mul.lo.s32 	%r1454, %r8699, %r1437;
	add.s32 	%r1455, %r1454, -1;
	mov.b32 	%r21736, 1;
	@%p3038 bra 	$L__BB3_3085;
	mov.b32 	%r21736, 1;
$L__BB3_3072:
	cvt.u64.u32 	%rd3715, %r21736;
	add.s64 	%rd476, %rd27, %rd3715;
	ld.local.s8 	%r8701, [%rd476];
	add.s32 	%r8702, %r8701, %r1453;
	setp.eq.s32 	%p3039, %r8702, 3;
	@%p3039 bra 	$L__BB3_3074;
	add.s32 	%r8703, %r1455, %r21736;
	mul.wide.s32 	%rd3716, %r8703, 8;
	add.s64 	%rd3717, %rd22, %rd3716;
	mov.b64 	%rd3718, 9218868437227405312;
	st.local.u64 	[%rd3717], %rd3718;
	add.s64 	%rd3719, %rd23, %rd3716;
	mov.b64 	%rd3720, -4616189618054758400;
	st.local.u64 	[%rd3719], %rd3720;
	bra.uni 	$L__BB3_3075;
$L__BB3_3074:
	add.s32 	%r8704, %r1455, %r21736;
	mul.wide.s32 	%rd3721, %r8704, 8;
	add.s64 	%rd3722, %rd22, %rd3721;
	mov.b64 	%rd3723, 0;
	st.local.u64 	[%rd3722], %rd3723;
	add.s64 	%rd3724, %rd23, %rd3721;
	mov.b64 	%rd3725, -4564063970805153792;
	st.local.u64 	[%rd3724], %rd3725;
$L__BB3_3075:
	ld.local.s8 	%r8705, [%rd476+1];
	add.s32 	%r8706, %r8705, %r1453;
	setp.eq.s32 	%p3040, %r8706, 3;
	@%p3040 bra 	$L__BB3_3077;
	add.s32 	%r8707, %r1454, %r21736;
	mul.wide.s32 	%rd3726, %r8707, 8;
	add.s64 	%rd3727, %rd22, %rd3726;
	mov.b64 	%rd3728, 9218868437227405312;
	st.local.u64 	[%rd3727], %rd3728;
	add.s64 	%rd3729, %rd23, %rd3726;
	mov.b64 	%rd3730, -4616189618054758400;
	st.local.u64 	[%rd3729], %rd3730;
	bra.uni 	$L__BB3_3078;
$L__BB3_3077:
	add.s32 	%r8708, %r1454, %r21736;
	mul.wide.s32 	%rd3731, %r8708, 8;
	add.s64 	%rd3732, %rd22, %rd3731;
	mov.b64 	%rd3733, 0;
	st.local.u64 	[%rd3732], %rd3733;
	add.s64 	%rd3734, %rd23, %rd3731;
	mov.b64 	%rd3735, -4564063970805153792;
	st.local.u64 	[%rd3734], %rd3735;
$L__BB3_3078:
	add.s32 	%r1457, %r21736, 2;
	ld.local.s8 	%r8709, [%rd476+2];
	add.s32 	%r8710, %r8709, %r1453;
	setp.eq.s32 	%p3041, %r8710, 3;
	@%p3041 bra 	$L__BB3_3080;
	add.s32 	%r8711, %r1455, %r1457;
	mul.wide.s32 	%rd3736, %r8711, 8;
	add.s64 	%rd3737, %rd22, %rd3736;
	mov.b64 	%rd3738, 9218868437227405312;
	st.local.u64 	[%rd3737], %rd3738;
	add.s64 	%rd3739, %rd23, %rd3736;
	mov.b64 	%rd3740, -4616189618054758400;
	st.local.u64 	[%rd3739], %rd3740;
	bra.uni 	$L__BB3_3081;
$L__BB3_3080:
	add.s32 	%r8712, %r1455, %r1457;
	mul.wide.s32 	%rd3741, %r8712, 8;
	add.s64 	%rd3742, %rd22, %rd3741;
	mov.b64 	%rd3743, 0;
	st.local.u64 	[%rd3742], %rd3743;
	add.s64 	%rd3744, %rd23, %rd3741;
	mov.b64 	%rd3745, -4564063970805153792;
	st.local.u64 	[%rd3744], %rd3745;
$L__BB3_3081:
	add.s32 	%r1458, %r21736, 3;
	ld.local.s8 	%r8713, [%rd476+3];
	add.s32 	%r8714, %r8713, %r1453;
	setp.eq.s32 	%p3042, %r8714, 3;
	@%p3042 bra 	$L__BB3_3083;
	add.s32 	%r8715, %r1455, %r1458;
	mul.wide.s32 	%rd3746, %r8715, 8;
	add.s64 	%rd3747, %rd22, %rd3746;
	mov.b64 	%rd3748, 9218868437227405312;
	st.local.u64 	[%rd3747], %rd3748;
	add.s64 	%rd3749, %rd23, %rd3746;
	mov.b64 	%rd3750, -4616189618054758400;
	st.local.u64 	[%rd3749], %rd3750;
	bra.uni 	$L__BB3_3084;
$L__BB3_3083:
	add.s32 	%r8716, %r1455, %r1458;
	mul.wide.s32 	%rd3751, %r8716, 8;
	add.s64 	%rd3752, %rd22, %rd3751;
	mov.b64 	%rd3753, 0;
	st.local.u64 	[%rd3752], %rd3753;
	add.s64 	%rd3754, %rd23, %rd3751;
	mov.b64 	%rd3755, -4564063970805153792;
	st.local.u64 	[%rd3754], %rd3755;
$L__BB3_3084:
	add.s32 	%r21736, %r21736, 4;
	setp.ne.s32 	%p3043, %r1458, %r1451;
	@%p3043 bra 	$L__BB3_3072;
$L__BB3_3085:
	setp.eq.s32 	%p3044, %r1450, 0;
	@%p3044 bra 	$L__BB3_3097;
	cvt.u64.u32 	%rd3756, %r21736;
	add.s64 	%rd477, %rd27, %rd3756;
	ld.local.s8 	%r8717, [%rd477];
	add.s32 	%r8718, %r8717, %r1453;
	setp.eq.s32 	%p3045, %r8718, 3;
	@%p3045 bra 	$L__BB3_3088;
	add.s32 	%r8719, %r1455, %r21736;
	mul.wide.s32 	%rd3757, %r8719, 8;
	add.s64 	%rd3758, %rd22, %rd3757;
	mov.b64 	%rd3759, 9218868437227405312;
	st.local.u64 	[%rd3758], %rd3759;
	add.s64 	%rd3760, %rd23, %rd3757;
	mov.b64 	%rd3761, -4616189618054758400;
	st.local.u64 	[%rd3760], %rd3761;
	bra.uni 	$L__BB3_3089;
$L__BB3_3088:
	add.s32 	%r8720, %r1455, %r21736;
	mul.wide.s32 	%rd3762, %r8720, 8;
	add.s64 	%rd3763, %rd22, %rd3762;
	mov.b64 	%rd3764, 0;
	st.local.u64 	[%rd3763], %rd3764;
	add.s64 	%rd3765, %rd23, %rd3762;
	mov.b64 	%rd3766, -4564063970805153792;
	st.local.u64 	[%rd3765], %rd3766;
$L__BB3_3089:
	setp.eq.s32 	%p3046, %r1450, 1;
	@%p3046 bra 	$L__BB3_3097;
	ld.local.s8 	%r8721, [%rd477+1];
	add.s32 	%r8722, %r8721, %r1453;
	setp.eq.s32 	%p3047, %r8722, 3;
	@%p3047 bra 	$L__BB3_3092;
	add.s32 	%r8723, %r1454, %r21736;
	mul.wide.s32 	%rd3767, %r8723, 8;
	add.s64 	%rd3768, %rd22, %rd3767;
	mov.b64 	%rd3769, 9218868437227405312;
	st.local.u64 	[%rd3768], %rd3769;
	add.s64 	%rd3770, %rd23, %rd3767;
	mov.b64 	%rd3771, -4616189618054758400;
	st.local.u64 	[%rd3770], %rd3771;
	bra.uni 	$L__BB3_3093;
$L__BB3_3092:
	add.s32 	%r8724, %r1454, %r21736;
	mul.wide.s32 	%rd3772, %r8724, 8;
	add.s64 	%rd3773, %rd22, %rd3772;
	mov.b64 	%rd3774, 0;
	st.local.u64 	[%rd3773], %rd3774;
	add.s64 	%rd3775, %rd23, %rd3772;
	mov.b64 	%rd3776, -4564063970805153792;
	st.local.u64 	[%rd3775], %rd3776;
$L__BB3_3093:
	setp.eq.s32 	%p3048, %r1450, 2;
	add.s32 	%r1461, %r21736, 2;
	@%p3048 bra 	$L__BB3_3097;
	ld.local.s8 	%r8725, [%rd477+2];
	add.s32 	%r8726, %r8725, %r1453;
	setp.eq.s32 	%p3049, %r8726, 3;
	@%p3049 bra 	$L__BB3_3096;
	add.s32 	%r8727, %r1455, %r1461;
	mul.wide.s32 	%rd3777, %r8727, 8;
	add.s64 	%rd3778, %rd22, %rd3777;
	mov.b64 	%rd3779, 9218868437227405312;
	st.local.u64 	[%rd3778], %rd3779;
	add.s64 	%rd3780, %rd23, %rd3777;
	mov.b64 	%rd3781, -4616189618054758400;
	st.local.u64 	[%rd3780], %rd3781;
	bra.uni 	$L__BB3_3097;
$L__BB3_3096:
	add.s32 	%r8728, %r1455, %r1461;
	mul.wide.s32 	%rd3782, %r8728, 8;
	add.s64 	%rd3783, %rd22, %rd3782;
	mov.b64 	%rd3784, 0;
	st.local.u64 	[%rd3783], %rd3784;
	add.s64 	%rd3785, %rd23, %rd3782;
	mov.b64 	%rd3786, -4564063970805153792;
	st.local.u64 	[%rd3785], %rd3786;
$L__BB3_3097:
	add.s32 	%r21734, %r1452, 1;
	setp.ne.s32 	%p3050, %r1452, %r1435;
	@%p3050 bra 	$L__BB3_3069;
	mov.b32 	%r21737, 1;
$L__BB3_3099:
	@%p2995 bra 	$L__BB3_3145;
	add.s32 	%r1464, %r21737, -1;
	mul.lo.s32 	%r8731, %r1464, %r1437;
	add.s32 	%r1465, %r8731, -1;
	cvt.u64.u32 	%rd3787, %r21737;
	add.s64 	%rd478, %rd26, %rd3787;
	sub.s32 	%r8732, %r8731, %r1437;
	add.s32 	%r1466, %r8732, -2;
	mov.b32 	%r21738, 1;
$L__BB3_3101:
	mov.u32 	%r1467, %r21738;
	add.s32 	%r1468, %r1465, %r1467;
	mul.wide.s32 	%rd3788, %r1468, 8;
	add.s64 	%rd479, %rd22, %rd3788;
	ld.local.f64 	%fd23683, [%rd479];
	abs.f64 	%fd10301, %fd23683;
	setp.geu.f64 	%p3052, %fd10301, 0d41CDCD64FF800000;
	@%p3052 bra 	$L__BB3_3144;
	ld.local.u8 	%rs177, [%rd478];
	cvt.u32.u16 	%r8733, %rs177;
	cvt.s32.s8 	%r8734, %r8733;
	cvt.u64.u32 	%rd3789, %r1467;
	add.s64 	%rd480, %rd27, %rd3789;
	ld.local.u8 	%rs178, [%rd480];
	cvt.u64.u16 	%rd3790, %rs178;
	cvt.s64.s8 	%rd481, %rd3790;
	cvt.u32.u16 	%r8735, %rs178;
	cvt.s32.s8 	%r8736, %r8735;
	add.s32 	%r8737, %r8736, %r8734;
	setp.eq.s32 	%p3053, %r8737, 3;
	mul.wide.s32 	%rd3791, %r1468, 8;
	add.s64 	%rd482, %rd23, %rd3791;
	@%p3053 bra 	$L__BB3_3104;
	mov.b64 	%rd3792, -4616189618054758400;
	st.local.u64 	[%rd482], %rd3792;
	mov.b64 	%rd3793, 9218868437227405312;
	st.local.u64 	[%rd479], %rd3793;
	mov.f64 	%fd23654, 0dBFF0000000000000;
	mov.f64 	%fd23683, 0d7FF0000000000000;
	mov.f64 	%fd23653, %fd23683;
	bra.uni 	$L__BB3_3115;
$L__BB3_3104:
	cvt.u32.u16 	%r8738, %rs177;
	cvt.s32.s8 	%r8739, %r8738;
	mul.wide.s32 	%rd3794, %r8739, 5;
	add.s64 	%rd483, %rd3794, %rd481;
	shl.b64 	%rd3795, %rd483, 3;
	add.s64 	%rd3796, %rd1, %rd3795;
	ld.global.f64 	%fd23654, [%rd3796+45440];
	ld.local.u8 	%rs1881, [%rd478+-1];
	cvt.u64.u16 	%rd3797, %rs1881;
	cvt.s64.s8 	%rd484, %rd3797;
	cvt.u32.u16 	%r8740, %rs178;
	ld.local.s8 	%rs1882, [%rd480+-1];
	cvt.u32.u16 	%r8741, %rs1882;
	prmt.b32 	%r8742, %r8741, %r8740, 0x3340U;
	prmt.b32 	%r8743, %r8738, 0, 0x3340U;
	prmt.b32 	%r8744, %r8742, %r8743, 0x5410U;
	cvt.u32.u16 	%r8745, %rs1881;
	cvt.s32.s8 	%r8746, %r8745;
	mov.b32 	%r8747, 359705;
	dp4a.s32.u32 	%r8748, %r8744, %r8747, %r8746;
	mul.wide.s32 	%rd3798, %r8748, 8;
	add.s64 	%rd3799, %rd1, %rd3798;
	ld.global.f64 	%fd10304, [%rd3799+35440];
	add.f64 	%fd10305, %fd23654, %fd10304;
	ld.global.f64 	%fd23653, [%rd3796+45640];
	ld.global.f64 	%fd10306, [%rd3799+40440];
	add.f64 	%fd10307, %fd23653, %fd10306;
	abs.f64 	%fd10308, %fd10307;
	setp.gt.f64 	%p3054, %fd10308, 0d41CDCD64FF800000;
	selp.f64 	%fd1541, 0dBFF0000000000000, %fd10305, %p3054;
	selp.f64 	%fd1542, 0d7FF0000000000000, %fd10307, %p3054;
	cvt.u16.u64 	%rs1883, %rd481;
	mov.b32 	%r8749, {%rs1882, %rs1883};
	mov.b32 	%r8750, 6405;
	dp2a.lo.s32.u32 	%r8751, %r8749, %r8750, %r8739;
	mul.wide.s32 	%rd3800, %r8751, 8;
	add.s64 	%rd485, %rd1, %rd3800;
	ld.global.f64 	%fd1543, [%rd485+21000];
	abs.f64 	%fd10309, %fd1543;
	setp.geu.f64 	%p3055, %fd10309, 0d41CDCD64FF800000;
	@%p3055 bra 	$L__BB3_3108;
	mad.lo.s64 	%rd3804, %rd481, 24, %rd483;
	add.s64 	%rd3805, %rd3804, %rd484;
	shl.b64 	%rd3806, %rd3805, 3;
	add.s64 	%rd486, %rd1, %rd3806;
	ld.global.f64 	%fd1544, [%rd486+23000];
	abs.f64 	%fd10324, %fd1544;
	setp.lt.f64 	%p3060, %fd10324, 0d41CDCD64FF800000;
	@%p3060 bra 	$L__BB3_3111;
	ld.global.f64 	%fd10325, [%rd485+20000];
	add.f64 	%fd10326, %fd23654, %fd10325;
	add.f64 	%fd10327, %fd23653, %fd1543;
	abs.f64 	%fd10328, %fd10327;
	setp.gt.f64 	%p3061, %fd10328, 0d41CDCD64FF800000;
	selp.f64 	%fd23649, 0dBFF0000000000000, %fd10326, %p3061;
	selp.f64 	%fd23650, 0d7FF0000000000000, %fd10327, %p3061;
	add.f64 	%fd10329, %fd23650, 0d4069000000000000;
	add.f64 	%fd10330, %fd23649, 0dC016CCCCCCCCCCCD;
	add.f64 	%fd10331, %fd1537, %fd10330;
	div.rn.f64 	%fd23651, %fd10329, %fd10331;
	abs.f64 	%fd10332, %fd1542;
	setp.geu.f64 	%p3062, %fd10332, 0d41CDCD64FF800000;
	@%p3062 bra 	$L__BB3_3113;
	add.f64 	%fd10333, %fd1542, 0d4069000000000000;
	add.f64 	%fd10334, %fd1541, 0dC016CCCCCCCCCCCD;
	add.f64 	%fd10335, %fd1537, %fd10334;
	div.rn.f64 	%fd10336, %fd10333, %fd10335;
	setp.lt.f64 	%p3063, %fd10336, %fd23651;
	selp.f64 	%fd23649, %fd23649, %fd1541, %p3063;
	selp.f64 	%fd23650, %fd23650, %fd1542, %p3063;
	selp.f64 	%fd23651, %fd23651, %fd10336, %p3063;
	bra.uni 	$L__BB3_3113;
$L__BB3_3108:
	mad.lo.s64 	%rd3801, %rd481, 24, %rd483;
	add.s64 	%rd3802, %rd3801, %rd484;
	shl.b64 	%rd3803, %rd3802, 3;
	add.s64 	%rd487, %rd1, %rd3803;
	ld.global.f64 	%fd1545, [%rd487+23000];
	abs.f64 	%fd10311, %fd1545;
	setp.geu.f64 	%p3056, %fd10311, 0d41CDCD64FF800000;
	mov.f64 	%fd23649, %fd1541;
	mov.f64 	%fd23650, %fd1542;
	@%p3056 bra 	$L__BB3_3113;
	ld.global.f64 	%fd10312, [%rd487+22000];
	add.f64 	%fd10313, %fd23654, %fd10312;
	add.f64 	%fd10314, %fd23653, %fd1545;
	abs.f64 	%fd10315, %fd10314;
	setp.gt.f64 	%p3057, %fd10315, 0d41CDCD64FF800000;
	selp.f64 	%fd23649, 0dBFF0000000000000, %fd10313, %p3057;
	selp.f64 	%fd23650, 0d7FF0000000000000, %fd10314, %p3057;
	add.f64 	%fd10316, %fd23650, 0d4069000000000000;
	add.f64 	%fd10317, %fd23649, 0dC016CCCCCCCCCCCD;
	add.f64 	%fd10318, %fd1537, %fd10317;
	div.rn.f64 	%fd23651, %fd10316, %fd10318;
	abs.f64 	%fd10319, %fd1542;
	setp.geu.f64 	%p3058, %fd10319, 0d41CDCD64FF800000;
	@%p3058 bra 	$L__BB3_3113;
	add.f64 	%fd10320, %fd1542, 0d4069000000000000;
	add.f64 	%fd10321, %fd1541, 0dC016CCCCCCCCCCCD;
	add.f64 	%fd10322, %fd1537, %fd10321;
	div.rn.f64 	%fd10323, %fd10320, %fd10322;
	setp.lt.f64 	%p3059, %fd10323, %fd23651;
	selp.f64 	%fd23649, %fd23649, %fd1541, %p3059;
	selp.f64 	%fd23650, %fd23650, %fd1542, %p3059;
	selp.f64 	%fd23651, %fd23651, %fd10323, %p3059;
	bra.uni 	$L__BB3_3113;
$L__BB3_3111:
	ld.global.f64 	%fd10337, [%rd485+20000];
	add.f64 	%fd10338, %fd23654, %fd10337;
	ld.global.f64 	%fd10339, [%rd486+22000];
	add.f64 	%fd10340, %fd10338, %fd10339;
	add.f64 	%fd10341, %fd23653, %fd1543;
	add.f64 	%fd10342, %fd10341, %fd1544;
	abs.f64 	%fd10343, %fd10342;
	setp.gt.f64 	%p3064, %fd10343, 0d41CDCD64FF800000;
	selp.f64 	%fd23649, 0dBFF0000000000000, %fd10340, %p3064;
	selp.f64 	%fd23650, 0d7FF0000000000000, %fd10342, %p3064;
	add.f64 	%fd10344, %fd23650, 0d4069000000000000;
	add.f64 	%fd10345, %fd23649, 0dC016CCCCCCCCCCCD;
	add.f64 	%fd10346, %fd1537, %fd10345;
	div.rn.f64 	%fd23651, %fd10344, %fd10346;
	abs.f64 	%fd10347, %fd1542;
	setp.geu.f64 	%p3065, %fd10347, 0d41CDCD64FF800000;
	@%p3065 bra 	$L__BB3_3113;
	add.f64 	%fd10348, %fd1542, 0d4069000000000000;
	add.f64 	%fd10349, %fd1541, 0dC016CCCCCCCCCCCD;
	add.f64 	%fd10350, %fd1537, %fd10349;
	div.rn.f64 	%fd10351, %fd10348, %fd10350;
	setp.lt.f64 	%p3066, %fd10351, %fd23651;
	selp.f64 	%fd23649, %fd23649, %fd1541, %p3066;
	selp.f64 	%fd23650, %fd23650, %fd1542, %p3066;
	selp.f64 	%fd23651, %fd23651, %fd10351, %p3066;
$L__BB3_3113:
	add.f64 	%fd10352, %fd23654, 0dC016CCCCCCCCCCCD;
	add.f64 	%fd1567, %fd1537, %fd10352;
	abs.f64 	%fd10353, %fd23650;
	setp.geu.f64 	%p3067, %fd10353, 0d41CDCD64FF800000;
	@%p3067 bra 	$L__BB3_3115;
	add.f64 	%fd10354, %fd23653, 0d4069000000000000;
	div.rn.f64 	%fd10355, %fd10354, %fd1567;
	setp.lt.f64 	%p3068, %fd23651, %fd10355;
	selp.f64 	%fd23653, %fd23653, %fd23650, %p3068;
	selp.f64 	%fd23654, %fd23654, %fd23649, %p3068;
$L__BB3_3115:
	abs.f64 	%fd10356, %fd23653;
	setp.geu.f64 	%p3069, %fd10356, 0d41CDCD64FF800000;
	@%p3069 bra 	$L__BB3_3117;
	st.local.f64 	[%rd482], %fd23654;
	st.local.f64 	[%rd479], %fd23653;
	mov.f64 	%fd23683, %fd23653;
$L__BB3_3117:
	min.u32 	%r8752, %r21737, %r1467;
	setp.lt.u32 	%p3070, %r8752, 2;
	mov.f64 	%fd23656, 0dBFF0000000000000;
	mov.f64 	%fd23657, 0d7FF0000000000000;
	@%p3070 bra 	$L__BB3_3144;
	ld.local.f64 	%fd23682, [%rd482];
	add.f64 	%fd10359, %fd23683, 0d4069000000000000;
	add.f64 	%fd10360, %fd23682, 0dC016CCCCCCCCCCCD;
	add.f64 	%fd10361, %fd1537, %fd10360;
	div.rn.f64 	%fd1575, %fd10359, %fd10361;
	add.s32 	%r1469, %r1466, %r1467;
	mul.wide.s32 	%rd3807, %r1469, 8;
	add.s64 	%rd3808, %rd22, %rd3807;
	ld.local.f64 	%fd1576, [%rd3808];
	abs.f64 	%fd10362, %fd1576;
	setp.geu.f64 	%p3071, %fd10362, 0d41CDCD64FF800000;
	@%p3071 bra 	$L__BB3_3121;
	cvt.u32.u16 	%r8753, %rs177;
	ld.local.u8 	%r8754, [%rd478+-1];
	prmt.b32 	%r8755, %r8754, %r8753, 0x3340U;
	ld.local.u8 	%r8756, [%rd480+-1];
	prmt.b32 	%r8757, %r8756, 0, 0x3340U;
	prmt.b32 	%r8758, %r8755, %r8757, 0x5410U;
	cvt.u32.u16 	%r8759, %rs178;
	cvt.s32.s8 	%r8760, %r8759;
	mov.b32 	%r8761, 334205;
	dp4a.s32.u32 	%r8762, %r8758, %r8761, %r8760;
	mul.wide.s32 	%rd3809, %r8762, 8;
	add.s64 	%rd488, %rd1, %rd3809;
	ld.global.f64 	%fd1577, [%rd488+5000];
	abs.f64 	%fd10365, %fd1577;
	setp.geu.f64 	%p3072, %fd10365, 0d41CDCD64FF800000;
	@%p3072 bra 	$L__BB3_3121;
	mul.wide.s32 	%rd3810, %r1469, 8;
	add.s64 	%rd3811, %rd23, %rd3810;
	ld.local.f64 	%fd10366, [%rd3811];
	ld.global.f64 	%fd10367, [%rd488];
	add.f64 	%fd23656, %fd10366, %fd10367;
	add.f64 	%fd23657, %fd1576, %fd1577;
$L__BB3_3121:
	add.f64 	%fd10368, %fd23657, 0d4069000000000000;
	add.f64 	%fd10369, %fd23656, 0dC016CCCCCCCCCCCD;
	add.f64 	%fd10370, %fd1537, %fd10369;
	div.rn.f64 	%fd1582, %fd10368, %fd10370;
	setp.lt.f64 	%p3073, %fd23656, 0dC0A3880000000000;
	selp.f64 	%fd1583, 0dC0A9300000000000, %fd23656, %p3073;
	selp.f64 	%fd1584, 0d0000000000000000, %fd23657, %p3073;
	setp.lt.f64 	%p3074, %fd23682, 0dC0A3880000000000;
	selp.f64 	%fd1585, 0dC0A9300000000000, %fd23682, %p3074;
	selp.f64 	%fd1586, 0d0000000000000000, %fd23683, %p3074;
	setp.gt.f64 	%p3075, %fd1582, %fd1575;
	@%p3075 bra 	$L__BB3_3125;
	setp.gt.f64 	%p3076, %fd1585, 0d0000000000000000;
	setp.gt.f64 	%p3077, %fd1586, 0d0000000000000000;
	and.pred  	%p3078, %p3076, %p3077;
	@%p3078 bra 	$L__BB3_3125;
	setp.ltu.f64 	%p3079, %fd1575, %fd1582;
	@%p3079 bra 	$L__BB3_3126;
	st.local.f64 	[%rd482], %fd1585;
	st.local.f64 	[%rd479], %fd1586;
	mov.f64 	%fd23682, %fd1585;
	mov.f64 	%fd23683, %fd1586;
	bra.uni 	$L__BB3_3126;
$L__BB3_3125:
	st.local.f64 	[%rd482], %fd1583;
	st.local.f64 	[%rd479], %fd1584;
	mov.f64 	%fd23682, %fd1583;
	mov.f64 	%fd23683, %fd1584;
$L__BB3_3126:
	cvt.u64.u16 	%rd3812, %rs178;
	cvt.s64.s8 	%rd489, %rd3812;
	cvt.u64.u16 	%rd3813, %rs177;
	cvt.s64.s8 	%rd491, %rd3813;
	mov.b32 	%r21739, 3;
	mad.lo.s64 	%rd3849, %rd491, 5, %rd489;
	shl.b64 	%rd3850, %rd3849, 3;
	add.s64 	%rd3851, %rd1, %rd3850;
$L__BB3_3127:
	sub.s32 	%r8764, %r1467, %r21739;
	add.s32 	%r8765, %r8764, 1;
	setp.gt.u32 	%p3080, %r8764, 2147483646;
	selp.b32 	%r8766, %r8764, 0, %p3080;
	add.s32 	%r21741, %r8766, %r1464;
	selp.b32 	%r21740, 1, %r8765, %p3080;
	setp.lt.s32 	%p3081, %r21741, 1;
	setp.ge.s32 	%p3082, %r21740, %r1467;
	or.pred  	%p3083, %p3081, %p3082;
	@%p3083 bra 	$L__BB3_3143;
$L__BB3_3128:
	mov.u32 	%r1474, %r21741;
	add.s32 	%r21741, %r1474, -1;
	mad.lo.s32 	%r8768, %r21741, %r1437, %r21740;
	add.s32 	%r1476, %r8768, -1;
	mul.wide.s32 	%rd3814, %r1476, 8;
	add.s64 	%rd3815, %rd22, %rd3814;
	ld.local.f64 	%fd1605, [%rd3815];
	abs.f64 	%fd10371, %fd1605;
	setp.geu.f64 	%p3084, %fd10371, 0d41CDCD64FF800000;
	@%p3084 bra 	$L__BB3_3142;
	not.b32 	%r8769, %r1474;
	add.s32 	%r1477, %r21737, %r8769;
	not.b32 	%r8770, %r21740;
	add.s32 	%r1478, %r1467, %r8770;
	add.s32 	%r1479, %r1478, %r1477;
	setp.eq.s32 	%p3085, %r1477, 0;
	setp.gt.s32 	%p3086, %r1478, 0;
	and.pred  	%p3087, %p3085, %p3086;
	@%p3087 bra 	$L__BB3_3135;
	setp.eq.s32 	%p3088, %r1478, 0;
	setp.gt.s32 	%p3089, %r1477, 0;
	and.pred  	%p3090, %p3089, %p3088;
	@%p3090 bra 	$L__BB3_3135;
	setp.eq.s32 	%p3091, %r1477, 1;
	setp.eq.s32 	%p3092, %r1478, 1;
	and.pred  	%p3093, %p3091, %p3092;
	@%p3093 bra 	$L__BB3_3133;
	mul.wide.s32 	%rd3816, %r1479, 8;
	add.s64 	%rd3817, %rd1, %rd3816;
	ld.global.f64 	%fd10372, [%rd3817+24952];
	cvt.u64.u32 	%rd3818, %r1474;
	add.s64 	%rd3819, %rd26, %rd3818;
	cvt.s64.s32 	%rd3820, %r21740;
	add.s64 	%rd3821, %rd27, %rd3820;
	ld.local.s8 	%r8771, [%rd3821+1];
	ld.local.u8 	%r8772, [%rd3819+1];
	ld.local.u8 	%r8773, [%rd3819];
	prmt.b32 	%r8774, %r8773, %r8772, 0x3340U;
	ld.local.u8 	%r8775, [%rd3821];
	prmt.b32 	%r8776, %r8775, 0, 0x3340U;
	prmt.b32 	%r8777, %r8774, %r8776, 0x5410U;
	mov.b32 	%r8778, 334205;
	dp4a.s32.u32 	%r8779, %r8777, %r8778, %r8771;
	mul.wide.s32 	%rd3822, %r8779, 8;
	add.s64 	%rd3823, %rd1, %rd3822;
	ld.global.f64 	%fd10373, [%rd3823+30440];
	add.f64 	%fd10374, %fd10372, %fd10373;
	ld.local.s8 	%r8780, [%rd478+-1];
	cvt.u32.u16 	%r8781, %rs178;
	ld.local.u8 	%r8782, [%rd480+-1];
	prmt.b32 	%r8783, %r8782, %r8781, 0x3340U;
	cvt.u32.u16 	%r8784, %rs177;
	prmt.b32 	%r8785, %r8784, 0, 0x3340U;
	prmt.b32 	%r8786, %r8783, %r8785, 0x5410U;
	mov.b32 	%r8787, 359705;
	dp4a.s32.u32 	%r8788, %r8786, %r8787, %r8780;
	mul.wide.s32 	%rd3824, %r8788, 8;
	add.s64 	%rd3825, %rd1, %rd3824;
	ld.global.f64 	%fd10375, [%rd3825+30440];
	add.f64 	%fd10376, %fd10374, %fd10375;
	add.f64 	%fd10377, %fd10376, %fd1605;
	ld.global.f64 	%fd10378, [%rd3817+24232];
	ld.global.f64 	%fd10379, [%rd3823+25440];
	add.f64 	%fd10380, %fd10378, %fd10379;
	ld.global.f64 	%fd10381, [%rd3825+25440];
	add.f64 	%fd10382, %fd10380, %fd10381;
	sub.s32 	%r8789, %r1477, %r1478;
	abs.s32 	%r8790, %r8789;
	cvt.rn.f64.s32 	%fd10383, %r8790;
	fma.rn.f64 	%fd10384, %fd10383, 0dBFEEF3E864B31D04, %fd10382;
	mul.wide.s32 	%rd3826, %r1476, 8;
	add.s64 	%rd3827, %rd23, %rd3826;
	ld.local.f64 	%fd10385, [%rd3827];
	add.f64 	%fd10386, %fd10385, %fd10384;
	abs.f64 	%fd10387, %fd10377;
	setp.gt.f64 	%p3094, %fd10387, 0d41CDCD64FF800000;
	selp.f64 	%fd10388, 0dBFF0000000000000, %fd10386, %p3094;
	selp.f64 	%fd10389, 0d7FF0000000000000, %fd10377, %p3094;
	add.f64 	%fd10390, %fd10389, 0d4069000000000000;
	add.f64 	%fd10391, %fd10388, 0dC016CCCCCCCCCCCD;
	add.f64 	%fd10392, %fd1537, %fd10391;
	div.rn.f64 	%fd10393, %fd10390, %fd10392;
	add.f64 	%fd10394, %fd23683, 0d4069000000000000;
	add.f64 	%fd10395, %fd23682, 0dC016CCCCCCCCCCCD;
	add.f64 	%fd10396, %fd1537, %fd10395;
	div.rn.f64 	%fd10397, %fd10394, %fd10396;
	setp.gt.f64 	%p3095, %fd10393, %fd10397;
	selp.f64 	%fd23684, %fd10389, 0d7FF0000000000000, %p3095;
	selp.f64 	%fd23685, %fd10388, 0dBFF0000000000000, %p3095;
	bra.uni 	$L__BB3_3140;
$L__BB3_3133:
	cvt.u64.u32 	%rd3828, %r1474;
	add.s64 	%rd3829, %rd26, %rd3828;
	cvt.s64.s32 	%rd3830, %r21740;
	add.s64 	%rd3831, %rd27, %rd3830;
	ld.local.s8 	%r8791, [%rd3831+1];
	ld.local.u8 	%r8792, [%rd3829+1];
	ld.local.u8 	%r8793, [%rd3829];
	prmt.b32 	%r8794, %r8793, %r8792, 0x3340U;
	ld.local.u8 	%r8795, [%rd3831];
	prmt.b32 	%r8796, %r8795, 0, 0x3340U;
	prmt.b32 	%r8797, %r8794, %r8796, 0x5410U;
	mov.b32 	%r8798, 334205;
	dp4a.s32.u32 	%r8799, %r8797, %r8798, %r8791;
	mul.wide.s32 	%rd3832, %r8799, 8;
	add.s64 	%rd3833, %rd1, %rd3832;
	ld.global.f64 	%fd10400, [%rd3833+10000];
	ld.local.s8 	%r8800, [%rd478+-1];
	cvt.u32.u16 	%r8801, %rs178;
	ld.local.u8 	%r8802, [%rd480+-1];
	prmt.b32 	%r8803, %r8802, %r8801, 0x3340U;
	cvt.u32.u16 	%r8804, %rs177;
	prmt.b32 	%r8805, %r8804, 0, 0x3340U;
	prmt.b32 	%r8806, %r8803, %r8805, 0x5410U;
	mov.b32 	%r8807, 359705;
	dp4a.s32.u32 	%r8808, %r8806, %r8807, %r8800;
	mul.wide.s32 	%rd3834, %r8808, 8;
	add.s64 	%rd3835, %rd1, %rd3834;
	ld.global.f64 	%fd10401, [%rd3835+10000];
	add.f64 	%fd10402, %fd10400, %fd10401;
	mul.wide.s32 	%rd3836, %r1476, 8;
	add.s64 	%rd3837, %rd23, %rd3836;
	ld.local.f64 	%fd10403, [%rd3837];
	add.f64 	%fd10404, %fd10402, %fd10403;
	ld.global.f64 	%fd10405, [%rd3833+15000];
	ld.global.f64 	%fd10406, [%rd3835+15000];
	add.f64 	%fd10407, %fd10405, %fd10406;
	add.f64 	%fd10408, %fd10407, %fd1605;
	abs.f64 	%fd10409, %fd10408;
	setp.gt.f64 	%p3096, %fd10409, 0d41CDCD64FF800000;
	selp.f64 	%fd1608, 0dBFF0000000000000, %fd10404, %p3096;
	selp.f64 	%fd1609, 0d7FF0000000000000, %fd10408, %p3096;
	add.f64 	%fd10410, %fd1609, 0d4069000000000000;
	add.f64 	%fd10411, %fd1608, 0dC016CCCCCCCCCCCD;
	add.f64 	%fd10412, %fd1537, %fd10411;
	div.rn.f64 	%fd1610, %fd10410, %fd10412;
	add.f64 	%fd10413, %fd23683, 0d4069000000000000;
	add.f64 	%fd10414, %fd23682, 0dC016CCCCCCCCCCCD;
	add.f64 	%fd10415, %fd1537, %fd10414;
	div.rn.f64 	%fd1611, %fd10413, %fd10415;
	sub.f64 	%fd10416, %fd1610, %fd1611;
	setp.ltu.f64 	%p3097, %fd10416, 0d3EB0C6F7A0B5ED8D;
	mov.f64 	%fd23685, 0dBFF0000000000000;
	mov.f64 	%fd23684, 0d7FF0000000000000;
	@%p3097 bra 	$L__BB3_3140;
	setp.gt.f64 	%p3098, %fd1610, %fd1611;
	selp.f64 	%fd23684, %fd1609, 0d7FF0000000000000, %p3098;
	selp.f64 	%fd23685, %fd1608, 0dBFF0000000000000, %p3098;
	bra.uni 	$L__BB3_3140;
$L__BB3_3135:
	setp.eq.s32 	%p3099, %r1478, 1;
	setp.eq.s32 	%p3100, %r1477, 1;
	or.pred  	%p3101, %p3100, %p3099;
	@%p3101 bra 	$L__BB3_3137;
	mul.wide.s32 	%rd3838, %r1479, 8;
	add.s64 	%rd3839, %rd1, %rd3838;
	ld.global.f64 	%fd10417, [%rd3839+25192];
	cvt.u64.u32 	%rd3840, %r1474;
	add.s64 	%rd3841, %rd26, %rd3840;
	ld.local.s8 	%r8809, [%rd3841];
	mul.wide.s32 	%rd3842, %r8809, 5;
	cvt.s64.s32 	%rd3843, %r21740;
	add.s64 	%rd3844, %rd27, %rd3843;
	ld.local.s8 	%rd3845, [%rd3844];
	add.s64 	%rd3846, %rd3842, %rd3845;
	shl.b64 	%rd3847, %rd3846, 3;
	add.s64 	%rd3848, %rd1, %rd3847;
	ld.global.f64 	%fd10418, [%rd3848+45640];
	add.f64 	%fd10419, %fd10417, %fd10418;
	ld.global.f64 	%fd10420, [%rd3851+45640];
	add.f64 	%fd10421, %fd10419, %fd10420;
	add.f64 	%fd10422, %fd10421, %fd1605;
	ld.global.f64 	%fd10423, [%rd3839+24472];
	ld.global.f64 	%fd10424, [%rd3848+45440];
	add.f64 	%fd10425, %fd10423, %fd10424;
	ld.global.f64 	%fd10426, [%rd3851+45440];
	add.f64 	%fd10427, %fd10425, %fd10426;
	mul.wide.s32 	%rd3852, %r1476, 8;
	add.s64 	%rd3853, %rd23, %rd3852;
	ld.local.f64 	%fd10428, [%rd3853];
	add.f64 	%fd10429, %fd10427, %fd10428;
	abs.f64 	%fd10430, %fd10422;
	setp.gt.f64 	%p3102, %fd10430, 0d41CDCD64FF800000;
	selp.f64 	%fd10431, 0dBFF0000000000000, %fd10429, %p3102;
	selp.f64 	%fd10432, 0d7FF0000000000000, %fd10422, %p3102;
	add.f64 	%fd10433, %fd10432, 0d4069000000000000;
	add.f64 	%fd10434, %fd10431, 0dC016CCCCCCCCCCCD;
	add.f64 	%fd10435, %fd1537, %fd10434;
	div.rn.f64 	%fd10436, %fd10433, %fd10435;
	add.f64 	%fd10437, %fd23683, 0d4069000000000000;
	add.f64 	%fd10438, %fd23682, 0dC016CCCCCCCCCCCD;
	add.f64 	%fd10439, %fd1537, %fd10438;
	div.rn.f64 	%fd10440, %fd10437, %fd10439;
	setp.gt.f64 	%p3103, %fd10436, %fd10440;
	selp.f64 	%fd23684, %fd10432, 0d7FF0000000000000, %p3103;
	selp.f64 	%fd23685, %fd10431, 0dBFF0000000000000, %p3103;
	bra.uni 	$L__BB3_3140;
$L__BB3_3137:
	and.pred  	%p3107, %p3085, %p3099;
	setp.eq.s32 	%p3108, %r1478, 0;
	and.pred  	%p3109, %p3100, %p3108;
	or.pred  	%p3110, %p3107, %p3109;
	mov.f64 	%fd23677, 0d0000000000000000;
	mov.f64 	%fd23676, 0dC0A9300000000000;
	not.pred 	%p3111, %p3110;
	@%p3111 bra 	$L__BB3_3139;
	mul.wide.u32 	%rd3854, %r1479, 8;
	add.s64 	%rd3855, %rd1, %rd3854;
	ld.global.f64 	%fd10443, [%rd3855+25192];
	cvt.u64.u32 	%rd3856, %r1474;
	add.s64 	%rd3857, %rd26, %rd3856;
	cvt.s64.s32 	%rd3858, %r21740;
	add.s64 	%rd3859, %rd27, %rd3858;
	ld.local.u8 	%r8810, [%rd3857];
	cvt.u32.u16 	%r8811, %rs177;
	prmt.b32 	%r8812, %r8810, %r8811, 0x3340U;
	ld.local.u8 	%r8813, [%rd3859];
	prmt.b32 	%r8814, %r8813, 0, 0x3340U;
	prmt.b32 	%r8815, %r8812, %r8814, 0x5410U;
	cvt.u32.u64 	%r8816, %rd489;
	mov.b32 	%r8817, 334205;
	dp4a.s32.u32 	%r8818, %r8815, %r8817, %r8816;
	mul.wide.s32 	%rd3860, %r8818, 8;
	add.s64 	%rd3861, %rd1, %rd3860;
	ld.global.f64 	%fd10444, [%rd3861+5000];
	add.f64 	%fd23677, %fd10443, %fd10444;
	ld.global.f64 	%fd10445, [%rd3855+24472];
	ld.global.f64 	%fd10446, [%rd3861];
	add.f64 	%fd23676, %fd10445, %fd10446;
$L__BB3_3139:
	add.f64 	%fd10447, %fd23677, %fd1605;
	mul.wide.s32 	%rd3862, %r1476, 8;
	add.s64 	%rd3863, %rd23, %rd3862;
	ld.local.f64 	%fd10448, [%rd3863];
	add.f64 	%fd10449, %fd23676, %fd10448;
	abs.f64 	%fd10450, %fd10447;
	setp.gt.f64 	%p3112, %fd10450, 0d41CDCD64FF800000;
	selp.f64 	%fd10451, 0dBFF0000000000000, %fd10449, %p3112;
	selp.f64 	%fd10452, 0d7FF0000000000000, %fd10447, %p3112;
	add.f64 	%fd10453, %fd10452, 0d4069000000000000;
	add.f64 	%fd10454, %fd10451, 0dC016CCCCCCCCCCCD;
	add.f64 	%fd10455, %fd1537, %fd10454;
	div.rn.f64 	%fd10456, %fd10453, %fd10455;
	add.f64 	%fd10457, %fd23683, 0d4069000000000000;
	add.f64 	%fd10458, %fd23682, 0dC016CCCCCCCCCCCD;
	add.f64 	%fd10459, %fd1537, %fd10458;
	div.rn.f64 	%fd10460, %fd10457, %fd10459;
	setp.gt.f64 	%p3113, %fd10456, %fd10460;
	selp.f64 	%fd23684, %fd10452, 0d7FF0000000000000, %p3113;
	selp.f64 	%fd23685, %fd10451, 0dBFF0000000000000, %p3113;
$L__BB3_3140:
	setp.lt.f64 	%p3114, %fd23685, 0dC0A3880000000000;
	selp.f64 	%fd1630, 0d0000000000000000, %fd23684, %p3114;
	selp.f64 	%fd1631, 0dC0A9300000000000, %fd23685, %p3114;
	abs.f64 	%fd10461, %fd1630;
	setp.geu.f64 	%p3115, %fd10461, 0d41CDCD64FF800000;
	@%p3115 bra 	$L__BB3_3142;
	st.local.f64 	[%rd479], %fd1630;
	st.local.f64 	[%rd482], %fd1631;
	mov.f64 	%fd23682, %fd1631;
	mov.f64 	%fd23683, %fd1630;
$L__BB3_3142:
	add.s32 	%r21740, %r21740, 1;
	setp.gt.u32 	%p3116, %r1474, 1;
	setp.lt.s32 	%p3117, %r21740, %r1467;
	and.pred  	%p3118, %p3116, %p3117;
	@%p3118 bra 	$L__BB3_3128;
$L__BB3_3143:
	add.s32 	%r21739, %r21739, 1;
	setp.ne.s32 	%p3119, %r21739, 33;
	@%p3119 bra 	$L__BB3_3127;
$L__BB3_3144:
	add.s32 	%r21738, %r1467, 1;
	setp.ne.s32 	%p3120, %r1467, %r1437;
	@%p3120 bra 	$L__BB3_3101;
$L__BB3_3145:
	add.s32 	%r1483, %r21737, 1;
	setp.ne.s32 	%p3121, %r21737, %r1435;
	mov.u32 	%r21737, %r1483;
	@%p3121 bra 	$L__BB3_3099;
$L__BB3_3146:
	setp.eq.s32 	%p3122, %r1437, 0;
	mov.b32 	%r21744, 0;
	mov.f64 	%fd23714, 0dFFF0000000000000;
	@%p3122 bra 	$L__BB3_3162;
	ld.local.u8 	%rs1884, [%rd475];
	cvt.u32.u16 	%r8822, %rs1884;
	cvt.s32.s8 	%r1484, %r8822;
	add.s32 	%r8823, %r1435, -1;
	mad.lo.s32 	%r1485, %r1437, %r8823, -1;
	cvt.u64.u16 	%rd3864, %rs1884;
	cvt.s64.s8 	%rd492, %rd3864;
	mul.wide.s32 	%rd493, %r1484, 5;
	mov.f64 	%fd23714, 0dFFF0000000000000;
	mov.b32 	%r21744, 0;
	mov.b32 	%r21742, 1;
$L__BB3_3148:
	mov.u32 	%r1486, %r21742;
	cvt.u64.u32 	%rd3865, %r1486;
	add.s64 	%rd494, %rd27, %rd3865;
	ld.local.u8 	%rs179, [%rd494];
	cvt.u32.u16 	%r8824, %rs179;
	cvt.s32.s8 	%r8825, %r8824;
	add.s32 	%r8826, %r8825, %r1484;
	setp.ne.s32 	%p3123, %r8826, 3;
	mov.f64 	%fd23713, 0dBFF0000000000000;
	mov.f64 	%fd23712, 0d7FF0000000000000;
	@%p3123 bra 	$L__BB3_3161;
	cvt.u64.u16 	%rd3866, %rs179;
	cvt.s64.s8 	%rd3867, %rd3866;
	add.s64 	%rd3868, %rd493, %rd3867;
	shl.b64 	%rd3869, %rd3868, 3;
	add.s64 	%rd3870, %rd1, %rd3869;
	ld.global.f64 	%fd23713, [%rd3870+45440];
	ld.local.s8 	%r8827, [%rd494+1];
	cvt.u16.u64 	%rs1885, %rd492;
	cvt.s16.s8 	%rs1886, %rs179;
	mov.b32 	%r8828, {%rs1885, %rs1886};
	mov.b32 	%r8829, 1405;
	dp2a.lo.s32.u32 	%r8830, %r8828, %r8829, %r8827;
	mul.wide.s32 	%rd3871, %r8830, 8;
	add.s64 	%rd3872, %rd1, %rd3871;
	ld.global.f64 	%fd10467, [%rd3872+36240];
	add.f64 	%fd10468, %fd23713, %fd10467;
	ld.global.f64 	%fd23712, [%rd3870+45640];
	ld.global.f64 	%fd10469, [%rd3872+41240];
	add.f64 	%fd10470, %fd23712, %fd10469;
	abs.f64 	%fd10471, %fd10470;
	setp.gt.f64 	%p3124, %fd10471, 0d41CDCD64FF800000;
	selp.f64 	%fd1651, 0dBFF0000000000000, %fd10468, %p3124;
	selp.f64 	%fd1652, 0d7FF0000000000000, %fd10470, %p3124;
	mad.lo.s64 	%rd495, %rd492, 160, %rd3870;
	ld.global.f64 	%fd1653, [%rd495+21160];
	abs.f64 	%fd1654, %fd1653;
	setp.geu.f64 	%p3125, %fd1654, 0d41CDCD64FF800000;
	mad.lo.s64 	%rd496, %rd492, -800, %rd3872;
	mov.f64 	%fd23703, %fd1651;
	mov.f64 	%fd23704, %fd1652;
	@%p3125 bra 	$L__BB3_3153;
	ld.global.f64 	%fd1655, [%rd496+23000];
	abs.f64 	%fd10473, %fd1655;
	setp.geu.f64 	%p3126, %fd10473, 0d41CDCD64FF800000;
	mov.f64 	%fd23703, %fd1651;
	mov.f64 	%fd23704, %fd1652;
	@%p3126 bra 	$L__BB3_3153;
	ld.global.f64 	%fd10474, [%rd495+20160];
	add.f64 	%fd10475, %fd23713, %fd10474;
	ld.global.f64 	%fd10476, [%rd496+22000];
	add.f64 	%fd10477, %fd10475, %fd10476;
	add.f64 	%fd10478, %fd23712, %fd1653;
	add.f64 	%fd10479, %fd10478, %fd1655;
	abs.f64 	%fd10480, %fd10479;
	setp.gt.f64 	%p3127, %fd10480, 0d41CDCD64FF800000;
	selp.f64 	%fd23703, 0dBFF0000000000000, %fd10477, %p3127;
	selp.f64 	%fd23704, 0d7FF0000000000000, %fd10479, %p3127;
	add.f64 	%fd10481, %fd23704, 0d4069000000000000;
	add.f64 	%fd10482, %fd23703, 0dC016CCCCCCCCCCCD;
	add.f64 	%fd10483, %fd1537, %fd10482;
	div.rn.f64 	%fd23705, %fd10481, %fd10483;
	abs.f64 	%fd10484, %fd1652;
	setp.geu.f64 	%p3128, %fd10484, 0d41CDCD64FF800000;
	@%p3128 bra 	$L__BB3_3153;
	add.f64 	%fd10485, %fd1652, 0d4069000000000000;
	add.f64 	%fd10486, %fd1651, 0dC016CCCCCCCCCCCD;
	add.f64 	%fd10487, %fd1537, %fd10486;
	div.rn.f64 	%fd10488, %fd10485, %fd10487;
	setp.lt.f64 	%p3129, %fd10488, %fd23705;
	selp.f64 	%fd23703, %fd23703, %fd1651, %p3129;
	selp.f64 	%fd23704, %fd23704, %fd1652, %p3129;
	selp.f64 	%fd23705, %fd23705, %fd10488, %p3129;
$L__BB3_3153:
	mov.f64 	%fd23706, %fd23703;
	mov.f64 	%fd23707, %fd23704;
	@%p3125 bra 	$L__BB3_3156;
	ld.global.f64 	%fd10489, [%rd495+20160];
	add.f64 	%fd10490, %fd23713, %fd10489;
	add.f64 	%fd10491, %fd23712, %fd1653;
	abs.f64 	%fd10492, %fd10491;
	setp.gt.f64 	%p3131, %fd10492, 0d41CDCD64FF800000;
	selp.f64 	%fd23706, 0dBFF0000000000000, %fd10490, %p3131;
	selp.f64 	%fd23707, 0d7FF0000000000000, %fd10491, %p3131;
	add.f64 	%fd10493, %fd23707, 0d4069000000000000;
	add.f64 	%fd10494, %fd23706, 0dC016CCCCCCCCCCCD;
	add.f64 	%fd10495, %fd1537, %fd10494;
	div.rn.f64 	%fd23705, %fd10493, %fd10495;
	abs.f64 	%fd10496, %fd23704;
	setp.geu.f64 	%p3132, %fd10496, 0d41CDCD64FF800000;
	@%p3132 bra 	$L__BB3_3156;
	add.f64 	%fd10497, %fd23704, 0d4069000000000000;
	add.f64 	%fd10498, %fd23703, 0dC016CCCCCCCCCCCD;
	add.f64 	%fd10499, %fd1537, %fd10498;
	div.rn.f64 	%fd10500, %fd10497, %fd10499;
	setp.lt.f64 	%p3133, %fd10500, %fd23705;
	selp.f64 	%fd23706, %fd23706, %fd23703, %p3133;
	selp.f64 	%fd23707, %fd23707, %fd23704, %p3133;
	selp.f64 	%fd23705, %fd23705, %fd10500, %p3133;
$L__BB3_3156:
	ld.global.f64 	%fd1674, [%rd496+23000];
	abs.f64 	%fd10501, %fd1674;
	setp.geu.f64 	%p3134, %fd10501, 0d41CDCD64FF800000;
	mov.f64 	%fd23709, %fd23706;
	mov.f64 	%fd23710, %fd23707;
	@%p3134 bra 	$L__BB3_3159;
	ld.global.f64 	%fd10502, [%rd496+22000];
	add.f64 	%fd10503, %fd23713, %fd10502;
	add.f64 	%fd10504, %fd23712, %fd1674;
	abs.f64 	%fd10505, %fd10504;
	setp.gt.f64 	%p3135, %fd10505, 0d41CDCD64FF800000;
	selp.f64 	%fd23709, 0dBFF0000000000000, %fd10503, %p3135;
	selp.f64 	%fd23710, 0d7FF0000000000000, %fd10504, %p3135;
	add.f64 	%fd10506, %fd23710, 0d4069000000000000;
	add.f64 	%fd10507, %fd23709, 0dC016CCCCCCCCCCCD;
	add.f64 	%fd10508, %fd1537, %fd10507;
	div.rn.f64 	%fd23705, %fd10506, %fd10508;
	abs.f64 	%fd10509, %fd23707;
	setp.geu.f64 	%p3136, %fd10509, 0d41CDCD64FF800000;
	@%p3136 bra 	$L__BB3_3159;
	add.f64 	%fd10510, %fd23707, 0d4069000000000000;
	add.f64 	%fd10511, %fd23706, 0dC016CCCCCCCCCCCD;
	add.f64 	%fd10512, %fd1537, %fd10511;
	div.rn.f64 	%fd10513, %fd10510, %fd10512;
	setp.lt.f64 	%p3137, %fd10513, %fd23705;
	selp.f64 	%fd23709, %fd23709, %fd23706, %p3137;
	selp.f64 	%fd23710, %fd23710, %fd23707, %p3137;
	selp.f64 	%fd23705, %fd23705, %fd10513, %p3137;
$L__BB3_3159:
	add.f64 	%fd10514, %fd23713, 0dC016CCCCCCCCCCCD;
	add.f64 	%fd1684, %fd1537, %fd10514;
	abs.f64 	%fd10515, %fd23710;
	setp.geu.f64 	%p3138, %fd10515, 0d41CDCD64FF800000;
	@%p3138 bra 	$L__BB3_3161;
	add.f64 	%fd10516, %fd23712, 0d4069000000000000;
	div.rn.f64 	%fd10517, %fd10516, %fd1684;
	setp.lt.f64 	%p3139, %fd23705, %fd10517;
	selp.f64 	%fd23712, %fd23712, %fd23710, %p3139;
	selp.f64 	%fd23713, %fd23713, %fd23709, %p3139;
$L__BB3_3161:
	add.f64 	%fd10518, %fd23713, 0d3EB0C6F7A0B5ED8D;
	add.f64 	%fd10519, %fd23712, 0d3EB0C6F7A0B5ED8D;
	add.s32 	%r8831, %r1485, %r1486;
	mul.wide.s32 	%rd3873, %r8831, 8;
	add.s64 	%rd3874, %rd22, %rd3873;
	ld.local.f64 	%fd10520, [%rd3874];
	add.f64 	%fd10521, %fd10519, %fd10520;
	add.f64 	%fd10522, %fd10521, 0d4069000000000000;
	add.s64 	%rd3875, %rd23, %rd3873;
	ld.local.f64 	%fd10523, [%rd3875];
	add.f64 	%fd10524, %fd10518, %fd10523;
	add.f64 	%fd10525, %fd10524, 0dC016CCCCCCCCCCCD;
	add.f64 	%fd10526, %fd1537, %fd10525;
	div.rn.f64 	%fd10527, %fd10522, %fd10526;
	add.f64 	%fd10528, %fd10527, 0dC071126666666666;
	setp.gt.f64 	%p3140, %fd10528, %fd23714;
	setp.lt.f64 	%p3141, %fd10524, 0d0000000000000000;
	setp.lt.f64 	%p3142, %fd10521, 0d0000000000000000;
	and.pred  	%p3143, %p3141, %p3142;
	and.pred  	%p3144, %p3143, %p3140;
	selp.f64 	%fd23714, %fd10528, %fd23714, %p3144;
	selp.b32 	%r21744, %r1486, %r21744, %p3144;
	add.s32 	%r21742, %r1486, 1;
	setp.ne.s32 	%p3145, %r1486, %r1437;
	@%p3145 bra 	$L__BB3_3148;
$L__BB3_3162:
	abs.f64 	%fd1691, %fd23714;
	setp.gt.f64 	%p3146, %fd1691, 0d41CDCD64FF800000;
	selp.b32 	%r21990, 1, %r21744, %p3146;
	selp.b32 	%r21991, 1, %r1435, %p3146;
	cvt.u64.u32 	%rd3876, %r21991;
	add.s64 	%rd497, %rd26, %rd3876;
	ld.local.u8 	%rs180, [%rd497];
	cvt.u32.u16 	%r8832, %rs180;
	cvt.s32.s8 	%r8833, %r8832;
	cvt.s64.s32 	%rd3877, %r21990;
	add.s64 	%rd498, %rd27, %rd3877;
	ld.local.u8 	%rs4549, [%rd498];
	cvt.u32.u16 	%r8834, %rs4549;
	cvt.s32.s8 	%r8835, %r8834;
	add.s32 	%r8836, %r8835, %r8833;
	setp.ne.s32 	%p3147, %r8836, 3;
	mov.f64 	%fd23725, 0dBFF0000000000000;
	mov.f64 	%fd23724, 0d7FF0000000000000;
	@%p3147 bra 	$L__BB3_3175;
	cvt.u32.u16 	%r8837, %rs180;
	cvt.u32.u16 	%r8838, %rs4549;
	cvt.u64.u16 	%rd3878, %rs4549;
	cvt.s64.s8 	%rd3879, %rd3878;
	cvt.s32.s8 	%r8839, %r8837;
	mul.wide.s32 	%rd3880, %r8839, 5;
	add.s64 	%rd3881, %rd3880, %rd3879;
	shl.b64 	%rd3882, %rd3881, 3;
	add.s64 	%rd3883, %rd1, %rd3882;
	ld.global.f64 	%fd23725, [%rd3883+45440];
	ld.local.s8 	%r8840, [%rd498+1];
	ld.local.s8 	%rs1887, [%rd497+1];
	cvt.u32.u16 	%r8841, %rs1887;
	prmt.b32 	%r8842, %r8837, %r8841, 0x3340U;
	prmt.b32 	%r8843, %r8838, 0, 0x3340U;
	prmt.b32 	%r8844, %r8842, %r8843, 0x5410U;
	mov.b32 	%r8845, 334205;
	dp4a.s32.u32 	%r8846, %r8844, %r8845, %r8840;
	mul.wide.s32 	%rd3884, %r8846, 8;
	add.s64 	%rd3885, %rd1, %rd3884;
	ld.global.f64 	%fd10532, [%rd3885+35440];
	add.f64 	%fd10533, %fd23725, %fd10532;
	ld.global.f64 	%fd23724, [%rd3883+45640];
	ld.global.f64 	%fd10534, [%rd3885+40440];
	add.f64 	%fd10535, %fd23724, %fd10534;
	abs.f64 	%fd10536, %fd10535;
	setp.gt.f64 	%p3148, %fd10536, 0d41CDCD64FF800000;
	selp.f64 	%fd1694, 0dBFF0000000000000, %fd10533, %p3148;
	selp.f64 	%fd1695, 0d7FF0000000000000, %fd10535, %p3148;
	cvt.s16.s8 	%rs1888, %rs180;
	mov.b32 	%r8847, {%rs1888, %rs1887};
	cvt.s32.s8 	%r8848, %r8838;
	mov.b32 	%r8849, 1305;
	dp2a.lo.s32.u32 	%r8850, %r8847, %r8849, %r8848;
	mul.wide.s32 	%rd3886, %r8850, 8;
	add.s64 	%rd499, %rd1, %rd3886;
	ld.global.f64 	%fd1696, [%rd499+21000];
	abs.f64 	%fd1697, %fd1696;
	setp.geu.f64 	%p3149, %fd1697, 0d41CDCD64FF800000;
	cvt.s16.s8 	%rs1889, %rs4549;
	mov.b32 	%r8851, {%rs1888, %rs1889};
	dp2a.lo.s32.u32 	%r8852, %r8851, %r8849, %r8840;
	mul.wide.s32 	%rd3887, %r8852, 8;
	add.s64 	%rd500, %rd1, %rd3887;
	mov.f64 	%fd23715, %fd1694;
	mov.f64 	%fd23716, %fd1695;
	@%p3149 bra 	$L__BB3_3167;
	ld.global.f64 	%fd1698, [%rd500+23000];
	abs.f64 	%fd10538, %fd1698;
	setp.geu.f64 	%p3150, %fd10538, 0d41CDCD64FF800000;
	mov.f64 	%fd23715, %fd1694;
	mov.f64 	%fd23716, %fd1695;
	@%p3150 bra 	$L__BB3_3167;
	ld.global.f64 	%fd10539, [%rd499+20000];
	add.f64 	%fd10540, %fd23725, %fd10539;
	ld.global.f64 	%fd10541, [%rd500+22000];
	add.f64 	%fd10542, %fd10540, %fd10541;
	add.f64 	%fd10543, %fd23724, %fd1696;
	add.f64 	%fd10544, %fd10543, %fd1698;
	abs.f64 	%fd10545, %fd10544;
	setp.gt.f64 	%p3151, %fd10545, 0d41CDCD64FF800000;
	selp.f64 	%fd23715, 0dBFF0000000000000, %fd10542, %p3151;
	selp.f64 	%fd23716, 0d7FF0000000000000, %fd10544, %p3151;
	add.f64 	%fd10546, %fd23716, 0d4069000000000000;
	add.f64 	%fd10547, %fd23715, 0dC016CCCCCCCCCCCD;
	add.f64 	%fd10548, %fd1537, %fd10547;
	div.rn.f64 	%fd23717, %fd10546, %fd10548;
	abs.f64 	%fd10549, %fd1695;
	setp.geu.f64 	%p3152, %fd10549, 0d41CDCD64FF800000;
	@%p3152 bra 	$L__BB3_3167;
	add.f64 	%fd10550, %fd1695, 0d4069000000000000;
	add.f64 	%fd10551, %fd1694, 0dC016CCCCCCCCCCCD;
	add.f64 	%fd10552, %fd1537, %fd10551;
	div.rn.f64 	%fd10553, %fd10550, %fd10552;
	setp.lt.f64 	%p3153, %fd10553, %fd23717;
	selp.f64 	%fd23715, %fd23715, %fd1694, %p3153;
	selp.f64 	%fd23716, %fd23716, %fd1695, %p3153;
	selp.f64 	%fd23717, %fd23717, %fd10553, %p3153;
$L__BB3_3167:
	mov.f64 	%fd23718, %fd23715;
	mov.f64 	%fd23719, %fd23716;
	@%p3149 bra 	$L__BB3_3170;
	ld.global.f64 	%fd10554, [%rd499+20000];
	add.f64 	%fd10555, %fd23725, %fd10554;
	add.f64 	%fd10556, %fd23724, %fd1696;
	abs.f64 	%fd10557, %fd10556;
	setp.gt.f64 	%p3155, %fd10557, 0d41CDCD64FF800000;
	selp.f64 	%fd23718, 0dBFF0000000000000, %fd10555, %p3155;
	selp.f64 	%fd23719, 0d7FF0000000000000, %fd10556, %p3155;
	add.f64 	%fd10558, %fd23719, 0d4069000000000000;
	add.f64 	%fd10559, %fd23718, 0dC016CCCCCCCCCCCD;
	add.f64 	%fd10560, %fd1537, %fd10559;
	div.rn.f64 	%fd23717, %fd10558, %fd10560;
	abs.f64 	%fd10561, %fd23716;
	setp.geu.f64 	%p3156, %fd10561, 0d41CDCD64FF800000;
	@%p3156 bra 	$L__BB3_3170;
	add.f64 	%fd10562, %fd23716, 0d4069000000000000;
	add.f64 	%fd10563, %fd23715, 0dC016CCCCCCCCCCCD;
	add.f64 	%fd10564, %fd1537, %fd10563;
	div.rn.f64 	%fd10565, %fd10562, %fd10564;
	setp.lt.f64 	%p3157, %fd10565, %fd23717;
	selp.f64 	%fd23718, %fd23718, %fd23715, %p3157;
	selp.f64 	%fd23719, %fd23719, %fd23716, %p3157;
	selp.f64 	%fd23717, %fd23717, %fd10565, %p3157;
$L__BB3_3170:
	ld.global.f64 	%fd1717, [%rd500+23000];
	abs.f64 	%fd10566, %fd1717;
	setp.geu.f64 	%p3158, %fd10566, 0d41CDCD64FF800000;
	mov.f64 	%fd23721, %fd23718;
	mov.f64 	%fd23722, %fd23719;
	@%p3158 bra 	$L__BB3_3173;
	ld.global.f64 	%fd10567, [%rd500+22000];
	add.f64 	%fd10568, %fd23725, %fd10567;
	add.f64 	%fd10569, %fd23724, %fd1717;
	abs.f64 	%fd10570, %fd10569;
	setp.gt.f64 	%p3159, %fd10570, 0d41CDCD64FF800000;
	selp.f64 	%fd23721, 0dBFF0000000000000, %fd10568, %p3159;
	selp.f64 	%fd23722, 0d7FF0000000000000, %fd10569, %p3159;
	add.f64 	%fd10571, %fd23722, 0d4069000000000000;
	add.f64 	%fd10572, %fd23721, 0dC016CCCCCCCCCCCD;
	add.f64 	%fd10573, %fd1537, %fd10572;
	div.rn.f64 	%fd23717, %fd10571, %fd10573;
	abs.f64 	%fd10574, %fd23719;
	setp.geu.f64 	%p3160, %fd10574, 0d41CDCD64FF800000;
	@%p3160 bra 	$L__BB3_3173;
	add.f64 	%fd10575, %fd23719, 0d4069000000000000;
	add.f64 	%fd10576, %fd23718, 0dC016CCCCCCCCCCCD;
	add.f64 	%fd10577, %fd1537, %fd10576;
	div.rn.f64 	%fd10578, %fd10575, %fd10577;
	setp.lt.f64 	%p3161, %fd10578, %fd23717;
	selp.f64 	%fd23721, %fd23721, %fd23718, %p3161;
	selp.f64 	%fd23722, %fd23722, %fd23719, %p3161;
	selp.f64 	%fd23717, %fd23717, %fd10578, %p3161;
$L__BB3_3173:
	add.f64 	%fd10579, %fd23725, 0dC016CCCCCCCCCCCD;
	add.f64 	%fd1727, %fd1537, %fd10579;
	abs.f64 	%fd10580, %fd23722;
	setp.geu.f64 	%p3162, %fd10580, 0d41CDCD64FF800000;
	@%p3162 bra 	$L__BB3_3175;
	add.f64 	%fd10581, %fd23724, 0d4069000000000000;
	div.rn.f64 	%fd10582, %fd10581, %fd1727;
	setp.lt.f64 	%p3163, %fd23717, %fd10582;
	selp.f64 	%fd23724, %fd23724, %fd23722, %p3163;
	selp.f64 	%fd23725, %fd23725, %fd23721, %p3163;
$L__BB3_3175:
	setp.eq.s32 	%p3164, %r1435, 0;
	@%p3164 bra 	$L__BB3_3189;
	and.b32  	%r1493, %r1435, 15;
	setp.lt.u32 	%p3165, %r1435, 16;
	mov.b32 	%r21747, 0;
	@%p3165 bra 	$L__BB3_3179;
	and.b32  	%r21747, %r1435, 2147483632;
	mov.b32 	%r21745, 0;
$L__BB3_3178:
	.pragma "nounroll";
	mul.wide.u32 	%rd3888, %r21745, 4;
	add.s64 	%rd3889, %rd24, %rd3888;
	mov.b32 	%r8855, 0;
	st.local.u32 	[%rd3889], %r8855;
	st.local.u32 	[%rd3889+4], %r8855;
	st.local.u32 	[%rd3889+8], %r8855;
	st.local.u32 	[%rd3889+12], %r8855;
	st.local.u32 	[%rd3889+16], %r8855;
	st.local.u32 	[%rd3889+20], %r8855;
	st.local.u32 	[%rd3889+24], %r8855;
	st.local.u32 	[%rd3889+28], %r8855;
	st.local.u32 	[%rd3889+32], %r8855;
	st.local.u32 	[%rd3889+36], %r8855;
	st.local.u32 	[%rd3889+40], %r8855;
	st.local.u32 	[%rd3889+44], %r8855;
	st.local.u32 	[%rd3889+48], %r8855;
	st.local.u32 	[%rd3889+52], %r8855;
	st.local.u32 	[%rd3889+56], %r8855;
	st.local.u32 	[%rd3889+60], %r8855;
	add.s32 	%r21745, %r21745, 16;
	setp.ne.s32 	%p3166, %r21745, %r21747;
	@%p3166 bra 	$L__BB3_3178;
$L__BB3_3179:
	setp.eq.s32 	%p3167, %r1493, 0;
	@%p3167 bra 	$L__BB3_3189;
	and.b32  	%r1498, %r1435, 7;
	setp.lt.u32 	%p3168, %r1493, 8;
	@%p3168 bra 	$L__BB3_3182;
	mul.wide.u32 	%rd3890, %r21747, 4;
	add.s64 	%rd3891, %rd24, %rd3890;
	mov.b32 	%r8856, 0;
	st.local.u32 	[%rd3891], %r8856;
	st.local.u32 	[%rd3891+4], %r8856;
	st.local.u32 	[%rd3891+8], %r8856;
	st.local.u32 	[%rd3891+12], %r8856;
	st.local.u32 	[%rd3891+16], %r8856;
	st.local.u32 	[%rd3891+20], %r8856;
	st.local.u32 	[%rd3891+24], %r8856;
	st.local.u32 	[%rd3891+28], %r8856;
	add.s32 	%r21747, %r21747, 8;
$L__BB3_3182:
	setp.eq.s32 	%p3169, %r1498, 0;
	@%p3169 bra 	$L__BB3_3189;
	and.b32  	%r1501, %r1435, 3;
	setp.lt.u32 	%p3170, %r1498, 4;
	@%p3170 bra 	$L__BB3_3185;
	mul.wide.u32 	%rd3892, %r21747, 4;
	add.s64 	%rd3893, %rd24, %rd3892;
	mov.b32 	%r8857, 0;
	st.local.u32 	[%rd3893], %r8857;
	st.local.u32 	[%rd3893+4], %r8857;
	st.local.u32 	[%rd3893+8], %r8857;
	st.local.u32 	[%rd3893+12], %r8857;
	add.s32 	%r21747, %r21747, 4;
$L__BB3_3185:
	setp.eq.s32 	%p3171, %r1501, 0;
	@%p3171 bra 	$L__BB3_3189;
	mul.wide.u32 	%rd3894, %r21747, 4;
	add.s64 	%rd501, %rd24, %rd3894;
	mov.b32 	%r8858, 0;
	st.local.u32 	[%rd501], %r8858;
	setp.eq.s32 	%p3172, %r1501, 1;
	@%p3172 bra 	$L__BB3_3189;
	mov.b32 	%r8859, 0;
	st.local.u32 	[%rd501+4], %r8859;
	setp.eq.s32 	%p3173, %r1501, 2;
	@%p3173 bra 	$L__BB3_3189;
	mov.b32 	%r8860, 0;
	st.local.u32 	[%rd501+8], %r8860;
$L__BB3_3189:
	@%p3122 bra 	$L__BB3_3203;
	and.b32  	%r1504, %r1437, 15;
	setp.lt.u32 	%p3175, %r1437, 16;
	mov.b32 	%r21751, 0;
	@%p3175 bra 	$L__BB3_3193;
	and.b32  	%r21751, %r1437, 2147483632;
	mov.b32 	%r21749, 0;
$L__BB3_3192:
	.pragma "nounroll";
	mul.wide.u32 	%rd3895, %r21749, 4;
	add.s64 	%rd3896, %rd25, %rd3895;
	mov.b32 	%r8863, 0;
	st.local.u32 	[%rd3896], %r8863;
	st.local.u32 	[%rd3896+4], %r8863;
	st.local.u32 	[%rd3896+8], %r8863;
	st.local.u32 	[%rd3896+12], %r8863;
	st.local.u32 	[%rd3896+16], %r8863;
	st.local.u32 	[%rd3896+20], %r8863;
	st.local.u32 	[%rd3896+24], %r8863;
	st.local.u32 	[%rd3896+28], %r8863;
	st.local.u32 	[%rd3896+32], %r8863;
	st.local.u32 	[%rd3896+36], %r8863;
	st.local.u32 	[%rd3896+40], %r8863;
	st.local.u32 	[%rd3896+44], %r8863;
	st.local.u32 	[%rd3896+48], %r8863;
	st.local.u32 	[%rd3896+52], %r8863;
	st.local.u32 	[%rd3896+56], %r8863;
	st.local.u32 	[%rd3896+60], %r8863;
	add.s32 	%r21749, %r21749, 16;
	setp.ne.s32 	%p3176, %r21749, %r21751;
	@%p3176 bra 	$L__BB3_3192;
$L__BB3_3193:
	setp.eq.s32 	%p3177, %r1504, 0;
	@%p3177 bra 	$L__BB3_3203;
	and.b32  	%r1509, %r1437, 7;
	setp.lt.u32 	%p3178, %r1504, 8;
	@%p3178 bra 	$L__BB3_3196;
	mul.wide.u32 	%rd3897, %r21751, 4;
	add.s64 	%rd3898, %rd25, %rd3897;
	mov.b32 	%r8864, 0;
	st.local.u32 	[%rd3898], %r8864;
	st.local.u32 	[%rd3898+4], %r8864;
	st.local.u32 	[%rd3898+8], %r8864;
	st.local.u32 	[%rd3898+12], %r8864;
	st.local.u32 	[%rd3898+16], %r8864;
	st.local.u32 	[%rd3898+20], %r8864;
	st.local.u32 	[%rd3898+24], %r8864;
	st.local.u32 	[%rd3898+28], %r8864;
	add.s32 	%r21751, %r21751, 8;
$L__BB3_3196:
	setp.eq.s32 	%p3179, %r1509, 0;
	@%p3179 bra 	$L__BB3_3203;
	and.b32  	%r1512, %r1437, 3;
	setp.lt.u32 	%p3180, %r1509, 4;
	@%p3180 bra 	$L__BB3_3199;
	mul.wide.u32 	%rd3899, %r21751, 4;
	add.s64 	%rd3900, %rd25, %rd3899;
	mov.b32 	%r8865, 0;
	st.local.u32 	[%rd3900], %r8865;
	st.local.u32 	[%rd3900+4], %r8865;
	st.local.u32 	[%rd3900+8], %r8865;
	st.local.u32 	[%rd3900+12], %r8865;
	add.s32 	%r21751, %r21751, 4;
$L__BB3_3199:
	setp.eq.s32 	%p3181, %r1512, 0;
	@%p3181 bra 	$L__BB3_3203;
	mul.wide.u32 	%rd3901, %r21751, 4;
	add.s64 	%rd502, %rd25, %rd3901;
	mov.b32 	%r8866, 0;
	st.local.u32 	[%rd502], %r8866;
	setp.eq.s32 	%p3182, %r1512, 1;
	@%p3182 bra 	$L__BB3_3203;
	mov.b32 	%r8867, 0;
	st.local.u32 	[%rd502+4], %r8867;
	setp.eq.s32 	%p3183, %r1512, 2;
	@%p3183 bra 	$L__BB3_3203;
	mov.b32 	%r8868, 0;
	st.local.u32 	[%rd502+8], %r8868;
$L__BB3_3203:
	add.s32 	%r8869, %r21991, -1;
	add.s32 	%r1515, %r21990, -1;
	mad.lo.s32 	%r1516, %r8869, %r1437, %r1515;
	mul.wide.s32 	%rd3902, %r1516, 8;
	add.s64 	%rd503, %rd22, %rd3902;
	ld.local.f64 	%fd10584, [%rd503];
	abs.f64 	%fd10585, %fd10584;
	setp.geu.f64 	%p3184, %fd10585, 0d41CDCD64FF800000;
	mov.f64 	%fd23732, 0d0000000000000000;
	@%p3184 bra 	$L__BB3_3251;
	mul.wide.u32 	%rd3903, %r21991, 4;
	add.s64 	%rd3904, %rd24, %rd3903;
	st.local.u32 	[%rd3904+-4], %r21990;
	mul.wide.s32 	%rd3905, %r1515, 4;
	add.s64 	%rd3906, %rd25, %rd3905;
	st.local.u32 	[%rd3906], %r21991;
$L__BB3_3205:
	cvt.s64.s32 	%rd3907, %r21991;
	add.s64 	%rd504, %rd26, %rd3907;
	ld.local.u8 	%rs183, [%rd504];
	cvt.u32.u16 	%r8870, %rs183;
	cvt.s32.s8 	%r8871, %r8870;
	cvt.u32.u16 	%r8872, %rs4549;
	cvt.s32.s8 	%r8873, %r8872;
	add.s32 	%r8874, %r8873, %r8871;
	setp.eq.s32 	%p3185, %r8874, 3;
	@%p3185 bra 	$L__BB3_3207;
	add.s32 	%r8875, %r21991, -1;
	mad.lo.s32 	%r8876, %r8875, %r1437, %r21990;
	add.s32 	%r8877, %r8876, -1;
	mul.wide.s32 	%rd3908, %r8877, 8;
	add.s64 	%rd3909, %rd23, %rd3908;
	mov.b64 	%rd3910, -4616189618054758400;
	st.local.u64 	[%rd3909], %rd3910;
	add.s64 	%rd3911, %rd22, %rd3908;
	mov.b64 	%rd3912, 9218868437227405312;
	st.local.u64 	[%rd3911], %rd3912;
	mov.f64 	%fd23730, 0dBFF0000000000000;
	mov.f64 	%fd23729, 0d7FF0000000000000;
	bra.uni 	$L__BB3_3218;
$L__BB3_3207:
	cvt.s32.s8 	%r8879, %r8870;
	mul.wide.s32 	%rd3913, %r8879, 5;
	cvt.u64.u16 	%rd3914, %rs4549;
	cvt.s64.s8 	%rd505, %rd3914;
	add.s64 	%rd506, %rd3913, %rd505;
	shl.b64 	%rd3915, %rd506, 3;
	add.s64 	%rd3916, %rd1, %rd3915;
	ld.global.f64 	%fd23730, [%rd3916+45440];
	cvt.s64.s32 	%rd3917, %r21990;
	add.s64 	%rd3918, %rd27, %rd3917;
	ld.local.u8 	%rs1890, [%rd504+-1];
	cvt.u64.u16 	%rd3919, %rs1890;
	cvt.s64.s8 	%rd507, %rd3919;
	ld.local.s8 	%rs1891, [%rd3918+-1];
	cvt.u32.u16 	%r8880, %rs1891;
	cvt.u32.u16 	%r8881, %rs4549;
	prmt.b32 	%r8882, %r8881, %r8880, 0x3340U;
	prmt.b32 	%r8883, %r8870, 0, 0x3340U;
	prmt.b32 	%r8884, %r8882, %r8883, 0x5410U;
	cvt.u32.u16 	%r8885, %rs1890;
	cvt.s32.s8 	%r8886, %r8885;
	mov.b32 	%r8887, 334205;
	dp4a.s32.u32 	%r8888, %r8884, %r8887, %r8886;
	mul.wide.s32 	%rd3920, %r8888, 8;
	add.s64 	%rd3921, %rd1, %rd3920;
	ld.global.f64 	%fd10588, [%rd3921+35440];
	add.f64 	%fd10589, %fd23730, %fd10588;
	ld.global.f64 	%fd23729, [%rd3916+45640];
	ld.global.f64 	%fd10590, [%rd3921+40440];
	add.f64 	%fd10591, %fd23729, %fd10590;
	abs.f64 	%fd10592, %fd10591;
	setp.gt.f64 	%p3186, %fd10592, 0d41CDCD64FF800000;
	selp.f64 	%fd1734, 0dBFF0000000000000, %fd10589, %p3186;
	selp.f64 	%fd1735, 0d7FF0000000000000, %fd10591, %p3186;
	cvt.s16.s8 	%rs1892, %rs4549;
	mov.b32 	%r8889, {%rs1892, %rs1891};
	mov.b32 	%r8890, 1305;
	dp2a.lo.s32.u32 	%r8891, %r8889, %r8890, %r8879;
	mul.wide.s32 	%rd3922, %r8891, 8;
	add.s64 	%rd508, %rd1, %rd3922;
	ld.global.f64 	%fd1736, [%rd508+21000];
	abs.f64 	%fd10593, %fd1736;
	setp.geu.f64 	%p3187, %fd10593, 0d41CDCD64FF800000;
	@%p3187 bra 	$L__BB3_3211;
	mad.lo.s64 	%rd3926, %rd505, 24, %rd506;
	add.s64 	%rd3927, %rd3926, %rd507;
	shl.b64 	%rd3928, %rd3927, 3;
	add.s64 	%rd509, %rd1, %rd3928;
	ld.global.f64 	%fd1737, [%rd509+23000];
	abs.f64 	%fd10608, %fd1737;
	setp.lt.f64 	%p3192, %fd10608, 0d41CDCD64FF800000;
	@%p3192 bra 	$L__BB3_3214;
	ld.global.f64 	%fd10609, [%rd508+20000];
	add.f64 	%fd10610, %fd23730, %fd10609;
	add.f64 	%fd10611, %fd23729, %fd1736;
	abs.f64 	%fd10612, %fd10611;
	setp.gt.f64 	%p3193, %fd10612, 0d41CDCD64FF800000;
	selp.f64 	%fd23726, 0dBFF0000000000000, %fd10610, %p3193;
	selp.f64 	%fd23727, 0d7FF0000000000000, %fd10611, %p3193;
	add.f64 	%fd10613, %fd23727, 0d4069000000000000;
	add.f64 	%fd10614, %fd23726, 0dC016CCCCCCCCCCCD;
	add.f64 	%fd10615, %fd1537, %fd10614;
	div.rn.f64 	%fd23728, %fd10613, %fd10615;
	abs.f64 	%fd10616, %fd1735;
	setp.geu.f64 	%p3194, %fd10616, 0d41CDCD64FF800000;
	@%p3194 bra 	$L__BB3_3216;
	add.f64 	%fd10617, %fd1735, 0d4069000000000000;
	add.f64 	%fd10618, %fd1734, 0dC016CCCCCCCCCCCD;
	add.f64 	%fd10619, %fd1537, %fd10618;
	div.rn.f64 	%fd10620, %fd10617, %fd10619;
	setp.lt.f64 	%p3195, %fd10620, %fd23728;
	selp.f64 	%fd23726, %fd23726, %fd1734, %p3195;
	selp.f64 	%fd23727, %fd23727, %fd1735, %p3195;
	selp.f64 	%fd23728, %fd23728, %fd10620, %p3195;
	bra.uni 	$L__BB3_3216;
$L__BB3_3211:
	mad.lo.s64 	%rd3923, %rd505, 24, %rd506;
	add.s64 	%rd3924, %rd3923, %rd507;
	shl.b64 	%rd3925, %rd3924, 3;
	add.s64 	%rd510, %rd1, %rd3925;
	ld.global.f64 	%fd1738, [%rd510+23000];
	abs.f64 	%fd10595, %fd1738;
	setp.geu.f64 	%p3188, %fd10595, 0d41CDCD64FF800000;
	mov.f64 	%fd23726, %fd1734;
	mov.f64 	%fd23727, %fd1735;
	@%p3188 bra 	$L__BB3_3216;
	ld.global.f64 	%fd10596, [%rd510+22000];
	add.f64 	%fd10597, %fd23730, %fd10596;
	add.f64 	%fd10598, %fd23729, %fd1738;
	abs.f64 	%fd10599, %fd10598;
	setp.gt.f64 	%p3189, %fd10599, 0d41CDCD64FF800000;
	selp.f64 	%fd23726, 0dBFF0000000000000, %fd10597, %p3189;
	selp.f64 	%fd23727, 0d7FF0000000000000, %fd10598, %p3189;
	add.f64 	%fd10600, %fd23727, 0d4069000000000000;
	add.f64 	%fd10601, %fd23726, 0dC016CCCCCCCCCCCD;
	add.f64 	%fd10602, %fd1537, %fd10601;
	div.rn.f64 	%fd23728, %fd10600, %fd10602;
	abs.f64 	%fd10603, %fd1735;
	setp.geu.f64 	%p3190, %fd10603, 0d41CDCD64FF800000;
	@%p3190 bra 	$L__BB3_3216;
	add.f64 	%fd10604, %fd1735, 0d4069000000000000;
	add.f64 	%fd10605, %fd1734, 0dC016CCCCCCCCCCCD;
	add.f64 	%fd10606, %fd1537, %fd10605;
	div.rn.f64 	%fd10607, %fd10604, %fd10606;
	setp.lt.f64 	%p3191, %fd10607, %fd23728;
	selp.f64 	%fd23726, %fd23726, %fd1734, %p3191;
	selp.f64 	%fd23727, %fd23727, %fd1735, %p3191;
	selp.f64 	%fd23728, %fd23728, %fd10607, %p3191;
	bra.uni 	$L__BB3_3216;
$L__BB3_3214:
	ld.global.f64 	%fd10621, [%rd508+20000];
	add.f64 	%fd10622, %fd23730, %fd10621;
	ld.global.f64 	%fd10623, [%rd509+22000];
	add.f64 	%fd10624, %fd10622, %fd10623;
	add.f64 	%fd10625, %fd23729, %fd1736;
	add.f64 	%fd10626, %fd10625, %fd1737;
	abs.f64 	%fd10627, %fd10626;
	setp.gt.f64 	%p3196, %fd10627, 0d41CDCD64FF800000;
	selp.f64 	%fd23726, 0dBFF0000000000000, %fd10624, %p3196;
	selp.f64 	%fd23727, 0d7FF0000000000000, %fd10626, %p3196;
	add.f64 	%fd10628, %fd23727, 0d4069000000000000;
	add.f64 	%fd10629, %fd23726, 0dC016CCCCCCCCCCCD;
	add.f64 	%fd10630, %fd1537, %fd10629;
	div.rn.f64 	%fd23728, %fd10628, %fd10630;
	abs.f64 	%fd10631, %fd1735;
	setp.geu.f64 	%p3197, %fd10631, 0d41CDCD64FF800000;
	@%p3197 bra 	$L__BB3_3216;
	add.f64 	%fd10632, %fd1735, 0d4069000000000000;
	add.f64 	%fd10633, %fd1734, 0dC016CCCCCCCCCCCD;
	add.f64 	%fd10634, %fd1537, %fd10633;
	div.rn.f64 	%fd10635, %fd10632, %fd10634;
	setp.lt.f64 	%p3198, %fd10635, %fd23728;
	selp.f64 	%fd23726, %fd23726, %fd1734, %p3198;
	selp.f64 	%fd23727, %fd23727, %fd1735, %p3198;
	selp.f64 	%fd23728, %fd23728, %fd10635, %p3198;
$L__BB3_3216:
	add.f64 	%fd10636, %fd23730, 0dC016CCCCCCCCCCCD;
	add.f64 	%fd1760, %fd1537, %fd10636;
	abs.f64 	%fd10637, %fd23727;
	setp.geu.f64 	%p3199, %fd10637, 0d41CDCD64FF800000;
	@%p3199 bra 	$L__BB3_3218;
	add.f64 	%fd10638, %fd23729, 0d4069000000000000;
	div.rn.f64 	%fd10639, %fd10638, %fd1760;
	setp.lt.f64 	%p3200, %fd23728, %fd10639;
	selp.f64 	%fd23729, %fd23729, %fd23727, %p3200;
	selp.f64 	%fd23730, %fd23730, %fd23726, %p3200;
$L__BB3_3218:
	add.s32 	%r1519, %r21991, -1;
	mul.lo.s32 	%r1520, %r1519, %r1437;
	add.s32 	%r1521, %r21990, -1;
	add.s32 	%r1522, %r1521, %r1520;
	mul.wide.s32 	%rd3929, %r1522, 8;
	add.s64 	%rd3930, %rd23, %rd3929;
	ld.local.f64 	%fd1765, [%rd3930];
	abs.f64 	%fd1766, %fd1765;
	abs.f64 	%fd10640, %fd23730;
	max.f64 	%fd10642, %fd1766, %fd10640;
	setp.gt.f64 	%p3201, %fd10642, 0d41CDCD64FF800000;
	sub.f64 	%fd10643, %fd1765, %fd23730;
	abs.f64 	%fd10644, %fd10643;
	setp.geu.f64 	%p3202, %fd10644, 0d3EE4F8B588E368F1;
	or.pred  	%p3203, %p3201, %p3202;
	@%p3203 bra 	$L__BB3_4406;
	mul.wide.s32 	%rd3931, %r1522, 8;
	add.s64 	%rd3932, %rd22, %rd3931;
	ld.local.f64 	%fd10646, [%rd3932];
	abs.f64 	%fd10647, %fd10646;
	abs.f64 	%fd10648, %fd23729;
	max.f64 	%fd10650, %fd10647, %fd10648;
	setp.gt.f64 	%p3204, %fd10650, 0d41CDCD64FF800000;
	sub.f64 	%fd10651, %fd10646, %fd23729;
	abs.f64 	%fd10652, %fd10651;
	setp.geu.f64 	%p3205, %fd10652, 0d3EE4F8B588E368F1;
	or.pred  	%p3206, %p3204, %p3205;
	@%p3206 bra 	$L__BB3_4406;
	ld.local.f64 	%fd10655, [%rd503];
	add.f64 	%fd1767, %fd23724, %fd10655;
	mul.wide.s32 	%rd3933, %r1516, 8;
	add.s64 	%rd3934, %rd23, %rd3933;
	ld.local.f64 	%fd10656, [%rd3934];
	add.f64 	%fd1768, %fd23725, %fd10656;
	mov.f64 	%fd23731, 0d3FE0000000000000;
	@%p3146 bra 	$L__BB3_3250;
	mov.b32 	%r21778, 0;
	@%p3164 bra 	$L__BB3_3235;
	and.b32  	%r1523, %r1435, 15;
	setp.lt.u32 	%p3209, %r1435, 16;
	mov.b32 	%r21778, 0;
	mov.u32 	%r21762, %r21778;
	@%p3209 bra 	$L__BB3_3225;
	and.b32  	%r21762, %r1435, 2147483632;
	mov.b32 	%r21778, 0;
	mov.u32 	%r21756, %r21778;
$L__BB3_3224:
	.pragma "nounroll";
	mul.wide.u32 	%rd3935, %r21756, 4;
	add.s64 	%rd3936, %rd24, %rd3935;
	ld.local.u32 	%r8896, [%rd3936];
	setp.gt.s32 	%p3210, %r8896, 0;
	selp.u32 	%r8897, 1, 0, %p3210;
	add.s32 	%r8898, %r21778, %r8897;
	ld.local.u32 	%r8899, [%rd3936+4];
	setp.gt.s32 	%p3211, %r8899, 0;
	selp.u32 	%r8900, 1, 0, %p3211;
	add.s32 	%r8901, %r8898, %r8900;
	ld.local.u32 	%r8902, [%rd3936+8];
	setp.gt.s32 	%p3212, %r8902, 0;
	selp.u32 	%r8903, 1, 0, %p3212;
	add.s32 	%r8904, %r8901, %r8903;
	ld.local.u32 	%r8905, [%rd3936+12];
	setp.gt.s32 	%p3213, %r8905, 0;
	selp.u32 	%r8906, 1, 0, %p3213;
	add.s32 	%r8907, %r8904, %r8906;
	ld.local.u32 	%r8908, [%rd3936+16];
	setp.gt.s32 	%p3214, %r8908, 0;
	selp.u32 	%r8909, 1, 0, %p3214;
	add.s32 	%r8910, %r8907, %r8909;
	ld.local.u32 	%r8911, [%rd3936+20];
	setp.gt.s32 	%p3215, %r8911, 0;
	selp.u32 	%r8912, 1, 0, %p3215;
	add.s32 	%r8913, %r8910, %r8912;
	ld.local.u32 	%r8914, [%rd3936+24];
	setp.gt.s32 	%p3216, %r8914, 0;
	selp.u32 	%r8915, 1, 0, %p3216;
	add.s32 	%r8916, %r8913, %r8915;
	ld.local.u32 	%r8917, [%rd3936+28];
	setp.gt.s32 	%p3217, %r8917, 0;
	selp.u32 	%r8918, 1, 0, %p3217;
	add.s32 	%r8919, %r8916, %r8918;
	ld.local.u32 	%r8920, [%rd3936+32];
	setp.gt.s32 	%p3218, %r8920, 0;
	selp.u32 	%r8921, 1, 0, %p3218;
	add.s32 	%r8922, %r8919, %r8921;
	ld.local.u32 	%r8923, [%rd3936+36];
	setp.gt.s32 	%p3219, %r8923, 0;
	selp.u32 	%r8924, 1, 0, %p3219;
	add.s32 	%r8925, %r8922, %r8924;
	ld.local.u32 	%r8926, [%rd3936+40];
	setp.gt.s32 	%p3220, %r8926, 0;
	selp.u32 	%r8927, 1, 0, %p3220;
	add.s32 	%r8928, %r8925, %r8927;
	ld.local.u32 	%r8929, [%rd3936+44];
	setp.gt.s32 	%p3221, %r8929, 0;
	selp.u32 	%r8930, 1, 0, %p3221;
	add.s32 	%r8931, %r8928, %r8930;
	ld.local.u32 	%r8932, [%rd3936+48];
	setp.gt.s32 	%p3222, %r8932, 0;
	selp.u32 	%r8933, 1, 0, %p3222;
	add.s32 	%r8934, %r8931, %r8933;
	ld.local.u32 	%r8935, [%rd3936+52];
	setp.gt.s32 	%p3223, %r8935, 0;
	selp.u32 	%r8936, 1, 0, %p3223;
	add.s32 	%r8937, %r8934, %r8936;
	ld.local.u32 	%r8938, [%rd3936+56];
	setp.gt.s32 	%p3224, %r8938, 0;
	selp.u32 	%r8939, 1, 0, %p3224;
	add.s32 	%r8940, %r8937, %r8939;
	ld.local.u32 	%r8941, [%rd3936+60];
	setp.gt.s32 	%p3225, %r8941, 0;
	selp.u32 	%r8942, 1, 0, %p3225;
	add.s32 	%r21778, %r8940, %r8942;
	add.s32 	%r21756, %r21756, 16;
	setp.ne.s32 	%p3226, %r21756, %r21762;
	@%p3226 bra 	$L__BB3_3224;
$L__BB3_3225:
	setp.eq.s32 	%p3227, %r1523, 0;
	@%p3227 bra 	$L__BB3_3235;
	and.b32  	%r1532, %r1435, 7;
	setp.lt.u32 	%p3228, %r1523, 8;
	@%p3228 bra 	$L__BB3_3228;
	mul.wide.u32 	%rd3937, %r21762, 4;
	add.s64 	%rd3938, %rd24, %rd3937;
	ld.local.u32 	%r8944, [%rd3938];
	setp.gt.s32 	%p3229, %r8944, 0;
	selp.u32 	%r8945, 1, 0, %p3229;
	add.s32 	%r8946, %r21778, %r8945;
	ld.local.u32 	%r8947, [%rd3938+4];
	setp.gt.s32 	%p3230, %r8947, 0;
	selp.u32 	%r8948, 1, 0, %p3230;
	add.s32 	%r8949, %r8946, %r8948;
	ld.local.u32 	%r8950, [%rd3938+8];
	setp.gt.s32 	%p3231, %r8950, 0;
	selp.u32 	%r8951, 1, 0, %p3231;
	add.s32 	%r8952, %r8949, %r8951;
	ld.local.u32 	%r8953, [%rd3938+12];
	setp.gt.s32 	%p3232, %r8953, 0;
	selp.u32 	%r8954, 1, 0, %p3232;
	add.s32 	%r8955, %r8952, %r8954;
	ld.local.u32 	%r8956, [%rd3938+16];
	setp.gt.s32 	%p3233, %r8956, 0;
	selp.u32 	%r8957, 1, 0, %p3233;
	add.s32 	%r8958, %r8955, %r8957;
	ld.local.u32 	%r8959, [%rd3938+20];
	setp.gt.s32 	%p3234, %r8959, 0;
	selp.u32 	%r8960, 1, 0, %p3234;
	add.s32 	%r8961, %r8958, %r8960;
	ld.local.u32 	%r8962, [%rd3938+24];
	setp.gt.s32 	%p3235, %r8962, 0;
	selp.u32 	%r8963, 1, 0, %p3235;
	add.s32 	%r8964, %r8961, %r8963;
	ld.local.u32 	%r8965, [%rd3938+28];
	setp.gt.s32 	%p3236, %r8965, 0;
	selp.u32 	%r8966, 1, 0, %p3236;
	add.s32 	%r21778, %r8964, %r8966;
	add.s32 	%r21762, %r21762, 8;
$L__BB3_3228:
	setp.eq.s32 	%p3237, %r1532, 0;
	@%p3237 bra 	$L__BB3_3235;
	and.b32  	%r1538, %r1435, 3;
	setp.lt.u32 	%p3238, %r1532, 4;
	@%p3238 bra 	$L__BB3_3231;
	mul.wide.u32 	%rd3939, %r21762, 4;
	add.s64 	%rd3940, %rd24, %rd3939;
	ld.local.u32 	%r8968, [%rd3940];
	setp.gt.s32 	%p3239, %r8968, 0;
	selp.u32 	%r8969, 1, 0, %p3239;
	add.s32 	%r8970, %r21778, %r8969;
	ld.local.u32 	%r8971, [%rd3940+4];
	setp.gt.s32 	%p3240, %r8971, 0;
	selp.u32 	%r8972, 1, 0, %p3240;
	add.s32 	%r8973, %r8970, %r8972;
	ld.local.u32 	%r8974, [%rd3940+8];
	setp.gt.s32 	%p3241, %r8974, 0;
	selp.u32 	%r8975, 1, 0, %p3241;
	add.s32 	%r8976, %r8973, %r8975;
	ld.local.u32 	%r8977, [%rd3940+12];
	setp.gt.s32 	%p3242, %r8977, 0;
	selp.u32 	%r8978, 1, 0, %p3242;
	add.s32 	%r21778, %r8976, %r8978;
	add.s32 	%r21762, %r21762, 4;
$L__BB3_3231:
	setp.eq.s32 	%p3243, %r1538, 0;
	@%p3243 bra 	$L__BB3_3235;
	mul.wide.u32 	%rd3941, %r21762, 4;
	add.s64 	%rd511, %rd24, %rd3941;
	ld.local.u32 	%r8979, [%rd511];
	setp.gt.s32 	%p3244, %r8979, 0;
	selp.u32 	%r8980, 1, 0, %p3244;
	add.s32 	%r21778, %r21778, %r8980;
	setp.eq.s32 	%p3245, %r1538, 1;
	@%p3245 bra 	$L__BB3_3235;
	ld.local.u32 	%r8981, [%rd511+4];
	setp.gt.s32 	%p3246, %r8981, 0;
	selp.u32 	%r8982, 1, 0, %p3246;
	add.s32 	%r21778, %r21778, %r8982;
	setp.eq.s32 	%p3247, %r1538, 2;
	@%p3247 bra 	$L__BB3_3235;
	ld.local.u32 	%r8983, [%rd511+8];
	setp.gt.s32 	%p3248, %r8983, 0;
	selp.u32 	%r8984, 1, 0, %p3248;
	add.s32 	%r21778, %r21778, %r8984;
$L__BB3_3235:
	setp.eq.s32 	%p3249, %r1437, 0;
	@%p3249 bra 	$L__BB3_3249;
	and.b32  	%r1548, %r1437, 15;
	setp.lt.u32 	%p3250, %r1437, 16;
	mov.b32 	%r21774, 0;
	@%p3250 bra 	$L__BB3_3239;
	and.b32  	%r21774, %r1437, 2147483632;
	mov.b32 	%r21768, 0;
$L__BB3_3238:
	.pragma "nounroll";
	mul.wide.u32 	%rd3942, %r21768, 4;
	add.s64 	%rd3943, %rd25, %rd3942;
	ld.local.u32 	%r8988, [%rd3943];
	setp.gt.s32 	%p3251, %r8988, 0;
	selp.u32 	%r8989, 1, 0, %p3251;
	add.s32 	%r8990, %r21778, %r8989;
	ld.local.u32 	%r8991, [%rd3943+4];
	setp.gt.s32 	%p3252, %r8991, 0;
	selp.u32 	%r8992, 1, 0, %p3252;
	add.s32 	%r8993, %r8990, %r8992;
	ld.local.u32 	%r8994, [%rd3943+8];
	setp.gt.s32 	%p3253, %r8994, 0;
	selp.u32 	%r8995, 1, 0, %p3253;
	add.s32 	%r8996, %r8993, %r8995;
	ld.local.u32 	%r8997, [%rd3943+12];
	setp.gt.s32 	%p3254, %r8997, 0;
	selp.u32 	%r8998, 1, 0, %p3254;
	add.s32 	%r8999, %r8996, %r8998;
	ld.local.u32 	%r9000, [%rd3943+16];
	setp.gt.s32 	%p3255, %r9000, 0;
	selp.u32 	%r9001, 1, 0, %p3255;
	add.s32 	%r9002, %r8999, %r9001;
	ld.local.u32 	%r9003, [%rd3943+20];
	setp.gt.s32 	%p3256, %r9003, 0;
	selp.u32 	%r9004, 1, 0, %p3256;
	add.s32 	%r9005, %r9002, %r9004;
	ld.local.u32 	%r9006, [%rd3943+24];
	setp.gt.s32 	%p3257, %r9006, 0;
	selp.u32 	%r9007, 1, 0, %p3257;
	add.s32 	%r9008, %r9005, %r9007;
	ld.local.u32 	%r9009, [%rd3943+28];
	setp.gt.s32 	%p3258, %r9009, 0;
	selp.u32 	%r9010, 1, 0, %p3258;
	add.s32 	%r9011, %r9008, %r9010;
	ld.local.u32 	%r9012, [%rd3943+32];
	setp.gt.s32 	%p3259, %r9012, 0;
	selp.u32 	%r9013, 1, 0, %p3259;
	add.s32 	%r9014, %r9011, %r9013;
	ld.local.u32 	%r9015, [%rd3943+36];
	setp.gt.s32 	%p3260, %r9015, 0;
	selp.u32 	%r9016, 1, 0, %p3260;
	add.s32 	%r9017, %r9014, %r9016;
	ld.local.u32 	%r9018, [%rd3943+40];
	setp.gt.s32 	%p3261, %r9018, 0;
	selp.u32 	%r9019, 1, 0, %p3261;
	add.s32 	%r9020, %r9017, %r9019;
	ld.local.u32 	%r9021, [%rd3943+44];
	setp.gt.s32 	%p3262, %r9021, 0;
	selp.u32 	%r9022, 1, 0, %p3262;
	add.s32 	%r9023, %r9020, %r9022;
	ld.local.u32 	%r9024, [%rd3943+48];
	setp.gt.s32 	%p3263, %r9024, 0;
	selp.u32 	%r9025, 1, 0, %p3263;
	add.s32 	%r9026, %r9023, %r9025;
	ld.local.u32 	%r9027, [%rd3943+52];
	setp.gt.s32 	%p3264, %r9027, 0;
	selp.u32 	%r9028, 1, 0, %p3264;
	add.s32 	%r9029, %r9026, %r9028;
	ld.local.u32 	%r9030, [%rd3943+56];
	setp.gt.s32 	%p3265, %r9030, 0;
	selp.u32 	%r9031, 1, 0, %p3265;
	add.s32 	%r9032, %r9029, %r9031;
	ld.local.u32 	%r9033, [%rd3943+60];
	setp.gt.s32 	%p3266, %r9033, 0;
	selp.u32 	%r9034, 1, 0, %p3266;
	add.s32 	%r21778, %r9032, %r9034;
	add.s32 	%r21768, %r21768, 16;
	setp.ne.s32 	%p3267, %r21768, %r21774;
	@%p3267 bra 	$L__BB3_3238;
$L__BB3_3239:
	setp.eq.s32 	%p3268, %r1548, 0;
	@%p3268 bra 	$L__BB3_3249;
	and.b32  	%r1557, %r1437, 7;
	setp.lt.u32 	%p3269, %r1548, 8;
	@%p3269 bra 	$L__BB3_3242;
	mul.wide.u32 	%rd3944, %r21774, 4;
	add.s64 	%rd3945, %rd25, %rd3944;
	ld.local.u32 	%r9036, [%rd3945];
	setp.gt.s32 	%p3270, %r9036, 0;
	selp.u32 	%r9037, 1, 0, %p3270;
	add.s32 	%r9038, %r21778, %r9037;
	ld.local.u32 	%r9039, [%rd3945+4];
	setp.gt.s32 	%p3271, %r9039, 0;
	selp.u32 	%r9040, 1, 0, %p3271;
	add.s32 	%r9041, %r9038, %r9040;
	ld.local.u32 	%r9042, [%rd3945+8];
	setp.gt.s32 	%p3272, %r9042, 0;
	selp.u32 	%r9043, 1, 0, %p3272;
	add.s32 	%r9044, %r9041, %r9043;
	ld.local.u32 	%r9045, [%rd3945+12];
	setp.gt.s32 	%p3273, %r9045, 0;
	selp.u32 	%r9046, 1, 0, %p3273;
	add.s32 	%r9047, %r9044, %r9046;
	ld.local.u32 	%r9048, [%rd3945+16];
	setp.gt.s32 	%p3274, %r9048, 0;
	selp.u32 	%r9049, 1, 0, %p3274;
	add.s32 	%r9050, %r9047, %r9049;
	ld.local.u32 	%r9051, [%rd3945+20];
	setp.gt.s32 	%p3275, %r9051, 0;
	selp.u32 	%r9052, 1, 0, %p3275;
	add.s32 	%r9053, %r9050, %r9052;
	ld.local.u32 	%r9054, [%rd3945+24];
	setp.gt.s32 	%p3276, %r9054, 0;
	selp.u32 	%r9055, 1, 0, %p3276;
	add.s32 	%r9056, %r9053, %r9055;
	ld.local.u32 	%r9057, [%rd3945+28];
	setp.gt.s32 	%p3277, %r9057, 0;
	selp.u32 	%r9058, 1, 0, %p3277;
	add.s32 	%r21778, %r9056, %r9058;
	add.s32 	%r21774, %r21774, 8;
$L__BB3_3242:
	setp.eq.s32 	%p3278, %r1557, 0;
	@%p3278 bra 	$L__BB3_3249;
	and.b32  	%r1563, %r1437, 3;
	setp.lt.u32 	%p3279, %r1557, 4;
	@%p3279 bra 	$L__BB3_3245;
	mul.wide.u32 	%rd3946, %r21774, 4;
	add.s64 	%rd3947, %rd25, %rd3946;
	ld.local.u32 	%r9060, [%rd3947];
	setp.gt.s32 	%p3280, %r9060, 0;
	selp.u32 	%r9061, 1, 0, %p3280;
	add.s32 	%r9062, %r21778, %r9061;
	ld.local.u32 	%r9063, [%rd3947+4];
	setp.gt.s32 	%p3281, %r9063, 0;
	selp.u32 	%r9064, 1, 0, %p3281;
	add.s32 	%r9065, %r9062, %r9064;
	ld.local.u32 	%r9066, [%rd3947+8];
	setp.gt.s32 	%p3282, %r9066, 0;
	selp.u32 	%r9067, 1, 0, %p3282;
	add.s32 	%r9068, %r9065, %r9067;
	ld.local.u32 	%r9069, [%rd3947+12];
	setp.gt.s32 	%p3283, %r9069, 0;
	selp.u32 	%r9070, 1, 0, %p3283;
	add.s32 	%r21778, %r9068, %r9070;
	add.s32 	%r21774, %r21774, 4;
$L__BB3_3245:
	setp.eq.s32 	%p3284, %r1563, 0;
	@%p3284 bra 	$L__BB3_3249;
	mul.wide.u32 	%rd3948, %r21774, 4;
	add.s64 	%rd512, %rd25, %rd3948;
	ld.local.u32 	%r9071, [%rd512];
	setp.gt.s32 	%p3285, %r9071, 0;
	selp.u32 	%r9072, 1, 0, %p3285;
	add.s32 	%r21778, %r21778, %r9072;
	setp.eq.s32 	%p3286, %r1563, 1;
	@%p3286 bra 	$L__BB3_3249;
	ld.local.u32 	%r9073, [%rd512+4];
	setp.gt.s32 	%p3287, %r9073, 0;
	selp.u32 	%r9074, 1, 0, %p3287;
	add.s32 	%r21778, %r21778, %r9074;
	setp.eq.s32 	%p3288, %r1563, 2;
	@%p3288 bra 	$L__BB3_3249;
	ld.local.u32 	%r9075, [%rd512+8];
	setp.gt.s32 	%p3289, %r9075, 0;
	selp.u32 	%r9076, 1, 0, %p3289;
	add.s32 	%r21778, %r21778, %r9076;
$L__BB3_3249:
	shr.u32 	%r9077, %r21778, 1;
	add.s32 	%r9078, %r9077, -1;
	cvt.rn.f64.s32 	%fd10657, %r9078;
	add.f64 	%fd10658, %fd1768, 0dC016CCCCCCCCCCCD;
	fma.rn.f64 	%fd10659, %fd10657, 0dBFE0A2B1704FF434, %fd10658;
	add.f64 	%fd10660, %fd1537, %fd10659;
	add.f64 	%fd10661, %fd1767, 0d4069000000000000;
	div.rn.f64 	%fd10662, %fd10661, %fd10660;
	add.f64 	%fd10663, %fd10662, 0dC071126666666666;
	fma.rn.f64 	%fd23731, %fd10663, 0d4059000000000000, 0d3FE0000000000000;
$L__BB3_3250:
	cvt.rzi.s32.f64 	%r9079, %fd23731;
	cvt.rn.f64.s32 	%fd10664, %r9079;
	div.rn.f64 	%fd23732, %fd10664, 0d4059000000000000;
$L__BB3_3251:
	setp.gt.f64 	%p3290, %fd23732, %fd10;
	@%p3290 bra 	$L__BB3_4335;
	ld.local.u64 	%rd513, [%rd173];
	ld.local.u64 	%rd514, [%rd173+16];
	mov.b32 	%r21779, 0;
$L__BB3_3253:
	mov.u32 	%r1573, %r21779;
	cvt.u64.u32 	%rd3949, %r1573;
	add.s64 	%rd3950, %rd513, %rd3949;
	ld.u8 	%rs1893, [%rd3950];
	setp.ne.s16 	%p3291, %rs1893, 0;
	add.s32 	%r21779, %r1573, 1;
	@%p3291 bra 	$L__BB3_3253;
	and.b32  	%r9081, %r1573, 1;
	setp.eq.b32 	%p3292, %r9081, 1;
	@%p3292 bra 	$L__BB3_3277;
	setp.eq.s32 	%p3293, %r1573, 0;
	@%p3293 bra 	$L__BB3_3265;
	add.s32 	%r1575, %r1573, -2;
	shr.u32 	%r9083, %r1573, 1;
	max.u32 	%r1576, %r9083, 1;
	mov.b32 	%r21780, 0;
	mov.u32 	%r21781, %r21780;
$L__BB3_3257:
	add.s32 	%r1579, %r21781, 1;
	cvt.u64.u32 	%rd3951, %r21781;
	add.s64 	%rd3952, %rd513, %rd3951;
	ld.u8 	%rs184, [%rd3952+1];
	setp.ne.s16 	%p3294, %rs184, 65;
	add.s32 	%r9084, %r1575, %r21780;
	cvt.s64.s32 	%rd3953, %r9084;
	add.s64 	%rd3954, %rd513, %rd3953;
	ld.u8 	%rs185, [%rd3954];
	@%p3294 bra 	$L__BB3_3259;
	setp.ne.s16 	%p3295, %rs185, 84;
	@%p3295 bra 	$L__BB3_3277;
$L__BB3_3259:
	setp.ne.s16 	%p3296, %rs184, 84;
	@%p3296 bra 	$L__BB3_3261;
	setp.ne.s16 	%p3297, %rs185, 65;
	@%p3297 bra 	$L__BB3_3277;
$L__BB3_3261:
	setp.eq.s16 	%p3298, %rs184, 84;
	setp.eq.s16 	%p3299, %rs184, 65;
	setp.ne.s16 	%p3300, %rs185, 65;
	or.pred  	%p3301, %p3300, %p3298;
	setp.ne.s16 	%p3302, %rs185, 84;
	or.pred  	%p3303, %p3302, %p3299;
	and.pred  	%p3304, %p3301, %p3303;
	not.pred 	%p3305, %p3304;
	@%p3305 bra 	$L__BB3_3277;
	setp.eq.s16 	%p3306, %rs184, 67;
	setp.ne.s16 	%p3307, %rs185, 71;
	and.pred  	%p3308, %p3307, %p3306;
	@%p3308 bra 	$L__BB3_3277;
	setp.eq.s16 	%p3311, %rs184, 71;
	setp.ne.s16 	%p3312, %rs185, 67;
	xor.pred  	%p3313, %p3311, %p3312;
	or.pred  	%p3314, %p3307, %p3306;
	and.pred  	%p3315, %p3313, %p3314;
	not.pred 	%p3316, %p3315;
	@%p3316 bra 	$L__BB3_3277;
	not.b32 	%r21780, %r21781;
	setp.ne.s32 	%p3317, %r1579, %r1576;
	mov.u32 	%r21781, %r1579;
	@%p3317 bra 	$L__BB3_3257;
$L__BB3_3265:
	mov.b32 	%r21782, 0;
$L__BB3_3266:
	mov.u32 	%r1581, %r21782;
	cvt.u64.u32 	%rd3955, %r1581;
	add.s64 	%rd3956, %rd514, %rd3955;
	ld.u8 	%rs1899, [%rd3956];
	setp.ne.s16 	%p3318, %rs1899, 0;
	add.s32 	%r21782, %r1581, 1;
	@%p3318 bra 	$L__BB3_3266;
	and.b32  	%r9086, %r1581, 1;
	setp.eq.b32 	%p3319, %r9086, 1;
	@%p3319 bra 	$L__BB3_3277;
	setp.eq.s32 	%p3320, %r1581, 0;
	@%p3320 bra 	$L__BB3_3280;
	add.s32 	%r1583, %r1581, -2;
	shr.u32 	%r9088, %r1581, 1;
	max.u32 	%r1584, %r9088, 1;
	mov.b32 	%r21783, 0;
	mov.u32 	%r21784, %r21783;
$L__BB3_3270:
	add.s32 	%r1587, %r21784, 1;
	cvt.u64.u32 	%rd3957, %r21784;
	add.s64 	%rd3958, %rd514, %rd3957;
	ld.u8 	%rs186, [%rd3958+1];
	setp.ne.s16 	%p3321, %rs186, 65;
	add.s32 	%r9089, %r1583, %r21783;
	cvt.s64.s32 	%rd3959, %r9089;
	add.s64 	%rd3960, %rd514, %rd3959;
	ld.u8 	%rs187, [%rd3960];
	@%p3321 bra 	$L__BB3_3272;
	setp.ne.s16 	%p3322, %rs187, 84;
	@%p3322 bra 	$L__BB3_3277;
$L__BB3_3272:
	setp.ne.s16 	%p3323, %rs186, 84;
	@%p3323 bra 	$L__BB3_3274;
	setp.ne.s16 	%p3324, %rs187, 65;
	@%p3324 bra 	$L__BB3_3277;
$L__BB3_3274:
	setp.eq.s16 	%p3325, %rs186, 84;
	setp.eq.s16 	%p3326, %rs186, 65;
	setp.ne.s16 	%p3327, %rs187, 65;
	or.pred  	%p3328, %p3327, %p3325;
	setp.ne.s16 	%p3329, %rs187, 84;
	or.pred  	%p3330, %p3329, %p3326;
	and.pred  	%p3331, %p3328, %p3330;
	not.pred 	%p3332, %p3331;
	@%p3332 bra 	$L__BB3_3277;
	setp.eq.s16 	%p3333, %rs186, 67;
	setp.ne.s16 	%p3334, %rs187, 71;
	and.pred  	%p3335, %p3334, %p3333;
	@%p3335 bra 	$L__BB3_3277;
	setp.eq.s16 	%p3338, %rs186, 71;
	setp.ne.s16 	%p3339, %rs187, 67;
	xor.pred  	%p3340, %p3338, %p3339;
	or.pred  	%p3341, %p3334, %p3333;
	and.pred  	%p3342, %p3340, %p3341;
	@%p3342 bra 	$L__BB3_3279;
$L__BB3_3277:
	setp.gt.u32 	%p3344, %r2, 2146435070;
	mov.f64 	%fd23733, %fd2;
	@%p3344 bra 	$L__BB3_3282;
	setp.gt.u32 	%p3345, %r4, 1073127582;
	selp.f64 	%fd10665, %fd4, %fd3, %p3345;
	selp.u32 	%r9090, 1, 0, %p3345;
	add.s32 	%r9091, %r3, %r9090;
	add.f64 	%fd10666, %fd10665, 0dBFF0000000000000;
	add.f64 	%fd10667, %fd10665, 0d3FF0000000000000;
	rcp.approx.ftz.f64 	%fd10668, %fd10667;
	neg.f64 	%fd10669, %fd10667;
	fma.rn.f64 	%fd10670, %fd10669, %fd10668, 0d3FF0000000000000;
	fma.rn.f64 	%fd10671, %fd10670, %fd10670, %fd10670;
	fma.rn.f64 	%fd10672, %fd10671, %fd10668, %fd10668;
	mul.f64 	%fd10673, %fd10666, %fd10672;
	fma.rn.f64 	%fd10674, %fd10666, %fd10672, %fd10673;
	mul.f64 	%fd10675, %fd10674, %fd10674;
	fma.rn.f64 	%fd10676, %fd10675, 0d3EB1380B3AE80F1E, 0d3ED0EE258B7A8B04;
	fma.rn.f64 	%fd10677, %fd10676, %fd10675, 0d3EF3B2669F02676F;
	fma.rn.f64 	%fd10678, %fd10677, %fd10675, 0d3F1745CBA9AB0956;
	fma.rn.f64 	%fd10679, %fd10678, %fd10675, 0d3F3C71C72D1B5154;
	fma.rn.f64 	%fd10680, %fd10679, %fd10675, 0d3F624924923BE72D;
	fma.rn.f64 	%fd10681, %fd10680, %fd10675, 0d3F8999999999A3C4;
	fma.rn.f64 	%fd10682, %fd10681, %fd10675, 0d3FB5555555555554;
	sub.f64 	%fd10683, %fd10666, %fd10674;
	add.f64 	%fd10684, %fd10683, %fd10683;
	neg.f64 	%fd10685, %fd10674;
	fma.rn.f64 	%fd10686, %fd10685, %fd10666, %fd10684;
	mul.f64 	%fd10687, %fd10672, %fd10686;
	mul.f64 	%fd10688, %fd10675, %fd10682;
	fma.rn.f64 	%fd10689, %fd10688, %fd10674, %fd10687;
	xor.b32  	%r9092, %r9091, -2147483648;
	mov.b32 	%r9093, 1127219200;
	mov.b64 	%fd10690, {%r9092, %r9093};
	sub.f64 	%fd10691, %fd10690, %fd1;
	fma.rn.f64 	%fd10692, %fd10691, 0d3FE62E42FEFA39EF, %fd10674;
	fma.rn.f64 	%fd10693, %fd10691, 0dBFE62E42FEFA39EF, %fd10692;
	sub.f64 	%fd10694, %fd10693, %fd10674;
	sub.f64 	%fd10695, %fd10689, %fd10694;
	fma.rn.f64 	%fd10696, %fd10691, 0d3C7ABC9E3B39803F, %fd10695;
	add.f64 	%fd23733, %fd10692, %fd10696;
	bra.uni 	$L__BB3_3282;
$L__BB3_3279:
	not.b32 	%r21783, %r21784;
	setp.ne.s32 	%p3343, %r1587, %r1584;
	mov.u32 	%r21784, %r1587;
	@%p3343 bra 	$L__BB3_3270;
$L__BB3_3280:
	setp.gt.u32 	%p3346, %r5, 2146435070;
	mov.f64 	%fd23733, %fd5;
	@%p3346 bra 	$L__BB3_3282;
	setp.gt.u32 	%p3347, %r7, 1073127582;
	selp.f64 	%fd10697, %fd7, %fd6, %p3347;
	selp.u32 	%r9094, 1, 0, %p3347;
	add.s32 	%r9095, %r6, %r9094;
	add.f64 	%fd10698, %fd10697, 0dBFF0000000000000;
	add.f64 	%fd10699, %fd10697, 0d3FF0000000000000;
	rcp.approx.ftz.f64 	%fd10700, %fd10699;
	neg.f64 	%fd10701, %fd10699;
	fma.rn.f64 	%fd10702, %fd10701, %fd10700, 0d3FF0000000000000;
	fma.rn.f64 	%fd10703, %fd10702, %fd10702, %fd10702;
	fma.rn.f64 	%fd10704, %fd10703, %fd10700, %fd10700;
	mul.f64 	%fd10705, %fd10698, %fd10704;
	fma.rn.f64 	%fd10706, %fd10698, %fd10704, %fd10705;
	mul.f64 	%fd10707, %fd10706, %fd10706;
	fma.rn.f64 	%fd10708, %fd10707, 0d3EB1380B3AE80F1E, 0d3ED0EE258B7A8B04;
	fma.rn.f64 	%fd10709, %fd10708, %fd10707, 0d3EF3B2669F02676F;
	fma.rn.f64 	%fd10710, %fd10709, %fd10707, 0d3F1745CBA9AB0956;
	fma.rn.f64 	%fd10711, %fd10710, %fd10707, 0d3F3C71C72D1B5154;
	fma.rn.f64 	%fd10712, %fd10711, %fd10707, 0d3F624924923BE72D;
	fma.rn.f64 	%fd10713, %fd10712, %fd10707, 0d3F8999999999A3C4;
	fma.rn.f64 	%fd10714, %fd10713, %fd10707, 0d3FB5555555555554;
	sub.f64 	%fd10715, %fd10698, %fd10706;
	add.f64 	%fd10716, %fd10715, %fd10715;
	neg.f64 	%fd10717, %fd10706;
	fma.rn.f64 	%fd10718, %fd10717, %fd10698, %fd10716;
	mul.f64 	%fd10719, %fd10704, %fd10718;
	mul.f64 	%fd10720, %fd10707, %fd10714;
	fma.rn.f64 	%fd10721, %fd10720, %fd10706, %fd10719;
	xor.b32  	%r9096, %r9095, -2147483648;
	mov.b32 	%r9097, 1127219200;
	mov.b64 	%fd10722, {%r9096, %r9097};
	sub.f64 	%fd10723, %fd10722, %fd1;
	fma.rn.f64 	%fd10724, %fd10723, 0d3FE62E42FEFA39EF, %fd10706;
	fma.rn.f64 	%fd10725, %fd10723, 0dBFE62E42FEFA39EF, %fd10724;
	sub.f64 	%fd10726, %fd10725, %fd10706;
	sub.f64 	%fd10727, %fd10721, %fd10726;
	fma.rn.f64 	%fd10728, %fd10723, 0d3C7ABC9E3B39803F, %fd10727;
	add.f64 	%fd23733, %fd10724, %fd10728;
$L__BB3_3282:
	mul.f64 	%fd1776, %fd23733, 0d3FFFCB923A29C77A;
	mov.b32 	%r21785, 0;
$L__BB3_3283:
	mov.u32 	%r1589, %r21785;
	cvt.u64.u32 	%rd3961, %r1589;
	add.s64 	%rd3962, %rd514, %rd3961;
	ld.u8 	%rs1905, [%rd3962];
	setp.ne.s16 	%p3348, %rs1905, 0;
	add.s32 	%r21785, %r1589, 1;
	@%p3348 bra 	$L__BB3_3283;
	mov.b32 	%r21786, 0;
$L__BB3_3285:
	mov.u32 	%r1591, %r21786;
	cvt.u64.u32 	%rd3963, %r1591;
	add.s64 	%rd3964, %rd513, %rd3963;
	ld.u8 	%rs1906, [%rd3964];
	setp.ne.s16 	%p3349, %rs1906, 0;
	add.s32 	%r21786, %r1591, 1;
	@%p3349 bra 	$L__BB3_3285;
	setp.eq.s32 	%p3350, %r1589, 0;
	@%p3350 bra 	$L__BB3_3357;
	and.b32  	%r1593, %r1589, 3;
	setp.lt.u32 	%p3351, %r1589, 4;
	mov.b32 	%r21788, 1;
	@%p3351 bra 	$L__BB3_3326;
	and.b32  	%r1594, %r1589, 2147483644;
	mov.b32 	%r21788, 1;
$L__BB3_3289:
	mov.u32 	%r1595, %r21788;
	cvt.s64.s32 	%rd3965, %r1595;
	add.s64 	%rd515, %rd514, %rd3965;
	ld.u8 	%rs1908, [%rd515+-1];
	mov.b16 	%rs4550, 0;
	setp.gt.s16 	%p3352, %rs1908, 70;
	@%p3352 bra 	$L__BB3_3293;
	setp.eq.s16 	%p3355, %rs1908, 65;
	@%p3355 bra 	$L__BB3_3298;
	setp.eq.s16 	%p3356, %rs1908, 67;
	@%p3356 bra 	$L__BB3_3292;
	bra.uni 	$L__BB3_3297;
$L__BB3_3292:
	mov.b16 	%rs4550, 1;
	bra.uni 	$L__BB3_3298;
$L__BB3_3293:
	setp.eq.s16 	%p3353, %rs1908, 71;
	@%p3353 bra 	$L__BB3_3296;
	setp.ne.s16 	%p3354, %rs1908, 84;
	@%p3354 bra 	$L__BB3_3297;
	mov.b16 	%rs4550, 3;
	bra.uni 	$L__BB3_3298;
$L__BB3_3296:
	mov.b16 	%rs4550, 2;
	bra.uni 	$L__BB3_3298;
$L__BB3_3297:
	mov.b16 	%rs4550, 4;
$L__BB3_3298:
	cvt.u64.u32 	%rd3966, %r1595;
	add.s64 	%rd516, %rd32, %rd3966;
	st.local.u8 	[%rd516], %rs4550;
	ld.u8 	%rs1914, [%rd515];
	mov.b16 	%rs4551, 0;
	setp.gt.s16 	%p3357, %rs1914, 70;
	@%p3357 bra 	$L__BB3_3302;
	setp.eq.s16 	%p3360, %rs1914, 65;
	@%p3360 bra 	$L__BB3_3307;
	setp.eq.s16 	%p3361, %rs1914, 67;
	@%p3361 bra 	$L__BB3_3301;
	bra.uni 	$L__BB3_3306;
$L__BB3_3301:
	mov.b16 	%rs4551, 1;
	bra.uni 	$L__BB3_3307;
$L__BB3_3302:
	setp.eq.s16 	%p3358, %rs1914, 71;
	@%p3358 bra 	$L__BB3_3305;
	setp.ne.s16 	%p3359, %rs1914, 84;
	@%p3359 bra 	$L__BB3_3306;
	mov.b16 	%rs4551, 3;
	bra.uni 	$L__BB3_3307;
$L__BB3_3305:
	mov.b16 	%rs4551, 2;
	bra.uni 	$L__BB3_3307;
$L__BB3_3306:
	mov.b16 	%rs4551, 4;
$L__BB3_3307:
	st.local.u8 	[%rd516+1], %rs4551;
	ld.u8 	%rs1920, [%rd515+1];
	mov.b16 	%rs4552, 0;
	setp.gt.s16 	%p3362, %rs1920, 70;
	@%p3362 bra 	$L__BB3_3311;
	setp.eq.s16 	%p3365, %rs1920, 65;
	@%p3365 bra 	$L__BB3_3316;
	setp.eq.s16 	%p3366, %rs1920, 67;
	@%p3366 bra 	$L__BB3_3310;
	bra.uni 	$L__BB3_3315;
$L__BB3_3310:
	mov.b16 	%rs4552, 1;
	bra.uni 	$L__BB3_3316;
$L__BB3_3311:
	setp.eq.s16 	%p3363, %rs1920, 71;
	@%p3363 bra 	$L__BB3_3314;
	setp.ne.s16 	%p3364, %rs1920, 84;
	@%p3364 bra 	$L__BB3_3315;
	mov.b16 	%rs4552, 3;
	bra.uni 	$L__BB3_3316;
$L__BB3_3314:
	mov.b16 	%rs4552, 2;
	bra.uni 	$L__BB3_3316;
$L__BB3_3315:
	mov.b16 	%rs4552, 4;
$L__BB3_3316:
	st.local.u8 	[%rd516+2], %rs4552;
	ld.u8 	%rs1926, [%rd515+2];
	mov.b16 	%rs4553, 0;
	setp.gt.s16 	%p3367, %rs1926, 70;
	@%p3367 bra 	$L__BB3_3320;
	setp.eq.s16 	%p3370, %rs1926, 65;
	@%p3370 bra 	$L__BB3_3325;
	setp.eq.s16 	%p3371, %rs1926, 67;
	@%p3371 bra 	$L__BB3_3319;
	bra.uni 	$L__BB3_3324;
$L__BB3_3319:
	mov.b16 	%rs4553, 1;
	bra.uni 	$L__BB3_3325;
$L__BB3_3320:
	setp.eq.s16 	%p3368, %rs1926, 71;
	@%p3368 bra 	$L__BB3_3323;
	setp.ne.s16 	%p3369, %rs1926, 84;
	@%p3369 bra 	$L__BB3_3324;
	mov.b16 	%rs4553, 3;
	bra.uni 	$L__BB3_3325;
$L__BB3_3323:
	mov.b16 	%rs4553, 2;
	bra.uni 	$L__BB3_3325;
$L__BB3_3324:
	mov.b16 	%rs4553, 4;
$L__BB3_3325:
	st.local.u8 	[%rd516+3], %rs4553;
	add.s32 	%r21788, %r1595, 4;
	add.s32 	%r9102, %r1595, 3;
	setp.ne.s32 	%p3372, %r9102, %r1594;
	@%p3372 bra 	$L__BB3_3289;
$L__BB3_3326:
	setp.eq.s32 	%p3373, %r1593, 0;
	@%p3373 bra 	$L__BB3_3357;
	cvt.s64.s32 	%rd3967, %r21788;
	add.s64 	%rd517, %rd514, %rd3967;
	ld.u8 	%rs1932, [%rd517+-1];
	mov.b16 	%rs4554, 0;
	setp.gt.s16 	%p3374, %rs1932, 70;
	@%p3374 bra 	$L__BB3_3331;
	setp.eq.s16 	%p3377, %rs1932, 65;
	@%p3377 bra 	$L__BB3_3336;
	setp.eq.s16 	%p3378, %rs1932, 67;
	@%p3378 bra 	$L__BB3_3330;
	bra.uni 	$L__BB3_3335;
$L__BB3_3330:
	mov.b16 	%rs4554, 1;
	bra.uni 	$L__BB3_3336;
$L__BB3_3331:
	setp.eq.s16 	%p3375, %rs1932, 71;
	@%p3375 bra 	$L__BB3_3334;
	setp.ne.s16 	%p3376, %rs1932, 84;
	@%p3376 bra 	$L__BB3_3335;
	mov.b16 	%rs4554, 3;
	bra.uni 	$L__BB3_3336;
$L__BB3_3334:
	mov.b16 	%rs4554, 2;
	bra.uni 	$L__BB3_3336;
$L__BB3_3335:
	mov.b16 	%rs4554, 4;
$L__BB3_3336:
	cvt.u64.u32 	%rd3968, %r21788;
	add.s64 	%rd518, %rd32, %rd3968;
	st.local.u8 	[%rd518], %rs4554;
	setp.eq.s32 	%p3379, %r1593, 1;
	@%p3379 bra 	$L__BB3_3357;
	ld.u8 	%rs1938, [%rd517];
	mov.b16 	%rs4555, 0;
	setp.gt.s16 	%p3380, %rs1938, 70;
	@%p3380 bra 	$L__BB3_3341;
	setp.eq.s16 	%p3383, %rs1938, 65;
	@%p3383 bra 	$L__BB3_3346;
	setp.eq.s16 	%p3384, %rs1938, 67;
	@%p3384 bra 	$L__BB3_3340;
	bra.uni 	$L__BB3_3345;
$L__BB3_3340:
	mov.b16 	%rs4555, 1;
	bra.uni 	$L__BB3_3346;
$L__BB3_3341:
	setp.eq.s16 	%p3381, %rs1938, 71;
	@%p3381 bra 	$L__BB3_3344;
	setp.ne.s16 	%p3382, %rs1938, 84;
	@%p3382 bra 	$L__BB3_3345;
	mov.b16 	%rs4555, 3;
	bra.uni 	$L__BB3_3346;
$L__BB3_3344:
	mov.b16 	%rs4555, 2;
	bra.uni 	$L__BB3_3346;
$L__BB3_3345:
	mov.b16 	%rs4555, 4;
$L__BB3_3346:
	add.s32 	%r9103, %r21788, 1;
	cvt.u64.u32 	%rd3969, %r9103;
	add.s64 	%rd3970, %rd32, %rd3969;
	st.local.u8 	[%rd3970], %rs4555;
	setp.eq.s32 	%p3385, %r1593, 2;
	@%p3385 bra 	$L__BB3_3357;
	ld.u8 	%rs1944, [%rd517+1];
	mov.b16 	%rs4556, 0;
	setp.gt.s16 	%p3386, %rs1944, 70;
	@%p3386 bra 	$L__BB3_3351;
	setp.eq.s16 	%p3389, %rs1944, 65;
	@%p3389 bra 	$L__BB3_3356;
	setp.eq.s16 	%p3390, %rs1944, 67;
	@%p3390 bra 	$L__BB3_3350;
	bra.uni 	$L__BB3_3355;
$L__BB3_3350:
	mov.b16 	%rs4556, 1;
	bra.uni 	$L__BB3_3356;
$L__BB3_3351:
	setp.eq.s16 	%p3387, %rs1944, 71;
	@%p3387 bra 	$L__BB3_3354;
	setp.ne.s16 	%p3388, %rs1944, 84;
	@%p3388 bra 	$L__BB3_3355;
	mov.b16 	%rs4556, 3;
	bra.uni 	$L__BB3_3356;
$L__BB3_3354:
	mov.b16 	%rs4556, 2;
	bra.uni 	$L__BB3_3356;
$L__BB3_3355:
	mov.b16 	%rs4556, 4;
$L__BB3_3356:
	st.local.u8 	[%rd518+2], %rs4556;
$L__BB3_3357:
	setp.eq.s32 	%p3391, %r1591, 0;
	@%p3391 bra 	$L__BB3_3428;
	and.b32  	%r1598, %r1591, 3;
	setp.lt.u32 	%p3392, %r1591, 4;
	mov.b32 	%r21790, 1;
	@%p3392 bra 	$L__BB3_3397;
	and.b32  	%r1599, %r1591, 2147483644;
	mov.b32 	%r21790, 1;
$L__BB3_3360:
	sub.s32 	%r9106, %r1591, %r21790;
	cvt.u64.u32 	%rd3971, %r9106;
	add.s64 	%rd3972, %rd513, %rd3971;
	ld.u8 	%rs1950, [%rd3972];
	mov.b16 	%rs4557, 0;
	setp.gt.s16 	%p3393, %rs1950, 70;
	@%p3393 bra 	$L__BB3_3364;
	setp.eq.s16 	%p3396, %rs1950, 65;
	@%p3396 bra 	$L__BB3_3369;
	setp.eq.s16 	%p3397, %rs1950, 67;
	@%p3397 bra 	$L__BB3_3363;
	bra.uni 	$L__BB3_3368;
$L__BB3_3363:
	mov.b16 	%rs4557, 1;
	bra.uni 	$L__BB3_3369;
$L__BB3_3364:
	setp.eq.s16 	%p3394, %rs1950, 71;
	@%p3394 bra 	$L__BB3_3367;
	setp.ne.s16 	%p3395, %rs1950, 84;
	@%p3395 bra 	$L__BB3_3368;
	mov.b16 	%rs4557, 3;
	bra.uni 	$L__BB3_3369;
$L__BB3_3367:
	mov.b16 	%rs4557, 2;
	bra.uni 	$L__BB3_3369;
$L__BB3_3368:
	mov.b16 	%rs4557, 4;
$L__BB3_3369:
	cvt.u64.u32 	%rd3973, %r21790;
	add.s64 	%rd519, %rd33, %rd3973;
	st.local.u8 	[%rd519], %rs4557;
	not.b32 	%r9107, %r21790;
	add.s32 	%r9108, %r1591, %r9107;
	cvt.u64.u32 	%rd3974, %r9108;
	add.s64 	%rd3975, %rd513, %rd3974;
	ld.u8 	%rs1956, [%rd3975];
	mov.b16 	%rs4558, 0;
	setp.gt.s16 	%p3398, %rs1956, 70;
	@%p3398 bra 	$L__BB3_3373;
	setp.eq.s16 	%p3401, %rs1956, 65;
	@%p3401 bra 	$L__BB3_3378;
	setp.eq.s16 	%p3402, %rs1956, 67;
	@%p3402 bra 	$L__BB3_3372;
	bra.uni 	$L__BB3_3377;
$L__BB3_3372:
	mov.b16 	%rs4558, 1;
	bra.uni 	$L__BB3_3378;
$L__BB3_3373:
	setp.eq.s16 	%p3399, %rs1956, 71;
	@%p3399 bra 	$L__BB3_3376;
	setp.ne.s16 	%p3400, %rs1956, 84;
	@%p3400 bra 	$L__BB3_3377;
	mov.b16 	%rs4558, 3;
	bra.uni 	$L__BB3_3378;
$L__BB3_3376:
	mov.b16 	%rs4558, 2;
	bra.uni 	$L__BB3_3378;
$L__BB3_3377:
	mov.b16 	%rs4558, 4;
$L__BB3_3378:
	st.local.u8 	[%rd519+1], %rs4558;
	sub.s32 	%r9109, %r1591, %r21790;
	add.s32 	%r9110, %r9109, -2;
	cvt.u64.u32 	%rd3976, %r9110;
	add.s64 	%rd3977, %rd513, %rd3976;
	ld.u8 	%rs1962, [%rd3977];
	mov.b16 	%rs4559, 0;
	setp.gt.s16 	%p3403, %rs1962, 70;
	@%p3403 bra 	$L__BB3_3382;
	setp.eq.s16 	%p3406, %rs1962, 65;
	@%p3406 bra 	$L__BB3_3387;
	setp.eq.s16 	%p3407, %rs1962, 67;
	@%p3407 bra 	$L__BB3_3381;
	bra.uni 	$L__BB3_3386;
$L__BB3_3381:
	mov.b16 	%rs4559, 1;
	bra.uni 	$L__BB3_3387;
$L__BB3_3382:
	setp.eq.s16 	%p3404, %rs1962, 71;
	@%p3404 bra 	$L__BB3_3385;
	setp.ne.s16 	%p3405, %rs1962, 84;
	@%p3405 bra 	$L__BB3_3386;
	mov.b16 	%rs4559, 3;
	bra.uni 	$L__BB3_3387;
$L__BB3_3385:
	mov.b16 	%rs4559, 2;
	bra.uni 	$L__BB3_3387;
$L__BB3_3386:
	mov.b16 	%rs4559, 4;
$L__BB3_3387:
	st.local.u8 	[%rd519+2], %rs4559;
	add.s32 	%r1601, %r21790, 3;
	sub.s32 	%r9111, %r1591, %r1601;
	cvt.u64.u32 	%rd3978, %r9111;
	add.s64 	%rd3979, %rd513, %rd3978;
	ld.u8 	%rs1968, [%rd3979];
	mov.b16 	%rs4560, 0;
	setp.gt.s16 	%p3408, %rs1968, 70;
	@%p3408 bra 	$L__BB3_3391;
	setp.eq.s16 	%p3411, %rs1968, 65;
	@%p3411 bra 	$L__BB3_3396;
	setp.eq.s16 	%p3412, %rs1968, 67;
	@%p3412 bra 	$L__BB3_3390;
	bra.uni 	$L__BB3_3395;
$L__BB3_3390:
	mov.b16 	%rs4560, 1;
	bra.uni 	$L__BB3_3396;
$L__BB3_3391:
	setp.eq.s16 	%p3409, %rs1968, 71;
	@%p3409 bra 	$L__BB3_3394;
	setp.ne.s16 	%p3410, %rs1968, 84;
	@%p3410 bra 	$L__BB3_3395;
	mov.b16 	%rs4560, 3;
	bra.uni 	$L__BB3_3396;
$L__BB3_3394:
	mov.b16 	%rs4560, 2;
	bra.uni 	$L__BB3_3396;
$L__BB3_3395:
	mov.b16 	%rs4560, 4;
$L__BB3_3396:
	st.local.u8 	[%rd519+3], %rs4560;
	add.s32 	%r21790, %r21790, 4;
	setp.ne.s32 	%p3413, %r1601, %r1599;
	@%p3413 bra 	$L__BB3_3360;
$L__BB3_3397:
	setp.eq.s32 	%p3414, %r1598, 0;
	@%p3414 bra 	$L__BB3_3428;
	sub.s32 	%r9112, %r1591, %r21790;
	cvt.u64.u32 	%rd3980, %r9112;
	add.s64 	%rd3981, %rd513, %rd3980;
	ld.u8 	%rs1974, [%rd3981];
	mov.b16 	%rs4561, 0;
	setp.gt.s16 	%p3415, %rs1974, 70;
	@%p3415 bra 	$L__BB3_3402;
	setp.eq.s16 	%p3418, %rs1974, 65;
	@%p3418 bra 	$L__BB3_3407;
	setp.eq.s16 	%p3419, %rs1974, 67;
	@%p3419 bra 	$L__BB3_3401;
	bra.uni 	$L__BB3_3406;
$L__BB3_3401:
	mov.b16 	%rs4561, 1;
	bra.uni 	$L__BB3_3407;
$L__BB3_3402:
	setp.eq.s16 	%p3416, %rs1974, 71;
	@%p3416 bra 	$L__BB3_3405;
	setp.ne.s16 	%p3417, %rs1974, 84;
	@%p3417 bra 	$L__BB3_3406;
	mov.b16 	%rs4561, 3;
	bra.uni 	$L__BB3_3407;
$L__BB3_3405:
	mov.b16 	%rs4561, 2;
	bra.uni 	$L__BB3_3407;
$L__BB3_3406:
	mov.b16 	%rs4561, 4;
$L__BB3_3407:
	cvt.u64.u32 	%rd3982, %r21790;
	add.s64 	%rd520, %rd33, %rd3982;
	st.local.u8 	[%rd520], %rs4561;
	setp.eq.s32 	%p3420, %r1598, 1;
	@%p3420 bra 	$L__BB3_3428;
	not.b32 	%r9113, %r21790;
	add.s32 	%r9114, %r1591, %r9113;
	cvt.u64.u32 	%rd3983, %r9114;
	add.s64 	%rd3984, %rd513, %rd3983;
	ld.u8 	%rs1980, [%rd3984];
	mov.b16 	%rs4562, 0;
	setp.gt.s16 	%p3421, %rs1980, 70;
	@%p3421 bra 	$L__BB3_3412;
	setp.eq.s16 	%p3424, %rs1980, 65;
	@%p3424 bra 	$L__BB3_3417;
	setp.eq.s16 	%p3425, %rs1980, 67;
	@%p3425 bra 	$L__BB3_3411;
	bra.uni 	$L__BB3_3416;
$L__BB3_3411:
	mov.b16 	%rs4562, 1;
	bra.uni 	$L__BB3_3417;
$L__BB3_3412:
	setp.eq.s16 	%p3422, %rs1980, 71;
	@%p3422 bra 	$L__BB3_3415;
	setp.ne.s16 	%p3423, %rs1980, 84;
	@%p3423 bra 	$L__BB3_3416;
	mov.b16 	%rs4562, 3;
	bra.uni 	$L__BB3_3417;
$L__BB3_3415:
	mov.b16 	%rs4562, 2;
	bra.uni 	$L__BB3_3417;
$L__BB3_3416:
	mov.b16 	%rs4562, 4;
$L__BB3_3417:
	st.local.u8 	[%rd520+1], %rs4562;
	setp.eq.s32 	%p3426, %r1598, 2;
	@%p3426 bra 	$L__BB3_3428;
	sub.s32 	%r9115, %r1591, %r21790;
	add.s32 	%r9116, %r9115, -2;
	cvt.u64.u32 	%rd3985, %r9116;
	add.s64 	%rd3986, %rd513, %rd3985;
	ld.u8 	%rs1986, [%rd3986];
	mov.b16 	%rs4563, 0;
	setp.gt.s16 	%p3427, %rs1986, 70;
	@%p3427 bra 	$L__BB3_3422;
	setp.eq.s16 	%p3430, %rs1986, 65;
	@%p3430 bra 	$L__BB3_3427;
	setp.eq.s16 	%p3431, %rs1986, 67;
	@%p3431 bra 	$L__BB3_3421;
	bra.uni 	$L__BB3_3426;
$L__BB3_3421:
	mov.b16 	%rs4563, 1;
	bra.uni 	$L__BB3_3427;
$L__BB3_3422:
	setp.eq.s16 	%p3428, %rs1986, 71;
	@%p3428 bra 	$L__BB3_3425;
	setp.ne.s16 	%p3429, %rs1986, 84;
	@%p3429 bra 	$L__BB3_3426;
	mov.b16 	%rs4563, 3;
	bra.uni 	$L__BB3_3427;
$L__BB3_3425:
	mov.b16 	%rs4563, 2;
	bra.uni 	$L__BB3_3427;
$L__BB3_3426:
	mov.b16 	%rs4563, 4;
$L__BB3_3427:
	st.local.u8 	[%rd520+2], %rs4563;
$L__BB3_3428:
	cvt.u64.u32 	%rd3987, %r1591;
	cvt.u64.u32 	%rd3988, %r1589;
	add.s64 	%rd3989, %rd33, %rd3987;
	mov.b16 	%rs1991, 4;
	st.local.u8 	[%rd3989+1], %rs1991;
	st.local.u8 	[%rd33], %rs1991;
	add.s64 	%rd521, %rd32, %rd3988;
	st.local.u8 	[%rd521+1], %rs1991;
	st.local.u8 	[%rd32], %rs1991;
	@%p3350 bra 	$L__BB3_3507;
	and.b32  	%r1604, %r1591, 3;
	and.b32  	%r1605, %r1591, 2147483644;
	mov.b32 	%r21791, 1;
$L__BB3_3430:
	mov.u32 	%r1606, %r21791;
	@%p3391 bra 	$L__BB3_3458;
	setp.lt.u32 	%p3434, %r1591, 4;
	cvt.u64.u32 	%rd3990, %r1606;
	add.s64 	%rd3991, %rd32, %rd3990;
	ld.local.s8 	%r1607, [%rd3991];
	add.s32 	%r9119, %r1606, -1;
	mul.lo.s32 	%r1608, %r9119, %r1591;
	add.s32 	%r1609, %r1608, -1;
	mov.b32 	%r21793, 1;
	@%p3434 bra 	$L__BB3_3446;
	mov.b32 	%r21793, 1;
$L__BB3_3433:
	cvt.u64.u32 	%rd3992, %r21793;
	add.s64 	%rd522, %rd33, %rd3992;
	ld.local.s8 	%r9121, [%rd522];
	add.s32 	%r9122, %r9121, %r1607;
	setp.eq.s32 	%p3435, %r9122, 3;
	@%p3435 bra 	$L__BB3_3435;
	add.s32 	%r9123, %r1609, %r21793;
	mul.wide.s32 	%rd3993, %r9123, 8;
	add.s64 	%rd3994, %rd28, %rd3993;
	mov.b64 	%rd3995, 9218868437227405312;
	st.local.u64 	[%rd3994], %rd3995;
	add.s64 	%rd3996, %rd29, %rd3993;
	mov.b64 	%rd3997, -4616189618054758400;
	st.local.u64 	[%rd3996], %rd3997;
	bra.uni 	$L__BB3_3436;
$L__BB3_3435:
	add.s32 	%r9124, %r1609, %r21793;
	mul.wide.s32 	%rd3998, %r9124, 8;
	add.s64 	%rd3999, %rd28, %rd3998;
	mov.b64 	%rd4000, 0;
	st.local.u64 	[%rd3999], %rd4000;
	add.s64 	%rd4001, %rd29, %rd3998;
	mov.b64 	%rd4002, -4564063970805153792;
	st.local.u64 	[%rd4001], %rd4002;
$L__BB3_3436:
	ld.local.s8 	%r9125, [%rd522+1];
	add.s32 	%r9126, %r9125, %r1607;
	setp.eq.s32 	%p3436, %r9126, 3;
	@%p3436 bra 	$L__BB3_3438;
	add.s32 	%r9127, %r1608, %r21793;
	mul.wide.s32 	%rd4003, %r9127, 8;
	add.s64 	%rd4004, %rd28, %rd4003;
	mov.b64 	%rd4005, 9218868437227405312;
	st.local.u64 	[%rd4004], %rd4005;
	add.s64 	%rd4006, %rd29, %rd4003;
	mov.b64 	%rd4007, -4616189618054758400;
	st.local.u64 	[%rd4006], %rd4007;
	bra.uni 	$L__BB3_3439;
$L__BB3_3438:
	add.s32 	%r9128, %r1608, %r21793;
	mul.wide.s32 	%rd4008, %r9128, 8;
	add.s64 	%rd4009, %rd28, %rd4008;
	mov.b64 	%rd4010, 0;
	st.local.u64 	[%rd4009], %rd4010;
	add.s64 	%rd4011, %rd29, %rd4008;
	mov.b64 	%rd4012, -4564063970805153792;
	st.local.u64 	[%rd4011], %rd4012;
$L__BB3_3439:
	add.s32 	%r1611, %r21793, 2;
	ld.local.s8 	%r9129, [%rd522+2];
	add.s32 	%r9130, %r9129, %r1607;
	setp.eq.s32 	%p3437, %r9130, 3;
	@%p3437 bra 	$L__BB3_3441;
	add.s32 	%r9131, %r1609, %r1611;
	mul.wide.s32 	%rd4013, %r9131, 8;
	add.s64 	%rd4014, %rd28, %rd4013;
	mov.b64 	%rd4015, 9218868437227405312;
	st.local.u64 	[%rd4014], %rd4015;
	add.s64 	%rd4016, %rd29, %rd4013;
	mov.b64 	%rd4017, -4616189618054758400;
	st.local.u64 	[%rd4016], %rd4017;
	bra.uni 	$L__BB3_3442;
$L__BB3_3441:
	add.s32 	%r9132, %r1609, %r1611;
	mul.wide.s32 	%rd4018, %r9132, 8;
	add.s64 	%rd4019, %rd28, %rd4018;
	mov.b64 	%rd4020, 0;
	st.local.u64 	[%rd4019], %rd4020;
	add.s64 	%rd4021, %rd29, %rd4018;
	mov.b64 	%rd4022, -4564063970805153792;
	st.local.u64 	[%rd4021], %rd4022;
$L__BB3_3442:
	add.s32 	%r1612, %r21793, 3;
	ld.local.s8 	%r9133, [%rd522+3];
	add.s32 	%r9134, %r9133, %r1607;
	setp.eq.s32 	%p3438, %r9134, 3;
	@%p3438 bra 	$L__BB3_3444;
	add.s32 	%r9135, %r1609, %r1612;
	mul.wide.s32 	%rd4023, %r9135, 8;
	add.s64 	%rd4024, %rd28, %rd4023;
	mov.b64 	%rd4025, 9218868437227405312;
	st.local.u64 	[%rd4024], %rd4025;
	add.s64 	%rd4026, %rd29, %rd4023;
	mov.b64 	%rd4027, -4616189618054758400;
	st.local.u64 	[%rd4026], %rd4027;
	bra.uni 	$L__BB3_3445;
$L__BB3_3444:
	add.s32 	%r9136, %r1609, %r1612;
	mul.wide.s32 	%rd4028, %r9136, 8;
	add.s64 	%rd4029, %rd28, %rd4028;
	mov.b64 	%rd4030, 0;
	st.local.u64 	[%rd4029], %rd4030;
	add.s64 	%rd4031, %rd29, %rd4028;
	mov.b64 	%rd4032, -4564063970805153792;
	st.local.u64 	[%rd4031], %rd4032;
$L__BB3_3445:
	add.s32 	%r21793, %r21793, 4;
	setp.ne.s32 	%p3439, %r1612, %r1605;
	@%p3439 bra 	$L__BB3_3433;
$L__BB3_3446:
	setp.eq.s32 	%p3440, %r1604, 0;
	@%p3440 bra 	$L__BB3_3458;
	cvt.u64.u32 	%rd4033, %r21793;
	add.s64 	%rd523, %rd33, %rd4033;
	ld.local.s8 	%r9137, [%rd523];
	add.s32 	%r9138, %r9137, %r1607;
	setp.eq.s32 	%p3441, %r9138, 3;
	@%p3441 bra 	$L__BB3_3449;
	add.s32 	%r9139, %r1609, %r21793;
	mul.wide.s32 	%rd4034, %r9139, 8;
	add.s64 	%rd4035, %rd28, %rd4034;
	mov.b64 	%rd4036, 9218868437227405312;
	st.local.u64 	[%rd4035], %rd4036;
	add.s64 	%rd4037, %rd29, %rd4034;
	mov.b64 	%rd4038, -4616189618054758400;
	st.local.u64 	[%rd4037], %rd4038;
	bra.uni 	$L__BB3_3450;
$L__BB3_3449:
	add.s32 	%r9140, %r1609, %r21793;
	mul.wide.s32 	%rd4039, %r9140, 8;
	add.s64 	%rd4040, %rd28, %rd4039;
	mov.b64 	%rd4041, 0;
	st.local.u64 	[%rd4040], %rd4041;
	add.s64 	%rd4042, %rd29, %rd4039;
	mov.b64 	%rd4043, -4564063970805153792;
	st.local.u64 	[%rd4042], %rd4043;
$L__BB3_3450:
	setp.eq.s32 	%p3442, %r1604, 1;
	@%p3442 bra 	$L__BB3_3458;
	ld.local.s8 	%r9141, [%rd523+1];
	add.s32 	%r9142, %r9141, %r1607;
	setp.eq.s32 	%p3443, %r9142, 3;
	@%p3443 bra 	$L__BB3_3453;
	add.s32 	%r9143, %r1608, %r21793;
	mul.wide.s32 	%rd4044, %r9143, 8;
	add.s64 	%rd4045, %rd28, %rd4044;
	mov.b64 	%rd4046, 9218868437227405312;
	st.local.u64 	[%rd4045], %rd4046;
	add.s64 	%rd4047, %rd29, %rd4044;
	mov.b64 	%rd4048, -4616189618054758400;
	st.local.u64 	[%rd4047], %rd4048;
	bra.uni 	$L__BB3_3454;
$L__BB3_3453:
	add.s32 	%r9144, %r1608, %r21793;
	mul.wide.s32 	%rd4049, %r9144, 8;
	add.s64 	%rd4050, %rd28, %rd4049;
	mov.b64 	%rd4051, 0;
	st.local.u64 	[%rd4050], %rd4051;
	add.s64 	%rd4052, %rd29, %rd4049;
	mov.b64 	%rd4053, -4564063970805153792;
	st.local.u64 	[%rd4052], %rd4053;
$L__BB3_3454:
	setp.eq.s32 	%p3444, %r1604, 2;
	add.s32 	%r1615, %r21793, 2;
	@%p3444 bra 	$L__BB3_3458;
	ld.local.s8 	%r9145, [%rd523+2];
	add.s32 	%r9146, %r9145, %r1607;
	setp.eq.s32 	%p3445, %r9146, 3;
	@%p3445 bra 	$L__BB3_3457;
	add.s32 	%r9147, %r1609, %r1615;
	mul.wide.s32 	%rd4054, %r9147, 8;
	add.s64 	%rd4055, %rd28, %rd4054;
	mov.b64 	%rd4056, 9218868437227405312;
	st.local.u64 	[%rd4055], %rd4056;
	add.s64 	%rd4057, %rd29, %rd4054;
	mov.b64 	%rd4058, -4616189618054758400;
	st.local.u64 	[%rd4057], %rd4058;
	bra.uni 	$L__BB3_3458;
$L__BB3_3457:
	add.s32 	%r9148, %r1609, %r1615;
	mul.wide.s32 	%rd4059, %r9148, 8;
	add.s64 	%rd4060, %rd28, %rd4059;
	mov.b64 	%rd4061, 0;
	st.local.u64 	[%rd4060], %rd4061;
	add.s64 	%rd4062, %rd29, %rd4059;
	mov.b64 	%rd4063, -4564063970805153792;
	st.local.u64 	[%rd4062], %rd4063;
$L__BB3_3458:
	add.s32 	%r21791, %r1606, 1;
	setp.ne.s32 	%p3446, %r1606, %r1589;
	@%p3446 bra 	$L__BB3_3430;
	mov.b32 	%r21794, 1;
$L__BB3_3460:
	@%p3391 bra 	$L__BB3_3506;
	add.s32 	%r1618, %r21794, -1;
	mul.lo.s32 	%r9151, %r1618, %r1591;
	add.s32 	%r1619, %r9151, -1;
	cvt.u64.u32 	%rd4064, %r21794;
	add.s64 	%rd524, %rd32, %rd4064;
	sub.s32 	%r9152, %r9151, %r1591;
	add.s32 	%r1620, %r9152, -2;
	mov.b32 	%r21795, 1;
$L__BB3_3462:
	mov.u32 	%r1621, %r21795;
	add.s32 	%r1622, %r1619, %r1621;
	mul.wide.s32 	%rd4065, %r1622, 8;
	add.s64 	%rd525, %rd28, %rd4065;
	ld.local.f64 	%fd23768, [%rd525];
	abs.f64 	%fd10729, %fd23768;
	setp.geu.f64 	%p3448, %fd10729, 0d41CDCD64FF800000;
	@%p3448 bra 	$L__BB3_3505;
	ld.local.u8 	%rs202, [%rd524];
	cvt.u32.u16 	%r9153, %rs202;
	cvt.s32.s8 	%r9154, %r9153;
	cvt.u64.u32 	%rd4066, %r1621;
	add.s64 	%rd526, %rd33, %rd4066;
	ld.local.u8 	%rs203, [%rd526];
	cvt.u64.u16 	%rd4067, %rs203;
	cvt.s64.s8 	%rd527, %rd4067;
	cvt.u32.u16 	%r9155, %rs203;
	cvt.s32.s8 	%r9156, %r9155;
	add.s32 	%r9157, %r9156, %r9154;
	setp.eq.s32 	%p3449, %r9157, 3;
	mul.wide.s32 	%rd4068, %r1622, 8;
	add.s64 	%rd528, %rd29, %rd4068;
	@%p3449 bra 	$L__BB3_3465;
	mov.b64 	%rd4069, -4616189618054758400;
	st.local.u64 	[%rd528], %rd4069;
	mov.b64 	%rd4070, 9218868437227405312;
	st.local.u64 	[%rd525], %rd4070;
	mov.f64 	%fd23739, 0dBFF0000000000000;
	mov.f64 	%fd23768, 0d7FF0000000000000;
	mov.f64 	%fd23738, %fd23768;
	bra.uni 	$L__BB3_3476;
$L__BB3_3465:
	cvt.u32.u16 	%r9158, %rs202;
	cvt.s32.s8 	%r9159, %r9158;
	mul.wide.s32 	%rd4071, %r9159, 5;
	add.s64 	%rd529, %rd4071, %rd527;
	shl.b64 	%rd4072, %rd529, 3;
	add.s64 	%rd4073, %rd1, %rd4072;
	ld.global.f64 	%fd23739, [%rd4073+45440];
	ld.local.u8 	%rs1992, [%rd524+-1];
	cvt.u64.u16 	%rd4074, %rs1992;
	cvt.s64.s8 	%rd530, %rd4074;
	cvt.u32.u16 	%r9160, %rs203;
	ld.local.s8 	%rs1993, [%rd526+-1];
	cvt.u32.u16 	%r9161, %rs1993;
	prmt.b32 	%r9162, %r9161, %r9160, 0x3340U;
	prmt.b32 	%r9163, %r9158, 0, 0x3340U;
	prmt.b32 	%r9164, %r9162, %r9163, 0x5410U;
	cvt.u32.u16 	%r9165, %rs1992;
	cvt.s32.s8 	%r9166, %r9165;
	mov.b32 	%r9167, 359705;
	dp4a.s32.u32 	%r9168, %r9164, %r9167, %r9166;
	mul.wide.s32 	%rd4075, %r9168, 8;
	add.s64 	%rd4076, %rd1, %rd4075;
	ld.global.f64 	%fd10732, [%rd4076+35440];
	add.f64 	%fd10733, %fd23739, %fd10732;
	ld.global.f64 	%fd23738, [%rd4073+45640];
	ld.global.f64 	%fd10734, [%rd4076+40440];
	add.f64 	%fd10735, %fd23738, %fd10734;
	abs.f64 	%fd10736, %fd10735;
	setp.gt.f64 	%p3450, %fd10736, 0d41CDCD64FF800000;
	selp.f64 	%fd1780, 0dBFF0000000000000, %fd10733, %p3450;
	selp.f64 	%fd1781, 0d7FF0000000000000, %fd10735, %p3450;
	cvt.u16.u64 	%rs1994, %rd527;
	mov.b32 	%r9169, {%rs1993, %rs1994};
	mov.b32 	%r9170, 6405;
	dp2a.lo.s32.u32 	%r9171, %r9169, %r9170, %r9159;
	mul.wide.s32 	%rd4077, %r9171, 8;
	add.s64 	%rd531, %rd1, %rd4077;
	ld.global.f64 	%fd1782, [%rd531+21000];
	abs.f64 	%fd10737, %fd1782;
	setp.geu.f64 	%p3451, %fd10737, 0d41CDCD64FF800000;
	@%p3451 bra 	$L__BB3_3469;
	mad.lo.s64 	%rd4081, %rd527, 24, %rd529;
	add.s64 	%rd4082, %rd4081, %rd530;
	shl.b64 	%rd4083, %rd4082, 3;
	add.s64 	%rd532, %rd1, %rd4083;
	ld.global.f64 	%fd1783, [%rd532+23000];
	abs.f64 	%fd10752, %fd1783;
	setp.lt.f64 	%p3456, %fd10752, 0d41CDCD64FF800000;
	@%p3456 bra 	$L__BB3_3472;
	ld.global.f64 	%fd10753, [%rd531+20000];
	add.f64 	%fd10754, %fd23739, %fd10753;
	add.f64 	%fd10755, %fd23738, %fd1782;
	abs.f64 	%fd10756, %fd10755;
	setp.gt.f64 	%p3457, %fd10756, 0d41CDCD64FF800000;
	selp.f64 	%fd23734, 0dBFF0000000000000, %fd10754, %p3457;
	selp.f64 	%fd23735, 0d7FF0000000000000, %fd10755, %p3457;
	add.f64 	%fd10757, %fd23735, 0d4069000000000000;
	add.f64 	%fd10758, %fd23734, 0dC016CCCCCCCCCCCD;
	add.f64 	%fd10759, %fd1776, %fd10758;
	div.rn.f64 	%fd23736, %fd10757, %fd10759;
	abs.f64 	%fd10760, %fd1781;
	setp.geu.f64 	%p3458, %fd10760, 0d41CDCD64FF800000;
	@%p3458 bra 	$L__BB3_3474;
	add.f64 	%fd10761, %fd1781, 0d4069000000000000;
	add.f64 	%fd10762, %fd1780, 0dC016CCCCCCCCCCCD;
	add.f64 	%fd10763, %fd1776, %fd10762;
	div.rn.f64 	%fd10764, %fd10761, %fd10763;
	setp.lt.f64 	%p3459, %fd10764, %fd23736;
	selp.f64 	%fd23734, %fd23734, %fd1780, %p3459;
	selp.f64 	%fd23735, %fd23735, %fd1781, %p3459;
	selp.f64 	%fd23736, %fd23736, %fd10764, %p3459;
	bra.uni 	$L__BB3_3474;
$L__BB3_3469:
	mad.lo.s64 	%rd4078, %rd527, 24, %rd529;
	add.s64 	%rd4079, %rd4078, %rd530;
	shl.b64 	%rd4080, %rd4079, 3;
	add.s64 	%rd533, %rd1, %rd4080;
	ld.global.f64 	%fd1784, [%rd533+23000];
	abs.f64 	%fd10739, %fd1784;
	setp.geu.f64 	%p3452, %fd10739, 0d41CDCD64FF800000;
	mov.f64 	%fd23734, %fd1780;
	mov.f64 	%fd23735, %fd1781;
	@%p3452 bra 	$L__BB3_3474;
	ld.global.f64 	%fd10740, [%rd533+22000];
	add.f64 	%fd10741, %fd23739, %fd10740;
	add.f64 	%fd10742, %fd23738, %fd1784;
	abs.f64 	%fd10743, %fd10742;
	setp.gt.f64 	%p3453, %fd10743, 0d41CDCD64FF800000;
	selp.f64 	%fd23734, 0dBFF0000000000000, %fd10741, %p3453;
	selp.f64 	%fd23735, 0d7FF0000000000000, %fd10742, %p3453;
	add.f64 	%fd10744, %fd23735, 0d4069000000000000;
	add.f64 	%fd10745, %fd23734, 0dC016CCCCCCCCCCCD;
	add.f64 	%fd10746, %fd1776, %fd10745;
	div.rn.f64 	%fd23736, %fd10744, %fd10746;
	abs.f64 	%fd10747, %fd1781;
	setp.geu.f64 	%p3454, %fd10747, 0d41CDCD64FF800000;
	@%p3454 bra 	$L__BB3_3474;
	add.f64 	%fd10748, %fd1781, 0d4069000000000000;
	add.f64 	%fd10749, %fd1780, 0dC016CCCCCCCCCCCD;
	add.f64 	%fd10750, %fd1776, %fd10749;
	div.rn.f64 	%fd10751, %fd10748, %fd10750;
	setp.lt.f64 	%p3455, %fd10751, %fd23736;
	selp.f64 	%fd23734, %fd23734, %fd1780, %p3455;
	selp.f64 	%fd23735, %fd23735, %fd1781, %p3455;
	selp.f64 	%fd23736, %fd23736, %fd10751, %p3455;
	bra.uni 	$L__BB3_3474;
$L__BB3_3472:
	ld.global.f64 	%fd10765, [%rd531+20000];
	add.f64 	%fd10766, %fd23739, %fd10765;
	ld.global.f64 	%fd10767, [%rd532+22000];
	add.f64 	%fd10768, %fd10766, %fd10767;
	add.f64 	%fd10769, %fd23738, %fd1782;
	add.f64 	%fd10770, %fd10769, %fd1783;
	abs.f64 	%fd10771, %fd10770;
	setp.gt.f64 	%p3460, %fd10771, 0d41CDCD64FF800000;
	selp.f64 	%fd23734, 0dBFF0000000000000, %fd10768, %p3460;
	selp.f64 	%fd23735, 0d7FF0000000000000, %fd10770, %p3460;
	add.f64 	%fd10772, %fd23735, 0d4069000000000000;
	add.f64 	%fd10773, %fd23734, 0dC016CCCCCCCCCCCD;
	add.f64 	%fd10774, %fd1776, %fd10773;
	div.rn.f64 	%fd23736, %fd10772, %fd10774;
	abs.f64 	%fd10775, %fd1781;
	setp.geu.f64 	%p3461, %fd10775, 0d41CDCD64FF800000;
	@%p3461 bra 	$L__BB3_3474;
	add.f64 	%fd10776, %fd1781, 0d4069000000000000;
	add.f64 	%fd10777, %fd1780, 0dC016CCCCCCCCCCCD;
	add.f64 	%fd10778, %fd1776, %fd10777;
	div.rn.f64 	%fd10779, %fd10776, %fd10778;
	setp.lt.f64 	%p3462, %fd10779, %fd23736;
	selp.f64 	%fd23734, %fd23734, %fd1780, %p3462;
	selp.f64 	%fd23735, %fd23735, %fd1781, %p3462;
	selp.f64 	%fd23736, %fd23736, %fd10779, %p3462;
$L__BB3_3474:
	add.f64 	%fd10780, %fd23739, 0dC016CCCCCCCCCCCD;
	add.f64 	%fd1806, %fd1776, %fd10780;
	abs.f64 	%fd10781, %fd23735;
	setp.geu.f64 	%p3463, %fd10781, 0d41CDCD64FF800000;
	@%p3463 bra 	$L__BB3_3476;
	add.f64 	%fd10782, %fd23738, 0d4069000000000000;
	div.rn.f64 	%fd10783, %fd10782, %fd1806;
	setp.lt.f64 	%p3464, %fd23736, %fd10783;
	selp.f64 	%fd23738, %fd23738, %fd23735, %p3464;
	selp.f64 	%fd23739, %fd23739, %fd23734, %p3464;
$L__BB3_3476:
	abs.f64 	%fd10784, %fd23738;
	setp.geu.f64 	%p3465, %fd10784, 0d41CDCD64FF800000;
	@%p3465 bra 	$L__BB3_3478;
	st.local.f64 	[%rd528], %fd23739;
	st.local.f64 	[%rd525], %fd23738;
	mov.f64 	%fd23768, %fd23738;
$L__BB3_3478:
	min.u32 	%r9172, %r21794, %r1621;
	setp.lt.u32 	%p3466, %r9172, 2;
	mov.f64 	%fd23741, 0dBFF0000000000000;
	mov.f64 	%fd23742, 0d7FF0000000000000;
	@%p3466 bra 	$L__BB3_3505;
	ld.local.f64 	%fd23767, [%rd528];
	add.f64 	%fd10787, %fd23768, 0d4069000000000000;
	add.f64 	%fd10788, %fd23767, 0dC016CCCCCCCCCCCD;
	add.f64 	%fd10789, %fd1776, %fd10788;
	div.rn.f64 	%fd1814, %fd10787, %fd10789;
	add.s32 	%r1623, %r1620, %r1621;
	mul.wide.s32 	%rd4084, %r1623, 8;
	add.s64 	%rd4085, %rd28, %rd4084;
	ld.local.f64 	%fd1815, [%rd4085];
	abs.f64 	%fd10790, %fd1815;
	setp.geu.f64 	%p3467, %fd10790, 0d41CDCD64FF800000;
	@%p3467 bra 	$L__BB3_3482;
	cvt.u32.u16 	%r9173, %rs202;
	ld.local.u8 	%r9174, [%rd524+-1];
	prmt.b32 	%r9175, %r9174, %r9173, 0x3340U;
	ld.local.u8 	%r9176, [%rd526+-1];
	prmt.b32 	%r9177, %r9176, 0, 0x3340U;
	prmt.b32 	%r9178, %r9175, %r9177, 0x5410U;
	cvt.u32.u16 	%r9179, %rs203;
	cvt.s32.s8 	%r9180, %r9179;
	mov.b32 	%r9181, 334205;
	dp4a.s32.u32 	%r9182, %r9178, %r9181, %r9180;
	mul.wide.s32 	%rd4086, %r9182, 8;
	add.s64 	%rd534, %rd1, %rd4086;
	ld.global.f64 	%fd1816, [%rd534+5000];
	abs.f64 	%fd10793, %fd1816;
	setp.geu.f64 	%p3468, %fd10793, 0d41CDCD64FF800000;
	@%p3468 bra 	$L__BB3_3482;
	mul.wide.s32 	%rd4087, %r1623, 8;
	add.s64 	%rd4088, %rd29, %rd4087;
	ld.local.f64 	%fd10794, [%rd4088];
	ld.global.f64 	%fd10795, [%rd534];
	add.f64 	%fd23741, %fd10794, %fd10795;
	add.f64 	%fd23742, %fd1815, %fd1816;
$L__BB3_3482:
	add.f64 	%fd10796, %fd23742, 0d4069000000000000;
	add.f64 	%fd10797, %fd23741, 0dC016CCCCCCCCCCCD;
	add.f64 	%fd10798, %fd1776, %fd10797;
	div.rn.f64 	%fd1821, %fd10796, %fd10798;
	setp.lt.f64 	%p3469, %fd23741, 0dC0A3880000000000;
	selp.f64 	%fd1822, 0dC0A9300000000000, %fd23741, %p3469;
	selp.f64 	%fd1823, 0d0000000000000000, %fd23742, %p3469;
	setp.lt.f64 	%p3470, %fd23767, 0dC0A3880000000000;
	selp.f64 	%fd1824, 0dC0A9300000000000, %fd23767, %p3470;
	selp.f64 	%fd1825, 0d0000000000000000, %fd23768, %p3470;
	setp.gt.f64 	%p3471, %fd1821, %fd1814;
	@%p3471 bra 	$L__BB3_3486;
	setp.gt.f64 	%p3472, %fd1824, 0d0000000000000000;
	setp.gt.f64 	%p3473, %fd1825, 0d0000000000000000;
	and.pred  	%p3474, %p3472, %p3473;
	@%p3474 bra 	$L__BB3_3486;
	setp.ltu.f64 	%p3475, %fd1814, %fd1821;
	@%p3475 bra 	$L__BB3_3487;
	st.local.f64 	[%rd528], %fd1824;
	st.local.f64 	[%rd525], %fd1825;
	mov.f64 	%fd23767, %fd1824;
	mov.f64 	%fd23768, %fd1825;
	bra.uni 	$L__BB3_3487;
$L__BB3_3486:
	st.local.f64 	[%rd528], %fd1822;
	st.local.f64 	[%rd525], %fd1823;
	mov.f64 	%fd23767, %fd1822;
	mov.f64 	%fd23768, %fd1823;
$L__BB3_3487:
	cvt.u64.u16 	%rd4089, %rs203;
	cvt.s64.s8 	%rd535, %rd4089;
	cvt.u64.u16 	%rd4090, %rs202;
	cvt.s64.s8 	%rd537, %rd4090;
	mov.b32 	%r21796, 3;
	mad.lo.s64 	%rd4126, %rd537, 5, %rd535;
	shl.b64 	%rd4127, %rd4126, 3;
	add.s64 	%rd4128, %rd1, %rd4127;
$L__BB3_3488:
	sub.s32 	%r9184, %r1621, %r21796;
	add.s32 	%r9185, %r9184, 1;
	setp.gt.u32 	%p3476, %r9184, 2147483646;
	selp.b32 	%r9186, %r9184, 0, %p3476;
	add.s32 	%r21798, %r9186, %r1618;
	selp.b32 	%r21797, 1, %r9185, %p3476;
	setp.lt.s32 	%p3477, %r21798, 1;
	setp.ge.s32 	%p3478, %r21797, %r1621;
	or.pred  	%p3479, %p3477, %p3478;
	@%p3479 bra 	$L__BB3_3504;
$L__BB3_3489:
	mov.u32 	%r1628, %r21798;
	add.s32 	%r21798, %r1628, -1;
	mad.lo.s32 	%r9188, %r21798, %r1591, %r21797;
	add.s32 	%r1630, %r9188, -1;
	mul.wide.s32 	%rd4091, %r1630, 8;
	add.s64 	%rd4092, %rd28, %rd4091;
	ld.local.f64 	%fd1844, [%rd4092];
	abs.f64 	%fd10799, %fd1844;
	setp.geu.f64 	%p3480, %fd10799, 0d41CDCD64FF800000;
	@%p3480 bra 	$L__BB3_3503;
	not.b32 	%r9189, %r1628;
	add.s32 	%r1631, %r21794, %r9189;
	not.b32 	%r9190, %r21797;
	add.s32 	%r1632, %r1621, %r9190;
	add.s32 	%r1633, %r1632, %r1631;
	setp.eq.s32 	%p3481, %r1631, 0;
	setp.gt.s32 	%p3482, %r1632, 0;
	and.pred  	%p3483, %p3481, %p3482;
	@%p3483 bra 	$L__BB3_3496;
	setp.eq.s32 	%p3484, %r1632, 0;
	setp.gt.s32 	%p3485, %r1631, 0;
	and.pred  	%p3486, %p3485, %p3484;
	@%p3486 bra 	$L__BB3_3496;
	setp.eq.s32 	%p3487, %r1631, 1;
	setp.eq.s32 	%p3488, %r1632, 1;
	and.pred  	%p3489, %p3487, %p3488;
	@%p3489 bra 	$L__BB3_3494;
	mul.wide.s32 	%rd4093, %r1633, 8;
	add.s64 	%rd4094, %rd1, %rd4093;
	ld.global.f64 	%fd10800, [%rd4094+24952];
	cvt.u64.u32 	%rd4095, %r1628;
	add.s64 	%rd4096, %rd32, %rd4095;
	cvt.s64.s32 	%rd4097, %r21797;
	add.s64 	%rd4098, %rd33, %rd4097;
	ld.local.s8 	%r9191, [%rd4098+1];
	ld.local.u8 	%r9192, [%rd4096+1];
	ld.local.u8 	%r9193, [%rd4096];
	prmt.b32 	%r9194, %r9193, %r9192, 0x3340U;
	ld.local.u8 	%r9195, [%rd4098];
	prmt.b32 	%r9196, %r9195, 0, 0x3340U;
	prmt.b32 	%r9197, %r9194, %r9196, 0x5410U;
	mov.b32 	%r9198, 334205;
	dp4a.s32.u32 	%r9199, %r9197, %r9198, %r9191;
	mul.wide.s32 	%rd4099, %r9199, 8;
	add.s64 	%rd4100, %rd1, %rd4099;
	ld.global.f64 	%fd10801, [%rd4100+30440];
	add.f64 	%fd10802, %fd10800, %fd10801;
	ld.local.s8 	%r9200, [%rd524+-1];
	cvt.u32.u16 	%r9201, %rs203;
	ld.local.u8 	%r9202, [%rd526+-1];
	prmt.b32 	%r9203, %r9202, %r9201, 0x3340U;
	cvt.u32.u16 	%r9204, %rs202;
	prmt.b32 	%r9205, %r9204, 0, 0x3340U;
	prmt.b32 	%r9206, %r9203, %r9205, 0x5410U;
	mov.b32 	%r9207, 359705;
	dp4a.s32.u32 	%r9208, %r9206, %r9207, %r9200;
	mul.wide.s32 	%rd4101, %r9208, 8;
	add.s64 	%rd4102, %rd1, %rd4101;
	ld.global.f64 	%fd10803, [%rd4102+30440];
	add.f64 	%fd10804, %fd10802, %fd10803;
	add.f64 	%fd10805, %fd10804, %fd1844;
	ld.global.f64 	%fd10806, [%rd4094+24232];
	ld.global.f64 	%fd10807, [%rd4100+25440];
	add.f64 	%fd10808, %fd10806, %fd10807;
	ld.global.f64 	%fd10809, [%rd4102+25440];
	add.f64 	%fd10810, %fd10808, %fd10809;
	sub.s32 	%r9209, %r1631, %r1632;
	abs.s32 	%r9210, %r9209;
	cvt.rn.f64.s32 	%fd10811, %r9210;
	fma.rn.f64 	%fd10812, %fd10811, 0dBFEEF3E864B31D04, %fd10810;
	mul.wide.s32 	%rd4103, %r1630, 8;
	add.s64 	%rd4104, %rd29, %rd4103;
	ld.local.f64 	%fd10813, [%rd4104];
	add.f64 	%fd10814, %fd10813, %fd10812;
	abs.f64 	%fd10815, %fd10805;
	setp.gt.f64 	%p3490, %fd10815, 0d41CDCD64FF800000;
	selp.f64 	%fd10816, 0dBFF0000000000000, %fd10814, %p3490;
	selp.f64 	%fd10817, 0d7FF0000000000000, %fd10805, %p3490;
	add.f64 	%fd10818, %fd10817, 0d4069000000000000;
	add.f64 	%fd10819, %fd10816, 0dC016CCCCCCCCCCCD;
	add.f64 	%fd10820, %fd1776, %fd10819;
	div.rn.f64 	%fd10821, %fd10818, %fd10820;
	add.f64 	%fd10822, %fd23768, 0d4069000000000000;
	add.f64 	%fd10823, %fd23767, 0dC016CCCCCCCCCCCD;
	add.f64 	%fd10824, %fd1776, %fd10823;
	div.rn.f64 	%fd10825, %fd10822, %fd10824;
	setp.gt.f64 	%p3491, %fd10821, %fd10825;
	selp.f64 	%fd23769, %fd10817, 0d7FF0000000000000, %p3491;
	selp.f64 	%fd23770, %fd10816, 0dBFF0000000000000, %p3491;
	bra.uni 	$L__BB3_3501;
$L__BB3_3494:
	cvt.u64.u32 	%rd4105, %r1628;
	add.s64 	%rd4106, %rd32, %rd4105;
	cvt.s64.s32 	%rd4107, %r21797;
	add.s64 	%rd4108, %rd33, %rd4107;
	ld.local.s8 	%r9211, [%rd4108+1];
	ld.local.u8 	%r9212, [%rd4106+1];
	ld.local.u8 	%r9213, [%rd4106];
	prmt.b32 	%r9214, %r9213, %r9212, 0x3340U;
	ld.local.u8 	%r9215, [%rd4108];
	prmt.b32 	%r9216, %r9215, 0, 0x3340U;
	prmt.b32 	%r9217, %r9214, %r9216, 0x5410U;
	mov.b32 	%r9218, 334205;
	dp4a.s32.u32 	%r9219, %r9217, %r9218, %r9211;
	mul.wide.s32 	%rd4109, %r9219, 8;
	add.s64 	%rd4110, %rd1, %rd4109;
	ld.global.f64 	%fd10828, [%rd4110+10000];
	ld.local.s8 	%r9220, [%rd524+-1];
	cvt.u32.u16 	%r9221, %rs203;
	ld.local.u8 	%r9222, [%rd526+-1];
	prmt.b32 	%r9223, %r9222, %r9221, 0x3340U;
	cvt.u32.u16 	%r9224, %rs202;
	prmt.b32 	%r9225, %r9224, 0, 0x3340U;
	prmt.b32 	%r9226, %r9223, %r9225, 0x5410U;
	mov.b32 	%r9227, 359705;
	dp4a.s32.u32 	%r9228, %r9226, %r9227, %r9220;
	mul.wide.s32 	%rd4111, %r9228, 8;
	add.s64 	%rd4112, %rd1, %rd4111;
	ld.global.f64 	%fd10829, [%rd4112+10000];
	add.f64 	%fd10830, %fd10828, %fd10829;
	mul.wide.s32 	%rd4113, %r1630, 8;
	add.s64 	%rd4114, %rd29, %rd4113;
	ld.local.f64 	%fd10831, [%rd4114];
	add.f64 	%fd10832, %fd10830, %fd10831;
	ld.global.f64 	%fd10833, [%rd4110+15000];
	ld.global.f64 	%fd10834, [%rd4112+15000];
	add.f64 	%fd10835, %fd10833, %fd10834;
	add.f64 	%fd10836, %fd10835, %fd1844;
	abs.f64 	%fd10837, %fd10836;
	setp.gt.f64 	%p3492, %fd10837, 0d41CDCD64FF800000;
	selp.f64 	%fd1847, 0dBFF0000000000000, %fd10832, %p3492;
	selp.f64 	%fd1848, 0d7FF0000000000000, %fd10836, %p3492;
	add.f64 	%fd10838, %fd1848, 0d4069000000000000;
	add.f64 	%fd10839, %fd1847, 0dC016CCCCCCCCCCCD;
	add.f64 	%fd10840, %fd1776, %fd10839;
	div.rn.f64 	%fd1849, %fd10838, %fd10840;
	add.f64 	%fd10841, %fd23768, 0d4069000000000000;
	add.f64 	%fd10842, %fd23767, 0dC016CCCCCCCCCCCD;
	add.f64 	%fd10843, %fd1776, %fd10842;
	div.rn.f64 	%fd1850, %fd10841, %fd10843;
	sub.f64 	%fd10844, %fd1849, %fd1850;
	setp.ltu.f64 	%p3493, %fd10844, 0d3EB0C6F7A0B5ED8D;
	mov.f64 	%fd23770, 0dBFF0000000000000;
	mov.f64 	%fd23769, 0d7FF0000000000000;
	@%p3493 bra 	$L__BB3_3501;
	setp.gt.f64 	%p3494, %fd1849, %fd1850;
	selp.f64 	%fd23769, %fd1848, 0d7FF0000000000000, %p3494;
	selp.f64 	%fd23770, %fd1847, 0dBFF0000000000000, %p3494;
	bra.uni 	$L__BB3_3501;
$L__BB3_3496:
	setp.eq.s32 	%p3495, %r1632, 1;
	setp.eq.s32 	%p3496, %r1631, 1;
	or.pred  	%p3497, %p3496, %p3495;
	@%p3497 bra 	$L__BB3_3498;
	mul.wide.s32 	%rd4115, %r1633, 8;
	add.s64 	%rd4116, %rd1, %rd4115;
	ld.global.f64 	%fd10845, [%rd4116+25192];
	cvt.u64.u32 	%rd4117, %r1628;
	add.s64 	%rd4118, %rd32, %rd4117;
	ld.local.s8 	%r9229, [%rd4118];
	mul.wide.s32 	%rd4119, %r9229, 5;
	cvt.s64.s32 	%rd4120, %r21797;
	add.s64 	%rd4121, %rd33, %rd4120;
	ld.local.s8 	%rd4122, [%rd4121];
	add.s64 	%rd4123, %rd4119, %rd4122;
	shl.b64 	%rd4124, %rd4123, 3;
	add.s64 	%rd4125, %rd1, %rd4124;
	ld.global.f64 	%fd10846, [%rd4125+45640];
	add.f64 	%fd10847, %fd10845, %fd10846;
	ld.global.f64 	%fd10848, [%rd4128+45640];
	add.f64 	%fd10849, %fd10847, %fd10848;
	add.f64 	%fd10850, %fd10849, %fd1844;
	ld.global.f64 	%fd10851, [%rd4116+24472];
	ld.global.f64 	%fd10852, [%rd4125+45440];
	add.f64 	%fd10853, %fd10851, %fd10852;
	ld.global.f64 	%fd10854, [%rd4128+45440];
	add.f64 	%fd10855, %fd10853, %fd10854;
	mul.wide.s32 	%rd4129, %r1630, 8;
	add.s64 	%rd4130, %rd29, %rd4129;
	ld.local.f64 	%fd10856, [%rd4130];
	add.f64 	%fd10857, %fd10855, %fd10856;
	abs.f64 	%fd10858, %fd10850;
	setp.gt.f64 	%p3498, %fd10858, 0d41CDCD64FF800000;
	selp.f64 	%fd10859, 0dBFF0000000000000, %fd10857, %p3498;
	selp.f64 	%fd10860, 0d7FF0000000000000, %fd10850, %p3498;
	add.f64 	%fd10861, %fd10860, 0d4069000000000000;
	add.f64 	%fd10862, %fd10859, 0dC016CCCCCCCCCCCD;
	add.f64 	%fd10863, %fd1776, %fd10862;
	div.rn.f64 	%fd10864, %fd10861, %fd10863;
	add.f64 	%fd10865, %fd23768, 0d4069000000000000;
	add.f64 	%fd10866, %fd23767, 0dC016CCCCCCCCCCCD;
	add.f64 	%fd10867, %fd1776, %fd10866;
	div.rn.f64 	%fd10868, %fd10865, %fd10867;
	setp.gt.f64 	%p3499, %fd10864, %fd10868;
	selp.f64 	%fd23769, %fd10860, 0d7FF0000000000000, %p3499;
	selp.f64 	%fd23770, %fd10859, 0dBFF0000000000000, %p3499;
	bra.uni 	$L__BB3_3501;
$L__BB3_3498:
	and.pred  	%p3503, %p3481, %p3495;
	setp.eq.s32 	%p3504, %r1632, 0;
	and.pred  	%p3505, %p3496, %p3504;
	or.pred  	%p3506, %p3503, %p3505;
	mov.f64 	%fd23762, 0d0000000000000000;
	mov.f64 	%fd23761, 0dC0A9300000000000;
	not.pred 	%p3507, %p3506;
	@%p3507 bra 	$L__BB3_3500;
	mul.wide.u32 	%rd4131, %r1633, 8;
	add.s64 	%rd4132, %rd1, %rd4131;
	ld.global.f64 	%fd10871, [%rd4132+25192];
	cvt.u64.u32 	%rd4133, %r1628;
	add.s64 	%rd4134, %rd32, %rd4133;
	cvt.s64.s32 	%rd4135, %r21797;
	add.s64 	%rd4136, %rd33, %rd4135;
	ld.local.u8 	%r9230, [%rd4134];
	cvt.u32.u16 	%r9231, %rs202;
	prmt.b32 	%r9232, %r9230, %r9231, 0x3340U;
	ld.local.u8 	%r9233, [%rd4136];
	prmt.b32 	%r9234, %r9233, 0, 0x3340U;
	prmt.b32 	%r9235, %r9232, %r9234, 0x5410U;
	cvt.u32.u64 	%r9236, %rd535;
	mov.b32 	%r9237, 334205;
	dp4a.s32.u32 	%r9238, %r9235, %r9237, %r9236;
	mul.wide.s32 	%rd4137, %r9238, 8;
	add.s64 	%rd4138, %rd1, %rd4137;
	ld.global.f64 	%fd10872, [%rd4138+5000];
	add.f64 	%fd23762, %fd10871, %fd10872;
	ld.global.f64 	%fd10873, [%rd4132+24472];
	ld.global.f64 	%fd10874, [%rd4138];
	add.f64 	%fd23761, %fd10873, %fd10874;
$L__BB3_3500:
	add.f64 	%fd10875, %fd23762, %fd1844;
	mul.wide.s32 	%rd4139, %r1630, 8;
	add.s64 	%rd4140, %rd29, %rd4139;
	ld.local.f64 	%fd10876, [%rd4140];
	add.f64 	%fd10877, %fd23761, %fd10876;
	abs.f64 	%fd10878, %fd10875;
	setp.gt.f64 	%p3508, %fd10878, 0d41CDCD64FF800000;
	selp.f64 	%fd10879, 0dBFF0000000000000, %fd10877, %p3508;
	selp.f64 	%fd10880, 0d7FF0000000000000, %fd10875, %p3508;
	add.f64 	%fd10881, %fd10880, 0d4069000000000000;
	add.f64 	%fd10882, %fd10879, 0dC016CCCCCCCCCCCD;
	add.f64 	%fd10883, %fd1776, %fd10882;
	div.rn.f64 	%fd10884, %fd10881, %fd10883;
	add.f64 	%fd10885, %fd23768, 0d4069000000000000;
	add.f64 	%fd10886, %fd23767, 0dC016CCCCCCCCCCCD;
	add.f64 	%fd10887, %fd1776, %fd10886;
	div.rn.f64 	%fd10888, %fd10885, %fd10887;
	setp.gt.f64 	%p3509, %fd10884, %fd10888;
	selp.f64 	%fd23769, %fd10880, 0d7FF0000000000000, %p3509;
	selp.f64 	%fd23770, %fd10879, 0dBFF0000000000000, %p3509;
$L__BB3_3501:
	setp.lt.f64 	%p3510, %fd23770, 0dC0A3880000000000;
	selp.f64 	%fd1869, 0d0000000000000000, %fd23769, %p3510;
	selp.f64 	%fd1870, 0dC0A9300000000000, %fd23770, %p3510;
	abs.f64 	%fd10889, %fd1869;
	setp.geu.f64 	%p3511, %fd10889, 0d41CDCD64FF800000;
	@%p3511 bra 	$L__BB3_3503;
	st.local.f64 	[%rd525], %fd1869;
	st.local.f64 	[%rd528], %fd1870;
	mov.f64 	%fd23767, %fd1870;
	mov.f64 	%fd23768, %fd1869;
$L__BB3_3503:
	add.s32 	%r21797, %r21797, 1;
	setp.gt.u32 	%p3512, %r1628, 1;
	setp.lt.s32 	%p3513, %r21797, %r1621;
	and.pred  	%p3514, %p3512, %p3513;
	@%p3514 bra 	$L__BB3_3489;
$L__BB3_3504:
	add.s32 	%r21796, %r21796, 1;
	setp.ne.s32 	%p3515, %r21796, 33;
	@%p3515 bra 	$L__BB3_3488;
$L__BB3_3505:
	add.s32 	%r21795, %r1621, 1;
	setp.ne.s32 	%p3516, %r1621, %r1591;
	@%p3516 bra 	$L__BB3_3462;
$L__BB3_3506:
	add.s32 	%r1637, %r21794, 1;
	setp.ne.s32 	%p3517, %r21794, %r1589;
	mov.u32 	%r21794, %r1637;
	@%p3517 bra 	$L__BB3_3460;
$L__BB3_3507:
	setp.eq.s32 	%p3518, %r1591, 0;
	mov.b32 	%r21801, 0;
	mov.f64 	%fd23799, 0dFFF0000000000000;
	@%p3518 bra 	$L__BB3_3523;
	ld.local.u8 	%rs1995, [%rd521];
	cvt.u32.u16 	%r9242, %rs1995;
	cvt.s32.s8 	%r1638, %r9242;
	add.s32 	%r9243, %r1589, -1;
	mad.lo.s32 	%r1639, %r1591, %r9243, -1;
	cvt.u64.u16 	%rd4141, %rs1995;
	cvt.s64.s8 	%rd538, %rd4141;
	mul.wide.s32 	%rd539, %r1638, 5;
	mov.f64 	%fd23799, 0dFFF0000000000000;
	mov.b32 	%r21801, 0;
	mov.b32 	%r21799, 1;
$L__BB3_3509:
	mov.u32 	%r1640, %r21799;
	cvt.u64.u32 	%rd4142, %r1640;
	add.s64 	%rd540, %rd33, %rd4142;
	ld.local.u8 	%rs204, [%rd540];
	cvt.u32.u16 	%r9244, %rs204;
	cvt.s32.s8 	%r9245, %r9244;
	add.s32 	%r9246, %r9245, %r1638;
	setp.ne.s32 	%p3519, %r9246, 3;
	mov.f64 	%fd23798, 0dBFF0000000000000;
	mov.f64 	%fd23797, 0d7FF0000000000000;
	@%p3519 bra 	$L__BB3_3522;
	cvt.u64.u16 	%rd4143, %rs204;
	cvt.s64.s8 	%rd4144, %rd4143;
	add.s64 	%rd4145, %rd539, %rd4144;
	shl.b64 	%rd4146, %rd4145, 3;
	add.s64 	%rd4147, %rd1, %rd4146;
	ld.global.f64 	%fd23798, [%rd4147+45440];
	ld.local.s8 	%r9247, [%rd540+1];
	cvt.u16.u64 	%rs1996, %rd538;
	cvt.s16.s8 	%rs1997, %rs204;
	mov.b32 	%r9248, {%rs1996, %rs1997};
	mov.b32 	%r9249, 1405;
	dp2a.lo.s32.u32 	%r9250, %r9248, %r9249, %r9247;
	mul.wide.s32 	%rd4148, %r9250, 8;
	add.s64 	%rd4149, %rd1, %rd4148;
	ld.global.f64 	%fd10895, [%rd4149+36240];
	add.f64 	%fd10896, %fd23798, %fd10895;
	ld.global.f64 	%fd23797, [%rd4147+45640];
	ld.global.f64 	%fd10897, [%rd4149+41240];
	add.f64 	%fd10898, %fd23797, %fd10897;
	abs.f64 	%fd10899, %fd10898;
	setp.gt.f64 	%p3520, %fd10899, 0d41CDCD64FF800000;
	selp.f64 	%fd1890, 0dBFF0000000000000, %fd10896, %p3520;
	selp.f64 	%fd1891, 0d7FF0000000000000, %fd10898, %p3520;
	mad.lo.s64 	%rd541, %rd538, 160, %rd4147;
	ld.global.f64 	%fd1892, [%rd541+21160];
	abs.f64 	%fd1893, %fd1892;
	setp.geu.f64 	%p3521, %fd1893, 0d41CDCD64FF800000;
	mad.lo.s64 	%rd542, %rd538, -800, %rd4149;
	mov.f64 	%fd23788, %fd1890;
	mov.f64 	%fd23789, %fd1891;
	@%p3521 bra 	$L__BB3_3514;
	ld.global.f64 	%fd1894, [%rd542+23000];
	abs.f64 	%fd10901, %fd1894;
	setp.geu.f64 	%p3522, %fd10901, 0d41CDCD64FF800000;
	mov.f64 	%fd23788, %fd1890;
	mov.f64 	%fd23789, %fd1891;
	@%p3522 bra 	$L__BB3_3514;
	ld.global.f64 	%fd10902, [%rd541+20160];
	add.f64 	%fd10903, %fd23798, %fd10902;
	ld.global.f64 	%fd10904, [%rd542+22000];
	add.f64 	%fd10905, %fd10903, %fd10904;
	add.f64 	%fd10906, %fd23797, %fd1892;
	add.f64 	%fd10907, %fd10906, %fd1894;
	abs.f64 	%fd10908, %fd10907;
	setp.gt.f64 	%p3523, %fd10908, 0d41CDCD64FF800000;
	selp.f64 	%fd23788, 0dBFF0000000000000, %fd10905, %p3523;
	selp.f64 	%fd23789, 0d7FF0000000000000, %fd10907, %p3523;
	add.f64 	%fd10909, %fd23789, 0d4069000000000000;
	add.f64 	%fd10910, %fd23788, 0dC016CCCCCCCCCCCD;
	add.f64 	%fd10911, %fd1776, %fd10910;
	div.rn.f64 	%fd23790, %fd10909, %fd10911;
	abs.f64 	%fd10912, %fd1891;
	setp.geu.f64 	%p3524, %fd10912, 0d41CDCD64FF800000;
	@%p3524 bra 	$L__BB3_3514;
	add.f64 	%fd10913, %fd1891, 0d4069000000000000;
	add.f64 	%fd10914, %fd1890, 0dC016CCCCCCCCCCCD;
	add.f64 	%fd10915, %fd1776, %fd10914;
	div.rn.f64 	%fd10916, %fd10913, %fd10915;
	setp.lt.f64 	%p3525, %fd10916, %fd23790;
	selp.f64 	%fd23788, %fd23788, %fd1890, %p3525;
	selp.f64 	%fd23789, %fd23789, %fd1891, %p3525;
	selp.f64 	%fd23790, %fd23790, %fd10916, %p3525;
$L__BB3_3514:
	mov.f64 	%fd23791, %fd23788;
	mov.f64 	%fd23792, %fd23789;
	@%p3521 bra 	$L__BB3_3517;
	ld.global.f64 	%fd10917, [%rd541+20160];
	add.f64 	%fd10918, %fd23798, %fd10917;
	add.f64 	%fd10919, %fd23797, %fd1892;
	abs.f64 	%fd10920, %fd10919;
	setp.gt.f64 	%p3527, %fd10920, 0d41CDCD64FF800000;
	selp.f64 	%fd23791, 0dBFF0000000000000, %fd10918, %p3527;
	selp.f64 	%fd23792, 0d7FF0000000000000, %fd10919, %p3527;
	add.f64 	%fd10921, %fd23792, 0d4069000000000000;
	add.f64 	%fd10922, %fd23791, 0dC016CCCCCCCCCCCD;
	add.f64 	%fd10923, %fd1776, %fd10922;
	div.rn.f64 	%fd23790, %fd10921, %fd10923;
	abs.f64 	%fd10924, %fd23789;
	setp.geu.f64 	%p3528, %fd10924, 0d41CDCD64FF800000;
	@%p3528 bra 	$L__BB3_3517;
	add.f64 	%fd10925, %fd23789, 0d4069000000000000;
	add.f64 	%fd10926, %fd23788, 0dC016CCCCCCCCCCCD;
	add.f64 	%fd10927, %fd1776, %fd10926;
	div.rn.f64 	%fd10928, %fd10925, %fd10927;
	setp.lt.f64 	%p3529, %fd10928, %fd23790;
	selp.f64 	%fd23791, %fd23791, %fd23788, %p3529;
	selp.f64 	%fd23792, %fd23792, %fd23789, %p3529;
	selp.f64 	%fd23790, %fd23790, %fd10928, %p3529;
$L__BB3_3517:
	ld.global.f64 	%fd1913, [%rd542+23000];
	abs.f64 	%fd10929, %fd1913;
	setp.geu.f64 	%p3530, %fd10929, 0d41CDCD64FF800000;
	mov.f64 	%fd23794, %fd23791;
	mov.f64 	%fd23795, %fd23792;
	@%p3530 bra 	$L__BB3_3520;
	ld.global.f64 	%fd10930, [%rd542+22000];
	add.f64 	%fd10931, %fd23798, %fd10930;
	add.f64 	%fd10932, %fd23797, %fd1913;
	abs.f64 	%fd10933, %fd10932;
	setp.gt.f64 	%p3531, %fd10933, 0d41CDCD64FF800000;
	selp.f64 	%fd23794, 0dBFF0000000000000, %fd10931, %p3531;
	selp.f64 	%fd23795, 0d7FF0000000000000, %fd10932, %p3531;
	add.f64 	%fd10934, %fd23795, 0d4069000000000000;
	add.f64 	%fd10935, %fd23794, 0dC016CCCCCCCCCCCD;
	add.f64 	%fd10936, %fd1776, %fd10935;
	div.rn.f64 	%fd23790, %fd10934, %fd10936;
	abs.f64 	%fd10937, %fd23792;
	setp.geu.f64 	%p3532, %fd10937, 0d41CDCD64FF800000;
	@%p3532 bra 	$L__BB3_3520;
	add.f64 	%fd10938, %fd23792, 0d4069000000000000;
	add.f64 	%fd10939, %fd23791, 0dC016CCCCCCCCCCCD;
	add.f64 	%fd10940, %fd1776, %fd10939;
	div.rn.f64 	%fd10941, %fd10938, %fd10940;
	setp.lt.f64 	%p3533, %fd10941, %fd23790;
	selp.f64 	%fd23794, %fd23794, %fd23791, %p3533;
	selp.f64 	%fd23795, %fd23795, %fd23792, %p3533;
	selp.f64 	%fd23790, %fd23790, %fd10941, %p3533;
$L__BB3_3520:
	add.f64 	%fd10942, %fd23798, 0dC016CCCCCCCCCCCD;
	add.f64 	%fd1923, %fd1776, %fd10942;
	abs.f64 	%fd10943, %fd23795;
	setp.geu.f64 	%p3534, %fd10943, 0d41CDCD64FF800000;
	@%p3534 bra 	$L__BB3_3522;
	add.f64 	%fd10944, %fd23797, 0d4069000000000000;
	div.rn.f64 	%fd10945, %fd10944, %fd1923;
	setp.lt.f64 	%p3535, %fd23790, %fd10945;
	selp.f64 	%fd23797, %fd23797, %fd23795, %p3535;
	selp.f64 	%fd23798, %fd23798, %fd23794, %p3535;
$L__BB3_3522:
	add.f64 	%fd10946, %fd23798, 0d3EB0C6F7A0B5ED8D;
	add.f64 	%fd10947, %fd23797, 0d3EB0C6F7A0B5ED8D;
	add.s32 	%r9251, %r1639, %r1640;
	mul.wide.s32 	%rd4150, %r9251, 8;
	add.s64 	%rd4151, %rd28, %rd4150;
	ld.local.f64 	%fd10948, [%rd4151];
	add.f64 	%fd10949, %fd10947, %fd10948;
	add.f64 	%fd10950, %fd10949, 0d4069000000000000;
	add.s64 	%rd4152, %rd29, %rd4150;
	ld.local.f64 	%fd10951, [%rd4152];
	add.f64 	%fd10952, %fd10946, %fd10951;
	add.f64 	%fd10953, %fd10952, 0dC016CCCCCCCCCCCD;
	add.f64 	%fd10954, %fd1776, %fd10953;
	div.rn.f64 	%fd10955, %fd10950, %fd10954;
	add.f64 	%fd10956, %fd10955, 0dC071126666666666;
	setp.gt.f64 	%p3536, %fd10956, %fd23799;
	setp.lt.f64 	%p3537, %fd10952, 0d0000000000000000;
	setp.lt.f64 	%p3538, %fd10949, 0d0000000000000000;
	and.pred  	%p3539, %p3537, %p3538;
	and.pred  	%p3540, %p3539, %p3536;
	selp.f64 	%fd23799, %fd10956, %fd23799, %p3540;
	selp.b32 	%r21801, %r1640, %r21801, %p3540;
	add.s32 	%r21799, %r1640, 1;
	setp.ne.s32 	%p3541, %r1640, %r1591;
	@%p3541 bra 	$L__BB3_3509;
$L__BB3_3523:
	abs.f64 	%fd1930, %fd23799;
	setp.gt.f64 	%p3542, %fd1930, 0d41CDCD64FF800000;
	selp.b32 	%r21979, 1, %r21801, %p3542;
	selp.b32 	%r21980, 1, %r1589, %p3542;
	cvt.u64.u32 	%rd4153, %r21980;
	add.s64 	%rd543, %rd32, %rd4153;
	ld.local.u8 	%rs205, [%rd543];
	cvt.u32.u16 	%r9252, %rs205;
	cvt.s32.s8 	%r9253, %r9252;
	cvt.s64.s32 	%rd4154, %r21979;
	add.s64 	%rd544, %rd33, %rd4154;
	ld.local.u8 	%rs4564, [%rd544];
	cvt.u32.u16 	%r9254, %rs4564;
	cvt.s32.s8 	%r9255, %r9254;
	add.s32 	%r9256, %r9255, %r9253;
	setp.ne.s32 	%p3543, %r9256, 3;
	mov.f64 	%fd23810, 0dBFF0000000000000;
	mov.f64 	%fd23809, 0d7FF0000000000000;
	@%p3543 bra 	$L__BB3_3536;
	cvt.u32.u16 	%r9257, %rs205;
	cvt.u32.u16 	%r9258, %rs4564;
	cvt.u64.u16 	%rd4155, %rs4564;
	cvt.s64.s8 	%rd4156, %rd4155;
	cvt.s32.s8 	%r9259, %r9257;
	mul.wide.s32 	%rd4157, %r9259, 5;
	add.s64 	%rd4158, %rd4157, %rd4156;
	shl.b64 	%rd4159, %rd4158, 3;
	add.s64 	%rd4160, %rd1, %rd4159;
	ld.global.f64 	%fd23810, [%rd4160+45440];
	ld.local.s8 	%r9260, [%rd544+1];
	ld.local.s8 	%rs1998, [%rd543+1];
	cvt.u32.u16 	%r9261, %rs1998;
	prmt.b32 	%r9262, %r9257, %r9261, 0x3340U;
	prmt.b32 	%r9263, %r9258, 0, 0x3340U;
	prmt.b32 	%r9264, %r9262, %r9263, 0x5410U;
	mov.b32 	%r9265, 334205;
	dp4a.s32.u32 	%r9266, %r9264, %r9265, %r9260;
	mul.wide.s32 	%rd4161, %r9266, 8;
	add.s64 	%rd4162, %rd1, %rd4161;
	ld.global.f64 	%fd10960, [%rd4162+35440];
	add.f64 	%fd10961, %fd23810, %fd10960;
	ld.global.f64 	%fd23809, [%rd4160+45640];
	ld.global.f64 	%fd10962, [%rd4162+40440];
	add.f64 	%fd10963, %fd23809, %fd10962;
	abs.f64 	%fd10964, %fd10963;
	setp.gt.f64 	%p3544, %fd10964, 0d41CDCD64FF800000;
	selp.f64 	%fd1933, 0dBFF0000000000000, %fd10961, %p3544;
	selp.f64 	%fd1934, 0d7FF0000000000000, %fd10963, %p3544;
	cvt.s16.s8 	%rs1999, %rs205;
	mov.b32 	%r9267, {%rs1999, %rs1998};
	cvt.s32.s8 	%r9268, %r9258;
	mov.b32 	%r9269, 1305;
	dp2a.lo.s32.u32 	%r9270, %r9267, %r9269, %r9268;
	mul.wide.s32 	%rd4163, %r9270, 8;
	add.s64 	%rd545, %rd1, %rd4163;
	ld.global.f64 	%fd1935, [%rd545+21000];
	abs.f64 	%fd1936, %fd1935;
	setp.geu.f64 	%p3545, %fd1936, 0d41CDCD64FF800000;
	cvt.s16.s8 	%rs2000, %rs4564;
	mov.b32 	%r9271, {%rs1999, %rs2000};
	dp2a.lo.s32.u32 	%r9272, %r9271, %r9269, %r9260;
	mul.wide.s32 	%rd4164, %r9272, 8;
	add.s64 	%rd546, %rd1, %rd4164;
	mov.f64 	%fd23800, %fd1933;
	mov.f64 	%fd23801, %fd1934;
	@%p3545 bra 	$L__BB3_3528;
	ld.global.f64 	%fd1937, [%rd546+23000];
	abs.f64 	%fd10966, %fd1937;
	setp.geu.f64 	%p3546, %fd10966, 0d41CDCD64FF800000;
	mov.f64 	%fd23800, %fd1933;
	mov.f64 	%fd23801, %fd1934;
	@%p3546 bra 	$L__BB3_3528;
	ld.global.f64 	%fd10967, [%rd545+20000];
	add.f64 	%fd10968, %fd23810, %fd10967;
	ld.global.f64 	%fd10969, [%rd546+22000];
	add.f64 	%fd10970, %fd10968, %fd10969;
	add.f64 	%fd10971, %fd23809, %fd1935;
	add.f64 	%fd10972, %fd10971, %fd1937;
	abs.f64 	%fd10973, %fd10972;
	setp.gt.f64 	%p3547, %fd10973, 0d41CDCD64FF800000;
	selp.f64 	%fd23800, 0dBFF0000000000000, %fd10970, %p3547;
	selp.f64 	%fd23801, 0d7FF0000000000000, %fd10972, %p3547;
	add.f64 	%fd10974, %fd23801, 0d4069000000000000;
	add.f64 	%fd10975, %fd23800, 0dC016CCCCCCCCCCCD;
	add.f64 	%fd10976, %fd1776, %fd10975;
	div.rn.f64 	%fd23802, %fd10974, %fd10976;
	abs.f64 	%fd10977, %fd1934;
	setp.geu.f64 	%p3548, %fd10977, 0d41CDCD64FF800000;
	@%p3548 bra 	$L__BB3_3528;
	add.f64 	%fd10978, %fd1934, 0d4069000000000000;
	add.f64 	%fd10979, %fd1933, 0dC016CCCCCCCCCCCD;
	add.f64 	%fd10980, %fd1776, %fd10979;
	div.rn.f64 	%fd10981, %fd10978, %fd10980;
	setp.lt.f64 	%p3549, %fd10981, %fd23802;
	selp.f64 	%fd23800, %fd23800, %fd1933, %p3549;
	selp.f64 	%fd23801, %fd23801, %fd1934, %p3549;
	selp.f64 	%fd23802, %fd23802, %fd10981, %p3549;
$L__BB3_3528:
	mov.f64 	%fd23803, %fd23800;
	mov.f64 	%fd23804, %fd23801;
	@%p3545 bra 	$L__BB3_3531;
	ld.global.f64 	%fd10982, [%rd545+20000];
	add.f64 	%fd10983, %fd23810, %fd10982;
	add.f64 	%fd10984, %fd23809, %fd1935;
	abs.f64 	%fd10985, %fd10984;
	setp.gt.f64 	%p3551, %fd10985, 0d41CDCD64FF800000;
	selp.f64 	%fd23803, 0dBFF0000000000000, %fd10983, %p3551;
	selp.f64 	%fd23804, 0d7FF0000000000000, %fd10984, %p3551;
	add.f64 	%fd10986, %fd23804, 0d4069000000000000;
	add.f64 	%fd10987, %fd23803, 0dC016CCCCCCCCCCCD;
	add.f64 	%fd10988, %fd1776, %fd10987;
	div.rn.f64 	%fd23802, %fd10986, %fd10988;
	abs.f64 	%fd10989, %fd23801;
	setp.geu.f64 	%p3552, %fd10989, 0d41CDCD64FF800000;
	@%p3552 bra 	$L__BB3_3531;
	add.f64 	%fd10990, %fd23801, 0d4069000000000000;
	add.f64 	%fd10991, %fd23800, 0dC016CCCCCCCCCCCD;
	add.f64 	%fd10992, %fd1776, %fd10991;
	div.rn.f64 	%fd10993, %fd10990, %fd10992;
	setp.lt.f64 	%p3553, %fd10993, %fd23802;
	selp.f64 	%fd23803, %fd23803, %fd23800, %p3553;
	selp.f64 	%fd23804, %fd23804, %fd23801, %p3553;
	selp.f64 	%fd23802, %fd23802, %fd10993, %p3553;
$L__BB3_3531:
	ld.global.f64 	%fd1956, [%rd546+23000];
	abs.f64 	%fd10994, %fd1956;
	setp.geu.f64 	%p3554, %fd10994, 0d41CDCD64FF800000;
	mov.f64 	%fd23806, %fd23803;
	mov.f64 	%fd23807, %fd23804;
	@%p3554 bra 	$L__BB3_3534;
	ld.global.f64 	%fd10995, [%rd546+22000];
	add.f64 	%fd10996, %fd23810, %fd10995;
	add.f64 	%fd10997, %fd23809, %fd1956;
	abs.f64 	%fd10998, %fd10997;
	setp.gt.f64 	%p3555, %fd10998, 0d41CDCD64FF800000;
	selp.f64 	%fd23806, 0dBFF0000000000000, %fd10996, %p3555;
	selp.f64 	%fd23807, 0d7FF0000000000000, %fd10997, %p3555;
	add.f64 	%fd10999, %fd23807, 0d4069000000000000;
	add.f64 	%fd11000, %fd23806, 0dC016CCCCCCCCCCCD;
	add.f64 	%fd11001, %fd1776, %fd11000;
	div.rn.f64 	%fd23802, %fd10999, %fd11001;
	abs.f64 	%fd11002, %fd23804;
	setp.geu.f64 	%p3556, %fd11002, 0d41CDCD64FF800000;
	@%p3556 bra 	$L__BB3_3534;
	add.f64 	%fd11003, %fd23804, 0d4069000000000000;
	add.f64 	%fd11004, %fd23803, 0dC016CCCCCCCCCCCD;
	add.f64 	%fd11005, %fd1776, %fd11004;
	div.rn.f64 	%fd11006, %fd11003, %fd11005;
	setp.lt.f64 	%p3557, %fd11006, %fd23802;
	selp.f64 	%fd23806, %fd23806, %fd23803, %p3557;
	selp.f64 	%fd23807, %fd23807, %fd23804, %p3557;
	selp.f64 	%fd23802, %fd23802, %fd11006, %p3557;
$L__BB3_3534:
	add.f64 	%fd11007, %fd23810, 0dC016CCCCCCCCCCCD;
	add.f64 	%fd1966, %fd1776, %fd11007;
	abs.f64 	%fd11008, %fd23807;
	setp.geu.f64 	%p3558, %fd11008, 0d41CDCD64FF800000;
	@%p3558 bra 	$L__BB3_3536;
	add.f64 	%fd11009, %fd23809, 0d4069000000000000;
	div.rn.f64 	%fd11010, %fd11009, %fd1966;
	setp.lt.f64 	%p3559, %fd23802, %fd11010;
	selp.f64 	%fd23809, %fd23809, %fd23807, %p3559;
	selp.f64 	%fd23810, %fd23810, %fd23806, %p3559;
$L__BB3_3536:
	setp.eq.s32 	%p3560, %r1589, 0;
	@%p3560 bra 	$L__BB3_3550;
	and.b32  	%r1647, %r1589, 15;
	setp.lt.u32 	%p3561, %r1589, 16;
	mov.b32 	%r21804, 0;
	@%p3561 bra 	$L__BB3_3540;
	and.b32  	%r21804, %r1589, 2147483632;
	mov.b32 	%r21802, 0;
$L__BB3_3539:
	.pragma "nounroll";
	mul.wide.u32 	%rd4165, %r21802, 4;
	add.s64 	%rd4166, %rd30, %rd4165;
	mov.b32 	%r9275, 0;
	st.local.u32 	[%rd4166], %r9275;
	st.local.u32 	[%rd4166+4], %r9275;
	st.local.u32 	[%rd4166+8], %r9275;
	st.local.u32 	[%rd4166+12], %r9275;
	st.local.u32 	[%rd4166+16], %r9275;
	st.local.u32 	[%rd4166+20], %r9275;
	st.local.u32 	[%rd4166+24], %r9275;
	st.local.u32 	[%rd4166+28], %r9275;
	st.local.u32 	[%rd4166+32], %r9275;
	st.local.u32 	[%rd4166+36], %r9275;
	st.local.u32 	[%rd4166+40], %r9275;
	st.local.u32 	[%rd4166+44], %r9275;
	st.local.u32 	[%rd4166+48], %r9275;
	st.local.u32 	[%rd4166+52], %r9275;
	st.local.u32 	[%rd4166+56], %r9275;
	st.local.u32 	[%rd4166+60], %r9275;
	add.s32 	%r21802, %r21802, 16;
	setp.ne.s32 	%p3562, %r21802, %r21804;
	@%p3562 bra 	$L__BB3_3539;
$L__BB3_3540:
	setp.eq.s32 	%p3563, %r1647, 0;
	@%p3563 bra 	$L__BB3_3550;
	and.b32  	%r1652, %r1589, 7;
	setp.lt.u32 	%p3564, %r1647, 8;
	@%p3564 bra 	$L__BB3_3543;
	mul.wide.u32 	%rd4167, %r21804, 4;
	add.s64 	%rd4168, %rd30, %rd4167;
	mov.b32 	%r9276, 0;
	st.local.u32 	[%rd4168], %r9276;
	st.local.u32 	[%rd4168+4], %r9276;
	st.local.u32 	[%rd4168+8], %r9276;
	st.local.u32 	[%rd4168+12], %r9276;
	st.local.u32 	[%rd4168+16], %r9276;
	st.local.u32 	[%rd4168+20], %r9276;
	st.local.u32 	[%rd4168+24], %r9276;
	st.local.u32 	[%rd4168+28], %r9276;
	add.s32 	%r21804, %r21804, 8;
$L__BB3_3543:
	setp.eq.s32 	%p3565, %r1652, 0;
	@%p3565 bra 	$L__BB3_3550;
	and.b32  	%r1655, %r1589, 3;
	setp.lt.u32 	%p3566, %r1652, 4;
	@%p3566 bra 	$L__BB3_3546;
	mul.wide.u32 	%rd4169, %r21804, 4;
	add.s64 	%rd4170, %rd30, %rd4169;
	mov.b32 	%r9277, 0;
	st.local.u32 	[%rd4170], %r9277;
	st.local.u32 	[%rd4170+4], %r9277;
	st.local.u32 	[%rd4170+8], %r9277;
	st.local.u32 	[%rd4170+12], %r9277;
	add.s32 	%r21804, %r21804, 4;
$L__BB3_3546:
	setp.eq.s32 	%p3567, %r1655, 0;
	@%p3567 bra 	$L__BB3_3550;
	mul.wide.u32 	%rd4171, %r21804, 4;
	add.s64 	%rd547, %rd30, %rd4171;
	mov.b32 	%r9278, 0;
	st.local.u32 	[%rd547], %r9278;
	setp.eq.s32 	%p3568, %r1655, 1;
	@%p3568 bra 	$L__BB3_3550;
	mov.b32 	%r9279, 0;
	st.local.u32 	[%rd547+4], %r9279;
	setp.eq.s32 	%p3569, %r1655, 2;
	@%p3569 bra 	$L__BB3_3550;
	mov.b32 	%r9280, 0;
	st.local.u32 	[%rd547+8], %r9280;
$L__BB3_3550:
	@%p3518 bra 	$L__BB3_3564;
	and.b32  	%r1658, %r1591, 15;
	setp.lt.u32 	%p3571, %r1591, 16;
	mov.b32 	%r21808, 0;
	@%p3571 bra 	$L__BB3_3554;
	and.b32  	%r21808, %r1591, 2147483632;
	mov.b32 	%r21806, 0;
$L__BB3_3553:
	.pragma "nounroll";
	mul.wide.u32 	%rd4172, %r21806, 4;
	add.s64 	%rd4173, %rd31, %rd4172;
	mov.b32 	%r9283, 0;
	st.local.u32 	[%rd4173], %r9283;
	st.local.u32 	[%rd4173+4], %r9283;
	st.local.u32 	[%rd4173+8], %r9283;
	st.local.u32 	[%rd4173+12], %r9283;
	st.local.u32 	[%rd4173+16], %r9283;
	st.local.u32 	[%rd4173+20], %r9283;
	st.local.u32 	[%rd4173+24], %r9283;
	st.local.u32 	[%rd4173+28], %r9283;
	st.local.u32 	[%rd4173+32], %r9283;
	st.local.u32 	[%rd4173+36], %r9283;
	st.local.u32 	[%rd4173+40], %r9283;
	st.local.u32 	[%rd4173+44], %r9283;
	st.local.u32 	[%rd4173+48], %r9283;
	st.local.u32 	[%rd4173+52], %r9283;
	st.local.u32 	[%rd4173+56], %r9283;
	st.local.u32 	[%rd4173+60], %r9283;
	add.s32 	%r21806, %r21806, 16;
	setp.ne.s32 	%p3572, %r21806, %r21808;
	@%p3572 bra 	$L__BB3_3553;
$L__BB3_3554:
	setp.eq.s32 	%p3573, %r1658, 0;
	@%p3573 bra 	$L__BB3_3564;
	and.b32  	%r1663, %r1591, 7;
	setp.lt.u32 	%p3574, %r1658, 8;
	@%p3574 bra 	$L__BB3_3557;
	mul.wide.u32 	%rd4174, %r21808, 4;
	add.s64 	%rd4175, %rd31, %rd4174;
	mov.b32 	%r9284, 0;
	st.local.u32 	[%rd4175], %r9284;
	st.local.u32 	[%rd4175+4], %r9284;
	st.local.u32 	[%rd4175+8], %r9284;
	st.local.u32 	[%rd4175+12], %r9284;
	st.local.u32 	[%rd4175+16], %r9284;
	st.local.u32 	[%rd4175+20], %r9284;
	st.local.u32 	[%rd4175+24], %r9284;
	st.local.u32 	[%rd4175+28], %r9284;
	add.s32 	%r21808, %r21808, 8;
$L__BB3_3557:
	setp.eq.s32 	%p3575, %r1663, 0;
	@%p3575 bra 	$L__BB3_3564;
	and.b32  	%r1666, %r1591, 3;
	setp.lt.u32 	%p3576, %r1663, 4;
	@%p3576 bra 	$L__BB3_3560;
	mul.wide.u32 	%rd4176, %r21808, 4;
	add.s64 	%rd4177, %rd31, %rd4176;
	mov.b32 	%r9285, 0;
	st.local.u32 	[%rd4177], %r9285;
	st.local.u32 	[%rd4177+4], %r9285;
	st.local.u32 	[%rd4177+8], %r9285;
	st.local.u32 	[%rd4177+12], %r9285;
	add.s32 	%r21808, %r21808, 4;
$L__BB3_3560:
	setp.eq.s32 	%p3577, %r1666, 0;
	@%p3577 bra 	$L__BB3_3564;
	mul.wide.u32 	%rd4178, %r21808, 4;
	add.s64 	%rd548, %rd31, %rd4178;
	mov.b32 	%r9286, 0;
	st.local.u32 	[%rd548], %r9286;
	setp.eq.s32 	%p3578, %r1666, 1;
	@%p3578 bra 	$L__BB3_3564;
	mov.b32 	%r9287, 0;
	st.local.u32 	[%rd548+4], %r9287;
	setp.eq.s32 	%p3579, %r1666, 2;
	@%p3579 bra 	$L__BB3_3564;
	mov.b32 	%r9288, 0;
	st.local.u32 	[%rd548+8], %r9288;
$L__BB3_3564:
	add.s32 	%r9289, %r21980, -1;
	add.s32 	%r1669, %r21979, -1;
	mad.lo.s32 	%r1670, %r9289, %r1591, %r1669;
	mul.wide.s32 	%rd4179, %r1670, 8;
	add.s64 	%rd549, %rd28, %rd4179;
	ld.local.f64 	%fd11012, [%rd549];
	abs.f64 	%fd11013, %fd11012;
	setp.geu.f64 	%p3580, %fd11013, 0d41CDCD64FF800000;
	mov.f64 	%fd23817, 0d0000000000000000;
	@%p3580 bra 	$L__BB3_3612;
	mul.wide.u32 	%rd4180, %r21980, 4;
	add.s64 	%rd4181, %rd30, %rd4180;
	st.local.u32 	[%rd4181+-4], %r21979;
	mul.wide.s32 	%rd4182, %r1669, 4;
	add.s64 	%rd4183, %rd31, %rd4182;
	st.local.u32 	[%rd4183], %r21980;
$L__BB3_3566:
	cvt.s64.s32 	%rd4184, %r21980;
	add.s64 	%rd550, %rd32, %rd4184;
	ld.local.u8 	%rs208, [%rd550];
	cvt.u32.u16 	%r9290, %rs208;
	cvt.s32.s8 	%r9291, %r9290;
	cvt.u32.u16 	%r9292, %rs4564;
	cvt.s32.s8 	%r9293, %r9292;
	add.s32 	%r9294, %r9293, %r9291;
	setp.eq.s32 	%p3581, %r9294, 3;
	@%p3581 bra 	$L__BB3_3568;
	add.s32 	%r9295, %r21980, -1;
	mad.lo.s32 	%r9296, %r9295, %r1591, %r21979;
	add.s32 	%r9297, %r9296, -1;
	mul.wide.s32 	%rd4185, %r9297, 8;
	add.s64 	%rd4186, %rd29, %rd4185;
	mov.b64 	%rd4187, -4616189618054758400;
	st.local.u64 	[%rd4186], %rd4187;
	add.s64 	%rd4188, %rd28, %rd4185;
	mov.b64 	%rd4189, 9218868437227405312;
	st.local.u64 	[%rd4188], %rd4189;
	mov.f64 	%fd23815, 0dBFF0000000000000;
	mov.f64 	%fd23814, 0d7FF0000000000000;
	bra.uni 	$L__BB3_3579;
$L__BB3_3568:
	cvt.s32.s8 	%r9299, %r9290;
	mul.wide.s32 	%rd4190, %r9299, 5;
	cvt.u64.u16 	%rd4191, %rs4564;
	cvt.s64.s8 	%rd551, %rd4191;
	add.s64 	%rd552, %rd4190, %rd551;
	shl.b64 	%rd4192, %rd552, 3;
	add.s64 	%rd4193, %rd1, %rd4192;
	ld.global.f64 	%fd23815, [%rd4193+45440];
	cvt.s64.s32 	%rd4194, %r21979;
	add.s64 	%rd4195, %rd33, %rd4194;
	ld.local.u8 	%rs2001, [%rd550+-1];
	cvt.u64.u16 	%rd4196, %rs2001;
	cvt.s64.s8 	%rd553, %rd4196;
	ld.local.s8 	%rs2002, [%rd4195+-1];
	cvt.u32.u16 	%r9300, %rs2002;
	cvt.u32.u16 	%r9301, %rs4564;
	prmt.b32 	%r9302, %r9301, %r9300, 0x3340U;
	prmt.b32 	%r9303, %r9290, 0, 0x3340U;
	prmt.b32 	%r9304, %r9302, %r9303, 0x5410U;
	cvt.u32.u16 	%r9305, %rs2001;
	cvt.s32.s8 	%r9306, %r9305;
	mov.b32 	%r9307, 334205;
	dp4a.s32.u32 	%r9308, %r9304, %r9307, %r9306;
	mul.wide.s32 	%rd4197, %r9308, 8;
	add.s64 	%rd4198, %rd1, %rd4197;
	ld.global.f64 	%fd11016, [%rd4198+35440];
	add.f64 	%fd11017, %fd23815, %fd11016;
	ld.global.f64 	%fd23814, [%rd4193+45640];
	ld.global.f64 	%fd11018, [%rd4198+40440];
	add.f64 	%fd11019, %fd23814, %fd11018;
	abs.f64 	%fd11020, %fd11019;
	setp.gt.f64 	%p3582, %fd11020, 0d41CDCD64FF800000;
	selp.f64 	%fd1973, 0dBFF0000000000000, %fd11017, %p3582;
	selp.f64 	%fd1974, 0d7FF0000000000000, %fd11019, %p3582;
	cvt.s16.s8 	%rs2003, %rs4564;
	mov.b32 	%r9309, {%rs2003, %rs2002};
	mov.b32 	%r9310, 1305;
	dp2a.lo.s32.u32 	%r9311, %r9309, %r9310, %r9299;
	mul.wide.s32 	%rd4199, %r9311, 8;
	add.s64 	%rd554, %rd1, %rd4199;
	ld.global.f64 	%fd1975, [%rd554+21000];
	abs.f64 	%fd11021, %fd1975;
	setp.geu.f64 	%p3583, %fd11021, 0d41CDCD64FF800000;
	@%p3583 bra 	$L__BB3_3572;
	mad.lo.s64 	%rd4203, %rd551, 24, %rd552;
	add.s64 	%rd4204, %rd4203, %rd553;
	shl.b64 	%rd4205, %rd4204, 3;
	add.s64 	%rd555, %rd1, %rd4205;
	ld.global.f64 	%fd1976, [%rd555+23000];
	abs.f64 	%fd11036, %fd1976;
	setp.lt.f64 	%p3588, %fd11036, 0d41CDCD64FF800000;
	@%p3588 bra 	$L__BB3_3575;
	ld.global.f64 	%fd11037, [%rd554+20000];
	add.f64 	%fd11038, %fd23815, %fd11037;
	add.f64 	%fd11039, %fd23814, %fd1975;
	abs.f64 	%fd11040, %fd11039;
	setp.gt.f64 	%p3589, %fd11040, 0d41CDCD64FF800000;
	selp.f64 	%fd23811, 0dBFF0000000000000, %fd11038, %p3589;
	selp.f64 	%fd23812, 0d7FF0000000000000, %fd11039, %p3589;
	add.f64 	%fd11041, %fd23812, 0d4069000000000000;
	add.f64 	%fd11042, %fd23811, 0dC016CCCCCCCCCCCD;
	add.f64 	%fd11043, %fd1776, %fd11042;
	div.rn.f64 	%fd23813, %fd11041, %fd11043;
	abs.f64 	%fd11044, %fd1974;
	setp.geu.f64 	%p3590, %fd11044, 0d41CDCD64FF800000;
	@%p3590 bra 	$L__BB3_3577;
	add.f64 	%fd11045, %fd1974, 0d4069000000000000;
	add.f64 	%fd11046, %fd1973, 0dC016CCCCCCCCCCCD;
	add.f64 	%fd11047, %fd1776, %fd11046;
	div.rn.f64 	%fd11048, %fd11045, %fd11047;
	setp.lt.f64 	%p3591, %fd11048, %fd23813;
	selp.f64 	%fd23811, %fd23811, %fd1973, %p3591;
	selp.f64 	%fd23812, %fd23812, %fd1974, %p3591;
	selp.f64 	%fd23813, %fd23813, %fd11048, %p3591;
	bra.uni 	$L__BB3_3577;
$L__BB3_3572:
	mad.lo.s64 	%rd4200, %rd551, 24, %rd552;
	add.s64 	%rd4201, %rd4200, %rd553;
	shl.b64 	%rd4202, %rd4201, 3;
	add.s64 	%rd556, %rd1, %rd4202;
	ld.global.f64 	%fd1977, [%rd556+23000];
	abs.f64 	%fd11023, %fd1977;
	setp.geu.f64 	%p3584, %fd11023, 0d41CDCD64FF800000;
	mov.f64 	%fd23811, %fd1973;
	mov.f64 	%fd23812, %fd1974;
	@%p3584 bra 	$L__BB3_3577;
	ld.global.f64 	%fd11024, [%rd556+22000];
	add.f64 	%fd11025, %fd23815, %fd11024;
	add.f64 	%fd11026, %fd23814, %fd1977;
	abs.f64 	%fd11027, %fd11026;
	setp.gt.f64 	%p3585, %fd11027, 0d41CDCD64FF800000;
	selp.f64 	%fd23811, 0dBFF0000000000000, %fd11025, %p3585;
	selp.f64 	%fd23812, 0d7FF0000000000000, %fd11026, %p3585;
	add.f64 	%fd11028, %fd23812, 0d4069000000000000;
	add.f64 	%fd11029, %fd23811, 0dC016CCCCCCCCCCCD;
	add.f64 	%fd11030, %fd1776, %fd11029;
	div.rn.f64 	%fd23813, %fd11028, %fd11030;
	abs.f64 	%fd11031, %fd1974;
	setp.geu.f64 	%p3586, %fd11031, 0d41CDCD64FF800000;
	@%p3586 bra 	$L__BB3_3577;
	add.f64 	%fd11032, %fd1974, 0d4069000000000000;
	add.f64 	%fd11033, %fd1973, 0dC016CCCCCCCCCCCD;
	add.f64 	%fd11034, %fd1776, %fd11033;
	div.rn.f64 	%fd11035, %fd11032, %fd11034;
	setp.lt.f64 	%p3587, %fd11035, %fd23813;
	selp.f64 	%fd23811, %fd23811, %fd1973, %p3587;
	selp.f64 	%fd23812, %fd23812, %fd1974, %p3587;
	selp.f64 	%fd23813, %fd23813, %fd11035, %p3587;
	bra.uni 	$L__BB3_3577;
$L__BB3_3575:
	ld.global.f64 	%fd11049, [%rd554+20000];
	add.f64 	%fd11050, %fd23815, %fd11049;
	ld.global.f64 	%fd11051, [%rd555+22000];
	add.f64 	%fd11052, %fd11050, %fd11051;
	add.f64 	%fd11053, %fd23814, %fd1975;
	add.f64 	%fd11054, %fd11053, %fd1976;
	abs.f64 	%fd11055, %fd11054;
	setp.gt.f64 	%p3592, %fd11055, 0d41CDCD64FF800000;
	selp.f64 	%fd23811, 0dBFF0000000000000, %fd11052, %p3592;
	selp.f64 	%fd23812, 0d7FF0000000000000, %fd11054, %p3592;
	add.f64 	%fd11056, %fd23812, 0d4069000000000000;
	add.f64 	%fd11057, %fd23811, 0dC016CCCCCCCCCCCD;
	add.f64 	%fd11058, %fd1776, %fd11057;
	div.rn.f64 	%fd23813, %fd11056, %fd11058;
	abs.f64 	%fd11059, %fd1974;
	setp.geu.f64 	%p3593, %fd11059, 0d41CDCD64FF800000;
	@%p3593 bra 	$L__BB3_3577;
	add.f64 	%fd11060, %fd1974, 0d4069000000000000;
	add.f64 	%fd11061, %fd1973, 0dC016CCCCCCCCCCCD;
	add.f64 	%fd11062, %fd1776, %fd11061;
	div.rn.f64 	%fd11063, %fd11060, %fd11062;
	setp.lt.f64 	%p3594, %fd11063, %fd23813;
	selp.f64 	%fd23811, %fd23811, %fd1973, %p3594;
	selp.f64 	%fd23812, %fd23812, %fd1974, %p3594;
	selp.f64 	%fd23813, %fd23813, %fd11063, %p3594;
$L__BB3_3577:
	add.f64 	%fd11064, %fd23815, 0dC016CCCCCCCCCCCD;
	add.f64 	%fd1999, %fd1776, %fd11064;
	abs.f64 	%fd11065, %fd23812;
	setp.geu.f64 	%p3595, %fd11065, 0d41CDCD64FF800000;
	@%p3595 bra 	$L__BB3_3579;
	add.f64 	%fd11066, %fd23814, 0d4069000000000000;
	div.rn.f64 	%fd11067, %fd11066, %fd1999;
	setp.lt.f64 	%p3596, %fd23813, %fd11067;
	selp.f64 	%fd23814, %fd23814, %fd23812, %p3596;
	selp.f64 	%fd23815, %fd23815, %fd23811, %p3596;
$L__BB3_3579:
	add.s32 	%r1673, %r21980, -1;
	mul.lo.s32 	%r1674, %r1673, %r1591;
	add.s32 	%r1675, %r21979, -1;
	add.s32 	%r1676, %r1675, %r1674;
	mul.wide.s32 	%rd4206, %r1676, 8;
	add.s64 	%rd4207, %rd29, %rd4206;
	ld.local.f64 	%fd2004, [%rd4207];
	abs.f64 	%fd2005, %fd2004;
	abs.f64 	%fd11068, %fd23815;
	max.f64 	%fd11070, %fd2005, %fd11068;
	setp.gt.f64 	%p3597, %fd11070, 0d41CDCD64FF800000;
	sub.f64 	%fd11071, %fd2004, %fd23815;
	abs.f64 	%fd11072, %fd11071;
	setp.geu.f64 	%p3598, %fd11072, 0d3EE4F8B588E368F1;
	or.pred  	%p3599, %p3597, %p3598;
	@%p3599 bra 	$L__BB3_4383;
	mul.wide.s32 	%rd4208, %r1676, 8;
	add.s64 	%rd4209, %rd28, %rd4208;
	ld.local.f64 	%fd11074, [%rd4209];
	abs.f64 	%fd11075, %fd11074;
	abs.f64 	%fd11076, %fd23814;
	max.f64 	%fd11078, %fd11075, %fd11076;
	setp.gt.f64 	%p3600, %fd11078, 0d41CDCD64FF800000;
	sub.f64 	%fd11079, %fd11074, %fd23814;
	abs.f64 	%fd11080, %fd11079;
	setp.geu.f64 	%p3601, %fd11080, 0d3EE4F8B588E368F1;
	or.pred  	%p3602, %p3600, %p3601;
	@%p3602 bra 	$L__BB3_4383;
	ld.local.f64 	%fd11083, [%rd549];
	add.f64 	%fd2006, %fd23809, %fd11083;
	mul.wide.s32 	%rd4210, %r1670, 8;
	add.s64 	%rd4211, %rd29, %rd4210;
	ld.local.f64 	%fd11084, [%rd4211];
	add.f64 	%fd2007, %fd23810, %fd11084;
	mov.f64 	%fd23816, 0d3FE0000000000000;
	@%p3542 bra 	$L__BB3_3611;
	mov.b32 	%r21835, 0;
	@%p3560 bra 	$L__BB3_3596;
	and.b32  	%r1677, %r1589, 15;
	setp.lt.u32 	%p3605, %r1589, 16;
	mov.b32 	%r21835, 0;
	mov.u32 	%r21819, %r21835;
	@%p3605 bra 	$L__BB3_3586;
	and.b32  	%r21819, %r1589, 2147483632;
	mov.b32 	%r21835, 0;
	mov.u32 	%r21813, %r21835;
$L__BB3_3585:
	.pragma "nounroll";
	mul.wide.u32 	%rd4212, %r21813, 4;
	add.s64 	%rd4213, %rd30, %rd4212;
	ld.local.u32 	%r9316, [%rd4213];
	setp.gt.s32 	%p3606, %r9316, 0;
	selp.u32 	%r9317, 1, 0, %p3606;
	add.s32 	%r9318, %r21835, %r9317;
	ld.local.u32 	%r9319, [%rd4213+4];
	setp.gt.s32 	%p3607, %r9319, 0;
	selp.u32 	%r9320, 1, 0, %p3607;
	add.s32 	%r9321, %r9318, %r9320;
	ld.local.u32 	%r9322, [%rd4213+8];
	setp.gt.s32 	%p3608, %r9322, 0;
	selp.u32 	%r9323, 1, 0, %p3608;
	add.s32 	%r9324, %r9321, %r9323;
	ld.local.u32 	%r9325, [%rd4213+12];
	setp.gt.s32 	%p3609, %r9325, 0;
	selp.u32 	%r9326, 1, 0, %p3609;
	add.s32 	%r9327, %r9324, %r9326;
	ld.local.u32 	%r9328, [%rd4213+16];
	setp.gt.s32 	%p3610, %r9328, 0;
	selp.u32 	%r9329, 1, 0, %p3610;
	add.s32 	%r9330, %r9327, %r9329;
	ld.local.u32 	%r9331, [%rd4213+20];
	setp.gt.s32 	%p3611, %r9331, 0;
	selp.u32 	%r9332, 1, 0, %p3611;
	add.s32 	%r9333, %r9330, %r9332;
	ld.local.u32 	%r9334, [%rd4213+24];
	setp.gt.s32 	%p3612, %r9334, 0;
	selp.u32 	%r9335, 1, 0, %p3612;
	add.s32 	%r9336, %r9333, %r9335;
	ld.local.u32 	%r9337, [%rd4213+28];
	setp.gt.s32 	%p3613, %r9337, 0;
	selp.u32 	%r9338, 1, 0, %p3613;
	add.s32 	%r9339, %r9336, %r9338;
	ld.local.u32 	%r9340, [%rd4213+32];
	setp.gt.s32 	%p3614, %r9340, 0;
	selp.u32 	%r9341, 1, 0, %p3614;
	add.s32 	%r9342, %r9339, %r9341;
	ld.local.u32 	%r9343, [%rd4213+36];
	setp.gt.s32 	%p3615, %r9343, 0;
	selp.u32 	%r9344, 1, 0, %p3615;
	add.s32 	%r9345, %r9342, %r9344;
	ld.local.u32 	%r9346, [%rd4213+40];
	setp.gt.s32 	%p3616, %r9346, 0;
	selp.u32 	%r9347, 1, 0, %p3616;
	add.s32 	%r9348, %r9345, %r9347;
	ld.local.u32 	%r9349, [%rd4213+44];
	setp.gt.s32 	%p3617, %r9349, 0;
	selp.u32 	%r9350, 1, 0, %p3617;
	add.s32 	%r9351, %r9348, %r9350;
	ld.local.u32 	%r9352, [%rd4213+48];
	setp.gt.s32 	%p3618, %r9352, 0;
	selp.u32 	%r9353, 1, 0, %p3618;
	add.s32 	%r9354, %r9351, %r9353;
	ld.local.u32 	%r9355, [%rd4213+52];
	setp.gt.s32 	%p3619, %r9355, 0;
	selp.u32 	%r9356, 1, 0, %p3619;
	add.s32 	%r9357, %r9354, %r9356;
	ld.local.u32 	%r9358, [%rd4213+56];
	setp.gt.s32 	%p3620, %r9358, 0;
	selp.u32 	%r9359, 1, 0, %p3620;
	add.s32 	%r9360, %r9357, %r9359;
	ld.local.u32 	%r9361, [%rd4213+60];
	setp.gt.s32 	%p3621, %r9361, 0;
	selp.u32 	%r9362, 1, 0, %p3621;
	add.s32 	%r21835, %r9360, %r9362;
	add.s32 	%r21813, %r21813, 16;
	setp.ne.s32 	%p3622, %r21813, %r21819;
	@%p3622 bra 	$L__BB3_3585;
$L__BB3_3586:
	setp.eq.s32 	%p3623, %r1677, 0;
	@%p3623 bra 	$L__BB3_3596;
	and.b32  	%r1686, %r1589, 7;
	setp.lt.u32 	%p3624, %r1677, 8;
	@%p3624 bra 	$L__BB3_3589;
	mul.wide.u32 	%rd4214, %r21819, 4;
	add.s64 	%rd4215, %rd30, %rd4214;
	ld.local.u32 	%r9364, [%rd4215];
	setp.gt.s32 	%p3625, %r9364, 0;
	selp.u32 	%r9365, 1, 0, %p3625;
	add.s32 	%r9366, %r21835, %r9365;
	ld.local.u32 	%r9367, [%rd4215+4];
	setp.gt.s32 	%p3626, %r9367, 0;
	selp.u32 	%r9368, 1, 0, %p3626;
	add.s32 	%r9369, %r9366, %r9368;
	ld.local.u32 	%r9370, [%rd4215+8];
	setp.gt.s32 	%p3627, %r9370, 0;
	selp.u32 	%r9371, 1, 0, %p3627;
	add.s32 	%r9372, %r9369, %r9371;
	ld.local.u32 	%r9373, [%rd4215+12];
	setp.gt.s32 	%p3628, %r9373, 0;
	selp.u32 	%r9374, 1, 0, %p3628;
	add.s32 	%r9375, %r9372, %r9374;
	ld.local.u32 	%r9376, [%rd4215+16];
	setp.gt.s32 	%p3629, %r9376, 0;
	selp.u32 	%r9377, 1, 0, %p3629;
	add.s32 	%r9378, %r9375, %r9377;
	ld.local.u32 	%r9379, [%rd4215+20];
	setp.gt.s32 	%p3630, %r9379, 0;
	selp.u32 	%r9380, 1, 0, %p3630;
	add.s32 	%r9381, %r9378, %r9380;
	ld.local.u32 	%r9382, [%rd4215+24];
	setp.gt.s32 	%p3631, %r9382, 0;
	selp.u32 	%r9383, 1, 0, %p3631;
	add.s32 	%r9384, %r9381, %r9383;
	ld.local.u32 	%r9385, [%rd4215+28];
	setp.gt.s32 	%p3632, %r9385, 0;
	selp.u32 	%r9386, 1, 0, %p3632;
	add.s32 	%r21835, %r9384, %r9386;
	add.s32 	%r21819, %r21819, 8;
$L__BB3_3589:
	setp.eq.s32 	%p3633, %r1686, 0;
	@%p3633 bra 	$L__BB3_3596;
	and.b32  	%r1692, %r1589, 3;
	setp.lt.u32 	%p3634, %r1686, 4;
	@%p3634 bra 	$L__BB3_3592;
	mul.wide.u32 	%rd4216, %r21819, 4;
	add.s64 	%rd4217, %rd30, %rd4216;
	ld.local.u32 	%r9388, [%rd4217];
	setp.gt.s32 	%p3635, %r9388, 0;
	selp.u32 	%r9389, 1, 0, %p3635;
	add.s32 	%r9390, %r21835, %r9389;
	ld.local.u32 	%r9391, [%rd4217+4];
	setp.gt.s32 	%p3636, %r9391, 0;
	selp.u32 	%r9392, 1, 0, %p3636;
	add.s32 	%r9393, %r9390, %r9392;
	ld.local.u32 	%r9394, [%rd4217+8];
	setp.gt.s32 	%p3637, %r9394, 0;
	selp.u32 	%r9395, 1, 0, %p3637;
	add.s32 	%r9396, %r9393, %r9395;
	ld.local.u32 	%r9397, [%rd4217+12];
	setp.gt.s32 	%p3638, %r9397, 0;
	selp.u32 	%r9398, 1, 0, %p3638;
	add.s32 	%r21835, %r9396, %r9398;
	add.s32 	%r21819, %r21819, 4;
$L__BB3_3592:
	setp.eq.s32 	%p3639, %r1692, 0;
	@%p3639 bra 	$L__BB3_3596;
	mul.wide.u32 	%rd4218, %r21819, 4;
	add.s64 	%rd557, %rd30, %rd4218;
	ld.local.u32 	%r9399, [%rd557];
	setp.gt.s32 	%p3640, %r9399, 0;
	selp.u32 	%r9400, 1, 0, %p3640;
	add.s32 	%r21835, %r21835, %r9400;
	setp.eq.s32 	%p3641, %r1692, 1;
	@%p3641 bra 	$L__BB3_3596;
	ld.local.u32 	%r9401, [%rd557+4];
	setp.gt.s32 	%p3642, %r9401, 0;
	selp.u32 	%r9402, 1, 0, %p3642;
	add.s32 	%r21835, %r21835, %r9402;
	setp.eq.s32 	%p3643, %r1692, 2;
	@%p3643 bra 	$L__BB3_3596;
	ld.local.u32 	%r9403, [%rd557+8];
	setp.gt.s32 	%p3644, %r9403, 0;
	selp.u32 	%r9404, 1, 0, %p3644;
	add.s32 	%r21835, %r21835, %r9404;
$L__BB3_3596:
	setp.eq.s32 	%p3645, %r1591, 0;
	@%p3645 bra 	$L__BB3_3610;
	and.b32  	%r1702, %r1591, 15;
	setp.lt.u32 	%p3646, %r1591, 16;
	mov.b32 	%r21831, 0;
	@%p3646 bra 	$L__BB3_3600;
	and.b32  	%r21831, %r1591, 2147483632;
	mov.b32 	%r21825, 0;
$L__BB3_3599:
	.pragma "nounroll";
	mul.wide.u32 	%rd4219, %r21825, 4;
	add.s64 	%rd4220, %rd31, %rd4219;
	ld.local.u32 	%r9408, [%rd4220];
	setp.gt.s32 	%p3647, %r9408, 0;
	selp.u32 	%r9409, 1, 0, %p3647;
	add.s32 	%r9410, %r21835, %r9409;
	ld.local.u32 	%r9411, [%rd4220+4];
	setp.gt.s32 	%p3648, %r9411, 0;
	selp.u32 	%r9412, 1, 0, %p3648;
	add.s32 	%r9413, %r9410, %r9412;
	ld.local.u32 	%r9414, [%rd4220+8];
	setp.gt.s32 	%p3649, %r9414, 0;
	selp.u32 	%r9415, 1, 0, %p3649;
	add.s32 	%r9416, %r9413, %r9415;
	ld.local.u32 	%r9417, [%rd4220+12];
	setp.gt.s32 	%p3650, %r9417, 0;
	selp.u32 	%r9418, 1, 0, %p3650;
	add.s32 	%r9419, %r9416, %r9418;
	ld.local.u32 	%r9420, [%rd4220+16];
	setp.gt.s32 	%p3651, %r9420, 0;
	selp.u32 	%r9421, 1, 0, %p3651;
	add.s32 	%r9422, %r9419, %r9421;
	ld.local.u32 	%r9423, [%rd4220+20];
	setp.gt.s32 	%p3652, %r9423, 0;
	selp.u32 	%r9424, 1, 0, %p3652;
	add.s32 	%r9425, %r9422, %r9424;
	ld.local.u32 	%r9426, [%rd4220+24];
	setp.gt.s32 	%p3653, %r9426, 0;
	selp.u32 	%r9427, 1, 0, %p3653;
	add.s32 	%r9428, %r9425, %r9427;
	ld.local.u32 	%r9429, [%rd4220+28];
	setp.gt.s32 	%p3654, %r9429, 0;
	selp.u32 	%r9430, 1, 0, %p3654;
	add.s32 	%r9431, %r9428, %r9430;
	ld.local.u32 	%r9432, [%rd4220+32];
	setp.gt.s32 	%p3655, %r9432, 0;
	selp.u32 	%r9433, 1, 0, %p3655;
	add.s32 	%r9434, %r9431, %r9433;
	ld.local.u32 	%r9435, [%rd4220+36];
	setp.gt.s32 	%p3656, %r9435, 0;
	selp.u32 	%r9436, 1, 0, %p3656;
	add.s32 	%r9437, %r9434, %r9436;
	ld.local.u32 	%r9438, [%rd4220+40];
	setp.gt.s32 	%p3657, %r9438, 0;
	selp.u32 	%r9439, 1, 0, %p3657;
	add.s32 	%r9440, %r9437, %r9439;
	ld.local.u32 	%r9441, [%rd4220+44];
	setp.gt.s32 	%p3658, %r9441, 0;
	selp.u32 	%r9442, 1, 0, %p3658;
	add.s32 	%r9443, %r9440, %r9442;
	ld.local.u32 	%r9444, [%rd4220+48];
	setp.gt.s32 	%p3659, %r9444, 0;
	selp.u32 	%r9445, 1, 0, %p3659;
	add.s32 	%r9446, %r9443, %r9445;
	ld.local.u32 	%r9447, [%rd4220+52];
	setp.gt.s32 	%p3660, %r9447, 0;
	selp.u32 	%r9448, 1, 0, %p3660;
	add.s32 	%r9449, %r9446, %r9448;
	ld.local.u32 	%r9450, [%rd4220+56];
	setp.gt.s32 	%p3661, %r9450, 0;
	selp.u32 	%r9451, 1, 0, %p3661;
	add.s32 	%r9452, %r9449, %r9451;
	ld.local.u32 	%r9453, [%rd4220+60];
	setp.gt.s32 	%p3662, %r9453, 0;
	selp.u32 	%r9454, 1, 0, %p3662;
	add.s32 	%r21835, %r9452, %r9454;
	add.s32 	%r21825, %r21825, 16;
	setp.ne.s32 	%p3663, %r21825, %r21831;
	@%p3663 bra 	$L__BB3_3599;
$L__BB3_3600:
	setp.eq.s32 	%p3664, %r1702, 0;
	@%p3664 bra 	$L__BB3_3610;
	and.b32  	%r1711, %r1591, 7;
	setp.lt.u32 	%p3665, %r1702, 8;
	@%p3665 bra 	$L__BB3_3603;
	mul.wide.u32 	%rd4221, %r21831, 4;
	add.s64 	%rd4222, %rd31, %rd4221;
	ld.local.u32 	%r9456, [%rd4222];
	setp.gt.s32 	%p3666, %r9456, 0;
	selp.u32 	%r9457, 1, 0, %p3666;
	add.s32 	%r9458, %r21835, %r9457;
	ld.local.u32 	%r9459, [%rd4222+4];
	setp.gt.s32 	%p3667, %r9459, 0;
	selp.u32 	%r9460, 1, 0, %p3667;
	add.s32 	%r9461, %r9458, %r9460;
	ld.local.u32 	%r9462, [%rd4222+8];
	setp.gt.s32 	%p3668, %r9462, 0;
	selp.u32 	%r9463, 1, 0, %p3668;
	add.s32 	%r9464, %r9461, %r9463;
	ld.local.u32 	%r9465, [%rd4222+12];
	setp.gt.s32 	%p3669, %r9465, 0;
	selp.u32 	%r9466, 1, 0, %p3669;
	add.s32 	%r9467, %r9464, %r9466;
	ld.local.u32 	%r9468, [%rd4222+16];
	setp.gt.s32 	%p3670, %r9468, 0;
	selp.u32 	%r9469, 1, 0, %p3670;
	add.s32 	%r9470, %r9467, %r9469;
	ld.local.u32 	%r9471, [%rd4222+20];
	setp.gt.s32 	%p3671, %r9471, 0;
	selp.u32 	%r9472, 1, 0, %p3671;
	add.s32 	%r9473, %r9470, %r9472;
	ld.local.u32 	%r9474, [%rd4222+24];
	setp.gt.s32 	%p3672, %r9474, 0;
	selp.u32 	%r9475, 1, 0, %p3672;
	add.s32 	%r9476, %r9473, %r9475;
	ld.local.u32 	%r9477, [%rd4222+28];
	setp.gt.s32 	%p3673, %r9477, 0;
	selp.u32 	%r9478, 1, 0, %p3673;
	add.s32 	%r21835, %r9476, %r9478;
	add.s32 	%r21831, %r21831, 8;
$L__BB3_3603:
	setp.eq.s32 	%p3674, %r1711, 0;
	@%p3674 bra 	$L__BB3_3610;
	and.b32  	%r1717, %r1591, 3;
	setp.lt.u32 	%p3675, %r1711, 4;
	@%p3675 bra 	$L__BB3_3606;
	mul.wide.u32 	%rd4223, %r21831, 4;
	add.s64 	%rd4224, %rd31, %rd4223;
	ld.local.u32 	%r9480, [%rd4224];
	setp.gt.s32 	%p3676, %r9480, 0;
	selp.u32 	%r9481, 1, 0, %p3676;
	add.s32 	%r9482, %r21835, %r9481;
	ld.local.u32 	%r9483, [%rd4224+4];
	setp.gt.s32 	%p3677, %r9483, 0;
	selp.u32 	%r9484, 1, 0, %p3677;
	add.s32 	%r9485, %r9482, %r9484;
	ld.local.u32 	%r9486, [%rd4224+8];
	setp.gt.s32 	%p3678, %r9486, 0;
	selp.u32 	%r9487, 1, 0, %p3678;
	add.s32 	%r9488, %r9485, %r9487;
	ld.local.u32 	%r9489, [%rd4224+12];
	setp.gt.s32 	%p3679, %r9489, 0;
	selp.u32 	%r9490, 1, 0, %p3679;
	add.s32 	%r21835, %r9488, %r9490;
	add.s32 	%r21831, %r21831, 4;
$L__BB3_3606:
	setp.eq.s32 	%p3680, %r1717, 0;
	@%p3680 bra 	$L__BB3_3610;
	mul.wide.u32 	%rd4225, %r21831, 4;
	add.s64 	%rd558, %rd31, %rd4225;
	ld.local.u32 	%r9491, [%rd558];
	setp.gt.s32 	%p3681, %r9491, 0;
	selp.u32 	%r9492, 1, 0, %p3681;
	add.s32 	%r21835, %r21835, %r9492;
	setp.eq.s32 	%p3682, %r1717, 1;
	@%p3682 bra 	$L__BB3_3610;
	ld.local.u32 	%r9493, [%rd558+4];
	setp.gt.s32 	%p3683, %r9493, 0;
	selp.u32 	%r9494, 1, 0, %p3683;
	add.s32 	%r21835, %r21835, %r9494;
	setp.eq.s32 	%p3684, %r1717, 2;
	@%p3684 bra 	$L__BB3_3610;
	ld.local.u32 	%r9495, [%rd558+8];
	setp.gt.s32 	%p3685, %r9495, 0;
	selp.u32 	%r9496, 1, 0, %p3685;
	add.s32 	%r21835, %r21835, %r9496;
$L__BB3_3610:
	shr.u32 	%r9497, %r21835, 1;
	add.s32 	%r9498, %r9497, -1;
	cvt.rn.f64.s32 	%fd11085, %r9498;
	add.f64 	%fd11086, %fd2007, 0dC016CCCCCCCCCCCD;
	fma.rn.f64 	%fd11087, %fd11085, 0dBFE0A2B1704FF434, %fd11086;
	add.f64 	%fd11088, %fd1776, %fd11087;
	add.f64 	%fd11089, %fd2006, 0d4069000000000000;
	div.rn.f64 	%fd11090, %fd11089, %fd11088;
	add.f64 	%fd11091, %fd11090, 0dC071126666666666;
	fma.rn.f64 	%fd23816, %fd11091, 0d4059000000000000, 0d3FE0000000000000;
$L__BB3_3611:
	cvt.rzi.s32.f64 	%r9499, %fd23816;
	cvt.rn.f64.s32 	%fd11092, %r9499;
	div.rn.f64 	%fd23817, %fd11092, 0d4059000000000000;
$L__BB3_3612:
	setp.gt.f64 	%p3686, %fd23817, %fd10;
	@%p3686 bra 	$L__BB3_4335;
	mul.wide.u32 	%rd4226, %r370, 8;
	add.s64 	%rd4227, %rd20, %rd4226;
	ld.local.u64 	%rd559, [%rd4227+16];
	ld.local.u64 	%rd560, [%rd4227];
	mov.b32 	%r21836, 0;
$L__BB3_3614:
	mov.u32 	%r1727, %r21836;
	cvt.u64.u32 	%rd4228, %r1727;
	add.s64 	%rd4229, %rd559, %rd4228;
	ld.u8 	%rs2004, [%rd4229];
	setp.ne.s16 	%p3687, %rs2004, 0;
	add.s32 	%r21836, %r1727, 1;
	@%p3687 bra 	$L__BB3_3614;
	and.b32  	%r9501, %r1727, 1;
	setp.eq.b32 	%p3688, %r9501, 1;
	@%p3688 bra 	$L__BB3_3638;
	setp.eq.s32 	%p3689, %r1727, 0;
	@%p3689 bra 	$L__BB3_3626;
	add.s32 	%r1729, %r1727, -2;
	shr.u32 	%r9503, %r1727, 1;
	max.u32 	%r1730, %r9503, 1;
	mov.b32 	%r21837, 0;
	mov.u32 	%r21838, %r21837;
$L__BB3_3618:
	add.s32 	%r1733, %r21838, 1;
	cvt.u64.u32 	%rd4230, %r21838;
	add.s64 	%rd4231, %rd559, %rd4230;
	ld.u8 	%rs209, [%rd4231+1];
	setp.ne.s16 	%p3690, %rs209, 65;
	add.s32 	%r9504, %r1729, %r21837;
	cvt.s64.s32 	%rd4232, %r9504;
	add.s64 	%rd4233, %rd559, %rd4232;
	ld.u8 	%rs210, [%rd4233];
	@%p3690 bra 	$L__BB3_3620;
	setp.ne.s16 	%p3691, %rs210, 84;
	@%p3691 bra 	$L__BB3_3638;
$L__BB3_3620:
	setp.ne.s16 	%p3692, %rs209, 84;
	@%p3692 bra 	$L__BB3_3622;
	setp.ne.s16 	%p3693, %rs210, 65;
	@%p3693 bra 	$L__BB3_3638;
$L__BB3_3622:
	setp.eq.s16 	%p3694, %rs209, 84;
	setp.eq.s16 	%p3695, %rs209, 65;
	setp.ne.s16 	%p3696, %rs210, 65;
	or.pred  	%p3697, %p3696, %p3694;
	setp.ne.s16 	%p3698, %rs210, 84;
	or.pred  	%p3699, %p3698, %p3695;
	and.pred  	%p3700, %p3697, %p3699;
	not.pred 	%p3701, %p3700;
	@%p3701 bra 	$L__BB3_3638;
	setp.eq.s16 	%p3702, %rs209, 67;
	setp.ne.s16 	%p3703, %rs210, 71;
	and.pred  	%p3704, %p3703, %p3702;
	@%p3704 bra 	$L__BB3_3638;
	setp.eq.s16 	%p3707, %rs209, 71;
	setp.ne.s16 	%p3708, %rs210, 67;
	xor.pred  	%p3709, %p3707, %p3708;
	or.pred  	%p3710, %p3703, %p3702;
	and.pred  	%p3711, %p3709, %p3710;
	not.pred 	%p3712, %p3711;
	@%p3712 bra 	$L__BB3_3638;
	not.b32 	%r21837, %r21838;
	setp.ne.s32 	%p3713, %r1733, %r1730;
	mov.u32 	%r21838, %r1733;
	@%p3713 bra 	$L__BB3_3618;
$L__BB3_3626:
	mov.b32 	%r21839, 0;
$L__BB3_3627:
	mov.u32 	%r1735, %r21839;
	cvt.u64.u32 	%rd4234, %r1735;
	add.s64 	%rd4235, %rd560, %rd4234;
	ld.u8 	%rs2010, [%rd4235];
	setp.ne.s16 	%p3714, %rs2010, 0;
	add.s32 	%r21839, %r1735, 1;
	@%p3714 bra 	$L__BB3_3627;
	and.b32  	%r9506, %r1735, 1;
	setp.eq.b32 	%p3715, %r9506, 1;
	@%p3715 bra 	$L__BB3_3638;
	setp.eq.s32 	%p3716, %r1735, 0;
	@%p3716 bra 	$L__BB3_3641;
	add.s32 	%r1737, %r1735, -2;
	shr.u32 	%r9508, %r1735, 1;
	max.u32 	%r1738, %r9508, 1;
	mov.b32 	%r21840, 0;
	mov.u32 	%r21841, %r21840;
$L__BB3_3631:
	add.s32 	%r1741, %r21841, 1;
	cvt.u64.u32 	%rd4236, %r21841;
	add.s64 	%rd4237, %rd560, %rd4236;
	ld.u8 	%rs211, [%rd4237+1];
	setp.ne.s16 	%p3717, %rs211, 65;
	add.s32 	%r9509, %r1737, %r21840;
	cvt.s64.s32 	%rd4238, %r9509;
	add.s64 	%rd4239, %rd560, %rd4238;
	ld.u8 	%rs212, [%rd4239];
	@%p3717 bra 	$L__BB3_3633;
	setp.ne.s16 	%p3718, %rs212, 84;
	@%p3718 bra 	$L__BB3_3638;
$L__BB3_3633:
	setp.ne.s16 	%p3719, %rs211, 84;
	@%p3719 bra 	$L__BB3_3635;
	setp.ne.s16 	%p3720, %rs212, 65;
	@%p3720 bra 	$L__BB3_3638;
$L__BB3_3635:
	setp.eq.s16 	%p3721, %rs211, 84;
	setp.eq.s16 	%p3722, %rs211, 65;
	setp.ne.s16 	%p3723, %rs212, 65;
	or.pred  	%p3724, %p3723, %p3721;
	setp.ne.s16 	%p3725, %rs212, 84;
	or.pred  	%p3726, %p3725, %p3722;
	and.pred  	%p3727, %p3724, %p3726;
	not.pred 	%p3728, %p3727;
	@%p3728 bra 	$L__BB3_3638;
	setp.eq.s16 	%p3729, %rs211, 67;
	setp.ne.s16 	%p3730, %rs212, 71;
	and.pred  	%p3731, %p3730, %p3729;
	@%p3731 bra 	$L__BB3_3638;
	setp.eq.s16 	%p3734, %rs211, 71;
	setp.ne.s16 	%p3735, %rs212, 67;
	xor.pred  	%p3736, %p3734, %p3735;
	or.pred  	%p3737, %p3730, %p3729;
	and.pred  	%p3738, %p3736, %p3737;
	@%p3738 bra 	$L__BB3_3640;
$L__BB3_3638:
	setp.gt.u32 	%p3740, %r2, 2146435070;
	mov.f64 	%fd23818, %fd2;
	@%p3740 bra 	$L__BB3_3643;
	setp.gt.u32 	%p3741, %r4, 1073127582;
	selp.f64 	%fd11093, %fd4, %fd3, %p3741;
	selp.u32 	%r9510, 1, 0, %p3741;
	add.s32 	%r9511, %r3, %r9510;
	add.f64 	%fd11094, %fd11093, 0dBFF0000000000000;
	add.f64 	%fd11095, %fd11093, 0d3FF0000000000000;
	rcp.approx.ftz.f64 	%fd11096, %fd11095;
	neg.f64 	%fd11097, %fd11095;
	fma.rn.f64 	%fd11098, %fd11097, %fd11096, 0d3FF0000000000000;
	fma.rn.f64 	%fd11099, %fd11098, %fd11098, %fd11098;
	fma.rn.f64 	%fd11100, %fd11099, %fd11096, %fd11096;
	mul.f64 	%fd11101, %fd11094, %fd11100;
	fma.rn.f64 	%fd11102, %fd11094, %fd11100, %fd11101;
	mul.f64 	%fd11103, %fd11102, %fd11102;
	fma.rn.f64 	%fd11104, %fd11103, 0d3EB1380B3AE80F1E, 0d3ED0EE258B7A8B04;
	fma.rn.f64 	%fd11105, %fd11104, %fd11103, 0d3EF3B2669F02676F;
	fma.rn.f64 	%fd11106, %fd11105, %fd11103, 0d3F1745CBA9AB0956;
	fma.rn.f64 	%fd11107, %fd11106, %fd11103, 0d3F3C71C72D1B5154;
	fma.rn.f64 	%fd11108, %fd11107, %fd11103, 0d3F624924923BE72D;
	fma.rn.f64 	%fd11109, %fd11108, %fd11103, 0d3F8999999999A3C4;
	fma.rn.f64 	%fd11110, %fd11109, %fd11103, 0d3FB5555555555554;
	sub.f64 	%fd11111, %fd11094, %fd11102;
	add.f64 	%fd11112, %fd11111, %fd11111;
	neg.f64 	%fd11113, %fd11102;
	fma.rn.f64 	%fd11114, %fd11113, %fd11094, %fd11112;
	mul.f64 	%fd11115, %fd11100, %fd11114;
	mul.f64 	%fd11116, %fd11103, %fd11110;
	fma.rn.f64 	%fd11117, %fd11116, %fd11102, %fd11115;
	xor.b32  	%r9512, %r9511, -2147483648;
	mov.b32 	%r9513, 1127219200;
	mov.b64 	%fd11118, {%r9512, %r9513};
	sub.f64 	%fd11119, %fd11118, %fd1;
	fma.rn.f64 	%fd11120, %fd11119, 0d3FE62E42FEFA39EF, %fd11102;
	fma.rn.f64 	%fd11121, %fd11119, 0dBFE62E42FEFA39EF, %fd11120;
	sub.f64 	%fd11122, %fd11121, %fd11102;
	sub.f64 	%fd11123, %fd11117, %fd11122;
	fma.rn.f64 	%fd11124, %fd11119, 0d3C7ABC9E3B39803F, %fd11123;
	add.f64 	%fd23818, %fd11120, %fd11124;
	bra.uni 	$L__BB3_3643;
$L__BB3_3640:
	not.b32 	%r21840, %r21841;
	setp.ne.s32 	%p3739, %r1741, %r1738;
	mov.u32 	%r21841, %r1741;
	@%p3739 bra 	$L__BB3_3631;
$L__BB3_3641:
	setp.gt.u32 	%p3742, %r5, 2146435070;
	mov.f64 	%fd23818, %fd5;
	@%p3742 bra 	$L__BB3_3643;
	setp.gt.u32 	%p3743, %r7, 1073127582;
	selp.f64 	%fd11125, %fd7, %fd6, %p3743;
	selp.u32 	%r9514, 1, 0, %p3743;
	add.s32 	%r9515, %r6, %r9514;
	add.f64 	%fd11126, %fd11125, 0dBFF0000000000000;
	add.f64 	%fd11127, %fd11125, 0d3FF0000000000000;
	rcp.approx.ftz.f64 	%fd11128, %fd11127;
	neg.f64 	%fd11129, %fd11127;
	fma.rn.f64 	%fd11130, %fd11129, %fd11128, 0d3FF0000000000000;
	fma.rn.f64 	%fd11131, %fd11130, %fd11130, %fd11130;
	fma.rn.f64 	%fd11132, %fd11131, %fd11128, %fd11128;
	mul.f64 	%fd11133, %fd11126, %fd11132;
	fma.rn.f64 	%fd11134, %fd11126, %fd11132, %fd11133;
	mul.f64 	%fd11135, %fd11134, %fd11134;
	fma.rn.f64 	%fd11136, %fd11135, 0d3EB1380B3AE80F1E, 0d3ED0EE258B7A8B04;
	fma.rn.f64 	%fd11137, %fd11136, %fd11135, 0d3EF3B2669F02676F;
	fma.rn.f64 	%fd11138, %fd11137, %fd11135, 0d3F1745CBA9AB0956;
	fma.rn.f64 	%fd11139, %fd11138, %fd11135, 0d3F3C71C72D1B5154;
	fma.rn.f64 	%fd11140, %fd11139, %fd11135, 0d3F624924923BE72D;
	fma.rn.f64 	%fd11141, %fd11140, %fd11135, 0d3F8999999999A3C4;
	fma.rn.f64 	%fd11142, %fd11141, %fd11135, 0d3FB5555555555554;
	sub.f64 	%fd11143, %fd11126, %fd11134;
	add.f64 	%fd11144, %fd11143, %fd11143;
	neg.f64 	%fd11145, %fd11134;
	fma.rn.f64 	%fd11146, %fd11145, %fd11126, %fd11144;
	mul.f64 	%fd11147, %fd11132, %fd11146;
	mul.f64 	%fd11148, %fd11135, %fd11142;
	fma.rn.f64 	%fd11149, %fd11148, %fd11134, %fd11147;
	xor.b32  	%r9516, %r9515, -2147483648;
	mov.b32 	%r9517, 1127219200;
	mov.b64 	%fd11150, {%r9516, %r9517};
	sub.f64 	%fd11151, %fd11150, %fd1;
	fma.rn.f64 	%fd11152, %fd11151, 0d3FE62E42FEFA39EF, %fd11134;
	fma.rn.f64 	%fd11153, %fd11151, 0dBFE62E42FEFA39EF, %fd11152;
	sub.f64 	%fd11154, %fd11153, %fd11134;
	sub.f64 	%fd11155, %fd11149, %fd11154;
	fma.rn.f64 	%fd11156, %fd11151, 0d3C7ABC9E3B39803F, %fd11155;
	add.f64 	%fd23818, %fd11152, %fd11156;
$L__BB3_3643:
	mul.f64 	%fd2015, %fd23818, 0d3FFFCB923A29C77A;
	mov.b32 	%r21842, 0;
$L__BB3_3644:
	mov.u32 	%r1743, %r21842;
	cvt.u64.u32 	%rd4240, %r1743;
	add.s64 	%rd4241, %rd559, %rd4240;
	ld.u8 	%rs2016, [%rd4241];
	setp.ne.s16 	%p3744, %rs2016, 0;
	add.s32 	%r21842, %r1743, 1;
	@%p3744 bra 	$L__BB3_3644;
	mov.b32 	%r21843, 0;
$L__BB3_3646:
	mov.u32 	%r1745, %r21843;
	cvt.u64.u32 	%rd4242, %r1745;
	add.s64 	%rd4243, %rd560, %rd4242;
	ld.u8 	%rs2017, [%rd4243];
	setp.ne.s16 	%p3745, %rs2017, 0;
	add.s32 	%r21843, %r1745, 1;
	@%p3745 bra 	$L__BB3_3646;
	setp.eq.s32 	%p3746, %r1743, 0;
	@%p3746 bra 	$L__BB3_3718;
	and.b32  	%r1747, %r1743, 3;
	setp.lt.u32 	%p3747, %r1743, 4;
	mov.b32 	%r21845, 1;
	@%p3747 bra 	$L__BB3_3687;
	and.b32  	%r1748, %r1743, 2147483644;
	mov.b32 	%r21845, 1;
$L__BB3_3650:
	mov.u32 	%r1749, %r21845;
	cvt.s64.s32 	%rd4244, %r1749;
	add.s64 	%rd561, %rd559, %rd4244;
	ld.u8 	%rs2019, [%rd561+-1];
	mov.b16 	%rs4565, 0;
	setp.gt.s16 	%p3748, %rs2019, 70;
	@%p3748 bra 	$L__BB3_3654;
	setp.eq.s16 	%p3751, %rs2019, 65;
	@%p3751 bra 	$L__BB3_3659;
	setp.eq.s16 	%p3752, %rs2019, 67;
	@%p3752 bra 	$L__BB3_3653;
	bra.uni 	$L__BB3_3658;
$L__BB3_3653:
	mov.b16 	%rs4565, 1;
	bra.uni 	$L__BB3_3659;
$L__BB3_3654:
	setp.eq.s16 	%p3749, %rs2019, 71;
	@%p3749 bra 	$L__BB3_3657;
	setp.ne.s16 	%p3750, %rs2019, 84;
	@%p3750 bra 	$L__BB3_3658;
	mov.b16 	%rs4565, 3;
	bra.uni 	$L__BB3_3659;
$L__BB3_3657:
	mov.b16 	%rs4565, 2;
	bra.uni 	$L__BB3_3659;
$L__BB3_3658:
	mov.b16 	%rs4565, 4;
$L__BB3_3659:
	cvt.u64.u32 	%rd4245, %r1749;
	add.s64 	%rd562, %rd38, %rd4245;
	st.local.u8 	[%rd562], %rs4565;
	ld.u8 	%rs2025, [%rd561];
	mov.b16 	%rs4566, 0;
	setp.gt.s16 	%p3753, %rs2025, 70;
	@%p3753 bra 	$L__BB3_3663;
	setp.eq.s16 	%p3756, %rs2025, 65;
	@%p3756 bra 	$L__BB3_3668;
	setp.eq.s16 	%p3757, %rs2025, 67;
	@%p3757 bra 	$L__BB3_3662;
	bra.uni 	$L__BB3_3667;
$L__BB3_3662:
	mov.b16 	%rs4566, 1;
	bra.uni 	$L__BB3_3668;
$L__BB3_3663:
	setp.eq.s16 	%p3754, %rs2025, 71;
	@%p3754 bra 	$L__BB3_3666;
	setp.ne.s16 	%p3755, %rs2025, 84;
	@%p3755 bra 	$L__BB3_3667;
	mov.b16 	%rs4566, 3;
	bra.uni 	$L__BB3_3668;
$L__BB3_3666:
	mov.b16 	%rs4566, 2;
	bra.uni 	$L__BB3_3668;
$L__BB3_3667:
	mov.b16 	%rs4566, 4;
$L__BB3_3668:
	st.local.u8 	[%rd562+1], %rs4566;
	ld.u8 	%rs2031, [%rd561+1];
	mov.b16 	%rs4567, 0;
	setp.gt.s16 	%p3758, %rs2031, 70;
	@%p3758 bra 	$L__BB3_3672;
	setp.eq.s16 	%p3761, %rs2031, 65;
	@%p3761 bra 	$L__BB3_3677;
	setp.eq.s16 	%p3762, %rs2031, 67;
	@%p3762 bra 	$L__BB3_3671;
	bra.uni 	$L__BB3_3676;
$L__BB3_3671:
	mov.b16 	%rs4567, 1;
	bra.uni 	$L__BB3_3677;
$L__BB3_3672:
	setp.eq.s16 	%p3759, %rs2031, 71;
	@%p3759 bra 	$L__BB3_3675;
	setp.ne.s16 	%p3760, %rs2031, 84;
	@%p3760 bra 	$L__BB3_3676;
	mov.b16 	%rs4567, 3;
	bra.uni 	$L__BB3_3677;
$L__BB3_3675:
	mov.b16 	%rs4567, 2;
	bra.uni 	$L__BB3_3677;
$L__BB3_3676:
	mov.b16 	%rs4567, 4;
$L__BB3_3677:
	st.local.u8 	[%rd562+2], %rs4567;
	ld.u8 	%rs2037, [%rd561+2];
	mov.b16 	%rs4568, 0;
	setp.gt.s16 	%p3763, %rs2037, 70;
	@%p3763 bra 	$L__BB3_3681;
	setp.eq.s16 	%p3766, %rs2037, 65;
	@%p3766 bra 	$L__BB3_3686;
	setp.eq.s16 	%p3767, %rs2037, 67;
	@%p3767 bra 	$L__BB3_3680;
	bra.uni 	$L__BB3_3685;
$L__BB3_3680:
	mov.b16 	%rs4568, 1;
	bra.uni 	$L__BB3_3686;
$L__BB3_3681:
	setp.eq.s16 	%p3764, %rs2037, 71;
	@%p3764 bra 	$L__BB3_3684;
	setp.ne.s16 	%p3765, %rs2037, 84;
	@%p3765 bra 	$L__BB3_3685;
	mov.b16 	%rs4568, 3;
	bra.uni 	$L__BB3_3686;
$L__BB3_3684:
	mov.b16 	%rs4568, 2;
	bra.uni 	$L__BB3_3686;
$L__BB3_3685:
	mov.b16 	%rs4568, 4;
$L__BB3_3686:
	st.local.u8 	[%rd562+3], %rs4568;
	add.s32 	%r21845, %r1749, 4;
	add.s32 	%r9522, %r1749, 3;
	setp.ne.s32 	%p3768, %r9522, %r1748;
	@%p3768 bra 	$L__BB3_3650;
$L__BB3_3687:
	setp.eq.s32 	%p3769, %r1747, 0;
	@%p3769 bra 	$L__BB3_3718;
	cvt.s64.s32 	%rd4246, %r21845;
	add.s64 	%rd563, %rd559, %rd4246;
	ld.u8 	%rs2043, [%rd563+-1];
	mov.b16 	%rs4569, 0;
	setp.gt.s16 	%p3770, %rs2043, 70;
	@%p3770 bra 	$L__BB3_3692;
	setp.eq.s16 	%p3773, %rs2043, 65;
	@%p3773 bra 	$L__BB3_3697;
	setp.eq.s16 	%p3774, %rs2043, 67;
	@%p3774 bra 	$L__BB3_3691;
	bra.uni 	$L__BB3_3696;
$L__BB3_3691:
	mov.b16 	%rs4569, 1;
	bra.uni 	$L__BB3_3697;
$L__BB3_3692:
	setp.eq.s16 	%p3771, %rs2043, 71;
	@%p3771 bra 	$L__BB3_3695;
	setp.ne.s16 	%p3772, %rs2043, 84;
	@%p3772 bra 	$L__BB3_3696;
	mov.b16 	%rs4569, 3;
	bra.uni 	$L__BB3_3697;
$L__BB3_3695:
	mov.b16 	%rs4569, 2;
	bra.uni 	$L__BB3_3697;
$L__BB3_3696:
	mov.b16 	%rs4569, 4;
$L__BB3_3697:
	cvt.u64.u32 	%rd4247, %r21845;
	add.s64 	%rd564, %rd38, %rd4247;
	st.local.u8 	[%rd564], %rs4569;
	setp.eq.s32 	%p3775, %r1747, 1;
	@%p3775 bra 	$L__BB3_3718;
	ld.u8 	%rs2049, [%rd563];
	mov.b16 	%rs4570, 0;
	setp.gt.s16 	%p3776, %rs2049, 70;
	@%p3776 bra 	$L__BB3_3702;
	setp.eq.s16 	%p3779, %rs2049, 65;
	@%p3779 bra 	$L__BB3_3707;
	setp.eq.s16 	%p3780, %rs2049, 67;
	@%p3780 bra 	$L__BB3_3701;
	bra.uni 	$L__BB3_3706;
$L__BB3_3701:
	mov.b16 	%rs4570, 1;
	bra.uni 	$L__BB3_3707;
$L__BB3_3702:
	setp.eq.s16 	%p3777, %rs2049, 71;
	@%p3777 bra 	$L__BB3_3705;
	setp.ne.s16 	%p3778, %rs2049, 84;
	@%p3778 bra 	$L__BB3_3706;
	mov.b16 	%rs4570, 3;
	bra.uni 	$L__BB3_3707;
$L__BB3_3705:
	mov.b16 	%rs4570, 2;
	bra.uni 	$L__BB3_3707;
$L__BB3_3706:
	mov.b16 	%rs4570, 4;
$L__BB3_3707:
	add.s32 	%r9523, %r21845, 1;
	cvt.u64.u32 	%rd4248, %r9523;
	add.s64 	%rd4249, %rd38, %rd4248;
	st.local.u8 	[%rd4249], %rs4570;
	setp.eq.s32 	%p3781, %r1747, 2;
	@%p3781 bra 	$L__BB3_3718;
	ld.u8 	%rs2055, [%rd563+1];
	mov.b16 	%rs4571, 0;
	setp.gt.s16 	%p3782, %rs2055, 70;
	@%p3782 bra 	$L__BB3_3712;
	setp.eq.s16 	%p3785, %rs2055, 65;
	@%p3785 bra 	$L__BB3_3717;
	setp.eq.s16 	%p3786, %rs2055, 67;
	@%p3786 bra 	$L__BB3_3711;
	bra.uni 	$L__BB3_3716;
$L__BB3_3711:
	mov.b16 	%rs4571, 1;
	bra.uni 	$L__BB3_3717;
$L__BB3_3712:
	setp.eq.s16 	%p3783, %rs2055, 71;
	@%p3783 bra 	$L__BB3_3715;
	setp.ne.s16 	%p3784, %rs2055, 84;
	@%p3784 bra 	$L__BB3_3716;
	mov.b16 	%rs4571, 3;
	bra.uni 	$L__BB3_3717;
$L__BB3_3715:
	mov.b16 	%rs4571, 2;
	bra.uni 	$L__BB3_3717;
$L__BB3_3716:
	mov.b16 	%rs4571, 4;
$L__BB3_3717:
	st.local.u8 	[%rd564+2], %rs4571;
$L__BB3_3718:
	setp.eq.s32 	%p3787, %r1745, 0;
	@%p3787 bra 	$L__BB3_3789;
	and.b32  	%r1752, %r1745, 3;
	setp.lt.u32 	%p3788, %r1745, 4;
	mov.b32 	%r21847, 1;
	@%p3788 bra 	$L__BB3_3758;
	and.b32  	%r1753, %r1745, 2147483644;
	mov.b32 	%r21847, 1;
$L__BB3_3721:
	sub.s32 	%r9526, %r1745, %r21847;
	cvt.u64.u32 	%rd4250, %r9526;
	add.s64 	%rd4251, %rd560, %rd4250;
	ld.u8 	%rs2061, [%rd4251];
	mov.b16 	%rs4572, 0;
	setp.gt.s16 	%p3789, %rs2061, 70;
	@%p3789 bra 	$L__BB3_3725;
	setp.eq.s16 	%p3792, %rs2061, 65;
	@%p3792 bra 	$L__BB3_3730;
	setp.eq.s16 	%p3793, %rs2061, 67;
	@%p3793 bra 	$L__BB3_3724;
	bra.uni 	$L__BB3_3729;
$L__BB3_3724:
	mov.b16 	%rs4572, 1;
	bra.uni 	$L__BB3_3730;
$L__BB3_3725:
	setp.eq.s16 	%p3790, %rs2061, 71;
	@%p3790 bra 	$L__BB3_3728;
	setp.ne.s16 	%p3791, %rs2061, 84;
	@%p3791 bra 	$L__BB3_3729;
	mov.b16 	%rs4572, 3;
	bra.uni 	$L__BB3_3730;
$L__BB3_3728:
	mov.b16 	%rs4572, 2;
	bra.uni 	$L__BB3_3730;
$L__BB3_3729:
	mov.b16 	%rs4572, 4;
$L__BB3_3730:
	cvt.u64.u32 	%rd4252, %r21847;
	add.s64 	%rd565, %rd39, %rd4252;
	st.local.u8 	[%rd565], %rs4572;
	not.b32 	%r9527, %r21847;
	add.s32 	%r9528, %r1745, %r9527;
	cvt.u64.u32 	%rd4253, %r9528;
	add.s64 	%rd4254, %rd560, %rd4253;
	ld.u8 	%rs2067, [%rd4254];
	mov.b16 	%rs4573, 0;
	setp.gt.s16 	%p3794, %rs2067, 70;
	@%p3794 bra 	$L__BB3_3734;
	setp.eq.s16 	%p3797, %rs2067, 65;
	@%p3797 bra 	$L__BB3_3739;
	setp.eq.s16 	%p3798, %rs2067, 67;
	@%p3798 bra 	$L__BB3_3733;
	bra.uni 	$L__BB3_3738;
$L__BB3_3733:
	mov.b16 	%rs4573, 1;
	bra.uni 	$L__BB3_3739;
$L__BB3_3734:
	setp.eq.s16 	%p3795, %rs2067, 71;
	@%p3795 bra 	$L__BB3_3737;
	setp.ne.s16 	%p3796, %rs2067, 84;
	@%p3796 bra 	$L__BB3_3738;
	mov.b16 	%rs4573, 3;
	bra.uni 	$L__BB3_3739;
$L__BB3_3737:
	mov.b16 	%rs4573, 2;
	bra.uni 	$L__BB3_3739;
$L__BB3_3738:
	mov.b16 	%rs4573, 4;
$L__BB3_3739:
	st.local.u8 	[%rd565+1], %rs4573;
	sub.s32 	%r9529, %r1745, %r21847;
	add.s32 	%r9530, %r9529, -2;
	cvt.u64.u32 	%rd4255, %r9530;
	add.s64 	%rd4256, %rd560, %rd4255;
	ld.u8 	%rs2073, [%rd4256];
	mov.b16 	%rs4574, 0;
	setp.gt.s16 	%p3799, %rs2073, 70;
	@%p3799 bra 	$L__BB3_3743;
	setp.eq.s16 	%p3802, %rs2073, 65;
	@%p3802 bra 	$L__BB3_3748;
	setp.eq.s16 	%p3803, %rs2073, 67;
	@%p3803 bra 	$L__BB3_3742;
	bra.uni 	$L__BB3_3747;
$L__BB3_3742:
	mov.b16 	%rs4574, 1;
	bra.uni 	$L__BB3_3748;
$L__BB3_3743:
	setp.eq.s16 	%p3800, %rs2073, 71;
	@%p3800 bra 	$L__BB3_3746;
	setp.ne.s16 	%p3801, %rs2073, 84;
	@%p3801 bra 	$L__BB3_3747;
	mov.b16 	%rs4574, 3;
	bra.uni 	$L__BB3_3748;
$L__BB3_3746:
	mov.b16 	%rs4574, 2;
	bra.uni 	$L__BB3_3748;
$L__BB3_3747:
	mov.b16 	%rs4574, 4;
$L__BB3_3748:
	st.local.u8 	[%rd565+2], %rs4574;
	add.s32 	%r1755, %r21847, 3;
	sub.s32 	%r9531, %r1745, %r1755;
	cvt.u64.u32 	%rd4257, %r9531;
	add.s64 	%rd4258, %rd560, %rd4257;
	ld.u8 	%rs2079, [%rd4258];
	mov.b16 	%rs4575, 0;
	setp.gt.s16 	%p3804, %rs2079, 70;
	@%p3804 bra 	$L__BB3_3752;
	setp.eq.s16 	%p3807, %rs2079, 65;
	@%p3807 bra 	$L__BB3_3757;
	setp.eq.s16 	%p3808, %rs2079, 67;
	@%p3808 bra 	$L__BB3_3751;
	bra.uni 	$L__BB3_3756;
$L__BB3_3751:
	mov.b16 	%rs4575, 1;
	bra.uni 	$L__BB3_3757;
$L__BB3_3752:
	setp.eq.s16 	%p3805, %rs2079, 71;
	@%p3805 bra 	$L__BB3_3755;
	setp.ne.s16 	%p3806, %rs2079, 84;
	@%p3806 bra 	$L__BB3_3756;
	mov.b16 	%rs4575, 3;
	bra.uni 	$L__BB3_3757;
$L__BB3_3755:
	mov.b16 	%rs4575, 2;
	bra.uni 	$L__BB3_3757;
$L__BB3_3756:
	mov.b16 	%rs4575, 4;
$L__BB3_3757:
	st.local.u8 	[%rd565+3], %rs4575;
	add.s32 	%r21847, %r21847, 4;
	setp.ne.s32 	%p3809, %r1755, %r1753;
	@%p3809 bra 	$L__BB3_3721;
$L__BB3_3758:
	setp.eq.s32 	%p3810, %r1752, 0;
	@%p3810 bra 	$L__BB3_3789;
	sub.s32 	%r9532, %r1745, %r21847;
	cvt.u64.u32 	%rd4259, %r9532;
	add.s64 	%rd4260, %rd560, %rd4259;
	ld.u8 	%rs2085, [%rd4260];
	mov.b16 	%rs4576, 0;
	setp.gt.s16 	%p3811, %rs2085, 70;
	@%p3811 bra 	$L__BB3_3763;
	setp.eq.s16 	%p3814, %rs2085, 65;
	@%p3814 bra 	$L__BB3_3768;
	setp.eq.s16 	%p3815, %rs2085, 67;
	@%p3815 bra 	$L__BB3_3762;
	bra.uni 	$L__BB3_3767;
$L__BB3_3762:
	mov.b16 	%rs4576, 1;
	bra.uni 	$L__BB3_3768;
$L__BB3_3763:
	setp.eq.s16 	%p3812, %rs2085, 71;
	@%p3812 bra 	$L__BB3_3766;
	setp.ne.s16 	%p3813, %rs2085, 84;
	@%p3813 bra 	$L__BB3_3767;
	mov.b16 	%rs4576, 3;
	bra.uni 	$L__BB3_3768;
$L__BB3_3766:
	mov.b16 	%rs4576, 2;
	bra.uni 	$L__BB3_3768;
$L__BB3_3767:
	mov.b16 	%rs4576, 4;
$L__BB3_3768:
	cvt.u64.u32 	%rd4261, %r21847;
	add.s64 	%rd566, %rd39, %rd4261;
	st.local.u8 	[%rd566], %rs4576;
	setp.eq.s32 	%p3816, %r1752, 1;
	@%p3816 bra 	$L__BB3_3789;
	not.b32 	%r9533, %r21847;
	add.s32 	%r9534, %r1745, %r9533;
	cvt.u64.u32 	%rd4262, %r9534;
	add.s64 	%rd4263, %rd560, %rd4262;
	ld.u8 	%rs2091, [%rd4263];
	mov.b16 	%rs4577, 0;
	setp.gt.s16 	%p3817, %rs2091, 70;
	@%p3817 bra 	$L__BB3_3773;
	setp.eq.s16 	%p3820, %rs2091, 65;
	@%p3820 bra 	$L__BB3_3778;
	setp.eq.s16 	%p3821, %rs2091, 67;
	@%p3821 bra 	$L__BB3_3772;
	bra.uni 	$L__BB3_3777;
$L__BB3_3772:
	mov.b16 	%rs4577, 1;
	bra.uni 	$L__BB3_3778;
$L__BB3_3773:
	setp.eq.s16 	%p3818, %rs2091, 71;
	@%p3818 bra 	$L__BB3_3776;
	setp.ne.s16 	%p3819, %rs2091, 84;
	@%p3819 bra 	$L__BB3_3777;
	mov.b16 	%rs4577, 3;
	bra.uni 	$L__BB3_3778;
$L__BB3_3776:
	mov.b16 	%rs4577, 2;
	bra.uni 	$L__BB3_3778;
$L__BB3_3777:
	mov.b16 	%rs4577, 4;
$L__BB3_3778:
	st.local.u8 	[%rd566+1], %rs4577;
	setp.eq.s32 	%p3822, %r1752, 2;
	@%p3822 bra 	$L__BB3_3789;
	sub.s32 	%r9535, %r1745, %r21847;
	add.s32 	%r9536, %r9535, -2;
	cvt.u64.u32 	%rd4264, %r9536;
	add.s64 	%rd4265, %rd560, %rd4264;
	ld.u8 	%rs2097, [%rd4265];
	mov.b16 	%rs4578, 0;
	setp.gt.s16 	%p3823, %rs2097, 70;
	@%p3823 bra 	$L__BB3_3783;
	setp.eq.s16 	%p3826, %rs2097, 65;
	@%p3826 bra 	$L__BB3_3788;
	setp.eq.s16 	%p3827, %rs2097, 67;
	@%p3827 bra 	$L__BB3_3782;
	bra.uni 	$L__BB3_3787;
$L__BB3_3782:
	mov.b16 	%rs4578, 1;
	bra.uni 	$L__BB3_3788;
$L__BB3_3783:
	setp.eq.s16 	%p3824, %rs2097, 71;
	@%p3824 bra 	$L__BB3_3786;
	setp.ne.s16 	%p3825, %rs2097, 84;
	@%p3825 bra 	$L__BB3_3787;
	mov.b16 	%rs4578, 3;
	bra.uni 	$L__BB3_3788;
$L__BB3_3786:
	mov.b16 	%rs4578, 2;
	bra.uni 	$L__BB3_3788;
$L__BB3_3787:
	mov.b16 	%rs4578, 4;
$L__BB3_3788:
	st.local.u8 	[%rd566+2], %rs4578;
$L__BB3_3789:
	cvt.u64.u32 	%rd4266, %r1745;
	cvt.u64.u32 	%rd4267, %r1743;
	add.s64 	%rd4268, %rd39, %rd4266;
	mov.b16 	%rs2102, 4;
	st.local.u8 	[%rd4268+1], %rs2102;
	st.local.u8 	[%rd39], %rs2102;
	add.s64 	%rd567, %rd38, %rd4267;
	st.local.u8 	[%rd567+1], %rs2102;
	st.local.u8 	[%rd38], %rs2102;
	@%p3746 bra 	$L__BB3_3868;
	and.b32  	%r1758, %r1745, 3;
	and.b32  	%r1759, %r1745, 2147483644;
	mov.b32 	%r21848, 1;
$L__BB3_3791:
	mov.u32 	%r1760, %r21848;
	@%p3787 bra 	$L__BB3_3819;
	setp.lt.u32 	%p3830, %r1745, 4;
	cvt.u64.u32 	%rd4269, %r1760;
	add.s64 	%rd4270, %rd38, %rd4269;
	ld.local.s8 	%r1761, [%rd4270];
	add.s32 	%r9539, %r1760, -1;
	mul.lo.s32 	%r1762, %r9539, %r1745;
	add.s32 	%r1763, %r1762, -1;
	mov.b32 	%r21850, 1;
	@%p3830 bra 	$L__BB3_3807;
	mov.b32 	%r21850, 1;
$L__BB3_3794:
	cvt.u64.u32 	%rd4271, %r21850;
	add.s64 	%rd568, %rd39, %rd4271;
	ld.local.s8 	%r9541, [%rd568];
	add.s32 	%r9542, %r9541, %r1761;
	setp.eq.s32 	%p3831, %r9542, 3;
	@%p3831 bra 	$L__BB3_3796;
	add.s32 	%r9543, %r1763, %r21850;
	mul.wide.s32 	%rd4272, %r9543, 8;
	add.s64 	%rd4273, %rd34, %rd4272;
	mov.b64 	%rd4274, 9218868437227405312;
	st.local.u64 	[%rd4273], %rd4274;
	add.s64 	%rd4275, %rd35, %rd4272;
	mov.b64 	%rd4276, -4616189618054758400;
	st.local.u64 	[%rd4275], %rd4276;
	bra.uni 	$L__BB3_3797;
$L__BB3_3796:
	add.s32 	%r9544, %r1763, %r21850;
	mul.wide.s32 	%rd4277, %r9544, 8;
	add.s64 	%rd4278, %rd34, %rd4277;
	mov.b64 	%rd4279, 0;
	st.local.u64 	[%rd4278], %rd4279;
	add.s64 	%rd4280, %rd35, %rd4277;
	mov.b64 	%rd4281, -4564063970805153792;
	st.local.u64 	[%rd4280], %rd4281;
$L__BB3_3797:
	ld.local.s8 	%r9545, [%rd568+1];
	add.s32 	%r9546, %r9545, %r1761;
	setp.eq.s32 	%p3832, %r9546, 3;
	@%p3832 bra 	$L__BB3_3799;
	add.s32 	%r9547, %r1762, %r21850;
	mul.wide.s32 	%rd4282, %r9547, 8;
	add.s64 	%rd4283, %rd34, %rd4282;
	mov.b64 	%rd4284, 9218868437227405312;
	st.local.u64 	[%rd4283], %rd4284;
	add.s64 	%rd4285, %rd35, %rd4282;
	mov.b64 	%rd4286, -4616189618054758400;
	st.local.u64 	[%rd4285], %rd4286;
	bra.uni 	$L__BB3_3800;
$L__BB3_3799:
	add.s32 	%r9548, %r1762, %r21850;
	mul.wide.s32 	%rd4287, %r9548, 8;
	add.s64 	%rd4288, %rd34, %rd4287;
	mov.b64 	%rd4289, 0;
	st.local.u64 	[%rd4288], %rd4289;
	add.s64 	%rd4290, %rd35, %rd4287;
	mov.b64 	%rd4291, -4564063970805153792;
	st.local.u64 	[%rd4290], %rd4291;
$L__BB3_3800:
	add.s32 	%r1765, %r21850, 2;
	ld.local.s8 	%r9549, [%rd568+2];
	add.s32 	%r9550, %r9549, %r1761;
	setp.eq.s32 	%p3833, %r9550, 3;
	@%p3833 bra 	$L__BB3_3802;
	add.s32 	%r9551, %r1763, %r1765;
	mul.wide.s32 	%rd4292, %r9551, 8;
	add.s64 	%rd4293, %rd34, %rd4292;
	mov.b64 	%rd4294, 9218868437227405312;
	st.local.u64 	[%rd4293], %rd4294;
	add.s64 	%rd4295, %rd35, %rd4292;
	mov.b64 	%rd4296, -4616189618054758400;
	st.local.u64 	[%rd4295], %rd4296;
	bra.uni 	$L__BB3_3803;
$L__BB3_3802:
	add.s32 	%r9552, %r1763, %r1765;
	mul.wide.s32 	%rd4297, %r9552, 8;
	add.s64 	%rd4298, %rd34, %rd4297;
	mov.b64 	%rd4299, 0;
	st.local.u64 	[%rd4298], %rd4299;
	add.s64 	%rd4300, %rd35, %rd4297;
	mov.b64 	%rd4301, -4564063970805153792;
	st.local.u64 	[%rd4300], %rd4301;
$L__BB3_3803:
	add.s32 	%r1766, %r21850, 3;
	ld.local.s8 	%r9553, [%rd568+3];
	add.s32 	%r9554, %r9553, %r1761;
	setp.eq.s32 	%p3834, %r9554, 3;
	@%p3834 bra 	$L__BB3_3805;
	add.s32 	%r9555, %r1763, %r1766;
	mul.wide.s32 	%rd4302, %r9555, 8;
	add.s64 	%rd4303, %rd34, %rd4302;
	mov.b64 	%rd4304, 9218868437227405312;
	st.local.u64 	[%rd4303], %rd4304;
	add.s64 	%rd4305, %rd35, %rd4302;
	mov.b64 	%rd4306, -4616189618054758400;
	st.local.u64 	[%rd4305], %rd4306;
	bra.uni 	$L__BB3_3806;
$L__BB3_3805:
	add.s32 	%r9556, %r1763, %r1766;
	mul.wide.s32 	%rd4307, %r9556, 8;
	add.s64 	%rd4308, %rd34, %rd4307;
	mov.b64 	%rd4309, 0;
	st.local.u64 	[%rd4308], %rd4309;
	add.s64 	%rd4310, %rd35, %rd4307;
	mov.b64 	%rd4311, -4564063970805153792;
	st.local.u64 	[%rd4310], %rd4311;
$L__BB3_3806:
	add.s32 	%r21850, %r21850, 4;
	setp.ne.s32 	%p3835, %r1766, %r1759;
	@%p3835 bra 	$L__BB3_3794;
$L__BB3_3807:
	setp.eq.s32 	%p3836, %r1758, 0;
	@%p3836 bra 	$L__BB3_3819;
	cvt.u64.u32 	%rd4312, %r21850;
	add.s64 	%rd569, %rd39, %rd4312;
	ld.local.s8 	%r9557, [%rd569];
	add.s32 	%r9558, %r9557, %r1761;
	setp.eq.s32 	%p3837, %r9558, 3;
	@%p3837 bra 	$L__BB3_3810;
	add.s32 	%r9559, %r1763, %r21850;
	mul.wide.s32 	%rd4313, %r9559, 8;
	add.s64 	%rd4314, %rd34, %rd4313;
	mov.b64 	%rd4315, 9218868437227405312;
	st.local.u64 	[%rd4314], %rd4315;
	add.s64 	%rd4316, %rd35, %rd4313;
	mov.b64 	%rd4317, -4616189618054758400;
	st.local.u64 	[%rd4316], %rd4317;
	bra.uni 	$L__BB3_3811;
$L__BB3_3810:
	add.s32 	%r9560, %r1763, %r21850;
	mul.wide.s32 	%rd4318, %r9560, 8;
	add.s64 	%rd4319, %rd34, %rd4318;
	mov.b64 	%rd4320, 0;
	st.local.u64 	[%rd4319], %rd4320;
	add.s64 	%rd4321, %rd35, %rd4318;
	mov.b64 	%rd4322, -4564063970805153792;
	st.local.u64 	[%rd4321], %rd4322;
$L__BB3_3811:
	setp.eq.s32 	%p3838, %r1758, 1;
	@%p3838 bra 	$L__BB3_3819;
	ld.local.s8 	%r9561, [%rd569+1];
	add.s32 	%r9562, %r9561, %r1761;
	setp.eq.s32 	%p3839, %r9562, 3;
	@%p3839 bra 	$L__BB3_3814;
	add.s32 	%r9563, %r1762, %r21850;
	mul.wide.s32 	%rd4323, %r9563, 8;
	add.s64 	%rd4324, %rd34, %rd4323;
	mov.b64 	%rd4325, 9218868437227405312;
	st.local.u64 	[%rd4324], %rd4325;
	add.s64 	%rd4326, %rd35, %rd4323;
	mov.b64 	%rd4327, -4616189618054758400;
	st.local.u64 	[%rd4326], %rd4327;
	bra.uni 	$L__BB3_3815;
$L__BB3_3814:
	add.s32 	%r9564, %r1762, %r21850;
	mul.wide.s32 	%rd4328, %r9564, 8;
	add.s64 	%rd4329, %rd34, %rd4328;
	mov.b64 	%rd4330, 0;
	st.local.u64 	[%rd4329], %rd4330;
	add.s64 	%rd4331, %rd35, %rd4328;
	mov.b64 	%rd4332, -4564063970805153792;
	st.local.u64 	[%rd4331], %rd4332;
$L__BB3_3815:
	setp.eq.s32 	%p3840, %r1758, 2;
	add.s32 	%r1769, %r21850, 2;
	@%p3840 bra 	$L__BB3_3819;
	ld.local.s8 	%r9565, [%rd569+2];
	add.s32 	%r9566, %r9565, %r1761;
	setp.eq.s32 	%p3841, %r9566, 3;
	@%p3841 bra 	$L__BB3_3818;
	add.s32 	%r9567, %r1763, %r1769;
	mul.wide.s32 	%rd4333, %r9567, 8;
	add.s64 	%rd4334, %rd34, %rd4333;
	mov.b64 	%rd4335, 9218868437227405312;
	st.local.u64 	[%rd4334], %rd4335;
	add.s64 	%rd4336, %rd35, %rd4333;
	mov.b64 	%rd4337, -4616189618054758400;
	st.local.u64 	[%rd4336], %rd4337;
	bra.uni 	$L__BB3_3819;
$L__BB3_3818:
	add.s32 	%r9568, %r1763, %r1769;
	mul.wide.s32 	%rd4338, %r9568, 8;
	add.s64 	%rd4339, %rd34, %rd4338;
	mov.b64 	%rd4340, 0;
	st.local.u64 	[%rd4339], %rd4340;
	add.s64 	%rd4341, %rd35, %rd4338;
	mov.b64 	%rd4342, -4564063970805153792;
	st.local.u64 	[%rd4341], %rd4342;
$L__BB3_3819:
	add.s32 	%r21848, %r1760, 1;
	setp.ne.s32 	%p3842, %r1760, %r1743;
	@%p3842 bra 	$L__BB3_3791;
	mov.b32 	%r21851, 1;
$L__BB3_3821:
	@%p3787 bra 	$L__BB3_3867;
	add.s32 	%r1772, %r21851, -1;
	mul.lo.s32 	%r9571, %r1772, %r1745;
	add.s32 	%r1773, %r9571, -1;
	cvt.u64.u32 	%rd4343, %r21851;
	add.s64 	%rd570, %rd38, %rd4343;
	sub.s32 	%r9572, %r9571, %r1745;
	add.s32 	%r1774, %r9572, -2;
	mov.b32 	%r21852, 1;
$L__BB3_3823:
	mov.u32 	%r1775, %r21852;
	add.s32 	%r1776, %r1773, %r1775;
	mul.wide.s32 	%rd4344, %r1776, 8;
	add.s64 	%rd571, %rd34, %rd4344;
	ld.local.f64 	%fd23853, [%rd571];
	abs.f64 	%fd11157, %fd23853;
	setp.geu.f64 	%p3844, %fd11157, 0d41CDCD64FF800000;
	@%p3844 bra 	$L__BB3_3866;
	ld.local.u8 	%rs227, [%rd570];
	cvt.u32.u16 	%r9573, %rs227;
	cvt.s32.s8 	%r9574, %r9573;
	cvt.u64.u32 	%rd4345, %r1775;
	add.s64 	%rd572, %rd39, %rd4345;
	ld.local.u8 	%rs228, [%rd572];
	cvt.u64.u16 	%rd4346, %rs228;
	cvt.s64.s8 	%rd573, %rd4346;
	cvt.u32.u16 	%r9575, %rs228;
	cvt.s32.s8 	%r9576, %r9575;
	add.s32 	%r9577, %r9576, %r9574;
	setp.eq.s32 	%p3845, %r9577, 3;
	mul.wide.s32 	%rd4347, %r1776, 8;
	add.s64 	%rd574, %rd35, %rd4347;
	@%p3845 bra 	$L__BB3_3826;
	mov.b64 	%rd4348, -4616189618054758400;
	st.local.u64 	[%rd574], %rd4348;
	mov.b64 	%rd4349, 9218868437227405312;
	st.local.u64 	[%rd571], %rd4349;
	mov.f64 	%fd23824, 0dBFF0000000000000;
	mov.f64 	%fd23853, 0d7FF0000000000000;
	mov.f64 	%fd23823, %fd23853;
	bra.uni 	$L__BB3_3837;
$L__BB3_3826:
	cvt.u32.u16 	%r9578, %rs227;
	cvt.s32.s8 	%r9579, %r9578;
	mul.wide.s32 	%rd4350, %r9579, 5;
	add.s64 	%rd575, %rd4350, %rd573;
	shl.b64 	%rd4351, %rd575, 3;
	add.s64 	%rd4352, %rd1, %rd4351;
	ld.global.f64 	%fd23824, [%rd4352+45440];
	ld.local.u8 	%rs2103, [%rd570+-1];
	cvt.u64.u16 	%rd4353, %rs2103;
	cvt.s64.s8 	%rd576, %rd4353;
	cvt.u32.u16 	%r9580, %rs228;
	ld.local.s8 	%rs2104, [%rd572+-1];
	cvt.u32.u16 	%r9581, %rs2104;
	prmt.b32 	%r9582, %r9581, %r9580, 0x3340U;
	prmt.b32 	%r9583, %r9578, 0, 0x3340U;
	prmt.b32 	%r9584, %r9582, %r9583, 0x5410U;
	cvt.u32.u16 	%r9585, %rs2103;
	cvt.s32.s8 	%r9586, %r9585;
	mov.b32 	%r9587, 359705;
	dp4a.s32.u32 	%r9588, %r9584, %r9587, %r9586;
	mul.wide.s32 	%rd4354, %r9588, 8;
	add.s64 	%rd4355, %rd1, %rd4354;
	ld.global.f64 	%fd11160, [%rd4355+35440];
	add.f64 	%fd11161, %fd23824, %fd11160;
	ld.global.f64 	%fd23823, [%rd4352+45640];
	ld.global.f64 	%fd11162, [%rd4355+40440];
	add.f64 	%fd11163, %fd23823, %fd11162;
	abs.f64 	%fd11164, %fd11163;
	setp.gt.f64 	%p3846, %fd11164, 0d41CDCD64FF800000;
	selp.f64 	%fd2019, 0dBFF0000000000000, %fd11161, %p3846;
	selp.f64 	%fd2020, 0d7FF0000000000000, %fd11163, %p3846;
	cvt.u16.u64 	%rs2105, %rd573;
	mov.b32 	%r9589, {%rs2104, %rs2105};
	mov.b32 	%r9590, 6405;
	dp2a.lo.s32.u32 	%r9591, %r9589, %r9590, %r9579;
	mul.wide.s32 	%rd4356, %r9591, 8;
	add.s64 	%rd577, %rd1, %rd4356;
	ld.global.f64 	%fd2021, [%rd577+21000];
	abs.f64 	%fd11165, %fd2021;
	setp.geu.f64 	%p3847, %fd11165, 0d41CDCD64FF800000;
	@%p3847 bra 	$L__BB3_3830;
	mad.lo.s64 	%rd4360, %rd573, 24, %rd575;
	add.s64 	%rd4361, %rd4360, %rd576;
	shl.b64 	%rd4362, %rd4361, 3;
	add.s64 	%rd578, %rd1, %rd4362;
	ld.global.f64 	%fd2022, [%rd578+23000];
	abs.f64 	%fd11180, %fd2022;
	setp.lt.f64 	%p3852, %fd11180, 0d41CDCD64FF800000;
	@%p3852 bra 	$L__BB3_3833;
	ld.global.f64 	%fd11181, [%rd577+20000];
	add.f64 	%fd11182, %fd23824, %fd11181;
	add.f64 	%fd11183, %fd23823, %fd2021;
	abs.f64 	%fd11184, %fd11183;
	setp.gt.f64 	%p3853, %fd11184, 0d41CDCD64FF800000;
	selp.f64 	%fd23819, 0dBFF0000000000000, %fd11182, %p3853;
	selp.f64 	%fd23820, 0d7FF0000000000000, %fd11183, %p3853;
	add.f64 	%fd11185, %fd23820, 0d4069000000000000;
	add.f64 	%fd11186, %fd23819, 0dC016CCCCCCCCCCCD;
	add.f64 	%fd11187, %fd2015, %fd11186;
	div.rn.f64 	%fd23821, %fd11185, %fd11187;
	abs.f64 	%fd11188, %fd2020;
	setp.geu.f64 	%p3854, %fd11188, 0d41CDCD64FF800000;
	@%p3854 bra 	$L__BB3_3835;
	add.f64 	%fd11189, %fd2020, 0d4069000000000000;
	add.f64 	%fd11190, %fd2019, 0dC016CCCCCCCCCCCD;
	add.f64 	%fd11191, %fd2015, %fd11190;
	div.rn.f64 	%fd11192, %fd11189, %fd11191;
	setp.lt.f64 	%p3855, %fd11192, %fd23821;
	selp.f64 	%fd23819, %fd23819, %fd2019, %p3855;
	selp.f64 	%fd23820, %fd23820, %fd2020, %p3855;
	selp.f64 	%fd23821, %fd23821, %fd11192, %p3855;
	bra.uni 	$L__BB3_3835;
$L__BB3_3830:
	mad.lo.s64 	%rd4357, %rd573, 24, %rd575;
	add.s64 	%rd4358, %rd4357, %rd576;
	shl.b64 	%rd4359, %rd4358, 3;
	add.s64 	%rd579, %rd1, %rd4359;
	ld.global.f64 	%fd2023, [%rd579+23000];
	abs.f64 	%fd11167, %fd2023;
	setp.geu.f64 	%p3848, %fd11167, 0d41CDCD64FF800000;
	mov.f64 	%fd23819, %fd2019;
	mov.f64 	%fd23820, %fd2020;
	@%p3848 bra 	$L__BB3_3835;
	ld.global.f64 	%fd11168, [%rd579+22000];
	add.f64 	%fd11169, %fd23824, %fd11168;
	add.f64 	%fd11170, %fd23823, %fd2023;
	abs.f64 	%fd11171, %fd11170;
	setp.gt.f64 	%p3849, %fd11171, 0d41CDCD64FF800000;
	selp.f64 	%fd23819, 0dBFF0000000000000, %fd11169, %p3849;
	selp.f64 	%fd23820, 0d7FF0000000000000, %fd11170, %p3849;
	add.f64 	%fd11172, %fd23820, 0d4069000000000000;
	add.f64 	%fd11173, %fd23819, 0dC016CCCCCCCCCCCD;
	add.f64 	%fd11174, %fd2015, %fd11173;
	div.rn.f64 	%fd23821, %fd11172, %fd11174;
	abs.f64 	%fd11175, %fd2020;
	setp.geu.f64 	%p3850, %fd11175, 0d41CDCD64FF800000;
	@%p3850 bra 	$L__BB3_3835;
	add.f64 	%fd11176, %fd2020, 0d4069000000000000;
	add.f64 	%fd11177, %fd2019, 0dC016CCCCCCCCCCCD;
	add.f64 	%fd11178, %fd2015, %fd11177;
	div.rn.f64 	%fd11179, %fd11176, %fd11178;
	setp.lt.f64 	%p3851, %fd11179, %fd23821;
	selp.f64 	%fd23819, %fd23819, %fd2019, %p3851;
	selp.f64 	%fd23820, %fd23820, %fd2020, %p3851;
	selp.f64 	%fd23821, %fd23821, %fd11179, %p3851;
	bra.uni 	$L__BB3_3835;
$L__BB3_3833:
	ld.global.f64 	%fd11193, [%rd577+20000];
	add.f64 	%fd11194, %fd23824, %fd11193;
	ld.global.f64 	%fd11195, [%rd578+22000];
	add.f64 	%fd11196, %fd11194, %fd11195;
	add.f64 	%fd11197, %fd23823, %fd2021;
	add.f64 	%fd11198, %fd11197, %fd2022;
	abs.f64 	%fd11199, %fd11198;
	setp.gt.f64 	%p3856, %fd11199, 0d41CDCD64FF800000;
	selp.f64 	%fd23819, 0dBFF0000000000000, %fd11196, %p3856;
	selp.f64 	%fd23820, 0d7FF0000000000000, %fd11198, %p3856;
	add.f64 	%fd11200, %fd23820, 0d4069000000000000;
	add.f64 	%fd11201, %fd23819, 0dC016CCCCCCCCCCCD;
	add.f64 	%fd11202, %fd2015, %fd11201;
	div.rn.f64 	%fd23821, %fd11200, %fd11202;
	abs.f64 	%fd11203, %fd2020;
	setp.geu.f64 	%p3857, %fd11203, 0d41CDCD64FF800000;
	@%p3857 bra 	$L__BB3_3835;
	add.f64 	%fd11204, %fd2020, 0d4069000000000000;
	add.f64 	%fd11205, %fd2019, 0dC016CCCCCCCCCCCD;
	add.f64 	%fd11206, %fd2015, %fd11205;
	div.rn.f64 	%fd11207, %fd11204, %fd11206;
	setp.lt.f64 	%p3858, %fd11207, %fd23821;
	selp.f64 	%fd23819, %fd23819, %fd2019, %p3858;
	selp.f64 	%fd23820, %fd23820, %fd2020, %p3858;
	selp.f64 	%fd23821, %fd23821, %fd11207, %p3858;
$L__BB3_3835:
	add.f64 	%fd11208, %fd23824, 0dC016CCCCCCCCCCCD;
	add.f64 	%fd2045, %fd2015, %fd11208;
	abs.f64 	%fd11209, %fd23820;
	setp.geu.f64 	%p3859, %fd11209, 0d41CDCD64FF800000;
	@%p3859 bra 	$L__BB3_3837;
	add.f64 	%fd11210, %fd23823, 0d4069000000000000;
	div.rn.f64 	%fd11211, %fd11210, %fd2045;
	setp.lt.f64 	%p3860, %fd23821, %fd11211;
	selp.f64 	%fd23823, %fd23823, %fd23820, %p3860;
	selp.f64 	%fd23824, %fd23824, %fd23819, %p3860;
$L__BB3_3837:
	abs.f64 	%fd11212, %fd23823;
	setp.geu.f64 	%p3861, %fd11212, 0d41CDCD64FF800000;
	@%p3861 bra 	$L__BB3_3839;
	st.local.f64 	[%rd574], %fd23824;
	st.local.f64 	[%rd571], %fd23823;
	mov.f64 	%fd23853, %fd23823;
$L__BB3_3839:
	min.u32 	%r9592, %r21851, %r1775;
	setp.lt.u32 	%p3862, %r9592, 2;
	mov.f64 	%fd23826, 0dBFF0000000000000;
	mov.f64 	%fd23827, 0d7FF0000000000000;
	@%p3862 bra 	$L__BB3_3866;
	ld.local.f64 	%fd23852, [%rd574];
	add.f64 	%fd11215, %fd23853, 0d4069000000000000;
	add.f64 	%fd11216, %fd23852, 0dC016CCCCCCCCCCCD;
	add.f64 	%fd11217, %fd2015, %fd11216;
	div.rn.f64 	%fd2053, %fd11215, %fd11217;
	add.s32 	%r1777, %r1774, %r1775;
	mul.wide.s32 	%rd4363, %r1777, 8;
	add.s64 	%rd4364, %rd34, %rd4363;
	ld.local.f64 	%fd2054, [%rd4364];
	abs.f64 	%fd11218, %fd2054;
	setp.geu.f64 	%p3863, %fd11218, 0d41CDCD64FF800000;
	@%p3863 bra 	$L__BB3_3843;
	cvt.u32.u16 	%r9593, %rs227;
	ld.local.u8 	%r9594, [%rd570+-1];
	prmt.b32 	%r9595, %r9594, %r9593, 0x3340U;
	ld.local.u8 	%r9596, [%rd572+-1];
	prmt.b32 	%r9597, %r9596, 0, 0x3340U;
	prmt.b32 	%r9598, %r9595, %r9597, 0x5410U;
	cvt.u32.u16 	%r9599, %rs228;
	cvt.s32.s8 	%r9600, %r9599;
	mov.b32 	%r9601, 334205;
	dp4a.s32.u32 	%r9602, %r9598, %r9601, %r9600;
	mul.wide.s32 	%rd4365, %r9602, 8;
	add.s64 	%rd580, %rd1, %rd4365;
	ld.global.f64 	%fd2055, [%rd580+5000];
	abs.f64 	%fd11221, %fd2055;
	setp.geu.f64 	%p3864, %fd11221, 0d41CDCD64FF800000;
	@%p3864 bra 	$L__BB3_3843;
	mul.wide.s32 	%rd4366, %r1777, 8;
	add.s64 	%rd4367, %rd35, %rd4366;
	ld.local.f64 	%fd11222, [%rd4367];
	ld.global.f64 	%fd11223, [%rd580];
	add.f64 	%fd23826, %fd11222, %fd11223;
	add.f64 	%fd23827, %fd2054, %fd2055;
$L__BB3_3843:
	add.f64 	%fd11224, %fd23827, 0d4069000000000000;
	add.f64 	%fd11225, %fd23826, 0dC016CCCCCCCCCCCD;
	add.f64 	%fd11226, %fd2015, %fd11225;
	div.rn.f64 	%fd2060, %fd11224, %fd11226;
	setp.lt.f64 	%p3865, %fd23826, 0dC0A3880000000000;
	selp.f64 	%fd2061, 0dC0A9300000000000, %fd23826, %p3865;
	selp.f64 	%fd2062, 0d0000000000000000, %fd23827, %p3865;
	setp.lt.f64 	%p3866, %fd23852, 0dC0A3880000000000;
	selp.f64 	%fd2063, 0dC0A9300000000000, %fd23852, %p3866;
	selp.f64 	%fd2064, 0d0000000000000000, %fd23853, %p3866;
	setp.gt.f64 	%p3867, %fd2060, %fd2053;
	@%p3867 bra 	$L__BB3_3847;
	setp.gt.f64 	%p3868, %fd2063, 0d0000000000000000;
	setp.gt.f64 	%p3869, %fd2064, 0d0000000000000000;
	and.pred  	%p3870, %p3868, %p3869;
	@%p3870 bra 	$L__BB3_3847;
	setp.ltu.f64 	%p3871, %fd2053, %fd2060;
	@%p3871 bra 	$L__BB3_3848;
	st.local.f64 	[%rd574], %fd2063;
	st.local.f64 	[%rd571], %fd2064;
	mov.f64 	%fd23852, %fd2063;
	mov.f64 	%fd23853, %fd2064;
	bra.uni 	$L__BB3_3848;
$L__BB3_3847:
	st.local.f64 	[%rd574], %fd2061;
	st.local.f64 	[%rd571], %fd2062;
	mov.f64 	%fd23852, %fd2061;
	mov.f64 	%fd23853, %fd2062;
$L__BB3_3848:
	cvt.u64.u16 	%rd4368, %rs228;
	cvt.s64.s8 	%rd581, %rd4368;
	cvt.u64.u16 	%rd4369, %rs227;
	cvt.s64.s8 	%rd583, %rd4369;
	mov.b32 	%r21853, 3;
	mad.lo.s64 	%rd4405, %rd583, 5, %rd581;
	shl.b64 	%rd4406, %rd4405, 3;
	add.s64 	%rd4407, %rd1, %rd4406;
$L__BB3_3849:
	sub.s32 	%r9604, %r1775, %r21853;
	add.s32 	%r9605, %r9604, 1;
	setp.gt.u32 	%p3872, %r9604, 2147483646;
	selp.b32 	%r9606, %r9604, 0, %p3872;
	add.s32 	%r21855, %r9606, %r1772;
	selp.b32 	%r21854, 1, %r9605, %p3872;
	setp.lt.s32 	%p3873, %r21855, 1;
	setp.ge.s32 	%p3874, %r21854, %r1775;
	or.pred  	%p3875, %p3873, %p3874;
	@%p3875 bra 	$L__BB3_3865;
$L__BB3_3850:
	mov.u32 	%r1782, %r21855;
	add.s32 	%r21855, %r1782, -1;
	mad.lo.s32 	%r9608, %r21855, %r1745, %r21854;
	add.s32 	%r1784, %r9608, -1;
	mul.wide.s32 	%rd4370, %r1784, 8;
	add.s64 	%rd4371, %rd34, %rd4370;
	ld.local.f64 	%fd2083, [%rd4371];
	abs.f64 	%fd11227, %fd2083;
	setp.geu.f64 	%p3876, %fd11227, 0d41CDCD64FF800000;
	@%p3876 bra 	$L__BB3_3864;
	not.b32 	%r9609, %r1782;
	add.s32 	%r1785, %r21851, %r9609;
	not.b32 	%r9610, %r21854;
	add.s32 	%r1786, %r1775, %r9610;
	add.s32 	%r1787, %r1786, %r1785;
	setp.eq.s32 	%p3877, %r1785, 0;
	setp.gt.s32 	%p3878, %r1786, 0;
	and.pred  	%p3879, %p3877, %p3878;
	@%p3879 bra 	$L__BB3_3857;
	setp.eq.s32 	%p3880, %r1786, 0;
	setp.gt.s32 	%p3881, %r1785, 0;
	and.pred  	%p3882, %p3881, %p3880;
	@%p3882 bra 	$L__BB3_3857;
	setp.eq.s32 	%p3883, %r1785, 1;
	setp.eq.s32 	%p3884, %r1786, 1;
	and.pred  	%p3885, %p3883, %p3884;
	@%p3885 bra 	$L__BB3_3855;
	mul.wide.s32 	%rd4372, %r1787, 8;
	add.s64 	%rd4373, %rd1, %rd4372;
	ld.global.f64 	%fd11228, [%rd4373+24952];
	cvt.u64.u32 	%rd4374, %r1782;
	add.s64 	%rd4375, %rd38, %rd4374;
	cvt.s64.s32 	%rd4376, %r21854;
	add.s64 	%rd4377, %rd39, %rd4376;
	ld.local.s8 	%r9611, [%rd4377+1];
	ld.local.u8 	%r9612, [%rd4375+1];
	ld.local.u8 	%r9613, [%rd4375];
	prmt.b32 	%r9614, %r9613, %r9612, 0x3340U;
	ld.local.u8 	%r9615, [%rd4377];
	prmt.b32 	%r9616, %r9615, 0, 0x3340U;
	prmt.b32 	%r9617, %r9614, %r9616, 0x5410U;
	mov.b32 	%r9618, 334205;
	dp4a.s32.u32 	%r9619, %r9617, %r9618, %r9611;
	mul.wide.s32 	%rd4378, %r9619, 8;
	add.s64 	%rd4379, %rd1, %rd4378;
	ld.global.f64 	%fd11229, [%rd4379+30440];
	add.f64 	%fd11230, %fd11228, %fd11229;
	ld.local.s8 	%r9620, [%rd570+-1];
	cvt.u32.u16 	%r9621, %rs228;
	ld.local.u8 	%r9622, [%rd572+-1];
	prmt.b32 	%r9623, %r9622, %r9621, 0x3340U;
	cvt.u32.u16 	%r9624, %rs227;
	prmt.b32 	%r9625, %r9624, 0, 0x3340U;
	prmt.b32 	%r9626, %r9623, %r9625, 0x5410U;
	mov.b32 	%r9627, 359705;
	dp4a.s32.u32 	%r9628, %r9626, %r9627, %r9620;
	mul.wide.s32 	%rd4380, %r9628, 8;
	add.s64 	%rd4381, %rd1, %rd4380;
	ld.global.f64 	%fd11231, [%rd4381+30440];
	add.f64 	%fd11232, %fd11230, %fd11231;
	add.f64 	%fd11233, %fd11232, %fd2083;
	ld.global.f64 	%fd11234, [%rd4373+24232];
	ld.global.f64 	%fd11235, [%rd4379+25440];
	add.f64 	%fd11236, %fd11234, %fd11235;
	ld.global.f64 	%fd11237, [%rd4381+25440];
	add.f64 	%fd11238, %fd11236, %fd11237;
	sub.s32 	%r9629, %r1785, %r1786;
	abs.s32 	%r9630, %r9629;
	cvt.rn.f64.s32 	%fd11239, %r9630;
	fma.rn.f64 	%fd11240, %fd11239, 0dBFEEF3E864B31D04, %fd11238;
	mul.wide.s32 	%rd4382, %r1784, 8;
	add.s64 	%rd4383, %rd35, %rd4382;
	ld.local.f64 	%fd11241, [%rd4383];
	add.f64 	%fd11242, %fd11241, %fd11240;
	abs.f64 	%fd11243, %fd11233;
	setp.gt.f64 	%p3886, %fd11243, 0d41CDCD64FF800000;
	selp.f64 	%fd11244, 0dBFF0000000000000, %fd11242, %p3886;
	selp.f64 	%fd11245, 0d7FF0000000000000, %fd11233, %p3886;
	add.f64 	%fd11246, %fd11245, 0d4069000000000000;
	add.f64 	%fd11247, %fd11244, 0dC016CCCCCCCCCCCD;
	add.f64 	%fd11248, %fd2015, %fd11247;
	div.rn.f64 	%fd11249, %fd11246, %fd11248;
	add.f64 	%fd11250, %fd23853, 0d4069000000000000;
	add.f64 	%fd11251, %fd23852, 0dC016CCCCCCCCCCCD;
	add.f64 	%fd11252, %fd2015, %fd11251;
	div.rn.f64 	%fd11253, %fd11250, %fd11252;
	setp.gt.f64 	%p3887, %fd11249, %fd11253;
	selp.f64 	%fd23854, %fd11245, 0d7FF0000000000000, %p3887;
	selp.f64 	%fd23855, %fd11244, 0dBFF0000000000000, %p3887;
	bra.uni 	$L__BB3_3862;
$L__BB3_3855:
	cvt.u64.u32 	%rd4384, %r1782;
	add.s64 	%rd4385, %rd38, %rd4384;
	cvt.s64.s32 	%rd4386, %r21854;
	add.s64 	%rd4387, %rd39, %rd4386;
	ld.local.s8 	%r9631, [%rd4387+1];
	ld.local.u8 	%r9632, [%rd4385+1];
	ld.local.u8 	%r9633, [%rd4385];
	prmt.b32 	%r9634, %r9633, %r9632, 0x3340U;
	ld.local.u8 	%r9635, [%rd4387];
	prmt.b32 	%r9636, %r9635, 0, 0x3340U;
	prmt.b32 	%r9637, %r9634, %r9636, 0x5410U;
	mov.b32 	%r9638, 334205;
	dp4a.s32.u32 	%r9639, %r9637, %r9638, %r9631;
	mul.wide.s32 	%rd4388, %r9639, 8;
	add.s64 	%rd4389, %rd1, %rd4388;
	ld.global.f64 	%fd11256, [%rd4389+10000];
	ld.local.s8 	%r9640, [%rd570+-1];
	cvt.u32.u16 	%r9641, %rs228;
	ld.local.u8 	%r9642, [%rd572+-1];
	prmt.b32 	%r9643, %r9642, %r9641, 0x3340U;
	cvt.u32.u16 	%r9644, %rs227;
	prmt.b32 	%r9645, %r9644, 0, 0x3340U;
	prmt.b32 	%r9646, %r9643, %r9645, 0x5410U;
	mov.b32 	%r9647, 359705;
	dp4a.s32.u32 	%r9648, %r9646, %r9647, %r9640;
	mul.wide.s32 	%rd4390, %r9648, 8;
	add.s64 	%rd4391, %rd1, %rd4390;
	ld.global.f64 	%fd11257, [%rd4391+10000];
	add.f64 	%fd11258, %fd11256, %fd11257;
	mul.wide.s32 	%rd4392, %r1784, 8;
	add.s64 	%rd4393, %rd35, %rd4392;
	ld.local.f64 	%fd11259, [%rd4393];
	add.f64 	%fd11260, %fd11258, %fd11259;
	ld.global.f64 	%fd11261, [%rd4389+15000];
	ld.global.f64 	%fd11262, [%rd4391+15000];
	add.f64 	%fd11263, %fd11261, %fd11262;
	add.f64 	%fd11264, %fd11263, %fd2083;
	abs.f64 	%fd11265, %fd11264;
	setp.gt.f64 	%p3888, %fd11265, 0d41CDCD64FF800000;
	selp.f64 	%fd2086, 0dBFF0000000000000, %fd11260, %p3888;
	selp.f64 	%fd2087, 0d7FF0000000000000, %fd11264, %p3888;
	add.f64 	%fd11266, %fd2087, 0d4069000000000000;
	add.f64 	%fd11267, %fd2086, 0dC016CCCCCCCCCCCD;
	add.f64 	%fd11268, %fd2015, %fd11267;
	div.rn.f64 	%fd2088, %fd11266, %fd11268;
	add.f64 	%fd11269, %fd23853, 0d4069000000000000;
	add.f64 	%fd11270, %fd23852, 0dC016CCCCCCCCCCCD;
	add.f64 	%fd11271, %fd2015, %fd11270;
	div.rn.f64 	%fd2089, %fd11269, %fd11271;
	sub.f64 	%fd11272, %fd2088, %fd2089;
	setp.ltu.f64 	%p3889, %fd11272, 0d3EB0C6F7A0B5ED8D;
	mov.f64 	%fd23855, 0dBFF0000000000000;
	mov.f64 	%fd23854, 0d7FF0000000000000;
	@%p3889 bra 	$L__BB3_3862;
	setp.gt.f64 	%p3890, %fd2088, %fd2089;
	selp.f64 	%fd23854, %fd2087, 0d7FF0000000000000, %p3890;
	selp.f64 	%fd23855, %fd2086, 0dBFF0000000000000, %p3890;
	bra.uni 	$L__BB3_3862;
$L__BB3_3857:
	setp.eq.s32 	%p3891, %r1786, 1;
	setp.eq.s32 	%p3892, %r1785, 1;
	or.pred  	%p3893, %p3892, %p3891;
	@%p3893 bra 	$L__BB3_3859;
	mul.wide.s32 	%rd4394, %r1787, 8;
	add.s64 	%rd4395, %rd1, %rd4394;
	ld.global.f64 	%fd11273, [%rd4395+25192];
	cvt.u64.u32 	%rd4396, %r1782;
	add.s64 	%rd4397, %rd38, %rd4396;
	ld.local.s8 	%r9649, [%rd4397];
	mul.wide.s32 	%rd4398, %r9649, 5;
	cvt.s64.s32 	%rd4399, %r21854;
	add.s64 	%rd4400, %rd39, %rd4399;
	ld.local.s8 	%rd4401, [%rd4400];
	add.s64 	%rd4402, %rd4398, %rd4401;
	shl.b64 	%rd4403, %rd4402, 3;
	add.s64 	%rd4404, %rd1, %rd4403;
	ld.global.f64 	%fd11274, [%rd4404+45640];
	add.f64 	%fd11275, %fd11273, %fd11274;
	ld.global.f64 	%fd11276, [%rd4407+45640];
	add.f64 	%fd11277, %fd11275, %fd11276;
	add.f64 	%fd11278, %fd11277, %fd2083;
	ld.global.f64 	%fd11279, [%rd4395+24472];
	ld.global.f64 	%fd11280, [%rd4404+45440];
	add.f64 	%fd11281, %fd11279, %fd11280;
	ld.global.f64 	%fd11282, [%rd4407+45440];
	add.f64 	%fd11283, %fd11281, %fd11282;
	mul.wide.s32 	%rd4408, %r1784, 8;
	add.s64 	%rd4409, %rd35, %rd4408;
	ld.local.f64 	%fd11284, [%rd4409];
	add.f64 	%fd11285, %fd11283, %fd11284;
	abs.f64 	%fd11286, %fd11278;
	setp.gt.f64 	%p3894, %fd11286, 0d41CDCD64FF800000;
	selp.f64 	%fd11287, 0dBFF0000000000000, %fd11285, %p3894;
	selp.f64 	%fd11288, 0d7FF0000000000000, %fd11278, %p3894;
	add.f64 	%fd11289, %fd11288, 0d4069000000000000;
	add.f64 	%fd11290, %fd11287, 0dC016CCCCCCCCCCCD;
	add.f64 	%fd11291, %fd2015, %fd11290;
	div.rn.f64 	%fd11292, %fd11289, %fd11291;
	add.f64 	%fd11293, %fd23853, 0d4069000000000000;
	add.f64 	%fd11294, %fd23852, 0dC016CCCCCCCCCCCD;
	add.f64 	%fd11295, %fd2015, %fd11294;
	div.rn.f64 	%fd11296, %fd11293, %fd11295;
	setp.gt.f64 	%p3895, %fd11292, %fd11296;
	selp.f64 	%fd23854, %fd11288, 0d7FF0000000000000, %p3895;
	selp.f64 	%fd23855, %fd11287, 0dBFF0000000000000, %p3895;
	bra.uni 	$L__BB3_3862;
$L__BB3_3859:
	and.pred  	%p3899, %p3877, %p3891;
	setp.eq.s32 	%p3900, %r1786, 0;
	and.pred  	%p3901, %p3892, %p3900;
	or.pred  	%p3902, %p3899, %p3901;
	mov.f64 	%fd23847, 0d0000000000000000;
	mov.f64 	%fd23846, 0dC0A9300000000000;
	not.pred 	%p3903, %p3902;
	@%p3903 bra 	$L__BB3_3861;
	mul.wide.u32 	%rd4410, %r1787, 8;
	add.s64 	%rd4411, %rd1, %rd4410;
	ld.global.f64 	%fd11299, [%rd4411+25192];
	cvt.u64.u32 	%rd4412, %r1782;
	add.s64 	%rd4413, %rd38, %rd4412;
	cvt.s64.s32 	%rd4414, %r21854;
	add.s64 	%rd4415, %rd39, %rd4414;
	ld.local.u8 	%r9650, [%rd4413];
	cvt.u32.u16 	%r9651, %rs227;
	prmt.b32 	%r9652, %r9650, %r9651, 0x3340U;
	ld.local.u8 	%r9653, [%rd4415];
	prmt.b32 	%r9654, %r9653, 0, 0x3340U;
	prmt.b32 	%r9655, %r9652, %r9654, 0x5410U;
	cvt.u32.u64 	%r9656, %rd581;
	mov.b32 	%r9657, 334205;
	dp4a.s32.u32 	%r9658, %r9655, %r9657, %r9656;
	mul.wide.s32 	%rd4416, %r9658, 8;
	add.s64 	%rd4417, %rd1, %rd4416;
	ld.global.f64 	%fd11300, [%rd4417+5000];
	add.f64 	%fd23847, %fd11299, %fd11300;
	ld.global.f64 	%fd11301, [%rd4411+24472];
	ld.global.f64 	%fd11302, [%rd4417];
	add.f64 	%fd23846, %fd11301, %fd11302;
$L__BB3_3861:
	add.f64 	%fd11303, %fd23847, %fd2083;
	mul.wide.s32 	%rd4418, %r1784, 8;
	add.s64 	%rd4419, %rd35, %rd4418;
	ld.local.f64 	%fd11304, [%rd4419];
	add.f64 	%fd11305, %fd23846, %fd11304;
	abs.f64 	%fd11306, %fd11303;
	setp.gt.f64 	%p3904, %fd11306, 0d41CDCD64FF800000;
	selp.f64 	%fd11307, 0dBFF0000000000000, %fd11305, %p3904;
	selp.f64 	%fd11308, 0d7FF0000000000000, %fd11303, %p3904;
	add.f64 	%fd11309, %fd11308, 0d4069000000000000;
	add.f64 	%fd11310, %fd11307, 0dC016CCCCCCCCCCCD;
	add.f64 	%fd11311, %fd2015, %fd11310;
	div.rn.f64 	%fd11312, %fd11309, %fd11311;
	add.f64 	%fd11313, %fd23853, 0d4069000000000000;
	add.f64 	%fd11314, %fd23852, 0dC016CCCCCCCCCCCD;
	add.f64 	%fd11315, %fd2015, %fd11314;
	div.rn.f64 	%fd11316, %fd11313, %fd11315;
	setp.gt.f64 	%p3905, %fd11312, %fd11316;
	selp.f64 	%fd23854, %fd11308, 0d7FF0000000000000, %p3905;
	selp.f64 	%fd23855, %fd11307, 0dBFF0000000000000, %p3905;
$L__BB3_3862:
	setp.lt.f64 	%p3906, %fd23855, 0dC0A3880000000000;
	selp.f64 	%fd2108, 0d0000000000000000, %fd23854, %p3906;
	selp.f64 	%fd2109, 0dC0A9300000000000, %fd23855, %p3906;
	abs.f64 	%fd11317, %fd2108;
	setp.geu.f64 	%p3907, %fd11317, 0d41CDCD64FF800000;
	@%p3907 bra 	$L__BB3_3864;
	st.local.f64 	[%rd571], %fd2108;
	st.local.f64 	[%rd574], %fd2109;
	mov.f64 	%fd23852, %fd2109;
	mov.f64 	%fd23853, %fd2108;
$L__BB3_3864:
	add.s32 	%r21854, %r21854, 1;
	setp.gt.u32 	%p3908, %r1782, 1;
	setp.lt.s32 	%p3909, %r21854, %r1775;
	and.pred  	%p3910, %p3908, %p3909;
	@%p3910 bra 	$L__BB3_3850;
$L__BB3_3865:
	add.s32 	%r21853, %r21853, 1;
	setp.ne.s32 	%p3911, %r21853, 33;
	@%p3911 bra 	$L__BB3_3849;
$L__BB3_3866:
	add.s32 	%r21852, %r1775, 1;
	setp.ne.s32 	%p3912, %r1775, %r1745;
	@%p3912 bra 	$L__BB3_3823;
$L__BB3_3867:
	add.s32 	%r1791, %r21851, 1;
	setp.ne.s32 	%p3913, %r21851, %r1743;
	mov.u32 	%r21851, %r1791;
	@%p3913 bra 	$L__BB3_3821;
$L__BB3_3868:
	setp.eq.s32 	%p3914, %r1745, 0;
	mov.b32 	%r21858, 0;
	mov.f64 	%fd23884, 0dFFF0000000000000;
	@%p3914 bra 	$L__BB3_3884;
	ld.local.u8 	%rs2106, [%rd567];
	cvt.u32.u16 	%r9662, %rs2106;
	cvt.s32.s8 	%r1792, %r9662;
	add.s32 	%r9663, %r1743, -1;
	mad.lo.s32 	%r1793, %r1745, %r9663, -1;
	cvt.u64.u16 	%rd4420, %rs2106;
	cvt.s64.s8 	%rd584, %rd4420;
	mul.wide.s32 	%rd585, %r1792, 5;
	mov.f64 	%fd23884, 0dFFF0000000000000;
	mov.b32 	%r21858, 0;
	mov.b32 	%r21856, 1;
$L__BB3_3870:
	mov.u32 	%r1794, %r21856;
	cvt.u64.u32 	%rd4421, %r1794;
	add.s64 	%rd586, %rd39, %rd4421;
	ld.local.u8 	%rs229, [%rd586];
	cvt.u32.u16 	%r9664, %rs229;
	cvt.s32.s8 	%r9665, %r9664;
	add.s32 	%r9666, %r9665, %r1792;
	setp.ne.s32 	%p3915, %r9666, 3;
	mov.f64 	%fd23883, 0dBFF0000000000000;
	mov.f64 	%fd23882, 0d7FF0000000000000;
	@%p3915 bra 	$L__BB3_3883;
	cvt.u64.u16 	%rd4422, %rs229;
	cvt.s64.s8 	%rd4423, %rd4422;
	add.s64 	%rd4424, %rd585, %rd4423;
	shl.b64 	%rd4425, %rd4424, 3;
	add.s64 	%rd4426, %rd1, %rd4425;
	ld.global.f64 	%fd23883, [%rd4426+45440];
	ld.local.s8 	%r9667, [%rd586+1];
	cvt.u16.u64 	%rs2107, %rd584;
	cvt.s16.s8 	%rs2108, %rs229;
	mov.b32 	%r9668, {%rs2107, %rs2108};
	mov.b32 	%r9669, 1405;
	dp2a.lo.s32.u32 	%r9670, %r9668, %r9669, %r9667;
	mul.wide.s32 	%rd4427, %r9670, 8;
	add.s64 	%rd4428, %rd1, %rd4427;
	ld.global.f64 	%fd11323, [%rd4428+36240];
	add.f64 	%fd11324, %fd23883, %fd11323;
	ld.global.f64 	%fd23882, [%rd4426+45640];
	ld.global.f64 	%fd11325, [%rd4428+41240];
	add.f64 	%fd11326, %fd23882, %fd11325;
	abs.f64 	%fd11327, %fd11326;
	setp.gt.f64 	%p3916, %fd11327, 0d41CDCD64FF800000;
	selp.f64 	%fd2129, 0dBFF0000000000000, %fd11324, %p3916;
	selp.f64 	%fd2130, 0d7FF0000000000000, %fd11326, %p3916;
	mad.lo.s64 	%rd587, %rd584, 160, %rd4426;
	ld.global.f64 	%fd2131, [%rd587+21160];
	abs.f64 	%fd2132, %fd2131;
	setp.geu.f64 	%p3917, %fd2132, 0d41CDCD64FF800000;
	mad.lo.s64 	%rd588, %rd584, -800, %rd4428;
	mov.f64 	%fd23873, %fd2129;
	mov.f64 	%fd23874, %fd2130;
	@%p3917 bra 	$L__BB3_3875;
	ld.global.f64 	%fd2133, [%rd588+23000];
	abs.f64 	%fd11329, %fd2133;
	setp.geu.f64 	%p3918, %fd11329, 0d41CDCD64FF800000;
	mov.f64 	%fd23873, %fd2129;
	mov.f64 	%fd23874, %fd2130;
	@%p3918 bra 	$L__BB3_3875;
	ld.global.f64 	%fd11330, [%rd587+20160];
	add.f64 	%fd11331, %fd23883, %fd11330;
	ld.global.f64 	%fd11332, [%rd588+22000];
	add.f64 	%fd11333, %fd11331, %fd11332;
	add.f64 	%fd11334, %fd23882, %fd2131;
	add.f64 	%fd11335, %fd11334, %fd2133;
	abs.f64 	%fd11336, %fd11335;
	setp.gt.f64 	%p3919, %fd11336, 0d41CDCD64FF800000;
	selp.f64 	%fd23873, 0dBFF0000000000000, %fd11333, %p3919;
	selp.f64 	%fd23874, 0d7FF0000000000000, %fd11335, %p3919;
	add.f64 	%fd11337, %fd23874, 0d4069000000000000;
	add.f64 	%fd11338, %fd23873, 0dC016CCCCCCCCCCCD;
	add.f64 	%fd11339, %fd2015, %fd11338;
	div.rn.f64 	%fd23875, %fd11337, %fd11339;
	abs.f64 	%fd11340, %fd2130;
	setp.geu.f64 	%p3920, %fd11340, 0d41CDCD64FF800000;
	@%p3920 bra 	$L__BB3_3875;
	add.f64 	%fd11341, %fd2130, 0d4069000000000000;
	add.f64 	%fd11342, %fd2129, 0dC016CCCCCCCCCCCD;
	add.f64 	%fd11343, %fd2015, %fd11342;
	div.rn.f64 	%fd11344, %fd11341, %fd11343;
	setp.lt.f64 	%p3921, %fd11344, %fd23875;
	selp.f64 	%fd23873, %fd23873, %fd2129, %p3921;
	selp.f64 	%fd23874, %fd23874, %fd2130, %p3921;
	selp.f64 	%fd23875, %fd23875, %fd11344, %p3921;
$L__BB3_3875:
	mov.f64 	%fd23876, %fd23873;
	mov.f64 	%fd23877, %fd23874;
	@%p3917 bra 	$L__BB3_3878;
	ld.global.f64 	%fd11345, [%rd587+20160];
	add.f64 	%fd11346, %fd23883, %fd11345;
	add.f64 	%fd11347, %fd23882, %fd2131;
	abs.f64 	%fd11348, %fd11347;
	setp.gt.f64 	%p3923, %fd11348, 0d41CDCD64FF800000;
	selp.f64 	%fd23876, 0dBFF0000000000000, %fd11346, %p3923;
	selp.f64 	%fd23877, 0d7FF0000000000000, %fd11347, %p3923;
	add.f64 	%fd11349, %fd23877, 0d4069000000000000;
	add.f64 	%fd11350, %fd23876, 0dC016CCCCCCCCCCCD;
	add.f64 	%fd11351, %fd2015, %fd11350;
	div.rn.f64 	%fd23875, %fd11349, %fd11351;
	abs.f64 	%fd11352, %fd23874;
	setp.geu.f64 	%p3924, %fd11352, 0d41CDCD64FF800000;
	@%p3924 bra 	$L__BB3_3878;
	add.f64 	%fd11353, %fd23874, 0d4069000000000000;
	add.f64 	%fd11354, %fd23873, 0dC016CCCCCCCCCCCD;
	add.f64 	%fd11355, %fd2015, %fd11354;
	div.rn.f64 	%fd11356, %fd11353, %fd11355;
	setp.lt.f64 	%p3925, %fd11356, %fd23875;
	selp.f64 	%fd23876, %fd23876, %fd23873, %p3925;
	selp.f64 	%fd23877, %fd23877, %fd23874, %p3925;
	selp.f64 	%fd23875, %fd23875, %fd11356, %p3925;
$L__BB3_3878:
	ld.global.f64 	%fd2152, [%rd588+23000];
	abs.f64 	%fd11357, %fd2152;
	setp.geu.f64 	%p3926, %fd11357, 0d41CDCD64FF800000;
	mov.f64 	%fd23879, %fd23876;
	mov.f64 	%fd23880, %fd23877;
	@%p3926 bra 	$L__BB3_3881;
	ld.global.f64 	%fd11358, [%rd588+22000];
	add.f64 	%fd11359, %fd23883, %fd11358;
	add.f64 	%fd11360, %fd23882, %fd2152;
	abs.f64 	%fd11361, %fd11360;
	setp.gt.f64 	%p3927, %fd11361, 0d41CDCD64FF800000;
	selp.f64 	%fd23879, 0dBFF0000000000000, %fd11359, %p3927;
	selp.f64 	%fd23880, 0d7FF0000000000000, %fd11360, %p3927;
	add.f64 	%fd11362, %fd23880, 0d4069000000000000;
	add.f64 	%fd11363, %fd23879, 0dC016CCCCCCCCCCCD;
	add.f64 	%fd11364, %fd2015, %fd11363;
	div.rn.f64 	%fd23875, %fd11362, %fd11364;
	abs.f64 	%fd11365, %fd23877;
	setp.geu.f64 	%p3928, %fd11365, 0d41CDCD64FF800000;
	@%p3928 bra 	$L__BB3_3881;
	add.f64 	%fd11366, %fd23877, 0d4069000000000000;
	add.f64 	%fd11367, %fd23876, 0dC016CCCCCCCCCCCD;
	add.f64 	%fd11368, %fd2015, %fd11367;
	div.rn.f64 	%fd11369, %fd11366, %fd11368;
	setp.lt.f64 	%p3929, %fd11369, %fd23875;
	selp.f64 	%fd23879, %fd23879, %fd23876, %p3929;
	selp.f64 	%fd23880, %fd23880, %fd23877, %p3929;
	selp.f64 	%fd23875, %fd23875, %fd11369, %p3929;
$L__BB3_3881:
	add.f64 	%fd11370, %fd23883, 0dC016CCCCCCCCCCCD;
	add.f64 	%fd2162, %fd2015, %fd11370;
	abs.f64 	%fd11371, %fd23880;
	setp.geu.f64 	%p3930, %fd11371, 0d41CDCD64FF800000;
	@%p3930 bra 	$L__BB3_3883;
	add.f64 	%fd11372, %fd23882, 0d4069000000000000;
	div.rn.f64 	%fd11373, %fd11372, %fd2162;
	setp.lt.f64 	%p3931, %fd23875, %fd11373;
	selp.f64 	%fd23882, %fd23882, %fd23880, %p3931;
	selp.f64 	%fd23883, %fd23883, %fd23879, %p3931;
$L__BB3_3883:
	add.f64 	%fd11374, %fd23883, 0d3EB0C6F7A0B5ED8D;
	add.f64 	%fd11375, %fd23882, 0d3EB0C6F7A0B5ED8D;
	add.s32 	%r9671, %r1793, %r1794;
	mul.wide.s32 	%rd4429, %r9671, 8;
	add.s64 	%rd4430, %rd34, %rd4429;
	ld.local.f64 	%fd11376, [%rd4430];
	add.f64 	%fd11377, %fd11375, %fd11376;
	add.f64 	%fd11378, %fd11377, 0d4069000000000000;
	add.s64 	%rd4431, %rd35, %rd4429;
	ld.local.f64 	%fd11379, [%rd4431];
	add.f64 	%fd11380, %fd11374, %fd11379;
	add.f64 	%fd11381, %fd11380, 0dC016CCCCCCCCCCCD;
	add.f64 	%fd11382, %fd2015, %fd11381;
	div.rn.f64 	%fd11383, %fd11378, %fd11382;
	add.f64 	%fd11384, %fd11383, 0dC071126666666666;
	setp.gt.f64 	%p3932, %fd11384, %fd23884;
	setp.lt.f64 	%p3933, %fd11380, 0d0000000000000000;
	setp.lt.f64 	%p3934, %fd11377, 0d0000000000000000;
	and.pred  	%p3935, %p3933, %p3934;
	and.pred  	%p3936, %p3935, %p3932;
	selp.f64 	%fd23884, %fd11384, %fd23884, %p3936;
	selp.b32 	%r21858, %r1794, %r21858, %p3936;
	add.s32 	%r21856, %r1794, 1;
	setp.ne.s32 	%p3937, %r1794, %r1745;
	@%p3937 bra 	$L__BB3_3870;
$L__BB3_3884:
	abs.f64 	%fd2169, %fd23884;
	setp.gt.f64 	%p3938, %fd2169, 0d41CDCD64FF800000;
	selp.b32 	%r21968, 1, %r21858, %p3938;
	selp.b32 	%r21969, 1, %r1743, %p3938;
	cvt.u64.u32 	%rd4432, %r21969;
	add.s64 	%rd589, %rd38, %rd4432;
	ld.local.u8 	%rs230, [%rd589];
	cvt.u32.u16 	%r9672, %rs230;
	cvt.s32.s8 	%r9673, %r9672;
	cvt.s64.s32 	%rd4433, %r21968;
	add.s64 	%rd590, %rd39, %rd4433;
	ld.local.u8 	%rs4579, [%rd590];
	cvt.u32.u16 	%r9674, %rs4579;
	cvt.s32.s8 	%r9675, %r9674;
	add.s32 	%r9676, %r9675, %r9673;
	setp.ne.s32 	%p3939, %r9676, 3;
	mov.f64 	%fd23895, 0dBFF0000000000000;
	mov.f64 	%fd23894, 0d7FF0000000000000;
	@%p3939 bra 	$L__BB3_3897;
	cvt.u32.u16 	%r9677, %rs230;
	cvt.u32.u16 	%r9678, %rs4579;
	cvt.u64.u16 	%rd4434, %rs4579;
	cvt.s64.s8 	%rd4435, %rd4434;
	cvt.s32.s8 	%r9679, %r9677;
	mul.wide.s32 	%rd4436, %r9679, 5;
	add.s64 	%rd4437, %rd4436, %rd4435;
	shl.b64 	%rd4438, %rd4437, 3;
	add.s64 	%rd4439, %rd1, %rd4438;
	ld.global.f64 	%fd23895, [%rd4439+45440];
	ld.local.s8 	%r9680, [%rd590+1];
	ld.local.s8 	%rs2109, [%rd589+1];
	cvt.u32.u16 	%r9681, %rs2109;
	prmt.b32 	%r9682, %r9677, %r9681, 0x3340U;
	prmt.b32 	%r9683, %r9678, 0, 0x3340U;
	prmt.b32 	%r9684, %r9682, %r9683, 0x5410U;
	mov.b32 	%r9685, 334205;
	dp4a.s32.u32 	%r9686, %r9684, %r9685, %r9680;
	mul.wide.s32 	%rd4440, %r9686, 8;
	add.s64 	%rd4441, %rd1, %rd4440;
	ld.global.f64 	%fd11388, [%rd4441+35440];
	add.f64 	%fd11389, %fd23895, %fd11388;
	ld.global.f64 	%fd23894, [%rd4439+45640];
	ld.global.f64 	%fd11390, [%rd4441+40440];
	add.f64 	%fd11391, %fd23894, %fd11390;
	abs.f64 	%fd11392, %fd11391;
	setp.gt.f64 	%p3940, %fd11392, 0d41CDCD64FF800000;
	selp.f64 	%fd2172, 0dBFF0000000000000, %fd11389, %p3940;
	selp.f64 	%fd2173, 0d7FF0000000000000, %fd11391, %p3940;
	cvt.s16.s8 	%rs2110, %rs230;
	mov.b32 	%r9687, {%rs2110, %rs2109};
	cvt.s32.s8 	%r9688, %r9678;
	mov.b32 	%r9689, 1305;
	dp2a.lo.s32.u32 	%r9690, %r9687, %r9689, %r9688;
	mul.wide.s32 	%rd4442, %r9690, 8;
	add.s64 	%rd591, %rd1, %rd4442;
	ld.global.f64 	%fd2174, [%rd591+21000];
	abs.f64 	%fd2175, %fd2174;
	setp.geu.f64 	%p3941, %fd2175, 0d41CDCD64FF800000;
	cvt.s16.s8 	%rs2111, %rs4579;
	mov.b32 	%r9691, {%rs2110, %rs2111};
	dp2a.lo.s32.u32 	%r9692, %r9691, %r9689, %r9680;
	mul.wide.s32 	%rd4443, %r9692, 8;
	add.s64 	%rd592, %rd1, %rd4443;
	mov.f64 	%fd23885, %fd2172;
	mov.f64 	%fd23886, %fd2173;
	@%p3941 bra 	$L__BB3_3889;
	ld.global.f64 	%fd2176, [%rd592+23000];
	abs.f64 	%fd11394, %fd2176;
	setp.geu.f64 	%p3942, %fd11394, 0d41CDCD64FF800000;
	mov.f64 	%fd23885, %fd2172;
	mov.f64 	%fd23886, %fd2173;
	@%p3942 bra 	$L__BB3_3889;
	ld.global.f64 	%fd11395, [%rd591+20000];
	add.f64 	%fd11396, %fd23895, %fd11395;
	ld.global.f64 	%fd11397, [%rd592+22000];
	add.f64 	%fd11398, %fd11396, %fd11397;
	add.f64 	%fd11399, %fd23894, %fd2174;
	add.f64 	%fd11400, %fd11399, %fd2176;
	abs.f64 	%fd11401, %fd11400;
	setp.gt.f64 	%p3943, %fd11401, 0d41CDCD64FF800000;
	selp.f64 	%fd23885, 0dBFF0000000000000, %fd11398, %p3943;
	selp.f64 	%fd23886, 0d7FF0000000000000, %fd11400, %p3943;
	add.f64 	%fd11402, %fd23886, 0d4069000000000000;
	add.f64 	%fd11403, %fd23885, 0dC016CCCCCCCCCCCD;
	add.f64 	%fd11404, %fd2015, %fd11403;
	div.rn.f64 	%fd23887, %fd11402, %fd11404;
	abs.f64 	%fd11405, %fd2173;
	setp.geu.f64 	%p3944, %fd11405, 0d41CDCD64FF800000;
	@%p3944 bra 	$L__BB3_3889;
	add.f64 	%fd11406, %fd2173, 0d4069000000000000;
	add.f64 	%fd11407, %fd2172, 0dC016CCCCCCCCCCCD;
	add.f64 	%fd11408, %fd2015, %fd11407;
	div.rn.f64 	%fd11409, %fd11406, %fd11408;
	setp.lt.f64 	%p3945, %fd11409, %fd23887;
	selp.f64 	%fd23885, %fd23885, %fd2172, %p3945;
	selp.f64 	%fd23886, %fd23886, %fd2173, %p3945;
	selp.f64 	%fd23887, %fd23887, %fd11409, %p3945;
$L__BB3_3889:
	mov.f64 	%fd23888, %fd23885;
	mov.f64 	%fd23889, %fd23886;
	@%p3941 bra 	$L__BB3_3892;
	ld.global.f64 	%fd11410, [%rd591+20000];
	add.f64 	%fd11411, %fd23895, %fd11410;
	add.f64 	%fd11412, %fd23894, %fd2174;
	abs.f64 	%fd11413, %fd11412;
	setp.gt.f64 	%p3947, %fd11413, 0d41CDCD64FF800000;
	selp.f64 	%fd23888, 0dBFF0000000000000, %fd11411, %p3947;
	selp.f64 	%fd23889, 0d7FF0000000000000, %fd11412, %p3947;
	add.f64 	%fd11414, %fd23889, 0d4069000000000000;
	add.f64 	%fd11415, %fd23888, 0dC016CCCCCCCCCCCD;
	add.f64 	%fd11416, %fd2015, %fd11415;
	div.rn.f64 	%fd23887, %fd11414, %fd11416;
	abs.f64 	%fd11417, %fd23886;
	setp.geu.f64 	%p3948, %fd11417, 0d41CDCD64FF800000;
	@%p3948 bra 	$L__BB3_3892;
	add.f64 	%fd11418, %fd23886, 0d4069000000000000;
	add.f64 	%fd11419, %fd23885, 0dC016CCCCCCCCCCCD;
	add.f64 	%fd11420, %fd2015, %fd11419;
	div.rn.f64 	%fd11421, %fd11418, %fd11420;
	setp.lt.f64 	%p3949, %fd11421, %fd23887;
	selp.f64 	%fd23888, %fd23888, %fd23885, %p3949;
	selp.f64 	%fd23889, %fd23889, %fd23886, %p3949;
	selp.f64 	%fd23887, %fd23887, %fd11421, %p3949;
$L__BB3_3892:
	ld.global.f64 	%fd2195, [%rd592+23000];
	abs.f64 	%fd11422, %fd2195;
	setp.geu.f64 	%p3950, %fd11422, 0d41CDCD64FF800000;
	mov.f64 	%fd23891, %fd23888;
	mov.f64 	%fd23892, %fd23889;
	@%p3950 bra 	$L__BB3_3895;
	ld.global.f64 	%fd11423, [%rd592+22000];
	add.f64 	%fd11424, %fd23895, %fd11423;
	add.f64 	%fd11425, %fd23894, %fd2195;
	abs.f64 	%fd11426, %fd11425;
	setp.gt.f64 	%p3951, %fd11426, 0d41CDCD64FF800000;
	selp.f64 	%fd23891, 0dBFF0000000000000, %fd11424, %p3951;
	selp.f64 	%fd23892, 0d7FF0000000000000, %fd11425, %p3951;
	add.f64 	%fd11427, %fd23892, 0d4069000000000000;
	add.f64 	%fd11428, %fd23891, 0dC016CCCCCCCCCCCD;
	add.f64 	%fd11429, %fd2015, %fd11428;
	div.rn.f64 	%fd23887, %fd11427, %fd11429;
	abs.f64 	%fd11430, %fd23889;
	setp.geu.f64 	%p3952, %fd11430, 0d41CDCD64FF800000;
	@%p3952 bra 	$L__BB3_3895;
	add.f64 	%fd11431, %fd23889, 0d4069000000000000;
	add.f64 	%fd11432, %fd23888, 0dC016CCCCCCCCCCCD;
	add.f64 	%fd11433, %fd2015, %fd11432;
	div.rn.f64 	%fd11434, %fd11431, %fd11433;
	setp.lt.f64 	%p3953, %fd11434, %fd23887;
	selp.f64 	%fd23891, %fd23891, %fd23888, %p3953;
	selp.f64 	%fd23892, %fd23892, %fd23889, %p3953;
	selp.f64 	%fd23887, %fd23887, %fd11434, %p3953;
$L__BB3_3895:
	add.f64 	%fd11435, %fd23895, 0dC016CCCCCCCCCCCD;
	add.f64 	%fd2205, %fd2015, %fd11435;
	abs.f64 	%fd11436, %fd23892;
	setp.geu.f64 	%p3954, %fd11436, 0d41CDCD64FF800000;
	@%p3954 bra 	$L__BB3_3897;
	add.f64 	%fd11437, %fd23894, 0d4069000000000000;
	div.rn.f64 	%fd11438, %fd11437, %fd2205;
	setp.lt.f64 	%p3955, %fd23887, %fd11438;
	selp.f64 	%fd23894, %fd23894, %fd23892, %p3955;
	selp.f64 	%fd23895, %fd23895, %fd23891, %p3955;
$L__BB3_3897:
	setp.eq.s32 	%p3956, %r1743, 0;
	@%p3956 bra 	$L__BB3_3911;
	and.b32  	%r1801, %r1743, 15;
	setp.lt.u32 	%p3957, %r1743, 16;
	mov.b32 	%r21861, 0;
	@%p3957 bra 	$L__BB3_3901;
	and.b32  	%r21861, %r1743, 2147483632;
	mov.b32 	%r21859, 0;
$L__BB3_3900:
	.pragma "nounroll";
	mul.wide.u32 	%rd4444, %r21859, 4;
	add.s64 	%rd4445, %rd36, %rd4444;
	mov.b32 	%r9695, 0;
	st.local.u32 	[%rd4445], %r9695;
	st.local.u32 	[%rd4445+4], %r9695;
	st.local.u32 	[%rd4445+8], %r9695;
	st.local.u32 	[%rd4445+12], %r9695;
	st.local.u32 	[%rd4445+16], %r9695;
	st.local.u32 	[%rd4445+20], %r9695;
	st.local.u32 	[%rd4445+24], %r9695;
	st.local.u32 	[%rd4445+28], %r9695;
	st.local.u32 	[%rd4445+32], %r9695;
	st.local.u32 	[%rd4445+36], %r9695;
	st.local.u32 	[%rd4445+40], %r9695;
	st.local.u32 	[%rd4445+44], %r9695;
	st.local.u32 	[%rd4445+48], %r9695;
	st.local.u32 	[%rd4445+52], %r9695;
	st.local.u32 	[%rd4445+56], %r9695;
	st.local.u32 	[%rd4445+60], %r9695;
	add.s32 	%r21859, %r21859, 16;
	setp.ne.s32 	%p3958, %r21859, %r21861;
	@%p3958 bra 	$L__BB3_3900;
$L__BB3_3901:
	setp.eq.s32 	%p3959, %r1801, 0;
	@%p3959 bra 	$L__BB3_3911;
	and.b32  	%r1806, %r1743, 7;
	setp.lt.u32 	%p3960, %r1801, 8;
	@%p3960 bra 	$L__BB3_3904;
	mul.wide.u32 	%rd4446, %r21861, 4;
	add.s64 	%rd4447, %rd36, %rd4446;
	mov.b32 	%r9696, 0;
	st.local.u32 	[%rd4447], %r9696;
	st.local.u32 	[%rd4447+4], %r9696;
	st.local.u32 	[%rd4447+8], %r9696;
	st.local.u32 	[%rd4447+12], %r9696;
	st.local.u32 	[%rd4447+16], %r9696;
	st.local.u32 	[%rd4447+20], %r9696;
	st.local.u32 	[%rd4447+24], %r9696;
	st.local.u32 	[%rd4447+28], %r9696;
	add.s32 	%r21861, %r21861, 8;
$L__BB3_3904:
	setp.eq.s32 	%p3961, %r1806, 0;
	@%p3961 bra 	$L__BB3_3911;
	and.b32  	%r1809, %r1743, 3;
	setp.lt.u32 	%p3962, %r1806, 4;
	@%p3962 bra 	$L__BB3_3907;
	mul.wide.u32 	%rd4448, %r21861, 4;
	add.s64 	%rd4449, %rd36, %rd4448;
	mov.b32 	%r9697, 0;
	st.local.u32 	[%rd4449], %r9697;
	st.local.u32 	[%rd4449+4], %r9697;
	st.local.u32 	[%rd4449+8], %r9697;
	st.local.u32 	[%rd4449+12], %r9697;
	add.s32 	%r21861, %r21861, 4;
$L__BB3_3907:
	setp.eq.s32 	%p3963, %r1809, 0;
	@%p3963 bra 	$L__BB3_3911;
	mul.wide.u32 	%rd4450, %r21861, 4;
	add.s64 	%rd593, %rd36, %rd4450;
	mov.b32 	%r9698, 0;
	st.local.u32 	[%rd593], %r9698;
	setp.eq.s32 	%p3964, %r1809, 1;
	@%p3964 bra 	$L__BB3_3911;
	mov.b32 	%r9699, 0;
	st.local.u32 	[%rd593+4], %r9699;
	setp.eq.s32 	%p3965, %r1809, 2;
	@%p3965 bra 	$L__BB3_3911;
	mov.b32 	%r9700, 0;
	st.local.u32 	[%rd593+8], %r9700;
$L__BB3_3911:
	@%p3914 bra 	$L__BB3_3925;
	and.b32  	%r1812, %r1745, 15;
	setp.lt.u32 	%p3967, %r1745, 16;
	mov.b32 	%r21865, 0;
	@%p3967 bra 	$L__BB3_3915;
	and.b32  	%r21865, %r1745, 2147483632;
	mov.b32 	%r21863, 0;
$L__BB3_3914:
	.pragma "nounroll";
	mul.wide.u32 	%rd4451, %r21863, 4;
	add.s64 	%rd4452, %rd37, %rd4451;
	mov.b32 	%r9703, 0;
	st.local.u32 	[%rd4452], %r9703;
	st.local.u32 	[%rd4452+4], %r9703;
	st.local.u32 	[%rd4452+8], %r9703;
	st.local.u32 	[%rd4452+12], %r9703;
	st.local.u32 	[%rd4452+16], %r9703;
	st.local.u32 	[%rd4452+20], %r9703;
	st.local.u32 	[%rd4452+24], %r9703;
	st.local.u32 	[%rd4452+28], %r9703;
	st.local.u32 	[%rd4452+32], %r9703;
	st.local.u32 	[%rd4452+36], %r9703;
	st.local.u32 	[%rd4452+40], %r9703;
	st.local.u32 	[%rd4452+44], %r9703;
	st.local.u32 	[%rd4452+48], %r9703;
	st.local.u32 	[%rd4452+52], %r9703;
	st.local.u32 	[%rd4452+56], %r9703;
	st.local.u32 	[%rd4452+60], %r9703;
	add.s32 	%r21863, %r21863, 16;
	setp.ne.s32 	%p3968, %r21863, %r21865;
	@%p3968 bra 	$L__BB3_3914;
$L__BB3_3915:
	setp.eq.s32 	%p3969, %r1812, 0;
	@%p3969 bra 	$L__BB3_3925;
	and.b32  	%r1817, %r1745, 7;
	setp.lt.u32 	%p3970, %r1812, 8;
	@%p3970 bra 	$L__BB3_3918;
	mul.wide.u32 	%rd4453, %r21865, 4;
	add.s64 	%rd4454, %rd37, %rd4453;
	mov.b32 	%r9704, 0;
	st.local.u32 	[%rd4454], %r9704;
	st.local.u32 	[%rd4454+4], %r9704;
	st.local.u32 	[%rd4454+8], %r9704;
	st.local.u32 	[%rd4454+12], %r9704;
	st.local.u32 	[%rd4454+16], %r9704;
	st.local.u32 	[%rd4454+20], %r9704;
	st.local.u32 	[%rd4454+24], %r9704;
	st.local.u32 	[%rd4454+28], %r9704;
	add.s32 	%r21865, %r21865, 8;
$L__BB3_3918:
	setp.eq.s32 	%p3971, %r1817, 0;
	@%p3971 bra 	$L__BB3_3925;
	and.b32  	%r1820, %r1745, 3;
	setp.lt.u32 	%p3972, %r1817, 4;
	@%p3972 bra 	$L__BB3_3921;
	mul.wide.u32 	%rd4455, %r21865, 4;
	add.s64 	%rd4456, %rd37, %rd4455;
	mov.b32 	%r9705, 0;
	st.local.u32 	[%rd4456], %r9705;
	st.local.u32 	[%rd4456+4], %r9705;
	st.local.u32 	[%rd4456+8], %r9705;
	st.local.u32 	[%rd4456+12], %r9705;
	add.s32 	%r21865, %r21865, 4;
$L__BB3_3921:
	setp.eq.s32 	%p3973, %r1820, 0;
	@%p3973 bra 	$L__BB3_3925;
	mul.wide.u32 	%rd4457, %r21865, 4;
	add.s64 	%rd594, %rd37, %rd4457;
	mov.b32 	%r9706, 0;
	st.local.u32 	[%rd594], %r9706;
	setp.eq.s32 	%p3974, %r1820, 1;
	@%p3974 bra 	$L__BB3_3925;
	mov.b32 	%r9707, 0;
	st.local.u32 	[%rd594+4], %r9707;
	setp.eq.s32 	%p3975, %r1820, 2;
	@%p3975 bra 	$L__BB3_3925;
	mov.b32 	%r9708, 0;
	st.local.u32 	[%rd594+8], %r9708;
$L__BB3_3925:
	add.s32 	%r9709, %r21969, -1;
	add.s32 	%r1823, %r21968, -1;
	mad.lo.s32 	%r1824, %r9709, %r1745, %r1823;
	mul.wide.s32 	%rd4458, %r1824, 8;
	add.s64 	%rd595, %rd34, %rd4458;
	ld.local.f64 	%fd11440, [%rd595];
	abs.f64 	%fd11441, %fd11440;
	setp.geu.f64 	%p3976, %fd11441, 0d41CDCD64FF800000;
	mov.f64 	%fd23902, 0d0000000000000000;
	@%p3976 bra 	$L__BB3_3973;
	mul.wide.u32 	%rd4459, %r21969, 4;
	add.s64 	%rd4460, %rd36, %rd4459;
	st.local.u32 	[%rd4460+-4], %r21968;
	mul.wide.s32 	%rd4461, %r1823, 4;
	add.s64 	%rd4462, %rd37, %rd4461;
	st.local.u32 	[%rd4462], %r21969;
$L__BB3_3927:
	cvt.s64.s32 	%rd4463, %r21969;
	add.s64 	%rd596, %rd38, %rd4463;
	ld.local.u8 	%rs233, [%rd596];
	cvt.u32.u16 	%r9710, %rs233;
	cvt.s32.s8 	%r9711, %r9710;
	cvt.u32.u16 	%r9712, %rs4579;
	cvt.s32.s8 	%r9713, %r9712;
	add.s32 	%r9714, %r9713, %r9711;
	setp.eq.s32 	%p3977, %r9714, 3;
	@%p3977 bra 	$L__BB3_3929;
	add.s32 	%r9715, %r21969, -1;
	mad.lo.s32 	%r9716, %r9715, %r1745, %r21968;
	add.s32 	%r9717, %r9716, -1;
	mul.wide.s32 	%rd4464, %r9717, 8;
	add.s64 	%rd4465, %rd35, %rd4464;
	mov.b64 	%rd4466, -4616189618054758400;
	st.local.u64 	[%rd4465], %rd4466;
	add.s64 	%rd4467, %rd34, %rd4464;
	mov.b64 	%rd4468, 9218868437227405312;
	st.local.u64 	[%rd4467], %rd4468;
	mov.f64 	%fd23900, 0dBFF0000000000000;
	mov.f64 	%fd23899, 0d7FF0000000000000;
	bra.uni 	$L__BB3_3940;
$L__BB3_3929:
	cvt.s32.s8 	%r9719, %r9710;
	mul.wide.s32 	%rd4469, %r9719, 5;
	cvt.u64.u16 	%rd4470, %rs4579;
	cvt.s64.s8 	%rd597, %rd4470;
	add.s64 	%rd598, %rd4469, %rd597;
	shl.b64 	%rd4471, %rd598, 3;
	add.s64 	%rd4472, %rd1, %rd4471;
	ld.global.f64 	%fd23900, [%rd4472+45440];
	cvt.s64.s32 	%rd4473, %r21968;
	add.s64 	%rd4474, %rd39, %rd4473;
	ld.local.u8 	%rs2112, [%rd596+-1];
	cvt.u64.u16 	%rd4475, %rs2112;
	cvt.s64.s8 	%rd599, %rd4475;
	ld.local.s8 	%rs2113, [%rd4474+-1];
	cvt.u32.u16 	%r9720, %rs2113;
	cvt.u32.u16 	%r9721, %rs4579;
	prmt.b32 	%r9722, %r9721, %r9720, 0x3340U;
	prmt.b32 	%r9723, %r9710, 0, 0x3340U;
	prmt.b32 	%r9724, %r9722, %r9723, 0x5410U;
	cvt.u32.u16 	%r9725, %rs2112;
	cvt.s32.s8 	%r9726, %r9725;
	mov.b32 	%r9727, 334205;
	dp4a.s32.u32 	%r9728, %r9724, %r9727, %r9726;
	mul.wide.s32 	%rd4476, %r9728, 8;
	add.s64 	%rd4477, %rd1, %rd4476;
	ld.global.f64 	%fd11444, [%rd4477+35440];
	add.f64 	%fd11445, %fd23900, %fd11444;
	ld.global.f64 	%fd23899, [%rd4472+45640];
	ld.global.f64 	%fd11446, [%rd4477+40440];
	add.f64 	%fd11447, %fd23899, %fd11446;
	abs.f64 	%fd11448, %fd11447;
	setp.gt.f64 	%p3978, %fd11448, 0d41CDCD64FF800000;
	selp.f64 	%fd2212, 0dBFF0000000000000, %fd11445, %p3978;
	selp.f64 	%fd2213, 0d7FF0000000000000, %fd11447, %p3978;
	cvt.s16.s8 	%rs2114, %rs4579;
	mov.b32 	%r9729, {%rs2114, %rs2113};
	mov.b32 	%r9730, 1305;
	dp2a.lo.s32.u32 	%r9731, %r9729, %r9730, %r9719;
	mul.wide.s32 	%rd4478, %r9731, 8;
	add.s64 	%rd600, %rd1, %rd4478;
	ld.global.f64 	%fd2214, [%rd600+21000];
	abs.f64 	%fd11449, %fd2214;
	setp.geu.f64 	%p3979, %fd11449, 0d41CDCD64FF800000;
	@%p3979 bra 	$L__BB3_3933;
	mad.lo.s64 	%rd4482, %rd597, 24, %rd598;
	add.s64 	%rd4483, %rd4482, %rd599;
	shl.b64 	%rd4484, %rd4483, 3;
	add.s64 	%rd601, %rd1, %rd4484;
	ld.global.f64 	%fd2215, [%rd601+23000];
	abs.f64 	%fd11464, %fd2215;
	setp.lt.f64 	%p3984, %fd11464, 0d41CDCD64FF800000;
	@%p3984 bra 	$L__BB3_3936;
	ld.global.f64 	%fd11465, [%rd600+20000];
	add.f64 	%fd11466, %fd23900, %fd11465;
	add.f64 	%fd11467, %fd23899, %fd2214;
	abs.f64 	%fd11468, %fd11467;
	setp.gt.f64 	%p3985, %fd11468, 0d41CDCD64FF800000;
	selp.f64 	%fd23896, 0dBFF0000000000000, %fd11466, %p3985;
	selp.f64 	%fd23897, 0d7FF0000000000000, %fd11467, %p3985;
	add.f64 	%fd11469, %fd23897, 0d4069000000000000;
	add.f64 	%fd11470, %fd23896, 0dC016CCCCCCCCCCCD;
	add.f64 	%fd11471, %fd2015, %fd11470;
	div.rn.f64 	%fd23898, %fd11469, %fd11471;
	abs.f64 	%fd11472, %fd2213;
	setp.geu.f64 	%p3986, %fd11472, 0d41CDCD64FF800000;
	@%p3986 bra 	$L__BB3_3938;
	add.f64 	%fd11473, %fd2213, 0d4069000000000000;
	add.f64 	%fd11474, %fd2212, 0dC016CCCCCCCCCCCD;
	add.f64 	%fd11475, %fd2015, %fd11474;
	div.rn.f64 	%fd11476, %fd11473, %fd11475;
	setp.lt.f64 	%p3987, %fd11476, %fd23898;
	selp.f64 	%fd23896, %fd23896, %fd2212, %p3987;
	selp.f64 	%fd23897, %fd23897, %fd2213, %p3987;
	selp.f64 	%fd23898, %fd23898, %fd11476, %p3987;
	bra.uni 	$L__BB3_3938;
$L__BB3_3933:
	mad.lo.s64 	%rd4479, %rd597, 24, %rd598;
	add.s64 	%rd4480, %rd4479, %rd599;
	shl.b64 	%rd4481, %rd4480, 3;
	add.s64 	%rd602, %rd1, %rd4481;
	ld.global.f64 	%fd2216, [%rd602+23000];
	abs.f64 	%fd11451, %fd2216;
	setp.geu.f64 	%p3980, %fd11451, 0d41CDCD64FF800000;
	mov.f64 	%fd23896, %fd2212;
	mov.f64 	%fd23897, %fd2213;
	@%p3980 bra 	$L__BB3_3938;
	ld.global.f64 	%fd11452, [%rd602+22000];
	add.f64 	%fd11453, %fd23900, %fd11452;
	add.f64 	%fd11454, %fd23899, %fd2216;
	abs.f64 	%fd11455, %fd11454;
	setp.gt.f64 	%p3981, %fd11455, 0d41CDCD64FF800000;
	selp.f64 	%fd23896, 0dBFF0000000000000, %fd11453, %p3981;
	selp.f64 	%fd23897, 0d7FF0000000000000, %fd11454, %p3981;
	add.f64 	%fd11456, %fd23897, 0d4069000000000000;
	add.f64 	%fd11457, %fd23896, 0dC016CCCCCCCCCCCD;
	add.f64 	%fd11458, %fd2015, %fd11457;
	div.rn.f64 	%fd23898, %fd11456, %fd11458;
	abs.f64 	%fd11459, %fd2213;
	setp.geu.f64 	%p3982, %fd11459, 0d41CDCD64FF800000;
	@%p3982 bra 	$L__BB3_3938;
	add.f64 	%fd11460, %fd2213, 0d4069000000000000;
	add.f64 	%fd11461, %fd2212, 0dC016CCCCCCCCCCCD;
	add.f64 	%fd11462, %fd2015, %fd11461;
	div.rn.f64 	%fd11463, %fd11460, %fd11462;
	setp.lt.f64 	%p3983, %fd11463, %fd23898;
	selp.f64 	%fd23896, %fd23896, %fd2212, %p3983;
	selp.f64 	%fd23897, %fd23897, %fd2213, %p3983;
	selp.f64 	%fd23898, %fd23898, %fd11463, %p3983;
	bra.uni 	$L__BB3_3938;
$L__BB3_3936:
	ld.global.f64 	%fd11477, [%rd600+20000];
	add.f64 	%fd11478, %fd23900, %fd11477;
	ld.global.f64 	%fd11479, [%rd601+22000];
	add.f64 	%fd11480, %fd11478, %fd11479;
	add.f64 	%fd11481, %fd23899, %fd2214;
	add.f64 	%fd11482, %fd11481, %fd2215;
	abs.f64 	%fd11483, %fd11482;
	setp.gt.f64 	%p3988, %fd11483, 0d41CDCD64FF800000;
	selp.f64 	%fd23896, 0dBFF0000000000000, %fd11480, %p3988;
	selp.f64 	%fd23897, 0d7FF0000000000000, %fd11482, %p3988;
	add.f64 	%fd11484, %fd23897, 0d4069000000000000;
	add.f64 	%fd11485, %fd23896, 0dC016CCCCCCCCCCCD;
	add.f64 	%fd11486, %fd2015, %fd11485;
	div.rn.f64 	%fd23898, %fd11484, %fd11486;
	abs.f64 	%fd11487, %fd2213;
	setp.geu.f64 	%p3989, %fd11487, 0d41CDCD64FF800000;
	@%p3989 bra 	$L__BB3_3938;
	add.f64 	%fd11488, %fd2213, 0d4069000000000000;
	add.f64 	%fd11489, %fd2212, 0dC016CCCCCCCCCCCD;
	add.f64 	%fd11490, %fd2015, %fd11489;
	div.rn.f64 	%fd11491, %fd11488, %fd11490;
	setp.lt.f64 	%p3990, %fd11491, %fd23898;
	selp.f64 	%fd23896, %fd23896, %fd2212, %p3990;
	selp.f64 	%fd23897, %fd23897, %fd2213, %p3990;
	selp.f64 	%fd23898, %fd23898, %fd11491, %p3990;
$L__BB3_3938:
	add.f64 	%fd11492, %fd23900, 0dC016CCCCCCCCCCCD;
	add.f64 	%fd2238, %fd2015, %fd11492;
	abs.f64 	%fd11493, %fd23897;
	setp.geu.f64 	%p3991, %fd11493, 0d41CDCD64FF800000;
	@%p3991 bra 	$L__BB3_3940;
	add.f64 	%fd11494, %fd23899, 0d4069000000000000;
	div.rn.f64 	%fd11495, %fd11494, %fd2238;
	setp.lt.f64 	%p3992, %fd23898, %fd11495;
	selp.f64 	%fd23899, %fd23899, %fd23897, %p3992;
	selp.f64 	%fd23900, %fd23900, %fd23896, %p3992;
$L__BB3_3940:
	add.s32 	%r1827, %r21969, -1;
	mul.lo.s32 	%r1828, %r1827, %r1745;
	add.s32 	%r1829, %r21968, -1;
	add.s32 	%r1830, %r1829, %r1828;
	mul.wide.s32 	%rd4485, %r1830, 8;
	add.s64 	%rd4486, %rd35, %rd4485;
	ld.local.f64 	%fd2243, [%rd4486];
	abs.f64 	%fd2244, %fd2243;
	abs.f64 	%fd11496, %fd23900;
	max.f64 	%fd11498, %fd2244, %fd11496;
	setp.gt.f64 	%p3993, %fd11498, 0d41CDCD64FF800000;
	sub.f64 	%fd11499, %fd2243, %fd23900;
	abs.f64 	%fd11500, %fd11499;
	setp.geu.f64 	%p3994, %fd11500, 0d3EE4F8B588E368F1;
	or.pred  	%p3995, %p3993, %p3994;
	@%p3995 bra 	$L__BB3_4360;
	mul.wide.s32 	%rd4487, %r1830, 8;
	add.s64 	%rd4488, %rd34, %rd4487;
	ld.local.f64 	%fd11502, [%rd4488];
	abs.f64 	%fd11503, %fd11502;
	abs.f64 	%fd11504, %fd23899;
	max.f64 	%fd11506, %fd11503, %fd11504;
	setp.gt.f64 	%p3996, %fd11506, 0d41CDCD64FF800000;
	sub.f64 	%fd11507, %fd11502, %fd23899;
	abs.f64 	%fd11508, %fd11507;
	setp.geu.f64 	%p3997, %fd11508, 0d3EE4F8B588E368F1;
	or.pred  	%p3998, %p3996, %p3997;
	@%p3998 bra 	$L__BB3_4360;
	ld.local.f64 	%fd11511, [%rd595];
	add.f64 	%fd2245, %fd23894, %fd11511;
	mul.wide.s32 	%rd4489, %r1824, 8;
	add.s64 	%rd4490, %rd35, %rd4489;
	ld.local.f64 	%fd11512, [%rd4490];
	add.f64 	%fd2246, %fd23895, %fd11512;
	mov.f64 	%fd23901, 0d3FE0000000000000;
	@%p3938 bra 	$L__BB3_3972;
	mov.b32 	%r21892, 0;
	@%p3956 bra 	$L__BB3_3957;
	and.b32  	%r1831, %r1743, 15;
	setp.lt.u32 	%p4001, %r1743, 16;
	mov.b32 	%r21892, 0;
	mov.u32 	%r21876, %r21892;
	@%p4001 bra 	$L__BB3_3947;
	and.b32  	%r21876, %r1743, 2147483632;
	mov.b32 	%r21892, 0;
	mov.u32 	%r21870, %r21892;
$L__BB3_3946:
	.pragma "nounroll";
	mul.wide.u32 	%rd4491, %r21870, 4;
	add.s64 	%rd4492, %rd36, %rd4491;
	ld.local.u32 	%r9736, [%rd4492];
	setp.gt.s32 	%p4002, %r9736, 0;
	selp.u32 	%r9737, 1, 0, %p4002;
	add.s32 	%r9738, %r21892, %r9737;
	ld.local.u32 	%r9739, [%rd4492+4];
	setp.gt.s32 	%p4003, %r9739, 0;
	selp.u32 	%r9740, 1, 0, %p4003;
	add.s32 	%r9741, %r9738, %r9740;
	ld.local.u32 	%r9742, [%rd4492+8];
	setp.gt.s32 	%p4004, %r9742, 0;
	selp.u32 	%r9743, 1, 0, %p4004;
	add.s32 	%r9744, %r9741, %r9743;
	ld.local.u32 	%r9745, [%rd4492+12];
	setp.gt.s32 	%p4005, %r9745, 0;
	selp.u32 	%r9746, 1, 0, %p4005;
	add.s32 	%r9747, %r9744, %r9746;
	ld.local.u32 	%r9748, [%rd4492+16];
	setp.gt.s32 	%p4006, %r9748, 0;
	selp.u32 	%r9749, 1, 0, %p4006;
	add.s32 	%r9750, %r9747, %r9749;
	ld.local.u32 	%r9751, [%rd4492+20];
	setp.gt.s32 	%p4007, %r9751, 0;
	selp.u32 	%r9752, 1, 0, %p4007;
	add.s32 	%r9753, %r9750, %r9752;
	ld.local.u32 	%r9754, [%rd4492+24];
	setp.gt.s32 	%p4008, %r9754, 0;
	selp.u32 	%r9755, 1, 0, %p4008;
	add.s32 	%r9756, %r9753, %r9755;
	ld.local.u32 	%r9757, [%rd4492+28];
	setp.gt.s32 	%p4009, %r9757, 0;
	selp.u32 	%r9758, 1, 0, %p4009;
	add.s32 	%r9759, %r9756, %r9758;
	ld.local.u32 	%r9760, [%rd4492+32];
	setp.gt.s32 	%p4010, %r9760, 0;
	selp.u32 	%r9761, 1, 0, %p4010;
	add.s32 	%r9762, %r9759, %r9761;
	ld.local.u32 	%r9763, [%rd4492+36];
	setp.gt.s32 	%p4011, %r9763, 0;
	selp.u32 	%r9764, 1, 0, %p4011;
	add.s32 	%r9765, %r9762, %r9764;
	ld.local.u32 	%r9766, [%rd4492+40];
	setp.gt.s32 	%p4012, %r9766, 0;
	selp.u32 	%r9767, 1, 0, %p4012;
	add.s32 	%r9768, %r9765, %r9767;
	ld.local.u32 	%r9769, [%rd4492+44];
	setp.gt.s32 	%p4013, %r9769, 0;
	selp.u32 	%r9770, 1, 0, %p4013;
	add.s32 	%r9771, %r9768, %r9770;
	ld.local.u32 	%r9772, [%rd4492+48];
	setp.gt.s32 	%p4014, %r9772, 0;
	selp.u32 	%r9773, 1, 0, %p4014;
	add.s32 	%r9774, %r9771, %r9773;
	ld.local.u32 	%r9775, [%rd4492+52];
	setp.gt.s32 	%p4015, %r9775, 0;
	selp.u32 	%r9776, 1, 0, %p4015;
	add.s32 	%r9777, %r9774, %r9776;
	ld.local.u32 	%r9778, [%rd4492+56];
	setp.gt.s32 	%p4016, %r9778, 0;
	selp.u32 	%r9779, 1, 0, %p4016;
	add.s32 	%r9780, %r9777, %r9779;
	ld.local.u32 	%r9781, [%rd4492+60];
	setp.gt.s32 	%p4017, %r9781, 0;
	selp.u32 	%r9782, 1, 0, %p4017;
	add.s32 	%r21892, %r9780, %r9782;
	add.s32 	%r21870, %r21870, 16;
	setp.ne.s32 	%p4018, %r21870, %r21876;
	@%p4018 bra 	$L__BB3_3946;
$L__BB3_3947:
	setp.eq.s32 	%p4019, %r1831, 0;
	@%p4019 bra 	$L__BB3_3957;
	and.b32  	%r1840, %r1743, 7;
	setp.lt.u32 	%p4020, %r1831, 8;
	@%p4020 bra 	$L__BB3_3950;
	mul.wide.u32 	%rd4493, %r21876, 4;
	add.s64 	%rd4494, %rd36, %rd4493;
	ld.local.u32 	%r9784, [%rd4494];
	setp.gt.s32 	%p4021, %r9784, 0;
	selp.u32 	%r9785, 1, 0, %p4021;
	add.s32 	%r9786, %r21892, %r9785;
	ld.local.u32 	%r9787, [%rd4494+4];
	setp.gt.s32 	%p4022, %r9787, 0;
	selp.u32 	%r9788, 1, 0, %p4022;
	add.s32 	%r9789, %r9786, %r9788;
	ld.local.u32 	%r9790, [%rd4494+8];
	setp.gt.s32 	%p4023, %r9790, 0;
	selp.u32 	%r9791, 1, 0, %p4023;
	add.s32 	%r9792, %r9789, %r9791;
	ld.local.u32 	%r9793, [%rd4494+12];
	setp.gt.s32 	%p4024, %r9793, 0;
	selp.u32 	%r9794, 1, 0, %p4024;
	add.s32 	%r9795, %r9792, %r9794;
	ld.local.u32 	%r9796, [%rd4494+16];
	setp.gt.s32 	%p4025, %r9796, 0;
	selp.u32 	%r9797, 1, 0, %p4025;
	add.s32 	%r9798, %r9795, %r9797;
	ld.local.u32 	%r9799, [%rd4494+20];
	setp.gt.s32 	%p4026, %r9799, 0;
	selp.u32 	%r9800, 1, 0, %p4026;
	add.s32 	%r9801, %r9798, %r9800;
	ld.local.u32 	%r9802, [%rd4494+24];
	setp.gt.s32 	%p4027, %r9802, 0;
	selp.u32 	%r9803, 1, 0, %p4027;
	add.s32 	%r9804, %r9801, %r9803;
	ld.local.u32 	%r9805, [%rd4494+28];
	setp.gt.s32 	%p4028, %r9805, 0;
	selp.u32 	%r9806, 1, 0, %p4028;
	add.s32 	%r21892, %r9804, %r9806;
	add.s32 	%r21876, %r21876, 8;
$L__BB3_3950:
	setp.eq.s32 	%p4029, %r1840, 0;
	@%p4029 bra 	$L__BB3_3957;
	and.b32  	%r1846, %r1743, 3;
	setp.lt.u32 	%p4030, %r1840, 4;
	@%p4030 bra 	$L__BB3_3953;
	mul.wide.u32 	%rd4495, %r21876, 4;
	add.s64 	%rd4496, %rd36, %rd4495;
	ld.local.u32 	%r9808, [%rd4496];
	setp.gt.s32 	%p4031, %r9808, 0;
	selp.u32 	%r9809, 1, 0, %p4031;
	add.s32 	%r9810, %r21892, %r9809;
	ld.local.u32 	%r9811, [%rd4496+4];
	setp.gt.s32 	%p4032, %r9811, 0;
	selp.u32 	%r9812, 1, 0, %p4032;
	add.s32 	%r9813, %r9810, %r9812;
	ld.local.u32 	%r9814, [%rd4496+8];
	setp.gt.s32 	%p4033, %r9814, 0;
	selp.u32 	%r9815, 1, 0, %p4033;
	add.s32 	%r9816, %r9813, %r9815;
	ld.local.u32 	%r9817, [%rd4496+12];
	setp.gt.s32 	%p4034, %r9817, 0;
	selp.u32 	%r9818, 1, 0, %p4034;
	add.s32 	%r21892, %r9816, %r9818;
	add.s32 	%r21876, %r21876, 4;
$L__BB3_3953:
	setp.eq.s32 	%p4035, %r1846, 0;
	@%p4035 bra 	$L__BB3_3957;
	mul.wide.u32 	%rd4497, %r21876, 4;
	add.s64 	%rd603, %rd36, %rd4497;
	ld.local.u32 	%r9819, [%rd603];
	setp.gt.s32 	%p4036, %r9819, 0;
	selp.u32 	%r9820, 1, 0, %p4036;
	add.s32 	%r21892, %r21892, %r9820;
	setp.eq.s32 	%p4037, %r1846, 1;
	@%p4037 bra 	$L__BB3_3957;
	ld.local.u32 	%r9821, [%rd603+4];
	setp.gt.s32 	%p4038, %r9821, 0;
	selp.u32 	%r9822, 1, 0, %p4038;
	add.s32 	%r21892, %r21892, %r9822;
	setp.eq.s32 	%p4039, %r1846, 2;
	@%p4039 bra 	$L__BB3_3957;
	ld.local.u32 	%r9823, [%rd603+8];
	setp.gt.s32 	%p4040, %r9823, 0;
	selp.u32 	%r9824, 1, 0, %p4040;
	add.s32 	%r21892, %r21892, %r9824;
$L__BB3_3957:
	setp.eq.s32 	%p4041, %r1745, 0;
	@%p4041 bra 	$L__BB3_3971;
	and.b32  	%r1856, %r1745, 15;
	setp.lt.u32 	%p4042, %r1745, 16;
	mov.b32 	%r21888, 0;
	@%p4042 bra 	$L__BB3_3961;
	and.b32  	%r21888, %r1745, 2147483632;
	mov.b32 	%r21882, 0;
$L__BB3_3960:
	.pragma "nounroll";
	mul.wide.u32 	%rd4498, %r21882, 4;
	add.s64 	%rd4499, %rd37, %rd4498;
	ld.local.u32 	%r9828, [%rd4499];
	setp.gt.s32 	%p4043, %r9828, 0;
	selp.u32 	%r9829, 1, 0, %p4043;
	add.s32 	%r9830, %r21892, %r9829;
	ld.local.u32 	%r9831, [%rd4499+4];
	setp.gt.s32 	%p4044, %r9831, 0;
	selp.u32 	%r9832, 1, 0, %p4044;
	add.s32 	%r9833, %r9830, %r9832;
	ld.local.u32 	%r9834, [%rd4499+8];
	setp.gt.s32 	%p4045, %r9834, 0;
	selp.u32 	%r9835, 1, 0, %p4045;
	add.s32 	%r9836, %r9833, %r9835;
	ld.local.u32 	%r9837, [%rd4499+12];
	setp.gt.s32 	%p4046, %r9837, 0;
	selp.u32 	%r9838, 1, 0, %p4046;
	add.s32 	%r9839, %r9836, %r9838;
	ld.local.u32 	%r9840, [%rd4499+16];
	setp.gt.s32 	%p4047, %r9840, 0;
	selp.u32 	%r9841, 1, 0, %p4047;
	add.s32 	%r9842, %r9839, %r9841;
	ld.local.u32 	%r9843, [%rd4499+20];
	setp.gt.s32 	%p4048, %r9843, 0;
	selp.u32 	%r9844, 1, 0, %p4048;
	add.s32 	%r9845, %r9842, %r9844;
	ld.local.u32 	%r9846, [%rd4499+24];
	setp.gt.s32 	%p4049, %r9846, 0;
	selp.u32 	%r9847, 1, 0, %p4049;
	add.s32 	%r9848, %r9845, %r9847;
	ld.local.u32 	%r9849, [%rd4499+28];
	setp.gt.s32 	%p4050, %r9849, 0;
	selp.u32 	%r9850, 1, 0, %p4050;
	add.s32 	%r9851, %r9848, %r9850;
	ld.local.u32 	%r9852, [%rd4499+32];
	setp.gt.s32 	%p4051, %r9852, 0;
	selp.u32 	%r9853, 1, 0, %p4051;
	add.s32 	%r9854, %r9851, %r9853;
	ld.local.u32 	%r9855, [%rd4499+36];
	setp.gt.s32 	%p4052, %r9855, 0;
	selp.u32 	%r9856, 1, 0, %p4052;
	add.s32 	%r9857, %r9854, %r9856;
	ld.local.u32 	%r9858, [%rd4499+40];
	setp.gt.s32 	%p4053, %r9858, 0;
	selp.u32 	%r9859, 1, 0, %p4053;
	add.s32 	%r9860, %r9857, %r9859;
	ld.local.u32 	%r9861, [%rd4499+44];
	setp.gt.s32 	%p4054, %r9861, 0;
	selp.u32 	%r9862, 1, 0, %p4054;
	add.s32 	%r9863, %r9860, %r9862;
	ld.local.u32 	%r9864, [%rd4499+48];
	setp.gt.s32 	%p4055, %r9864, 0;
	selp.u32 	%r9865, 1, 0, %p4055;
	add.s32 	%r9866, %r9863, %r9865;
	ld.local.u32 	%r9867, [%rd4499+52];
	setp.gt.s32 	%p4056, %r9867, 0;
	selp.u32 	%r9868, 1, 0, %p4056;
	add.s32 	%r9869, %r9866, %r9868;
	ld.local.u32 	%r9870, [%rd4499+56];
	setp.gt.s32 	%p4057, %r9870, 0;
	selp.u32 	%r9871, 1, 0, %p4057;
	add.s32 	%r9872, %r9869, %r9871;
	ld.local.u32 	%r9873, [%rd4499+60];
	setp.gt.s32 	%p4058, %r9873, 0;
	selp.u32 	%r9874, 1, 0, %p4058;
	add.s32 	%r21892, %r9872, %r9874;
	add.s32 	%r21882, %r21882, 16;
	setp.ne.s32 	%p4059, %r21882, %r21888;
	@%p4059 bra 	$L__BB3_3960;
$L__BB3_3961:
	setp.eq.s32 	%p4060, %r1856, 0;
	@%p4060 bra 	$L__BB3_3971;
	and.b32  	%r1865, %r1745, 7;
	setp.lt.u32 	%p4061, %r1856, 8;
	@%p4061 bra 	$L__BB3_3964;
	mul.wide.u32 	%rd4500, %r21888, 4;
	add.s64 	%rd4501, %rd37, %rd4500;
	ld.local.u32 	%r9876, [%rd4501];
	setp.gt.s32 	%p4062, %r9876, 0;
	selp.u32 	%r9877, 1, 0, %p4062;
	add.s32 	%r9878, %r21892, %r9877;
	ld.local.u32 	%r9879, [%rd4501+4];
	setp.gt.s32 	%p4063, %r9879, 0;
	selp.u32 	%r9880, 1, 0, %p4063;
	add.s32 	%r9881, %r9878, %r9880;
	ld.local.u32 	%r9882, [%rd4501+8];
	setp.gt.s32 	%p4064, %r9882, 0;
	selp.u32 	%r9883, 1, 0, %p4064;
	add.s32 	%r9884, %r9881, %r9883;
	ld.local.u32 	%r9885, [%rd4501+12];
	setp.gt.s32 	%p4065, %r9885, 0;
	selp.u32 	%r9886, 1, 0, %p4065;
	add.s32 	%r9887, %r9884, %r9886;
	ld.local.u32 	%r9888, [%rd4501+16];
	setp.gt.s32 	%p4066, %r9888, 0;
	selp.u32 	%r9889, 1, 0, %p4066;
	add.s32 	%r9890, %r9887, %r9889;
	ld.local.u32 	%r9891, [%rd4501+20];
	setp.gt.s32 	%p4067, %r9891, 0;
	selp.u32 	%r9892, 1, 0, %p4067;
	add.s32 	%r9893, %r9890, %r9892;
	ld.local.u32 	%r9894, [%rd4501+24];
	setp.gt.s32 	%p4068, %r9894, 0;
	selp.u32 	%r9895, 1, 0, %p4068;
	add.s32 	%r9896, %r9893, %r9895;
	ld.local.u32 	%r9897, [%rd4501+28];
	setp.gt.s32 	%p4069, %r9897, 0;
	selp.u32 	%r9898, 1, 0, %p4069;
	add.s32 	%r21892, %r9896, %r9898;
	add.s32 	%r21888, %r21888, 8;
$L__BB3_3964:
	setp.eq.s32 	%p4070, %r1865, 0;
	@%p4070 bra 	$L__BB3_3971;
	and.b32  	%r1871, %r1745, 3;
	setp.lt.u32 	%p4071, %r1865, 4;
	@%p4071 bra 	$L__BB3_3967;
	mul.wide.u32 	%rd4502, %r21888, 4;
	add.s64 	%rd4503, %rd37, %rd4502;
	ld.local.u32 	%r9900, [%rd4503];
	setp.gt.s32 	%p4072, %r9900, 0;
	selp.u32 	%r9901, 1, 0, %p4072;
	add.s32 	%r9902, %r21892, %r9901;
	ld.local.u32 	%r9903, [%rd4503+4];
	setp.gt.s32 	%p4073, %r9903, 0;
	selp.u32 	%r9904, 1, 0, %p4073;
	add.s32 	%r9905, %r9902, %r9904;
	ld.local.u32 	%r9906, [%rd4503+8];
	setp.gt.s32 	%p4074, %r9906, 0;
	selp.u32 	%r9907, 1, 0, %p4074;
	add.s32 	%r9908, %r9905, %r9907;
	ld.local.u32 	%r9909, [%rd4503+12];
	setp.gt.s32 	%p4075, %r9909, 0;
	selp.u32 	%r9910, 1, 0, %p4075;
	add.s32 	%r21892, %r9908, %r9910;
	add.s32 	%r21888, %r21888, 4;
$L__BB3_3967:
	setp.eq.s32 	%p4076, %r1871, 0;
	@%p4076 bra 	$L__BB3_3971;
	mul.wide.u32 	%rd4504, %r21888, 4;
	add.s64 	%rd604, %rd37, %rd4504;
	ld.local.u32 	%r9911, [%rd604];
	setp.gt.s32 	%p4077, %r9911, 0;
	selp.u32 	%r9912, 1, 0, %p4077;
	add.s32 	%r21892, %r21892, %r9912;
	setp.eq.s32 	%p4078, %r1871, 1;
	@%p4078 bra 	$L__BB3_3971;
	ld.local.u32 	%r9913, [%rd604+4];
	setp.gt.s32 	%p4079, %r9913, 0;
	selp.u32 	%r9914, 1, 0, %p4079;
	add.s32 	%r21892, %r21892, %r9914;
	setp.eq.s32 	%p4080, %r1871, 2;
	@%p4080 bra 	$L__BB3_3971;
	ld.local.u32 	%r9915, [%rd604+8];
	setp.gt.s32 	%p4081, %r9915, 0;
	selp.u32 	%r9916, 1, 0, %p4081;
	add.s32 	%r21892, %r21892, %r9916;
$L__BB3_3971:
	shr.u32 	%r9917, %r21892, 1;
	add.s32 	%r9918, %r9917, -1;
	cvt.rn.f64.s32 	%fd11513, %r9918;
	add.f64 	%fd11514, %fd2246, 0dC016CCCCCCCCCCCD;
	fma.rn.f64 	%fd11515, %fd11513, 0dBFE0A2B1704FF434, %fd11514;
	add.f64 	%fd11516, %fd2015, %fd11515;
	add.f64 	%fd11517, %fd2245, 0d4069000000000000;
	div.rn.f64 	%fd11518, %fd11517, %fd11516;
	add.f64 	%fd11519, %fd11518, 0dC071126666666666;
	fma.rn.f64 	%fd23901, %fd11519, 0d4059000000000000, 0d3FE0000000000000;
$L__BB3_3972:
	cvt.rzi.s32.f64 	%r9919, %fd23901;
	cvt.rn.f64.s32 	%fd11520, %r9919;
	div.rn.f64 	%fd23902, %fd11520, 0d4059000000000000;
$L__BB3_3973:
	setp.gt.f64 	%p4082, %fd23902, %fd10;
	@%p4082 bra 	$L__BB3_4335;
	mov.b32 	%r21893, 0;
$L__BB3_3975:
	mov.u32 	%r1881, %r21893;
	cvt.u64.u32 	%rd4505, %r1881;
	add.s64 	%rd4506, %rd559, %rd4505;
	ld.u8 	%rs2115, [%rd4506];
	setp.ne.s16 	%p4083, %rs2115, 0;
	add.s32 	%r21893, %r1881, 1;
	@%p4083 bra 	$L__BB3_3975;
	and.b32  	%r9921, %r1881, 1;
	setp.eq.b32 	%p4084, %r9921, 1;
	@%p4084 bra 	$L__BB3_3999;
	setp.eq.s32 	%p4085, %r1881, 0;
	@%p4085 bra 	$L__BB3_3987;
	add.s32 	%r1883, %r1881, -2;
	shr.u32 	%r9923, %r1881, 1;
	max.u32 	%r1884, %r9923, 1;
	mov.b32 	%r21894, 0;
	mov.u32 	%r21895, %r21894;
$L__BB3_3979:
	add.s32 	%r1887, %r21895, 1;
	cvt.u64.u32 	%rd4507, %r21895;
	add.s64 	%rd4508, %rd559, %rd4507;
	ld.u8 	%rs234, [%rd4508+1];
	setp.ne.s16 	%p4086, %rs234, 65;
	add.s32 	%r9924, %r1883, %r21894;
	cvt.s64.s32 	%rd4509, %r9924;
	add.s64 	%rd4510, %rd559, %rd4509;
	ld.u8 	%rs235, [%rd4510];
	@%p4086 bra 	$L__BB3_3981;
	setp.ne.s16 	%p4087, %rs235, 84;
	@%p4087 bra 	$L__BB3_3999;
$L__BB3_3981:
	setp.ne.s16 	%p4088, %rs234, 84;
	@%p4088 bra 	$L__BB3_3983;
	setp.ne.s16 	%p4089, %rs235, 65;
	@%p4089 bra 	$L__BB3_3999;
$L__BB3_3983:
	setp.eq.s16 	%p4090, %rs234, 84;
	setp.eq.s16 	%p4091, %rs234, 65;
	setp.ne.s16 	%p4092, %rs235, 65;
	or.pred  	%p4093, %p4092, %p4090;
	setp.ne.s16 	%p4094, %rs235, 84;
	or.pred  	%p4095, %p4094, %p4091;
	and.pred  	%p4096, %p4093, %p4095;
	not.pred 	%p4097, %p4096;
	@%p4097 bra 	$L__BB3_3999;
	setp.eq.s16 	%p4098, %rs234, 67;
	setp.ne.s16 	%p4099, %rs235, 71;
	and.pred  	%p4100, %p4099, %p4098;
	@%p4100 bra 	$L__BB3_3999;
	setp.eq.s16 	%p4103, %rs234, 71;
	setp.ne.s16 	%p4104, %rs235, 67;
	xor.pred  	%p4105, %p4103, %p4104;
	or.pred  	%p4106, %p4099, %p4098;
	and.pred  	%p4107, %p4105, %p4106;
	not.pred 	%p4108, %p4107;
	@%p4108 bra 	$L__BB3_3999;
	not.b32 	%r21894, %r21895;
	setp.ne.s32 	%p4109, %r1887, %r1884;
	mov.u32 	%r21895, %r1887;
	@%p4109 bra 	$L__BB3_3979;
$L__BB3_3987:
	mov.b32 	%r21896, 0;
$L__BB3_3988:
	mov.u32 	%r1889, %r21896;
	cvt.u64.u32 	%rd4511, %r1889;
	add.s64 	%rd4512, %rd560, %rd4511;
	ld.u8 	%rs2121, [%rd4512];
	setp.ne.s16 	%p4110, %rs2121, 0;
	add.s32 	%r21896, %r1889, 1;
	@%p4110 bra 	$L__BB3_3988;
	and.b32  	%r9926, %r1889, 1;
	setp.eq.b32 	%p4111, %r9926, 1;
	@%p4111 bra 	$L__BB3_3999;
	setp.eq.s32 	%p4112, %r1889, 0;
	@%p4112 bra 	$L__BB3_4002;
	add.s32 	%r1891, %r1889, -2;
	shr.u32 	%r9928, %r1889, 1;
	max.u32 	%r1892, %r9928, 1;
	mov.b32 	%r21897, 0;
	mov.u32 	%r21898, %r21897;
$L__BB3_3992:
	add.s32 	%r1895, %r21898, 1;
	cvt.u64.u32 	%rd4513, %r21898;
	add.s64 	%rd4514, %rd560, %rd4513;
	ld.u8 	%rs236, [%rd4514+1];
	setp.ne.s16 	%p4113, %rs236, 65;
	add.s32 	%r9929, %r1891, %r21897;
	cvt.s64.s32 	%rd4515, %r9929;
	add.s64 	%rd4516, %rd560, %rd4515;
	ld.u8 	%rs237, [%rd4516];
	@%p4113 bra 	$L__BB3_3994;
	setp.ne.s16 	%p4114, %rs237, 84;
	@%p4114 bra 	$L__BB3_3999;
$L__BB3_3994:
	setp.ne.s16 	%p4115, %rs236, 84;
	@%p4115 bra 	$L__BB3_3996;
	setp.ne.s16 	%p4116, %rs237, 65;
	@%p4116 bra 	$L__BB3_3999;
$L__BB3_3996:
	setp.eq.s16 	%p4117, %rs236, 84;
	setp.eq.s16 	%p4118, %rs236, 65;
	setp.ne.s16 	%p4119, %rs237, 65;
	or.pred  	%p4120, %p4119, %p4117;
	setp.ne.s16 	%p4121, %rs237, 84;
	or.pred  	%p4122, %p4121, %p4118;
	and.pred  	%p4123, %p4120, %p4122;
	not.pred 	%p4124, %p4123;
	@%p4124 bra 	$L__BB3_3999;
	setp.eq.s16 	%p4125, %rs236, 67;
	setp.ne.s16 	%p4126, %rs237, 71;
	and.pred  	%p4127, %p4126, %p4125;
	@%p4127 bra 	$L__BB3_3999;
	setp.eq.s16 	%p4130, %rs236, 71;
	setp.ne.s16 	%p4131, %rs237, 67;
	xor.pred  	%p4132, %p4130, %p4131;
	or.pred  	%p4133, %p4126, %p4125;
	and.pred  	%p4134, %p4132, %p4133;
	@%p4134 bra 	$L__BB3_4001;
$L__BB3_3999:
	setp.gt.u32 	%p4136, %r2, 2146435070;
	mov.f64 	%fd23903, %fd2;
	@%p4136 bra 	$L__BB3_4004;
	setp.gt.u32 	%p4137, %r4, 1073127582;
	selp.f64 	%fd11521, %fd4, %fd3, %p4137;
	selp.u32 	%r9930, 1, 0, %p4137;
	add.s32 	%r9931, %r3, %r9930;
	add.f64 	%fd11522, %fd11521, 0dBFF0000000000000;
	add.f64 	%fd11523, %fd11521, 0d3FF0000000000000;
	rcp.approx.ftz.f64 	%fd11524, %fd11523;
	neg.f64 	%fd11525, %fd11523;
	fma.rn.f64 	%fd11526, %fd11525, %fd11524, 0d3FF0000000000000;
	fma.rn.f64 	%fd11527, %fd11526, %fd11526, %fd11526;
	fma.rn.f64 	%fd11528, %fd11527, %fd11524, %fd11524;
	mul.f64 	%fd11529, %fd11522, %fd11528;
	fma.rn.f64 	%fd11530, %fd11522, %fd11528, %fd11529;
	mul.f64 	%fd11531, %fd11530, %fd11530;
	fma.rn.f64 	%fd11532, %fd11531, 0d3EB1380B3AE80F1E, 0d3ED0EE258B7A8B04;
	fma.rn.f64 	%fd11533, %fd11532, %fd11531, 0d3EF3B2669F02676F;
	fma.rn.f64 	%fd11534, %fd11533, %fd11531, 0d3F1745CBA9AB0956;
	fma.rn.f64 	%fd11535, %fd11534, %fd11531, 0d3F3C71C72D1B5154;
	fma.rn.f64 	%fd11536, %fd11535, %fd11531, 0d3F624924923BE72D;
	fma.rn.f64 	%fd11537, %fd11536, %fd11531, 0d3F8999999999A3C4;
	fma.rn.f64 	%fd11538, %fd11537, %fd11531, 0d3FB5555555555554;
	sub.f64 	%fd11539, %fd11522, %fd11530;
	add.f64 	%fd11540, %fd11539, %fd11539;
	neg.f64 	%fd11541, %fd11530;
	fma.rn.f64 	%fd11542, %fd11541, %fd11522, %fd11540;
	mul.f64 	%fd11543, %fd11528, %fd11542;
	mul.f64 	%fd11544, %fd11531, %fd11538;
	fma.rn.f64 	%fd11545, %fd11544, %fd11530, %fd11543;
	xor.b32  	%r9932, %r9931, -2147483648;
	mov.b32 	%r9933, 1127219200;
	mov.b64 	%fd11546, {%r9932, %r9933};
	sub.f64 	%fd11547, %fd11546, %fd1;
	fma.rn.f64 	%fd11548, %fd11547, 0d3FE62E42FEFA39EF, %fd11530;
	fma.rn.f64 	%fd11549, %fd11547, 0dBFE62E42FEFA39EF, %fd11548;
	sub.f64 	%fd11550, %fd11549, %fd11530;
	sub.f64 	%fd11551, %fd11545, %fd11550;
	fma.rn.f64 	%fd11552, %fd11547, 0d3C7ABC9E3B39803F, %fd11551;
	add.f64 	%fd23903, %fd11548, %fd11552;
	bra.uni 	$L__BB3_4004;
$L__BB3_4001:
	not.b32 	%r21897, %r21898;
	setp.ne.s32 	%p4135, %r1895, %r1892;
	mov.u32 	%r21898, %r1895;
	@%p4135 bra 	$L__BB3_3992;
$L__BB3_4002:
	setp.gt.u32 	%p4138, %r5, 2146435070;
	mov.f64 	%fd23903, %fd5;
	@%p4138 bra 	$L__BB3_4004;
	setp.gt.u32 	%p4139, %r7, 1073127582;
	selp.f64 	%fd11553, %fd7, %fd6, %p4139;
	selp.u32 	%r9934, 1, 0, %p4139;
	add.s32 	%r9935, %r6, %r9934;
	add.f64 	%fd11554, %fd11553, 0dBFF0000000000000;
	add.f64 	%fd11555, %fd11553, 0d3FF0000000000000;
	rcp.approx.ftz.f64 	%fd11556, %fd11555;
	neg.f64 	%fd11557, %fd11555;
	fma.rn.f64 	%fd11558, %fd11557, %fd11556, 0d3FF0000000000000;
	fma.rn.f64 	%fd11559, %fd11558, %fd11558, %fd11558;
	fma.rn.f64 	%fd11560, %fd11559, %fd11556, %fd11556;
	mul.f64 	%fd11561, %fd11554, %fd11560;
	fma.rn.f64 	%fd11562, %fd11554, %fd11560, %fd11561;
	mul.f64 	%fd11563, %fd11562, %fd11562;
	fma.rn.f64 	%fd11564, %fd11563, 0d3EB1380B3AE80F1E, 0d3ED0EE258B7A8B04;
	fma.rn.f64 	%fd11565, %fd11564, %fd11563, 0d3EF3B2669F02676F;
	fma.rn.f64 	%fd11566, %fd11565, %fd11563, 0d3F1745CBA9AB0956;
	fma.rn.f64 	%fd11567, %fd11566, %fd11563, 0d3F3C71C72D1B5154;
	fma.rn.f64 	%fd11568, %fd11567, %fd11563, 0d3F624924923BE72D;
	fma.rn.f64 	%fd11569, %fd11568, %fd11563, 0d3F8999999999A3C4;
	fma.rn.f64 	%fd11570, %fd11569, %fd11563, 0d3FB5555555555554;
	sub.f64 	%fd11571, %fd11554, %fd11562;
	add.f64 	%fd11572, %fd11571, %fd11571;
	neg.f64 	%fd11573, %fd11562;
	fma.rn.f64 	%fd11574, %fd11573, %fd11554, %fd11572;
	mul.f64 	%fd11575, %fd11560, %fd11574;
	mul.f64 	%fd11576, %fd11563, %fd11570;
	fma.rn.f64 	%fd11577, %fd11576, %fd11562, %fd11575;
	xor.b32  	%r9936, %r9935, -2147483648;
	mov.b32 	%r9937, 1127219200;
	mov.b64 	%fd11578, {%r9936, %r9937};
	sub.f64 	%fd11579, %fd11578, %fd1;
	fma.rn.f64 	%fd11580, %fd11579, 0d3FE62E42FEFA39EF, %fd11562;
	fma.rn.f64 	%fd11581, %fd11579, 0dBFE62E42FEFA39EF, %fd11580;
	sub.f64 	%fd11582, %fd11581, %fd11562;
	sub.f64 	%fd11583, %fd11577, %fd11582;
	fma.rn.f64 	%fd11584, %fd11579, 0d3C7ABC9E3B39803F, %fd11583;
	add.f64 	%fd23903, %fd11580, %fd11584;
$L__BB3_4004:
	mul.f64 	%fd2254, %fd23903, 0d3FFFCB923A29C77A;
	mov.b32 	%r21899, 0;
$L__BB3_4005:
	mov.u32 	%r1897, %r21899;
	cvt.u64.u32 	%rd4517, %r1897;
	add.s64 	%rd4518, %rd560, %rd4517;
	ld.u8 	%rs2127, [%rd4518];
	setp.ne.s16 	%p4140, %rs2127, 0;
	add.s32 	%r21899, %r1897, 1;
	@%p4140 bra 	$L__BB3_4005;
	mov.b32 	%r21900, 0;
$L__BB3_4007:
	mov.u32 	%r1899, %r21900;
	cvt.u64.u32 	%rd4519, %r1899;
	add.s64 	%rd4520, %rd559, %rd4519;
	ld.u8 	%rs2128, [%rd4520];
	setp.ne.s16 	%p4141, %rs2128, 0;
	add.s32 	%r21900, %r1899, 1;
	@%p4141 bra 	$L__BB3_4007;
	setp.eq.s32 	%p4142, %r1897, 0;
	@%p4142 bra 	$L__BB3_4079;
	and.b32  	%r1901, %r1897, 3;
	setp.lt.u32 	%p4143, %r1897, 4;
	mov.b32 	%r21902, 1;
	@%p4143 bra 	$L__BB3_4048;
	and.b32  	%r1902, %r1897, 2147483644;
	mov.b32 	%r21902, 1;
$L__BB3_4011:
	mov.u32 	%r1903, %r21902;
	cvt.s64.s32 	%rd4521, %r1903;
	add.s64 	%rd605, %rd560, %rd4521;
	ld.u8 	%rs2130, [%rd605+-1];
	mov.b16 	%rs4580, 0;
	setp.gt.s16 	%p4144, %rs2130, 70;
	@%p4144 bra 	$L__BB3_4015;
	setp.eq.s16 	%p4147, %rs2130, 65;
	@%p4147 bra 	$L__BB3_4020;
	setp.eq.s16 	%p4148, %rs2130, 67;
	@%p4148 bra 	$L__BB3_4014;
	bra.uni 	$L__BB3_4019;
$L__BB3_4014:
	mov.b16 	%rs4580, 1;
	bra.uni 	$L__BB3_4020;
$L__BB3_4015:
	setp.eq.s16 	%p4145, %rs2130, 71;
	@%p4145 bra 	$L__BB3_4018;
	setp.ne.s16 	%p4146, %rs2130, 84;
	@%p4146 bra 	$L__BB3_4019;
	mov.b16 	%rs4580, 3;
	bra.uni 	$L__BB3_4020;
$L__BB3_4018:
	mov.b16 	%rs4580, 2;
	bra.uni 	$L__BB3_4020;
$L__BB3_4019:
	mov.b16 	%rs4580, 4;
$L__BB3_4020:
	cvt.u64.u32 	%rd4522, %r1903;
	add.s64 	%rd606, %rd44, %rd4522;
	st.local.u8 	[%rd606], %rs4580;
	ld.u8 	%rs2136, [%rd605];
	mov.b16 	%rs4581, 0;
	setp.gt.s16 	%p4149, %rs2136, 70;
	@%p4149 bra 	$L__BB3_4024;
	setp.eq.s16 	%p4152, %rs2136, 65;
	@%p4152 bra 	$L__BB3_4029;
	setp.eq.s16 	%p4153, %rs2136, 67;
	@%p4153 bra 	$L__BB3_4023;
	bra.uni 	$L__BB3_4028;
$L__BB3_4023:
	mov.b16 	%rs4581, 1;
	bra.uni 	$L__BB3_4029;
$L__BB3_4024:
	setp.eq.s16 	%p4150, %rs2136, 71;
	@%p4150 bra 	$L__BB3_4027;
	setp.ne.s16 	%p4151, %rs2136, 84;
	@%p4151 bra 	$L__BB3_4028;
	mov.b16 	%rs4581, 3;
	bra.uni 	$L__BB3_4029;
$L__BB3_4027:
	mov.b16 	%rs4581, 2;
	bra.uni 	$L__BB3_4029;
$L__BB3_4028:
	mov.b16 	%rs4581, 4;
$L__BB3_4029:
	st.local.u8 	[%rd606+1], %rs4581;
	ld.u8 	%rs2142, [%rd605+1];
	mov.b16 	%rs4582, 0;
	setp.gt.s16 	%p4154, %rs2142, 70;
	@%p4154 bra 	$L__BB3_4033;
	setp.eq.s16 	%p4157, %rs2142, 65;
	@%p4157 bra 	$L__BB3_4038;
	setp.eq.s16 	%p4158, %rs2142, 67;
	@%p4158 bra 	$L__BB3_4032;
	bra.uni 	$L__BB3_4037;
$L__BB3_4032:
	mov.b16 	%rs4582, 1;
	bra.uni 	$L__BB3_4038;
$L__BB3_4033:
	setp.eq.s16 	%p4155, %rs2142, 71;
	@%p4155 bra 	$L__BB3_4036;
	setp.ne.s16 	%p4156, %rs2142, 84;
	@%p4156 bra 	$L__BB3_4037;
	mov.b16 	%rs4582, 3;
	bra.uni 	$L__BB3_4038;
$L__BB3_4036:
	mov.b16 	%rs4582, 2;
	bra.uni 	$L__BB3_4038;
$L__BB3_4037:
	mov.b16 	%rs4582, 4;
$L__BB3_4038:
	st.local.u8 	[%rd606+2], %rs4582;
	ld.u8 	%rs2148, [%rd605+2];
	mov.b16 	%rs4583, 0;
	setp.gt.s16 	%p4159, %rs2148, 70;
	@%p4159 bra 	$L__BB3_4042;
	setp.eq.s16 	%p4162, %rs2148, 65;
	@%p4162 bra 	$L__BB3_4047;
	setp.eq.s16 	%p4163, %rs2148, 67;
	@%p4163 bra 	$L__BB3_4041;
	bra.uni 	$L__BB3_4046;
$L__BB3_4041:
	mov.b16 	%rs4583, 1;
	bra.uni 	$L__BB3_4047;
$L__BB3_4042:
	setp.eq.s16 	%p4160, %rs2148, 71;
	@%p4160 bra 	$L__BB3_4045;
	setp.ne.s16 	%p4161, %rs2148, 84;
	@%p4161 bra 	$L__BB3_4046;
	mov.b16 	%rs4583, 3;
	bra.uni 	$L__BB3_4047;
$L__BB3_4045:
	mov.b16 	%rs4583, 2;
	bra.uni 	$L__BB3_4047;
$L__BB3_4046:
	mov.b16 	%rs4583, 4;
$L__BB3_4047:
	st.local.u8 	[%rd606+3], %rs4583;
	add.s32 	%r21902, %r1903, 4;
	add.s32 	%r9942, %r1903, 3;
	setp.ne.s32 	%p4164, %r9942, %r1902;
	@%p4164 bra 	$L__BB3_4011;
$L__BB3_4048:
	setp.eq.s32 	%p4165, %r1901, 0;
	@%p4165 bra 	$L__BB3_4079;
	cvt.s64.s32 	%rd4523, %r21902;
	add.s64 	%rd607, %rd560, %rd4523;
	ld.u8 	%rs2154, [%rd607+-1];
	mov.b16 	%rs4584, 0;
	setp.gt.s16 	%p4166, %rs2154, 70;
	@%p4166 bra 	$L__BB3_4053;
	setp.eq.s16 	%p4169, %rs2154, 65;
	@%p4169 bra 	$L__BB3_4058;
	setp.eq.s16 	%p4170, %rs2154, 67;
	@%p4170 bra 	$L__BB3_4052;
	bra.uni 	$L__BB3_4057;
$L__BB3_4052:
	mov.b16 	%rs4584, 1;
	bra.uni 	$L__BB3_4058;
$L__BB3_4053:
	setp.eq.s16 	%p4167, %rs2154, 71;
	@%p4167 bra 	$L__BB3_4056;
	setp.ne.s16 	%p4168, %rs2154, 84;
	@%p4168 bra 	$L__BB3_4057;
	mov.b16 	%rs4584, 3;
	bra.uni 	$L__BB3_4058;
$L__BB3_4056:
	mov.b16 	%rs4584, 2;
	bra.uni 	$L__BB3_4058;
$L__BB3_4057:
	mov.b16 	%rs4584, 4;
$L__BB3_4058:
	cvt.u64.u32 	%rd4524, %r21902;
	add.s64 	%rd608, %rd44, %rd4524;
	st.local.u8 	[%rd608], %rs4584;
	setp.eq.s32 	%p4171, %r1901, 1;
	@%p4171 bra 	$L__BB3_4079;
	ld.u8 	%rs2160, [%rd607];
	mov.b16 	%rs4585, 0;
	setp.gt.s16 	%p4172, %rs2160, 70;
	@%p4172 bra 	$L__BB3_4063;
	setp.eq.s16 	%p4175, %rs2160, 65;
	@%p4175 bra 	$L__BB3_4068;
	setp.eq.s16 	%p4176, %rs2160, 67;
	@%p4176 bra 	$L__BB3_4062;
	bra.uni 	$L__BB3_4067;
$L__BB3_4062:
	mov.b16 	%rs4585, 1;
	bra.uni 	$L__BB3_4068;
$L__BB3_4063:
	setp.eq.s16 	%p4173, %rs2160, 71;
	@%p4173 bra 	$L__BB3_4066;
	setp.ne.s16 	%p4174, %rs2160, 84;
	@%p4174 bra 	$L__BB3_4067;
	mov.b16 	%rs4585, 3;
	bra.uni 	$L__BB3_4068;
$L__BB3_4066:
	mov.b16 	%rs4585, 2;
	bra.uni 	$L__BB3_4068;
$L__BB3_4067:
	mov.b16 	%rs4585, 4;
$L__BB3_4068:
	add.s32 	%r9943, %r21902, 1;
	cvt.u64.u32 	%rd4525, %r9943;
	add.s64 	%rd4526, %rd44, %rd4525;
	st.local.u8 	[%rd4526], %rs4585;
	setp.eq.s32 	%p4177, %r1901, 2;
	@%p4177 bra 	$L__BB3_4079;
	ld.u8 	%rs2166, [%rd607+1];
	mov.b16 	%rs4586, 0;
	setp.gt.s16 	%p4178, %rs2166, 70;
	@%p4178 bra 	$L__BB3_4073;
	setp.eq.s16 	%p4181, %rs2166, 65;
	@%p4181 bra 	$L__BB3_4078;
	setp.eq.s16 	%p4182, %rs2166, 67;
	@%p4182 bra 	$L__BB3_4072;
	bra.uni 	$L__BB3_4077;
$L__BB3_4072:
	mov.b16 	%rs4586, 1;
	bra.uni 	$L__BB3_4078;
$L__BB3_4073:
	setp.eq.s16 	%p4179, %rs2166, 71;
	@%p4179 bra 	$L__BB3_4076;
	setp.ne.s16 	%p4180, %rs2166, 84;
	@%p4180 bra 	$L__BB3_4077;
	mov.b16 	%rs4586, 3;
	bra.uni 	$L__BB3_4078;
$L__BB3_4076:
	mov.b16 	%rs4586, 2;
	bra.uni 	$L__BB3_4078;
$L__BB3_4077:
	mov.b16 	%rs4586, 4;
$L__BB3_4078:
	st.local.u8 	[%rd608+2], %rs4586;
$L__BB3_4079:
	setp.eq.s32 	%p4183, %r1899, 0;
	@%p4183 bra 	$L__BB3_4150;
	and.b32  	%r1906, %r1899, 3;
	setp.lt.u32 	%p4184, %r1899, 4;
	mov.b32 	%r21904, 1;
	@%p4184 bra 	$L__BB3_4119;
	and.b32  	%r1907, %r1899, 2147483644;
	mov.b32 	%r21904, 1;
$L__BB3_4082:
	sub.s32 	%r9946, %r1899, %r21904;
	cvt.u64.u32 	%rd4527, %r9946;
	add.s64 	%rd4528, %rd559, %rd4527;
	ld.u8 	%rs2172, [%rd4528];
	mov.b16 	%rs4587, 0;
	setp.gt.s16 	%p4185, %rs2172, 70;
	@%p4185 bra 	$L__BB3_4086;
	setp.eq.s16 	%p4188, %rs2172, 65;
	@%p4188 bra 	$L__BB3_4091;
	setp.eq.s16 	%p4189, %rs2172, 67;
	@%p4189 bra 	$L__BB3_4085;
	bra.uni 	$L__BB3_4090;
$L__BB3_4085:
	mov.b16 	%rs4587, 1;
	bra.uni 	$L__BB3_4091;
$L__BB3_4086:
	setp.eq.s16 	%p4186, %rs2172, 71;
	@%p4186 bra 	$L__BB3_4089;
	setp.ne.s16 	%p4187, %rs2172, 84;
	@%p4187 bra 	$L__BB3_4090;
	mov.b16 	%rs4587, 3;
	bra.uni 	$L__BB3_4091;
$L__BB3_4089:
	mov.b16 	%rs4587, 2;
	bra.uni 	$L__BB3_4091;
$L__BB3_4090:
	mov.b16 	%rs4587, 4;
$L__BB3_4091:
	cvt.u64.u32 	%rd4529, %r21904;
	add.s64 	%rd609, %rd45, %rd4529;
	st.local.u8 	[%rd609], %rs4587;
	not.b32 	%r9947, %r21904;
	add.s32 	%r9948, %r1899, %r9947;
	cvt.u64.u32 	%rd4530, %r9948;
	add.s64 	%rd4531, %rd559, %rd4530;
	ld.u8 	%rs2178, [%rd4531];
	mov.b16 	%rs4588, 0;
	setp.gt.s16 	%p4190, %rs2178, 70;
	@%p4190 bra 	$L__BB3_4095;
	setp.eq.s16 	%p4193, %rs2178, 65;
	@%p4193 bra 	$L__BB3_4100;
	setp.eq.s16 	%p4194, %rs2178, 67;
	@%p4194 bra 	$L__BB3_4094;
	bra.uni 	$L__BB3_4099;
$L__BB3_4094:
	mov.b16 	%rs4588, 1;
	bra.uni 	$L__BB3_4100;
$L__BB3_4095:
	setp.eq.s16 	%p4191, %rs2178, 71;
	@%p4191 bra 	$L__BB3_4098;
	setp.ne.s16 	%p4192, %rs2178, 84;
	@%p4192 bra 	$L__BB3_4099;
	mov.b16 	%rs4588, 3;
	bra.uni 	$L__BB3_4100;
$L__BB3_4098:
	mov.b16 	%rs4588, 2;
	bra.uni 	$L__BB3_4100;
$L__BB3_4099:
	mov.b16 	%rs4588, 4;
$L__BB3_4100:
	st.local.u8 	[%rd609+1], %rs4588;
	sub.s32 	%r9949, %r1899, %r21904;
	add.s32 	%r9950, %r9949, -2;
	cvt.u64.u32 	%rd4532, %r9950;
	add.s64 	%rd4533, %rd559, %rd4532;
	ld.u8 	%rs2184, [%rd4533];
	mov.b16 	%rs4589, 0;
	setp.gt.s16 	%p4195, %rs2184, 70;
	@%p4195 bra 	$L__BB3_4104;
	setp.eq.s16 	%p4198, %rs2184, 65;
	@%p4198 bra 	$L__BB3_4109;
	setp.eq.s16 	%p4199, %rs2184, 67;
	@%p4199 bra 	$L__BB3_4103;
	bra.uni 	$L__BB3_4108;
$L__BB3_4103:
	mov.b16 	%rs4589, 1;
	bra.uni 	$L__BB3_4109;
$L__BB3_4104:
	setp.eq.s16 	%p4196, %rs2184, 71;
	@%p4196 bra 	$L__BB3_4107;
	setp.ne.s16 	%p4197, %rs2184, 84;
	@%p4197 bra 	$L__BB3_4108;
	mov.b16 	%rs4589, 3;
	bra.uni 	$L__BB3_4109;
$L__BB3_4107:
	mov.b16 	%rs4589, 2;
	bra.uni 	$L__BB3_4109;
$L__BB3_4108:
	mov.b16 	%rs4589, 4;
$L__BB3_4109:
	st.local.u8 	[%rd609+2], %rs4589;
	add.s32 	%r1909, %r21904, 3;
	sub.s32 	%r9951, %r1899, %r1909;
	cvt.u64.u32 	%rd4534, %r9951;
	add.s64 	%rd4535, %rd559, %rd4534;
	ld.u8 	%rs2190, [%rd4535];
	mov.b16 	%rs4590, 0;
	setp.gt.s16 	%p4200, %rs2190, 70;
	@%p4200 bra 	$L__BB3_4113;
	setp.eq.s16 	%p4203, %rs2190, 65;
	@%p4203 bra 	$L__BB3_4118;
	setp.eq.s16 	%p4204, %rs2190, 67;
	@%p4204 bra 	$L__BB3_4112;
	bra.uni 	$L__BB3_4117;
$L__BB3_4112:
	mov.b16 	%rs4590, 1;
	bra.uni 	$L__BB3_4118;
$L__BB3_4113:
	setp.eq.s16 	%p4201, %rs2190, 71;
	@%p4201 bra 	$L__BB3_4116;
	setp.ne.s16 	%p4202, %rs2190, 84;
	@%p4202 bra 	$L__BB3_4117;
	mov.b16 	%rs4590, 3;
	bra.uni 	$L__BB3_4118;
$L__BB3_4116:
	mov.b16 	%rs4590, 2;
	bra.uni 	$L__BB3_4118;
$L__BB3_4117:
	mov.b16 	%rs4590, 4;
$L__BB3_4118:
	st.local.u8 	[%rd609+3], %rs4590;
	add.s32 	%r21904, %r21904, 4;
	setp.ne.s32 	%p4205, %r1909, %r1907;
	@%p4205 bra 	$L__BB3_4082;
$L__BB3_4119:
	setp.eq.s32 	%p4206, %r1906, 0;
	@%p4206 bra 	$L__BB3_4150;
	sub.s32 	%r9952, %r1899, %r21904;
	cvt.u64.u32 	%rd4536, %r9952;
	add.s64 	%rd4537, %rd559, %rd4536;
	ld.u8 	%rs2196, [%rd4537];
	mov.b16 	%rs4591, 0;
	setp.gt.s16 	%p4207, %rs2196, 70;
	@%p4207 bra 	$L__BB3_4124;
	setp.eq.s16 	%p4210, %rs2196, 65;
	@%p4210 bra 	$L__BB3_4129;
	setp.eq.s16 	%p4211, %rs2196, 67;
	@%p4211 bra 	$L__BB3_4123;
	bra.uni 	$L__BB3_4128;
$L__BB3_4123:
	mov.b16 	%rs4591, 1;
	bra.uni 	$L__BB3_4129;
$L__BB3_4124:
	setp.eq.s16 	%p4208, %rs2196, 71;
	@%p4208 bra 	$L__BB3_4127;
	setp.ne.s16 	%p4209, %rs2196, 84;
	@%p4209 bra 	$L__BB3_4128;
	mov.b16 	%rs4591, 3;
	bra.uni 	$L__BB3_4129;
$L__BB3_4127:
	mov.b16 	%rs4591, 2;
	bra.uni 	$L__BB3_4129;
$L__BB3_4128:
	mov.b16 	%rs4591, 4;
$L__BB3_4129:
	cvt.u64.u32 	%rd4538, %r21904;
	add.s64 	%rd610, %rd45, %rd4538;
	st.local.u8 	[%rd610], %rs4591;
	setp.eq.s32 	%p4212, %r1906, 1;
	@%p4212 bra 	$L__BB3_4150;
	not.b32 	%r9953, %r21904;
	add.s32 	%r9954, %r1899, %r9953;
	cvt.u64.u32 	%rd4539, %r9954;
	add.s64 	%rd4540, %rd559, %rd4539;
	ld.u8 	%rs2202, [%rd4540];
	mov.b16 	%rs4592, 0;
	setp.gt.s16 	%p4213, %rs2202, 70;
	@%p4213 bra 	$L__BB3_4134;
	setp.eq.s16 	%p4216, %rs2202, 65;
	@%p4216 bra 	$L__BB3_4139;
	setp.eq.s16 	%p4217, %rs2202, 67;
	@%p4217 bra 	$L__BB3_4133;
	bra.uni 	$L__BB3_4138;
$L__BB3_4133:
	mov.b16 	%rs4592, 1;
	bra.uni 	$L__BB3_4139;
$L__BB3_4134:
	setp.eq.s16 	%p4214, %rs2202, 71;
	@%p4214 bra 	$L__BB3_4137;
	setp.ne.s16 	%p4215, %rs2202, 84;
	@%p4215 bra 	$L__BB3_4138;
	mov.b16 	%rs4592, 3;
	bra.uni 	$L__BB3_4139;
$L__BB3_4137:
	mov.b16 	%rs4592, 2;
	bra.uni 	$L__BB3_4139;
$L__BB3_4138:
	mov.b16 	%rs4592, 4;
$L__BB3_4139:
	st.local.u8 	[%rd610+1], %rs4592;
	setp.eq.s32 	%p4218, %r1906, 2;
	@%p4218 bra 	$L__BB3_4150;
	sub.s32 	%r9955, %r1899, %r21904;
	add.s32 	%r9956, %r9955, -2;
	cvt.u64.u32 	%rd4541, %r9956;
	add.s64 	%rd4542, %rd559, %rd4541;
	ld.u8 	%rs2208, [%rd4542];
	mov.b16 	%rs4593, 0;
	setp.gt.s16 	%p4219, %rs2208, 70;
	@%p4219 bra 	$L__BB3_4144;
	setp.eq.s16 	%p4222, %rs2208, 65;
	@%p4222 bra 	$L__BB3_4149;
	setp.eq.s16 	%p4223, %rs2208, 67;
	@%p4223 bra 	$L__BB3_4143;
	bra.uni 	$L__BB3_4148;
$L__BB3_4143:
	mov.b16 	%rs4593, 1;
	bra.uni 	$L__BB3_4149;
$L__BB3_4144:
	setp.eq.s16 	%p4220, %rs2208, 71;
	@%p4220 bra 	$L__BB3_4147;
	setp.ne.s16 	%p4221, %rs2208, 84;
	@%p4221 bra 	$L__BB3_4148;
	mov.b16 	%rs4593, 3;
	bra.uni 	$L__BB3_4149;
$L__BB3_4147:
	mov.b16 	%rs4593, 2;
	bra.uni 	$L__BB3_4149;
$L__BB3_4148:
	mov.b16 	%rs4593, 4;
$L__BB3_4149:
	st.local.u8 	[%rd610+2], %rs4593;
$L__BB3_4150:
	cvt.u64.u32 	%rd4543, %r1899;
	cvt.u64.u32 	%rd4544, %r1897;
	add.s64 	%rd4545, %rd45, %rd4543;
	mov.b16 	%rs2213, 4;
	st.local.u8 	[%rd4545+1], %rs2213;
	st.local.u8 	[%rd45], %rs2213;
	add.s64 	%rd611, %rd44, %rd4544;
	st.local.u8 	[%rd611+1], %rs2213;
	st.local.u8 	[%rd44], %rs2213;
	@%p4142 bra 	$L__BB3_4229;
	and.b32  	%r1912, %r1899, 3;
	and.b32  	%r1913, %r1899, 2147483644;
	mov.b32 	%r21905, 1;
$L__BB3_4152:
	mov.u32 	%r1914, %r21905;
	@%p4183 bra 	$L__BB3_4180;
	setp.lt.u32 	%p4226, %r1899, 4;
	cvt.u64.u32 	%rd4546, %r1914;
	add.s64 	%rd4547, %rd44, %rd4546;
	ld.local.s8 	%r1915, [%rd4547];
	add.s32 	%r9959, %r1914, -1;
	mul.lo.s32 	%r1916, %r9959, %r1899;
	add.s32 	%r1917, %r1916, -1;
	mov.b32 	%r21907, 1;
	@%p4226 bra 	$L__BB3_4168;
	mov.b32 	%r21907, 1;
$L__BB3_4155:
	cvt.u64.u32 	%rd4548, %r21907;
	add.s64 	%rd612, %rd45, %rd4548;
	ld.local.s8 	%r9961, [%rd612];
	add.s32 	%r9962, %r9961, %r1915;
	setp.eq.s32 	%p4227, %r9962, 3;
	@%p4227 bra 	$L__BB3_4157;
	add.s32 	%r9963, %r1917, %r21907;
	mul.wide.s32 	%rd4549, %r9963, 8;
	add.s64 	%rd4550, %rd40, %rd4549;
	mov.b64 	%rd4551, 9218868437227405312;
	st.local.u64 	[%rd4550], %rd4551;
	add.s64 	%rd4552, %rd41, %rd4549;
	mov.b64 	%rd4553, -4616189618054758400;
	st.local.u64 	[%rd4552], %rd4553;
	bra.uni 	$L__BB3_4158;
$L__BB3_4157:
	add.s32 	%r9964, %r1917, %r21907;
	mul.wide.s32 	%rd4554, %r9964, 8;
	add.s64 	%rd4555, %rd40, %rd4554;
	mov.b64 	%rd4556, 0;
	st.local.u64 	[%rd4555], %rd4556;
	add.s64 	%rd4557, %rd41, %rd4554;
	mov.b64 	%rd4558, -4564063970805153792;
	st.local.u64 	[%rd4557], %rd4558;
$L__BB3_4158:
	ld.local.s8 	%r9965, [%rd612+1];
	add.s32 	%r9966, %r9965, %r1915;
	setp.eq.s32 	%p4228, %r9966, 3;
	@%p4228 bra 	$L__BB3_4160;
	add.s32 	%r9967, %r1916, %r21907;
	mul.wide.s32 	%rd4559, %r9967, 8;
	add.s64 	%rd4560, %rd40, %rd4559;
	mov.b64 	%rd4561, 9218868437227405312;
	st.local.u64 	[%rd4560], %rd4561;
	add.s64 	%rd4562, %rd41, %rd4559;
	mov.b64 	%rd4563, -4616189618054758400;
	st.local.u64 	[%rd4562], %rd4563;
	bra.uni 	$L__BB3_4161;
$L__BB3_4160:
	add.s32 	%r9968, %r1916, %r21907;
	mul.wide.s32 	%rd4564, %r9968, 8;
	add.s64 	%rd4565, %rd40, %rd4564;
	mov.b64 	%rd4566, 0;
	st.local.u64 	[%rd4565], %rd4566;
	add.s64 	%rd4567, %rd41, %rd4564;
	mov.b64 	%rd4568, -4564063970805153792;
	st.local.u64 	[%rd4567], %rd4568;
$L__BB3_4161:
	add.s32 	%r1919, %r21907, 2;
	ld.local.s8 	%r9969, [%rd612+2];
	add.s32 	%r9970, %r9969, %r1915;
	setp.eq.s32 	%p4229, %r9970, 3;
	@%p4229 bra 	$L__BB3_4163;
	add.s32 	%r9971, %r1917, %r1919;
	mul.wide.s32 	%rd4569, %r9971, 8;
	add.s64 	%rd4570, %rd40, %rd4569;
	mov.b64 	%rd4571, 9218868437227405312;
	st.local.u64 	[%rd4570], %rd4571;
	add.s64 	%rd4572, %rd41, %rd4569;
	mov.b64 	%rd4573, -4616189618054758400;
	st.local.u64 	[%rd4572], %rd4573;
	bra.uni 	$L__BB3_4164;
$L__BB3_4163:
	add.s32 	%r9972, %r1917, %r1919;
	mul.wide.s32 	%rd4574, %r9972, 8;
	add.s64 	%rd4575, %rd40, %rd4574;
	mov.b64 	%rd4576, 0;
	st.local.u64 	[%rd4575], %rd4576;
	add.s64 	%rd4577, %rd41, %rd4574;
	mov.b64 	%rd4578, -4564063970805153792;
	st.local.u64 	[%rd4577], %rd4578;
$L__BB3_4164:
	add.s32 	%r1920, %r21907, 3;
	ld.local.s8 	%r9973, [%rd612+3];
	add.s32 	%r9974, %r9973, %r1915;
	setp.eq.s32 	%p4230, %r9974, 3;
	@%p4230 bra 	$L__BB3_4166;
	add.s32 	%r9975, %r1917, %r1920;
	mul.wide.s32 	%rd4579, %r9975, 8;
	add.s64 	%rd4580, %rd40, %rd4579;
	mov.b64 	%rd4581, 9218868437227405312;
	st.local.u64 	[%rd4580], %rd4581;
	add.s64 	%rd4582, %rd41, %rd4579;
	mov.b64 	%rd4583, -4616189618054758400;
	st.local.u64 	[%rd4582], %rd4583;
	bra.uni 	$L__BB3_4167;
$L__BB3_4166:
	add.s32 	%r9976, %r1917, %r1920;
	mul.wide.s32 	%rd4584, %r9976, 8;
	add.s64 	%rd4585, %rd40, %rd4584;
	mov.b64 	%rd4586, 0;
	st.local.u64 	[%rd4585], %rd4586;
	add.s64 	%rd4587, %rd41, %rd4584;
	mov.b64 	%rd4588, -4564063970805153792;
	st.local.u64 	[%rd4587], %rd4588;
$L__BB3_4167:
	add.s32 	%r21907, %r21907, 4;
	setp.ne.s32 	%p4231, %r1920, %r1913;
	@%p4231 bra 	$L__BB3_4155;
$L__BB3_4168:
	setp.eq.s32 	%p4232, %r1912, 0;
	@%p4232 bra 	$L__BB3_4180;
	cvt.u64.u32 	%rd4589, %r21907;
	add.s64 	%rd613, %rd45, %rd4589;
	ld.local.s8 	%r9977, [%rd613];
	add.s32 	%r9978, %r9977, %r1915;
	setp.eq.s32 	%p4233, %r9978, 3;
	@%p4233 bra 	$L__BB3_4171;
	add.s32 	%r9979, %r1917, %r21907;
	mul.wide.s32 	%rd4590, %r9979, 8;
	add.s64 	%rd4591, %rd40, %rd4590;
	mov.b64 	%rd4592, 9218868437227405312;
	st.local.u64 	[%rd4591], %rd4592;
	add.s64 	%rd4593, %rd41, %rd4590;
	mov.b64 	%rd4594, -4616189618054758400;
	st.local.u64 	[%rd4593], %rd4594;
	bra.uni 	$L__BB3_4172;
$L__BB3_4171:
	add.s32 	%r9980, %r1917, %r21907;
	mul.wide.s32 	%rd4595, %r9980, 8;
	add.s64 	%rd4596, %rd40, %rd4595;
	mov.b64 	%rd4597, 0;
	st.local.u64 	[%rd4596], %rd4597;
	add.s64 	%rd4598, %rd41, %rd4595;
	mov.b64 	%rd4599, -4564063970805153792;
	st.local.u64 	[%rd4598], %rd4599;
$L__BB3_4172:
	setp.eq.s32 	%p4234, %r1912, 1;
	@%p4234 bra 	$L__BB3_4180;
	ld.local.s8 	%r9981, [%rd613+1];
	add.s32 	%r9982, %r9981, %r1915;
	setp.eq.s32 	%p4235, %r9982, 3;
	@%p4235 bra 	$L__BB3_4175;
	add.s32 	%r9983, %r1916, %r21907;
	mul.wide.s32 	%rd4600, %r9983, 8;
	add.s64 	%rd4601, %rd40, %rd4600;
	mov.b64 	%rd4602, 9218868437227405312;
	st.local.u64 	[%rd4601], %rd4602;
	add.s64 	%rd4603, %rd41, %rd4600;
	mov.b64 	%rd4604, -4616189618054758400;
	st.local.u64 	[%rd4603], %rd4604;
	bra.uni 	$L__BB3_4176;
$L__BB3_4175:
	add.s32 	%r9984, %r1916, %r21907;
	mul.wide.s32 	%rd4605, %r9984, 8;
	add.s64 	%rd4606, %rd40, %rd4605;
	mov.b64 	%rd4607, 0;
	st.local.u64 	[%rd4606], %rd4607;
	add.s64 	%rd4608, %rd41, %rd4605;
	mov.b64 	%rd4609, -4564063970805153792;
	st.local.u64 	[%rd4608], %rd4609;
$L__BB3_4176:
	setp.eq.s32 	%p4236, %r1912, 2;
	add.s32 	%r1923, %r21907, 2;
	@%p4236 bra 	$L__BB3_4180;
	ld.local.s8 	%r9985, [%rd613+2];
	add.s32 	%r9986, %r9985, %r1915;
	setp.eq.s32 	%p4237, %r9986, 3;
	@%p4237 bra 	$L__BB3_4179;
	add.s32 	%r9987, %r1917, %r1923;
	mul.wide.s32 	%rd4610, %r9987, 8;
	add.s64 	%rd4611, %rd40, %rd4610;
	mov.b64 	%rd4612, 9218868437227405312;
	st.local.u64 	[%rd4611], %rd4612;
	add.s64 	%rd4613, %rd41, %rd4610;
	mov.b64 	%rd4614, -4616189618054758400;
	st.local.u64 	[%rd4613], %rd4614;
	bra.uni 	$L__BB3_4180;
$L__BB3_4179:
	add.s32 	%r9988, %r1917, %r1923;
	mul.wide.s32 	%rd4615, %r9988, 8;
	add.s64 	%rd4616, %rd40, %rd4615;
	mov.b64 	%rd4617, 0;
	st.local.u64 	[%rd4616], %rd4617;
	add.s64 	%rd4618, %rd41, %rd4615;
	mov.b64 	%rd4619, -4564063970805153792;
	st.local.u64 	[%rd4618], %rd4619;
$L__BB3_4180:
	add.s32 	%r21905, %r1914, 1;
	setp.ne.s32 	%p4238, %r1914, %r1897;
	@%p4238 bra 	$L__BB3_4152;
	mov.b32 	%r21908, 1;
$L__BB3_4182:
	@%p4183 bra 	$L__BB3_4228;
	add.s32 	%r1926, %r21908, -1;
	mul.lo.s32 	%r9991, %r1926, %r1899;
	add.s32 	%r1927, %r9991, -1;
	cvt.u64.u32 	%rd4620, %r21908;
	add.s64 	%rd614, %rd44, %rd4620;
	sub.s32 	%r9992, %r9991, %r1899;
	add.s32 	%r1928, %r9992, -2;
	mov.b32 	%r21909, 1;
$L__BB3_4184:
	mov.u32 	%r1929, %r21909;
	add.s32 	%r1930, %r1927, %r1929;
	mul.wide.s32 	%rd4621, %r1930, 8;
	add.s64 	%rd615, %rd40, %rd4621;
	ld.local.f64 	%fd23938, [%rd615];
	abs.f64 	%fd11585, %fd23938;
	setp.geu.f64 	%p4240, %fd11585, 0d41CDCD64FF800000;
	@%p4240 bra 	$L__BB3_4227;
	ld.local.u8 	%rs252, [%rd614];
	cvt.u32.u16 	%r9993, %rs252;
	cvt.s32.s8 	%r9994, %r9993;
	cvt.u64.u32 	%rd4622, %r1929;
	add.s64 	%rd616, %rd45, %rd4622;
	ld.local.u8 	%rs253, [%rd616];
	cvt.u64.u16 	%rd4623, %rs253;
	cvt.s64.s8 	%rd617, %rd4623;
	cvt.u32.u16 	%r9995, %rs253;
	cvt.s32.s8 	%r9996, %r9995;
	add.s32 	%r9997, %r9996, %r9994;
	setp.eq.s32 	%p4241, %r9997, 3;
	mul.wide.s32 	%rd4624, %r1930, 8;
	add.s64 	%rd618, %rd41, %rd4624;
	@%p4241 bra 	$L__BB3_4187;
	mov.b64 	%rd4625, -4616189618054758400;
	st.local.u64 	[%rd618], %rd4625;
	mov.b64 	%rd4626, 9218868437227405312;
	st.local.u64 	[%rd615], %rd4626;
	mov.f64 	%fd23909, 0dBFF0000000000000;
	mov.f64 	%fd23938, 0d7FF0000000000000;
	mov.f64 	%fd23908, %fd23938;
	bra.uni 	$L__BB3_4198;
$L__BB3_4187:
	cvt.u32.u16 	%r9998, %rs252;
	cvt.s32.s8 	%r9999, %r9998;
	mul.wide.s32 	%rd4627, %r9999, 5;
	add.s64 	%rd619, %rd4627, %rd617;
	shl.b64 	%rd4628, %rd619, 3;
	add.s64 	%rd4629, %rd1, %rd4628;
	ld.global.f64 	%fd23909, [%rd4629+45440];
	ld.local.u8 	%rs2214, [%rd614+-1];
	cvt.u64.u16 	%rd4630, %rs2214;
	cvt.s64.s8 	%rd620, %rd4630;
	cvt.u32.u16 	%r10000, %rs253;
	ld.local.s8 	%rs2215, [%rd616+-1];
	cvt.u32.u16 	%r10001, %rs2215;
	prmt.b32 	%r10002, %r10001, %r10000, 0x3340U;
	prmt.b32 	%r10003, %r9998, 0, 0x3340U;
	prmt.b32 	%r10004, %r10002, %r10003, 0x5410U;
	cvt.u32.u16 	%r10005, %rs2214;
	cvt.s32.s8 	%r10006, %r10005;
	mov.b32 	%r10007, 359705;
	dp4a.s32.u32 	%r10008, %r10004, %r10007, %r10006;
	mul.wide.s32 	%rd4631, %r10008, 8;
	add.s64 	%rd4632, %rd1, %rd4631;
	ld.global.f64 	%fd11588, [%rd4632+35440];
	add.f64 	%fd11589, %fd23909, %fd11588;
	ld.global.f64 	%fd23908, [%rd4629+45640];
	ld.global.f64 	%fd11590, [%rd4632+40440];
	add.f64 	%fd11591, %fd23908, %fd11590;
	abs.f64 	%fd11592, %fd11591;
	setp.gt.f64 	%p4242, %fd11592, 0d41CDCD64FF800000;
	selp.f64 	%fd2258, 0dBFF0000000000000, %fd11589, %p4242;
	selp.f64 	%fd2259, 0d7FF0000000000000, %fd11591, %p4242;
	cvt.u16.u64 	%rs2216, %rd617;
	mov.b32 	%r10009, {%rs2215, %rs2216};
	mov.b32 	%r10010, 6405;
	dp2a.lo.s32.u32 	%r10011, %r10009, %r10010, %r9999;
	mul.wide.s32 	%rd4633, %r10011, 8;
	add.s64 	%rd621, %rd1, %rd4633;
	ld.global.f64 	%fd2260, [%rd621+21000];
	abs.f64 	%fd11593, %fd2260;
	setp.geu.f64 	%p4243, %fd11593, 0d41CDCD64FF800000;
	@%p4243 bra 	$L__BB3_4191;
	mad.lo.s64 	%rd4637, %rd617, 24, %rd619;
	add.s64 	%rd4638, %rd4637, %rd620;
	shl.b64 	%rd4639, %rd4638, 3;
	add.s64 	%rd622, %rd1, %rd4639;
	ld.global.f64 	%fd2261, [%rd622+23000];
	abs.f64 	%fd11608, %fd2261;
	setp.lt.f64 	%p4248, %fd11608, 0d41CDCD64FF800000;
	@%p4248 bra 	$L__BB3_4194;
	ld.global.f64 	%fd11609, [%rd621+20000];
	add.f64 	%fd11610, %fd23909, %fd11609;
	add.f64 	%fd11611, %fd23908, %fd2260;
	abs.f64 	%fd11612, %fd11611;
	setp.gt.f64 	%p4249, %fd11612, 0d41CDCD64FF800000;
	selp.f64 	%fd23904, 0dBFF0000000000000, %fd11610, %p4249;
	selp.f64 	%fd23905, 0d7FF0000000000000, %fd11611, %p4249;
	add.f64 	%fd11613, %fd23905, 0d4069000000000000;
	add.f64 	%fd11614, %fd23904, 0dC016CCCCCCCCCCCD;
	add.f64 	%fd11615, %fd2254, %fd11614;
	div.rn.f64 	%fd23906, %fd11613, %fd11615;
	abs.f64 	%fd11616, %fd2259;
	setp.geu.f64 	%p4250, %fd11616, 0d41CDCD64FF800000;
	@%p4250 bra 	$L__BB3_4196;
	add.f64 	%fd11617, %fd2259, 0d4069000000000000;
	add.f64 	%fd11618, %fd2258, 0dC016CCCCCCCCCCCD;
	add.f64 	%fd11619, %fd2254, %fd11618;
	div.rn.f64 	%fd11620, %fd11617, %fd11619;
	setp.lt.f64 	%p4251, %fd11620, %fd23906;
	selp.f64 	%fd23904, %fd23904, %fd2258, %p4251;
	selp.f64 	%fd23905, %fd23905, %fd2259, %p4251;
	selp.f64 	%fd23906, %fd23906, %fd11620, %p4251;
	bra.uni 	$L__BB3_4196;
$L__BB3_4191:
	mad.lo.s64 	%rd4634, %rd617, 24, %rd619;
	add.s64 	%rd4635, %rd4634, %rd620;
	shl.b64 	%rd4636, %rd4635, 3;
	add.s64 	%rd623, %rd1, %rd4636;
	ld.global.f64 	%fd2262, [%rd623+23000];
	abs.f64 	%fd11595, %fd2262;
	setp.geu.f64 	%p4244, %fd11595, 0d41CDCD64FF800000;
	mov.f64 	%fd23904, %fd2258;
	mov.f64 	%fd23905, %fd2259;
	@%p4244 bra 	$L__BB3_4196;
	ld.global.f64 	%fd11596, [%rd623+22000];
	add.f64 	%fd11597, %fd23909, %fd11596;
	add.f64 	%fd11598, %fd23908, %fd2262;
	abs.f64 	%fd11599, %fd11598;
	setp.gt.f64 	%p4245, %fd11599, 0d41CDCD64FF800000;
	selp.f64 	%fd23904, 0dBFF0000000000000, %fd11597, %p4245;
	selp.f64 	%fd23905, 0d7FF0000000000000, %fd11598, %p4245;
	add.f64 	%fd11600, %fd23905, 0d4069000000000000;
	add.f64 	%fd11601, %fd23904, 0dC016CCCCCCCCCCCD;
	add.f64 	%fd11602, %fd2254, %fd11601;
	div.rn.f64 	%fd23906, %fd11600, %fd11602;
	abs.f64 	%fd11603, %fd2259;
	setp.geu.f64 	%p4246, %fd11603, 0d41CDCD64FF800000;
	@%p4246 bra 	$L__BB3_4196;
	add.f64 	%fd11604, %fd2259, 0d4069000000000000;
	add.f64 	%fd11605, %fd2258, 0dC016CCCCCCCCCCCD;
	add.f64 	%fd11606, %fd2254, %fd11605;
	div.rn.f64 	%fd11607, %fd11604, %fd11606;
	setp.lt.f64 	%p4247, %fd11607, %fd23906;
	selp.f64 	%fd23904, %fd23904, %fd2258, %p4247;
	selp.f64 	%fd23905, %fd23905, %fd2259, %p4247;
	selp.f64 	%fd23906, %fd23906, %fd11607, %p4247;
	bra.uni 	$L__BB3_4196;
$L__BB3_4194:
	ld.global.f64 	%fd11621, [%rd621+20000];
	add.f64 	%fd11622, %fd23909, %fd11621;
	ld.global.f64 	%fd11623, [%rd622+22000];
	add.f64 	%fd11624, %fd11622, %fd11623;
	add.f64 	%fd11625, %fd23908, %fd2260;
	add.f64 	%fd11626, %fd11625, %fd2261;
	abs.f64 	%fd11627, %fd11626;
	setp.gt.f64 	%p4252, %fd11627, 0d41CDCD64FF800000;
	selp.f64 	%fd23904, 0dBFF0000000000000, %fd11624, %p4252;
	selp.f64 	%fd23905, 0d7FF0000000000000, %fd11626, %p4252;
	add.f64 	%fd11628, %fd23905, 0d4069000000000000;
	add.f64 	%fd11629, %fd23904, 0dC016CCCCCCCCCCCD;
	add.f64 	%fd11630, %fd2254, %fd11629;
	div.rn.f64 	%fd23906, %fd11628, %fd11630;
	abs.f64 	%fd11631, %fd2259;
	setp.geu.f64 	%p4253, %fd11631, 0d41CDCD64FF800000;
	@%p4253 bra 	$L__BB3_4196;
	add.f64 	%fd11632, %fd2259, 0d4069000000000000;
	add.f64 	%fd11633, %fd2258, 0dC016CCCCCCCCCCCD;
	add.f64 	%fd11634, %fd2254, %fd11633;
	div.rn.f64 	%fd11635, %fd11632, %fd11634;
	setp.lt.f64 	%p4254, %fd11635, %fd23906;
	selp.f64 	%fd23904, %fd23904, %fd2258, %p4254;
	selp.f64 	%fd23905, %fd23905, %fd2259, %p4254;
	selp.f64 	%fd23906, %fd23906, %fd11635, %p4254;
$L__BB3_4196:
	add.f64 	%fd11636, %fd23909, 0dC016CCCCCCCCCCCD;
	add.f64 	%fd2284, %fd2254, %fd11636;
	abs.f64 	%fd11637, %fd23905;
	setp.geu.f64 	%p4255, %fd11637, 0d41CDCD64FF800000;
	@%p4255 bra 	$L__BB3_4198;
	add.f64 	%fd11638, %fd23908, 0d4069000000000000;
	div.rn.f64 	%fd11639, %fd11638, %fd2284;
	setp.lt.f64 	%p4256, %fd23906, %fd11639;
	selp.f64 	%fd23908, %fd23908, %fd23905, %p4256;
	selp.f64 	%fd23909, %fd23909, %fd23904, %p4256;
$L__BB3_4198:
	abs.f64 	%fd11640, %fd23908;
	setp.geu.f64 	%p4257, %fd11640, 0d41CDCD64FF800000;
	@%p4257 bra 	$L__BB3_4200;
	st.local.f64 	[%rd618], %fd23909;
	st.local.f64 	[%rd615], %fd23908;
	mov.f64 	%fd23938, %fd23908;
$L__BB3_4200:
	min.u32 	%r10012, %r21908, %r1929;
	setp.lt.u32 	%p4258, %r10012, 2;
	mov.f64 	%fd23911, 0dBFF0000000000000;
	mov.f64 	%fd23912, 0d7FF0000000000000;
	@%p4258 bra 	$L__BB3_4227;
	ld.local.f64 	%fd23937, [%rd618];
	add.f64 	%fd11643, %fd23938, 0d4069000000000000;
	add.f64 	%fd11644, %fd23937, 0dC016CCCCCCCCCCCD;
	add.f64 	%fd11645, %fd2254, %fd11644;
	div.rn.f64 	%fd2292, %fd11643, %fd11645;
	add.s32 	%r1931, %r1928, %r1929;
	mul.wide.s32 	%rd4640, %r1931, 8;
	add.s64 	%rd4641, %rd40, %rd4640;
	ld.local.f64 	%fd2293, [%rd4641];
	abs.f64 	%fd11646, %fd2293;
	setp.geu.f64 	%p4259, %fd11646, 0d41CDCD64FF800000;
	@%p4259 bra 	$L__BB3_4204;
	cvt.u32.u16 	%r10013, %rs252;
	ld.local.u8 	%r10014, [%rd614+-1];
	prmt.b32 	%r10015, %r10014, %r10013, 0x3340U;
	ld.local.u8 	%r10016, [%rd616+-1];
	prmt.b32 	%r10017, %r10016, 0, 0x3340U;
	prmt.b32 	%r10018, %r10015, %r10017, 0x5410U;
	cvt.u32.u16 	%r10019, %rs253;
	cvt.s32.s8 	%r10020, %r10019;
	mov.b32 	%r10021, 334205;
	dp4a.s32.u32 	%r10022, %r10018, %r10021, %r10020;
	mul.wide.s32 	%rd4642, %r10022, 8;
	add.s64 	%rd624, %rd1, %rd4642;
	ld.global.f64 	%fd2294, [%rd624+5000];
	abs.f64 	%fd11649, %fd2294;
	setp.geu.f64 	%p4260, %fd11649, 0d41CDCD64FF800000;
	@%p4260 bra 	$L__BB3_4204;
	mul.wide.s32 	%rd4643, %r1931, 8;
	add.s64 	%rd4644, %rd41, %rd4643;
	ld.local.f64 	%fd11650, [%rd4644];
	ld.global.f64 	%fd11651, [%rd624];
	add.f64 	%fd23911, %fd11650, %fd11651;
	add.f64 	%fd23912, %fd2293, %fd2294;
$L__BB3_4204:
	add.f64 	%fd11652, %fd23912, 0d4069000000000000;
	add.f64 	%fd11653, %fd23911, 0dC016CCCCCCCCCCCD;
	add.f64 	%fd11654, %fd2254, %fd11653;
	div.rn.f64 	%fd2299, %fd11652, %fd11654;
	setp.lt.f64 	%p4261, %fd23911, 0dC0A3880000000000;
	selp.f64 	%fd2300, 0dC0A9300000000000, %fd23911, %p4261;
	selp.f64 	%fd2301, 0d0000000000000000, %fd23912, %p4261;
	setp.lt.f64 	%p4262, %fd23937, 0dC0A3880000000000;
	selp.f64 	%fd2302, 0dC0A9300000000000, %fd23937, %p4262;
	selp.f64 	%fd2303, 0d0000000000000000, %fd23938, %p4262;
	setp.gt.f64 	%p4263, %fd2299, %fd2292;
	@%p4263 bra 	$L__BB3_4208;
	setp.gt.f64 	%p4264, %fd2302, 0d0000000000000000;
	setp.gt.f64 	%p4265, %fd2303, 0d0000000000000000;
	and.pred  	%p4266, %p4264, %p4265;
	@%p4266 bra 	$L__BB3_4208;
	setp.ltu.f64 	%p4267, %fd2292, %fd2299;
	@%p4267 bra 	$L__BB3_4209;
	st.local.f64 	[%rd618], %fd2302;
	st.local.f64 	[%rd615], %fd2303;
	mov.f64 	%fd23937, %fd2302;
	mov.f64 	%fd23938, %fd2303;
	bra.uni 	$L__BB3_4209;
$L__BB3_4208:
	st.local.f64 	[%rd618], %fd2300;
	st.local.f64 	[%rd615], %fd2301;
	mov.f64 	%fd23937, %fd2300;
	mov.f64 	%fd23938, %fd2301;
$L__BB3_4209:
	cvt.u64.u16 	%rd4645, %rs253;
	cvt.s64.s8 	%rd625, %rd4645;
	cvt.u64.u16 	%rd4646, %rs252;
	cvt.s64.s8 	%rd627, %rd4646;
	mov.b32 	%r21910, 3;
	mad.lo.s64 	%rd4682, %rd627, 5, %rd625;
	shl.b64 	%rd4683, %rd4682, 3;
	add.s64 	%rd4684, %rd1, %rd4683;
$L__BB3_4210:
	sub.s32 	%r10024, %r1929, %r21910;
	add.s32 	%r10025, %r10024, 1;
	setp.gt.u32 	%p4268, %r10024, 2147483646;
	selp.b32 	%r10026, %r10024, 0, %p4268;
	add.s32 	%r21912, %r10026, %r1926;
	selp.b32 	%r21911, 1, %r10025, %p4268;
	setp.lt.s32 	%p4269, %r21912, 1;
	setp.ge.s32 	%p4270, %r21911, %r1929;
	or.pred  	%p4271, %p4269, %p4270;
	@%p4271 bra 	$L__BB3_4226;
$L__BB3_4211:
	mov.u32 	%r1936, %r21912;
	add.s32 	%r21912, %r1936, -1;
	mad.lo.s32 	%r10028, %r21912, %r1899, %r21911;
	add.s32 	%r1938, %r10028, -1;
	mul.wide.s32 	%rd4647, %r1938, 8;
	add.s64 	%rd4648, %rd40, %rd4647;
	ld.local.f64 	%fd2322, [%rd4648];
	abs.f64 	%fd11655, %fd2322;
	setp.geu.f64 	%p4272, %fd11655, 0d41CDCD64FF800000;
	@%p4272 bra 	$L__BB3_4225;
	not.b32 	%r10029, %r1936;
	add.s32 	%r1939, %r21908, %r10029;
	not.b32 	%r10030, %r21911;
	add.s32 	%r1940, %r1929, %r10030;
	add.s32 	%r1941, %r1940, %r1939;
	setp.eq.s32 	%p4273, %r1939, 0;
	setp.gt.s32 	%p4274, %r1940, 0;
	and.pred  	%p4275, %p4273, %p4274;
	@%p4275 bra 	$L__BB3_4218;
	setp.eq.s32 	%p4276, %r1940, 0;
	setp.gt.s32 	%p4277, %r1939, 0;
	and.pred  	%p4278, %p4277, %p4276;
	@%p4278 bra 	$L__BB3_4218;
	setp.eq.s32 	%p4279, %r1939, 1;
	setp.eq.s32 	%p4280, %r1940, 1;
	and.pred  	%p4281, %p4279, %p4280;
	@%p4281 bra 	$L__BB3_4216;
	mul.wide.s32 	%rd4649, %r1941, 8;
	add.s64 	%rd4650, %rd1, %rd4649;
	ld.global.f64 	%fd11656, [%rd4650+24952];
	cvt.u64.u32 	%rd4651, %r1936;
	add.s64 	%rd4652, %rd44, %rd4651;
	cvt.s64.s32 	%rd4653, %r21911;
	add.s64 	%rd4654, %rd45, %rd4653;
	ld.local.s8 	%r10031, [%rd4654+1];
	ld.local.u8 	%r10032, [%rd4652+1];
	ld.local.u8 	%r10033, [%rd4652];
	prmt.b32 	%r10034, %r10033, %r10032, 0x3340U;
	ld.local.u8 	%r10035, [%rd4654];
	prmt.b32 	%r10036, %r10035, 0, 0x3340U;
	prmt.b32 	%r10037, %r10034, %r10036, 0x5410U;
	mov.b32 	%r10038, 334205;
	dp4a.s32.u32 	%r10039, %r10037, %r10038, %r10031;
	mul.wide.s32 	%rd4655, %r10039, 8;
	add.s64 	%rd4656, %rd1, %rd4655;
	ld.global.f64 	%fd11657, [%rd4656+30440];
	add.f64 	%fd11658, %fd11656, %fd11657;
	ld.local.s8 	%r10040, [%rd614+-1];
	cvt.u32.u16 	%r10041, %rs253;
	ld.local.u8 	%r10042, [%rd616+-1];
	prmt.b32 	%r10043, %r10042, %r10041, 0x3340U;
	cvt.u32.u16 	%r10044, %rs252;
	prmt.b32 	%r10045, %r10044, 0, 0x3340U;
	prmt.b32 	%r10046, %r10043, %r10045, 0x5410U;
	mov.b32 	%r10047, 359705;
	dp4a.s32.u32 	%r10048, %r10046, %r10047, %r10040;
	mul.wide.s32 	%rd4657, %r10048, 8;
	add.s64 	%rd4658, %rd1, %rd4657;
	ld.global.f64 	%fd11659, [%rd4658+30440];
	add.f64 	%fd11660, %fd11658, %fd11659;
	add.f64 	%fd11661, %fd11660, %fd2322;
	ld.global.f64 	%fd11662, [%rd4650+24232];
	ld.global.f64 	%fd11663, [%rd4656+25440];
	add.f64 	%fd11664, %fd11662, %fd11663;
	ld.global.f64 	%fd11665, [%rd4658+25440];
	add.f64 	%fd11666, %fd11664, %fd11665;
	sub.s32 	%r10049, %r1939, %r1940;
	abs.s32 	%r10050, %r10049;
	cvt.rn.f64.s32 	%fd11667, %r10050;
	fma.rn.f64 	%fd11668, %fd11667, 0dBFEEF3E864B31D04, %fd11666;
	mul.wide.s32 	%rd4659, %r1938, 8;
	add.s64 	%rd4660, %rd41, %rd4659;
	ld.local.f64 	%fd11669, [%rd4660];
	add.f64 	%fd11670, %fd11669, %fd11668;
	abs.f64 	%fd11671, %fd11661;
	setp.gt.f64 	%p4282, %fd11671, 0d41CDCD64FF800000;
	selp.f64 	%fd11672, 0dBFF0000000000000, %fd11670, %p4282;
	selp.f64 	%fd11673, 0d7FF0000000000000, %fd11661, %p4282;
	add.f64 	%fd11674, %fd11673, 0d4069000000000000;
	add.f64 	%fd11675, %fd11672, 0dC016CCCCCCCCCCCD;
	add.f64 	%fd11676, %fd2254, %fd11675;
	div.rn.f64 	%fd11677, %fd11674, %fd11676;
	add.f64 	%fd11678, %fd23938, 0d4069000000000000;
	add.f64 	%fd11679, %fd23937, 0dC016CCCCCCCCCCCD;
	add.f64 	%fd11680, %fd2254, %fd11679;
	div.rn.f64 	%fd11681, %fd11678, %fd11680;
	setp.gt.f64 	%p4283, %fd11677, %fd11681;
	selp.f64 	%fd23939, %fd11673, 0d7FF0000000000000, %p4283;
	selp.f64 	%fd23940, %fd11672, 0dBFF0000000000000, %p4283;
	bra.uni 	$L__BB3_4223;
$L__BB3_4216:
	cvt.u64.u32 	%rd4661, %r1936;
	add.s64 	%rd4662, %rd44, %rd4661;
	cvt.s64.s32 	%rd4663, %r21911;
	add.s64 	%rd4664, %rd45, %rd4663;
	ld.local.s8 	%r10051, [%rd4664+1];
	ld.local.u8 	%r10052, [%rd4662+1];
	ld.local.u8 	%r10053, [%rd4662];
	prmt.b32 	%r10054, %r10053, %r10052, 0x3340U;
	ld.local.u8 	%r10055, [%rd4664];
	prmt.b32 	%r10056, %r10055, 0, 0x3340U;
	prmt.b32 	%r10057, %r10054, %r10056, 0x5410U;
	mov.b32 	%r10058, 334205;
	dp4a.s32.u32 	%r10059, %r10057, %r10058, %r10051;
	mul.wide.s32 	%rd4665, %r10059, 8;
	add.s64 	%rd4666, %rd1, %rd4665;
	ld.global.f64 	%fd11684, [%rd4666+10000];
	ld.local.s8 	%r10060, [%rd614+-1];
	cvt.u32.u16 	%r10061, %rs253;
	ld.local.u8 	%r10062, [%rd616+-1];
	prmt.b32 	%r10063, %r10062, %r10061, 0x3340U;
	cvt.u32.u16 	%r10064, %rs252;
	prmt.b32 	%r10065, %r10064, 0, 0x3340U;
	prmt.b32 	%r10066, %r10063, %r10065, 0x5410U;
	mov.b32 	%r10067, 359705;
	dp4a.s32.u32 	%r10068, %r10066, %r10067, %r10060;
	mul.wide.s32 	%rd4667, %r10068, 8;
	add.s64 	%rd4668, %rd1, %rd4667;
	ld.global.f64 	%fd11685, [%rd4668+10000];
	add.f64 	%fd11686, %fd11684, %fd11685;
	mul.wide.s32 	%rd4669, %r1938, 8;
	add.s64 	%rd4670, %rd41, %rd4669;
	ld.local.f64 	%fd11687, [%rd4670];
	add.f64 	%fd11688, %fd11686, %fd11687;
	ld.global.f64 	%fd11689, [%rd4666+15000];
	ld.global.f64 	%fd11690, [%rd4668+15000];
	add.f64 	%fd11691, %fd11689, %fd11690;
	add.f64 	%fd11692, %fd11691, %fd2322;
	abs.f64 	%fd11693, %fd11692;
	setp.gt.f64 	%p4284, %fd11693, 0d41CDCD64FF800000;
	selp.f64 	%fd2325, 0dBFF0000000000000, %fd11688, %p4284;
	selp.f64 	%fd2326, 0d7FF0000000000000, %fd11692, %p4284;
	add.f64 	%fd11694, %fd2326, 0d4069000000000000;
	add.f64 	%fd11695, %fd2325, 0dC016CCCCCCCCCCCD;
	add.f64 	%fd11696, %fd2254, %fd11695;
	div.rn.f64 	%fd2327, %fd11694, %fd11696;
	add.f64 	%fd11697, %fd23938, 0d4069000000000000;
	add.f64 	%fd11698, %fd23937, 0dC016CCCCCCCCCCCD;
	add.f64 	%fd11699, %fd2254, %fd11698;
	div.rn.f64 	%fd2328, %fd11697, %fd11699;
	sub.f64 	%fd11700, %fd2327, %fd2328;
	setp.ltu.f64 	%p4285, %fd11700, 0d3EB0C6F7A0B5ED8D;
	mov.f64 	%fd23940, 0dBFF0000000000000;
	mov.f64 	%fd23939, 0d7FF0000000000000;
	@%p4285 bra 	$L__BB3_4223;
	setp.gt.f64 	%p4286, %fd2327, %fd2328;
	selp.f64 	%fd23939, %fd2326, 0d7FF0000000000000, %p4286;
	selp.f64 	%fd23940, %fd2325, 0dBFF0000000000000, %p4286;
	bra.uni 	$L__BB3_4223;
$L__BB3_4218:
	setp.eq.s32 	%p4287, %r1940, 1;
	setp.eq.s32 	%p4288, %r1939, 1;
	or.pred  	%p4289, %p4288, %p4287;
	@%p4289 bra 	$L__BB3_4220;
	mul.wide.s32 	%rd4671, %r1941, 8;
	add.s64 	%rd4672, %rd1, %rd4671;
	ld.global.f64 	%fd11701, [%rd4672+25192];
	cvt.u64.u32 	%rd4673, %r1936;
	add.s64 	%rd4674, %rd44, %rd4673;
	ld.local.s8 	%r10069, [%rd4674];
	mul.wide.s32 	%rd4675, %r10069, 5;
	cvt.s64.s32 	%rd4676, %r21911;
	add.s64 	%rd4677, %rd45, %rd4676;
	ld.local.s8 	%rd4678, [%rd4677];
	add.s64 	%rd4679, %rd4675, %rd4678;
	shl.b64 	%rd4680, %rd4679, 3;
	add.s64 	%rd4681, %rd1, %rd4680;
	ld.global.f64 	%fd11702, [%rd4681+45640];
	add.f64 	%fd11703, %fd11701, %fd11702;
	ld.global.f64 	%fd11704, [%rd4684+45640];
	add.f64 	%fd11705, %fd11703, %fd11704;
	add.f64 	%fd11706, %fd11705, %fd2322;
	ld.global.f64 	%fd11707, [%rd4672+24472];
	ld.global.f64 	%fd11708, [%rd4681+45440];
	add.f64 	%fd11709, %fd11707, %fd11708;
	ld.global.f64 	%fd11710, [%rd4684+45440];
	add.f64 	%fd11711, %fd11709, %fd11710;
	mul.wide.s32 	%rd4685, %r1938, 8;
	add.s64 	%rd4686, %rd41, %rd4685;
	ld.local.f64 	%fd11712, [%rd4686];
	add.f64 	%fd11713, %fd11711, %fd11712;
	abs.f64 	%fd11714, %fd11706;
	setp.gt.f64 	%p4290, %fd11714, 0d41CDCD64FF800000;
	selp.f64 	%fd11715, 0dBFF0000000000000, %fd11713, %p4290;
	selp.f64 	%fd11716, 0d7FF0000000000000, %fd11706, %p4290;
	add.f64 	%fd11717, %fd11716, 0d4069000000000000;
	add.f64 	%fd11718, %fd11715, 0dC016CCCCCCCCCCCD;
	add.f64 	%fd11719, %fd2254, %fd11718;
	div.rn.f64 	%fd11720, %fd11717, %fd11719;
	add.f64 	%fd11721, %fd23938, 0d4069000000000000;
	add.f64 	%fd11722, %fd23937, 0dC016CCCCCCCCCCCD;
	add.f64 	%fd11723, %fd2254, %fd11722;
	div.rn.f64 	%fd11724, %fd11721, %fd11723;
	setp.gt.f64 	%p4291, %fd11720, %fd11724;
	selp.f64 	%fd23939, %fd11716, 0d7FF0000000000000, %p4291;
	selp.f64 	%fd23940, %fd11715, 0dBFF0000000000000, %p4291;
	bra.uni 	$L__BB3_4223;
$L__BB3_4220:
	and.pred  	%p4295, %p4273, %p4287;
	setp.eq.s32 	%p4296, %r1940, 0;
	and.pred  	%p4297, %p4288, %p4296;
	or.pred  	%p4298, %p4295, %p4297;
	mov.f64 	%fd23932, 0d0000000000000000;
	mov.f64 	%fd23931, 0dC0A9300000000000;
	not.pred 	%p4299, %p4298;
	@%p4299 bra 	$L__BB3_4222;
	mul.wide.u32 	%rd4687, %r1941, 8;
	add.s64 	%rd4688, %rd1, %rd4687;
	ld.global.f64 	%fd11727, [%rd4688+25192];
	cvt.u64.u32 	%rd4689, %r1936;
	add.s64 	%rd4690, %rd44, %rd4689;
	cvt.s64.s32 	%rd4691, %r21911;
	add.s64 	%rd4692, %rd45, %rd4691;
	ld.local.u8 	%r10070, [%rd4690];
	cvt.u32.u16 	%r10071, %rs252;
	prmt.b32 	%r10072, %r10070, %r10071, 0x3340U;
	ld.local.u8 	%r10073, [%rd4692];
	prmt.b32 	%r10074, %r10073, 0, 0x3340U;
	prmt.b32 	%r10075, %r10072, %r10074, 0x5410U;
	cvt.u32.u64 	%r10076, %rd625;
	mov.b32 	%r10077, 334205;
	dp4a.s32.u32 	%r10078, %r10075, %r10077, %r10076;
	mul.wide.s32 	%rd4693, %r10078, 8;
	add.s64 	%rd4694, %rd1, %rd4693;
	ld.global.f64 	%fd11728, [%rd4694+5000];
	add.f64 	%fd23932, %fd11727, %fd11728;
	ld.global.f64 	%fd11729, [%rd4688+24472];
	ld.global.f64 	%fd11730, [%rd4694];
	add.f64 	%fd23931, %fd11729, %fd11730;
$L__BB3_4222:
	add.f64 	%fd11731, %fd23932, %fd2322;
	mul.wide.s32 	%rd4695, %r1938, 8;
	add.s64 	%rd4696, %rd41, %rd4695;
	ld.local.f64 	%fd11732, [%rd4696];
	add.f64 	%fd11733, %fd23931, %fd11732;
	abs.f64 	%fd11734, %fd11731;
	setp.gt.f64 	%p4300, %fd11734, 0d41CDCD64FF800000;
	selp.f64 	%fd11735, 0dBFF0000000000000, %fd11733, %p4300;
	selp.f64 	%fd11736, 0d7FF0000000000000, %fd11731, %p4300;
	add.f64 	%fd11737, %fd11736, 0d4069000000000000;
	add.f64 	%fd11738, %fd11735, 0dC016CCCCCCCCCCCD;
	add.f64 	%fd11739, %fd2254, %fd11738;
	div.rn.f64 	%fd11740, %fd11737, %fd11739;
	add.f64 	%fd11741, %fd23938, 0d4069000000000000;
	add.f64 	%fd11742, %fd23937, 0dC016CCCCCCCCCCCD;
	add.f64 	%fd11743, %fd2254, %fd11742;
	div.rn.f64 	%fd11744, %fd11741, %fd11743;
	setp.gt.f64 	%p4301, %fd11740, %fd11744;
	selp.f64 	%fd23939, %fd11736, 0d7FF0000000000000, %p4301;
	selp.f64 	%fd23940, %fd11735, 0dBFF0000000000000, %p4301;
$L__BB3_4223:
	setp.lt.f64 	%p4302, %fd23940, 0dC0A3880000000000;
	selp.f64 	%fd2347, 0d0000000000000000, %fd23939, %p4302;
	selp.f64 	%fd2348, 0dC0A9300000000000, %fd23940, %p4302;
	abs.f64 	%fd11745, %fd2347;
	setp.geu.f64 	%p4303, %fd11745, 0d41CDCD64FF800000;
	@%p4303 bra 	$L__BB3_4225;
	st.local.f64 	[%rd615], %fd2347;
	st.local.f64 	[%rd618], %fd2348;
	mov.f64 	%fd23937, %fd2348;
	mov.f64 	%fd23938, %fd2347;
$L__BB3_4225:
	add.s32 	%r21911, %r21911, 1;
	setp.gt.u32 	%p4304, %r1936, 1;
	setp.lt.s32 	%p4305, %r21911, %r1929;
	and.pred  	%p4306, %p4304, %p4305;
	@%p4306 bra 	$L__BB3_4211;
$L__BB3_4226:
	add.s32 	%r21910, %r21910, 1;
	setp.ne.s32 	%p4307, %r21910, 33;
	@%p4307 bra 	$L__BB3_4210;
$L__BB3_4227:
	add.s32 	%r21909, %r1929, 1;
	setp.ne.s32 	%p4308, %r1929, %r1899;
	@%p4308 bra 	$L__BB3_4184;
$L__BB3_4228:
	add.s32 	%r1945, %r21908, 1;
	setp.ne.s32 	%p4309, %r21908, %r1897;
	mov.u32 	%r21908, %r1945;
	@%p4309 bra 	$L__BB3_4182;
$L__BB3_4229:
	setp.eq.s32 	%p4310, %r1899, 0;
	mov.b32 	%r21915, 0;
	mov.f64 	%fd23969, 0dFFF0000000000000;
	@%p4310 bra 	$L__BB3_4245;
	ld.local.u8 	%rs2217, [%rd611];
	cvt.u32.u16 	%r10082, %rs2217;
	cvt.s32.s8 	%r1946, %r10082;
	add.s32 	%r10083, %r1897, -1;
	mad.lo.s32 	%r1947, %r1899, %r10083, -1;
	cvt.u64.u16 	%rd4697, %rs2217;
	cvt.s64.s8 	%rd628, %rd4697;
	mul.wide.s32 	%rd629, %r1946, 5;
	mov.f64 	%fd23969, 0dFFF0000000000000;
	mov.b32 	%r21915, 0;
	mov.b32 	%r21913, 1;
$L__BB3_4231:
	mov.u32 	%r1948, %r21913;
	cvt.u64.u32 	%rd4698, %r1948;
	add.s64 	%rd630, %rd45, %rd4698;
	ld.local.u8 	%rs254, [%rd630];
	cvt.u32.u16 	%r10084, %rs254;
	cvt.s32.s8 	%r10085, %r10084;
	add.s32 	%r10086, %r10085, %r1946;
	setp.ne.s32 	%p4311, %r10086, 3;
	mov.f64 	%fd23968, 0dBFF0000000000000;
	mov.f64 	%fd23967, 0d7FF0000000000000;
	@%p4311 bra 	$L__BB3_4244;
	cvt.u64.u16 	%rd4699, %rs254;
	cvt.s64.s8 	%rd4700, %rd4699;
	add.s64 	%rd4701, %rd629, %rd4700;
	shl.b64 	%rd4702, %rd4701, 3;
	add.s64 	%rd4703, %rd1, %rd4702;
	ld.global.f64 	%fd23968, [%rd4703+45440];
	ld.local.s8 	%r10087, [%rd630+1];
	cvt.u16.u64 	%rs2218, %rd628;
	cvt.s16.s8 	%rs2219, %rs254;
	mov.b32 	%r10088, {%rs2218, %rs2219};
	mov.b32 	%r10089, 1405;
	dp2a.lo.s32.u32 	%r10090, %r10088, %r10089, %r10087;
	mul.wide.s32 	%rd4704, %r10090, 8;
	add.s64 	%rd4705, %rd1, %rd4704;
	ld.global.f64 	%fd11751, [%rd4705+36240];
	add.f64 	%fd11752, %fd23968, %fd11751;
	ld.global.f64 	%fd23967, [%rd4703+45640];
	ld.global.f64 	%fd11753, [%rd4705+41240];
	add.f64 	%fd11754, %fd23967, %fd11753;
	abs.f64 	%fd11755, %fd11754;
	setp.gt.f64 	%p4312, %fd11755, 0d41CDCD64FF800000;
	selp.f64 	%fd2368, 0dBFF0000000000000, %fd11752, %p4312;
	selp.f64 	%fd2369, 0d7FF0000000000000, %fd11754, %p4312;
	mad.lo.s64 	%rd631, %rd628, 160, %rd4703;
	ld.global.f64 	%fd2370, [%rd631+21160];
	abs.f64 	%fd2371, %fd2370;
	setp.geu.f64 	%p4313, %fd2371, 0d41CDCD64FF800000;
	mad.lo.s64 	%rd632, %rd628, -800, %rd4705;
	mov.f64 	%fd23958, %fd2368;
	mov.f64 	%fd23959, %fd2369;
	@%p4313 bra 	$L__BB3_4236;
	ld.global.f64 	%fd2372, [%rd632+23000];
	abs.f64 	%fd11757, %fd2372;
	setp.geu.f64 	%p4314, %fd11757, 0d41CDCD64FF800000;
	mov.f64 	%fd23958, %fd2368;
	mov.f64 	%fd23959, %fd2369;
	@%p4314 bra 	$L__BB3_4236;
	ld.global.f64 	%fd11758, [%rd631+20160];
	add.f64 	%fd11759, %fd23968, %fd11758;
	ld.global.f64 	%fd11760, [%rd632+22000];
	add.f64 	%fd11761, %fd11759, %fd11760;
	add.f64 	%fd11762, %fd23967, %fd2370;
	add.f64 	%fd11763, %fd11762, %fd2372;
	abs.f64 	%fd11764, %fd11763;
	setp.gt.f64 	%p4315, %fd11764, 0d41CDCD64FF800000;
	selp.f64 	%fd23958, 0dBFF0000000000000, %fd11761, %p4315;
	selp.f64 	%fd23959, 0d7FF0000000000000, %fd11763, %p4315;
	add.f64 	%fd11765, %fd23959, 0d4069000000000000;
	add.f64 	%fd11766, %fd23958, 0dC016CCCCCCCCCCCD;
	add.f64 	%fd11767, %fd2254, %fd11766;
	div.rn.f64 	%fd23960, %fd11765, %fd11767;
	abs.f64 	%fd11768, %fd2369;
	setp.geu.f64 	%p4316, %fd11768, 0d41CDCD64FF800000;
	@%p4316 bra 	$L__BB3_4236;
	add.f64 	%fd11769, %fd2369, 0d4069000000000000;
	add.f64 	%fd11770, %fd2368, 0dC016CCCCCCCCCCCD;
	add.f64 	%fd11771, %fd2254, %fd11770;
	div.rn.f64 	%fd11772, %fd11769, %fd11771;
	setp.lt.f64 	%p4317, %fd11772, %fd23960;
	selp.f64 	%fd23958, %fd23958, %fd2368, %p4317;
	selp.f64 	%fd23959, %fd23959, %fd2369, %p4317;
	selp.f64 	%fd23960, %fd23960, %fd11772, %p4317;
$L__BB3_4236:
	mov.f64 	%fd23961, %fd23958;
	mov.f64 	%fd23962, %fd23959;
	@%p4313 bra 	$L__BB3_4239;
	ld.global.f64 	%fd11773, [%rd631+20160];
	add.f64 	%fd11774, %fd23968, %fd11773;
	add.f64 	%fd11775, %fd23967, %fd2370;
	abs.f64 	%fd11776, %fd11775;
	setp.gt.f64 	%p4319, %fd11776, 0d41CDCD64FF800000;
	selp.f64 	%fd23961, 0dBFF0000000000000, %fd11774, %p4319;
	selp.f64 	%fd23962, 0d7FF0000000000000, %fd11775, %p4319;
	add.f64 	%fd11777, %fd23962, 0d4069000000000000;
	add.f64 	%fd11778, %fd23961, 0dC016CCCCCCCCCCCD;
	add.f64 	%fd11779, %fd2254, %fd11778;
	div.rn.f64 	%fd23960, %fd11777, %fd11779;
	abs.f64 	%fd11780, %fd23959;
	setp.geu.f64 	%p4320, %fd11780, 0d41CDCD64FF800000;
	@%p4320 bra 	$L__BB3_4239;
	add.f64 	%fd11781, %fd23959, 0d4069000000000000;
	add.f64 	%fd11782, %fd23958, 0dC016CCCCCCCCCCCD;
	add.f64 	%fd11783, %fd2254, %fd11782;
	div.rn.f64 	%fd11784, %fd11781, %fd11783;
	setp.lt.f64 	%p4321, %fd11784, %fd23960;
	selp.f64 	%fd23961, %fd23961, %fd23958, %p4321;
	selp.f64 	%fd23962, %fd23962, %fd23959, %p4321;
	selp.f64 	%fd23960, %fd23960, %fd11784, %p4321;
$L__BB3_4239:
	ld.global.f64 	%fd2391, [%rd632+23000];
	abs.f64 	%fd11785, %fd2391;
	setp.geu.f64 	%p4322, %fd11785, 0d41CDCD64FF800000;
	mov.f64 	%fd23964, %fd23961;
	mov.f64 	%fd23965, %fd23962;
	@%p4322 bra 	$L__BB3_4242;
	ld.global.f64 	%fd11786, [%rd632+22000];
	add.f64 	%fd11787, %fd23968, %fd11786;
	add.f64 	%fd11788, %fd23967, %fd2391;
	abs.f64 	%fd11789, %fd11788;
	setp.gt.f64 	%p4323, %fd11789, 0d41CDCD64FF800000;
	selp.f64 	%fd23964, 0dBFF0000000000000, %fd11787, %p4323;
	selp.f64 	%fd23965, 0d7FF0000000000000, %fd11788, %p4323;
	add.f64 	%fd11790, %fd23965, 0d4069000000000000;
	add.f64 	%fd11791, %fd23964, 0dC016CCCCCCCCCCCD;
	add.f64 	%fd11792, %fd2254, %fd11791;
	div.rn.f64 	%fd23960, %fd11790, %fd11792;
	abs.f64 	%fd11793, %fd23962;
	setp.geu.f64 	%p4324, %fd11793, 0d41CDCD64FF800000;
	@%p4324 bra 	$L__BB3_4242;
	add.f64 	%fd11794, %fd23962, 0d4069000000000000;
	add.f64 	%fd11795, %fd23961, 0dC016CCCCCCCCCCCD;
	add.f64 	%fd11796, %fd2254, %fd11795;
	div.rn.f64 	%fd11797, %fd11794, %fd11796;
	setp.lt.f64 	%p4325, %fd11797, %fd23960;
	selp.f64 	%fd23964, %fd23964, %fd23961, %p4325;
	selp.f64 	%fd23965, %fd23965, %fd23962, %p4325;
	selp.f64 	%fd23960, %fd23960, %fd11797, %p4325;
$L__BB3_4242:
	add.f64 	%fd11798, %fd23968, 0dC016CCCCCCCCCCCD;
	add.f64 	%fd2401, %fd2254, %fd11798;
	abs.f64 	%fd11799, %fd23965;
	setp.geu.f64 	%p4326, %fd11799, 0d41CDCD64FF800000;
	@%p4326 bra 	$L__BB3_4244;
	add.f64 	%fd11800, %fd23967, 0d4069000000000000;
	div.rn.f64 	%fd11801, %fd11800, %fd2401;
	setp.lt.f64 	%p4327, %fd23960, %fd11801;
	selp.f64 	%fd23967, %fd23967, %fd23965, %p4327;
	selp.f64 	%fd23968, %fd23968, %fd23964, %p4327;
$L__BB3_4244:
	add.f64 	%fd11802, %fd23968, 0d3EB0C6F7A0B5ED8D;
	add.f64 	%fd11803, %fd23967, 0d3EB0C6F7A0B5ED8D;
	add.s32 	%r10091, %r1947, %r1948;
	mul.wide.s32 	%rd4706, %r10091, 8;
	add.s64 	%rd4707, %rd40, %rd4706;
	ld.local.f64 	%fd11804, [%rd4707];
	add.f64 	%fd11805, %fd11803, %fd11804;
	add.f64 	%fd11806, %fd11805, 0d4069000000000000;
	add.s64 	%rd4708, %rd41, %rd4706;
	ld.local.f64 	%fd11807, [%rd4708];
	add.f64 	%fd11808, %fd11802, %fd11807;
	add.f64 	%fd11809, %fd11808, 0dC016CCCCCCCCCCCD;
	add.f64 	%fd11810, %fd2254, %fd11809;
	div.rn.f64 	%fd11811, %fd11806, %fd11810;
	add.f64 	%fd11812, %fd11811, 0dC071126666666666;
	setp.gt.f64 	%p4328, %fd11812, %fd23969;
	setp.lt.f64 	%p4329, %fd11808, 0d0000000000000000;
	setp.lt.f64 	%p4330, %fd11805, 0d0000000000000000;
	and.pred  	%p4331, %p4329, %p4330;
	and.pred  	%p4332, %p4331, %p4328;
	selp.f64 	%fd23969, %fd11812, %fd23969, %p4332;
	selp.b32 	%r21915, %r1948, %r21915, %p4332;
	add.s32 	%r21913, %r1948, 1;
	setp.ne.s32 	%p4333, %r1948, %r1899;
	@%p4333 bra 	$L__BB3_4231;
$L__BB3_4245:
	abs.f64 	%fd2408, %fd23969;
	setp.gt.f64 	%p4334, %fd2408, 0d41CDCD64FF800000;
	selp.b32 	%r21957, 1, %r21915, %p4334;
	selp.b32 	%r21958, 1, %r1897, %p4334;
	cvt.u64.u32 	%rd4709, %r21958;
	add.s64 	%rd633, %rd44, %rd4709;
	ld.local.u8 	%rs255, [%rd633];
	cvt.u32.u16 	%r10092, %rs255;
	cvt.s32.s8 	%r10093, %r10092;
	cvt.s64.s32 	%rd4710, %r21957;
	add.s64 	%rd634, %rd45, %rd4710;
	ld.local.u8 	%rs4594, [%rd634];
	cvt.u32.u16 	%r10094, %rs4594;
	cvt.s32.s8 	%r10095, %r10094;
	add.s32 	%r10096, %r10095, %r10093;
	setp.ne.s32 	%p4335, %r10096, 3;
	mov.f64 	%fd23980, 0dBFF0000000000000;
	mov.f64 	%fd23979, 0d7FF0000000000000;
	@%p4335 bra 	$L__BB3_4258;
	cvt.u32.u16 	%r10097, %rs255;
	cvt.u32.u16 	%r10098, %rs4594;
	cvt.u64.u16 	%rd4711, %rs4594;
	cvt.s64.s8 	%rd4712, %rd4711;
	cvt.s32.s8 	%r10099, %r10097;
	mul.wide.s32 	%rd4713, %r10099, 5;
	add.s64 	%rd4714, %rd4713, %rd4712;
	shl.b64 	%rd4715, %rd4714, 3;
	add.s64 	%rd4716, %rd1, %rd4715;
	ld.global.f64 	%fd23980, [%rd4716+45440];
	ld.local.s8 	%r10100, [%rd634+1];
	ld.local.s8 	%rs2220, [%rd633+1];
	cvt.u32.u16 	%r10101, %rs2220;
	prmt.b32 	%r10102, %r10097, %r10101, 0x3340U;
	prmt.b32 	%r10103, %r10098, 0, 0x3340U;
	prmt.b32 	%r10104, %r10102, %r10103, 0x5410U;
	mov.b32 	%r10105, 334205;
	dp4a.s32.u32 	%r10106, %r10104, %r10105, %r10100;
	mul.wide.s32 	%rd4717, %r10106, 8;
	add.s64 	%rd4718, %rd1, %rd4717;
	ld.global.f64 	%fd11816, [%rd4718+35440];
	add.f64 	%fd11817, %fd23980, %fd11816;
	ld.global.f64 	%fd23979, [%rd4716+45640];
	ld.global.f64 	%fd11818, [%rd4718+40440];
	add.f64 	%fd11819, %fd23979, %fd11818;
	abs.f64 	%fd11820, %fd11819;
	setp.gt.f64 	%p4336, %fd11820, 0d41CDCD64FF800000;
	selp.f64 	%fd2411, 0dBFF0000000000000, %fd11817, %p4336;
	selp.f64 	%fd2412, 0d7FF0000000000000, %fd11819, %p4336;
	cvt.s16.s8 	%rs2221, %rs255;
	mov.b32 	%r10107, {%rs2221, %rs2220};
	cvt.s32.s8 	%r10108, %r10098;
	mov.b32 	%r10109, 1305;
	dp2a.lo.s32.u32 	%r10110, %r10107, %r10109, %r10108;
	mul.wide.s32 	%rd4719, %r10110, 8;
	add.s64 	%rd635, %rd1, %rd4719;
	ld.global.f64 	%fd2413, [%rd635+21000];
	abs.f64 	%fd2414, %fd2413;
	setp.geu.f64 	%p4337, %fd2414, 0d41CDCD64FF800000;
	cvt.s16.s8 	%rs2222, %rs4594;
	mov.b32 	%r10111, {%rs2221, %rs2222};
	dp2a.lo.s32.u32 	%r10112, %r10111, %r10109, %r10100;
	mul.wide.s32 	%rd4720, %r10112, 8;
	add.s64 	%rd636, %rd1, %rd4720;
	mov.f64 	%fd23970, %fd2411;
	mov.f64 	%fd23971, %fd2412;
	@%p4337 bra 	$L__BB3_4250;
	ld.global.f64 	%fd2415, [%rd636+23000];
	abs.f64 	%fd11822, %fd2415;
	setp.geu.f64 	%p4338, %fd11822, 0d41CDCD64FF800000;
	mov.f64 	%fd23970, %fd2411;
	mov.f64 	%fd23971, %fd2412;
	@%p4338 bra 	$L__BB3_4250;
	ld.global.f64 	%fd11823, [%rd635+20000];
	add.f64 	%fd11824, %fd23980, %fd11823;
	ld.global.f64 	%fd11825, [%rd636+22000];
	add.f64 	%fd11826, %fd11824, %fd11825;
	add.f64 	%fd11827, %fd23979, %fd2413;
	add.f64 	%fd11828, %fd11827, %fd2415;
	abs.f64 	%fd11829, %fd11828;
	setp.gt.f64 	%p4339, %fd11829, 0d41CDCD64FF800000;
	selp.f64 	%fd23970, 0dBFF0000000000000, %fd11826, %p4339;
	selp.f64 	%fd23971, 0d7FF0000000000000, %fd11828, %p4339;
	add.f64 	%fd11830, %fd23971, 0d4069000000000000;
	add.f64 	%fd11831, %fd23970, 0dC016CCCCCCCCCCCD;
	add.f64 	%fd11832, %fd2254, %fd11831;
	div.rn.f64 	%fd23972, %fd11830, %fd11832;
	abs.f64 	%fd11833, %fd2412;
	setp.geu.f64 	%p4340, %fd11833, 0d41CDCD64FF800000;
	@%p4340 bra 	$L__BB3_4250;
	add.f64 	%fd11834, %fd2412, 0d4069000000000000;
	add.f64 	%fd11835, %fd2411, 0dC016CCCCCCCCCCCD;
	add.f64 	%fd11836, %fd2254, %fd11835;
	div.rn.f64 	%fd11837, %fd11834, %fd11836;
	setp.lt.f64 	%p4341, %fd11837, %fd23972;
	selp.f64 	%fd23970, %fd23970, %fd2411, %p4341;
	selp.f64 	%fd23971, %fd23971, %fd2412, %p4341;
	selp.f64 	%fd23972, %fd23972, %fd11837, %p4341;
$L__BB3_4250:
	mov.f64 	%fd23973, %fd23970;
	mov.f64 	%fd23974, %fd23971;
	@%p4337 bra 	$L__BB3_4253;
	ld.global.f64 	%fd11838, [%rd635+20000];
	add.f64 	%fd11839, %fd23980, %fd11838;
	add.f64 	%fd11840, %fd23979, %fd2413;
	abs.f64 	%fd11841, %fd11840;
	setp.gt.f64 	%p4343, %fd11841, 0d41CDCD64FF800000;
	selp.f64 	%fd23973, 0dBFF0000000000000, %fd11839, %p4343;
	selp.f64 	%fd23974, 0d7FF0000000000000, %fd11840, %p4343;
	add.f64 	%fd11842, %fd23974, 0d4069000000000000;
	add.f64 	%fd11843, %fd23973, 0dC016CCCCCCCCCCCD;
	add.f64 	%fd11844, %fd2254, %fd11843;
	div.rn.f64 	%fd23972, %fd11842, %fd11844;
	abs.f64 	%fd11845, %fd23971;
	setp.geu.f64 	%p4344, %fd11845, 0d41CDCD64FF800000;
	@%p4344 bra 	$L__BB3_4253;
	add.f64 	%fd11846, %fd23971, 0d4069000000000000;
	add.f64 	%fd11847, %fd23970, 0dC016CCCCCCCCCCCD;
	add.f64 	%fd11848, %fd2254, %fd11847;
	div.rn.f64 	%fd11849, %fd11846, %fd11848;
	setp.lt.f64 	%p4345, %fd11849, %fd23972;
	selp.f64 	%fd23973, %fd23973, %fd23970, %p4345;
	selp.f64 	%fd23974, %fd23974, %fd23971, %p4345;
	selp.f64 	%fd23972, %fd23972, %fd11849, %p4345;
$L__BB3_4253:
	ld.global.f64 	%fd2434, [%rd636+23000];
	abs.f64 	%fd11850, %fd2434;
	setp.geu.f64 	%p4346, %fd11850, 0d41CDCD64FF800000;
	mov.f64 	%fd23976, %fd23973;
	mov.f64 	%fd23977, %fd23974;
	@%p4346 bra 	$L__BB3_4256;
	ld.global.f64 	%fd11851, [%rd636+22000];
	add.f64 	%fd11852, %fd23980, %fd11851;
	add.f64 	%fd11853, %fd23979, %fd2434;
	abs.f64 	%fd11854, %fd11853;
	setp.gt.f64 	%p4347, %fd11854, 0d41CDCD64FF800000;
	selp.f64 	%fd23976, 0dBFF0000000000000, %fd11852, %p4347;
	selp.f64 	%fd23977, 0d7FF0000000000000, %fd11853, %p4347;
	add.f64 	%fd11855, %fd23977, 0d4069000000000000;
	add.f64 	%fd11856, %fd23976, 0dC016CCCCCCCCCCCD;
	add.f64 	%fd11857, %fd2254, %fd11856;
	div.rn.f64 	%fd23972, %fd11855, %fd11857;
	abs.f64 	%fd11858, %fd23974;
	setp.geu.f64 	%p4348, %fd11858, 0d41CDCD64FF800000;
	@%p4348 bra 	$L__BB3_4256;
	add.f64 	%fd11859, %fd23974, 0d4069000000000000;
	add.f64 	%fd11860, %fd23973, 0dC016CCCCCCCCCCCD;
	add.f64 	%fd11861, %fd2254, %fd11860;
	div.rn.f64 	%fd11862, %fd11859, %fd11861;
	setp.lt.f64 	%p4349, %fd11862, %fd23972;
	selp.f64 	%fd23976, %fd23976, %fd23973, %p4349;
	selp.f64 	%fd23977, %fd23977, %fd23974, %p4349;
	selp.f64 	%fd23972, %fd23972, %fd11862, %p4349;
$L__BB3_4256:
	add.f64 	%fd11863, %fd23980, 0dC016CCCCCCCCCCCD;
	add.f64 	%fd2444, %fd2254, %fd11863;
	abs.f64 	%fd11864, %fd23977;
	setp.geu.f64 	%p4350, %fd11864, 0d41CDCD64FF800000;
	@%p4350 bra 	$L__BB3_4258;
	add.f64 	%fd11865, %fd23979, 0d4069000000000000;
	div.rn.f64 	%fd11866, %fd11865, %fd2444;
	setp.lt.f64 	%p4351, %fd23972, %fd11866;
	selp.f64 	%fd23979, %fd23979, %fd23977, %p4351;
	selp.f64 	%fd23980, %fd23980, %fd23976, %p4351;
$L__BB3_4258:
	setp.eq.s32 	%p4352, %r1897, 0;
	@%p4352 bra 	$L__BB3_4272;
	and.b32  	%r1955, %r1897, 15;
	setp.lt.u32 	%p4353, %r1897, 16;
	mov.b32 	%r21918, 0;
	@%p4353 bra 	$L__BB3_4262;
	and.b32  	%r21918, %r1897, 2147483632;
	mov.b32 	%r21916, 0;
$L__BB3_4261:
	.pragma "nounroll";
	mul.wide.u32 	%rd4721, %r21916, 4;
	add.s64 	%rd4722, %rd42, %rd4721;
	mov.b32 	%r10115, 0;
	st.local.u32 	[%rd4722], %r10115;
	st.local.u32 	[%rd4722+4], %r10115;
	st.local.u32 	[%rd4722+8], %r10115;
	st.local.u32 	[%rd4722+12], %r10115;
	st.local.u32 	[%rd4722+16], %r10115;
	st.local.u32 	[%rd4722+20], %r10115;
	st.local.u32 	[%rd4722+24], %r10115;
	st.local.u32 	[%rd4722+28], %r10115;
	st.local.u32 	[%rd4722+32], %r10115;
	st.local.u32 	[%rd4722+36], %r10115;
	st.local.u32 	[%rd4722+40], %r10115;
	st.local.u32 	[%rd4722+44], %r10115;
	st.local.u32 	[%rd4722+48], %r10115;
	st.local.u32 	[%rd4722+52], %r10115;
	st.local.u32 	[%rd4722+56], %r10115;
	st.local.u32 	[%rd4722+60], %r10115;
	add.s32 	%r21916, %r21916, 16;
	setp.ne.s32 	%p4354, %r21916, %r21918;
	@%p4354 bra 	$L__BB3_4261;
$L__BB3_4262:
	setp.eq.s32 	%p4355, %r1955, 0;
	@%p4355 bra 	$L__BB3_4272;
	and.b32  	%r1960, %r1897, 7;
	setp.lt.u32 	%p4356, %r1955, 8;
	@%p4356 bra 	$L__BB3_4265;
	mul.wide.u32 	%rd4723, %r21918, 4;
	add.s64 	%rd4724, %rd42, %rd4723;
	mov.b32 	%r10116, 0;
	st.local.u32 	[%rd4724], %r10116;
	st.local.u32 	[%rd4724+4], %r10116;
	st.local.u32 	[%rd4724+8], %r10116;
	st.local.u32 	[%rd4724+12], %r10116;
	st.local.u32 	[%rd4724+16], %r10116;
	st.local.u32 	[%rd4724+20], %r10116;
	st.local.u32 	[%rd4724+24], %r10116;
	st.local.u32 	[%rd4724+28], %r10116;
	add.s32 	%r21918, %r21918, 8;
$L__BB3_4265:
	setp.eq.s32 	%p4357, %r1960, 0;
	@%p4357 bra 	$L__BB3_4272;
	and.b32  	%r1963, %r1897, 3;
	setp.lt.u32 	%p4358, %r1960, 4;
	@%p4358 bra 	$L__BB3_4268;
	mul.wide.u32 	%rd4725, %r21918, 4;
	add.s64 	%rd4726, %rd42, %rd4725;
	mov.b32 	%r10117, 0;
	st.local.u32 	[%rd4726], %r10117;
	st.local.u32 	[%rd4726+4], %r10117;
	st.local.u32 	[%rd4726+8], %r10117;
	st.local.u32 	[%rd4726+12], %r10117;
	add.s32 	%r21918, %r21918, 4;
$L__BB3_4268:
	setp.eq.s32 	%p4359, %r1963, 0;
	@%p4359 bra 	$L__BB3_4272;
	mul.wide.u32 	%rd4727, %r21918, 4;
	add.s64 	%rd637, %rd42, %rd4727;
	mov.b32 	%r10118, 0;
	st.local.u32 	[%rd637], %r10118;
	setp.eq.s32 	%p4360, %r1963, 1;
	@%p4360 bra 	$L__BB3_4272;
	mov.b32 	%r10119, 0;
	st.local.u32 	[%rd637+4], %r10119;
	setp.eq.s32 	%p4361, %r1963, 2;
	@%p4361 bra 	$L__BB3_4272;
	mov.b32 	%r10120, 0;
	st.local.u32 	[%rd637+8], %r10120;
$L__BB3_4272:
	@%p4310 bra 	$L__BB3_4286;
	and.b32  	%r1966, %r1899, 15;
	setp.lt.u32 	%p4363, %r1899, 16;
	mov.b32 	%r21922, 0;
	@%p4363 bra 	$L__BB3_4276;
	and.b32  	%r21922, %r1899, 2147483632;
	mov.b32 	%r21920, 0;
$L__BB3_4275:
	.pragma "nounroll";
	mul.wide.u32 	%rd4728, %r21920, 4;
	add.s64 	%rd4729, %rd43, %rd4728;
	mov.b32 	%r10123, 0;
	st.local.u32 	[%rd4729], %r10123;
	st.local.u32 	[%rd4729+4], %r10123;
	st.local.u32 	[%rd4729+8], %r10123;
	st.local.u32 	[%rd4729+12], %r10123;
	st.local.u32 	[%rd4729+16], %r10123;
	st.local.u32 	[%rd4729+20], %r10123;
	st.local.u32 	[%rd4729+24], %r10123;
	st.local.u32 	[%rd4729+28], %r10123;
	st.local.u32 	[%rd4729+32], %r10123;
	st.local.u32 	[%rd4729+36], %r10123;
	st.local.u32 	[%rd4729+40], %r10123;
	st.local.u32 	[%rd4729+44], %r10123;
	st.local.u32 	[%rd4729+48], %r10123;
	st.local.u32 	[%rd4729+52], %r10123;
	st.local.u32 	[%rd4729+56], %r10123;
	st.local.u32 	[%rd4729+60], %r10123;
	add.s32 	%r21920, %r21920, 16;
	setp.ne.s32 	%p4364, %r21920, %r21922;
	@%p4364 bra 	$L__BB3_4275;
$L__BB3_4276:
	setp.eq.s32 	%p4365, %r1966, 0;
	@%p4365 bra 	$L__BB3_4286;
	and.b32  	%r1971, %r1899, 7;
	setp.lt.u32 	%p4366, %r1966, 8;
	@%p4366 bra 	$L__BB3_4279;
	mul.wide.u32 	%rd4730, %r21922, 4;
	add.s64 	%rd4731, %rd43, %rd4730;
	mov.b32 	%r10124, 0;
	st.local.u32 	[%rd4731], %r10124;
	st.local.u32 	[%rd4731+4], %r10124;
	st.local.u32 	[%rd4731+8], %r10124;
	st.local.u32 	[%rd4731+12], %r10124;
	st.local.u32 	[%rd4731+16], %r10124;
	st.local.u32 	[%rd4731+20], %r10124;
	st.local.u32 	[%rd4731+24], %r10124;
	st.local.u32 	[%rd4731+28], %r10124;
	add.s32 	%r21922, %r21922, 8;
$L__BB3_4279:
	setp.eq.s32 	%p4367, %r1971, 0;
	@%p4367 bra 	$L__BB3_4286;
	and.b32  	%r1974, %r1899, 3;
	setp.lt.u32 	%p4368, %r1971, 4;
	@%p4368 bra 	$L__BB3_4282;
	mul.wide.u32 	%rd4732, %r21922, 4;
	add.s64 	%rd4733, %rd43, %rd4732;
	mov.b32 	%r10125, 0;
	st.local.u32 	[%rd4733], %r10125;
	st.local.u32 	[%rd4733+4], %r10125;
	st.local.u32 	[%rd4733+8], %r10125;
	st.local.u32 	[%rd4733+12], %r10125;
	add.s32 	%r21922, %r21922, 4;
$L__BB3_4282:
	setp.eq.s32 	%p4369, %r1974, 0;
	@%p4369 bra 	$L__BB3_4286;
	mul.wide.u32 	%rd4734, %r21922, 4;
	add.s64 	%rd638, %rd43, %rd4734;
	mov.b32 	%r10126, 0;
	st.local.u32 	[%rd638], %r10126;
	setp.eq.s32 	%p4370, %r1974, 1;
	@%p4370 bra 	$L__BB3_4286;
	mov.b32 	%r10127, 0;
	st.local.u32 	[%rd638+4], %r10127;
	setp.eq.s32 	%p4371, %r1974, 2;
	@%p4371 bra 	$L__BB3_4286;
	mov.b32 	%r10128, 0;
	st.local.u32 	[%rd638+8], %r10128;
$L__BB3_4286:
	add.s32 	%r10129, %r21958, -1;
	add.s32 	%r1977, %r21957, -1;
	mad.lo.s32 	%r1978, %r10129, %r1899, %r1977;
	mul.wide.s32 	%rd4735, %r1978, 8;
	add.s64 	%rd639, %rd40, %rd4735;
	ld.local.f64 	%fd11868, [%rd639];
	abs.f64 	%fd11869, %fd11868;
	setp.geu.f64 	%p4372, %fd11869, 0d41CDCD64FF800000;
	mov.f64 	%fd23987, 0d0000000000000000;
	@%p4372 bra 	$L__BB3_4334;
	mul.wide.u32 	%rd4736, %r21958, 4;
	add.s64 	%rd4737, %rd42, %rd4736;
	st.local.u32 	[%rd4737+-4], %r21957;
	mul.wide.s32 	%rd4738, %r1977, 4;
	add.s64 	%rd4739, %rd43, %rd4738;
	st.local.u32 	[%rd4739], %r21958;
$L__BB3_4288:
	cvt.s64.s32 	%rd4740, %r21958;
	add.s64 	%rd640, %rd44, %rd4740;
	ld.local.u8 	%rs258, [%rd640];
	cvt.u32.u16 	%r10130, %rs258;
	cvt.s32.s8 	%r10131, %r10130;
	cvt.u32.u16 	%r10132, %rs4594;
	cvt.s32.s8 	%r10133, %r10132;
	add.s32 	%r10134, %r10133, %r10131;
	setp.eq.s32 	%p4373, %r10134, 3;
	@%p4373 bra 	$L__BB3_4290;
	add.s32 	%r10135, %r21958, -1;
	mad.lo.s32 	%r10136, %r10135, %r1899, %r21957;
	add.s32 	%r10137, %r10136, -1;
	mul.wide.s32 	%rd4741, %r10137, 8;
	add.s64 	%rd4742, %rd41, %rd4741;
	mov.b64 	%rd4743, -4616189618054758400;
	st.local.u64 	[%rd4742], %rd4743;
	add.s64 	%rd4744, %rd40, %rd4741;
	mov.b64 	%rd4745, 9218868437227405312;
	st.local.u64 	[%rd4744], %rd4745;
	mov.f64 	%fd23985, 0dBFF0000000000000;
	mov.f64 	%fd23984, 0d7FF0000000000000;
	bra.uni 	$L__BB3_4301;
$L__BB3_4290:
	cvt.s32.s8 	%r10139, %r10130;
	mul.wide.s32 	%rd4746, %r10139, 5;
	cvt.u64.u16 	%rd4747, %rs4594;
	cvt.s64.s8 	%rd641, %rd4747;
	add.s64 	%rd642, %rd4746, %rd641;
	shl.b64 	%rd4748, %rd642, 3;
	add.s64 	%rd4749, %rd1, %rd4748;
	ld.global.f64 	%fd23985, [%rd4749+45440];
	cvt.s64.s32 	%rd4750, %r21957;
	add.s64 	%rd4751, %rd45, %rd4750;
	ld.local.u8 	%rs2223, [%rd640+-1];
	cvt.u64.u16 	%rd4752, %rs2223;
	cvt.s64.s8 	%rd643, %rd4752;
	ld.local.s8 	%rs2224, [%rd4751+-1];
	cvt.u32.u16 	%r10140, %rs2224;
	cvt.u32.u16 	%r10141, %rs4594;
	prmt.b32 	%r10142, %r10141, %r10140, 0x3340U;
	prmt.b32 	%r10143, %r10130, 0, 0x3340U;
	prmt.b32 	%r10144, %r10142, %r10143, 0x5410U;
	cvt.u32.u16 	%r10145, %rs2223;
	cvt.s32.s8 	%r10146, %r10145;
	mov.b32 	%r10147, 334205;
	dp4a.s32.u32 	%r10148, %r10144, %r10147, %r10146;
	mul.wide.s32 	%rd4753, %r10148, 8;
	add.s64 	%rd4754, %rd1, %rd4753;
	ld.global.f64 	%fd11872, [%rd4754+35440];
	add.f64 	%fd11873, %fd23985, %fd11872;
	ld.global.f64 	%fd23984, [%rd4749+45640];
	ld.global.f64 	%fd11874, [%rd4754+40440];
	add.f64 	%fd11875, %fd23984, %fd11874;
	abs.f64 	%fd11876, %fd11875;
	setp.gt.f64 	%p4374, %fd11876, 0d41CDCD64FF800000;
	selp.f64 	%fd2451, 0dBFF0000000000000, %fd11873, %p4374;
	selp.f64 	%fd2452, 0d7FF0000000000000, %fd11875, %p4374;
	cvt.s16.s8 	%rs2225, %rs4594;
	mov.b32 	%r10149, {%rs2225, %rs2224};
	mov.b32 	%r10150, 1305;
	dp2a.lo.s32.u32 	%r10151, %r10149, %r10150, %r10139;
	mul.wide.s32 	%rd4755, %r10151, 8;
	add.s64 	%rd644, %rd1, %rd4755;
	ld.global.f64 	%fd2453, [%rd644+21000];
	abs.f64 	%fd11877, %fd2453;
	setp.geu.f64 	%p4375, %fd11877, 0d41CDCD64FF800000;
	@%p4375 bra 	$L__BB3_4294;
	mad.lo.s64 	%rd4759, %rd641, 24, %rd642;
	add.s64 	%rd4760, %rd4759, %rd643;
	shl.b64 	%rd4761, %rd4760, 3;
	add.s64 	%rd645, %rd1, %rd4761;
	ld.global.f64 	%fd2454, [%rd645+23000];
	abs.f64 	%fd11892, %fd2454;
	setp.lt.f64 	%p4380, %fd11892, 0d41CDCD64FF800000;
	@%p4380 bra 	$L__BB3_4297;
	ld.global.f64 	%fd11893, [%rd644+20000];
	add.f64 	%fd11894, %fd23985, %fd11893;
	add.f64 	%fd11895, %fd23984, %fd2453;
	abs.f64 	%fd11896, %fd11895;
	setp.gt.f64 	%p4381, %fd11896, 0d41CDCD64FF800000;
	selp.f64 	%fd23981, 0dBFF0000000000000, %fd11894, %p4381;
	selp.f64 	%fd23982, 0d7FF0000000000000, %fd11895, %p4381;
	add.f64 	%fd11897, %fd23982, 0d4069000000000000;
	add.f64 	%fd11898, %fd23981, 0dC016CCCCCCCCCCCD;
	add.f64 	%fd11899, %fd2254, %fd11898;
	div.rn.f64 	%fd23983, %fd11897, %fd11899;
	abs.f64 	%fd11900, %fd2452;
	setp.geu.f64 	%p4382, %fd11900, 0d41CDCD64FF800000;
	@%p4382 bra 	$L__BB3_4299;
	add.f64 	%fd11901, %fd2452, 0d4069000000000000;
	add.f64 	%fd11902, %fd2451, 0dC016CCCCCCCCCCCD;
	add.f64 	%fd11903, %fd2254, %fd11902;
	div.rn.f64 	%fd11904, %fd11901, %fd11903;
	setp.lt.f64 	%p4383, %fd11904, %fd23983;
	selp.f64 	%fd23981, %fd23981, %fd2451, %p4383;
	selp.f64 	%fd23982, %fd23982, %fd2452, %p4383;
	selp.f64 	%fd23983, %fd23983, %fd11904, %p4383;
	bra.uni 	$L__BB3_4299;
$L__BB3_4294:
	mad.lo.s64 	%rd4756, %rd641, 24, %rd642;
	add.s64 	%rd4757, %rd4756, %rd643;
	shl.b64 	%rd4758, %rd4757, 3;
	add.s64 	%rd646, %rd1, %rd4758;
	ld.global.f64 	%fd2455, [%rd646+23000];
	abs.f64 	%fd11879, %fd2455;
	setp.geu.f64 	%p4376, %fd11879, 0d41CDCD64FF800000;
	mov.f64 	%fd23981, %fd2451;
	mov.f64 	%fd23982, %fd2452;
	@%p4376 bra 	$L__BB3_4299;
	ld.global.f64 	%fd11880, [%rd646+22000];
	add.f64 	%fd11881, %fd23985, %fd11880;
	add.f64 	%fd11882, %fd23984, %fd2455;
	abs.f64 	%fd11883, %fd11882;
	setp.gt.f64 	%p4377, %fd11883, 0d41CDCD64FF800000;
	selp.f64 	%fd23981, 0dBFF0000000000000, %fd11881, %p4377;
	selp.f64 	%fd23982, 0d7FF0000000000000, %fd11882, %p4377;
	add.f64 	%fd11884, %fd23982, 0d4069000000000000;
	add.f64 	%fd11885, %fd23981, 0dC016CCCCCCCCCCCD;
	add.f64 	%fd11886, %fd2254, %fd11885;
	div.rn.f64 	%fd23983, %fd11884, %fd11886;
	abs.f64 	%fd11887, %fd2452;
	setp.geu.f64 	%p4378, %fd11887, 0d41CDCD64FF800000;
	@%p4378 bra 	$L__BB3_4299;
	add.f64 	%fd11888, %fd2452, 0d4069000000000000;
	add.f64 	%fd11889, %fd2451, 0dC016CCCCCCCCCCCD;
	add.f64 	%fd11890, %fd2254, %fd11889;
	div.rn.f64 	%fd11891, %fd11888, %fd11890;
	setp.lt.f64 	%p4379, %fd11891, %fd23983;
	selp.f64 	%fd23981, %fd23981, %fd2451, %p4379;
	selp.f64 	%fd23982, %fd23982, %fd2452, %p4379;
	selp.f64 	%fd23983, %fd23983, %fd11891, %p4379;
	bra.uni 	$L__BB3_4299;
$L__BB3_4297:
	ld.global.f64 	%fd11905, [%rd644+20000];
	add.f64 	%fd11906, %fd23985, %fd11905;
	ld.global.f64 	%fd11907, [%rd645+22000];
	add.f64 	%fd11908, %fd11906, %fd11907;
	add.f64 	%fd11909, %fd23984, %fd2453;
	add.f64 	%fd11910, %fd11909, %fd2454;
	abs.f64 	%fd11911, %fd11910;
	setp.gt.f64 	%p4384, %fd11911, 0d41CDCD64FF800000;
	selp.f64 	%fd23981, 0dBFF0000000000000, %fd11908, %p4384;
	selp.f64 	%fd23982, 0d7FF0000000000000, %fd11910, %p4384;
	add.f64 	%fd11912, %fd23982, 0d4069000000000000;
	add.f64 	%fd11913, %fd23981, 0dC016CCCCCCCCCCCD;
	add.f64 	%fd11914, %fd2254, %fd11913;
	div.rn.f64 	%fd23983, %fd11912, %fd11914;
	abs.f64 	%fd11915, %fd2452;
	setp.geu.f64 	%p4385, %fd11915, 0d41CDCD64FF800000;
	@%p4385 bra 	$L__BB3_4299;
	add.f64 	%fd11916, %fd2452, 0d4069000000000000;
	add.f64 	%fd11917, %fd2451, 0dC016CCCCCCCCCCCD;
	add.f64 	%fd11918, %fd2254, %fd11917;
	div.rn.f64 	%fd11919, %fd11916, %fd11918;
	setp.lt.f64 	%p4386, %fd11919, %fd23983;
	selp.f64 	%fd23981, %fd23981, %fd2451, %p4386;
	selp.f64 	%fd23982, %fd23982, %fd2452, %p4386;
	selp.f64 	%fd23983, %fd23983, %fd11919, %p4386;
$L__BB3_4299:
	add.f64 	%fd11920, %fd23985, 0dC016CCCCCCCCCCCD;
	add.f64 	%fd2477, %fd2254, %fd11920;
	abs.f64 	%fd11921, %fd23982;
	setp.geu.f64 	%p4387, %fd11921, 0d41CDCD64FF800000;
	@%p4387 bra 	$L__BB3_4301;
	add.f64 	%fd11922, %fd23984, 0d4069000000000000;
	div.rn.f64 	%fd11923, %fd11922, %fd2477;
	setp.lt.f64 	%p4388, %fd23983, %fd11923;
	selp.f64 	%fd23984, %fd23984, %fd23982, %p4388;
	selp.f64 	%fd23985, %fd23985, %fd23981, %p4388;
$L__BB3_4301:
	add.s32 	%r1981, %r21958, -1;
	mul.lo.s32 	%r1982, %r1981, %r1899;
	add.s32 	%r1983, %r21957, -1;
	add.s32 	%r1984, %r1983, %r1982;
	mul.wide.s32 	%rd4762, %r1984, 8;
	add.s64 	%rd4763, %rd41, %rd4762;
	ld.local.f64 	%fd2482, [%rd4763];
	abs.f64 	%fd2483, %fd2482;
	abs.f64 	%fd11924, %fd23985;
	max.f64 	%fd11926, %fd2483, %fd11924;
	setp.gt.f64 	%p4389, %fd11926, 0d41CDCD64FF800000;
	sub.f64 	%fd11927, %fd2482, %fd23985;
	abs.f64 	%fd11928, %fd11927;
	setp.geu.f64 	%p4390, %fd11928, 0d3EE4F8B588E368F1;
	or.pred  	%p4391, %p4389, %p4390;
	@%p4391 bra 	$L__BB3_4337;
	mul.wide.s32 	%rd4764, %r1984, 8;
	add.s64 	%rd4765, %rd40, %rd4764;
	ld.local.f64 	%fd11930, [%rd4765];
	abs.f64 	%fd11931, %fd11930;
	abs.f64 	%fd11932, %fd23984;
	max.f64 	%fd11934, %fd11931, %fd11932;
	setp.gt.f64 	%p4392, %fd11934, 0d41CDCD64FF800000;
	sub.f64 	%fd11935, %fd11930, %fd23984;
	abs.f64 	%fd11936, %fd11935;
	setp.geu.f64 	%p4393, %fd11936, 0d3EE4F8B588E368F1;
	or.pred  	%p4394, %p4392, %p4393;
	@%p4394 bra 	$L__BB3_4337;
	ld.local.f64 	%fd11939, [%rd639];
	add.f64 	%fd2484, %fd23979, %fd11939;
	mul.wide.s32 	%rd4766, %r1978, 8;
	add.s64 	%rd4767, %rd41, %rd4766;
	ld.local.f64 	%fd11940, [%rd4767];
	add.f64 	%fd2485, %fd23980, %fd11940;
	mov.f64 	%fd23986, 0d3FE0000000000000;
	@%p4334 bra 	$L__BB3_4333;
	mov.b32 	%r21949, 0;
	@%p4352 bra 	$L__BB3_4318;
	and.b32  	%r1985, %r1897, 15;
	setp.lt.u32 	%p4397, %r1897, 16;
	mov.b32 	%r21949, 0;
	mov.u32 	%r21933, %r21949;
	@%p4397 bra 	$L__BB3_4308;
	and.b32  	%r21933, %r1897, 2147483632;
	mov.b32 	%r21949, 0;
	mov.u32 	%r21927, %r21949;
$L__BB3_4307:
	.pragma "nounroll";
	mul.wide.u32 	%rd4768, %r21927, 4;
	add.s64 	%rd4769, %rd42, %rd4768;
	ld.local.u32 	%r10156, [%rd4769];
	setp.gt.s32 	%p4398, %r10156, 0;
	selp.u32 	%r10157, 1, 0, %p4398;
	add.s32 	%r10158, %r21949, %r10157;
	ld.local.u32 	%r10159, [%rd4769+4];
	setp.gt.s32 	%p4399, %r10159, 0;
	selp.u32 	%r10160, 1, 0, %p4399;
	add.s32 	%r10161, %r10158, %r10160;
	ld.local.u32 	%r10162, [%rd4769+8];
	setp.gt.s32 	%p4400, %r10162, 0;
	selp.u32 	%r10163, 1, 0, %p4400;
	add.s32 	%r10164, %r10161, %r10163;
	ld.local.u32 	%r10165, [%rd4769+12];
	setp.gt.s32 	%p4401, %r10165, 0;
	selp.u32 	%r10166, 1, 0, %p4401;
	add.s32 	%r10167, %r10164, %r10166;
	ld.local.u32 	%r10168, [%rd4769+16];
	setp.gt.s32 	%p4402, %r10168, 0;
	selp.u32 	%r10169, 1, 0, %p4402;
	add.s32 	%r10170, %r10167, %r10169;
	ld.local.u32 	%r10171, [%rd4769+20];
	setp.gt.s32 	%p4403, %r10171, 0;
	selp.u32 	%r10172, 1, 0, %p4403;
	add.s32 	%r10173, %r10170, %r10172;
	ld.local.u32 	%r10174, [%rd4769+24];
	setp.gt.s32 	%p4404, %r10174, 0;
	selp.u32 	%r10175, 1, 0, %p4404;
	add.s32 	%r10176, %r10173, %r10175;
	ld.local.u32 	%r10177, [%rd4769+28];
	setp.gt.s32 	%p4405, %r10177, 0;
	selp.u32 	%r10178, 1, 0, %p4405;
	add.s32 	%r10179, %r10176, %r10178;
	ld.local.u32 	%r10180, [%rd4769+32];
	setp.gt.s32 	%p4406, %r10180, 0;
	selp.u32 	%r10181, 1, 0, %p4406;
	add.s32 	%r10182, %r10179, %r10181;
	ld.local.u32 	%r10183, [%rd4769+36];
	setp.gt.s32 	%p4407, %r10183, 0;
	selp.u32 	%r10184, 1, 0, %p4407;
	add.s32 	%r10185, %r10182, %r10184;
	ld.local.u32 	%r10186, [%rd4769+40];
	setp.gt.s32 	%p4408, %r10186, 0;
	selp.u32 	%r10187, 1, 0, %p4408;
	add.s32 	%r10188, %r10185, %r10187;
	ld.local.u32 	%r10189, [%rd4769+44];
	setp.gt.s32 	%p4409, %r10189, 0;
	selp.u32 	%r10190, 1, 0, %p4409;
	add.s32 	%r10191, %r10188, %r10190;
	ld.local.u32 	%r10192, [%rd4769+48];
	setp.gt.s32 	%p4410, %r10192, 0;
	selp.u32 	%r10193, 1, 0, %p4410;
	add.s32 	%r10194, %r10191, %r10193;
	ld.local.u32 	%r10195, [%rd4769+52];
	setp.gt.s32 	%p4411, %r10195, 0;
	selp.u32 	%r10196, 1, 0, %p4411;
	add.s32 	%r10197, %r10194, %r10196;
	ld.local.u32 	%r10198, [%rd4769+56];
	setp.gt.s32 	%p4412, %r10198, 0;
	selp.u32 	%r10199, 1, 0, %p4412;
	add.s32 	%r10200, %r10197, %r10199;
	ld.local.u32 	%r10201, [%rd4769+60];
	setp.gt.s32 	%p4413, %r10201, 0;
	selp.u32 	%r10202, 1, 0, %p4413;
	add.s32 	%r21949, %r10200, %r10202;
	add.s32 	%r21927, %r21927, 16;
	setp.ne.s32 	%p4414, %r21927, %r21933;
	@%p4414 bra 	$L__BB3_4307;
$L__BB3_4308:
	setp.eq.s32 	%p4415, %r1985, 0;
	@%p4415 bra 	$L__BB3_4318;
	and.b32  	%r1994, %r1897, 7;
	setp.lt.u32 	%p4416, %r1985, 8;
	@%p4416 bra 	$L__BB3_4311;
	mul.wide.u32 	%rd4770, %r21933, 4;
	add.s64 	%rd4771, %rd42, %rd4770;
	ld.local.u32 	%r10204, [%rd4771];
	setp.gt.s32 	%p4417, %r10204, 0;
	selp.u32 	%r10205, 1, 0, %p4417;
	add.s32 	%r10206, %r21949, %r10205;
	ld.local.u32 	%r10207, [%rd4771+4];
	setp.gt.s32 	%p4418, %r10207, 0;
	selp.u32 	%r10208, 1, 0, %p4418;
	add.s32 	%r10209, %r10206, %r10208;
	ld.local.u32 	%r10210, [%rd4771+8];
	setp.gt.s32 	%p4419, %r10210, 0;
	selp.u32 	%r10211, 1, 0, %p4419;
	add.s32 	%r10212, %r10209, %r10211;
	ld.local.u32 	%r10213, [%rd4771+12];
	setp.gt.s32 	%p4420, %r10213, 0;
	selp.u32 	%r10214, 1, 0, %p4420;
	add.s32 	%r10215, %r10212, %r10214;
	ld.local.u32 	%r10216, [%rd4771+16];
	setp.gt.s32 	%p4421, %r10216, 0;
	selp.u32 	%r10217, 1, 0, %p4421;
	add.s32 	%r10218, %r10215, %r10217;
	ld.local.u32 	%r10219, [%rd4771+20];
	setp.gt.s32 	%p4422, %r10219, 0;
	selp.u32 	%r10220, 1, 0, %p4422;
	add.s32 	%r10221, %r10218, %r10220;
	ld.local.u32 	%r10222, [%rd4771+24];
	setp.gt.s32 	%p4423, %r10222, 0;
	selp.u32 	%r10223, 1, 0, %p4423;
	add.s32 	%r10224, %r10221, %r10223;
	ld.local.u32 	%r10225, [%rd4771+28];
	setp.gt.s32 	%p4424, %r10225, 0;
	selp.u32 	%r10226, 1, 0, %p4424;
	add.s32 	%r21949, %r10224, %r10226;
	add.s32 	%r21933, %r21933, 8;
$L__BB3_4311:
	setp.eq.s32 	%p4425, %r1994, 0;
	@%p4425 bra 	$L__BB3_4318;
	and.b32  	%r2000, %r1897, 3;
	setp.lt.u32 	%p4426, %r1994, 4;
	@%p4426 bra 	$L__BB3_4314;
	mul.wide.u32 	%rd4772, %r21933, 4;
	add.s64 	%rd4773, %rd42, %rd4772;
	ld.local.u32 	%r10228, [%rd4773];
	setp.gt.s32 	%p4427, %r10228, 0;
	selp.u32 	%r10229, 1, 0, %p4427;
	add.s32 	%r10230, %r21949, %r10229;
	ld.local.u32 	%r10231, [%rd4773+4];
	setp.gt.s32 	%p4428, %r10231, 0;
	selp.u32 	%r10232, 1, 0, %p4428;
	add.s32 	%r10233, %r10230, %r10232;
	ld.local.u32 	%r10234, [%rd4773+8];
	setp.gt.s32 	%p4429, %r10234, 0;
	selp.u32 	%r10235, 1, 0, %p4429;
	add.s32 	%r10236, %r10233, %r10235;
	ld.local.u32 	%r10237, [%rd4773+12];
	setp.gt.s32 	%p4430, %r10237, 0;
	selp.u32 	%r10238, 1, 0, %p4430;
	add.s32 	%r21949, %r10236, %r10238;
	add.s32 	%r21933, %r21933, 4;
$L__BB3_4314:
	setp.eq.s32 	%p4431, %r2000, 0;
	@%p4431 bra 	$L__BB3_4318;
	mul.wide.u32 	%rd4774, %r21933, 4;
	add.s64 	%rd647, %rd42, %rd4774;
	ld.local.u32 	%r10239, [%rd647];
	setp.gt.s32 	%p4432, %r10239, 0;
	selp.u32 	%r10240, 1, 0, %p4432;
	add.s32 	%r21949, %r21949, %r10240;
	setp.eq.s32 	%p4433, %r2000, 1;
	@%p4433 bra 	$L__BB3_4318;
	ld.local.u32 	%r10241, [%rd647+4];
	setp.gt.s32 	%p4434, %r10241, 0;
	selp.u32 	%r10242, 1, 0, %p4434;
	add.s32 	%r21949, %r21949, %r10242;
	setp.eq.s32 	%p4435, %r2000, 2;
	@%p4435 bra 	$L__BB3_4318;
	ld.local.u32 	%r10243, [%rd647+8];
	setp.gt.s32 	%p4436, %r10243, 0;
	selp.u32 	%r10244, 1, 0, %p4436;
	add.s32 	%r21949, %r21949, %r10244;
$L__BB3_4318:
	setp.eq.s32 	%p4437, %r1899, 0;
	@%p4437 bra 	$L__BB3_4332;
	and.b32  	%r2010, %r1899, 15;
	setp.lt.u32 	%p4438, %r1899, 16;
	mov.b32 	%r21945, 0;
	@%p4438 bra 	$L__BB3_4322;
	and.b32  	%r21945, %r1899, 2147483632;
	mov.b32 	%r21939, 0;
$L__BB3_4321:
	.pragma "nounroll";
	mul.wide.u32 	%rd4775, %r21939, 4;
	add.s64 	%rd4776, %rd43, %rd4775;
	ld.local.u32 	%r10248, [%rd4776];
	setp.gt.s32 	%p4439, %r10248, 0;
	selp.u32 	%r10249, 1, 0, %p4439;
	add.s32 	%r10250, %r21949, %r10249;
	ld.local.u32 	%r10251, [%rd4776+4];
	setp.gt.s32 	%p4440, %r10251, 0;
	selp.u32 	%r10252, 1, 0, %p4440;
	add.s32 	%r10253, %r10250, %r10252;
	ld.local.u32 	%r10254, [%rd4776+8];
	setp.gt.s32 	%p4441, %r10254, 0;
	selp.u32 	%r10255, 1, 0, %p4441;
	add.s32 	%r10256, %r10253, %r10255;
	ld.local.u32 	%r10257, [%rd4776+12];
	setp.gt.s32 	%p4442, %r10257, 0;
	selp.u32 	%r10258, 1, 0, %p4442;
	add.s32 	%r10259, %r10256, %r10258;
	ld.local.u32 	%r10260, [%rd4776+16];
	setp.gt.s32 	%p4443, %r10260, 0;
	selp.u32 	%r10261, 1, 0, %p4443;
	add.s32 	%r10262, %r10259, %r10261;
	ld.local.u32 	%r10263, [%rd4776+20];
	setp.gt.s32 	%p4444, %r10263, 0;
	selp.u32 	%r10264, 1, 0, %p4444;
	add.s32 	%r10265, %r10262, %r10264;
	ld.local.u32 	%r10266, [%rd4776+24];
	setp.gt.s32 	%p4445, %r10266, 0;
	selp.u32 	%r10267, 1, 0, %p4445;
	add.s32 	%r10268, %r10265, %r10267;
	ld.local.u32 	%r10269, [%rd4776+28];
	setp.gt.s32 	%p4446, %r10269, 0;
	selp.u32 	%r10270, 1, 0, %p4446;
	add.s32 	%r10271, %r10268, %r10270;
	ld.local.u32 	%r10272, [%rd4776+32];
	setp.gt.s32 	%p4447, %r10272, 0;
	selp.u32 	%r10273, 1, 0, %p4447;
	add.s32 	%r10274, %r10271, %r10273;
	ld.local.u32 	%r10275, [%rd4776+36];
	setp.gt.s32 	%p4448, %r10275, 0;
	selp.u32 	%r10276, 1, 0, %p4448;
	add.s32 	%r10277, %r10274, %r10276;
	ld.local.u32 	%r10278, [%rd4776+40];
	setp.gt.s32 	%p4449, %r10278, 0;
	selp.u32 	%r10279, 1, 0, %p4449;
	add.s32 	%r10280, %r10277, %r10279;
	ld.local.u32 	%r10281, [%rd4776+44];
	setp.gt.s32 	%p4450, %r10281, 0;
	selp.u32 	%r10282, 1, 0, %p4450;
	add.s32 	%r10283, %r10280, %r10282;
	ld.local.u32 	%r10284, [%rd4776+48];
	setp.gt.s32 	%p4451, %r10284, 0;
	selp.u32 	%r10285, 1, 0, %p4451;
	add.s32 	%r10286, %r10283, %r10285;
	ld.local.u32 	%r10287, [%rd4776+52];
	setp.gt.s32 	%p4452, %r10287, 0;
	selp.u32 	%r10288, 1, 0, %p4452;
	add.s32 	%r10289, %r10286, %r10288;
	ld.local.u32 	%r10290, [%rd4776+56];
	setp.gt.s32 	%p4453, %r10290, 0;
	selp.u32 	%r10291, 1, 0, %p4453;
	add.s32 	%r10292, %r10289, %r10291;
	ld.local.u32 	%r10293, [%rd4776+60];
	setp.gt.s32 	%p4454, %r10293, 0;
	selp.u32 	%r10294, 1, 0, %p4454;
	add.s32 	%r21949, %r10292, %r10294;
	add.s32 	%r21939, %r21939, 16;
	setp.ne.s32 	%p4455, %r21939, %r21945;
	@%p4455 bra 	$L__BB3_4321;
$L__BB3_4322:
	setp.eq.s32 	%p4456, %r2010, 0;
	@%p4456 bra 	$L__BB3_4332;
	and.b32  	%r2019, %r1899, 7;
	setp.lt.u32 	%p4457, %r2010, 8;
	@%p4457 bra 	$L__BB3_4325;
	mul.wide.u32 	%rd4777, %r21945, 4;
	add.s64 	%rd4778, %rd43, %rd4777;
	ld.local.u32 	%r10296, [%rd4778];
	setp.gt.s32 	%p4458, %r10296, 0;
	selp.u32 	%r10297, 1, 0, %p4458;
	add.s32 	%r10298, %r21949, %r10297;
	ld.local.u32 	%r10299, [%rd4778+4];
	setp.gt.s32 	%p4459, %r10299, 0;
	selp.u32 	%r10300, 1, 0, %p4459;
	add.s32 	%r10301, %r10298, %r10300;
	ld.local.u32 	%r10302, [%rd4778+8];
	setp.gt.s32 	%p4460, %r10302, 0;
	selp.u32 	%r10303, 1, 0, %p4460;
	add.s32 	%r10304, %r10301, %r10303;
	ld.local.u32 	%r10305, [%rd4778+12];
	setp.gt.s32 	%p4461, %r10305, 0;
	selp.u32 	%r10306, 1, 0, %p4461;
	add.s32 	%r10307, %r10304, %r10306;
	ld.local.u32 	%r10308, [%rd4778+16];
	setp.gt.s32 	%p4462, %r10308, 0;
	selp.u32 	%r10309, 1, 0, %p4462;
	add.s32 	%r10310, %r10307, %r10309;
	ld.local.u32 	%r10311, [%rd4778+20];
	setp.gt.s32 	%p4463, %r10311, 0;
	selp.u32 	%r10312, 1, 0, %p4463;
	add.s32 	%r10313, %r10310, %r10312;
	ld.local.u32 	%r10314, [%rd4778+24];
	setp.gt.s32 	%p4464, %r10314, 0;
	selp.u32 	%r10315, 1, 0, %p4464;
	add.s32 	%r10316, %r10313, %r10315;
	ld.local.u32 	%r10317, [%rd4778+28];
	setp.gt.s32 	%p4465, %r10317, 0;
	selp.u32 	%r10318, 1, 0, %p4465;
	add.s32 	%r21949, %r10316, %r10318;
	add.s32 	%r21945, %r21945, 8;
$L__BB3_4325:
	setp.eq.s32 	%p4466, %r2019, 0;
	@%p4466 bra 	$L__BB3_4332;
	and.b32  	%r2025, %r1899, 3;
	setp.lt.u32 	%p4467, %r2019, 4;
	@%p4467 bra 	$L__BB3_4328;
	mul.wide.u32 	%rd4779, %r21945, 4;
	add.s64 	%rd4780, %rd43, %rd4779;
	ld.local.u32 	%r10320, [%rd4780];
	setp.gt.s32 	%p4468, %r10320, 0;
	selp.u32 	%r10321, 1, 0, %p4468;
	add.s32 	%r10322, %r21949, %r10321;
	ld.local.u32 	%r10323, [%rd4780+4];
	setp.gt.s32 	%p4469, %r10323, 0;
	selp.u32 	%r10324, 1, 0, %p4469;
	add.s32 	%r10325, %r10322, %r10324;
	ld.local.u32 	%r10326, [%rd4780+8];
	setp.gt.s32 	%p4470, %r10326, 0;
	selp.u32 	%r10327, 1, 0, %p4470;
	add.s32 	%r10328, %r10325, %r10327;
	ld.local.u32 	%r10329, [%rd4780+12];
	setp.gt.s32 	%p4471, %r10329, 0;
	selp.u32 	%r10330, 1, 0, %p4471;
	add.s32 	%r21949, %r10328, %r10330;
	add.s32 	%r21945, %r21945, 4;
$L__BB3_4328:
	setp.eq.s32 	%p4472, %r2025, 0;
	@%p4472 bra 	$L__BB3_4332;
	mul.wide.u32 	%rd4781, %r21945, 4;
	add.s64 	%rd648, %rd43, %rd4781;
	ld.local.u32 	%r10331, [%rd648];
	setp.gt.s32 	%p4473, %r10331, 0;
	selp.u32 	%r10332, 1, 0, %p4473;
	add.s32 	%r21949, %r21949, %r10332;
	setp.eq.s32 	%p4474, %r2025, 1;
	@%p4474 bra 	$L__BB3_4332;
	ld.local.u32 	%r10333, [%rd648+4];
	setp.gt.s32 	%p4475, %r10333, 0;
	selp.u32 	%r10334, 1, 0, %p4475;
	add.s32 	%r21949, %r21949, %r10334;
	setp.eq.s32 	%p4476, %r2025, 2;
	@%p4476 bra 	$L__BB3_4332;
	ld.local.u32 	%r10335, [%rd648+8];
	setp.gt.s32 	%p4477, %r10335, 0;
	selp.u32 	%r10336, 1, 0, %p4477;
	add.s32 	%r21949, %r21949, %r10336;
$L__BB3_4332:
	shr.u32 	%r10337, %r21949, 1;
	add.s32 	%r10338, %r10337, -1;
	cvt.rn.f64.s32 	%fd11941, %r10338;
	add.f64 	%fd11942, %fd2485, 0dC016CCCCCCCCCCCD;
	fma.rn.f64 	%fd11943, %fd11941, 0dBFE0A2B1704FF434, %fd11942;
	add.f64 	%fd11944, %fd2254, %fd11943;
	add.f64 	%fd11945, %fd2484, 0d4069000000000000;
	div.rn.f64 	%fd11946, %fd11945, %fd11944;
	add.f64 	%fd11947, %fd11946, 0dC071126666666666;
	fma.rn.f64 	%fd23986, %fd11947, 0d4059000000000000, 0d3FE0000000000000;
$L__BB3_4333:
	cvt.rzi.s32.f64 	%r10339, %fd23986;
	cvt.rn.f64.s32 	%fd11948, %r10339;
	div.rn.f64 	%fd23987, %fd11948, 0d4059000000000000;
$L__BB3_4334:
	setp.gt.f64 	%p4478, %fd23987, %fd10;
	@%p4478 bra 	$L__BB3_4335;
	bra.uni 	$L__BB3_4452;
$L__BB3_4335:
	mov.b32 	%r21284, 0;
$L__BB3_4336:
	add.s32 	%r21205, %r21205, 1;
	st.local.u32 	[%rd21+20], %r21205;
	ld.global.u32 	%r23371, [%rd12];
	setp.lt.s32 	%p13844, %r21205, %r23371;
	setp.ne.s32 	%p13845, %r21205, -1;
	and.pred  	%p13846, %p13845, %p13844;
	@%p13846 bra 	$L__BB3_36;
	bra.uni 	$L__BB3_12105;
$L__BB3_4337:
	mov.pred 	%p13878, -1;
	min.s32 	%r20301, %r21957, %r21958;
	setp.lt.s32 	%p13332, %r20301, 2;
	@%p13332 bra 	$L__BB3_4340;
	cvt.u64.u32 	%rd11814, %r1981;
	add.s64 	%rd11815, %rd44, %rd11814;
	cvt.u64.u32 	%rd11816, %r1983;
	add.s64 	%rd11817, %rd45, %rd11816;
	cvt.u64.u32 	%rd11818, %r21957;
	add.s64 	%rd11819, %rd45, %rd11818;
	ld.local.s8 	%r20302, [%rd11819];
	ld.local.u8 	%r20303, [%rd11815];
	prmt.b32 	%r20305, %r10130, %r20303, 0x3340U;
	ld.local.u8 	%r20306, [%rd11817];
	prmt.b32 	%r20307, %r20306, 0, 0x3340U;
	prmt.b32 	%r20308, %r20305, %r20307, 0x5410U;
	mov.b32 	%r20309, 359705;
	dp4a.s32.u32 	%r20310, %r20308, %r20309, %r20302;
	mul.wide.s32 	%rd11820, %r20310, 8;
	add.s64 	%rd11821, %rd1, %rd11820;
	ld.global.f64 	%fd22183, [%rd11821];
	sub.s32 	%r20311, %r1982, %r1899;
	add.s32 	%r2035, %r21957, -2;
	add.s32 	%r20312, %r2035, %r20311;
	mul.wide.s32 	%rd11822, %r20312, 8;
	add.s64 	%rd11823, %rd41, %rd11822;
	ld.local.f64 	%fd22184, [%rd11823];
	add.f64 	%fd22185, %fd22183, %fd22184;
	abs.f64 	%fd22186, %fd22185;
	max.f64 	%fd22188, %fd2483, %fd22186;
	setp.gt.f64 	%p13334, %fd22188, 0d41CDCD64FF800000;
	sub.f64 	%fd22189, %fd2482, %fd22185;
	abs.f64 	%fd22190, %fd22189;
	setp.geu.f64 	%p13335, %fd22190, 0d3EE4F8B588E368F1;
	or.pred  	%p13336, %p13334, %p13335;
	@%p13336 bra 	$L__BB3_4340;
	add.s32 	%r20313, %r21958, -2;
	mul.wide.u32 	%rd11824, %r20313, 4;
	add.s64 	%rd11825, %rd42, %rd11824;
	st.local.u32 	[%rd11825], %r1983;
	mul.wide.u32 	%rd11826, %r2035, 4;
	add.s64 	%rd11827, %rd43, %rd11826;
	st.local.u32 	[%rd11827], %r1981;
	mov.pred 	%p13878, 0;
	mov.u32 	%r21957, %r1983;
	mov.u32 	%r21958, %r1981;
$L__BB3_4340:
	not.pred 	%p13338, %p13878;
	@%p13338 bra 	$L__BB3_4359;
	mov.b32 	%r21954, 3;
$L__BB3_4342:
	mov.u32 	%r2040, %r21954;
	add.s32 	%r2041, %r21958, -1;
	sub.s32 	%r20315, %r21957, %r2040;
	add.s32 	%r20316, %r20315, 1;
	setp.gt.u32 	%p13340, %r20315, 2147483646;
	abs.s32 	%r20317, %r20315;
	selp.b32 	%r2042, %r20317, 0, %p13340;
	sub.s32 	%r21956, %r2041, %r2042;
	selp.b32 	%r21955, 1, %r20316, %p13340;
	setp.lt.s32 	%p13341, %r21956, 1;
	setp.ge.s32 	%p13342, %r21955, %r21957;
	mov.pred 	%p13879, -1;
	or.pred  	%p13343, %p13341, %p13342;
	@%p13343 bra 	$L__BB3_4358;
	cvt.s64.s32 	%rd11828, %r21957;
	add.s64 	%rd649, %rd45, %rd11828;
	add.s32 	%r20319, %r21957, -1;
	cvt.s64.s32 	%rd11829, %r21958;
	add.s64 	%rd650, %rd44, %rd11829;
	mad.lo.s32 	%r20320, %r2041, %r1899, %r20319;
	mul.wide.s32 	%rd11830, %r20320, 8;
	add.s64 	%rd651, %rd40, %rd11830;
	add.s64 	%rd11831, %rd41, %rd11830;
	ld.local.f64 	%fd2490, [%rd11831];
	abs.f64 	%fd2491, %fd2490;
	add.s32 	%r20321, %r20319, %r2042;
	sub.s32 	%r20322, %r20321, %r21955;
	mul.wide.s32 	%rd11832, %r20322, 8;
	add.s64 	%rd652, %rd1, %rd11832;
	add.f64 	%fd22192, %fd2490, 0dC016CCCCCCCCCCCD;
	add.f64 	%fd2492, %fd2254, %fd22192;
	mul.wide.u32 	%rd11833, %r20322, 8;
	add.s64 	%rd653, %rd1, %rd11833;
$L__BB3_4344:
	not.b32 	%r20323, %r21956;
	add.s32 	%r2047, %r21958, %r20323;
	not.b32 	%r20324, %r21955;
	add.s32 	%r2048, %r21957, %r20324;
	setp.eq.s32 	%p13344, %r2047, 0;
	setp.gt.s32 	%p13345, %r2048, 0;
	and.pred  	%p13346, %p13344, %p13345;
	@%p13346 bra 	$L__BB3_4349;
	setp.eq.s32 	%p13347, %r2048, 0;
	setp.gt.s32 	%p13348, %r2047, 0;
	and.pred  	%p13349, %p13348, %p13347;
	@%p13349 bra 	$L__BB3_4349;
	setp.eq.s32 	%p13350, %r2047, 1;
	setp.eq.s32 	%p13351, %r2048, 1;
	and.pred  	%p13352, %p13350, %p13351;
	@%p13352 bra 	$L__BB3_4348;
	ld.global.f64 	%fd22193, [%rd652+24952];
	cvt.u64.u32 	%rd11834, %r21956;
	add.s64 	%rd11835, %rd44, %rd11834;
	cvt.s64.s32 	%rd11836, %r21955;
	add.s64 	%rd11837, %rd45, %rd11836;
	ld.local.s8 	%r20325, [%rd11837+1];
	ld.local.u8 	%r20326, [%rd11835+1];
	ld.local.u8 	%r20327, [%rd11835];
	prmt.b32 	%r20328, %r20327, %r20326, 0x3340U;
	ld.local.u8 	%r20329, [%rd11837];
	prmt.b32 	%r20330, %r20329, 0, 0x3340U;
	prmt.b32 	%r20331, %r20328, %r20330, 0x5410U;
	mov.b32 	%r20332, 334205;
	dp4a.s32.u32 	%r20333, %r20331, %r20332, %r20325;
	mul.wide.s32 	%rd11838, %r20333, 8;
	add.s64 	%rd11839, %rd1, %rd11838;
	ld.global.f64 	%fd22194, [%rd11839+30440];
	add.f64 	%fd22195, %fd22193, %fd22194;
	ld.local.s8 	%r20334, [%rd650+-1];
	ld.local.u8 	%r20335, [%rd649];
	ld.local.u8 	%r20336, [%rd649+-1];
	prmt.b32 	%r20337, %r20336, %r20335, 0x3340U;
	ld.local.u8 	%r20338, [%rd650];
	prmt.b32 	%r20339, %r20338, 0, 0x3340U;
	prmt.b32 	%r20340, %r20337, %r20339, 0x5410U;
	mov.b32 	%r20341, 359705;
	dp4a.s32.u32 	%r20342, %r20340, %r20341, %r20334;
	mul.wide.s32 	%rd11840, %r20342, 8;
	add.s64 	%rd11841, %rd1, %rd11840;
	ld.global.f64 	%fd22196, [%rd11841+30440];
	add.f64 	%fd22197, %fd22195, %fd22196;
	add.s32 	%r20343, %r21956, -1;
	mad.lo.s32 	%r20344, %r20343, %r1899, %r21955;
	add.s32 	%r20345, %r20344, -1;
	mul.wide.s32 	%rd11842, %r20345, 8;
	add.s64 	%rd11843, %rd40, %rd11842;
	ld.local.f64 	%fd22198, [%rd11843];
	add.f64 	%fd22199, %fd22197, %fd22198;
	ld.global.f64 	%fd22200, [%rd652+24232];
	ld.global.f64 	%fd22201, [%rd11839+25440];
	add.f64 	%fd22202, %fd22200, %fd22201;
	ld.global.f64 	%fd22203, [%rd11841+25440];
	add.f64 	%fd22204, %fd22202, %fd22203;
	sub.s32 	%r20346, %r2047, %r2048;
	abs.s32 	%r20347, %r20346;
	cvt.rn.f64.s32 	%fd22205, %r20347;
	fma.rn.f64 	%fd22206, %fd22205, 0dBFEEF3E864B31D04, %fd22204;
	add.s64 	%rd11844, %rd41, %rd11842;
	ld.local.f64 	%fd22207, [%rd11844];
	add.f64 	%fd22208, %fd22207, %fd22206;
	abs.f64 	%fd22209, %fd22199;
	setp.gt.f64 	%p13353, %fd22209, 0d41CDCD64FF800000;
	selp.f64 	%fd23991, 0dBFF0000000000000, %fd22208, %p13353;
	selp.f64 	%fd23990, 0d7FF0000000000000, %fd22199, %p13353;
	bra.uni 	$L__BB3_4354;
$L__BB3_4348:
	cvt.u64.u32 	%rd11845, %r21956;
	add.s64 	%rd11846, %rd44, %rd11845;
	cvt.s64.s32 	%rd11847, %r21955;
	add.s64 	%rd11848, %rd45, %rd11847;
	ld.local.s8 	%r20348, [%rd11848+1];
	ld.local.u8 	%r20349, [%rd11846+1];
	ld.local.u8 	%r20350, [%rd11846];
	prmt.b32 	%r20351, %r20350, %r20349, 0x3340U;
	ld.local.u8 	%r20352, [%rd11848];
	prmt.b32 	%r20353, %r20352, 0, 0x3340U;
	prmt.b32 	%r20354, %r20351, %r20353, 0x5410U;
	mov.b32 	%r20355, 334205;
	dp4a.s32.u32 	%r20356, %r20354, %r20355, %r20348;
	mul.wide.s32 	%rd11849, %r20356, 8;
	add.s64 	%rd11850, %rd1, %rd11849;
	ld.global.f64 	%fd22210, [%rd11850+10000];
	ld.local.s8 	%r20357, [%rd650+-1];
	ld.local.u8 	%r20358, [%rd649];
	ld.local.u8 	%r20359, [%rd649+-1];
	prmt.b32 	%r20360, %r20359, %r20358, 0x3340U;
	ld.local.u8 	%r20361, [%rd650];
	prmt.b32 	%r20362, %r20361, 0, 0x3340U;
	prmt.b32 	%r20363, %r20360, %r20362, 0x5410U;
	mov.b32 	%r20364, 359705;
	dp4a.s32.u32 	%r20365, %r20363, %r20364, %r20357;
	mul.wide.s32 	%rd11851, %r20365, 8;
	add.s64 	%rd11852, %rd1, %rd11851;
	ld.global.f64 	%fd22211, [%rd11852+10000];
	add.f64 	%fd22212, %fd22210, %fd22211;
	add.s32 	%r20366, %r21956, -1;
	mad.lo.s32 	%r20367, %r20366, %r1899, %r21955;
	add.s32 	%r20368, %r20367, -1;
	mul.wide.s32 	%rd11853, %r20368, 8;
	add.s64 	%rd11854, %rd41, %rd11853;
	ld.local.f64 	%fd22213, [%rd11854];
	add.f64 	%fd22214, %fd22212, %fd22213;
	ld.global.f64 	%fd22215, [%rd11850+15000];
	ld.global.f64 	%fd22216, [%rd11852+15000];
	add.f64 	%fd22217, %fd22215, %fd22216;
	add.s64 	%rd11855, %rd40, %rd11853;
	ld.local.f64 	%fd22218, [%rd11855];
	add.f64 	%fd22219, %fd22217, %fd22218;
	abs.f64 	%fd22220, %fd22219;
	setp.gt.f64 	%p13354, %fd22220, 0d41CDCD64FF800000;
	selp.f64 	%fd22221, 0dBFF0000000000000, %fd22214, %p13354;
	selp.f64 	%fd22222, 0d7FF0000000000000, %fd22219, %p13354;
	add.f64 	%fd22223, %fd22222, 0d4069000000000000;
	add.f64 	%fd22224, %fd22221, 0dC016CCCCCCCCCCCD;
	add.f64 	%fd22225, %fd2254, %fd22224;
	div.rn.f64 	%fd22226, %fd22223, %fd22225;
	ld.local.f64 	%fd22227, [%rd651];
	add.f64 	%fd22228, %fd22227, 0d4069000000000000;
	div.rn.f64 	%fd22229, %fd22228, %fd2492;
	setp.ltu.f64 	%p13355, %fd22226, %fd22229;
	selp.f64 	%fd23990, 0d7FF0000000000000, %fd22222, %p13355;
	selp.f64 	%fd23991, 0dBFF0000000000000, %fd22221, %p13355;
	bra.uni 	$L__BB3_4354;
$L__BB3_4349:
	setp.eq.s32 	%p13356, %r2048, 1;
	setp.eq.s32 	%p13357, %r2047, 1;
	or.pred  	%p13358, %p13357, %p13356;
	@%p13358 bra 	$L__BB3_4351;
	ld.global.f64 	%fd22230, [%rd652+25192];
	cvt.u64.u32 	%rd11856, %r21956;
	add.s64 	%rd11857, %rd44, %rd11856;
	ld.local.s8 	%r20369, [%rd11857];
	mul.wide.s32 	%rd11858, %r20369, 5;
	cvt.s64.s32 	%rd11859, %r21955;
	add.s64 	%rd11860, %rd45, %rd11859;
	ld.local.s8 	%rd11861, [%rd11860];
	add.s64 	%rd11862, %rd11858, %rd11861;
	shl.b64 	%rd11863, %rd11862, 3;
	add.s64 	%rd11864, %rd1, %rd11863;
	ld.global.f64 	%fd22231, [%rd11864+45640];
	add.f64 	%fd22232, %fd22230, %fd22231;
	ld.local.s8 	%r20370, [%rd650];
	mul.wide.s32 	%rd11865, %r20370, 5;
	ld.local.s8 	%rd11866, [%rd649];
	add.s64 	%rd11867, %rd11865, %rd11866;
	shl.b64 	%rd11868, %rd11867, 3;
	add.s64 	%rd11869, %rd1, %rd11868;
	ld.global.f64 	%fd22233, [%rd11869+45640];
	add.f64 	%fd22234, %fd22232, %fd22233;
	add.s32 	%r20371, %r21956, -1;
	mad.lo.s32 	%r20372, %r20371, %r1899, %r21955;
	add.s32 	%r20373, %r20372, -1;
	mul.wide.s32 	%rd11870, %r20373, 8;
	add.s64 	%rd11871, %rd40, %rd11870;
	ld.local.f64 	%fd22235, [%rd11871];
	add.f64 	%fd22236, %fd22234, %fd22235;
	ld.global.f64 	%fd22237, [%rd652+24472];
	ld.global.f64 	%fd22238, [%rd11864+45440];
	add.f64 	%fd22239, %fd22237, %fd22238;
	ld.global.f64 	%fd22240, [%rd11869+45440];
	add.f64 	%fd22241, %fd22239, %fd22240;
	add.s64 	%rd11872, %rd41, %rd11870;
	ld.local.f64 	%fd22242, [%rd11872];
	add.f64 	%fd22243, %fd22241, %fd22242;
	abs.f64 	%fd22244, %fd22236;
	setp.gt.f64 	%p13359, %fd22244, 0d41CDCD64FF800000;
	selp.f64 	%fd23991, 0dBFF0000000000000, %fd22243, %p13359;
	selp.f64 	%fd23990, 0d7FF0000000000000, %fd22236, %p13359;
	bra.uni 	$L__BB3_4354;
$L__BB3_4351:
	setp.eq.s32 	%p13360, %r2047, 1;
	setp.eq.s32 	%p13361, %r2048, 1;
	setp.eq.s32 	%p13362, %r2047, 0;
	and.pred  	%p13363, %p13362, %p13361;
	setp.eq.s32 	%p13364, %r2048, 0;
	and.pred  	%p13365, %p13360, %p13364;
	or.pred  	%p13366, %p13363, %p13365;
	mov.f64 	%fd23989, 0d0000000000000000;
	mov.f64 	%fd23988, 0dC0A9300000000000;
	not.pred 	%p13367, %p13366;
	@%p13367 bra 	$L__BB3_4353;
	ld.global.f64 	%fd22247, [%rd653+25192];
	cvt.u64.u32 	%rd11873, %r21956;
	add.s64 	%rd11874, %rd44, %rd11873;
	cvt.s64.s32 	%rd11875, %r21955;
	add.s64 	%rd11876, %rd45, %rd11875;
	ld.local.s8 	%r20374, [%rd649];
	ld.local.u8 	%r20375, [%rd11874];
	ld.local.u8 	%r20376, [%rd650];
	prmt.b32 	%r20377, %r20375, %r20376, 0x3340U;
	ld.local.u8 	%r20378, [%rd11876];
	prmt.b32 	%r20379, %r20378, 0, 0x3340U;
	prmt.b32 	%r20380, %r20377, %r20379, 0x5410U;
	mov.b32 	%r20381, 334205;
	dp4a.s32.u32 	%r20382, %r20380, %r20381, %r20374;
	mul.wide.s32 	%rd11877, %r20382, 8;
	add.s64 	%rd11878, %rd1, %rd11877;
	ld.global.f64 	%fd22248, [%rd11878+5000];
	add.f64 	%fd23989, %fd22247, %fd22248;
	ld.global.f64 	%fd22249, [%rd653+24472];
	ld.global.f64 	%fd22250, [%rd11878];
	add.f64 	%fd23988, %fd22249, %fd22250;
$L__BB3_4353:
	add.s32 	%r20383, %r21956, -1;
	mad.lo.s32 	%r20384, %r20383, %r1899, %r21955;
	add.s32 	%r20385, %r20384, -1;
	mul.wide.s32 	%rd11879, %r20385, 8;
	add.s64 	%rd11880, %rd40, %rd11879;
	ld.local.f64 	%fd22251, [%rd11880];
	add.f64 	%fd22252, %fd23989, %fd22251;
	add.s64 	%rd11881, %rd41, %rd11879;
	ld.local.f64 	%fd22253, [%rd11881];
	add.f64 	%fd22254, %fd23988, %fd22253;
	abs.f64 	%fd22255, %fd22252;
	setp.gt.f64 	%p13368, %fd22255, 0d41CDCD64FF800000;
	selp.f64 	%fd23991, 0dBFF0000000000000, %fd22254, %p13368;
	selp.f64 	%fd23990, 0d7FF0000000000000, %fd22252, %p13368;
$L__BB3_4354:
	abs.f64 	%fd22256, %fd23991;
	max.f64 	%fd22258, %fd2491, %fd22256;
	setp.gt.f64 	%p13369, %fd22258, 0d41CDCD64FF800000;
	sub.f64 	%fd22259, %fd2490, %fd23991;
	abs.f64 	%fd22260, %fd22259;
	setp.geu.f64 	%p13370, %fd22260, 0d3EE4F8B588E368F1;
	or.pred  	%p13371, %p13369, %p13370;
	@%p13371 bra 	$L__BB3_4357;
	ld.local.f64 	%fd22262, [%rd651];
	abs.f64 	%fd22263, %fd22262;
	abs.f64 	%fd22264, %fd23990;
	max.f64 	%fd22266, %fd22263, %fd22264;
	setp.gt.f64 	%p13372, %fd22266, 0d41CDCD64FF800000;
	sub.f64 	%fd22267, %fd22262, %fd23990;
	abs.f64 	%fd22268, %fd22267;
	setp.geu.f64 	%p13373, %fd22268, 0d3EE4F8B588E368F1;
	or.pred  	%p13374, %p13372, %p13373;
	@%p13374 bra 	$L__BB3_4357;
	add.s32 	%r20386, %r21956, -1;
	mul.wide.u32 	%rd11882, %r20386, 4;
	add.s64 	%rd11883, %rd42, %rd11882;
	st.local.u32 	[%rd11883], %r21955;
	mul.wide.s32 	%rd11884, %r21955, 4;
	add.s64 	%rd11885, %rd43, %rd11884;
	st.local.u32 	[%rd11885+-4], %r21956;
	mov.pred 	%p13879, 0;
	mov.u32 	%r21957, %r21955;
	mov.u32 	%r21958, %r21956;
	bra.uni 	$L__BB3_4358;
$L__BB3_4357:
	add.s32 	%r2049, %r21956, -1;
	add.s32 	%r21955, %r21955, 1;
	setp.gt.s32 	%p13377, %r21956, 1;
	setp.lt.s32 	%p13378, %r21955, %r21957;
	and.pred  	%p13379, %p13377, %p13378;
	mov.u32 	%r21956, %r2049;
	@%p13379 bra 	$L__BB3_4344;
$L__BB3_4358:
	add.s32 	%r21954, %r2040, 1;
	setp.lt.u32 	%p13380, %r2040, 32;
	and.pred  	%p13381, %p13879, %p13380;
	@%p13381 bra 	$L__BB3_4342;
$L__BB3_4359:
	cvt.s64.s32 	%rd11886, %r21957;
	add.s64 	%rd11887, %rd45, %rd11886;
	ld.local.u8 	%rs4594, [%rd11887];
	bra.uni 	$L__BB3_4288;
$L__BB3_4360:
	mov.pred 	%p13880, -1;
	min.s32 	%r20387, %r21968, %r21969;
	setp.lt.s32 	%p13383, %r20387, 2;
	@%p13383 bra 	$L__BB3_4363;
	cvt.u64.u32 	%rd11888, %r1827;
	add.s64 	%rd11889, %rd38, %rd11888;
	cvt.u64.u32 	%rd11890, %r1829;
	add.s64 	%rd11891, %rd39, %rd11890;
	cvt.u64.u32 	%rd11892, %r21968;
	add.s64 	%rd11893, %rd39, %rd11892;
	ld.local.s8 	%r20388, [%rd11893];
	ld.local.u8 	%r20389, [%rd11889];
	prmt.b32 	%r20391, %r9710, %r20389, 0x3340U;
	ld.local.u8 	%r20392, [%rd11891];
	prmt.b32 	%r20393, %r20392, 0, 0x3340U;
	prmt.b32 	%r20394, %r20391, %r20393, 0x5410U;
	mov.b32 	%r20395, 359705;
	dp4a.s32.u32 	%r20396, %r20394, %r20395, %r20388;
	mul.wide.s32 	%rd11894, %r20396, 8;
	add.s64 	%rd11895, %rd1, %rd11894;
	ld.global.f64 	%fd22270, [%rd11895];
	sub.s32 	%r20397, %r1828, %r1745;
	add.s32 	%r2056, %r21968, -2;
	add.s32 	%r20398, %r2056, %r20397;
	mul.wide.s32 	%rd11896, %r20398, 8;
	add.s64 	%rd11897, %rd35, %rd11896;
	ld.local.f64 	%fd22271, [%rd11897];
	add.f64 	%fd22272, %fd22270, %fd22271;
	abs.f64 	%fd22273, %fd22272;
	max.f64 	%fd22275, %fd2244, %fd22273;
	setp.gt.f64 	%p13385, %fd22275, 0d41CDCD64FF800000;
	sub.f64 	%fd22276, %fd2243, %fd22272;
	abs.f64 	%fd22277, %fd22276;
	setp.geu.f64 	%p13386, %fd22277, 0d3EE4F8B588E368F1;
	or.pred  	%p13387, %p13385, %p13386;
	@%p13387 bra 	$L__BB3_4363;
	add.s32 	%r20399, %r21969, -2;
	mul.wide.u32 	%rd11898, %r20399, 4;
	add.s64 	%rd11899, %rd36, %rd11898;
	st.local.u32 	[%rd11899], %r1829;
	mul.wide.u32 	%rd11900, %r2056, 4;
	add.s64 	%rd11901, %rd37, %rd11900;
	st.local.u32 	[%rd11901], %r1827;
	mov.pred 	%p13880, 0;
	mov.u32 	%r21968, %r1829;
	mov.u32 	%r21969, %r1827;
$L__BB3_4363:
	not.pred 	%p13389, %p13880;
	@%p13389 bra 	$L__BB3_4382;
	mov.b32 	%r21965, 3;
$L__BB3_4365:
	mov.u32 	%r2061, %r21965;
	add.s32 	%r2062, %r21969, -1;
	sub.s32 	%r20401, %r21968, %r2061;
	add.s32 	%r20402, %r20401, 1;
	setp.gt.u32 	%p13391, %r20401, 2147483646;
	abs.s32 	%r20403, %r20401;
	selp.b32 	%r2063, %r20403, 0, %p13391;
	sub.s32 	%r21967, %r2062, %r2063;
	selp.b32 	%r21966, 1, %r20402, %p13391;
	setp.lt.s32 	%p13392, %r21967, 1;
	setp.ge.s32 	%p13393, %r21966, %r21968;
	mov.pred 	%p13881, -1;
	or.pred  	%p13394, %p13392, %p13393;
	@%p13394 bra 	$L__BB3_4381;
	cvt.s64.s32 	%rd11902, %r21968;
	add.s64 	%rd654, %rd39, %rd11902;
	add.s32 	%r20405, %r21968, -1;
	cvt.s64.s32 	%rd11903, %r21969;
	add.s64 	%rd655, %rd38, %rd11903;
	mad.lo.s32 	%r20406, %r2062, %r1745, %r20405;
	mul.wide.s32 	%rd11904, %r20406, 8;
	add.s64 	%rd656, %rd34, %rd11904;
	add.s64 	%rd11905, %rd35, %rd11904;
	ld.local.f64 	%fd2507, [%rd11905];
	abs.f64 	%fd2508, %fd2507;
	add.s32 	%r20407, %r20405, %r2063;
	sub.s32 	%r20408, %r20407, %r21966;
	mul.wide.s32 	%rd11906, %r20408, 8;
	add.s64 	%rd657, %rd1, %rd11906;
	add.f64 	%fd22279, %fd2507, 0dC016CCCCCCCCCCCD;
	add.f64 	%fd2509, %fd2015, %fd22279;
	mul.wide.u32 	%rd11907, %r20408, 8;
	add.s64 	%rd658, %rd1, %rd11907;
$L__BB3_4367:
	not.b32 	%r20409, %r21967;
	add.s32 	%r2068, %r21969, %r20409;
	not.b32 	%r20410, %r21966;
	add.s32 	%r2069, %r21968, %r20410;
	setp.eq.s32 	%p13395, %r2068, 0;
	setp.gt.s32 	%p13396, %r2069, 0;
	and.pred  	%p13397, %p13395, %p13396;
	@%p13397 bra 	$L__BB3_4372;
	setp.eq.s32 	%p13398, %r2069, 0;
	setp.gt.s32 	%p13399, %r2068, 0;
	and.pred  	%p13400, %p13399, %p13398;
	@%p13400 bra 	$L__BB3_4372;
	setp.eq.s32 	%p13401, %r2068, 1;
	setp.eq.s32 	%p13402, %r2069, 1;
	and.pred  	%p13403, %p13401, %p13402;
	@%p13403 bra 	$L__BB3_4371;
	ld.global.f64 	%fd22280, [%rd657+24952];
	cvt.u64.u32 	%rd11908, %r21967;
	add.s64 	%rd11909, %rd38, %rd11908;
	cvt.s64.s32 	%rd11910, %r21966;
	add.s64 	%rd11911, %rd39, %rd11910;
	ld.local.s8 	%r20411, [%rd11911+1];
	ld.local.u8 	%r20412, [%rd11909+1];
	ld.local.u8 	%r20413, [%rd11909];
	prmt.b32 	%r20414, %r20413, %r20412, 0x3340U;
	ld.local.u8 	%r20415, [%rd11911];
	prmt.b32 	%r20416, %r20415, 0, 0x3340U;
	prmt.b32 	%r20417, %r20414, %r20416, 0x5410U;
	mov.b32 	%r20418, 334205;
	dp4a.s32.u32 	%r20419, %r20417, %r20418, %r20411;
	mul.wide.s32 	%rd11912, %r20419, 8;
	add.s64 	%rd11913, %rd1, %rd11912;
	ld.global.f64 	%fd22281, [%rd11913+30440];
	add.f64 	%fd22282, %fd22280, %fd22281;
	ld.local.s8 	%r20420, [%rd655+-1];
	ld.local.u8 	%r20421, [%rd654];
	ld.local.u8 	%r20422, [%rd654+-1];
	prmt.b32 	%r20423, %r20422, %r20421, 0x3340U;
	ld.local.u8 	%r20424, [%rd655];
	prmt.b32 	%r20425, %r20424, 0, 0x3340U;
	prmt.b32 	%r20426, %r20423, %r20425, 0x5410U;
	mov.b32 	%r20427, 359705;
	dp4a.s32.u32 	%r20428, %r20426, %r20427, %r20420;
	mul.wide.s32 	%rd11914, %r20428, 8;
	add.s64 	%rd11915, %rd1, %rd11914;
	ld.global.f64 	%fd22283, [%rd11915+30440];
	add.f64 	%fd22284, %fd22282, %fd22283;
	add.s32 	%r20429, %r21967, -1;
	mad.lo.s32 	%r20430, %r20429, %r1745, %r21966;
	add.s32 	%r20431, %r20430, -1;
	mul.wide.s32 	%rd11916, %r20431, 8;
	add.s64 	%rd11917, %rd34, %rd11916;
	ld.local.f64 	%fd22285, [%rd11917];
	add.f64 	%fd22286, %fd22284, %fd22285;
	ld.global.f64 	%fd22287, [%rd657+24232];
	ld.global.f64 	%fd22288, [%rd11913+25440];
	add.f64 	%fd22289, %fd22287, %fd22288;
	ld.global.f64 	%fd22290, [%rd11915+25440];
	add.f64 	%fd22291, %fd22289, %fd22290;
	sub.s32 	%r20432, %r2068, %r2069;
	abs.s32 	%r20433, %r20432;
	cvt.rn.f64.s32 	%fd22292, %r20433;
	fma.rn.f64 	%fd22293, %fd22292, 0dBFEEF3E864B31D04, %fd22291;
	add.s64 	%rd11918, %rd35, %rd11916;
	ld.local.f64 	%fd22294, [%rd11918];
	add.f64 	%fd22295, %fd22294, %fd22293;
	abs.f64 	%fd22296, %fd22286;
	setp.gt.f64 	%p13404, %fd22296, 0d41CDCD64FF800000;
	selp.f64 	%fd23995, 0dBFF0000000000000, %fd22295, %p13404;
	selp.f64 	%fd23994, 0d7FF0000000000000, %fd22286, %p13404;
	bra.uni 	$L__BB3_4377;
$L__BB3_4371:
	cvt.u64.u32 	%rd11919, %r21967;
	add.s64 	%rd11920, %rd38, %rd11919;
	cvt.s64.s32 	%rd11921, %r21966;
	add.s64 	%rd11922, %rd39, %rd11921;
	ld.local.s8 	%r20434, [%rd11922+1];
	ld.local.u8 	%r20435, [%rd11920+1];
	ld.local.u8 	%r20436, [%rd11920];
	prmt.b32 	%r20437, %r20436, %r20435, 0x3340U;
	ld.local.u8 	%r20438, [%rd11922];
	prmt.b32 	%r20439, %r20438, 0, 0x3340U;
	prmt.b32 	%r20440, %r20437, %r20439, 0x5410U;
	mov.b32 	%r20441, 334205;
	dp4a.s32.u32 	%r20442, %r20440, %r20441, %r20434;
	mul.wide.s32 	%rd11923, %r20442, 8;
	add.s64 	%rd11924, %rd1, %rd11923;
	ld.global.f64 	%fd22297, [%rd11924+10000];
	ld.local.s8 	%r20443, [%rd655+-1];
	ld.local.u8 	%r20444, [%rd654];
	ld.local.u8 	%r20445, [%rd654+-1];
	prmt.b32 	%r20446, %r20445, %r20444, 0x3340U;
	ld.local.u8 	%r20447, [%rd655];
	prmt.b32 	%r20448, %r20447, 0, 0x3340U;
	prmt.b32 	%r20449, %r20446, %r20448, 0x5410U;
	mov.b32 	%r20450, 359705;
	dp4a.s32.u32 	%r20451, %r20449, %r20450, %r20443;
	mul.wide.s32 	%rd11925, %r20451, 8;
	add.s64 	%rd11926, %rd1, %rd11925;
	ld.global.f64 	%fd22298, [%rd11926+10000];
	add.f64 	%fd22299, %fd22297, %fd22298;
	add.s32 	%r20452, %r21967, -1;
	mad.lo.s32 	%r20453, %r20452, %r1745, %r21966;
	add.s32 	%r20454, %r20453, -1;
	mul.wide.s32 	%rd11927, %r20454, 8;
	add.s64 	%rd11928, %rd35, %rd11927;
	ld.local.f64 	%fd22300, [%rd11928];
	add.f64 	%fd22301, %fd22299, %fd22300;
	ld.global.f64 	%fd22302, [%rd11924+15000];
	ld.global.f64 	%fd22303, [%rd11926+15000];
	add.f64 	%fd22304, %fd22302, %fd22303;
	add.s64 	%rd11929, %rd34, %rd11927;
	ld.local.f64 	%fd22305, [%rd11929];
	add.f64 	%fd22306, %fd22304, %fd22305;
	abs.f64 	%fd22307, %fd22306;
	setp.gt.f64 	%p13405, %fd22307, 0d41CDCD64FF800000;
	selp.f64 	%fd22308, 0dBFF0000000000000, %fd22301, %p13405;
	selp.f64 	%fd22309, 0d7FF0000000000000, %fd22306, %p13405;
	add.f64 	%fd22310, %fd22309, 0d4069000000000000;
	add.f64 	%fd22311, %fd22308, 0dC016CCCCCCCCCCCD;
	add.f64 	%fd22312, %fd2015, %fd22311;
	div.rn.f64 	%fd22313, %fd22310, %fd22312;
	ld.local.f64 	%fd22314, [%rd656];
	add.f64 	%fd22315, %fd22314, 0d4069000000000000;
	div.rn.f64 	%fd22316, %fd22315, %fd2509;
	setp.ltu.f64 	%p13406, %fd22313, %fd22316;
	selp.f64 	%fd23994, 0d7FF0000000000000, %fd22309, %p13406;
	selp.f64 	%fd23995, 0dBFF0000000000000, %fd22308, %p13406;
	bra.uni 	$L__BB3_4377;
$L__BB3_4372:
	setp.eq.s32 	%p13407, %r2069, 1;
	setp.eq.s32 	%p13408, %r2068, 1;
	or.pred  	%p13409, %p13408, %p13407;
	@%p13409 bra 	$L__BB3_4374;
	ld.global.f64 	%fd22317, [%rd657+25192];
	cvt.u64.u32 	%rd11930, %r21967;
	add.s64 	%rd11931, %rd38, %rd11930;
	ld.local.s8 	%r20455, [%rd11931];
	mul.wide.s32 	%rd11932, %r20455, 5;
	cvt.s64.s32 	%rd11933, %r21966;
	add.s64 	%rd11934, %rd39, %rd11933;
	ld.local.s8 	%rd11935, [%rd11934];
	add.s64 	%rd11936, %rd11932, %rd11935;
	shl.b64 	%rd11937, %rd11936, 3;
	add.s64 	%rd11938, %rd1, %rd11937;
	ld.global.f64 	%fd22318, [%rd11938+45640];
	add.f64 	%fd22319, %fd22317, %fd22318;
	ld.local.s8 	%r20456, [%rd655];
	mul.wide.s32 	%rd11939, %r20456, 5;
	ld.local.s8 	%rd11940, [%rd654];
	add.s64 	%rd11941, %rd11939, %rd11940;
	shl.b64 	%rd11942, %rd11941, 3;
	add.s64 	%rd11943, %rd1, %rd11942;
	ld.global.f64 	%fd22320, [%rd11943+45640];
	add.f64 	%fd22321, %fd22319, %fd22320;
	add.s32 	%r20457, %r21967, -1;
	mad.lo.s32 	%r20458, %r20457, %r1745, %r21966;
	add.s32 	%r20459, %r20458, -1;
	mul.wide.s32 	%rd11944, %r20459, 8;
	add.s64 	%rd11945, %rd34, %rd11944;
	ld.local.f64 	%fd22322, [%rd11945];
	add.f64 	%fd22323, %fd22321, %fd22322;
	ld.global.f64 	%fd22324, [%rd657+24472];
	ld.global.f64 	%fd22325, [%rd11938+45440];
	add.f64 	%fd22326, %fd22324, %fd22325;
	ld.global.f64 	%fd22327, [%rd11943+45440];
	add.f64 	%fd22328, %fd22326, %fd22327;
	add.s64 	%rd11946, %rd35, %rd11944;
	ld.local.f64 	%fd22329, [%rd11946];
	add.f64 	%fd22330, %fd22328, %fd22329;
	abs.f64 	%fd22331, %fd22323;
	setp.gt.f64 	%p13410, %fd22331, 0d41CDCD64FF800000;
	selp.f64 	%fd23995, 0dBFF0000000000000, %fd22330, %p13410;
	selp.f64 	%fd23994, 0d7FF0000000000000, %fd22323, %p13410;
	bra.uni 	$L__BB3_4377;
$L__BB3_4374:
	setp.eq.s32 	%p13411, %r2068, 1;
	setp.eq.s32 	%p13412, %r2069, 1;
	setp.eq.s32 	%p13413, %r2068, 0;
	and.pred  	%p13414, %p13413, %p13412;
	setp.eq.s32 	%p13415, %r2069, 0;
	and.pred  	%p13416, %p13411, %p13415;
	or.pred  	%p13417, %p13414, %p13416;
	mov.f64 	%fd23993, 0d0000000000000000;
	mov.f64 	%fd23992, 0dC0A9300000000000;
	not.pred 	%p13418, %p13417;
	@%p13418 bra 	$L__BB3_4376;
	ld.global.f64 	%fd22334, [%rd658+25192];
	cvt.u64.u32 	%rd11947, %r21967;
	add.s64 	%rd11948, %rd38, %rd11947;
	cvt.s64.s32 	%rd11949, %r21966;
	add.s64 	%rd11950, %rd39, %rd11949;
	ld.local.s8 	%r20460, [%rd654];
	ld.local.u8 	%r20461, [%rd11948];
	ld.local.u8 	%r20462, [%rd655];
	prmt.b32 	%r20463, %r20461, %r20462, 0x3340U;
	ld.local.u8 	%r20464, [%rd11950];
	prmt.b32 	%r20465, %r20464, 0, 0x3340U;
	prmt.b32 	%r20466, %r20463, %r20465, 0x5410U;
	mov.b32 	%r20467, 334205;
	dp4a.s32.u32 	%r20468, %r20466, %r20467, %r20460;
	mul.wide.s32 	%rd11951, %r20468, 8;
	add.s64 	%rd11952, %rd1, %rd11951;
	ld.global.f64 	%fd22335, [%rd11952+5000];
	add.f64 	%fd23993, %fd22334, %fd22335;
	ld.global.f64 	%fd22336, [%rd658+24472];
	ld.global.f64 	%fd22337, [%rd11952];
	add.f64 	%fd23992, %fd22336, %fd22337;
$L__BB3_4376:
	add.s32 	%r20469, %r21967, -1;
	mad.lo.s32 	%r20470, %r20469, %r1745, %r21966;
	add.s32 	%r20471, %r20470, -1;
	mul.wide.s32 	%rd11953, %r20471, 8;
	add.s64 	%rd11954, %rd34, %rd11953;
	ld.local.f64 	%fd22338, [%rd11954];
	add.f64 	%fd22339, %fd23993, %fd22338;
	add.s64 	%rd11955, %rd35, %rd11953;
	ld.local.f64 	%fd22340, [%rd11955];
	add.f64 	%fd22341, %fd23992, %fd22340;
	abs.f64 	%fd22342, %fd22339;
	setp.gt.f64 	%p13419, %fd22342, 0d41CDCD64FF800000;
	selp.f64 	%fd23995, 0dBFF0000000000000, %fd22341, %p13419;
	selp.f64 	%fd23994, 0d7FF0000000000000, %fd22339, %p13419;
$L__BB3_4377:
	abs.f64 	%fd22343, %fd23995;
	max.f64 	%fd22345, %fd2508, %fd22343;
	setp.gt.f64 	%p13420, %fd22345, 0d41CDCD64FF800000;
	sub.f64 	%fd22346, %fd2507, %fd23995;
	abs.f64 	%fd22347, %fd22346;
	setp.geu.f64 	%p13421, %fd22347, 0d3EE4F8B588E368F1;
	or.pred  	%p13422, %p13420, %p13421;
	@%p13422 bra 	$L__BB3_4380;
	ld.local.f64 	%fd22349, [%rd656];
	abs.f64 	%fd22350, %fd22349;
	abs.f64 	%fd22351, %fd23994;
	max.f64 	%fd22353, %fd22350, %fd22351;
	setp.gt.f64 	%p13423, %fd22353, 0d41CDCD64FF800000;
	sub.f64 	%fd22354, %fd22349, %fd23994;
	abs.f64 	%fd22355, %fd22354;
	setp.geu.f64 	%p13424, %fd22355, 0d3EE4F8B588E368F1;
	or.pred  	%p13425, %p13423, %p13424;
	@%p13425 bra 	$L__BB3_4380;
	add.s32 	%r20472, %r21967, -1;
	mul.wide.u32 	%rd11956, %r20472, 4;
	add.s64 	%rd11957, %rd36, %rd11956;
	st.local.u32 	[%rd11957], %r21966;
	mul.wide.s32 	%rd11958, %r21966, 4;
	add.s64 	%rd11959, %rd37, %rd11958;
	st.local.u32 	[%rd11959+-4], %r21967;
	mov.pred 	%p13881, 0;
	mov.u32 	%r21968, %r21966;
	mov.u32 	%r21969, %r21967;
	bra.uni 	$L__BB3_4381;
$L__BB3_4380:
	add.s32 	%r2070, %r21967, -1;
	add.s32 	%r21966, %r21966, 1;
	setp.gt.s32 	%p13428, %r21967, 1;
	setp.lt.s32 	%p13429, %r21966, %r21968;
	and.pred  	%p13430, %p13428, %p13429;
	mov.u32 	%r21967, %r2070;
	@%p13430 bra 	$L__BB3_4367;
$L__BB3_4381:
	add.s32 	%r21965, %r2061, 1;
	setp.lt.u32 	%p13431, %r2061, 32;
	and.pred  	%p13432, %p13881, %p13431;
	@%p13432 bra 	$L__BB3_4365;
$L__BB3_4382:
	cvt.s64.s32 	%rd11960, %r21968;
	add.s64 	%rd11961, %rd39, %rd11960;
	ld.local.u8 	%rs4579, [%rd11961];
	bra.uni 	$L__BB3_3927;
$L__BB3_4383:
	mov.pred 	%p13882, -1;
	min.s32 	%r20473, %r21979, %r21980;
	setp.lt.s32 	%p13434, %r20473, 2;
	@%p13434 bra 	$L__BB3_4386;
	cvt.u64.u32 	%rd11962, %r1673;
	add.s64 	%rd11963, %rd32, %rd11962;
	cvt.u64.u32 	%rd11964, %r1675;
	add.s64 	%rd11965, %rd33, %rd11964;
	cvt.u64.u32 	%rd11966, %r21979;
	add.s64 	%rd11967, %rd33, %rd11966;
	ld.local.s8 	%r20474, [%rd11967];
	ld.local.u8 	%r20475, [%rd11963];
	prmt.b32 	%r20477, %r9290, %r20475, 0x3340U;
	ld.local.u8 	%r20478, [%rd11965];
	prmt.b32 	%r20479, %r20478, 0, 0x3340U;
	prmt.b32 	%r20480, %r20477, %r20479, 0x5410U;
	mov.b32 	%r20481, 359705;
	dp4a.s32.u32 	%r20482, %r20480, %r20481, %r20474;
	mul.wide.s32 	%rd11968, %r20482, 8;
	add.s64 	%rd11969, %rd1, %rd11968;
	ld.global.f64 	%fd22357, [%rd11969];
	sub.s32 	%r20483, %r1674, %r1591;
	add.s32 	%r2077, %r21979, -2;
	add.s32 	%r20484, %r2077, %r20483;
	mul.wide.s32 	%rd11970, %r20484, 8;
	add.s64 	%rd11971, %rd29, %rd11970;
	ld.local.f64 	%fd22358, [%rd11971];
	add.f64 	%fd22359, %fd22357, %fd22358;
	abs.f64 	%fd22360, %fd22359;
	max.f64 	%fd22362, %fd2005, %fd22360;
	setp.gt.f64 	%p13436, %fd22362, 0d41CDCD64FF800000;
	sub.f64 	%fd22363, %fd2004, %fd22359;
	abs.f64 	%fd22364, %fd22363;
	setp.geu.f64 	%p13437, %fd22364, 0d3EE4F8B588E368F1;
	or.pred  	%p13438, %p13436, %p13437;
	@%p13438 bra 	$L__BB3_4386;
	add.s32 	%r20485, %r21980, -2;
	mul.wide.u32 	%rd11972, %r20485, 4;
	add.s64 	%rd11973, %rd30, %rd11972;
	st.local.u32 	[%rd11973], %r1675;
	mul.wide.u32 	%rd11974, %r2077, 4;
	add.s64 	%rd11975, %rd31, %rd11974;
	st.local.u32 	[%rd11975], %r1673;
	mov.pred 	%p13882, 0;
	mov.u32 	%r21979, %r1675;
	mov.u32 	%r21980, %r1673;
$L__BB3_4386:
	not.pred 	%p13440, %p13882;
	@%p13440 bra 	$L__BB3_4405;
	mov.b32 	%r21976, 3;
$L__BB3_4388:
	mov.u32 	%r2082, %r21976;
	add.s32 	%r2083, %r21980, -1;
	sub.s32 	%r20487, %r21979, %r2082;
	add.s32 	%r20488, %r20487, 1;
	setp.gt.u32 	%p13442, %r20487, 2147483646;
	abs.s32 	%r20489, %r20487;
	selp.b32 	%r2084, %r20489, 0, %p13442;
	sub.s32 	%r21978, %r2083, %r2084;
	selp.b32 	%r21977, 1, %r20488, %p13442;
	setp.lt.s32 	%p13443, %r21978, 1;
	setp.ge.s32 	%p13444, %r21977, %r21979;
	mov.pred 	%p13883, -1;
	or.pred  	%p13445, %p13443, %p13444;
	@%p13445 bra 	$L__BB3_4404;
	cvt.s64.s32 	%rd11976, %r21979;
	add.s64 	%rd659, %rd33, %rd11976;
	add.s32 	%r20491, %r21979, -1;
	cvt.s64.s32 	%rd11977, %r21980;
	add.s64 	%rd660, %rd32, %rd11977;
	mad.lo.s32 	%r20492, %r2083, %r1591, %r20491;
	mul.wide.s32 	%rd11978, %r20492, 8;
	add.s64 	%rd661, %rd28, %rd11978;
	add.s64 	%rd11979, %rd29, %rd11978;
	ld.local.f64 	%fd2524, [%rd11979];
	abs.f64 	%fd2525, %fd2524;
	add.s32 	%r20493, %r20491, %r2084;
	sub.s32 	%r20494, %r20493, %r21977;
	mul.wide.s32 	%rd11980, %r20494, 8;
	add.s64 	%rd662, %rd1, %rd11980;
	add.f64 	%fd22366, %fd2524, 0dC016CCCCCCCCCCCD;
	add.f64 	%fd2526, %fd1776, %fd22366;
	mul.wide.u32 	%rd11981, %r20494, 8;
	add.s64 	%rd663, %rd1, %rd11981;
$L__BB3_4390:
	not.b32 	%r20495, %r21978;
	add.s32 	%r2089, %r21980, %r20495;
	not.b32 	%r20496, %r21977;
	add.s32 	%r2090, %r21979, %r20496;
	setp.eq.s32 	%p13446, %r2089, 0;
	setp.gt.s32 	%p13447, %r2090, 0;
	and.pred  	%p13448, %p13446, %p13447;
	@%p13448 bra 	$L__BB3_4395;
	setp.eq.s32 	%p13449, %r2090, 0;
	setp.gt.s32 	%p13450, %r2089, 0;
	and.pred  	%p13451, %p13450, %p13449;
	@%p13451 bra 	$L__BB3_4395;
	setp.eq.s32 	%p13452, %r2089, 1;
	setp.eq.s32 	%p13453, %r2090, 1;
	and.pred  	%p13454, %p13452, %p13453;
	@%p13454 bra 	$L__BB3_4394;
	ld.global.f64 	%fd22367, [%rd662+24952];
	cvt.u64.u32 	%rd11982, %r21978;
	add.s64 	%rd11983, %rd32, %rd11982;
	cvt.s64.s32 	%rd11984, %r21977;
	add.s64 	%rd11985, %rd33, %rd11984;
	ld.local.s8 	%r20497, [%rd11985+1];
	ld.local.u8 	%r20498, [%rd11983+1];
	ld.local.u8 	%r20499, [%rd11983];
	prmt.b32 	%r20500, %r20499, %r20498, 0x3340U;
	ld.local.u8 	%r20501, [%rd11985];
	prmt.b32 	%r20502, %r20501, 0, 0x3340U;
	prmt.b32 	%r20503, %r20500, %r20502, 0x5410U;
	mov.b32 	%r20504, 334205;
	dp4a.s32.u32 	%r20505, %r20503, %r20504, %r20497;
	mul.wide.s32 	%rd11986, %r20505, 8;
	add.s64 	%rd11987, %rd1, %rd11986;
	ld.global.f64 	%fd22368, [%rd11987+30440];
	add.f64 	%fd22369, %fd22367, %fd22368;
	ld.local.s8 	%r20506, [%rd660+-1];
	ld.local.u8 	%r20507, [%rd659];
	ld.local.u8 	%r20508, [%rd659+-1];
	prmt.b32 	%r20509, %r20508, %r20507, 0x3340U;
	ld.local.u8 	%r20510, [%rd660];
	prmt.b32 	%r20511, %r20510, 0, 0x3340U;
	prmt.b32 	%r20512, %r20509, %r20511, 0x5410U;
	mov.b32 	%r20513, 359705;
	dp4a.s32.u32 	%r20514, %r20512, %r20513, %r20506;
	mul.wide.s32 	%rd11988, %r20514, 8;
	add.s64 	%rd11989, %rd1, %rd11988;
	ld.global.f64 	%fd22370, [%rd11989+30440];
	add.f64 	%fd22371, %fd22369, %fd22370;
	add.s32 	%r20515, %r21978, -1;
	mad.lo.s32 	%r20516, %r20515, %r1591, %r21977;
	add.s32 	%r20517, %r20516, -1;
	mul.wide.s32 	%rd11990, %r20517, 8;
	add.s64 	%rd11991, %rd28, %rd11990;
	ld.local.f64 	%fd22372, [%rd11991];
	add.f64 	%fd22373, %fd22371, %fd22372;
	ld.global.f64 	%fd22374, [%rd662+24232];
	ld.global.f64 	%fd22375, [%rd11987+25440];
	add.f64 	%fd22376, %fd22374, %fd22375;
	ld.global.f64 	%fd22377, [%rd11989+25440];
	add.f64 	%fd22378, %fd22376, %fd22377;
	sub.s32 	%r20518, %r2089, %r2090;
	abs.s32 	%r20519, %r20518;
	cvt.rn.f64.s32 	%fd22379, %r20519;
	fma.rn.f64 	%fd22380, %fd22379, 0dBFEEF3E864B31D04, %fd22378;
	add.s64 	%rd11992, %rd29, %rd11990;
	ld.local.f64 	%fd22381, [%rd11992];
	add.f64 	%fd22382, %fd22381, %fd22380;
	abs.f64 	%fd22383, %fd22373;
	setp.gt.f64 	%p13455, %fd22383, 0d41CDCD64FF800000;
	selp.f64 	%fd23999, 0dBFF0000000000000, %fd22382, %p13455;
	selp.f64 	%fd23998, 0d7FF0000000000000, %fd22373, %p13455;
	bra.uni 	$L__BB3_4400;
$L__BB3_4394:
	cvt.u64.u32 	%rd11993, %r21978;
	add.s64 	%rd11994, %rd32, %rd11993;
	cvt.s64.s32 	%rd11995, %r21977;
	add.s64 	%rd11996, %rd33, %rd11995;
	ld.local.s8 	%r20520, [%rd11996+1];
	ld.local.u8 	%r20521, [%rd11994+1];
	ld.local.u8 	%r20522, [%rd11994];
	prmt.b32 	%r20523, %r20522, %r20521, 0x3340U;
	ld.local.u8 	%r20524, [%rd11996];
	prmt.b32 	%r20525, %r20524, 0, 0x3340U;
	prmt.b32 	%r20526, %r20523, %r20525, 0x5410U;
	mov.b32 	%r20527, 334205;
	dp4a.s32.u32 	%r20528, %r20526, %r20527, %r20520;
	mul.wide.s32 	%rd11997, %r20528, 8;
	add.s64 	%rd11998, %rd1, %rd11997;
	ld.global.f64 	%fd22384, [%rd11998+10000];
	ld.local.s8 	%r20529, [%rd660+-1];
	ld.local.u8 	%r20530, [%rd659];
	ld.local.u8 	%r20531, [%rd659+-1];
	prmt.b32 	%r20532, %r20531, %r20530, 0x3340U;
	ld.local.u8 	%r20533, [%rd660];
	prmt.b32 	%r20534, %r20533, 0, 0x3340U;
	prmt.b32 	%r20535, %r20532, %r20534, 0x5410U;
	mov.b32 	%r20536, 359705;
	dp4a.s32.u32 	%r20537, %r20535, %r20536, %r20529;
	mul.wide.s32 	%rd11999, %r20537, 8;
	add.s64 	%rd12000, %rd1, %rd11999;
	ld.global.f64 	%fd22385, [%rd12000+10000];
	add.f64 	%fd22386, %fd22384, %fd22385;
	add.s32 	%r20538, %r21978, -1;
	mad.lo.s32 	%r20539, %r20538, %r1591, %r21977;
	add.s32 	%r20540, %r20539, -1;
	mul.wide.s32 	%rd12001, %r20540, 8;
	add.s64 	%rd12002, %rd29, %rd12001;
	ld.local.f64 	%fd22387, [%rd12002];
	add.f64 	%fd22388, %fd22386, %fd22387;
	ld.global.f64 	%fd22389, [%rd11998+15000];
	ld.global.f64 	%fd22390, [%rd12000+15000];
	add.f64 	%fd22391, %fd22389, %fd22390;
	add.s64 	%rd12003, %rd28, %rd12001;
	ld.local.f64 	%fd22392, [%rd12003];
	add.f64 	%fd22393, %fd22391, %fd22392;
	abs.f64 	%fd22394, %fd22393;
	setp.gt.f64 	%p13456, %fd22394, 0d41CDCD64FF800000;
	selp.f64 	%fd22395, 0dBFF0000000000000, %fd22388, %p13456;
	selp.f64 	%fd22396, 0d7FF0000000000000, %fd22393, %p13456;
	add.f64 	%fd22397, %fd22396, 0d4069000000000000;
	add.f64 	%fd22398, %fd22395, 0dC016CCCCCCCCCCCD;
	add.f64 	%fd22399, %fd1776, %fd22398;
	div.rn.f64 	%fd22400, %fd22397, %fd22399;
	ld.local.f64 	%fd22401, [%rd661];
	add.f64 	%fd22402, %fd22401, 0d4069000000000000;
	div.rn.f64 	%fd22403, %fd22402, %fd2526;
	setp.ltu.f64 	%p13457, %fd22400, %fd22403;
	selp.f64 	%fd23998, 0d7FF0000000000000, %fd22396, %p13457;
	selp.f64 	%fd23999, 0dBFF0000000000000, %fd22395, %p13457;
	bra.uni 	$L__BB3_4400;
$L__BB3_4395:
	setp.eq.s32 	%p13458, %r2090, 1;
	setp.eq.s32 	%p13459, %r2089, 1;
	or.pred  	%p13460, %p13459, %p13458;
	@%p13460 bra 	$L__BB3_4397;
	ld.global.f64 	%fd22404, [%rd662+25192];
	cvt.u64.u32 	%rd12004, %r21978;
	add.s64 	%rd12005, %rd32, %rd12004;
	ld.local.s8 	%r20541, [%rd12005];
	mul.wide.s32 	%rd12006, %r20541, 5;
	cvt.s64.s32 	%rd12007, %r21977;
	add.s64 	%rd12008, %rd33, %rd12007;
	ld.local.s8 	%rd12009, [%rd12008];
	add.s64 	%rd12010, %rd12006, %rd12009;
	shl.b64 	%rd12011, %rd12010, 3;
	add.s64 	%rd12012, %rd1, %rd12011;
	ld.global.f64 	%fd22405, [%rd12012+45640];
	add.f64 	%fd22406, %fd22404, %fd22405;
	ld.local.s8 	%r20542, [%rd660];
	mul.wide.s32 	%rd12013, %r20542, 5;
	ld.local.s8 	%rd12014, [%rd659];
	add.s64 	%rd12015, %rd12013, %rd12014;
	shl.b64 	%rd12016, %rd12015, 3;
	add.s64 	%rd12017, %rd1, %rd12016;
	ld.global.f64 	%fd22407, [%rd12017+45640];
	add.f64 	%fd22408, %fd22406, %fd22407;
	add.s32 	%r20543, %r21978, -1;
	mad.lo.s32 	%r20544, %r20543, %r1591, %r21977;
	add.s32 	%r20545, %r20544, -1;
	mul.wide.s32 	%rd12018, %r20545, 8;
	add.s64 	%rd12019, %rd28, %rd12018;
	ld.local.f64 	%fd22409, [%rd12019];
	add.f64 	%fd22410, %fd22408, %fd22409;
	ld.global.f64 	%fd22411, [%rd662+24472];
	ld.global.f64 	%fd22412, [%rd12012+45440];
	add.f64 	%fd22413, %fd22411, %fd22412;
	ld.global.f64 	%fd22414, [%rd12017+45440];
	add.f64 	%fd22415, %fd22413, %fd22414;
	add.s64 	%rd12020, %rd29, %rd12018;
	ld.local.f64 	%fd22416, [%rd12020];
	add.f64 	%fd22417, %fd22415, %fd22416;
	abs.f64 	%fd22418, %fd22410;
	setp.gt.f64 	%p13461, %fd22418, 0d41CDCD64FF800000;
	selp.f64 	%fd23999, 0dBFF0000000000000, %fd22417, %p13461;
	selp.f64 	%fd23998, 0d7FF0000000000000, %fd22410, %p13461;
	bra.uni 	$L__BB3_4400;
$L__BB3_4397:
	setp.eq.s32 	%p13462, %r2089, 1;
	setp.eq.s32 	%p13463, %r2090, 1;
	setp.eq.s32 	%p13464, %r2089, 0;
	and.pred  	%p13465, %p13464, %p13463;
	setp.eq.s32 	%p13466, %r2090, 0;
	and.pred  	%p13467, %p13462, %p13466;
	or.pred  	%p13468, %p13465, %p13467;
	mov.f64 	%fd23997, 0d0000000000000000;
	mov.f64 	%fd23996, 0dC0A9300000000000;
	not.pred 	%p13469, %p13468;
	@%p13469 bra 	$L__BB3_4399;
	ld.global.f64 	%fd22421, [%rd663+25192];
	cvt.u64.u32 	%rd12021, %r21978;
	add.s64 	%rd12022, %rd32, %rd12021;
	cvt.s64.s32 	%rd12023, %r21977;
	add.s64 	%rd12024, %rd33, %rd12023;
	ld.local.s8 	%r20546, [%rd659];
	ld.local.u8 	%r20547, [%rd12022];
	ld.local.u8 	%r20548, [%rd660];
	prmt.b32 	%r20549, %r20547, %r20548, 0x3340U;
	ld.local.u8 	%r20550, [%rd12024];
	prmt.b32 	%r20551, %r20550, 0, 0x3340U;
	prmt.b32 	%r20552, %r20549, %r20551, 0x5410U;
	mov.b32 	%r20553, 334205;
	dp4a.s32.u32 	%r20554, %r20552, %r20553, %r20546;
	mul.wide.s32 	%rd12025, %r20554, 8;
	add.s64 	%rd12026, %rd1, %rd12025;
	ld.global.f64 	%fd22422, [%rd12026+5000];
	add.f64 	%fd23997, %fd22421, %fd22422;
	ld.global.f64 	%fd22423, [%rd663+24472];
	ld.global.f64 	%fd22424, [%rd12026];
	add.f64 	%fd23996, %fd22423, %fd22424;
$L__BB3_4399:
	add.s32 	%r20555, %r21978, -1;
	mad.lo.s32 	%r20556, %r20555, %r1591, %r21977;
	add.s32 	%r20557, %r20556, -1;
	mul.wide.s32 	%rd12027, %r20557, 8;
	add.s64 	%rd12028, %rd28, %rd12027;
	ld.local.f64 	%fd22425, [%rd12028];
	add.f64 	%fd22426, %fd23997, %fd22425;
	add.s64 	%rd12029, %rd29, %rd12027;
	ld.local.f64 	%fd22427, [%rd12029];
	add.f64 	%fd22428, %fd23996, %fd22427;
	abs.f64 	%fd22429, %fd22426;
	setp.gt.f64 	%p13470, %fd22429, 0d41CDCD64FF800000;
	selp.f64 	%fd23999, 0dBFF0000000000000, %fd22428, %p13470;
	selp.f64 	%fd23998, 0d7FF0000000000000, %fd22426, %p13470;
$L__BB3_4400:
	abs.f64 	%fd22430, %fd23999;
	max.f64 	%fd22432, %fd2525, %fd22430;
	setp.gt.f64 	%p13471, %fd22432, 0d41CDCD64FF800000;
	sub.f64 	%fd22433, %fd2524, %fd23999;
	abs.f64 	%fd22434, %fd22433;
	setp.geu.f64 	%p13472, %fd22434, 0d3EE4F8B588E368F1;
	or.pred  	%p13473, %p13471, %p13472;
	@%p13473 bra 	$L__BB3_4403;
	ld.local.f64 	%fd22436, [%rd661];
	abs.f64 	%fd22437, %fd22436;
	abs.f64 	%fd22438, %fd23998;
	max.f64 	%fd22440, %fd22437, %fd22438;
	setp.gt.f64 	%p13474, %fd22440, 0d41CDCD64FF800000;
	sub.f64 	%fd22441, %fd22436, %fd23998;
	abs.f64 	%fd22442, %fd22441;
	setp.geu.f64 	%p13475, %fd22442, 0d3EE4F8B588E368F1;
	or.pred  	%p13476, %p13474, %p13475;
	@%p13476 bra 	$L__BB3_4403;
	add.s32 	%r20558, %r21978, -1;
	mul.wide.u32 	%rd12030, %r20558, 4;
	add.s64 	%rd12031, %rd30, %rd12030;
	st.local.u32 	[%rd12031], %r21977;
	mul.wide.s32 	%rd12032, %r21977, 4;
	add.s64 	%rd12033, %rd31, %rd12032;
	st.local.u32 	[%rd12033+-4], %r21978;
	mov.pred 	%p13883, 0;
	mov.u32 	%r21979, %r21977;
	mov.u32 	%r21980, %r21978;
	bra.uni 	$L__BB3_4404;
$L__BB3_4403:
	add.s32 	%r2091, %r21978, -1;
	add.s32 	%r21977, %r21977, 1;
	setp.gt.s32 	%p13479, %r21978, 1;
	setp.lt.s32 	%p13480, %r21977, %r21979;
	and.pred  	%p13481, %p13479, %p13480;
	mov.u32 	%r21978, %r2091;
	@%p13481 bra 	$L__BB3_4390;
$L__BB3_4404:
	add.s32 	%r21976, %r2082, 1;
	setp.lt.u32 	%p13482, %r2082, 32;
	and.pred  	%p13483, %p13883, %p13482;
	@%p13483 bra 	$L__BB3_4388;
$L__BB3_4405:
	cvt.s64.s32 	%rd12034, %r21979;
	add.s64 	%rd12035, %rd33, %rd12034;
	ld.local.u8 	%rs4564, [%rd12035];
	bra.uni 	$L__BB3_3566;
$L__BB3_4406:
	mov.pred 	%p13884, -1;
	min.s32 	%r20559, %r21990, %r21991;
	setp.lt.s32 	%p13485, %r20559, 2;
	@%p13485 bra 	$L__BB3_4409;
	cvt.u64.u32 	%rd12036, %r1519;
	add.s64 	%rd12037, %rd26, %rd12036;
	cvt.u64.u32 	%rd12038, %r1521;
	add.s64 	%rd12039, %rd27, %rd12038;
	cvt.u64.u32 	%rd12040, %r21990;
	add.s64 	%rd12041, %rd27, %rd12040;
	ld.local.s8 	%r20560, [%rd12041];
	ld.local.u8 	%r20561, [%rd12037];
	prmt.b32 	%r20563, %r8870, %r20561, 0x3340U;
	ld.local.u8 	%r20564, [%rd12039];
	prmt.b32 	%r20565, %r20564, 0, 0x3340U;
	prmt.b32 	%r20566, %r20563, %r20565, 0x5410U;
	mov.b32 	%r20567, 359705;
	dp4a.s32.u32 	%r20568, %r20566, %r20567, %r20560;
	mul.wide.s32 	%rd12042, %r20568, 8;
	add.s64 	%rd12043, %rd1, %rd12042;
	ld.global.f64 	%fd22444, [%rd12043];
	sub.s32 	%r20569, %r1520, %r1437;
	add.s32 	%r2098, %r21990, -2;
	add.s32 	%r20570, %r2098, %r20569;
	mul.wide.s32 	%rd12044, %r20570, 8;
	add.s64 	%rd12045, %rd23, %rd12044;
	ld.local.f64 	%fd22445, [%rd12045];
	add.f64 	%fd22446, %fd22444, %fd22445;
	abs.f64 	%fd22447, %fd22446;
	max.f64 	%fd22449, %fd1766, %fd22447;
	setp.gt.f64 	%p13487, %fd22449, 0d41CDCD64FF800000;
	sub.f64 	%fd22450, %fd1765, %fd22446;
	abs.f64 	%fd22451, %fd22450;
	setp.geu.f64 	%p13488, %fd22451, 0d3EE4F8B588E368F1;
	or.pred  	%p13489, %p13487, %p13488;
	@%p13489 bra 	$L__BB3_4409;
	add.s32 	%r20571, %r21991, -2;
	mul.wide.u32 	%rd12046, %r20571, 4;
	add.s64 	%rd12047, %rd24, %rd12046;
	st.local.u32 	[%rd12047], %r1521;
	mul.wide.u32 	%rd12048, %r2098, 4;
	add.s64 	%rd12049, %rd25, %rd12048;
	st.local.u32 	[%rd12049], %r1519;
	mov.pred 	%p13884, 0;
	mov.u32 	%r21990, %r1521;
	mov.u32 	%r21991, %r1519;
$L__BB3_4409:
	not.pred 	%p13491, %p13884;
	@%p13491 bra 	$L__BB3_4428;
	mov.b32 	%r21987, 3;
$L__BB3_4411:
	mov.u32 	%r2103, %r21987;
	add.s32 	%r2104, %r21991, -1;
	sub.s32 	%r20573, %r21990, %r2103;
	add.s32 	%r20574, %r20573, 1;
	setp.gt.u32 	%p13493, %r20573, 2147483646;
	abs.s32 	%r20575, %r20573;
	selp.b32 	%r2105, %r20575, 0, %p13493;
	sub.s32 	%r21989, %r2104, %r2105;
	selp.b32 	%r21988, 1, %r20574, %p13493;
	setp.lt.s32 	%p13494, %r21989, 1;
	setp.ge.s32 	%p13495, %r21988, %r21990;
	mov.pred 	%p13885, -1;
	or.pred  	%p13496, %p13494, %p13495;
	@%p13496 bra 	$L__BB3_4427;
	cvt.s64.s32 	%rd12050, %r21990;
	add.s64 	%rd664, %rd27, %rd12050;
	add.s32 	%r20577, %r21990, -1;
	cvt.s64.s32 	%rd12051, %r21991;
	add.s64 	%rd665, %rd26, %rd12051;
	mad.lo.s32 	%r20578, %r2104, %r1437, %r20577;
	mul.wide.s32 	%rd12052, %r20578, 8;
	add.s64 	%rd666, %rd22, %rd12052;
	add.s64 	%rd12053, %rd23, %rd12052;
	ld.local.f64 	%fd2541, [%rd12053];
	abs.f64 	%fd2542, %fd2541;
	add.s32 	%r20579, %r20577, %r2105;
	sub.s32 	%r20580, %r20579, %r21988;
	mul.wide.s32 	%rd12054, %r20580, 8;
	add.s64 	%rd667, %rd1, %rd12054;
	add.f64 	%fd22453, %fd2541, 0dC016CCCCCCCCCCCD;
	add.f64 	%fd2543, %fd1537, %fd22453;
	mul.wide.u32 	%rd12055, %r20580, 8;
	add.s64 	%rd668, %rd1, %rd12055;
$L__BB3_4413:
	not.b32 	%r20581, %r21989;
	add.s32 	%r2110, %r21991, %r20581;
	not.b32 	%r20582, %r21988;
	add.s32 	%r2111, %r21990, %r20582;
	setp.eq.s32 	%p13497, %r2110, 0;
	setp.gt.s32 	%p13498, %r2111, 0;
	and.pred  	%p13499, %p13497, %p13498;
	@%p13499 bra 	$L__BB3_4418;
	setp.eq.s32 	%p13500, %r2111, 0;
	setp.gt.s32 	%p13501, %r2110, 0;
	and.pred  	%p13502, %p13501, %p13500;
	@%p13502 bra 	$L__BB3_4418;
	setp.eq.s32 	%p13503, %r2110, 1;
	setp.eq.s32 	%p13504, %r2111, 1;
	and.pred  	%p13505, %p13503, %p13504;
	@%p13505 bra 	$L__BB3_4417;
	ld.global.f64 	%fd22454, [%rd667+24952];
	cvt.u64.u32 	%rd12056, %r21989;
	add.s64 	%rd12057, %rd26, %rd12056;
	cvt.s64.s32 	%rd12058, %r21988;
	add.s64 	%rd12059, %rd27, %rd12058;
	ld.local.s8 	%r20583, [%rd12059+1];
	ld.local.u8 	%r20584, [%rd12057+1];
	ld.local.u8 	%r20585, [%rd12057];
	prmt.b32 	%r20586, %r20585, %r20584, 0x3340U;
	ld.local.u8 	%r20587, [%rd12059];
	prmt.b32 	%r20588, %r20587, 0, 0x3340U;
	prmt.b32 	%r20589, %r20586, %r20588, 0x5410U;
	mov.b32 	%r20590, 334205;
	dp4a.s32.u32 	%r20591, %r20589, %r20590, %r20583;
	mul.wide.s32 	%rd12060, %r20591, 8;
	add.s64 	%rd12061, %rd1, %rd12060;
	ld.global.f64 	%fd22455, [%rd12061+30440];
	add.f64 	%fd22456, %fd22454, %fd22455;
	ld.local.s8 	%r20592, [%rd665+-1];
	ld.local.u8 	%r20593, [%rd664];
	ld.local.u8 	%r20594, [%rd664+-1];
	prmt.b32 	%r20595, %r20594, %r20593, 0x3340U;
	ld.local.u8 	%r20596, [%rd665];
	prmt.b32 	%r20597, %r20596, 0, 0x3340U;
	prmt.b32 	%r20598, %r20595, %r20597, 0x5410U;
	mov.b32 	%r20599, 359705;
	dp4a.s32.u32 	%r20600, %r20598, %r20599, %r20592;
	mul.wide.s32 	%rd12062, %r20600, 8;
	add.s64 	%rd12063, %rd1, %rd12062;
	ld.global.f64 	%fd22457, [%rd12063+30440];
	add.f64 	%fd22458, %fd22456, %fd22457;
	add.s32 	%r20601, %r21989, -1;
	mad.lo.s32 	%r20602, %r20601, %r1437, %r21988;
	add.s32 	%r20603, %r20602, -1;
	mul.wide.s32 	%rd12064, %r20603, 8;
	add.s64 	%rd12065, %rd22, %rd12064;
	ld.local.f64 	%fd22459, [%rd12065];
	add.f64 	%fd22460, %fd22458, %fd22459;
	ld.global.f64 	%fd22461, [%rd667+24232];
	ld.global.f64 	%fd22462, [%rd12061+25440];
	add.f64 	%fd22463, %fd22461, %fd22462;
	ld.global.f64 	%fd22464, [%rd12063+25440];
	add.f64 	%fd22465, %fd22463, %fd22464;
	sub.s32 	%r20604, %r2110, %r2111;
	abs.s32 	%r20605, %r20604;
	cvt.rn.f64.s32 	%fd22466, %r20605;
	fma.rn.f64 	%fd22467, %fd22466, 0dBFEEF3E864B31D04, %fd22465;
	add.s64 	%rd12066, %rd23, %rd12064;
	ld.local.f64 	%fd22468, [%rd12066];
	add.f64 	%fd22469, %fd22468, %fd22467;
	abs.f64 	%fd22470, %fd22460;
	setp.gt.f64 	%p13506, %fd22470, 0d41CDCD64FF800000;
	selp.f64 	%fd24003, 0dBFF0000000000000, %fd22469, %p13506;
	selp.f64 	%fd24002, 0d7FF0000000000000, %fd22460, %p13506;
	bra.uni 	$L__BB3_4423;
$L__BB3_4417:
	cvt.u64.u32 	%rd12067, %r21989;
	add.s64 	%rd12068, %rd26, %rd12067;
	cvt.s64.s32 	%rd12069, %r21988;
	add.s64 	%rd12070, %rd27, %rd12069;
	ld.local.s8 	%r20606, [%rd12070+1];
	ld.local.u8 	%r20607, [%rd12068+1];
	ld.local.u8 	%r20608, [%rd12068];
	prmt.b32 	%r20609, %r20608, %r20607, 0x3340U;
	ld.local.u8 	%r20610, [%rd12070];
	prmt.b32 	%r20611, %r20610, 0, 0x3340U;
	prmt.b32 	%r20612, %r20609, %r20611, 0x5410U;
	mov.b32 	%r20613, 334205;
	dp4a.s32.u32 	%r20614, %r20612, %r20613, %r20606;
	mul.wide.s32 	%rd12071, %r20614, 8;
	add.s64 	%rd12072, %rd1, %rd12071;
	ld.global.f64 	%fd22471, [%rd12072+10000];
	ld.local.s8 	%r20615, [%rd665+-1];
	ld.local.u8 	%r20616, [%rd664];
	ld.local.u8 	%r20617, [%rd664+-1];
	prmt.b32 	%r20618, %r20617, %r20616, 0x3340U;
	ld.local.u8 	%r20619, [%rd665];
	prmt.b32 	%r20620, %r20619, 0, 0x3340U;
	prmt.b32 	%r20621, %r20618, %r20620, 0x5410U;
	mov.b32 	%r20622, 359705;
	dp4a.s32.u32 	%r20623, %r20621, %r20622, %r20615;
	mul.wide.s32 	%rd12073, %r20623, 8;
	add.s64 	%rd12074, %rd1, %rd12073;
	ld.global.f64 	%fd22472, [%rd12074+10000];
	add.f64 	%fd22473, %fd22471, %fd22472;
	add.s32 	%r20624, %r21989, -1;
	mad.lo.s32 	%r20625, %r20624, %r1437, %r21988;
	add.s32 	%r20626, %r20625, -1;
	mul.wide.s32 	%rd12075, %r20626, 8;
	add.s64 	%rd12076, %rd23, %rd12075;
	ld.local.f64 	%fd22474, [%rd12076];
	add.f64 	%fd22475, %fd22473, %fd22474;
	ld.global.f64 	%fd22476, [%rd12072+15000];
	ld.global.f64 	%fd22477, [%rd12074+15000];
	add.f64 	%fd22478, %fd22476, %fd22477;
	add.s64 	%rd12077, %rd22, %rd12075;
	ld.local.f64 	%fd22479, [%rd12077];
	add.f64 	%fd22480, %fd22478, %fd22479;
	abs.f64 	%fd22481, %fd22480;
	setp.gt.f64 	%p13507, %fd22481, 0d41CDCD64FF800000;
	selp.f64 	%fd22482, 0dBFF0000000000000, %fd22475, %p13507;
	selp.f64 	%fd22483, 0d7FF0000000000000, %fd22480, %p13507;
	add.f64 	%fd22484, %fd22483, 0d4069000000000000;
	add.f64 	%fd22485, %fd22482, 0dC016CCCCCCCCCCCD;
	add.f64 	%fd22486, %fd1537, %fd22485;
	div.rn.f64 	%fd22487, %fd22484, %fd22486;
	ld.local.f64 	%fd22488, [%rd666];
	add.f64 	%fd22489, %fd22488, 0d4069000000000000;
	div.rn.f64 	%fd22490, %fd22489, %fd2543;
	setp.ltu.f64 	%p13508, %fd22487, %fd22490;
	selp.f64 	%fd24002, 0d7FF0000000000000, %fd22483, %p13508;
	selp.f64 	%fd24003, 0dBFF0000000000000, %fd22482, %p13508;
	bra.uni 	$L__BB3_4423;
$L__BB3_4418:
	setp.eq.s32 	%p13509, %r2111, 1;
	setp.eq.s32 	%p13510, %r2110, 1;
	or.pred  	%p13511, %p13510, %p13509;
	@%p13511 bra 	$L__BB3_4420;
	ld.global.f64 	%fd22491, [%rd667+25192];
	cvt.u64.u32 	%rd12078, %r21989;
	add.s64 	%rd12079, %rd26, %rd12078;
	ld.local.s8 	%r20627, [%rd12079];
	mul.wide.s32 	%rd12080, %r20627, 5;
	cvt.s64.s32 	%rd12081, %r21988;
	add.s64 	%rd12082, %rd27, %rd12081;
	ld.local.s8 	%rd12083, [%rd12082];
	add.s64 	%rd12084, %rd12080, %rd12083;
	shl.b64 	%rd12085, %rd12084, 3;
	add.s64 	%rd12086, %rd1, %rd12085;
	ld.global.f64 	%fd22492, [%rd12086+45640];
	add.f64 	%fd22493, %fd22491, %fd22492;
	ld.local.s8 	%r20628, [%rd665];
	mul.wide.s32 	%rd12087, %r20628, 5;
	ld.local.s8 	%rd12088, [%rd664];
	add.s64 	%rd12089, %rd12087, %rd12088;
	shl.b64 	%rd12090, %rd12089, 3;
	add.s64 	%rd12091, %rd1, %rd12090;
	ld.global.f64 	%fd22494, [%rd12091+45640];
	add.f64 	%fd22495, %fd22493, %fd22494;
	add.s32 	%r20629, %r21989, -1;
	mad.lo.s32 	%r20630, %r20629, %r1437, %r21988;
	add.s32 	%r20631, %r20630, -1;
	mul.wide.s32 	%rd12092, %r20631, 8;
	add.s64 	%rd12093, %rd22, %rd12092;
	ld.local.f64 	%fd22496, [%rd12093];
	add.f64 	%fd22497, %fd22495, %fd22496;
	ld.global.f64 	%fd22498, [%rd667+24472];
	ld.global.f64 	%fd22499, [%rd12086+45440];
	add.f64 	%fd22500, %fd22498, %fd22499;
	ld.global.f64 	%fd22501, [%rd12091+45440];
	add.f64 	%fd22502, %fd22500, %fd22501;
	add.s64 	%rd12094, %rd23, %rd12092;
	ld.local.f64 	%fd22503, [%rd12094];
	add.f64 	%fd22504, %fd22502, %fd22503;
	abs.f64 	%fd22505, %fd22497;
	setp.gt.f64 	%p13512, %fd22505, 0d41CDCD64FF800000;
	selp.f64 	%fd24003, 0dBFF0000000000000, %fd22504, %p13512;
	selp.f64 	%fd24002, 0d7FF0000000000000, %fd22497, %p13512;
	bra.uni 	$L__BB3_4423;
$L__BB3_4420:
	setp.eq.s32 	%p13513, %r2110, 1;
	setp.eq.s32 	%p13514, %r2111, 1;
	setp.eq.s32 	%p13515, %r2110, 0;
	and.pred  	%p13516, %p13515, %p13514;
	setp.eq.s32 	%p13517, %r2111, 0;
	and.pred  	%p13518, %p13513, %p13517;
	or.pred  	%p13519, %p13516, %p13518;
	mov.f64 	%fd24001, 0d0000000000000000;
	mov.f64 	%fd24000, 0dC0A9300000000000;
	not.pred 	%p13520, %p13519;
	@%p13520 bra 	$L__BB3_4422;
	ld.global.f64 	%fd22508, [%rd668+25192];
	cvt.u64.u32 	%rd12095, %r21989;
	add.s64 	%rd12096, %rd26, %rd12095;
	cvt.s64.s32 	%rd12097, %r21988;
	add.s64 	%rd12098, %rd27, %rd12097;
	ld.local.s8 	%r20632, [%rd664];
	ld.local.u8 	%r20633, [%rd12096];
	ld.local.u8 	%r20634, [%rd665];
	prmt.b32 	%r20635, %r20633, %r20634, 0x3340U;
	ld.local.u8 	%r20636, [%rd12098];
	prmt.b32 	%r20637, %r20636, 0, 0x3340U;
	prmt.b32 	%r20638, %r20635, %r20637, 0x5410U;
	mov.b32 	%r20639, 334205;
	dp4a.s32.u32 	%r20640, %r20638, %r20639, %r20632;
	mul.wide.s32 	%rd12099, %r20640, 8;
	add.s64 	%rd12100, %rd1, %rd12099;
	ld.global.f64 	%fd22509, [%rd12100+5000];
	add.f64 	%fd24001, %fd22508, %fd22509;
	ld.global.f64 	%fd22510, [%rd668+24472];
	ld.global.f64 	%fd22511, [%rd12100];
	add.f64 	%fd24000, %fd22510, %fd22511;
$L__BB3_4422:
	add.s32 	%r20641, %r21989, -1;
	mad.lo.s32 	%r20642, %r20641, %r1437, %r21988;
	add.s32 	%r20643, %r20642, -1;
	mul.wide.s32 	%rd12101, %r20643, 8;
	add.s64 	%rd12102, %rd22, %rd12101;
	ld.local.f64 	%fd22512, [%rd12102];
	add.f64 	%fd22513, %fd24001, %fd22512;
	add.s64 	%rd12103, %rd23, %rd12101;
	ld.local.f64 	%fd22514, [%rd12103];
	add.f64 	%fd22515, %fd24000, %fd22514;
	abs.f64 	%fd22516, %fd22513;
	setp.gt.f64 	%p13521, %fd22516, 0d41CDCD64FF800000;
	selp.f64 	%fd24003, 0dBFF0000000000000, %fd22515, %p13521;
	selp.f64 	%fd24002, 0d7FF0000000000000, %fd22513, %p13521;
$L__BB3_4423:
	abs.f64 	%fd22517, %fd24003;
	max.f64 	%fd22519, %fd2542, %fd22517;
	setp.gt.f64 	%p13522, %fd22519, 0d41CDCD64FF800000;
	sub.f64 	%fd22520, %fd2541, %fd24003;
	abs.f64 	%fd22521, %fd22520;
	setp.geu.f64 	%p13523, %fd22521, 0d3EE4F8B588E368F1;
	or.pred  	%p13524, %p13522, %p13523;
	@%p13524 bra 	$L__BB3_4426;
	ld.local.f64 	%fd22523, [%rd666];
	abs.f64 	%fd22524, %fd22523;
	abs.f64 	%fd22525, %fd24002;
	max.f64 	%fd22527, %fd22524, %fd22525;
	setp.gt.f64 	%p13525, %fd22527, 0d41CDCD64FF800000;
	sub.f64 	%fd22528, %fd22523, %fd24002;
	abs.f64 	%fd22529, %fd22528;
	setp.geu.f64 	%p13526, %fd22529, 0d3EE4F8B588E368F1;
	or.pred  	%p13527, %p13525, %p13526;
	@%p13527 bra 	$L__BB3_4426;
	add.s32 	%r20644, %r21989, -1;
	mul.wide.u32 	%rd12104, %r20644, 4;
	add.s64 	%rd12105, %rd24, %rd12104;
	st.local.u32 	[%rd12105], %r21988;
	mul.wide.s32 	%rd12106, %r21988, 4;
	add.s64 	%rd12107, %rd25, %rd12106;
	st.local.u32 	[%rd12107+-4], %r21989;
	mov.pred 	%p13885, 0;
	mov.u32 	%r21990, %r21988;
	mov.u32 	%r21991, %r21989;
	bra.uni 	$L__BB3_4427;
$L__BB3_4426:
	add.s32 	%r2112, %r21989, -1;
	add.s32 	%r21988, %r21988, 1;
	setp.gt.s32 	%p13530, %r21989, 1;
	setp.lt.s32 	%p13531, %r21988, %r21990;
	and.pred  	%p13532, %p13530, %p13531;
	mov.u32 	%r21989, %r2112;
	@%p13532 bra 	$L__BB3_4413;
$L__BB3_4427:
	add.s32 	%r21987, %r2103, 1;
	setp.lt.u32 	%p13533, %r2103, 32;
	and.pred  	%p13534, %p13885, %p13533;
	@%p13534 bra 	$L__BB3_4411;
$L__BB3_4428:
	cvt.s64.s32 	%rd12108, %r21990;
	add.s64 	%rd12109, %rd27, %rd12108;
	ld.local.u8 	%rs4549, [%rd12109];
	bra.uni 	$L__BB3_3205;
$L__BB3_4429:
	mov.pred 	%p13886, -1;
	min.s32 	%r20645, %r22001, %r22002;
	setp.lt.s32 	%p13536, %r20645, 2;
	@%p13536 bra 	$L__BB3_4432;
	cvt.u64.u32 	%rd12110, %r1365;
	add.s64 	%rd12111, %rd17, %rd12110;
	cvt.u64.u32 	%rd12112, %r22002;
	add.s64 	%rd12113, %rd17, %rd12112;
	cvt.u64.u32 	%rd12114, %r1367;
	add.s64 	%rd12115, %rd18, %rd12114;
	cvt.u64.u32 	%rd12116, %r22001;
	add.s64 	%rd12117, %rd18, %rd12116;
	ld.local.s8 	%r20646, [%rd12117];
	ld.local.u8 	%r20647, [%rd12111];
	ld.local.u8 	%r20648, [%rd12113];
	prmt.b32 	%r20649, %r20648, %r20647, 0x3340U;
	ld.local.u8 	%r20650, [%rd12115];
	prmt.b32 	%r20651, %r20650, 0, 0x3340U;
	prmt.b32 	%r20652, %r20649, %r20651, 0x5410U;
	mov.b32 	%r20653, 359705;
	dp4a.s32.u32 	%r20654, %r20652, %r20653, %r20646;
	mul.wide.s32 	%rd12118, %r20654, 8;
	add.s64 	%rd12119, %rd1, %rd12118;
	ld.global.f64 	%fd22531, [%rd12119];
	sub.s32 	%r20655, %r1366, %r1274;
	add.s32 	%r2119, %r22001, -2;
	add.s32 	%r20656, %r2119, %r20655;
	mul.wide.s32 	%rd12120, %r20656, 8;
	add.s64 	%rd12121, %rd14, %rd12120;
	ld.local.f64 	%fd22532, [%rd12121];
	add.f64 	%fd22533, %fd22531, %fd22532;
	abs.f64 	%fd22534, %fd22533;
	max.f64 	%fd22536, %fd1527, %fd22534;
	setp.gt.f64 	%p13538, %fd22536, 0d41CDCD64FF800000;
	sub.f64 	%fd22537, %fd1526, %fd22533;
	abs.f64 	%fd22538, %fd22537;
	setp.geu.f64 	%p13539, %fd22538, 0d3EE4F8B588E368F1;
	or.pred  	%p13540, %p13538, %p13539;
	@%p13540 bra 	$L__BB3_4432;
	add.s32 	%r20657, %r22002, -2;
	mul.wide.u32 	%rd12122, %r20657, 4;
	add.s64 	%rd12123, %rd15, %rd12122;
	st.local.u32 	[%rd12123], %r1367;
	mul.wide.u32 	%rd12124, %r2119, 4;
	add.s64 	%rd12125, %rd16, %rd12124;
	st.local.u32 	[%rd12125], %r1365;
	mov.pred 	%p13886, 0;
	mov.u32 	%r22001, %r1367;
	mov.u32 	%r22002, %r1365;
$L__BB3_4432:
	not.pred 	%p13542, %p13886;
	@%p13542 bra 	$L__BB3_4451;
	mov.b32 	%r21998, 3;
$L__BB3_4434:
	mov.u32 	%r2124, %r21998;
	add.s32 	%r2125, %r22002, -1;
	sub.s32 	%r20659, %r22001, %r2124;
	add.s32 	%r20660, %r20659, 1;
	setp.gt.u32 	%p13544, %r20659, 2147483646;
	abs.s32 	%r20661, %r20659;
	selp.b32 	%r2126, %r20661, 0, %p13544;
	sub.s32 	%r22000, %r2125, %r2126;
	selp.b32 	%r21999, 1, %r20660, %p13544;
	setp.lt.s32 	%p13545, %r22000, 1;
	setp.ge.s32 	%p13546, %r21999, %r22001;
	mov.pred 	%p13887, -1;
	or.pred  	%p13547, %p13545, %p13546;
	@%p13547 bra 	$L__BB3_4450;
	cvt.s64.s32 	%rd12126, %r22001;
	add.s64 	%rd669, %rd18, %rd12126;
	add.s32 	%r20663, %r22001, -1;
	cvt.s64.s32 	%rd12127, %r22002;
	add.s64 	%rd670, %rd17, %rd12127;
	mad.lo.s32 	%r20664, %r2125, %r1274, %r20663;
	mul.wide.s32 	%rd12128, %r20664, 8;
	add.s64 	%rd671, %rd13, %rd12128;
	add.s64 	%rd12129, %rd14, %rd12128;
	ld.local.f64 	%fd2558, [%rd12129];
	abs.f64 	%fd2559, %fd2558;
	add.s32 	%r20665, %r20663, %r2126;
	sub.s32 	%r20666, %r20665, %r21999;
	mul.wide.s32 	%rd12130, %r20666, 8;
	add.s64 	%rd672, %rd1, %rd12130;
	add.f64 	%fd22540, %fd2558, 0dC016CCCCCCCCCCCD;
	add.f64 	%fd2560, %fd1296, %fd22540;
	mul.wide.u32 	%rd12131, %r20666, 8;
	add.s64 	%rd673, %rd1, %rd12131;
$L__BB3_4436:
	not.b32 	%r20667, %r22000;
	add.s32 	%r2131, %r22002, %r20667;
	not.b32 	%r20668, %r21999;
	add.s32 	%r2132, %r22001, %r20668;
	setp.eq.s32 	%p13548, %r2131, 0;
	setp.gt.s32 	%p13549, %r2132, 0;
	and.pred  	%p13550, %p13548, %p13549;
	@%p13550 bra 	$L__BB3_4441;
	setp.eq.s32 	%p13551, %r2132, 0;
	setp.gt.s32 	%p13552, %r2131, 0;
	and.pred  	%p13553, %p13552, %p13551;
	@%p13553 bra 	$L__BB3_4441;
	setp.eq.s32 	%p13554, %r2131, 1;
	setp.eq.s32 	%p13555, %r2132, 1;
	and.pred  	%p13556, %p13554, %p13555;
	@%p13556 bra 	$L__BB3_4440;
	ld.global.f64 	%fd22541, [%rd672+24952];
	cvt.u64.u32 	%rd12132, %r22000;
	add.s64 	%rd12133, %rd17, %rd12132;
	cvt.s64.s32 	%rd12134, %r21999;
	add.s64 	%rd12135, %rd18, %rd12134;
	ld.local.s8 	%r20669, [%rd12135+1];
	ld.local.u8 	%r20670, [%rd12133+1];
	ld.local.u8 	%r20671, [%rd12133];
	prmt.b32 	%r20672, %r20671, %r20670, 0x3340U;
	ld.local.u8 	%r20673, [%rd12135];
	prmt.b32 	%r20674, %r20673, 0, 0x3340U;
	prmt.b32 	%r20675, %r20672, %r20674, 0x5410U;
	mov.b32 	%r20676, 334205;
	dp4a.s32.u32 	%r20677, %r20675, %r20676, %r20669;
	mul.wide.s32 	%rd12136, %r20677, 8;
	add.s64 	%rd12137, %rd1, %rd12136;
	ld.global.f64 	%fd22542, [%rd12137+30440];
	add.f64 	%fd22543, %fd22541, %fd22542;
	ld.local.s8 	%r20678, [%rd670+-1];
	ld.local.u8 	%r20679, [%rd669];
	ld.local.u8 	%r20680, [%rd669+-1];
	prmt.b32 	%r20681, %r20680, %r20679, 0x3340U;
	ld.local.u8 	%r20682, [%rd670];
	prmt.b32 	%r20683, %r20682, 0, 0x3340U;
	prmt.b32 	%r20684, %r20681, %r20683, 0x5410U;
	mov.b32 	%r20685, 359705;
	dp4a.s32.u32 	%r20686, %r20684, %r20685, %r20678;
	mul.wide.s32 	%rd12138, %r20686, 8;
	add.s64 	%rd12139, %rd1, %rd12138;
	ld.global.f64 	%fd22544, [%rd12139+30440];
	add.f64 	%fd22545, %fd22543, %fd22544;
	add.s32 	%r20687, %r22000, -1;
	mad.lo.s32 	%r20688, %r20687, %r1274, %r21999;
	add.s32 	%r20689, %r20688, -1;
	mul.wide.s32 	%rd12140, %r20689, 8;
	add.s64 	%rd12141, %rd13, %rd12140;
	ld.local.f64 	%fd22546, [%rd12141];
	add.f64 	%fd22547, %fd22545, %fd22546;
	ld.global.f64 	%fd22548, [%rd672+24232];
	ld.global.f64 	%fd22549, [%rd12137+25440];
	add.f64 	%fd22550, %fd22548, %fd22549;
	ld.global.f64 	%fd22551, [%rd12139+25440];
	add.f64 	%fd22552, %fd22550, %fd22551;
	sub.s32 	%r20690, %r2131, %r2132;
	abs.s32 	%r20691, %r20690;
	cvt.rn.f64.s32 	%fd22553, %r20691;
	fma.rn.f64 	%fd22554, %fd22553, 0dBFEEF3E864B31D04, %fd22552;
	add.s64 	%rd12142, %rd14, %rd12140;
	ld.local.f64 	%fd22555, [%rd12142];
	add.f64 	%fd22556, %fd22555, %fd22554;
	abs.f64 	%fd22557, %fd22547;
	setp.gt.f64 	%p13557, %fd22557, 0d41CDCD64FF800000;
	selp.f64 	%fd24006, 0dBFF0000000000000, %fd22556, %p13557;
	selp.f64 	%fd24007, 0d7FF0000000000000, %fd22547, %p13557;
	bra.uni 	$L__BB3_4446;
$L__BB3_4440:
	cvt.u64.u32 	%rd12143, %r22000;
	add.s64 	%rd12144, %rd17, %rd12143;
	cvt.s64.s32 	%rd12145, %r21999;
	add.s64 	%rd12146, %rd18, %rd12145;
	ld.local.s8 	%r20692, [%rd12146+1];
	ld.local.u8 	%r20693, [%rd12144+1];
	ld.local.u8 	%r20694, [%rd12144];
	prmt.b32 	%r20695, %r20694, %r20693, 0x3340U;
	ld.local.u8 	%r20696, [%rd12146];
	prmt.b32 	%r20697, %r20696, 0, 0x3340U;
	prmt.b32 	%r20698, %r20695, %r20697, 0x5410U;
	mov.b32 	%r20699, 334205;
	dp4a.s32.u32 	%r20700, %r20698, %r20699, %r20692;
	mul.wide.s32 	%rd12147, %r20700, 8;
	add.s64 	%rd12148, %rd1, %rd12147;
	ld.global.f64 	%fd22558, [%rd12148+10000];
	ld.local.s8 	%r20701, [%rd670+-1];
	ld.local.u8 	%r20702, [%rd669];
	ld.local.u8 	%r20703, [%rd669+-1];
	prmt.b32 	%r20704, %r20703, %r20702, 0x3340U;
	ld.local.u8 	%r20705, [%rd670];
	prmt.b32 	%r20706, %r20705, 0, 0x3340U;
	prmt.b32 	%r20707, %r20704, %r20706, 0x5410U;
	mov.b32 	%r20708, 359705;
	dp4a.s32.u32 	%r20709, %r20707, %r20708, %r20701;
	mul.wide.s32 	%rd12149, %r20709, 8;
	add.s64 	%rd12150, %rd1, %rd12149;
	ld.global.f64 	%fd22559, [%rd12150+10000];
	add.f64 	%fd22560, %fd22558, %fd22559;
	add.s32 	%r20710, %r22000, -1;
	mad.lo.s32 	%r20711, %r20710, %r1274, %r21999;
	add.s32 	%r20712, %r20711, -1;
	mul.wide.s32 	%rd12151, %r20712, 8;
	add.s64 	%rd12152, %rd14, %rd12151;
	ld.local.f64 	%fd22561, [%rd12152];
	add.f64 	%fd22562, %fd22560, %fd22561;
	ld.global.f64 	%fd22563, [%rd12148+15000];
	ld.global.f64 	%fd22564, [%rd12150+15000];
	add.f64 	%fd22565, %fd22563, %fd22564;
	add.s64 	%rd12153, %rd13, %rd12151;
	ld.local.f64 	%fd22566, [%rd12153];
	add.f64 	%fd22567, %fd22565, %fd22566;
	abs.f64 	%fd22568, %fd22567;
	setp.gt.f64 	%p13558, %fd22568, 0d41CDCD64FF800000;
	selp.f64 	%fd22569, 0dBFF0000000000000, %fd22562, %p13558;
	selp.f64 	%fd22570, 0d7FF0000000000000, %fd22567, %p13558;
	add.f64 	%fd22571, %fd22570, 0d4069000000000000;
	add.f64 	%fd22572, %fd22569, 0dC016CCCCCCCCCCCD;
	add.f64 	%fd22573, %fd1296, %fd22572;
	div.rn.f64 	%fd22574, %fd22571, %fd22573;
	ld.local.f64 	%fd22575, [%rd671];
	add.f64 	%fd22576, %fd22575, 0d4069000000000000;
	div.rn.f64 	%fd22577, %fd22576, %fd2560;
	setp.ltu.f64 	%p13559, %fd22574, %fd22577;
	selp.f64 	%fd24006, 0dBFF0000000000000, %fd22569, %p13559;
	selp.f64 	%fd24007, 0d7FF0000000000000, %fd22570, %p13559;
	bra.uni 	$L__BB3_4446;
$L__BB3_4441:
	setp.eq.s32 	%p13560, %r2132, 1;
	setp.eq.s32 	%p13561, %r2131, 1;
	or.pred  	%p13562, %p13561, %p13560;
	@%p13562 bra 	$L__BB3_4443;
	ld.global.f64 	%fd22578, [%rd672+25192];
	cvt.u64.u32 	%rd12154, %r22000;
	add.s64 	%rd12155, %rd17, %rd12154;
	ld.local.s8 	%r20713, [%rd12155];
	mul.wide.s32 	%rd12156, %r20713, 5;
	cvt.s64.s32 	%rd12157, %r21999;
	add.s64 	%rd12158, %rd18, %rd12157;
	ld.local.s8 	%rd12159, [%rd12158];
	add.s64 	%rd12160, %rd12156, %rd12159;
	shl.b64 	%rd12161, %rd12160, 3;
	add.s64 	%rd12162, %rd1, %rd12161;
	ld.global.f64 	%fd22579, [%rd12162+45640];
	add.f64 	%fd22580, %fd22578, %fd22579;
	ld.local.s8 	%r20714, [%rd670];
	mul.wide.s32 	%rd12163, %r20714, 5;
	ld.local.s8 	%rd12164, [%rd669];
	add.s64 	%rd12165, %rd12163, %rd12164;
	shl.b64 	%rd12166, %rd12165, 3;
	add.s64 	%rd12167, %rd1, %rd12166;
	ld.global.f64 	%fd22581, [%rd12167+45640];
	add.f64 	%fd22582, %fd22580, %fd22581;
	add.s32 	%r20715, %r22000, -1;
	mad.lo.s32 	%r20716, %r20715, %r1274, %r21999;
	add.s32 	%r20717, %r20716, -1;
	mul.wide.s32 	%rd12168, %r20717, 8;
	add.s64 	%rd12169, %rd13, %rd12168;
	ld.local.f64 	%fd22583, [%rd12169];
	add.f64 	%fd22584, %fd22582, %fd22583;
	ld.global.f64 	%fd22585, [%rd672+24472];
	ld.global.f64 	%fd22586, [%rd12162+45440];
	add.f64 	%fd22587, %fd22585, %fd22586;
	ld.global.f64 	%fd22588, [%rd12167+45440];
	add.f64 	%fd22589, %fd22587, %fd22588;
	add.s64 	%rd12170, %rd14, %rd12168;
	ld.local.f64 	%fd22590, [%rd12170];
	add.f64 	%fd22591, %fd22589, %fd22590;
	abs.f64 	%fd22592, %fd22584;
	setp.gt.f64 	%p13563, %fd22592, 0d41CDCD64FF800000;
	selp.f64 	%fd24006, 0dBFF0000000000000, %fd22591, %p13563;
	selp.f64 	%fd24007, 0d7FF0000000000000, %fd22584, %p13563;
	bra.uni 	$L__BB3_4446;
$L__BB3_4443:
	setp.eq.s32 	%p13564, %r2131, 1;
	setp.eq.s32 	%p13565, %r2132, 1;
	setp.eq.s32 	%p13566, %r2131, 0;
	and.pred  	%p13567, %p13566, %p13565;
	setp.eq.s32 	%p13568, %r2132, 0;
	and.pred  	%p13569, %p13564, %p13568;
	or.pred  	%p13570, %p13567, %p13569;
	mov.f64 	%fd24005, 0d0000000000000000;
	mov.f64 	%fd24004, 0dC0A9300000000000;
	not.pred 	%p13571, %p13570;
	@%p13571 bra 	$L__BB3_4445;
	ld.global.f64 	%fd22595, [%rd673+25192];
	cvt.u64.u32 	%rd12171, %r22000;
	add.s64 	%rd12172, %rd17, %rd12171;
	cvt.s64.s32 	%rd12173, %r21999;
	add.s64 	%rd12174, %rd18, %rd12173;
	ld.local.s8 	%r20718, [%rd669];
	ld.local.u8 	%r20719, [%rd12172];
	ld.local.u8 	%r20720, [%rd670];
	prmt.b32 	%r20721, %r20719, %r20720, 0x3340U;
	ld.local.u8 	%r20722, [%rd12174];
	prmt.b32 	%r20723, %r20722, 0, 0x3340U;
	prmt.b32 	%r20724, %r20721, %r20723, 0x5410U;
	mov.b32 	%r20725, 334205;
	dp4a.s32.u32 	%r20726, %r20724, %r20725, %r20718;
	mul.wide.s32 	%rd12175, %r20726, 8;
	add.s64 	%rd12176, %rd1, %rd12175;
	ld.global.f64 	%fd22596, [%rd12176+5000];
	add.f64 	%fd24005, %fd22595, %fd22596;
	ld.global.f64 	%fd22597, [%rd673+24472];
	ld.global.f64 	%fd22598, [%rd12176];
	add.f64 	%fd24004, %fd22597, %fd22598;
$L__BB3_4445:
	add.s32 	%r20727, %r22000, -1;
	mad.lo.s32 	%r20728, %r20727, %r1274, %r21999;
	add.s32 	%r20729, %r20728, -1;
	mul.wide.s32 	%rd12177, %r20729, 8;
	add.s64 	%rd12178, %rd13, %rd12177;
	ld.local.f64 	%fd22599, [%rd12178];
	add.f64 	%fd22600, %fd24005, %fd22599;
	add.s64 	%rd12179, %rd14, %rd12177;
	ld.local.f64 	%fd22601, [%rd12179];
	add.f64 	%fd22602, %fd24004, %fd22601;
	abs.f64 	%fd22603, %fd22600;
	setp.gt.f64 	%p13572, %fd22603, 0d41CDCD64FF800000;
	selp.f64 	%fd24006, 0dBFF0000000000000, %fd22602, %p13572;
	selp.f64 	%fd24007, 0d7FF0000000000000, %fd22600, %p13572;
$L__BB3_4446:
	abs.f64 	%fd22604, %fd24006;
	max.f64 	%fd22606, %fd2559, %fd22604;
	setp.gt.f64 	%p13573, %fd22606, 0d41CDCD64FF800000;
	sub.f64 	%fd22607, %fd2558, %fd24006;
	abs.f64 	%fd22608, %fd22607;
	setp.geu.f64 	%p13574, %fd22608, 0d3EE4F8B588E368F1;
	or.pred  	%p13575, %p13573, %p13574;
	@%p13575 bra 	$L__BB3_4449;
	ld.local.f64 	%fd22610, [%rd671];
	abs.f64 	%fd22611, %fd22610;
	abs.f64 	%fd22612, %fd24007;
	max.f64 	%fd22614, %fd22611, %fd22612;
	setp.gt.f64 	%p13576, %fd22614, 0d41CDCD64FF800000;
	sub.f64 	%fd22615, %fd22610, %fd24007;
	abs.f64 	%fd22616, %fd22615;
	setp.geu.f64 	%p13577, %fd22616, 0d3EE4F8B588E368F1;
	or.pred  	%p13578, %p13576, %p13577;
	@%p13578 bra 	$L__BB3_4449;
	add.s32 	%r20730, %r22000, -1;
	mul.wide.u32 	%rd12180, %r20730, 4;
	add.s64 	%rd12181, %rd15, %rd12180;
	st.local.u32 	[%rd12181], %r21999;
	mul.wide.s32 	%rd12182, %r21999, 4;
	add.s64 	%rd12183, %rd16, %rd12182;
	st.local.u32 	[%rd12183+-4], %r22000;
	mov.pred 	%p13887, 0;
	mov.u32 	%r22001, %r21999;
	mov.u32 	%r22002, %r22000;
	bra.uni 	$L__BB3_4450;
$L__BB3_4449:
	add.s32 	%r2133, %r22000, -1;
	add.s32 	%r21999, %r21999, 1;
	setp.gt.s32 	%p13581, %r22000, 1;
	setp.lt.s32 	%p13582, %r21999, %r22001;
	and.pred  	%p13583, %p13581, %p13582;
	mov.u32 	%r22000, %r2133;
	@%p13583 bra 	$L__BB3_4436;
$L__BB3_4450:
	add.s32 	%r21998, %r2124, 1;
	setp.lt.u32 	%p13584, %r2124, 32;
	and.pred  	%p13585, %p13887, %p13584;
	@%p13585 bra 	$L__BB3_4434;
$L__BB3_4451:
	cvt.s64.s32 	%rd12184, %r22002;
	add.s64 	%rd12185, %rd17, %rd12184;
	ld.local.u8 	%rs4534, [%rd12185];
	cvt.s64.s32 	%rd12186, %r22001;
	add.s64 	%rd12187, %rd18, %rd12186;
	ld.local.u8 	%rs4533, [%rd12187];
	bra.uni 	$L__BB3_2844;
$L__BB3_4452:
	setp.eq.s32 	%p4479, %r370, 3;
	@%p4479 bra 	$L__BB3_12100;
	ld.local.u64 	%rd674, [%rd173];
	ld.local.u64 	%rd675, [%rd173+24];
	mov.b32 	%r22005, 0;
$L__BB3_4454:
	mov.u32 	%r2140, %r22005;
	cvt.u64.u32 	%rd4782, %r2140;
	add.s64 	%rd4783, %rd674, %rd4782;
	ld.u8 	%rs2226, [%rd4783];
	setp.ne.s16 	%p4480, %rs2226, 0;
	add.s32 	%r22005, %r2140, 1;
	@%p4480 bra 	$L__BB3_4454;
	and.b32  	%r10341, %r2140, 1;
	setp.eq.b32 	%p4481, %r10341, 1;
	@%p4481 bra 	$L__BB3_4478;
	setp.eq.s32 	%p4482, %r2140, 0;
	@%p4482 bra 	$L__BB3_4466;
	add.s32 	%r2142, %r2140, -2;
	shr.u32 	%r10343, %r2140, 1;
	max.u32 	%r2143, %r10343, 1;
	mov.b32 	%r22006, 0;
	mov.u32 	%r22007, %r22006;
$L__BB3_4458:
	add.s32 	%r2146, %r22007, 1;
	cvt.u64.u32 	%rd4784, %r22007;
	add.s64 	%rd4785, %rd674, %rd4784;
	ld.u8 	%rs265, [%rd4785+1];
	setp.ne.s16 	%p4483, %rs265, 65;
	add.s32 	%r10344, %r2142, %r22006;
	cvt.s64.s32 	%rd4786, %r10344;
	add.s64 	%rd4787, %rd674, %rd4786;
	ld.u8 	%rs266, [%rd4787];
	@%p4483 bra 	$L__BB3_4460;
	setp.ne.s16 	%p4484, %rs266, 84;
	@%p4484 bra 	$L__BB3_4478;
$L__BB3_4460:
	setp.ne.s16 	%p4485, %rs265, 84;
	@%p4485 bra 	$L__BB3_4462;
	setp.ne.s16 	%p4486, %rs266, 65;
	@%p4486 bra 	$L__BB3_4478;
$L__BB3_4462:
	setp.eq.s16 	%p4487, %rs265, 84;
	setp.eq.s16 	%p4488, %rs265, 65;
	setp.ne.s16 	%p4489, %rs266, 65;
	or.pred  	%p4490, %p4489, %p4487;
	setp.ne.s16 	%p4491, %rs266, 84;
	or.pred  	%p4492, %p4491, %p4488;
	and.pred  	%p4493, %p4490, %p4492;
	not.pred 	%p4494, %p4493;
	@%p4494 bra 	$L__BB3_4478;
	setp.eq.s16 	%p4495, %rs265, 67;
	setp.ne.s16 	%p4496, %rs266, 71;
	and.pred  	%p4497, %p4496, %p4495;
	@%p4497 bra 	$L__BB3_4478;
	setp.eq.s16 	%p4500, %rs265, 71;
	setp.ne.s16 	%p4501, %rs266, 67;
	xor.pred  	%p4502, %p4500, %p4501;
	or.pred  	%p4503, %p4496, %p4495;
	and.pred  	%p4504, %p4502, %p4503;
	not.pred 	%p4505, %p4504;
	@%p4505 bra 	$L__BB3_4478;
	not.b32 	%r22006, %r22007;
	setp.ne.s32 	%p4506, %r2146, %r2143;
	mov.u32 	%r22007, %r2146;
	@%p4506 bra 	$L__BB3_4458;
$L__BB3_4466:
	mov.b32 	%r22008, 0;
$L__BB3_4467:
	mov.u32 	%r2148, %r22008;
	cvt.u64.u32 	%rd4788, %r2148;
	add.s64 	%rd4789, %rd675, %rd4788;
	ld.u8 	%rs2232, [%rd4789];
	setp.ne.s16 	%p4507, %rs2232, 0;
	add.s32 	%r22008, %r2148, 1;
	@%p4507 bra 	$L__BB3_4467;
	and.b32  	%r10346, %r2148, 1;
	setp.eq.b32 	%p4508, %r10346, 1;
	@%p4508 bra 	$L__BB3_4478;
	setp.eq.s32 	%p4509, %r2148, 0;
	@%p4509 bra 	$L__BB3_4481;
	add.s32 	%r2150, %r2148, -2;
	shr.u32 	%r10348, %r2148, 1;
	max.u32 	%r2151, %r10348, 1;
	mov.b32 	%r22009, 0;
	mov.u32 	%r22010, %r22009;
$L__BB3_4471:
	add.s32 	%r2154, %r22010, 1;
	cvt.u64.u32 	%rd4790, %r22010;
	add.s64 	%rd4791, %rd675, %rd4790;
	ld.u8 	%rs267, [%rd4791+1];
	setp.ne.s16 	%p4510, %rs267, 65;
	add.s32 	%r10349, %r2150, %r22009;
	cvt.s64.s32 	%rd4792, %r10349;
	add.s64 	%rd4793, %rd675, %rd4792;
	ld.u8 	%rs268, [%rd4793];
	@%p4510 bra 	$L__BB3_4473;
	setp.ne.s16 	%p4511, %rs268, 84;
	@%p4511 bra 	$L__BB3_4478;
$L__BB3_4473:
	setp.ne.s16 	%p4512, %rs267, 84;
	@%p4512 bra 	$L__BB3_4475;
	setp.ne.s16 	%p4513, %rs268, 65;
	@%p4513 bra 	$L__BB3_4478;
$L__BB3_4475:
	setp.eq.s16 	%p4514, %rs267, 84;
	setp.eq.s16 	%p4515, %rs267, 65;
	setp.ne.s16 	%p4516, %rs268, 65;
	or.pred  	%p4517, %p4516, %p4514;
	setp.ne.s16 	%p4518, %rs268, 84;
	or.pred  	%p4519, %p4518, %p4515;
	and.pred  	%p4520, %p4517, %p4519;
	not.pred 	%p4521, %p4520;
	@%p4521 bra 	$L__BB3_4478;
	setp.eq.s16 	%p4522, %rs267, 67;
	setp.ne.s16 	%p4523, %rs268, 71;
	and.pred  	%p4524, %p4523, %p4522;
	@%p4524 bra 	$L__BB3_4478;
	setp.eq.s16 	%p4527, %rs267, 71;
	setp.ne.s16 	%p4528, %rs268, 67;
	xor.pred  	%p4529, %p4527, %p4528;
	or.pred  	%p4530, %p4523, %p4522;
	and.pred  	%p4531, %p4529, %p4530;
	@%p4531 bra 	$L__BB3_4480;
$L__BB3_4478:
	setp.gt.u32 	%p4533, %r2, 2146435070;
	mov.f64 	%fd24008, %fd2;
	@%p4533 bra 	$L__BB3_4483;
	setp.gt.u32 	%p4534, %r4, 1073127582;
	selp.f64 	%fd11949, %fd4, %fd3, %p4534;
	selp.u32 	%r10350, 1, 0, %p4534;
	add.s32 	%r10351, %r3, %r10350;
	add.f64 	%fd11950, %fd11949, 0dBFF0000000000000;
	add.f64 	%fd11951, %fd11949, 0d3FF0000000000000;
	rcp.approx.ftz.f64 	%fd11952, %fd11951;
	neg.f64 	%fd11953, %fd11951;
	fma.rn.f64 	%fd11954, %fd11953, %fd11952, 0d3FF0000000000000;
	fma.rn.f64 	%fd11955, %fd11954, %fd11954, %fd11954;
	fma.rn.f64 	%fd11956, %fd11955, %fd11952, %fd11952;
	mul.f64 	%fd11957, %fd11950, %fd11956;
	fma.rn.f64 	%fd11958, %fd11950, %fd11956, %fd11957;
	mul.f64 	%fd11959, %fd11958, %fd11958;
	fma.rn.f64 	%fd11960, %fd11959, 0d3EB1380B3AE80F1E, 0d3ED0EE258B7A8B04;
	fma.rn.f64 	%fd11961, %fd11960, %fd11959, 0d3EF3B2669F02676F;
	fma.rn.f64 	%fd11962, %fd11961, %fd11959, 0d3F1745CBA9AB0956;
	fma.rn.f64 	%fd11963, %fd11962, %fd11959, 0d3F3C71C72D1B5154;
	fma.rn.f64 	%fd11964, %fd11963, %fd11959, 0d3F624924923BE72D;
	fma.rn.f64 	%fd11965, %fd11964, %fd11959, 0d3F8999999999A3C4;
	fma.rn.f64 	%fd11966, %fd11965, %fd11959, 0d3FB5555555555554;
	sub.f64 	%fd11967, %fd11950, %fd11958;
	add.f64 	%fd11968, %fd11967, %fd11967;
	neg.f64 	%fd11969, %fd11958;
	fma.rn.f64 	%fd11970, %fd11969, %fd11950, %fd11968;
	mul.f64 	%fd11971, %fd11956, %fd11970;
	mul.f64 	%fd11972, %fd11959, %fd11966;
	fma.rn.f64 	%fd11973, %fd11972, %fd11958, %fd11971;
	xor.b32  	%r10352, %r10351, -2147483648;
	mov.b32 	%r10353, 1127219200;
	mov.b64 	%fd11974, {%r10352, %r10353};
	sub.f64 	%fd11975, %fd11974, %fd1;
	fma.rn.f64 	%fd11976, %fd11975, 0d3FE62E42FEFA39EF, %fd11958;
	fma.rn.f64 	%fd11977, %fd11975, 0dBFE62E42FEFA39EF, %fd11976;
	sub.f64 	%fd11978, %fd11977, %fd11958;
	sub.f64 	%fd11979, %fd11973, %fd11978;
	fma.rn.f64 	%fd11980, %fd11975, 0d3C7ABC9E3B39803F, %fd11979;
	add.f64 	%fd24008, %fd11976, %fd11980;
	bra.uni 	$L__BB3_4483;
$L__BB3_4480:
	not.b32 	%r22009, %r22010;
	setp.ne.s32 	%p4532, %r2154, %r2151;
	mov.u32 	%r22010, %r2154;
	@%p4532 bra 	$L__BB3_4471;
$L__BB3_4481:
	setp.gt.u32 	%p4535, %r5, 2146435070;
	mov.f64 	%fd24008, %fd5;
	@%p4535 bra 	$L__BB3_4483;
	setp.gt.u32 	%p4536, %r7, 1073127582;
	selp.f64 	%fd11981, %fd7, %fd6, %p4536;
	selp.u32 	%r10354, 1, 0, %p4536;
	add.s32 	%r10355, %r6, %r10354;
	add.f64 	%fd11982, %fd11981, 0dBFF0000000000000;
	add.f64 	%fd11983, %fd11981, 0d3FF0000000000000;
	rcp.approx.ftz.f64 	%fd11984, %fd11983;
	neg.f64 	%fd11985, %fd11983;
	fma.rn.f64 	%fd11986, %fd11985, %fd11984, 0d3FF0000000000000;
	fma.rn.f64 	%fd11987, %fd11986, %fd11986, %fd11986;
	fma.rn.f64 	%fd11988, %fd11987, %fd11984, %fd11984;
	mul.f64 	%fd11989, %fd11982, %fd11988;
	fma.rn.f64 	%fd11990, %fd11982, %fd11988, %fd11989;
	mul.f64 	%fd11991, %fd11990, %fd11990;
	fma.rn.f64 	%fd11992, %fd11991, 0d3EB1380B3AE80F1E, 0d3ED0EE258B7A8B04;
	fma.rn.f64 	%fd11993, %fd11992, %fd11991, 0d3EF3B2669F02676F;
	fma.rn.f64 	%fd11994, %fd11993, %fd11991, 0d3F1745CBA9AB0956;
	fma.rn.f64 	%fd11995, %fd11994, %fd11991, 0d3F3C71C72D1B5154;
	fma.rn.f64 	%fd11996, %fd11995, %fd11991, 0d3F624924923BE72D;
	fma.rn.f64 	%fd11997, %fd11996, %fd11991, 0d3F8999999999A3C4;
	fma.rn.f64 	%fd11998, %fd11997, %fd11991, 0d3FB5555555555554;
	sub.f64 	%fd11999, %fd11982, %fd11990;
	add.f64 	%fd12000, %fd11999, %fd11999;
	neg.f64 	%fd12001, %fd11990;
	fma.rn.f64 	%fd12002, %fd12001, %fd11982, %fd12000;
	mul.f64 	%fd12003, %fd11988, %fd12002;
	mul.f64 	%fd12004, %fd11991, %fd11998;
	fma.rn.f64 	%fd12005, %fd12004, %fd11990, %fd12003;
	xor.b32  	%r10356, %r10355, -2147483648;
	mov.b32 	%r10357, 1127219200;
	mov.b64 	%fd12006, {%r10356, %r10357};
	sub.f64 	%fd12007, %fd12006, %fd1;
	fma.rn.f64 	%fd12008, %fd12007, 0d3FE62E42FEFA39EF, %fd11990;
	fma.rn.f64 	%fd12009, %fd12007, 0dBFE62E42FEFA39EF, %fd12008;
	sub.f64 	%fd12010, %fd12009, %fd11990;
	sub.f64 	%fd12011, %fd12005, %fd12010;
	fma.rn.f64 	%fd12012, %fd12007, 0d3C7ABC9E3B39803F, %fd12011;
	add.f64 	%fd24008, %fd12008, %fd12012;
$L__BB3_4483:
	mul.f64 	%fd2578, %fd24008, 0d3FFFCB923A29C77A;
	mov.b32 	%r22011, 0;
$L__BB3_4484:
	mov.u32 	%r2156, %r22011;
	cvt.u64.u32 	%rd4794, %r2156;
	add.s64 	%rd4795, %rd674, %rd4794;
	ld.u8 	%rs2238, [%rd4795];
	setp.ne.s16 	%p4537, %rs2238, 0;
	add.s32 	%r22011, %r2156, 1;
	@%p4537 bra 	$L__BB3_4484;
	mov.b32 	%r22012, 0;
$L__BB3_4486:
	mov.u32 	%r2158, %r22012;
	cvt.u64.u32 	%rd4796, %r2158;
	add.s64 	%rd4797, %rd675, %rd4796;
	ld.u8 	%rs2239, [%rd4797];
	setp.ne.s16 	%p4538, %rs2239, 0;
	add.s32 	%r22012, %r2158, 1;
	@%p4538 bra 	$L__BB3_4486;
	setp.eq.s32 	%p4539, %r2156, 0;
	@%p4539 bra 	$L__BB3_4558;
	and.b32  	%r2160, %r2156, 3;
	setp.lt.u32 	%p4540, %r2156, 4;
	mov.b32 	%r22014, 1;
	@%p4540 bra 	$L__BB3_4527;
	and.b32  	%r2161, %r2156, 2147483644;
	mov.b32 	%r22014, 1;
$L__BB3_4490:
	mov.u32 	%r2162, %r22014;
	cvt.s64.s32 	%rd4798, %r2162;
	add.s64 	%rd676, %rd674, %rd4798;
	ld.u8 	%rs2241, [%rd676+-1];
	mov.b16 	%rs4595, 0;
	setp.gt.s16 	%p4541, %rs2241, 70;
	@%p4541 bra 	$L__BB3_4494;
	setp.eq.s16 	%p4544, %rs2241, 65;
	@%p4544 bra 	$L__BB3_4499;
	setp.eq.s16 	%p4545, %rs2241, 67;
	@%p4545 bra 	$L__BB3_4493;
	bra.uni 	$L__BB3_4498;
$L__BB3_4493:
	mov.b16 	%rs4595, 1;
	bra.uni 	$L__BB3_4499;
$L__BB3_4494:
	setp.eq.s16 	%p4542, %rs2241, 71;
	@%p4542 bra 	$L__BB3_4497;
	setp.ne.s16 	%p4543, %rs2241, 84;
	@%p4543 bra 	$L__BB3_4498;
	mov.b16 	%rs4595, 3;
	bra.uni 	$L__BB3_4499;
$L__BB3_4497:
	mov.b16 	%rs4595, 2;
	bra.uni 	$L__BB3_4499;
$L__BB3_4498:
	mov.b16 	%rs4595, 4;
$L__BB3_4499:
	cvt.u64.u32 	%rd4799, %r2162;
	add.s64 	%rd677, %rd17, %rd4799;
	st.local.u8 	[%rd677], %rs4595;
	ld.u8 	%rs2247, [%rd676];
	mov.b16 	%rs4596, 0;
	setp.gt.s16 	%p4546, %rs2247, 70;
	@%p4546 bra 	$L__BB3_4503;
	setp.eq.s16 	%p4549, %rs2247, 65;
	@%p4549 bra 	$L__BB3_4508;
	setp.eq.s16 	%p4550, %rs2247, 67;
	@%p4550 bra 	$L__BB3_4502;
	bra.uni 	$L__BB3_4507;
$L__BB3_4502:
	mov.b16 	%rs4596, 1;
	bra.uni 	$L__BB3_4508;
$L__BB3_4503:
	setp.eq.s16 	%p4547, %rs2247, 71;
	@%p4547 bra 	$L__BB3_4506;
	setp.ne.s16 	%p4548, %rs2247, 84;
	@%p4548 bra 	$L__BB3_4507;
	mov.b16 	%rs4596, 3;
	bra.uni 	$L__BB3_4508;
$L__BB3_4506:
	mov.b16 	%rs4596, 2;
	bra.uni 	$L__BB3_4508;
$L__BB3_4507:
	mov.b16 	%rs4596, 4;
$L__BB3_4508:
	st.local.u8 	[%rd677+1], %rs4596;
	ld.u8 	%rs2253, [%rd676+1];
	mov.b16 	%rs4597, 0;
	setp.gt.s16 	%p4551, %rs2253, 70;
	@%p4551 bra 	$L__BB3_4512;
	setp.eq.s16 	%p4554, %rs2253, 65;
	@%p4554 bra 	$L__BB3_4517;
	setp.eq.s16 	%p4555, %rs2253, 67;
	@%p4555 bra 	$L__BB3_4511;
	bra.uni 	$L__BB3_4516;
$L__BB3_4511:
	mov.b16 	%rs4597, 1;
	bra.uni 	$L__BB3_4517;
$L__BB3_4512:
	setp.eq.s16 	%p4552, %rs2253, 71;
	@%p4552 bra 	$L__BB3_4515;
	setp.ne.s16 	%p4553, %rs2253, 84;
	@%p4553 bra 	$L__BB3_4516;
	mov.b16 	%rs4597, 3;
	bra.uni 	$L__BB3_4517;
$L__BB3_4515:
	mov.b16 	%rs4597, 2;
	bra.uni 	$L__BB3_4517;
$L__BB3_4516:
	mov.b16 	%rs4597, 4;
$L__BB3_4517:
	st.local.u8 	[%rd677+2], %rs4597;
	ld.u8 	%rs2259, [%rd676+2];
	mov.b16 	%rs4598, 0;
	setp.gt.s16 	%p4556, %rs2259, 70;
	@%p4556 bra 	$L__BB3_4521;
	setp.eq.s16 	%p4559, %rs2259, 65;
	@%p4559 bra 	$L__BB3_4526;
	setp.eq.s16 	%p4560, %rs2259, 67;
	@%p4560 bra 	$L__BB3_4520;
	bra.uni 	$L__BB3_4525;
$L__BB3_4520:
	mov.b16 	%rs4598, 1;
	bra.uni 	$L__BB3_4526;
$L__BB3_4521:
	setp.eq.s16 	%p4557, %rs2259, 71;
	@%p4557 bra 	$L__BB3_4524;
	setp.ne.s16 	%p4558, %rs2259, 84;
	@%p4558 bra 	$L__BB3_4525;
	mov.b16 	%rs4598, 3;
	bra.uni 	$L__BB3_4526;
$L__BB3_4524:
	mov.b16 	%rs4598, 2;
	bra.uni 	$L__BB3_4526;
$L__BB3_4525:
	mov.b16 	%rs4598, 4;
$L__BB3_4526:
	st.local.u8 	[%rd677+3], %rs4598;
	add.s32 	%r22014, %r2162, 4;
	add.s32 	%r10362, %r2162, 3;
	setp.ne.s32 	%p4561, %r10362, %r2161;
	@%p4561 bra 	$L__BB3_4490;
$L__BB3_4527:
	setp.eq.s32 	%p4562, %r2160, 0;
	@%p4562 bra 	$L__BB3_4558;
	cvt.s64.s32 	%rd4800, %r22014;
	add.s64 	%rd678, %rd674, %rd4800;
	ld.u8 	%rs2265, [%rd678+-1];
	mov.b16 	%rs4599, 0;
	setp.gt.s16 	%p4563, %rs2265, 70;
	@%p4563 bra 	$L__BB3_4532;
	setp.eq.s16 	%p4566, %rs2265, 65;
	@%p4566 bra 	$L__BB3_4537;
	setp.eq.s16 	%p4567, %rs2265, 67;
	@%p4567 bra 	$L__BB3_4531;
	bra.uni 	$L__BB3_4536;
$L__BB3_4531:
	mov.b16 	%rs4599, 1;
	bra.uni 	$L__BB3_4537;
$L__BB3_4532:
	setp.eq.s16 	%p4564, %rs2265, 71;
	@%p4564 bra 	$L__BB3_4535;
	setp.ne.s16 	%p4565, %rs2265, 84;
	@%p4565 bra 	$L__BB3_4536;
	mov.b16 	%rs4599, 3;
	bra.uni 	$L__BB3_4537;
$L__BB3_4535:
	mov.b16 	%rs4599, 2;
	bra.uni 	$L__BB3_4537;
$L__BB3_4536:
	mov.b16 	%rs4599, 4;
$L__BB3_4537:
	cvt.u64.u32 	%rd4801, %r22014;
	add.s64 	%rd679, %rd17, %rd4801;
	st.local.u8 	[%rd679], %rs4599;
	setp.eq.s32 	%p4568, %r2160, 1;
	@%p4568 bra 	$L__BB3_4558;
	ld.u8 	%rs2271, [%rd678];
	mov.b16 	%rs4600, 0;
	setp.gt.s16 	%p4569, %rs2271, 70;
	@%p4569 bra 	$L__BB3_4542;
	setp.eq.s16 	%p4572, %rs2271, 65;
	@%p4572 bra 	$L__BB3_4547;
	setp.eq.s16 	%p4573, %rs2271, 67;
	@%p4573 bra 	$L__BB3_4541;
	bra.uni 	$L__BB3_4546;
$L__BB3_4541:
	mov.b16 	%rs4600, 1;
	bra.uni 	$L__BB3_4547;
$L__BB3_4542:
	setp.eq.s16 	%p4570, %rs2271, 71;
	@%p4570 bra 	$L__BB3_4545;
	setp.ne.s16 	%p4571, %rs2271, 84;
	@%p4571 bra 	$L__BB3_4546;
	mov.b16 	%rs4600, 3;
	bra.uni 	$L__BB3_4547;
$L__BB3_4545:
	mov.b16 	%rs4600, 2;
	bra.uni 	$L__BB3_4547;
$L__BB3_4546:
	mov.b16 	%rs4600, 4;
$L__BB3_4547:
	add.s32 	%r10363, %r22014, 1;
	cvt.u64.u32 	%rd4802, %r10363;
	add.s64 	%rd4803, %rd17, %rd4802;
	st.local.u8 	[%rd4803], %rs4600;
	setp.eq.s32 	%p4574, %r2160, 2;
	@%p4574 bra 	$L__BB3_4558;
	ld.u8 	%rs2277, [%rd678+1];
	mov.b16 	%rs4601, 0;
	setp.gt.s16 	%p4575, %rs2277, 70;
	@%p4575 bra 	$L__BB3_4552;
	setp.eq.s16 	%p4578, %rs2277, 65;
	@%p4578 bra 	$L__BB3_4557;
	setp.eq.s16 	%p4579, %rs2277, 67;
	@%p4579 bra 	$L__BB3_4551;
	bra.uni 	$L__BB3_4556;
$L__BB3_4551:
	mov.b16 	%rs4601, 1;
	bra.uni 	$L__BB3_4557;
$L__BB3_4552:
	setp.eq.s16 	%p4576, %rs2277, 71;
	@%p4576 bra 	$L__BB3_4555;
	setp.ne.s16 	%p4577, %rs2277, 84;
	@%p4577 bra 	$L__BB3_4556;
	mov.b16 	%rs4601, 3;
	bra.uni 	$L__BB3_4557;
$L__BB3_4555:
	mov.b16 	%rs4601, 2;
	bra.uni 	$L__BB3_4557;
$L__BB3_4556:
	mov.b16 	%rs4601, 4;
$L__BB3_4557:
	st.local.u8 	[%rd679+2], %rs4601;
$L__BB3_4558:
	setp.eq.s32 	%p4580, %r2158, 0;
	@%p4580 bra 	$L__BB3_4629;
	and.b32  	%r2165, %r2158, 3;
	setp.lt.u32 	%p4581, %r2158, 4;
	mov.b32 	%r22016, 1;
	@%p4581 bra 	$L__BB3_4598;
	and.b32  	%r2166, %r2158, 2147483644;
	mov.b32 	%r22016, 1;
$L__BB3_4561:
	sub.s32 	%r10366, %r2158, %r22016;
	cvt.u64.u32 	%rd4804, %r10366;
	add.s64 	%rd4805, %rd675, %rd4804;
	ld.u8 	%rs2283, [%rd4805];
	mov.b16 	%rs4602, 0;
	setp.gt.s16 	%p4582, %rs2283, 70;
	@%p4582 bra 	$L__BB3_4565;
	setp.eq.s16 	%p4585, %rs2283, 65;
	@%p4585 bra 	$L__BB3_4570;
	setp.eq.s16 	%p4586, %rs2283, 67;
	@%p4586 bra 	$L__BB3_4564;
	bra.uni 	$L__BB3_4569;
$L__BB3_4564:
	mov.b16 	%rs4602, 1;
	bra.uni 	$L__BB3_4570;
$L__BB3_4565:
	setp.eq.s16 	%p4583, %rs2283, 71;
	@%p4583 bra 	$L__BB3_4568;
	setp.ne.s16 	%p4584, %rs2283, 84;
	@%p4584 bra 	$L__BB3_4569;
	mov.b16 	%rs4602, 3;
	bra.uni 	$L__BB3_4570;
$L__BB3_4568:
	mov.b16 	%rs4602, 2;
	bra.uni 	$L__BB3_4570;
$L__BB3_4569:
	mov.b16 	%rs4602, 4;
$L__BB3_4570:
	cvt.u64.u32 	%rd4806, %r22016;
	add.s64 	%rd680, %rd18, %rd4806;
	st.local.u8 	[%rd680], %rs4602;
	not.b32 	%r10367, %r22016;
	add.s32 	%r10368, %r2158, %r10367;
	cvt.u64.u32 	%rd4807, %r10368;
	add.s64 	%rd4808, %rd675, %rd4807;
	ld.u8 	%rs2289, [%rd4808];
	mov.b16 	%rs4603, 0;
	setp.gt.s16 	%p4587, %rs2289, 70;
	@%p4587 bra 	$L__BB3_4574;
	setp.eq.s16 	%p4590, %rs2289, 65;
	@%p4590 bra 	$L__BB3_4579;
	setp.eq.s16 	%p4591, %rs2289, 67;
	@%p4591 bra 	$L__BB3_4573;
	bra.uni 	$L__BB3_4578;
$L__BB3_4573:
	mov.b16 	%rs4603, 1;
	bra.uni 	$L__BB3_4579;
$L__BB3_4574:
	setp.eq.s16 	%p4588, %rs2289, 71;
	@%p4588 bra 	$L__BB3_4577;
	setp.ne.s16 	%p4589, %rs2289, 84;
	@%p4589 bra 	$L__BB3_4578;
	mov.b16 	%rs4603, 3;
	bra.uni 	$L__BB3_4579;
$L__BB3_4577:
	mov.b16 	%rs4603, 2;
	bra.uni 	$L__BB3_4579;
$L__BB3_4578:
	mov.b16 	%rs4603, 4;
$L__BB3_4579:
	st.local.u8 	[%rd680+1], %rs4603;
	sub.s32 	%r10369, %r2158, %r22016;
	add.s32 	%r10370, %r10369, -2;
	cvt.u64.u32 	%rd4809, %r10370;
	add.s64 	%rd4810, %rd675, %rd4809;
	ld.u8 	%rs2295, [%rd4810];
	mov.b16 	%rs4604, 0;
	setp.gt.s16 	%p4592, %rs2295, 70;
	@%p4592 bra 	$L__BB3_4583;
	setp.eq.s16 	%p4595, %rs2295, 65;
	@%p4595 bra 	$L__BB3_4588;
	setp.eq.s16 	%p4596, %rs2295, 67;
	@%p4596 bra 	$L__BB3_4582;
	bra.uni 	$L__BB3_4587;
$L__BB3_4582:
	mov.b16 	%rs4604, 1;
	bra.uni 	$L__BB3_4588;
$L__BB3_4583:
	setp.eq.s16 	%p4593, %rs2295, 71;
	@%p4593 bra 	$L__BB3_4586;
	setp.ne.s16 	%p4594, %rs2295, 84;
	@%p4594 bra 	$L__BB3_4587;
	mov.b16 	%rs4604, 3;
	bra.uni 	$L__BB3_4588;
$L__BB3_4586:
	mov.b16 	%rs4604, 2;
	bra.uni 	$L__BB3_4588;
$L__BB3_4587:
	mov.b16 	%rs4604, 4;
$L__BB3_4588:
	st.local.u8 	[%rd680+2], %rs4604;
	add.s32 	%r2168, %r22016, 3;
	sub.s32 	%r10371, %r2158, %r2168;
	cvt.u64.u32 	%rd4811, %r10371;
	add.s64 	%rd4812, %rd675, %rd4811;
	ld.u8 	%rs2301, [%rd4812];
	mov.b16 	%rs4605, 0;
	setp.gt.s16 	%p4597, %rs2301, 70;
	@%p4597 bra 	$L__BB3_4592;
	setp.eq.s16 	%p4600, %rs2301, 65;
	@%p4600 bra 	$L__BB3_4597;
	setp.eq.s16 	%p4601, %rs2301, 67;
	@%p4601 bra 	$L__BB3_4591;
	bra.uni 	$L__BB3_4596;
$L__BB3_4591:
	mov.b16 	%rs4605, 1;
	bra.uni 	$L__BB3_4597;
$L__BB3_4592:
	setp.eq.s16 	%p4598, %rs2301, 71;
	@%p4598 bra 	$L__BB3_4595;
	setp.ne.s16 	%p4599, %rs2301, 84;
	@%p4599 bra 	$L__BB3_4596;
	mov.b16 	%rs4605, 3;
	bra.uni 	$L__BB3_4597;
$L__BB3_4595:
	mov.b16 	%rs4605, 2;
	bra.uni 	$L__BB3_4597;
$L__BB3_4596:
	mov.b16 	%rs4605, 4;
$L__BB3_4597:
	st.local.u8 	[%rd680+3], %rs4605;
	add.s32 	%r22016, %r22016, 4;
	setp.ne.s32 	%p4602, %r2168, %r2166;
	@%p4602 bra 	$L__BB3_4561;
$L__BB3_4598:
	setp.eq.s32 	%p4603, %r2165, 0;
	@%p4603 bra 	$L__BB3_4629;
	sub.s32 	%r10372, %r2158, %r22016;
	cvt.u64.u32 	%rd4813, %r10372;
	add.s64 	%rd4814, %rd675, %rd4813;
	ld.u8 	%rs2307, [%rd4814];
	mov.b16 	%rs4606, 0;
	setp.gt.s16 	%p4604, %rs2307, 70;
	@%p4604 bra 	$L__BB3_4603;
	setp.eq.s16 	%p4607, %rs2307, 65;
	@%p4607 bra 	$L__BB3_4608;
	setp.eq.s16 	%p4608, %rs2307, 67;
	@%p4608 bra 	$L__BB3_4602;
	bra.uni 	$L__BB3_4607;
$L__BB3_4602:
	mov.b16 	%rs4606, 1;
	bra.uni 	$L__BB3_4608;
$L__BB3_4603:
	setp.eq.s16 	%p4605, %rs2307, 71;
	@%p4605 bra 	$L__BB3_4606;
	setp.ne.s16 	%p4606, %rs2307, 84;
	@%p4606 bra 	$L__BB3_4607;
	mov.b16 	%rs4606, 3;
	bra.uni 	$L__BB3_4608;
$L__BB3_4606:
	mov.b16 	%rs4606, 2;
	bra.uni 	$L__BB3_4608;
$L__BB3_4607:
	mov.b16 	%rs4606, 4;
$L__BB3_4608:
	cvt.u64.u32 	%rd4815, %r22016;
	add.s64 	%rd681, %rd18, %rd4815;
	st.local.u8 	[%rd681], %rs4606;
	setp.eq.s32 	%p4609, %r2165, 1;
	@%p4609 bra 	$L__BB3_4629;
	not.b32 	%r10373, %r22016;
	add.s32 	%r10374, %r2158, %r10373;
	cvt.u64.u32 	%rd4816, %r10374;
	add.s64 	%rd4817, %rd675, %rd4816;
	ld.u8 	%rs2313, [%rd4817];
	mov.b16 	%rs4607, 0;
	setp.gt.s16 	%p4610, %rs2313, 70;
	@%p4610 bra 	$L__BB3_4613;
	setp.eq.s16 	%p4613, %rs2313, 65;
	@%p4613 bra 	$L__BB3_4618;
	setp.eq.s16 	%p4614, %rs2313, 67;
	@%p4614 bra 	$L__BB3_4612;
	bra.uni 	$L__BB3_4617;
$L__BB3_4612:
	mov.b16 	%rs4607, 1;
	bra.uni 	$L__BB3_4618;
$L__BB3_4613:
	setp.eq.s16 	%p4611, %rs2313, 71;
	@%p4611 bra 	$L__BB3_4616;
	setp.ne.s16 	%p4612, %rs2313, 84;
	@%p4612 bra 	$L__BB3_4617;
	mov.b16 	%rs4607, 3;
	bra.uni 	$L__BB3_4618;
$L__BB3_4616:
	mov.b16 	%rs4607, 2;
	bra.uni 	$L__BB3_4618;
$L__BB3_4617:
	mov.b16 	%rs4607, 4;
$L__BB3_4618:
	st.local.u8 	[%rd681+1], %rs4607;
	setp.eq.s32 	%p4615, %r2165, 2;
	@%p4615 bra 	$L__BB3_4629;
	sub.s32 	%r10375, %r2158, %r22016;
	add.s32 	%r10376, %r10375, -2;
	cvt.u64.u32 	%rd4818, %r10376;
	add.s64 	%rd4819, %rd675, %rd4818;
	ld.u8 	%rs2319, [%rd4819];
	mov.b16 	%rs4608, 0;
	setp.gt.s16 	%p4616, %rs2319, 70;
	@%p4616 bra 	$L__BB3_4623;
	setp.eq.s16 	%p4619, %rs2319, 65;
	@%p4619 bra 	$L__BB3_4628;
	setp.eq.s16 	%p4620, %rs2319, 67;
	@%p4620 bra 	$L__BB3_4622;
	bra.uni 	$L__BB3_4627;
$L__BB3_4622:
	mov.b16 	%rs4608, 1;
	bra.uni 	$L__BB3_4628;
$L__BB3_4623:
	setp.eq.s16 	%p4617, %rs2319, 71;
	@%p4617 bra 	$L__BB3_4626;
	setp.ne.s16 	%p4618, %rs2319, 84;
	@%p4618 bra 	$L__BB3_4627;
	mov.b16 	%rs4608, 3;
	bra.uni 	$L__BB3_4628;
$L__BB3_4626:
	mov.b16 	%rs4608, 2;
	bra.uni 	$L__BB3_4628;
$L__BB3_4627:
	mov.b16 	%rs4608, 4;
$L__BB3_4628:
	st.local.u8 	[%rd681+2], %rs4608;
$L__BB3_4629:
	cvt.u64.u32 	%rd4820, %r2158;
	cvt.u64.u32 	%rd4821, %r2156;
	add.s64 	%rd4822, %rd18, %rd4820;
	mov.b16 	%rs2324, 4;
	st.local.u8 	[%rd4822+1], %rs2324;
	st.local.u8 	[%rd18], %rs2324;
	add.s64 	%rd4823, %rd17, %rd4821;
	st.local.u8 	[%rd4823+1], %rs2324;
	st.local.u8 	[%rd17], %rs2324;
	mov.b32 	%r22031, 0;
	mov.f64 	%fd24075, 0dFFF0000000000000;
	mov.u32 	%r22032, %r22031;
	@%p4539 bra 	$L__BB3_4726;
	and.b32  	%r2171, %r2158, 3;
	and.b32  	%r2172, %r2158, 2147483644;
	mov.b32 	%r22017, 1;
$L__BB3_4631:
	mov.u32 	%r2173, %r22017;
	@%p4580 bra 	$L__BB3_4659;
	setp.lt.u32 	%p4623, %r2158, 4;
	cvt.u64.u32 	%rd4824, %r2173;
	add.s64 	%rd4825, %rd17, %rd4824;
	ld.local.s8 	%r2174, [%rd4825];
	add.s32 	%r10380, %r2173, -1;
	mul.lo.s32 	%r2175, %r10380, %r2158;
	add.s32 	%r2176, %r2175, -1;
	mov.b32 	%r22019, 1;
	@%p4623 bra 	$L__BB3_4647;
	mov.b32 	%r22019, 1;
$L__BB3_4634:
	cvt.u64.u32 	%rd4826, %r22019;
	add.s64 	%rd682, %rd18, %rd4826;
	ld.local.s8 	%r10382, [%rd682];
	add.s32 	%r10383, %r10382, %r2174;
	setp.eq.s32 	%p4624, %r10383, 3;
	@%p4624 bra 	$L__BB3_4636;
	add.s32 	%r10384, %r2176, %r22019;
	mul.wide.s32 	%rd4827, %r10384, 8;
	add.s64 	%rd4828, %rd13, %rd4827;
	mov.b64 	%rd4829, 9218868437227405312;
	st.local.u64 	[%rd4828], %rd4829;
	add.s64 	%rd4830, %rd14, %rd4827;
	mov.b64 	%rd4831, -4616189618054758400;
	st.local.u64 	[%rd4830], %rd4831;
	bra.uni 	$L__BB3_4637;
$L__BB3_4636:
	add.s32 	%r10385, %r2176, %r22019;
	mul.wide.s32 	%rd4832, %r10385, 8;
	add.s64 	%rd4833, %rd13, %rd4832;
	mov.b64 	%rd4834, 0;
	st.local.u64 	[%rd4833], %rd4834;
	add.s64 	%rd4835, %rd14, %rd4832;
	mov.b64 	%rd4836, -4564063970805153792;
	st.local.u64 	[%rd4835], %rd4836;
$L__BB3_4637:
	ld.local.s8 	%r10386, [%rd682+1];
	add.s32 	%r10387, %r10386, %r2174;
	setp.eq.s32 	%p4625, %r10387, 3;
	@%p4625 bra 	$L__BB3_4639;
	add.s32 	%r10388, %r2175, %r22019;
	mul.wide.s32 	%rd4837, %r10388, 8;
	add.s64 	%rd4838, %rd13, %rd4837;
	mov.b64 	%rd4839, 9218868437227405312;
	st.local.u64 	[%rd4838], %rd4839;
	add.s64 	%rd4840, %rd14, %rd4837;
	mov.b64 	%rd4841, -4616189618054758400;
	st.local.u64 	[%rd4840], %rd4841;
	bra.uni 	$L__BB3_4640;
$L__BB3_4639:
	add.s32 	%r10389, %r2175, %r22019;
	mul.wide.s32 	%rd4842, %r10389, 8;
	add.s64 	%rd4843, %rd13, %rd4842;
	mov.b64 	%rd4844, 0;
	st.local.u64 	[%rd4843], %rd4844;
	add.s64 	%rd4845, %rd14, %rd4842;
	mov.b64 	%rd4846, -4564063970805153792;
	st.local.u64 	[%rd4845], %rd4846;
$L__BB3_4640:
	add.s32 	%r2178, %r22019, 2;
	ld.local.s8 	%r10390, [%rd682+2];
	add.s32 	%r10391, %r10390, %r2174;
	setp.eq.s32 	%p4626, %r10391, 3;
	@%p4626 bra 	$L__BB3_4642;
	add.s32 	%r10392, %r2176, %r2178;
	mul.wide.s32 	%rd4847, %r10392, 8;
	add.s64 	%rd4848, %rd13, %rd4847;
	mov.b64 	%rd4849, 9218868437227405312;
	st.local.u64 	[%rd4848], %rd4849;
	add.s64 	%rd4850, %rd14, %rd4847;
	mov.b64 	%rd4851, -4616189618054758400;
	st.local.u64 	[%rd4850], %rd4851;
	bra.uni 	$L__BB3_4643;
$L__BB3_4642:
	add.s32 	%r10393, %r2176, %r2178;
	mul.wide.s32 	%rd4852, %r10393, 8;
	add.s64 	%rd4853, %rd13, %rd4852;
	mov.b64 	%rd4854, 0;
	st.local.u64 	[%rd4853], %rd4854;
	add.s64 	%rd4855, %rd14, %rd4852;
	mov.b64 	%rd4856, -4564063970805153792;
	st.local.u64 	[%rd4855], %rd4856;
$L__BB3_4643:
	add.s32 	%r2179, %r22019, 3;
	ld.local.s8 	%r10394, [%rd682+3];
	add.s32 	%r10395, %r10394, %r2174;
	setp.eq.s32 	%p4627, %r10395, 3;
	@%p4627 bra 	$L__BB3_4645;
	add.s32 	%r10396, %r2176, %r2179;
	mul.wide.s32 	%rd4857, %r10396, 8;
	add.s64 	%rd4858, %rd13, %rd4857;
	mov.b64 	%rd4859, 9218868437227405312;
	st.local.u64 	[%rd4858], %rd4859;
	add.s64 	%rd4860, %rd14, %rd4857;
	mov.b64 	%rd4861, -4616189618054758400;
	st.local.u64 	[%rd4860], %rd4861;
	bra.uni 	$L__BB3_4646;
$L__BB3_4645:
	add.s32 	%r10397, %r2176, %r2179;
	mul.wide.s32 	%rd4862, %r10397, 8;
	add.s64 	%rd4863, %rd13, %rd4862;
	mov.b64 	%rd4864, 0;
	st.local.u64 	[%rd4863], %rd4864;
	add.s64 	%rd4865, %rd14, %rd4862;
	mov.b64 	%rd4866, -4564063970805153792;
	st.local.u64 	[%rd4865], %rd4866;
$L__BB3_4646:
	add.s32 	%r22019, %r22019, 4;
	setp.ne.s32 	%p4628, %r2179, %r2172;
	@%p4628 bra 	$L__BB3_4634;
$L__BB3_4647:
	setp.eq.s32 	%p4629, %r2171, 0;
	@%p4629 bra 	$L__BB3_4659;
	cvt.u64.u32 	%rd4867, %r22019;
	add.s64 	%rd683, %rd18, %rd4867;
	ld.local.s8 	%r10398, [%rd683];
	add.s32 	%r10399, %r10398, %r2174;
	setp.eq.s32 	%p4630, %r10399, 3;
	@%p4630 bra 	$L__BB3_4650;
	add.s32 	%r10400, %r2176, %r22019;
	mul.wide.s32 	%rd4868, %r10400, 8;
	add.s64 	%rd4869, %rd13, %rd4868;
	mov.b64 	%rd4870, 9218868437227405312;
	st.local.u64 	[%rd4869], %rd4870;
	add.s64 	%rd4871, %rd14, %rd4868;
	mov.b64 	%rd4872, -4616189618054758400;
	st.local.u64 	[%rd4871], %rd4872;
	bra.uni 	$L__BB3_4651;
$L__BB3_4650:
	add.s32 	%r10401, %r2176, %r22019;
	mul.wide.s32 	%rd4873, %r10401, 8;
	add.s64 	%rd4874, %rd13, %rd4873;
	mov.b64 	%rd4875, 0;
	st.local.u64 	[%rd4874], %rd4875;
	add.s64 	%rd4876, %rd14, %rd4873;
	mov.b64 	%rd4877, -4564063970805153792;
	st.local.u64 	[%rd4876], %rd4877;
$L__BB3_4651:
	setp.eq.s32 	%p4631, %r2171, 1;
	@%p4631 bra 	$L__BB3_4659;
	ld.local.s8 	%r10402, [%rd683+1];
	add.s32 	%r10403, %r10402, %r2174;
	setp.eq.s32 	%p4632, %r10403, 3;
	@%p4632 bra 	$L__BB3_4654;
	add.s32 	%r10404, %r2175, %r22019;
	mul.wide.s32 	%rd4878, %r10404, 8;
	add.s64 	%rd4879, %rd13, %rd4878;
	mov.b64 	%rd4880, 9218868437227405312;
	st.local.u64 	[%rd4879], %rd4880;
	add.s64 	%rd4881, %rd14, %rd4878;
	mov.b64 	%rd4882, -4616189618054758400;
	st.local.u64 	[%rd4881], %rd4882;
	bra.uni 	$L__BB3_4655;
$L__BB3_4654:
	add.s32 	%r10405, %r2175, %r22019;
	mul.wide.s32 	%rd4883, %r10405, 8;
	add.s64 	%rd4884, %rd13, %rd4883;
	mov.b64 	%rd4885, 0;
	st.local.u64 	[%rd4884], %rd4885;
	add.s64 	%rd4886, %rd14, %rd4883;
	mov.b64 	%rd4887, -4564063970805153792;
	st.local.u64 	[%rd4886], %rd4887;
$L__BB3_4655:
	setp.eq.s32 	%p4633, %r2171, 2;
	add.s32 	%r2182, %r22019, 2;
	@%p4633 bra 	$L__BB3_4659;
	ld.local.s8 	%r10406, [%rd683+2];
	add.s32 	%r10407, %r10406, %r2174;
	setp.eq.s32 	%p4634, %r10407, 3;
	@%p4634 bra 	$L__BB3_4658;
	add.s32 	%r10408, %r2176, %r2182;
	mul.wide.s32 	%rd4888, %r10408, 8;
	add.s64 	%rd4889, %rd13, %rd4888;
	mov.b64 	%rd4890, 9218868437227405312;
	st.local.u64 	[%rd4889], %rd4890;
	add.s64 	%rd4891, %rd14, %rd4888;
	mov.b64 	%rd4892, -4616189618054758400;
	st.local.u64 	[%rd4891], %rd4892;
	bra.uni 	$L__BB3_4659;
$L__BB3_4658:
	add.s32 	%r10409, %r2176, %r2182;
	mul.wide.s32 	%rd4893, %r10409, 8;
	add.s64 	%rd4894, %rd13, %rd4893;
	mov.b64 	%rd4895, 0;
	st.local.u64 	[%rd4894], %rd4895;
	add.s64 	%rd4896, %rd14, %rd4893;
	mov.b64 	%rd4897, -4564063970805153792;
	st.local.u64 	[%rd4896], %rd4897;
$L__BB3_4659:
	add.s32 	%r22017, %r2173, 1;
	setp.ne.s32 	%p4635, %r2173, %r2156;
	@%p4635 bra 	$L__BB3_4631;
	mov.b32 	%r22020, 1;
$L__BB3_4661:
	@%p4580 bra 	$L__BB3_4707;
	add.s32 	%r2185, %r22020, -1;
	mul.lo.s32 	%r10412, %r2185, %r2158;
	add.s32 	%r2186, %r10412, -1;
	cvt.u64.u32 	%rd4898, %r22020;
	add.s64 	%rd684, %rd17, %rd4898;
	sub.s32 	%r10413, %r10412, %r2158;
	add.s32 	%r2187, %r10413, -2;
	mov.b32 	%r22021, 1;
$L__BB3_4663:
	mov.u32 	%r2188, %r22021;
	add.s32 	%r2189, %r2186, %r2188;
	mul.wide.s32 	%rd4899, %r2189, 8;
	add.s64 	%rd685, %rd13, %rd4899;
	ld.local.f64 	%fd24043, [%rd685];
	abs.f64 	%fd12014, %fd24043;
	setp.geu.f64 	%p4637, %fd12014, 0d41CDCD64FF800000;
	@%p4637 bra 	$L__BB3_4706;
	ld.local.u8 	%rs283, [%rd684];
	cvt.u32.u16 	%r10414, %rs283;
	cvt.s32.s8 	%r10415, %r10414;
	cvt.u64.u32 	%rd4900, %r2188;
	add.s64 	%rd686, %rd18, %rd4900;
	ld.local.u8 	%rs284, [%rd686];
	cvt.u64.u16 	%rd4901, %rs284;
	cvt.s64.s8 	%rd687, %rd4901;
	cvt.u32.u16 	%r10416, %rs284;
	cvt.s32.s8 	%r10417, %r10416;
	add.s32 	%r10418, %r10417, %r10415;
	setp.eq.s32 	%p4638, %r10418, 3;
	mul.wide.s32 	%rd4902, %r2189, 8;
	add.s64 	%rd688, %rd14, %rd4902;
	@%p4638 bra 	$L__BB3_4666;
	mov.b64 	%rd4903, -4616189618054758400;
	st.local.u64 	[%rd688], %rd4903;
	mov.b64 	%rd4904, 9218868437227405312;
	st.local.u64 	[%rd685], %rd4904;
	mov.f64 	%fd24013, 0dBFF0000000000000;
	mov.f64 	%fd24043, 0d7FF0000000000000;
	mov.f64 	%fd24014, %fd24043;
	bra.uni 	$L__BB3_4677;
$L__BB3_4666:
	cvt.u32.u16 	%r10419, %rs283;
	cvt.s32.s8 	%r10420, %r10419;
	mul.wide.s32 	%rd4905, %r10420, 5;
	add.s64 	%rd689, %rd4905, %rd687;
	shl.b64 	%rd4906, %rd689, 3;
	add.s64 	%rd4907, %rd1, %rd4906;
	ld.global.f64 	%fd24013, [%rd4907+45440];
	ld.local.u8 	%rs2325, [%rd684+-1];
	cvt.u64.u16 	%rd4908, %rs2325;
	cvt.s64.s8 	%rd690, %rd4908;
	cvt.u32.u16 	%r10421, %rs284;
	ld.local.s8 	%rs2326, [%rd686+-1];
	cvt.u32.u16 	%r10422, %rs2326;
	prmt.b32 	%r10423, %r10422, %r10421, 0x3340U;
	prmt.b32 	%r10424, %r10419, 0, 0x3340U;
	prmt.b32 	%r10425, %r10423, %r10424, 0x5410U;
	cvt.u32.u16 	%r10426, %rs2325;
	cvt.s32.s8 	%r10427, %r10426;
	mov.b32 	%r10428, 359705;
	dp4a.s32.u32 	%r10429, %r10425, %r10428, %r10427;
	mul.wide.s32 	%rd4909, %r10429, 8;
	add.s64 	%rd4910, %rd1, %rd4909;
	ld.global.f64 	%fd12017, [%rd4910+35440];
	add.f64 	%fd12018, %fd24013, %fd12017;
	ld.global.f64 	%fd24014, [%rd4907+45640];
	ld.global.f64 	%fd12019, [%rd4910+40440];
	add.f64 	%fd12020, %fd24014, %fd12019;
	abs.f64 	%fd12021, %fd12020;
	setp.gt.f64 	%p4639, %fd12021, 0d41CDCD64FF800000;
	selp.f64 	%fd2582, 0dBFF0000000000000, %fd12018, %p4639;
	selp.f64 	%fd2583, 0d7FF0000000000000, %fd12020, %p4639;
	cvt.u16.u64 	%rs2327, %rd687;
	mov.b32 	%r10430, {%rs2326, %rs2327};
	mov.b32 	%r10431, 6405;
	dp2a.lo.s32.u32 	%r10432, %r10430, %r10431, %r10420;
	mul.wide.s32 	%rd4911, %r10432, 8;
	add.s64 	%rd691, %rd1, %rd4911;
	ld.global.f64 	%fd2584, [%rd691+21000];
	abs.f64 	%fd12022, %fd2584;
	setp.geu.f64 	%p4640, %fd12022, 0d41CDCD64FF800000;
	@%p4640 bra 	$L__BB3_4670;
	mad.lo.s64 	%rd4915, %rd687, 24, %rd689;
	add.s64 	%rd4916, %rd4915, %rd690;
	shl.b64 	%rd4917, %rd4916, 3;
	add.s64 	%rd692, %rd1, %rd4917;
	ld.global.f64 	%fd2585, [%rd692+23000];
	abs.f64 	%fd12037, %fd2585;
	setp.lt.f64 	%p4645, %fd12037, 0d41CDCD64FF800000;
	@%p4645 bra 	$L__BB3_4673;
	ld.global.f64 	%fd12038, [%rd691+20000];
	add.f64 	%fd12039, %fd24013, %fd12038;
	add.f64 	%fd12040, %fd24014, %fd2584;
	abs.f64 	%fd12041, %fd12040;
	setp.gt.f64 	%p4646, %fd12041, 0d41CDCD64FF800000;
	selp.f64 	%fd24009, 0dBFF0000000000000, %fd12039, %p4646;
	selp.f64 	%fd24010, 0d7FF0000000000000, %fd12040, %p4646;
	add.f64 	%fd12042, %fd24010, 0d4069000000000000;
	add.f64 	%fd12043, %fd24009, 0dC016CCCCCCCCCCCD;
	add.f64 	%fd12044, %fd2578, %fd12043;
	div.rn.f64 	%fd24011, %fd12042, %fd12044;
	abs.f64 	%fd12045, %fd2583;
	setp.geu.f64 	%p4647, %fd12045, 0d41CDCD64FF800000;
	@%p4647 bra 	$L__BB3_4675;
	add.f64 	%fd12046, %fd2583, 0d4069000000000000;
	add.f64 	%fd12047, %fd2582, 0dC016CCCCCCCCCCCD;
	add.f64 	%fd12048, %fd2578, %fd12047;
	div.rn.f64 	%fd12049, %fd12046, %fd12048;
	setp.lt.f64 	%p4648, %fd12049, %fd24011;
	selp.f64 	%fd24009, %fd24009, %fd2582, %p4648;
	selp.f64 	%fd24010, %fd24010, %fd2583, %p4648;
	selp.f64 	%fd24011, %fd24011, %fd12049, %p4648;
	bra.uni 	$L__BB3_4675;
$L__BB3_4670:
	mad.lo.s64 	%rd4912, %rd687, 24, %rd689;
	add.s64 	%rd4913, %rd4912, %rd690;
	shl.b64 	%rd4914, %rd4913, 3;
	add.s64 	%rd693, %rd1, %rd4914;
	ld.global.f64 	%fd2586, [%rd693+23000];
	abs.f64 	%fd12024, %fd2586;
	setp.geu.f64 	%p4641, %fd12024, 0d41CDCD64FF800000;
	mov.f64 	%fd24009, %fd2582;
	mov.f64 	%fd24010, %fd2583;
	@%p4641 bra 	$L__BB3_4675;
	ld.global.f64 	%fd12025, [%rd693+22000];
	add.f64 	%fd12026, %fd24013, %fd12025;
	add.f64 	%fd12027, %fd24014, %fd2586;
	abs.f64 	%fd12028, %fd12027;
	setp.gt.f64 	%p4642, %fd12028, 0d41CDCD64FF800000;
	selp.f64 	%fd24009, 0dBFF0000000000000, %fd12026, %p4642;
	selp.f64 	%fd24010, 0d7FF0000000000000, %fd12027, %p4642;
	add.f64 	%fd12029, %fd24010, 0d4069000000000000;
	add.f64 	%fd12030, %fd24009, 0dC016CCCCCCCCCCCD;
	add.f64 	%fd12031, %fd2578, %fd12030;
	div.rn.f64 	%fd24011, %fd12029, %fd12031;
	abs.f64 	%fd12032, %fd2583;
	setp.geu.f64 	%p4643, %fd12032, 0d41CDCD64FF800000;
	@%p4643 bra 	$L__BB3_4675;
	add.f64 	%fd12033, %fd2583, 0d4069000000000000;
	add.f64 	%fd12034, %fd2582, 0dC016CCCCCCCCCCCD;
	add.f64 	%fd12035, %fd2578, %fd12034;
	div.rn.f64 	%fd12036, %fd12033, %fd12035;
	setp.lt.f64 	%p4644, %fd12036, %fd24011;
	selp.f64 	%fd24009, %fd24009, %fd2582, %p4644;
	selp.f64 	%fd24010, %fd24010, %fd2583, %p4644;
	selp.f64 	%fd24011, %fd24011, %fd12036, %p4644;
	bra.uni 	$L__BB3_4675;
$L__BB3_4673:
	ld.global.f64 	%fd12050, [%rd691+20000];
	add.f64 	%fd12051, %fd24013, %fd12050;
	ld.global.f64 	%fd12052, [%rd692+22000];
	add.f64 	%fd12053, %fd12051, %fd12052;
	add.f64 	%fd12054, %fd24014, %fd2584;
	add.f64 	%fd12055, %fd12054, %fd2585;
	abs.f64 	%fd12056, %fd12055;
	setp.gt.f64 	%p4649, %fd12056, 0d41CDCD64FF800000;
	selp.f64 	%fd24009, 0dBFF0000000000000, %fd12053, %p4649;
	selp.f64 	%fd24010, 0d7FF0000000000000, %fd12055, %p4649;
	add.f64 	%fd12057, %fd24010, 0d4069000000000000;
	add.f64 	%fd12058, %fd24009, 0dC016CCCCCCCCCCCD;
	add.f64 	%fd12059, %fd2578, %fd12058;
	div.rn.f64 	%fd24011, %fd12057, %fd12059;
	abs.f64 	%fd12060, %fd2583;
	setp.geu.f64 	%p4650, %fd12060, 0d41CDCD64FF800000;
	@%p4650 bra 	$L__BB3_4675;
	add.f64 	%fd12061, %fd2583, 0d4069000000000000;
	add.f64 	%fd12062, %fd2582, 0dC016CCCCCCCCCCCD;
	add.f64 	%fd12063, %fd2578, %fd12062;
	div.rn.f64 	%fd12064, %fd12061, %fd12063;
	setp.lt.f64 	%p4651, %fd12064, %fd24011;
	selp.f64 	%fd24009, %fd24009, %fd2582, %p4651;
	selp.f64 	%fd24010, %fd24010, %fd2583, %p4651;
	selp.f64 	%fd24011, %fd24011, %fd12064, %p4651;
$L__BB3_4675:
	add.f64 	%fd12065, %fd24013, 0dC016CCCCCCCCCCCD;
	add.f64 	%fd2608, %fd2578, %fd12065;
	abs.f64 	%fd12066, %fd24010;
	setp.geu.f64 	%p4652, %fd12066, 0d41CDCD64FF800000;
	@%p4652 bra 	$L__BB3_4677;
	add.f64 	%fd12067, %fd24014, 0d4069000000000000;
	div.rn.f64 	%fd12068, %fd12067, %fd2608;
	setp.lt.f64 	%p4653, %fd24011, %fd12068;
	selp.f64 	%fd24013, %fd24013, %fd24009, %p4653;
	selp.f64 	%fd24014, %fd24014, %fd24010, %p4653;
$L__BB3_4677:
	abs.f64 	%fd12069, %fd24014;
	setp.geu.f64 	%p4654, %fd12069, 0d41CDCD64FF800000;
	@%p4654 bra 	$L__BB3_4679;
	st.local.f64 	[%rd688], %fd24013;
	st.local.f64 	[%rd685], %fd24014;
	mov.f64 	%fd24043, %fd24014;
$L__BB3_4679:
	min.u32 	%r10433, %r22020, %r2188;
	setp.lt.u32 	%p4655, %r10433, 2;
	mov.f64 	%fd24016, 0dBFF0000000000000;
	mov.f64 	%fd24017, 0d7FF0000000000000;
	@%p4655 bra 	$L__BB3_4706;
	ld.local.f64 	%fd24042, [%rd688];
	add.f64 	%fd12072, %fd24043, 0d4069000000000000;
	add.f64 	%fd12073, %fd24042, 0dC016CCCCCCCCCCCD;
	add.f64 	%fd12074, %fd2578, %fd12073;
	div.rn.f64 	%fd2616, %fd12072, %fd12074;
	add.s32 	%r2190, %r2187, %r2188;
	mul.wide.s32 	%rd4918, %r2190, 8;
	add.s64 	%rd4919, %rd13, %rd4918;
	ld.local.f64 	%fd2617, [%rd4919];
	abs.f64 	%fd12075, %fd2617;
	setp.geu.f64 	%p4656, %fd12075, 0d41CDCD64FF800000;
	@%p4656 bra 	$L__BB3_4683;
	cvt.u32.u16 	%r10434, %rs283;
	ld.local.u8 	%r10435, [%rd684+-1];
	prmt.b32 	%r10436, %r10435, %r10434, 0x3340U;
	ld.local.u8 	%r10437, [%rd686+-1];
	prmt.b32 	%r10438, %r10437, 0, 0x3340U;
	prmt.b32 	%r10439, %r10436, %r10438, 0x5410U;
	cvt.u32.u16 	%r10440, %rs284;
	cvt.s32.s8 	%r10441, %r10440;
	mov.b32 	%r10442, 334205;
	dp4a.s32.u32 	%r10443, %r10439, %r10442, %r10441;
	mul.wide.s32 	%rd4920, %r10443, 8;
	add.s64 	%rd694, %rd1, %rd4920;
	ld.global.f64 	%fd2618, [%rd694+5000];
	abs.f64 	%fd12078, %fd2618;
	setp.geu.f64 	%p4657, %fd12078, 0d41CDCD64FF800000;
	@%p4657 bra 	$L__BB3_4683;
	mul.wide.s32 	%rd4921, %r2190, 8;
	add.s64 	%rd4922, %rd14, %rd4921;
	ld.local.f64 	%fd12079, [%rd4922];
	ld.global.f64 	%fd12080, [%rd694];
	add.f64 	%fd24016, %fd12079, %fd12080;
	add.f64 	%fd24017, %fd2617, %fd2618;
$L__BB3_4683:
	add.f64 	%fd12081, %fd24017, 0d4069000000000000;
	add.f64 	%fd12082, %fd24016, 0dC016CCCCCCCCCCCD;
	add.f64 	%fd12083, %fd2578, %fd12082;
	div.rn.f64 	%fd2623, %fd12081, %fd12083;
	setp.lt.f64 	%p4658, %fd24016, 0dC0A3880000000000;
	selp.f64 	%fd2624, 0dC0A9300000000000, %fd24016, %p4658;
	selp.f64 	%fd2625, 0d0000000000000000, %fd24017, %p4658;
	setp.lt.f64 	%p4659, %fd24042, 0dC0A3880000000000;
	selp.f64 	%fd2626, 0dC0A9300000000000, %fd24042, %p4659;
	selp.f64 	%fd2627, 0d0000000000000000, %fd24043, %p4659;
	setp.gt.f64 	%p4660, %fd2623, %fd2616;
	@%p4660 bra 	$L__BB3_4687;
	setp.gt.f64 	%p4661, %fd2626, 0d0000000000000000;
	setp.gt.f64 	%p4662, %fd2627, 0d0000000000000000;
	and.pred  	%p4663, %p4661, %p4662;
	@%p4663 bra 	$L__BB3_4687;
	setp.ltu.f64 	%p4664, %fd2616, %fd2623;
	@%p4664 bra 	$L__BB3_4688;
	st.local.f64 	[%rd688], %fd2626;
	st.local.f64 	[%rd685], %fd2627;
	mov.f64 	%fd24042, %fd2626;
	mov.f64 	%fd24043, %fd2627;
	bra.uni 	$L__BB3_4688;
$L__BB3_4687:
	st.local.f64 	[%rd688], %fd2624;
	st.local.f64 	[%rd685], %fd2625;
	mov.f64 	%fd24042, %fd2624;
	mov.f64 	%fd24043, %fd2625;
$L__BB3_4688:
	cvt.u64.u16 	%rd4923, %rs284;
	cvt.s64.s8 	%rd695, %rd4923;
	cvt.u64.u16 	%rd4924, %rs283;
	cvt.s64.s8 	%rd697, %rd4924;
	mov.b32 	%r22022, 3;
	mad.lo.s64 	%rd4960, %rd697, 5, %rd695;
	shl.b64 	%rd4961, %rd4960, 3;
	add.s64 	%rd4962, %rd1, %rd4961;
$L__BB3_4689:
	sub.s32 	%r10445, %r2188, %r22022;
	add.s32 	%r10446, %r10445, 1;
	setp.gt.u32 	%p4665, %r10445, 2147483646;
	selp.b32 	%r10447, %r10445, 0, %p4665;
	add.s32 	%r22024, %r10447, %r2185;
	selp.b32 	%r22023, 1, %r10446, %p4665;
	setp.lt.s32 	%p4666, %r22024, 1;
	setp.ge.s32 	%p4667, %r22023, %r2188;
	or.pred  	%p4668, %p4666, %p4667;
	@%p4668 bra 	$L__BB3_4705;
$L__BB3_4690:
	mov.u32 	%r2195, %r22024;
	add.s32 	%r22024, %r2195, -1;
	mad.lo.s32 	%r10449, %r22024, %r2158, %r22023;
	add.s32 	%r2197, %r10449, -1;
	mul.wide.s32 	%rd4925, %r2197, 8;
	add.s64 	%rd4926, %rd13, %rd4925;
	ld.local.f64 	%fd2646, [%rd4926];
	abs.f64 	%fd12084, %fd2646;
	setp.geu.f64 	%p4669, %fd12084, 0d41CDCD64FF800000;
	@%p4669 bra 	$L__BB3_4704;
	not.b32 	%r10450, %r2195;
	add.s32 	%r2198, %r22020, %r10450;
	not.b32 	%r10451, %r22023;
	add.s32 	%r2199, %r2188, %r10451;
	add.s32 	%r2200, %r2199, %r2198;
	setp.eq.s32 	%p4670, %r2198, 0;
	setp.gt.s32 	%p4671, %r2199, 0;
	and.pred  	%p4672, %p4670, %p4671;
	@%p4672 bra 	$L__BB3_4697;
	setp.eq.s32 	%p4673, %r2199, 0;
	setp.gt.s32 	%p4674, %r2198, 0;
	and.pred  	%p4675, %p4674, %p4673;
	@%p4675 bra 	$L__BB3_4697;
	setp.eq.s32 	%p4676, %r2198, 1;
	setp.eq.s32 	%p4677, %r2199, 1;
	and.pred  	%p4678, %p4676, %p4677;
	@%p4678 bra 	$L__BB3_4695;
	mul.wide.s32 	%rd4927, %r2200, 8;
	add.s64 	%rd4928, %rd1, %rd4927;
	ld.global.f64 	%fd12085, [%rd4928+24952];
	cvt.u64.u32 	%rd4929, %r2195;
	add.s64 	%rd4930, %rd17, %rd4929;
	cvt.s64.s32 	%rd4931, %r22023;
	add.s64 	%rd4932, %rd18, %rd4931;
	ld.local.s8 	%r10452, [%rd4932+1];
	ld.local.u8 	%r10453, [%rd4930+1];
	ld.local.u8 	%r10454, [%rd4930];
	prmt.b32 	%r10455, %r10454, %r10453, 0x3340U;
	ld.local.u8 	%r10456, [%rd4932];
	prmt.b32 	%r10457, %r10456, 0, 0x3340U;
	prmt.b32 	%r10458, %r10455, %r10457, 0x5410U;
	mov.b32 	%r10459, 334205;
	dp4a.s32.u32 	%r10460, %r10458, %r10459, %r10452;
	mul.wide.s32 	%rd4933, %r10460, 8;
	add.s64 	%rd4934, %rd1, %rd4933;
	ld.global.f64 	%fd12086, [%rd4934+30440];
	add.f64 	%fd12087, %fd12085, %fd12086;
	ld.local.s8 	%r10461, [%rd684+-1];
	cvt.u32.u16 	%r10462, %rs284;
	ld.local.u8 	%r10463, [%rd686+-1];
	prmt.b32 	%r10464, %r10463, %r10462, 0x3340U;
	cvt.u32.u16 	%r10465, %rs283;
	prmt.b32 	%r10466, %r10465, 0, 0x3340U;
	prmt.b32 	%r10467, %r10464, %r10466, 0x5410U;
	mov.b32 	%r10468, 359705;
	dp4a.s32.u32 	%r10469, %r10467, %r10468, %r10461;
	mul.wide.s32 	%rd4935, %r10469, 8;
	add.s64 	%rd4936, %rd1, %rd4935;
	ld.global.f64 	%fd12088, [%rd4936+30440];
	add.f64 	%fd12089, %fd12087, %fd12088;
	add.f64 	%fd12090, %fd12089, %fd2646;
	ld.global.f64 	%fd12091, [%rd4928+24232];
	ld.global.f64 	%fd12092, [%rd4934+25440];
	add.f64 	%fd12093, %fd12091, %fd12092;
	ld.global.f64 	%fd12094, [%rd4936+25440];
	add.f64 	%fd12095, %fd12093, %fd12094;
	sub.s32 	%r10470, %r2198, %r2199;
	abs.s32 	%r10471, %r10470;
	cvt.rn.f64.s32 	%fd12096, %r10471;
	fma.rn.f64 	%fd12097, %fd12096, 0dBFEEF3E864B31D04, %fd12095;
	mul.wide.s32 	%rd4937, %r2197, 8;
	add.s64 	%rd4938, %rd14, %rd4937;
	ld.local.f64 	%fd12098, [%rd4938];
	add.f64 	%fd12099, %fd12098, %fd12097;
	abs.f64 	%fd12100, %fd12090;
	setp.gt.f64 	%p4679, %fd12100, 0d41CDCD64FF800000;
	selp.f64 	%fd12101, 0dBFF0000000000000, %fd12099, %p4679;
	selp.f64 	%fd12102, 0d7FF0000000000000, %fd12090, %p4679;
	add.f64 	%fd12103, %fd12102, 0d4069000000000000;
	add.f64 	%fd12104, %fd12101, 0dC016CCCCCCCCCCCD;
	add.f64 	%fd12105, %fd2578, %fd12104;
	div.rn.f64 	%fd12106, %fd12103, %fd12105;
	add.f64 	%fd12107, %fd24043, 0d4069000000000000;
	add.f64 	%fd12108, %fd24042, 0dC016CCCCCCCCCCCD;
	add.f64 	%fd12109, %fd2578, %fd12108;
	div.rn.f64 	%fd12110, %fd12107, %fd12109;
	setp.gt.f64 	%p4680, %fd12106, %fd12110;
	selp.f64 	%fd24044, %fd12101, 0dBFF0000000000000, %p4680;
	selp.f64 	%fd24045, %fd12102, 0d7FF0000000000000, %p4680;
	bra.uni 	$L__BB3_4702;
$L__BB3_4695:
	cvt.u64.u32 	%rd4939, %r2195;
	add.s64 	%rd4940, %rd17, %rd4939;
	cvt.s64.s32 	%rd4941, %r22023;
	add.s64 	%rd4942, %rd18, %rd4941;
	ld.local.s8 	%r10472, [%rd4942+1];
	ld.local.u8 	%r10473, [%rd4940+1];
	ld.local.u8 	%r10474, [%rd4940];
	prmt.b32 	%r10475, %r10474, %r10473, 0x3340U;
	ld.local.u8 	%r10476, [%rd4942];
	prmt.b32 	%r10477, %r10476, 0, 0x3340U;
	prmt.b32 	%r10478, %r10475, %r10477, 0x5410U;
	mov.b32 	%r10479, 334205;
	dp4a.s32.u32 	%r10480, %r10478, %r10479, %r10472;
	mul.wide.s32 	%rd4943, %r10480, 8;
	add.s64 	%rd4944, %rd1, %rd4943;
	ld.global.f64 	%fd12113, [%rd4944+10000];
	ld.local.s8 	%r10481, [%rd684+-1];
	cvt.u32.u16 	%r10482, %rs284;
	ld.local.u8 	%r10483, [%rd686+-1];
	prmt.b32 	%r10484, %r10483, %r10482, 0x3340U;
	cvt.u32.u16 	%r10485, %rs283;
	prmt.b32 	%r10486, %r10485, 0, 0x3340U;
	prmt.b32 	%r10487, %r10484, %r10486, 0x5410U;
	mov.b32 	%r10488, 359705;
	dp4a.s32.u32 	%r10489, %r10487, %r10488, %r10481;
	mul.wide.s32 	%rd4945, %r10489, 8;
	add.s64 	%rd4946, %rd1, %rd4945;
	ld.global.f64 	%fd12114, [%rd4946+10000];
	add.f64 	%fd12115, %fd12113, %fd12114;
	mul.wide.s32 	%rd4947, %r2197, 8;
	add.s64 	%rd4948, %rd14, %rd4947;
	ld.local.f64 	%fd12116, [%rd4948];
	add.f64 	%fd12117, %fd12115, %fd12116;
	ld.global.f64 	%fd12118, [%rd4944+15000];
	ld.global.f64 	%fd12119, [%rd4946+15000];
	add.f64 	%fd12120, %fd12118, %fd12119;
	add.f64 	%fd12121, %fd12120, %fd2646;
	abs.f64 	%fd12122, %fd12121;
	setp.gt.f64 	%p4681, %fd12122, 0d41CDCD64FF800000;
	selp.f64 	%fd2649, 0dBFF0000000000000, %fd12117, %p4681;
	selp.f64 	%fd2650, 0d7FF0000000000000, %fd12121, %p4681;
	add.f64 	%fd12123, %fd2650, 0d4069000000000000;
	add.f64 	%fd12124, %fd2649, 0dC016CCCCCCCCCCCD;
	add.f64 	%fd12125, %fd2578, %fd12124;
	div.rn.f64 	%fd2651, %fd12123, %fd12125;
	add.f64 	%fd12126, %fd24043, 0d4069000000000000;
	add.f64 	%fd12127, %fd24042, 0dC016CCCCCCCCCCCD;
	add.f64 	%fd12128, %fd2578, %fd12127;
	div.rn.f64 	%fd2652, %fd12126, %fd12128;
	sub.f64 	%fd12129, %fd2651, %fd2652;
	setp.ltu.f64 	%p4682, %fd12129, 0d3EB0C6F7A0B5ED8D;
	mov.f64 	%fd24045, 0d7FF0000000000000;
	mov.f64 	%fd24044, 0dBFF0000000000000;
	@%p4682 bra 	$L__BB3_4702;
	setp.gt.f64 	%p4683, %fd2651, %fd2652;
	selp.f64 	%fd24044, %fd2649, 0dBFF0000000000000, %p4683;
	selp.f64 	%fd24045, %fd2650, 0d7FF0000000000000, %p4683;
	bra.uni 	$L__BB3_4702;
$L__BB3_4697:
	setp.eq.s32 	%p4684, %r2199, 1;
	setp.eq.s32 	%p4685, %r2198, 1;
	or.pred  	%p4686, %p4685, %p4684;
	@%p4686 bra 	$L__BB3_4699;
	mul.wide.s32 	%rd4949, %r2200, 8;
	add.s64 	%rd4950, %rd1, %rd4949;
	ld.global.f64 	%fd12130, [%rd4950+25192];
	cvt.u64.u32 	%rd4951, %r2195;
	add.s64 	%rd4952, %rd17, %rd4951;
	ld.local.s8 	%r10490, [%rd4952];
	mul.wide.s32 	%rd4953, %r10490, 5;
	cvt.s64.s32 	%rd4954, %r22023;
	add.s64 	%rd4955, %rd18, %rd4954;
	ld.local.s8 	%rd4956, [%rd4955];
	add.s64 	%rd4957, %rd4953, %rd4956;
	shl.b64 	%rd4958, %rd4957, 3;
	add.s64 	%rd4959, %rd1, %rd4958;
	ld.global.f64 	%fd12131, [%rd4959+45640];
	add.f64 	%fd12132, %fd12130, %fd12131;
	ld.global.f64 	%fd12133, [%rd4962+45640];
	add.f64 	%fd12134, %fd12132, %fd12133;
	add.f64 	%fd12135, %fd12134, %fd2646;
	ld.global.f64 	%fd12136, [%rd4950+24472];
	ld.global.f64 	%fd12137, [%rd4959+45440];
	add.f64 	%fd12138, %fd12136, %fd12137;
	ld.global.f64 	%fd12139, [%rd4962+45440];
	add.f64 	%fd12140, %fd12138, %fd12139;
	mul.wide.s32 	%rd4963, %r2197, 8;
	add.s64 	%rd4964, %rd14, %rd4963;
	ld.local.f64 	%fd12141, [%rd4964];
	add.f64 	%fd12142, %fd12140, %fd12141;
	abs.f64 	%fd12143, %fd12135;
	setp.gt.f64 	%p4687, %fd12143, 0d41CDCD64FF800000;
	selp.f64 	%fd12144, 0dBFF0000000000000, %fd12142, %p4687;
	selp.f64 	%fd12145, 0d7FF0000000000000, %fd12135, %p4687;
	add.f64 	%fd12146, %fd12145, 0d4069000000000000;
	add.f64 	%fd12147, %fd12144, 0dC016CCCCCCCCCCCD;
	add.f64 	%fd12148, %fd2578, %fd12147;
	div.rn.f64 	%fd12149, %fd12146, %fd12148;
	add.f64 	%fd12150, %fd24043, 0d4069000000000000;
	add.f64 	%fd12151, %fd24042, 0dC016CCCCCCCCCCCD;
	add.f64 	%fd12152, %fd2578, %fd12151;
	div.rn.f64 	%fd12153, %fd12150, %fd12152;
	setp.gt.f64 	%p4688, %fd12149, %fd12153;
	selp.f64 	%fd24044, %fd12144, 0dBFF0000000000000, %p4688;
	selp.f64 	%fd24045, %fd12145, 0d7FF0000000000000, %p4688;
	bra.uni 	$L__BB3_4702;
$L__BB3_4699:
	and.pred  	%p4692, %p4670, %p4684;
	setp.eq.s32 	%p4693, %r2199, 0;
	and.pred  	%p4694, %p4685, %p4693;
	or.pred  	%p4695, %p4692, %p4694;
	mov.f64 	%fd24037, 0d0000000000000000;
	mov.f64 	%fd24036, 0dC0A9300000000000;
	not.pred 	%p4696, %p4695;
	@%p4696 bra 	$L__BB3_4701;
	mul.wide.u32 	%rd4965, %r2200, 8;
	add.s64 	%rd4966, %rd1, %rd4965;
	ld.global.f64 	%fd12156, [%rd4966+25192];
	cvt.u64.u32 	%rd4967, %r2195;
	add.s64 	%rd4968, %rd17, %rd4967;
	cvt.s64.s32 	%rd4969, %r22023;
	add.s64 	%rd4970, %rd18, %rd4969;
	ld.local.u8 	%r10491, [%rd4968];
	cvt.u32.u16 	%r10492, %rs283;
	prmt.b32 	%r10493, %r10491, %r10492, 0x3340U;
	ld.local.u8 	%r10494, [%rd4970];
	prmt.b32 	%r10495, %r10494, 0, 0x3340U;
	prmt.b32 	%r10496, %r10493, %r10495, 0x5410U;
	cvt.u32.u64 	%r10497, %rd695;
	mov.b32 	%r10498, 334205;
	dp4a.s32.u32 	%r10499, %r10496, %r10498, %r10497;
	mul.wide.s32 	%rd4971, %r10499, 8;
	add.s64 	%rd4972, %rd1, %rd4971;
	ld.global.f64 	%fd12157, [%rd4972+5000];
	add.f64 	%fd24037, %fd12156, %fd12157;
	ld.global.f64 	%fd12158, [%rd4966+24472];
	ld.global.f64 	%fd12159, [%rd4972];
	add.f64 	%fd24036, %fd12158, %fd12159;
$L__BB3_4701:
	add.f64 	%fd12160, %fd24037, %fd2646;
	mul.wide.s32 	%rd4973, %r2197, 8;
	add.s64 	%rd4974, %rd14, %rd4973;
	ld.local.f64 	%fd12161, [%rd4974];
	add.f64 	%fd12162, %fd24036, %fd12161;
	abs.f64 	%fd12163, %fd12160;
	setp.gt.f64 	%p4697, %fd12163, 0d41CDCD64FF800000;
	selp.f64 	%fd12164, 0dBFF0000000000000, %fd12162, %p4697;
	selp.f64 	%fd12165, 0d7FF0000000000000, %fd12160, %p4697;
	add.f64 	%fd12166, %fd12165, 0d4069000000000000;
	add.f64 	%fd12167, %fd12164, 0dC016CCCCCCCCCCCD;
	add.f64 	%fd12168, %fd2578, %fd12167;
	div.rn.f64 	%fd12169, %fd12166, %fd12168;
	add.f64 	%fd12170, %fd24043, 0d4069000000000000;
	add.f64 	%fd12171, %fd24042, 0dC016CCCCCCCCCCCD;
	add.f64 	%fd12172, %fd2578, %fd12171;
	div.rn.f64 	%fd12173, %fd12170, %fd12172;
	setp.gt.f64 	%p4698, %fd12169, %fd12173;
	selp.f64 	%fd24044, %fd12164, 0dBFF0000000000000, %p4698;
	selp.f64 	%fd24045, %fd12165, 0d7FF0000000000000, %p4698;
$L__BB3_4702:
	setp.lt.f64 	%p4699, %fd24044, 0dC0A3880000000000;
	selp.f64 	%fd2671, 0dC0A9300000000000, %fd24044, %p4699;
	selp.f64 	%fd2672, 0d0000000000000000, %fd24045, %p4699;
	abs.f64 	%fd12174, %fd2672;
	setp.geu.f64 	%p4700, %fd12174, 0d41CDCD64FF800000;
	@%p4700 bra 	$L__BB3_4704;
	st.local.f64 	[%rd685], %fd2672;
	st.local.f64 	[%rd688], %fd2671;
	mov.f64 	%fd24042, %fd2671;
	mov.f64 	%fd24043, %fd2672;
$L__BB3_4704:
	add.s32 	%r22023, %r22023, 1;
	setp.gt.u32 	%p4701, %r2195, 1;
	setp.lt.s32 	%p4702, %r22023, %r2188;
	and.pred  	%p4703, %p4701, %p4702;
	@%p4703 bra 	$L__BB3_4690;
$L__BB3_4705:
	add.s32 	%r22022, %r22022, 1;
	setp.ne.s32 	%p4704, %r22022, 33;
	@%p4704 bra 	$L__BB3_4689;
$L__BB3_4706:
	add.s32 	%r22021, %r2188, 1;
	setp.ne.s32 	%p4705, %r2188, %r2158;
	@%p4705 bra 	$L__BB3_4663;
$L__BB3_4707:
	add.s32 	%r2204, %r22020, 1;
	setp.ne.s32 	%p4706, %r22020, %r2156;
	mov.u32 	%r22020, %r2204;
	@%p4706 bra 	$L__BB3_4661;
	mov.f64 	%fd24075, 0dFFF0000000000000;
	mov.b32 	%r22032, 0;
	mov.b32 	%r22025, 1;
	mov.u32 	%r22031, %r22032;
$L__BB3_4709:
	setp.eq.s32 	%p4707, %r2158, 0;
	@%p4707 bra 	$L__BB3_4725;
	cvt.u64.u32 	%rd4975, %r22025;
	add.s64 	%rd698, %rd17, %rd4975;
	ld.local.u8 	%rs285, [%rd698];
	cvt.u32.u16 	%r10503, %rs285;
	cvt.s32.s8 	%r2208, %r10503;
	add.s32 	%r10504, %r22025, -1;
	mad.lo.s32 	%r2209, %r10504, %r2158, -1;
	cvt.u64.u16 	%rd4976, %rs285;
	cvt.s64.s8 	%rd699, %rd4976;
	mul.wide.s32 	%rd700, %r2208, 5;
	mov.b32 	%r22028, 1;
$L__BB3_4711:
	mov.u32 	%r2210, %r22028;
	cvt.u64.u32 	%rd4977, %r2210;
	add.s64 	%rd701, %rd18, %rd4977;
	ld.local.u8 	%rs286, [%rd701];
	cvt.u32.u16 	%r10505, %rs286;
	cvt.s32.s8 	%r10506, %r10505;
	add.s32 	%r10507, %r10506, %r2208;
	setp.ne.s32 	%p4708, %r10507, 3;
	mov.f64 	%fd24074, 0d7FF0000000000000;
	mov.f64 	%fd24073, 0dBFF0000000000000;
	@%p4708 bra 	$L__BB3_4724;
	cvt.u32.u16 	%r10508, %rs286;
	cvt.u64.u16 	%rd4978, %rs286;
	cvt.s64.s8 	%rd4979, %rd4978;
	add.s64 	%rd4980, %rd700, %rd4979;
	shl.b64 	%rd4981, %rd4980, 3;
	add.s64 	%rd4982, %rd1, %rd4981;
	ld.global.f64 	%fd24073, [%rd4982+45440];
	ld.local.s8 	%r10509, [%rd701+1];
	cvt.u32.u16 	%r10510, %rs285;
	ld.local.s8 	%rs2328, [%rd698+1];
	cvt.u32.u16 	%r10511, %rs2328;
	prmt.b32 	%r10512, %r10510, %r10511, 0x3340U;
	prmt.b32 	%r10513, %r10508, 0, 0x3340U;
	prmt.b32 	%r10514, %r10512, %r10513, 0x5410U;
	mov.b32 	%r10515, 334205;
	dp4a.s32.u32 	%r10516, %r10514, %r10515, %r10509;
	mul.wide.s32 	%rd4983, %r10516, 8;
	add.s64 	%rd4984, %rd1, %rd4983;
	ld.global.f64 	%fd12179, [%rd4984+35440];
	add.f64 	%fd12180, %fd24073, %fd12179;
	ld.global.f64 	%fd24074, [%rd4982+45640];
	ld.global.f64 	%fd12181, [%rd4984+40440];
	add.f64 	%fd12182, %fd24074, %fd12181;
	abs.f64 	%fd12183, %fd12182;
	setp.gt.f64 	%p4709, %fd12183, 0d41CDCD64FF800000;
	selp.f64 	%fd2693, 0dBFF0000000000000, %fd12180, %p4709;
	selp.f64 	%fd2694, 0d7FF0000000000000, %fd12182, %p4709;
	cvt.u16.u64 	%rs2329, %rd699;
	mov.b32 	%r10517, {%rs2329, %rs2328};
	cvt.s32.s8 	%r10518, %r10508;
	mov.b32 	%r10519, 1305;
	dp2a.lo.s32.u32 	%r10520, %r10517, %r10519, %r10518;
	mul.wide.s32 	%rd4985, %r10520, 8;
	add.s64 	%rd702, %rd1, %rd4985;
	ld.global.f64 	%fd2695, [%rd702+21000];
	abs.f64 	%fd2696, %fd2695;
	setp.geu.f64 	%p4710, %fd2696, 0d41CDCD64FF800000;
	cvt.s16.s8 	%rs2330, %rs286;
	mov.b32 	%r10521, {%rs2329, %rs2330};
	dp2a.lo.s32.u32 	%r10522, %r10521, %r10519, %r10509;
	mul.wide.s32 	%rd4986, %r10522, 8;
	add.s64 	%rd703, %rd1, %rd4986;
	mov.f64 	%fd24064, %fd2693;
	mov.f64 	%fd24065, %fd2694;
	@%p4710 bra 	$L__BB3_4716;
	ld.global.f64 	%fd2697, [%rd703+23000];
	abs.f64 	%fd12185, %fd2697;
	setp.geu.f64 	%p4711, %fd12185, 0d41CDCD64FF800000;
	mov.f64 	%fd24064, %fd2693;
	mov.f64 	%fd24065, %fd2694;
	@%p4711 bra 	$L__BB3_4716;
	ld.global.f64 	%fd12186, [%rd702+20000];
	add.f64 	%fd12187, %fd24073, %fd12186;
	ld.global.f64 	%fd12188, [%rd703+22000];
	add.f64 	%fd12189, %fd12187, %fd12188;
	add.f64 	%fd12190, %fd24074, %fd2695;
	add.f64 	%fd12191, %fd12190, %fd2697;
	abs.f64 	%fd12192, %fd12191;
	setp.gt.f64 	%p4712, %fd12192, 0d41CDCD64FF800000;
	selp.f64 	%fd24064, 0dBFF0000000000000, %fd12189, %p4712;
	selp.f64 	%fd24065, 0d7FF0000000000000, %fd12191, %p4712;
	add.f64 	%fd12193, %fd24065, 0d4069000000000000;
	add.f64 	%fd12194, %fd24064, 0dC016CCCCCCCCCCCD;
	add.f64 	%fd12195, %fd2578, %fd12194;
	div.rn.f64 	%fd24066, %fd12193, %fd12195;
	abs.f64 	%fd12196, %fd2694;
	setp.geu.f64 	%p4713, %fd12196, 0d41CDCD64FF800000;
	@%p4713 bra 	$L__BB3_4716;
	add.f64 	%fd12197, %fd2694, 0d4069000000000000;
	add.f64 	%fd12198, %fd2693, 0dC016CCCCCCCCCCCD;
	add.f64 	%fd12199, %fd2578, %fd12198;
	div.rn.f64 	%fd12200, %fd12197, %fd12199;
	setp.lt.f64 	%p4714, %fd12200, %fd24066;
	selp.f64 	%fd24064, %fd24064, %fd2693, %p4714;
	selp.f64 	%fd24065, %fd24065, %fd2694, %p4714;
	selp.f64 	%fd24066, %fd24066, %fd12200, %p4714;
$L__BB3_4716:
	mov.f64 	%fd24067, %fd24064;
	mov.f64 	%fd24068, %fd24065;
	@%p4710 bra 	$L__BB3_4719;
	ld.global.f64 	%fd12201, [%rd702+20000];
	add.f64 	%fd12202, %fd24073, %fd12201;
	add.f64 	%fd12203, %fd24074, %fd2695;
	abs.f64 	%fd12204, %fd12203;
	setp.gt.f64 	%p4716, %fd12204, 0d41CDCD64FF800000;
	selp.f64 	%fd24067, 0dBFF0000000000000, %fd12202, %p4716;
	selp.f64 	%fd24068, 0d7FF0000000000000, %fd12203, %p4716;
	add.f64 	%fd12205, %fd24068, 0d4069000000000000;
	add.f64 	%fd12206, %fd24067, 0dC016CCCCCCCCCCCD;
	add.f64 	%fd12207, %fd2578, %fd12206;
	div.rn.f64 	%fd24066, %fd12205, %fd12207;
	abs.f64 	%fd12208, %fd24065;
	setp.geu.f64 	%p4717, %fd12208, 0d41CDCD64FF800000;
	@%p4717 bra 	$L__BB3_4719;
	add.f64 	%fd12209, %fd24065, 0d4069000000000000;
	add.f64 	%fd12210, %fd24064, 0dC016CCCCCCCCCCCD;
	add.f64 	%fd12211, %fd2578, %fd12210;
	div.rn.f64 	%fd12212, %fd12209, %fd12211;
	setp.lt.f64 	%p4718, %fd12212, %fd24066;
	selp.f64 	%fd24067, %fd24067, %fd24064, %p4718;
	selp.f64 	%fd24068, %fd24068, %fd24065, %p4718;
	selp.f64 	%fd24066, %fd24066, %fd12212, %p4718;
$L__BB3_4719:
	ld.global.f64 	%fd2716, [%rd703+23000];
	abs.f64 	%fd12213, %fd2716;
	setp.geu.f64 	%p4719, %fd12213, 0d41CDCD64FF800000;
	mov.f64 	%fd24070, %fd24067;
	mov.f64 	%fd24071, %fd24068;
	@%p4719 bra 	$L__BB3_4722;
	ld.global.f64 	%fd12214, [%rd703+22000];
	add.f64 	%fd12215, %fd24073, %fd12214;
	add.f64 	%fd12216, %fd24074, %fd2716;
	abs.f64 	%fd12217, %fd12216;
	setp.gt.f64 	%p4720, %fd12217, 0d41CDCD64FF800000;
	selp.f64 	%fd24070, 0dBFF0000000000000, %fd12215, %p4720;
	selp.f64 	%fd24071, 0d7FF0000000000000, %fd12216, %p4720;
	add.f64 	%fd12218, %fd24071, 0d4069000000000000;
	add.f64 	%fd12219, %fd24070, 0dC016CCCCCCCCCCCD;
	add.f64 	%fd12220, %fd2578, %fd12219;
	div.rn.f64 	%fd24066, %fd12218, %fd12220;
	abs.f64 	%fd12221, %fd24068;
	setp.geu.f64 	%p4721, %fd12221, 0d41CDCD64FF800000;
	@%p4721 bra 	$L__BB3_4722;
	add.f64 	%fd12222, %fd24068, 0d4069000000000000;
	add.f64 	%fd12223, %fd24067, 0dC016CCCCCCCCCCCD;
	add.f64 	%fd12224, %fd2578, %fd12223;
	div.rn.f64 	%fd12225, %fd12222, %fd12224;
	setp.lt.f64 	%p4722, %fd12225, %fd24066;
	selp.f64 	%fd24070, %fd24070, %fd24067, %p4722;
	selp.f64 	%fd24071, %fd24071, %fd24068, %p4722;
	selp.f64 	%fd24066, %fd24066, %fd12225, %p4722;
$L__BB3_4722:
	add.f64 	%fd12226, %fd24073, 0dC016CCCCCCCCCCCD;
	add.f64 	%fd2726, %fd2578, %fd12226;
	abs.f64 	%fd12227, %fd24071;
	setp.geu.f64 	%p4723, %fd12227, 0d41CDCD64FF800000;
	@%p4723 bra 	$L__BB3_4724;
	add.f64 	%fd12228, %fd24074, 0d4069000000000000;
	div.rn.f64 	%fd12229, %fd12228, %fd2726;
	setp.lt.f64 	%p4724, %fd24066, %fd12229;
	selp.f64 	%fd24073, %fd24073, %fd24070, %p4724;
	selp.f64 	%fd24074, %fd24074, %fd24071, %p4724;
$L__BB3_4724:
	add.f64 	%fd12230, %fd24073, 0d3EB0C6F7A0B5ED8D;
	add.f64 	%fd12231, %fd24074, 0d3EB0C6F7A0B5ED8D;
	add.s32 	%r10523, %r2209, %r2210;
	mul.wide.s32 	%rd4987, %r10523, 8;
	add.s64 	%rd4988, %rd13, %rd4987;
	ld.local.f64 	%fd12232, [%rd4988];
	add.f64 	%fd12233, %fd12232, %fd12231;
	add.f64 	%fd12234, %fd12233, 0d4069000000000000;
	add.s64 	%rd4989, %rd14, %rd4987;
	ld.local.f64 	%fd12235, [%rd4989];
	add.f64 	%fd12236, %fd12230, %fd12235;
	add.f64 	%fd12237, %fd12236, 0dC016CCCCCCCCCCCD;
	add.f64 	%fd12238, %fd2578, %fd12237;
	div.rn.f64 	%fd12239, %fd12234, %fd12238;
	add.f64 	%fd12240, %fd12239, 0dC071126666666666;
	setp.gt.f64 	%p4725, %fd12240, %fd24075;
	setp.lt.f64 	%p4726, %fd12236, 0d0000000000000000;
	setp.lt.f64 	%p4727, %fd12233, 0d0000000000000000;
	and.pred  	%p4728, %p4726, %p4727;
	and.pred  	%p4729, %p4728, %p4725;
	selp.f64 	%fd24075, %fd12240, %fd24075, %p4729;
	selp.b32 	%r22031, %r2210, %r22031, %p4729;
	selp.b32 	%r22032, %r22025, %r22032, %p4729;
	add.s32 	%r22028, %r2210, 1;
	setp.ne.s32 	%p4730, %r2210, %r2158;
	@%p4730 bra 	$L__BB3_4711;
$L__BB3_4725:
	add.s32 	%r2218, %r22025, 1;
	setp.ne.s32 	%p4731, %r22025, %r2156;
	mov.u32 	%r22025, %r2218;
	@%p4731 bra 	$L__BB3_4709;
$L__BB3_4726:
	abs.f64 	%fd2734, %fd24075;
	setp.gt.f64 	%p4732, %fd2734, 0d41CDCD64FF800000;
	selp.b32 	%r22348, 1, %r22031, %p4732;
	selp.b32 	%r22349, 1, %r22032, %p4732;
	cvt.s64.s32 	%rd4990, %r22349;
	add.s64 	%rd704, %rd17, %rd4990;
	ld.local.u8 	%rs4610, [%rd704];
	cvt.u32.u16 	%r10524, %rs4610;
	cvt.s32.s8 	%r10525, %r10524;
	cvt.s64.s32 	%rd4991, %r22348;
	add.s64 	%rd705, %rd18, %rd4991;
	ld.local.u8 	%rs4609, [%rd705];
	cvt.u32.u16 	%r10526, %rs4609;
	cvt.s32.s8 	%r10527, %r10526;
	add.s32 	%r10528, %r10527, %r10525;
	setp.ne.s32 	%p4733, %r10528, 3;
	mov.f64 	%fd24087, 0d7FF0000000000000;
	mov.f64 	%fd24086, 0dBFF0000000000000;
	@%p4733 bra 	$L__BB3_4739;
	cvt.u32.u16 	%r10529, %rs4610;
	cvt.u32.u16 	%r10530, %rs4609;
	cvt.u64.u16 	%rd4992, %rs4609;
	cvt.s64.s8 	%rd4993, %rd4992;
	cvt.s32.s8 	%r10531, %r10529;
	mul.wide.s32 	%rd4994, %r10531, 5;
	add.s64 	%rd4995, %rd4994, %rd4993;
	shl.b64 	%rd4996, %rd4995, 3;
	add.s64 	%rd4997, %rd1, %rd4996;
	ld.global.f64 	%fd24086, [%rd4997+45440];
	ld.local.s8 	%r10532, [%rd705+1];
	ld.local.s8 	%rs2331, [%rd704+1];
	cvt.u32.u16 	%r10533, %rs2331;
	prmt.b32 	%r10534, %r10529, %r10533, 0x3340U;
	prmt.b32 	%r10535, %r10530, 0, 0x3340U;
	prmt.b32 	%r10536, %r10534, %r10535, 0x5410U;
	mov.b32 	%r10537, 334205;
	dp4a.s32.u32 	%r10538, %r10536, %r10537, %r10532;
	mul.wide.s32 	%rd4998, %r10538, 8;
	add.s64 	%rd4999, %rd1, %rd4998;
	ld.global.f64 	%fd12244, [%rd4999+35440];
	add.f64 	%fd12245, %fd24086, %fd12244;
	ld.global.f64 	%fd24087, [%rd4997+45640];
	ld.global.f64 	%fd12246, [%rd4999+40440];
	add.f64 	%fd12247, %fd24087, %fd12246;
	abs.f64 	%fd12248, %fd12247;
	setp.gt.f64 	%p4734, %fd12248, 0d41CDCD64FF800000;
	selp.f64 	%fd2737, 0dBFF0000000000000, %fd12245, %p4734;
	selp.f64 	%fd2738, 0d7FF0000000000000, %fd12247, %p4734;
	cvt.s16.s8 	%rs2332, %rs4610;
	mov.b32 	%r10539, {%rs2332, %rs2331};
	cvt.s32.s8 	%r10540, %r10530;
	mov.b32 	%r10541, 1305;
	dp2a.lo.s32.u32 	%r10542, %r10539, %r10541, %r10540;
	mul.wide.s32 	%rd5000, %r10542, 8;
	add.s64 	%rd706, %rd1, %rd5000;
	ld.global.f64 	%fd2739, [%rd706+21000];
	abs.f64 	%fd2740, %fd2739;
	setp.geu.f64 	%p4735, %fd2740, 0d41CDCD64FF800000;
	cvt.s16.s8 	%rs2333, %rs4609;
	mov.b32 	%r10543, {%rs2332, %rs2333};
	dp2a.lo.s32.u32 	%r10544, %r10543, %r10541, %r10532;
	mul.wide.s32 	%rd5001, %r10544, 8;
	add.s64 	%rd707, %rd1, %rd5001;
	mov.f64 	%fd24077, %fd2737;
	mov.f64 	%fd24078, %fd2738;
	@%p4735 bra 	$L__BB3_4731;
	ld.global.f64 	%fd2741, [%rd707+23000];
	abs.f64 	%fd12250, %fd2741;
	setp.geu.f64 	%p4736, %fd12250, 0d41CDCD64FF800000;
	mov.f64 	%fd24077, %fd2737;
	mov.f64 	%fd24078, %fd2738;
	@%p4736 bra 	$L__BB3_4731;
	ld.global.f64 	%fd12251, [%rd706+20000];
	add.f64 	%fd12252, %fd24086, %fd12251;
	ld.global.f64 	%fd12253, [%rd707+22000];
	add.f64 	%fd12254, %fd12252, %fd12253;
	add.f64 	%fd12255, %fd24087, %fd2739;
	add.f64 	%fd12256, %fd12255, %fd2741;
	abs.f64 	%fd12257, %fd12256;
	setp.gt.f64 	%p4737, %fd12257, 0d41CDCD64FF800000;
	selp.f64 	%fd24077, 0dBFF0000000000000, %fd12254, %p4737;
	selp.f64 	%fd24078, 0d7FF0000000000000, %fd12256, %p4737;
	add.f64 	%fd12258, %fd24078, 0d4069000000000000;
	add.f64 	%fd12259, %fd24077, 0dC016CCCCCCCCCCCD;
	add.f64 	%fd12260, %fd2578, %fd12259;
	div.rn.f64 	%fd24079, %fd12258, %fd12260;
	abs.f64 	%fd12261, %fd2738;
	setp.geu.f64 	%p4738, %fd12261, 0d41CDCD64FF800000;
	@%p4738 bra 	$L__BB3_4731;
	add.f64 	%fd12262, %fd2738, 0d4069000000000000;
	add.f64 	%fd12263, %fd2737, 0dC016CCCCCCCCCCCD;
	add.f64 	%fd12264, %fd2578, %fd12263;
	div.rn.f64 	%fd12265, %fd12262, %fd12264;
	setp.lt.f64 	%p4739, %fd12265, %fd24079;
	selp.f64 	%fd24077, %fd24077, %fd2737, %p4739;
	selp.f64 	%fd24078, %fd24078, %fd2738, %p4739;
	selp.f64 	%fd24079, %fd24079, %fd12265, %p4739;
$L__BB3_4731:
	mov.f64 	%fd24080, %fd24077;
	mov.f64 	%fd24081, %fd24078;
	@%p4735 bra 	$L__BB3_4734;
	ld.global.f64 	%fd12266, [%rd706+20000];
	add.f64 	%fd12267, %fd24086, %fd12266;
	add.f64 	%fd12268, %fd24087, %fd2739;
	abs.f64 	%fd12269, %fd12268;
	setp.gt.f64 	%p4741, %fd12269, 0d41CDCD64FF800000;
	selp.f64 	%fd24080, 0dBFF0000000000000, %fd12267, %p4741;
	selp.f64 	%fd24081, 0d7FF0000000000000, %fd12268, %p4741;
	add.f64 	%fd12270, %fd24081, 0d4069000000000000;
	add.f64 	%fd12271, %fd24080, 0dC016CCCCCCCCCCCD;
	add.f64 	%fd12272, %fd2578, %fd12271;
	div.rn.f64 	%fd24079, %fd12270, %fd12272;
	abs.f64 	%fd12273, %fd24078;
	setp.geu.f64 	%p4742, %fd12273, 0d41CDCD64FF800000;
	@%p4742 bra 	$L__BB3_4734;
	add.f64 	%fd12274, %fd24078, 0d4069000000000000;
	add.f64 	%fd12275, %fd24077, 0dC016CCCCCCCCCCCD;
	add.f64 	%fd12276, %fd2578, %fd12275;
	div.rn.f64 	%fd12277, %fd12274, %fd12276;
	setp.lt.f64 	%p4743, %fd12277, %fd24079;
	selp.f64 	%fd24080, %fd24080, %fd24077, %p4743;
	selp.f64 	%fd24081, %fd24081, %fd24078, %p4743;
	selp.f64 	%fd24079, %fd24079, %fd12277, %p4743;
$L__BB3_4734:
	ld.global.f64 	%fd2760, [%rd707+23000];
	abs.f64 	%fd12278, %fd2760;
	setp.geu.f64 	%p4744, %fd12278, 0d41CDCD64FF800000;
	mov.f64 	%fd24083, %fd24080;
	mov.f64 	%fd24084, %fd24081;
	@%p4744 bra 	$L__BB3_4737;
	ld.global.f64 	%fd12279, [%rd707+22000];
	add.f64 	%fd12280, %fd24086, %fd12279;
	add.f64 	%fd12281, %fd24087, %fd2760;
	abs.f64 	%fd12282, %fd12281;
	setp.gt.f64 	%p4745, %fd12282, 0d41CDCD64FF800000;
	selp.f64 	%fd24083, 0dBFF0000000000000, %fd12280, %p4745;
	selp.f64 	%fd24084, 0d7FF0000000000000, %fd12281, %p4745;
	add.f64 	%fd12283, %fd24084, 0d4069000000000000;
	add.f64 	%fd12284, %fd24083, 0dC016CCCCCCCCCCCD;
	add.f64 	%fd12285, %fd2578, %fd12284;
	div.rn.f64 	%fd24079, %fd12283, %fd12285;
	abs.f64 	%fd12286, %fd24081;
	setp.geu.f64 	%p4746, %fd12286, 0d41CDCD64FF800000;
	@%p4746 bra 	$L__BB3_4737;
	add.f64 	%fd12287, %fd24081, 0d4069000000000000;
	add.f64 	%fd12288, %fd24080, 0dC016CCCCCCCCCCCD;
	add.f64 	%fd12289, %fd2578, %fd12288;
	div.rn.f64 	%fd12290, %fd12287, %fd12289;
	setp.lt.f64 	%p4747, %fd12290, %fd24079;
	selp.f64 	%fd24083, %fd24083, %fd24080, %p4747;
	selp.f64 	%fd24084, %fd24084, %fd24081, %p4747;
	selp.f64 	%fd24079, %fd24079, %fd12290, %p4747;
$L__BB3_4737:
	add.f64 	%fd12291, %fd24086, 0dC016CCCCCCCCCCCD;
	add.f64 	%fd2770, %fd2578, %fd12291;
	abs.f64 	%fd12292, %fd24084;
	setp.geu.f64 	%p4748, %fd12292, 0d41CDCD64FF800000;
	@%p4748 bra 	$L__BB3_4739;
	add.f64 	%fd12293, %fd24087, 0d4069000000000000;
	div.rn.f64 	%fd12294, %fd12293, %fd2770;
	setp.lt.f64 	%p4749, %fd24079, %fd12294;
	selp.f64 	%fd24086, %fd24086, %fd24083, %p4749;
	selp.f64 	%fd24087, %fd24087, %fd24084, %p4749;
$L__BB3_4739:
	setp.eq.s32 	%p4750, %r2156, 0;
	@%p4750 bra 	$L__BB3_4753;
	and.b32  	%r2223, %r2156, 15;
	setp.lt.u32 	%p4751, %r2156, 16;
	mov.b32 	%r22037, 0;
	@%p4751 bra 	$L__BB3_4743;
	and.b32  	%r22037, %r2156, 2147483632;
	mov.b32 	%r22035, 0;
$L__BB3_4742:
	.pragma "nounroll";
	mul.wide.u32 	%rd5002, %r22035, 4;
	add.s64 	%rd5003, %rd15, %rd5002;
	mov.b32 	%r10547, 0;
	st.local.u32 	[%rd5003], %r10547;
	st.local.u32 	[%rd5003+4], %r10547;
	st.local.u32 	[%rd5003+8], %r10547;
	st.local.u32 	[%rd5003+12], %r10547;
	st.local.u32 	[%rd5003+16], %r10547;
	st.local.u32 	[%rd5003+20], %r10547;
	st.local.u32 	[%rd5003+24], %r10547;
	st.local.u32 	[%rd5003+28], %r10547;
	st.local.u32 	[%rd5003+32], %r10547;
	st.local.u32 	[%rd5003+36], %r10547;
	st.local.u32 	[%rd5003+40], %r10547;
	st.local.u32 	[%rd5003+44], %r10547;
	st.local.u32 	[%rd5003+48], %r10547;
	st.local.u32 	[%rd5003+52], %r10547;
	st.local.u32 	[%rd5003+56], %r10547;
	st.local.u32 	[%rd5003+60], %r10547;
	add.s32 	%r22035, %r22035, 16;
	setp.ne.s32 	%p4752, %r22035, %r22037;
	@%p4752 bra 	$L__BB3_4742;
$L__BB3_4743:
	setp.eq.s32 	%p4753, %r2223, 0;
	@%p4753 bra 	$L__BB3_4753;
	and.b32  	%r2228, %r2156, 7;
	setp.lt.u32 	%p4754, %r2223, 8;
	@%p4754 bra 	$L__BB3_4746;
	mul.wide.u32 	%rd5004, %r22037, 4;
	add.s64 	%rd5005, %rd15, %rd5004;
	mov.b32 	%r10548, 0;
	st.local.u32 	[%rd5005], %r10548;
	st.local.u32 	[%rd5005+4], %r10548;
	st.local.u32 	[%rd5005+8], %r10548;
	st.local.u32 	[%rd5005+12], %r10548;
	st.local.u32 	[%rd5005+16], %r10548;
	st.local.u32 	[%rd5005+20], %r10548;
	st.local.u32 	[%rd5005+24], %r10548;
	st.local.u32 	[%rd5005+28], %r10548;
	add.s32 	%r22037, %r22037, 8;
$L__BB3_4746:
	setp.eq.s32 	%p4755, %r2228, 0;
	@%p4755 bra 	$L__BB3_4753;
	and.b32  	%r2231, %r2156, 3;
	setp.lt.u32 	%p4756, %r2228, 4;
	@%p4756 bra 	$L__BB3_4749;
	mul.wide.u32 	%rd5006, %r22037, 4;
	add.s64 	%rd5007, %rd15, %rd5006;
	mov.b32 	%r10549, 0;
	st.local.u32 	[%rd5007], %r10549;
	st.local.u32 	[%rd5007+4], %r10549;
	st.local.u32 	[%rd5007+8], %r10549;
	st.local.u32 	[%rd5007+12], %r10549;
	add.s32 	%r22037, %r22037, 4;
$L__BB3_4749:
	setp.eq.s32 	%p4757, %r2231, 0;
	@%p4757 bra 	$L__BB3_4753;
	mul.wide.u32 	%rd5008, %r22037, 4;
	add.s64 	%rd708, %rd15, %rd5008;
	mov.b32 	%r10550, 0;
	st.local.u32 	[%rd708], %r10550;
	setp.eq.s32 	%p4758, %r2231, 1;
	@%p4758 bra 	$L__BB3_4753;
	mov.b32 	%r10551, 0;
	st.local.u32 	[%rd708+4], %r10551;
	setp.eq.s32 	%p4759, %r2231, 2;
	@%p4759 bra 	$L__BB3_4753;
	mov.b32 	%r10552, 0;
	st.local.u32 	[%rd708+8], %r10552;
$L__BB3_4753:
	setp.eq.s32 	%p4760, %r2158, 0;
	@%p4760 bra 	$L__BB3_4767;
	and.b32  	%r2234, %r2158, 15;
	setp.lt.u32 	%p4761, %r2158, 16;
	mov.b32 	%r22041, 0;
	@%p4761 bra 	$L__BB3_4757;
	and.b32  	%r22041, %r2158, 2147483632;
	mov.b32 	%r22039, 0;
$L__BB3_4756:
	.pragma "nounroll";
	mul.wide.u32 	%rd5009, %r22039, 4;
	add.s64 	%rd5010, %rd16, %rd5009;
	mov.b32 	%r10555, 0;
	st.local.u32 	[%rd5010], %r10555;
	st.local.u32 	[%rd5010+4], %r10555;
	st.local.u32 	[%rd5010+8], %r10555;
	st.local.u32 	[%rd5010+12], %r10555;
	st.local.u32 	[%rd5010+16], %r10555;
	st.local.u32 	[%rd5010+20], %r10555;
	st.local.u32 	[%rd5010+24], %r10555;
	st.local.u32 	[%rd5010+28], %r10555;
	st.local.u32 	[%rd5010+32], %r10555;
	st.local.u32 	[%rd5010+36], %r10555;
	st.local.u32 	[%rd5010+40], %r10555;
	st.local.u32 	[%rd5010+44], %r10555;
	st.local.u32 	[%rd5010+48], %r10555;
	st.local.u32 	[%rd5010+52], %r10555;
	st.local.u32 	[%rd5010+56], %r10555;
	st.local.u32 	[%rd5010+60], %r10555;
	add.s32 	%r22039, %r22039, 16;
	setp.ne.s32 	%p4762, %r22039, %r22041;
	@%p4762 bra 	$L__BB3_4756;
$L__BB3_4757:
	setp.eq.s32 	%p4763, %r2234, 0;
	@%p4763 bra 	$L__BB3_4767;
	and.b32  	%r2239, %r2158, 7;
	setp.lt.u32 	%p4764, %r2234, 8;
	@%p4764 bra 	$L__BB3_4760;
	mul.wide.u32 	%rd5011, %r22041, 4;
	add.s64 	%rd5012, %rd16, %rd5011;
	mov.b32 	%r10556, 0;
	st.local.u32 	[%rd5012], %r10556;
	st.local.u32 	[%rd5012+4], %r10556;
	st.local.u32 	[%rd5012+8], %r10556;
	st.local.u32 	[%rd5012+12], %r10556;
	st.local.u32 	[%rd5012+16], %r10556;
	st.local.u32 	[%rd5012+20], %r10556;
	st.local.u32 	[%rd5012+24], %r10556;
	st.local.u32 	[%rd5012+28], %r10556;
	add.s32 	%r22041, %r22041, 8;
$L__BB3_4760:
	setp.eq.s32 	%p4765, %r2239, 0;
	@%p4765 bra 	$L__BB3_4767;
	and.b32  	%r2242, %r2158, 3;
	setp.lt.u32 	%p4766, %r2239, 4;
	@%p4766 bra 	$L__BB3_4763;
	mul.wide.u32 	%rd5013, %r22041, 4;
	add.s64 	%rd5014, %rd16, %rd5013;
	mov.b32 	%r10557, 0;
	st.local.u32 	[%rd5014], %r10557;
	st.local.u32 	[%rd5014+4], %r10557;
	st.local.u32 	[%rd5014+8], %r10557;
	st.local.u32 	[%rd5014+12], %r10557;
	add.s32 	%r22041, %r22041, 4;
$L__BB3_4763:
	setp.eq.s32 	%p4767, %r2242, 0;
	@%p4767 bra 	$L__BB3_4767;
	mul.wide.u32 	%rd5015, %r22041, 4;
	add.s64 	%rd709, %rd16, %rd5015;
	mov.b32 	%r10558, 0;
	st.local.u32 	[%rd709], %r10558;
	setp.eq.s32 	%p4768, %r2242, 1;
	@%p4768 bra 	$L__BB3_4767;
	mov.b32 	%r10559, 0;
	st.local.u32 	[%rd709+4], %r10559;
	setp.eq.s32 	%p4769, %r2242, 2;
	@%p4769 bra 	$L__BB3_4767;
	mov.b32 	%r10560, 0;
	st.local.u32 	[%rd709+8], %r10560;
$L__BB3_4767:
	add.s32 	%r10561, %r22349, -1;
	add.s32 	%r2245, %r22348, -1;
	mad.lo.s32 	%r2246, %r10561, %r2158, %r2245;
	mul.wide.s32 	%rd5016, %r2246, 8;
	add.s64 	%rd710, %rd13, %rd5016;
	ld.local.f64 	%fd12296, [%rd710];
	abs.f64 	%fd12297, %fd12296;
	setp.geu.f64 	%p4770, %fd12297, 0d41CDCD64FF800000;
	mov.f64 	%fd24094, 0d0000000000000000;
	@%p4770 bra 	$L__BB3_4815;
	mul.wide.s32 	%rd5017, %r22349, 4;
	add.s64 	%rd5018, %rd15, %rd5017;
	st.local.u32 	[%rd5018+-4], %r22348;
	mul.wide.s32 	%rd5019, %r2245, 4;
	add.s64 	%rd5020, %rd16, %rd5019;
	st.local.u32 	[%rd5020], %r22349;
$L__BB3_4769:
	cvt.u32.u16 	%r10562, %rs4610;
	cvt.s32.s8 	%r10563, %r10562;
	cvt.u32.u16 	%r10564, %rs4609;
	cvt.s32.s8 	%r10565, %r10564;
	add.s32 	%r10566, %r10565, %r10563;
	setp.eq.s32 	%p4771, %r10566, 3;
	@%p4771 bra 	$L__BB3_4771;
	add.s32 	%r10567, %r22349, -1;
	mad.lo.s32 	%r10568, %r10567, %r2158, %r22348;
	add.s32 	%r10569, %r10568, -1;
	mul.wide.s32 	%rd5021, %r10569, 8;
	add.s64 	%rd5022, %rd14, %rd5021;
	mov.b64 	%rd5023, -4616189618054758400;
	st.local.u64 	[%rd5022], %rd5023;
	add.s64 	%rd5024, %rd13, %rd5021;
	mov.b64 	%rd5025, 9218868437227405312;
	st.local.u64 	[%rd5024], %rd5025;
	mov.f64 	%fd24092, 0d7FF0000000000000;
	mov.f64 	%fd24091, 0dBFF0000000000000;
	bra.uni 	$L__BB3_4782;
$L__BB3_4771:
	cvt.s32.s8 	%r10571, %r10562;
	mul.wide.s32 	%rd5026, %r10571, 5;
	cvt.u64.u16 	%rd5027, %rs4609;
	cvt.s64.s8 	%rd711, %rd5027;
	add.s64 	%rd712, %rd5026, %rd711;
	shl.b64 	%rd5028, %rd712, 3;
	add.s64 	%rd5029, %rd1, %rd5028;
	ld.global.f64 	%fd24091, [%rd5029+45440];
	cvt.s64.s32 	%rd5030, %r22348;
	add.s64 	%rd5031, %rd18, %rd5030;
	cvt.s64.s32 	%rd5032, %r22349;
	add.s64 	%rd5033, %rd17, %rd5032;
	ld.local.u8 	%rs2334, [%rd5033+-1];
	cvt.u64.u16 	%rd5034, %rs2334;
	cvt.s64.s8 	%rd713, %rd5034;
	ld.local.s8 	%rs2335, [%rd5031+-1];
	cvt.u32.u16 	%r10572, %rs2335;
	cvt.u32.u16 	%r10573, %rs4609;
	prmt.b32 	%r10574, %r10573, %r10572, 0x3340U;
	prmt.b32 	%r10575, %r10562, 0, 0x3340U;
	prmt.b32 	%r10576, %r10574, %r10575, 0x5410U;
	cvt.u32.u16 	%r10577, %rs2334;
	cvt.s32.s8 	%r10578, %r10577;
	mov.b32 	%r10579, 334205;
	dp4a.s32.u32 	%r10580, %r10576, %r10579, %r10578;
	mul.wide.s32 	%rd5035, %r10580, 8;
	add.s64 	%rd5036, %rd1, %rd5035;
	ld.global.f64 	%fd12300, [%rd5036+35440];
	add.f64 	%fd12301, %fd24091, %fd12300;
	ld.global.f64 	%fd24092, [%rd5029+45640];
	ld.global.f64 	%fd12302, [%rd5036+40440];
	add.f64 	%fd12303, %fd24092, %fd12302;
	abs.f64 	%fd12304, %fd12303;
	setp.gt.f64 	%p4772, %fd12304, 0d41CDCD64FF800000;
	selp.f64 	%fd2777, 0dBFF0000000000000, %fd12301, %p4772;
	selp.f64 	%fd2778, 0d7FF0000000000000, %fd12303, %p4772;
	cvt.s16.s8 	%rs2336, %rs4609;
	mov.b32 	%r10581, {%rs2336, %rs2335};
	mov.b32 	%r10582, 1305;
	dp2a.lo.s32.u32 	%r10583, %r10581, %r10582, %r10571;
	mul.wide.s32 	%rd5037, %r10583, 8;
	add.s64 	%rd714, %rd1, %rd5037;
	ld.global.f64 	%fd2779, [%rd714+21000];
	abs.f64 	%fd12305, %fd2779;
	setp.geu.f64 	%p4773, %fd12305, 0d41CDCD64FF800000;
	@%p4773 bra 	$L__BB3_4775;
	mad.lo.s64 	%rd5041, %rd711, 24, %rd712;
	add.s64 	%rd5042, %rd5041, %rd713;
	shl.b64 	%rd5043, %rd5042, 3;
	add.s64 	%rd715, %rd1, %rd5043;
	ld.global.f64 	%fd2780, [%rd715+23000];
	abs.f64 	%fd12320, %fd2780;
	setp.lt.f64 	%p4778, %fd12320, 0d41CDCD64FF800000;
	@%p4778 bra 	$L__BB3_4778;
	ld.global.f64 	%fd12321, [%rd714+20000];
	add.f64 	%fd12322, %fd24091, %fd12321;
	add.f64 	%fd12323, %fd24092, %fd2779;
	abs.f64 	%fd12324, %fd12323;
	setp.gt.f64 	%p4779, %fd12324, 0d41CDCD64FF800000;
	selp.f64 	%fd24088, 0dBFF0000000000000, %fd12322, %p4779;
	selp.f64 	%fd24089, 0d7FF0000000000000, %fd12323, %p4779;
	add.f64 	%fd12325, %fd24089, 0d4069000000000000;
	add.f64 	%fd12326, %fd24088, 0dC016CCCCCCCCCCCD;
	add.f64 	%fd12327, %fd2578, %fd12326;
	div.rn.f64 	%fd24090, %fd12325, %fd12327;
	abs.f64 	%fd12328, %fd2778;
	setp.geu.f64 	%p4780, %fd12328, 0d41CDCD64FF800000;
	@%p4780 bra 	$L__BB3_4780;
	add.f64 	%fd12329, %fd2778, 0d4069000000000000;
	add.f64 	%fd12330, %fd2777, 0dC016CCCCCCCCCCCD;
	add.f64 	%fd12331, %fd2578, %fd12330;
	div.rn.f64 	%fd12332, %fd12329, %fd12331;
	setp.lt.f64 	%p4781, %fd12332, %fd24090;
	selp.f64 	%fd24088, %fd24088, %fd2777, %p4781;
	selp.f64 	%fd24089, %fd24089, %fd2778, %p4781;
	selp.f64 	%fd24090, %fd24090, %fd12332, %p4781;
	bra.uni 	$L__BB3_4780;
$L__BB3_4775:
	mad.lo.s64 	%rd5038, %rd711, 24, %rd712;
	add.s64 	%rd5039, %rd5038, %rd713;
	shl.b64 	%rd5040, %rd5039, 3;
	add.s64 	%rd716, %rd1, %rd5040;
	ld.global.f64 	%fd2781, [%rd716+23000];
	abs.f64 	%fd12307, %fd2781;
	setp.geu.f64 	%p4774, %fd12307, 0d41CDCD64FF800000;
	mov.f64 	%fd24088, %fd2777;
	mov.f64 	%fd24089, %fd2778;
	@%p4774 bra 	$L__BB3_4780;
	ld.global.f64 	%fd12308, [%rd716+22000];
	add.f64 	%fd12309, %fd24091, %fd12308;
	add.f64 	%fd12310, %fd24092, %fd2781;
	abs.f64 	%fd12311, %fd12310;
	setp.gt.f64 	%p4775, %fd12311, 0d41CDCD64FF800000;
	selp.f64 	%fd24088, 0dBFF0000000000000, %fd12309, %p4775;
	selp.f64 	%fd24089, 0d7FF0000000000000, %fd12310, %p4775;
	add.f64 	%fd12312, %fd24089, 0d4069000000000000;
	add.f64 	%fd12313, %fd24088, 0dC016CCCCCCCCCCCD;
	add.f64 	%fd12314, %fd2578, %fd12313;
	div.rn.f64 	%fd24090, %fd12312, %fd12314;
	abs.f64 	%fd12315, %fd2778;
	setp.geu.f64 	%p4776, %fd12315, 0d41CDCD64FF800000;
	@%p4776 bra 	$L__BB3_4780;
	add.f64 	%fd12316, %fd2778, 0d4069000000000000;
	add.f64 	%fd12317, %fd2777, 0dC016CCCCCCCCCCCD;
	add.f64 	%fd12318, %fd2578, %fd12317;
	div.rn.f64 	%fd12319, %fd12316, %fd12318;
	setp.lt.f64 	%p4777, %fd12319, %fd24090;
	selp.f64 	%fd24088, %fd24088, %fd2777, %p4777;
	selp.f64 	%fd24089, %fd24089, %fd2778, %p4777;
	selp.f64 	%fd24090, %fd24090, %fd12319, %p4777;
	bra.uni 	$L__BB3_4780;
$L__BB3_4778:
	ld.global.f64 	%fd12333, [%rd714+20000];
	add.f64 	%fd12334, %fd24091, %fd12333;
	ld.global.f64 	%fd12335, [%rd715+22000];
	add.f64 	%fd12336, %fd12334, %fd12335;
	add.f64 	%fd12337, %fd24092, %fd2779;
	add.f64 	%fd12338, %fd12337, %fd2780;
	abs.f64 	%fd12339, %fd12338;
	setp.gt.f64 	%p4782, %fd12339, 0d41CDCD64FF800000;
	selp.f64 	%fd24088, 0dBFF0000000000000, %fd12336, %p4782;
	selp.f64 	%fd24089, 0d7FF0000000000000, %fd12338, %p4782;
	add.f64 	%fd12340, %fd24089, 0d4069000000000000;
	add.f64 	%fd12341, %fd24088, 0dC016CCCCCCCCCCCD;
	add.f64 	%fd12342, %fd2578, %fd12341;
	div.rn.f64 	%fd24090, %fd12340, %fd12342;
	abs.f64 	%fd12343, %fd2778;
	setp.geu.f64 	%p4783, %fd12343, 0d41CDCD64FF800000;
	@%p4783 bra 	$L__BB3_4780;
	add.f64 	%fd12344, %fd2778, 0d4069000000000000;
	add.f64 	%fd12345, %fd2777, 0dC016CCCCCCCCCCCD;
	add.f64 	%fd12346, %fd2578, %fd12345;
	div.rn.f64 	%fd12347, %fd12344, %fd12346;
	setp.lt.f64 	%p4784, %fd12347, %fd24090;
	selp.f64 	%fd24088, %fd24088, %fd2777, %p4784;
	selp.f64 	%fd24089, %fd24089, %fd2778, %p4784;
	selp.f64 	%fd24090, %fd24090, %fd12347, %p4784;
$L__BB3_4780:
	add.f64 	%fd12348, %fd24091, 0dC016CCCCCCCCCCCD;
	add.f64 	%fd2803, %fd2578, %fd12348;
	abs.f64 	%fd12349, %fd24089;
	setp.geu.f64 	%p4785, %fd12349, 0d41CDCD64FF800000;
	@%p4785 bra 	$L__BB3_4782;
	add.f64 	%fd12350, %fd24092, 0d4069000000000000;
	div.rn.f64 	%fd12351, %fd12350, %fd2803;
	setp.lt.f64 	%p4786, %fd24090, %fd12351;
	selp.f64 	%fd24091, %fd24091, %fd24088, %p4786;
	selp.f64 	%fd24092, %fd24092, %fd24089, %p4786;
$L__BB3_4782:
	add.s32 	%r2249, %r22349, -1;
	mul.lo.s32 	%r2250, %r2249, %r2158;
	add.s32 	%r2251, %r22348, -1;
	add.s32 	%r2252, %r2251, %r2250;
	mul.wide.s32 	%rd5044, %r2252, 8;
	add.s64 	%rd5045, %rd14, %rd5044;
	ld.local.f64 	%fd2808, [%rd5045];
	abs.f64 	%fd2809, %fd2808;
	abs.f64 	%fd12352, %fd24091;
	max.f64 	%fd12354, %fd2809, %fd12352;
	setp.gt.f64 	%p4787, %fd12354, 0d41CDCD64FF800000;
	sub.f64 	%fd12355, %fd2808, %fd24091;
	abs.f64 	%fd12356, %fd12355;
	setp.geu.f64 	%p4788, %fd12356, 0d3EE4F8B588E368F1;
	or.pred  	%p4789, %p4787, %p4788;
	@%p4789 bra 	$L__BB3_6380;
	mul.wide.s32 	%rd5046, %r2252, 8;
	add.s64 	%rd5047, %rd13, %rd5046;
	ld.local.f64 	%fd12358, [%rd5047];
	abs.f64 	%fd12359, %fd12358;
	abs.f64 	%fd12360, %fd24092;
	max.f64 	%fd12362, %fd12359, %fd12360;
	setp.gt.f64 	%p4790, %fd12362, 0d41CDCD64FF800000;
	sub.f64 	%fd12363, %fd12358, %fd24092;
	abs.f64 	%fd12364, %fd12363;
	setp.geu.f64 	%p4791, %fd12364, 0d3EE4F8B588E368F1;
	or.pred  	%p4792, %p4790, %p4791;
	@%p4792 bra 	$L__BB3_6380;
	ld.local.f64 	%fd12367, [%rd710];
	add.f64 	%fd2810, %fd24087, %fd12367;
	mul.wide.s32 	%rd5048, %r2246, 8;
	add.s64 	%rd5049, %rd14, %rd5048;
	ld.local.f64 	%fd12368, [%rd5049];
	add.f64 	%fd2811, %fd24086, %fd12368;
	mov.f64 	%fd24093, 0d3FE0000000000000;
	@%p4732 bra 	$L__BB3_4814;
	mov.b32 	%r22068, 0;
	@%p4750 bra 	$L__BB3_4799;
	and.b32  	%r2253, %r2156, 15;
	setp.lt.u32 	%p4795, %r2156, 16;
	mov.b32 	%r22068, 0;
	mov.u32 	%r22052, %r22068;
	@%p4795 bra 	$L__BB3_4789;
	and.b32  	%r22052, %r2156, 2147483632;
	mov.b32 	%r22068, 0;
	mov.u32 	%r22046, %r22068;
$L__BB3_4788:
	.pragma "nounroll";
	mul.wide.u32 	%rd5050, %r22046, 4;
	add.s64 	%rd5051, %rd15, %rd5050;
	ld.local.u32 	%r10588, [%rd5051];
	setp.gt.s32 	%p4796, %r10588, 0;
	selp.u32 	%r10589, 1, 0, %p4796;
	add.s32 	%r10590, %r22068, %r10589;
	ld.local.u32 	%r10591, [%rd5051+4];
	setp.gt.s32 	%p4797, %r10591, 0;
	selp.u32 	%r10592, 1, 0, %p4797;
	add.s32 	%r10593, %r10590, %r10592;
	ld.local.u32 	%r10594, [%rd5051+8];
	setp.gt.s32 	%p4798, %r10594, 0;
	selp.u32 	%r10595, 1, 0, %p4798;
	add.s32 	%r10596, %r10593, %r10595;
	ld.local.u32 	%r10597, [%rd5051+12];
	setp.gt.s32 	%p4799, %r10597, 0;
	selp.u32 	%r10598, 1, 0, %p4799;
	add.s32 	%r10599, %r10596, %r10598;
	ld.local.u32 	%r10600, [%rd5051+16];
	setp.gt.s32 	%p4800, %r10600, 0;
	selp.u32 	%r10601, 1, 0, %p4800;
	add.s32 	%r10602, %r10599, %r10601;
	ld.local.u32 	%r10603, [%rd5051+20];
	setp.gt.s32 	%p4801, %r10603, 0;
	selp.u32 	%r10604, 1, 0, %p4801;
	add.s32 	%r10605, %r10602, %r10604;
	ld.local.u32 	%r10606, [%rd5051+24];
	setp.gt.s32 	%p4802, %r10606, 0;
	selp.u32 	%r10607, 1, 0, %p4802;
	add.s32 	%r10608, %r10605, %r10607;
	ld.local.u32 	%r10609, [%rd5051+28];
	setp.gt.s32 	%p4803, %r10609, 0;
	selp.u32 	%r10610, 1, 0, %p4803;
	add.s32 	%r10611, %r10608, %r10610;
	ld.local.u32 	%r10612, [%rd5051+32];
	setp.gt.s32 	%p4804, %r10612, 0;
	selp.u32 	%r10613, 1, 0, %p4804;
	add.s32 	%r10614, %r10611, %r10613;
	ld.local.u32 	%r10615, [%rd5051+36];
	setp.gt.s32 	%p4805, %r10615, 0;
	selp.u32 	%r10616, 1, 0, %p4805;
	add.s32 	%r10617, %r10614, %r10616;
	ld.local.u32 	%r10618, [%rd5051+40];
	setp.gt.s32 	%p4806, %r10618, 0;
	selp.u32 	%r10619, 1, 0, %p4806;
	add.s32 	%r10620, %r10617, %r10619;
	ld.local.u32 	%r10621, [%rd5051+44];
	setp.gt.s32 	%p4807, %r10621, 0;
	selp.u32 	%r10622, 1, 0, %p4807;
	add.s32 	%r10623, %r10620, %r10622;
	ld.local.u32 	%r10624, [%rd5051+48];
	setp.gt.s32 	%p4808, %r10624, 0;
	selp.u32 	%r10625, 1, 0, %p4808;
	add.s32 	%r10626, %r10623, %r10625;
	ld.local.u32 	%r10627, [%rd5051+52];
	setp.gt.s32 	%p4809, %r10627, 0;
	selp.u32 	%r10628, 1, 0, %p4809;
	add.s32 	%r10629, %r10626, %r10628;
	ld.local.u32 	%r10630, [%rd5051+56];
	setp.gt.s32 	%p4810, %r10630, 0;
	selp.u32 	%r10631, 1, 0, %p4810;
	add.s32 	%r10632, %r10629, %r10631;
	ld.local.u32 	%r10633, [%rd5051+60];
	setp.gt.s32 	%p4811, %r10633, 0;
	selp.u32 	%r10634, 1, 0, %p4811;
	add.s32 	%r22068, %r10632, %r10634;
	add.s32 	%r22046, %r22046, 16;
	setp.ne.s32 	%p4812, %r22046, %r22052;
	@%p4812 bra 	$L__BB3_4788;
$L__BB3_4789:
	setp.eq.s32 	%p4813, %r2253, 0;
	@%p4813 bra 	$L__BB3_4799;
	and.b32  	%r2262, %r2156, 7;
	setp.lt.u32 	%p4814, %r2253, 8;
	@%p4814 bra 	$L__BB3_4792;
	mul.wide.u32 	%rd5052, %r22052, 4;
	add.s64 	%rd5053, %rd15, %rd5052;
	ld.local.u32 	%r10636, [%rd5053];
	setp.gt.s32 	%p4815, %r10636, 0;
	selp.u32 	%r10637, 1, 0, %p4815;
	add.s32 	%r10638, %r22068, %r10637;
	ld.local.u32 	%r10639, [%rd5053+4];
	setp.gt.s32 	%p4816, %r10639, 0;
	selp.u32 	%r10640, 1, 0, %p4816;
	add.s32 	%r10641, %r10638, %r10640;
	ld.local.u32 	%r10642, [%rd5053+8];
	setp.gt.s32 	%p4817, %r10642, 0;
	selp.u32 	%r10643, 1, 0, %p4817;
	add.s32 	%r10644, %r10641, %r10643;
	ld.local.u32 	%r10645, [%rd5053+12];
	setp.gt.s32 	%p4818, %r10645, 0;
	selp.u32 	%r10646, 1, 0, %p4818;
	add.s32 	%r10647, %r10644, %r10646;
	ld.local.u32 	%r10648, [%rd5053+16];
	setp.gt.s32 	%p4819, %r10648, 0;
	selp.u32 	%r10649, 1, 0, %p4819;
	add.s32 	%r10650, %r10647, %r10649;
	ld.local.u32 	%r10651, [%rd5053+20];
	setp.gt.s32 	%p4820, %r10651, 0;
	selp.u32 	%r10652, 1, 0, %p4820;
	add.s32 	%r10653, %r10650, %r10652;
	ld.local.u32 	%r10654, [%rd5053+24];
	setp.gt.s32 	%p4821, %r10654, 0;
	selp.u32 	%r10655, 1, 0, %p4821;
	add.s32 	%r10656, %r10653, %r10655;
	ld.local.u32 	%r10657, [%rd5053+28];
	setp.gt.s32 	%p4822, %r10657, 0;
	selp.u32 	%r10658, 1, 0, %p4822;
	add.s32 	%r22068, %r10656, %r10658;
	add.s32 	%r22052, %r22052, 8;
$L__BB3_4792:
	setp.eq.s32 	%p4823, %r2262, 0;
	@%p4823 bra 	$L__BB3_4799;
	and.b32  	%r2268, %r2156, 3;
	setp.lt.u32 	%p4824, %r2262, 4;
	@%p4824 bra 	$L__BB3_4795;
	mul.wide.u32 	%rd5054, %r22052, 4;
	add.s64 	%rd5055, %rd15, %rd5054;
	ld.local.u32 	%r10660, [%rd5055];
	setp.gt.s32 	%p4825, %r10660, 0;
	selp.u32 	%r10661, 1, 0, %p4825;
	add.s32 	%r10662, %r22068, %r10661;
	ld.local.u32 	%r10663, [%rd5055+4];
	setp.gt.s32 	%p4826, %r10663, 0;
	selp.u32 	%r10664, 1, 0, %p4826;
	add.s32 	%r10665, %r10662, %r10664;
	ld.local.u32 	%r10666, [%rd5055+8];
	setp.gt.s32 	%p4827, %r10666, 0;
	selp.u32 	%r10667, 1, 0, %p4827;
	add.s32 	%r10668, %r10665, %r10667;
	ld.local.u32 	%r10669, [%rd5055+12];
	setp.gt.s32 	%p4828, %r10669, 0;
	selp.u32 	%r10670, 1, 0, %p4828;
	add.s32 	%r22068, %r10668, %r10670;
	add.s32 	%r22052, %r22052, 4;
$L__BB3_4795:
	setp.eq.s32 	%p4829, %r2268, 0;
	@%p4829 bra 	$L__BB3_4799;
	mul.wide.u32 	%rd5056, %r22052, 4;
	add.s64 	%rd717, %rd15, %rd5056;
	ld.local.u32 	%r10671, [%rd717];
	setp.gt.s32 	%p4830, %r10671, 0;
	selp.u32 	%r10672, 1, 0, %p4830;
	add.s32 	%r22068, %r22068, %r10672;
	setp.eq.s32 	%p4831, %r2268, 1;
	@%p4831 bra 	$L__BB3_4799;
	ld.local.u32 	%r10673, [%rd717+4];
	setp.gt.s32 	%p4832, %r10673, 0;
	selp.u32 	%r10674, 1, 0, %p4832;
	add.s32 	%r22068, %r22068, %r10674;
	setp.eq.s32 	%p4833, %r2268, 2;
	@%p4833 bra 	$L__BB3_4799;
	ld.local.u32 	%r10675, [%rd717+8];
	setp.gt.s32 	%p4834, %r10675, 0;
	selp.u32 	%r10676, 1, 0, %p4834;
	add.s32 	%r22068, %r22068, %r10676;
$L__BB3_4799:
	setp.eq.s32 	%p4835, %r2158, 0;
	@%p4835 bra 	$L__BB3_4813;
	and.b32  	%r2278, %r2158, 15;
	setp.lt.u32 	%p4836, %r2158, 16;
	mov.b32 	%r22064, 0;
	@%p4836 bra 	$L__BB3_4803;
	and.b32  	%r22064, %r2158, 2147483632;
	mov.b32 	%r22058, 0;
$L__BB3_4802:
	.pragma "nounroll";
	mul.wide.u32 	%rd5057, %r22058, 4;
	add.s64 	%rd5058, %rd16, %rd5057;
	ld.local.u32 	%r10680, [%rd5058];
	setp.gt.s32 	%p4837, %r10680, 0;
	selp.u32 	%r10681, 1, 0, %p4837;
	add.s32 	%r10682, %r22068, %r10681;
	ld.local.u32 	%r10683, [%rd5058+4];
	setp.gt.s32 	%p4838, %r10683, 0;
	selp.u32 	%r10684, 1, 0, %p4838;
	add.s32 	%r10685, %r10682, %r10684;
	ld.local.u32 	%r10686, [%rd5058+8];
	setp.gt.s32 	%p4839, %r10686, 0;
	selp.u32 	%r10687, 1, 0, %p4839;
	add.s32 	%r10688, %r10685, %r10687;
	ld.local.u32 	%r10689, [%rd5058+12];
	setp.gt.s32 	%p4840, %r10689, 0;
	selp.u32 	%r10690, 1, 0, %p4840;
	add.s32 	%r10691, %r10688, %r10690;
	ld.local.u32 	%r10692, [%rd5058+16];
	setp.gt.s32 	%p4841, %r10692, 0;
	selp.u32 	%r10693, 1, 0, %p4841;
	add.s32 	%r10694, %r10691, %r10693;
	ld.local.u32 	%r10695, [%rd5058+20];
	setp.gt.s32 	%p4842, %r10695, 0;
	selp.u32 	%r10696, 1, 0, %p4842;
	add.s32 	%r10697, %r10694, %r10696;
	ld.local.u32 	%r10698, [%rd5058+24];
	setp.gt.s32 	%p4843, %r10698, 0;
	selp.u32 	%r10699, 1, 0, %p4843;
	add.s32 	%r10700, %r10697, %r10699;
	ld.local.u32 	%r10701, [%rd5058+28];
	setp.gt.s32 	%p4844, %r10701, 0;
	selp.u32 	%r10702, 1, 0, %p4844;
	add.s32 	%r10703, %r10700, %r10702;
	ld.local.u32 	%r10704, [%rd5058+32];
	setp.gt.s32 	%p4845, %r10704, 0;
	selp.u32 	%r10705, 1, 0, %p4845;
	add.s32 	%r10706, %r10703, %r10705;
	ld.local.u32 	%r10707, [%rd5058+36];
	setp.gt.s32 	%p4846, %r10707, 0;
	selp.u32 	%r10708, 1, 0, %p4846;
	add.s32 	%r10709, %r10706, %r10708;
	ld.local.u32 	%r10710, [%rd5058+40];
	setp.gt.s32 	%p4847, %r10710, 0;
	selp.u32 	%r10711, 1, 0, %p4847;
	add.s32 	%r10712, %r10709, %r10711;
	ld.local.u32 	%r10713, [%rd5058+44];
	setp.gt.s32 	%p4848, %r10713, 0;
	selp.u32 	%r10714, 1, 0, %p4848;
	add.s32 	%r10715, %r10712, %r10714;
	ld.local.u32 	%r10716, [%rd5058+48];
	setp.gt.s32 	%p4849, %r10716, 0;
	selp.u32 	%r10717, 1, 0, %p4849;
	add.s32 	%r10718, %r10715, %r10717;
	ld.local.u32 	%r10719, [%rd5058+52];
	setp.gt.s32 	%p4850, %r10719, 0;
	selp.u32 	%r10720, 1, 0, %p4850;
	add.s32 	%r10721, %r10718, %r10720;
	ld.local.u32 	%r10722, [%rd5058+56];
	setp.gt.s32 	%p4851, %r10722, 0;
	selp.u32 	%r10723, 1, 0, %p4851;
	add.s32 	%r10724, %r10721, %r10723;
	ld.local.u32 	%r10725, [%rd5058+60];
	setp.gt.s32 	%p4852, %r10725, 0;
	selp.u32 	%r10726, 1, 0, %p4852;
	add.s32 	%r22068, %r10724, %r10726;
	add.s32 	%r22058, %r22058, 16;
	setp.ne.s32 	%p4853, %r22058, %r22064;
	@%p4853 bra 	$L__BB3_4802;
$L__BB3_4803:
	setp.eq.s32 	%p4854, %r2278, 0;
	@%p4854 bra 	$L__BB3_4813;
	and.b32  	%r2287, %r2158, 7;
	setp.lt.u32 	%p4855, %r2278, 8;
	@%p4855 bra 	$L__BB3_4806;
	mul.wide.u32 	%rd5059, %r22064, 4;
	add.s64 	%rd5060, %rd16, %rd5059;
	ld.local.u32 	%r10728, [%rd5060];
	setp.gt.s32 	%p4856, %r10728, 0;
	selp.u32 	%r10729, 1, 0, %p4856;
	add.s32 	%r10730, %r22068, %r10729;
	ld.local.u32 	%r10731, [%rd5060+4];
	setp.gt.s32 	%p4857, %r10731, 0;
	selp.u32 	%r10732, 1, 0, %p4857;
	add.s32 	%r10733, %r10730, %r10732;
	ld.local.u32 	%r10734, [%rd5060+8];
	setp.gt.s32 	%p4858, %r10734, 0;
	selp.u32 	%r10735, 1, 0, %p4858;
	add.s32 	%r10736, %r10733, %r10735;
	ld.local.u32 	%r10737, [%rd5060+12];
	setp.gt.s32 	%p4859, %r10737, 0;
	selp.u32 	%r10738, 1, 0, %p4859;
	add.s32 	%r10739, %r10736, %r10738;
	ld.local.u32 	%r10740, [%rd5060+16];
	setp.gt.s32 	%p4860, %r10740, 0;
	selp.u32 	%r10741, 1, 0, %p4860;
	add.s32 	%r10742, %r10739, %r10741;
	ld.local.u32 	%r10743, [%rd5060+20];
	setp.gt.s32 	%p4861, %r10743, 0;
	selp.u32 	%r10744, 1, 0, %p4861;
	add.s32 	%r10745, %r10742, %r10744;
	ld.local.u32 	%r10746, [%rd5060+24];
	setp.gt.s32 	%p4862, %r10746, 0;
	selp.u32 	%r10747, 1, 0, %p4862;
	add.s32 	%r10748, %r10745, %r10747;
	ld.local.u32 	%r10749, [%rd5060+28];
	setp.gt.s32 	%p4863, %r10749, 0;
	selp.u32 	%r10750, 1, 0, %p4863;
	add.s32 	%r22068, %r10748, %r10750;
	add.s32 	%r22064, %r22064, 8;
$L__BB3_4806:
	setp.eq.s32 	%p4864, %r2287, 0;
	@%p4864 bra 	$L__BB3_4813;
	and.b32  	%r2293, %r2158, 3;
	setp.lt.u32 	%p4865, %r2287, 4;
	@%p4865 bra 	$L__BB3_4809;
	mul.wide.u32 	%rd5061, %r22064, 4;
	add.s64 	%rd5062, %rd16, %rd5061;
	ld.local.u32 	%r10752, [%rd5062];
	setp.gt.s32 	%p4866, %r10752, 0;
	selp.u32 	%r10753, 1, 0, %p4866;
	add.s32 	%r10754, %r22068, %r10753;
	ld.local.u32 	%r10755, [%rd5062+4];
	setp.gt.s32 	%p4867, %r10755, 0;
	selp.u32 	%r10756, 1, 0, %p4867;
	add.s32 	%r10757, %r10754, %r10756;
	ld.local.u32 	%r10758, [%rd5062+8];
	setp.gt.s32 	%p4868, %r10758, 0;
	selp.u32 	%r10759, 1, 0, %p4868;
	add.s32 	%r10760, %r10757, %r10759;
	ld.local.u32 	%r10761, [%rd5062+12];
	setp.gt.s32 	%p4869, %r10761, 0;
	selp.u32 	%r10762, 1, 0, %p4869;
	add.s32 	%r22068, %r10760, %r10762;
	add.s32 	%r22064, %r22064, 4;
$L__BB3_4809:
	setp.eq.s32 	%p4870, %r2293, 0;
	@%p4870 bra 	$L__BB3_4813;
	mul.wide.u32 	%rd5063, %r22064, 4;
	add.s64 	%rd718, %rd16, %rd5063;
	ld.local.u32 	%r10763, [%rd718];
	setp.gt.s32 	%p4871, %r10763, 0;
	selp.u32 	%r10764, 1, 0, %p4871;
	add.s32 	%r22068, %r22068, %r10764;
	setp.eq.s32 	%p4872, %r2293, 1;
	@%p4872 bra 	$L__BB3_4813;
	ld.local.u32 	%r10765, [%rd718+4];
	setp.gt.s32 	%p4873, %r10765, 0;
	selp.u32 	%r10766, 1, 0, %p4873;
	add.s32 	%r22068, %r22068, %r10766;
	setp.eq.s32 	%p4874, %r2293, 2;
	@%p4874 bra 	$L__BB3_4813;
	ld.local.u32 	%r10767, [%rd718+8];
	setp.gt.s32 	%p4875, %r10767, 0;
	selp.u32 	%r10768, 1, 0, %p4875;
	add.s32 	%r22068, %r22068, %r10768;
$L__BB3_4813:
	shr.u32 	%r10769, %r22068, 1;
	add.s32 	%r10770, %r10769, -1;
	cvt.rn.f64.s32 	%fd12369, %r10770;
	add.f64 	%fd12370, %fd2811, 0dC016CCCCCCCCCCCD;
	fma.rn.f64 	%fd12371, %fd12369, 0dBFE0A2B1704FF434, %fd12370;
	add.f64 	%fd12372, %fd2578, %fd12371;
	add.f64 	%fd12373, %fd2810, 0d4069000000000000;
	div.rn.f64 	%fd12374, %fd12373, %fd12372;
	add.f64 	%fd12375, %fd12374, 0dC071126666666666;
	fma.rn.f64 	%fd24093, %fd12375, 0d4059000000000000, 0d3FE0000000000000;
$L__BB3_4814:
	cvt.rzi.s32.f64 	%r10771, %fd24093;
	cvt.rn.f64.s32 	%fd12376, %r10771;
	div.rn.f64 	%fd24094, %fd12376, 0d4059000000000000;
$L__BB3_4815:
	setp.gt.f64 	%p4876, %fd24094, %fd10;
	@%p4876 bra 	$L__BB3_4335;
	mov.b32 	%r22069, 0;
$L__BB3_4817:
	mov.u32 	%r2303, %r22069;
	cvt.u64.u32 	%rd5064, %r2303;
	add.s64 	%rd5065, %rd674, %rd5064;
	ld.u8 	%rs2337, [%rd5065];
	setp.ne.s16 	%p4877, %rs2337, 0;
	add.s32 	%r22069, %r2303, 1;
	@%p4877 bra 	$L__BB3_4817;
	and.b32  	%r10773, %r2303, 1;
	setp.eq.b32 	%p4878, %r10773, 1;
	@%p4878 bra 	$L__BB3_4841;
	setp.eq.s32 	%p4879, %r2303, 0;
	@%p4879 bra 	$L__BB3_4829;
	add.s32 	%r2305, %r2303, -2;
	shr.u32 	%r10775, %r2303, 1;
	max.u32 	%r2306, %r10775, 1;
	mov.b32 	%r22070, 0;
	mov.u32 	%r22071, %r22070;
$L__BB3_4821:
	add.s32 	%r2309, %r22071, 1;
	cvt.u64.u32 	%rd5066, %r22071;
	add.s64 	%rd5067, %rd674, %rd5066;
	ld.u8 	%rs291, [%rd5067+1];
	setp.ne.s16 	%p4880, %rs291, 65;
	add.s32 	%r10776, %r2305, %r22070;
	cvt.s64.s32 	%rd5068, %r10776;
	add.s64 	%rd5069, %rd674, %rd5068;
	ld.u8 	%rs292, [%rd5069];
	@%p4880 bra 	$L__BB3_4823;
	setp.ne.s16 	%p4881, %rs292, 84;
	@%p4881 bra 	$L__BB3_4841;
$L__BB3_4823:
	setp.ne.s16 	%p4882, %rs291, 84;
	@%p4882 bra 	$L__BB3_4825;
	setp.ne.s16 	%p4883, %rs292, 65;
	@%p4883 bra 	$L__BB3_4841;
$L__BB3_4825:
	setp.eq.s16 	%p4884, %rs291, 84;
	setp.eq.s16 	%p4885, %rs291, 65;
	setp.ne.s16 	%p4886, %rs292, 65;
	or.pred  	%p4887, %p4886, %p4884;
	setp.ne.s16 	%p4888, %rs292, 84;
	or.pred  	%p4889, %p4888, %p4885;
	and.pred  	%p4890, %p4887, %p4889;
	not.pred 	%p4891, %p4890;
	@%p4891 bra 	$L__BB3_4841;
	setp.eq.s16 	%p4892, %rs291, 67;
	setp.ne.s16 	%p4893, %rs292, 71;
	and.pred  	%p4894, %p4893, %p4892;
	@%p4894 bra 	$L__BB3_4841;
	setp.eq.s16 	%p4897, %rs291, 71;
	setp.ne.s16 	%p4898, %rs292, 67;
	xor.pred  	%p4899, %p4897, %p4898;
	or.pred  	%p4900, %p4893, %p4892;
	and.pred  	%p4901, %p4899, %p4900;
	not.pred 	%p4902, %p4901;
	@%p4902 bra 	$L__BB3_4841;
	not.b32 	%r22070, %r22071;
	setp.ne.s32 	%p4903, %r2309, %r2306;
	mov.u32 	%r22071, %r2309;
	@%p4903 bra 	$L__BB3_4821;
$L__BB3_4829:
	mov.b32 	%r22072, 0;
$L__BB3_4830:
	mov.u32 	%r2311, %r22072;
	cvt.u64.u32 	%rd5070, %r2311;
	add.s64 	%rd5071, %rd675, %rd5070;
	ld.u8 	%rs2343, [%rd5071];
	setp.ne.s16 	%p4904, %rs2343, 0;
	add.s32 	%r22072, %r2311, 1;
	@%p4904 bra 	$L__BB3_4830;
	and.b32  	%r10778, %r2311, 1;
	setp.eq.b32 	%p4905, %r10778, 1;
	@%p4905 bra 	$L__BB3_4841;
	setp.eq.s32 	%p4906, %r2311, 0;
	@%p4906 bra 	$L__BB3_4844;
	add.s32 	%r2313, %r2311, -2;
	shr.u32 	%r10780, %r2311, 1;
	max.u32 	%r2314, %r10780, 1;
	mov.b32 	%r22073, 0;
	mov.u32 	%r22074, %r22073;
$L__BB3_4834:
	add.s32 	%r2317, %r22074, 1;
	cvt.u64.u32 	%rd5072, %r22074;
	add.s64 	%rd5073, %rd675, %rd5072;
	ld.u8 	%rs293, [%rd5073+1];
	setp.ne.s16 	%p4907, %rs293, 65;
	add.s32 	%r10781, %r2313, %r22073;
	cvt.s64.s32 	%rd5074, %r10781;
	add.s64 	%rd5075, %rd675, %rd5074;
	ld.u8 	%rs294, [%rd5075];
	@%p4907 bra 	$L__BB3_4836;
	setp.ne.s16 	%p4908, %rs294, 84;
	@%p4908 bra 	$L__BB3_4841;
$L__BB3_4836:
	setp.ne.s16 	%p4909, %rs293, 84;
	@%p4909 bra 	$L__BB3_4838;
	setp.ne.s16 	%p4910, %rs294, 65;
	@%p4910 bra 	$L__BB3_4841;
$L__BB3_4838:
	setp.eq.s16 	%p4911, %rs293, 84;
	setp.eq.s16 	%p4912, %rs293, 65;
	setp.ne.s16 	%p4913, %rs294, 65;
	or.pred  	%p4914, %p4913, %p4911;
	setp.ne.s16 	%p4915, %rs294, 84;
	or.pred  	%p4916, %p4915, %p4912;
	and.pred  	%p4917, %p4914, %p4916;
	not.pred 	%p4918, %p4917;
	@%p4918 bra 	$L__BB3_4841;
	setp.eq.s16 	%p4919, %rs293, 67;
	setp.ne.s16 	%p4920, %rs294, 71;
	and.pred  	%p4921, %p4920, %p4919;
	@%p4921 bra 	$L__BB3_4841;
	setp.eq.s16 	%p4924, %rs293, 71;
	setp.ne.s16 	%p4925, %rs294, 67;
	xor.pred  	%p4926, %p4924, %p4925;
	or.pred  	%p4927, %p4920, %p4919;
	and.pred  	%p4928, %p4926, %p4927;
	@%p4928 bra 	$L__BB3_4843;
$L__BB3_4841:
	setp.gt.u32 	%p4930, %r2, 2146435070;
	mov.f64 	%fd24095, %fd2;
	@%p4930 bra 	$L__BB3_4846;
	setp.gt.u32 	%p4931, %r4, 1073127582;
	selp.f64 	%fd12377, %fd4, %fd3, %p4931;
	selp.u32 	%r10782, 1, 0, %p4931;
	add.s32 	%r10783, %r3, %r10782;
	add.f64 	%fd12378, %fd12377, 0dBFF0000000000000;
	add.f64 	%fd12379, %fd12377, 0d3FF0000000000000;
	rcp.approx.ftz.f64 	%fd12380, %fd12379;
	neg.f64 	%fd12381, %fd12379;
	fma.rn.f64 	%fd12382, %fd12381, %fd12380, 0d3FF0000000000000;
	fma.rn.f64 	%fd12383, %fd12382, %fd12382, %fd12382;
	fma.rn.f64 	%fd12384, %fd12383, %fd12380, %fd12380;
	mul.f64 	%fd12385, %fd12378, %fd12384;
	fma.rn.f64 	%fd12386, %fd12378, %fd12384, %fd12385;
	mul.f64 	%fd12387, %fd12386, %fd12386;
	fma.rn.f64 	%fd12388, %fd12387, 0d3EB1380B3AE80F1E, 0d3ED0EE258B7A8B04;
	fma.rn.f64 	%fd12389, %fd12388, %fd12387, 0d3EF3B2669F02676F;
	fma.rn.f64 	%fd12390, %fd12389, %fd12387, 0d3F1745CBA9AB0956;
	fma.rn.f64 	%fd12391, %fd12390, %fd12387, 0d3F3C71C72D1B5154;
	fma.rn.f64 	%fd12392, %fd12391, %fd12387, 0d3F624924923BE72D;
	fma.rn.f64 	%fd12393, %fd12392, %fd12387, 0d3F8999999999A3C4;
	fma.rn.f64 	%fd12394, %fd12393, %fd12387, 0d3FB5555555555554;
	sub.f64 	%fd12395, %fd12378, %fd12386;
	add.f64 	%fd12396, %fd12395, %fd12395;
	neg.f64 	%fd12397, %fd12386;
	fma.rn.f64 	%fd12398, %fd12397, %fd12378, %fd12396;
	mul.f64 	%fd12399, %fd12384, %fd12398;
	mul.f64 	%fd12400, %fd12387, %fd12394;
	fma.rn.f64 	%fd12401, %fd12400, %fd12386, %fd12399;
	xor.b32  	%r10784, %r10783, -2147483648;
	mov.b32 	%r10785, 1127219200;
	mov.b64 	%fd12402, {%r10784, %r10785};
	sub.f64 	%fd12403, %fd12402, %fd1;
	fma.rn.f64 	%fd12404, %fd12403, 0d3FE62E42FEFA39EF, %fd12386;
	fma.rn.f64 	%fd12405, %fd12403, 0dBFE62E42FEFA39EF, %fd12404;
	sub.f64 	%fd12406, %fd12405, %fd12386;
	sub.f64 	%fd12407, %fd12401, %fd12406;
	fma.rn.f64 	%fd12408, %fd12403, 0d3C7ABC9E3B39803F, %fd12407;
	add.f64 	%fd24095, %fd12404, %fd12408;
	bra.uni 	$L__BB3_4846;
$L__BB3_4843:
	not.b32 	%r22073, %r22074;
	setp.ne.s32 	%p4929, %r2317, %r2314;
	mov.u32 	%r22074, %r2317;
	@%p4929 bra 	$L__BB3_4834;
$L__BB3_4844:
	setp.gt.u32 	%p4932, %r5, 2146435070;
	mov.f64 	%fd24095, %fd5;
	@%p4932 bra 	$L__BB3_4846;
	setp.gt.u32 	%p4933, %r7, 1073127582;
	selp.f64 	%fd12409, %fd7, %fd6, %p4933;
	selp.u32 	%r10786, 1, 0, %p4933;
	add.s32 	%r10787, %r6, %r10786;
	add.f64 	%fd12410, %fd12409, 0dBFF0000000000000;
	add.f64 	%fd12411, %fd12409, 0d3FF0000000000000;
	rcp.approx.ftz.f64 	%fd12412, %fd12411;
	neg.f64 	%fd12413, %fd12411;
	fma.rn.f64 	%fd12414, %fd12413, %fd12412, 0d3FF0000000000000;
	fma.rn.f64 	%fd12415, %fd12414, %fd12414, %fd12414;
	fma.rn.f64 	%fd12416, %fd12415, %fd12412, %fd12412;
	mul.f64 	%fd12417, %fd12410, %fd12416;
	fma.rn.f64 	%fd12418, %fd12410, %fd12416, %fd12417;
	mul.f64 	%fd12419, %fd12418, %fd12418;
	fma.rn.f64 	%fd12420, %fd12419, 0d3EB1380B3AE80F1E, 0d3ED0EE258B7A8B04;
	fma.rn.f64 	%fd12421, %fd12420, %fd12419, 0d3EF3B2669F02676F;
	fma.rn.f64 	%fd12422, %fd12421, %fd12419, 0d3F1745CBA9AB0956;
	fma.rn.f64 	%fd12423, %fd12422, %fd12419, 0d3F3C71C72D1B5154;
	fma.rn.f64 	%fd12424, %fd12423, %fd12419, 0d3F624924923BE72D;
	fma.rn.f64 	%fd12425, %fd12424, %fd12419, 0d3F8999999999A3C4;
	fma.rn.f64 	%fd12426, %fd12425, %fd12419, 0d3FB5555555555554;
	sub.f64 	%fd12427, %fd12410, %fd12418;
	add.f64 	%fd12428, %fd12427, %fd12427;
	neg.f64 	%fd12429, %fd12418;
	fma.rn.f64 	%fd12430, %fd12429, %fd12410, %fd12428;
	mul.f64 	%fd12431, %fd12416, %fd12430;
	mul.f64 	%fd12432, %fd12419, %fd12426;
	fma.rn.f64 	%fd12433, %fd12432, %fd12418, %fd12431;
	xor.b32  	%r10788, %r10787, -2147483648;
	mov.b32 	%r10789, 1127219200;
	mov.b64 	%fd12434, {%r10788, %r10789};
	sub.f64 	%fd12435, %fd12434, %fd1;
	fma.rn.f64 	%fd12436, %fd12435, 0d3FE62E42FEFA39EF, %fd12418;
	fma.rn.f64 	%fd12437, %fd12435, 0dBFE62E42FEFA39EF, %fd12436;
	sub.f64 	%fd12438, %fd12437, %fd12418;
	sub.f64 	%fd12439, %fd12433, %fd12438;
	fma.rn.f64 	%fd12440, %fd12435, 0d3C7ABC9E3B39803F, %fd12439;
	add.f64 	%fd24095, %fd12436, %fd12440;
$L__BB3_4846:
	mul.f64 	%fd2819, %fd24095, 0d3FFFCB923A29C77A;
	mov.b32 	%r22075, 0;
$L__BB3_4847:
	mov.u32 	%r2319, %r22075;
	cvt.u64.u32 	%rd5076, %r2319;
	add.s64 	%rd5077, %rd674, %rd5076;
	ld.u8 	%rs2349, [%rd5077];
	setp.ne.s16 	%p4934, %rs2349, 0;
	add.s32 	%r22075, %r2319, 1;
	@%p4934 bra 	$L__BB3_4847;
	mov.b32 	%r22076, 0;
$L__BB3_4849:
	mov.u32 	%r2321, %r22076;
	cvt.u64.u32 	%rd5078, %r2321;
	add.s64 	%rd5079, %rd675, %rd5078;
	ld.u8 	%rs2350, [%rd5079];
	setp.ne.s16 	%p4935, %rs2350, 0;
	add.s32 	%r22076, %r2321, 1;
	@%p4935 bra 	$L__BB3_4849;
	setp.eq.s32 	%p4936, %r2319, 0;
	@%p4936 bra 	$L__BB3_4921;
	and.b32  	%r2323, %r2319, 3;
	setp.lt.u32 	%p4937, %r2319, 4;
	mov.b32 	%r22078, 1;
	@%p4937 bra 	$L__BB3_4890;
	and.b32  	%r2324, %r2319, 2147483644;
	mov.b32 	%r22078, 1;
$L__BB3_4853:
	mov.u32 	%r2325, %r22078;
	cvt.s64.s32 	%rd5080, %r2325;
	add.s64 	%rd719, %rd674, %rd5080;
	ld.u8 	%rs2352, [%rd719+-1];
	mov.b16 	%rs4611, 0;
	setp.gt.s16 	%p4938, %rs2352, 70;
	@%p4938 bra 	$L__BB3_4857;
	setp.eq.s16 	%p4941, %rs2352, 65;
	@%p4941 bra 	$L__BB3_4862;
	setp.eq.s16 	%p4942, %rs2352, 67;
	@%p4942 bra 	$L__BB3_4856;
	bra.uni 	$L__BB3_4861;
$L__BB3_4856:
	mov.b16 	%rs4611, 1;
	bra.uni 	$L__BB3_4862;
$L__BB3_4857:
	setp.eq.s16 	%p4939, %rs2352, 71;
	@%p4939 bra 	$L__BB3_4860;
	setp.ne.s16 	%p4940, %rs2352, 84;
	@%p4940 bra 	$L__BB3_4861;
	mov.b16 	%rs4611, 3;
	bra.uni 	$L__BB3_4862;
$L__BB3_4860:
	mov.b16 	%rs4611, 2;
	bra.uni 	$L__BB3_4862;
$L__BB3_4861:
	mov.b16 	%rs4611, 4;
$L__BB3_4862:
	cvt.u64.u32 	%rd5081, %r2325;
	add.s64 	%rd720, %rd26, %rd5081;
	st.local.u8 	[%rd720], %rs4611;
	ld.u8 	%rs2358, [%rd719];
	mov.b16 	%rs4612, 0;
	setp.gt.s16 	%p4943, %rs2358, 70;
	@%p4943 bra 	$L__BB3_4866;
	setp.eq.s16 	%p4946, %rs2358, 65;
	@%p4946 bra 	$L__BB3_4871;
	setp.eq.s16 	%p4947, %rs2358, 67;
	@%p4947 bra 	$L__BB3_4865;
	bra.uni 	$L__BB3_4870;
$L__BB3_4865:
	mov.b16 	%rs4612, 1;
	bra.uni 	$L__BB3_4871;
$L__BB3_4866:
	setp.eq.s16 	%p4944, %rs2358, 71;
	@%p4944 bra 	$L__BB3_4869;
	setp.ne.s16 	%p4945, %rs2358, 84;
	@%p4945 bra 	$L__BB3_4870;
	mov.b16 	%rs4612, 3;
	bra.uni 	$L__BB3_4871;
$L__BB3_4869:
	mov.b16 	%rs4612, 2;
	bra.uni 	$L__BB3_4871;
$L__BB3_4870:
	mov.b16 	%rs4612, 4;
$L__BB3_4871:
	st.local.u8 	[%rd720+1], %rs4612;
	ld.u8 	%rs2364, [%rd719+1];
	mov.b16 	%rs4613, 0;
	setp.gt.s16 	%p4948, %rs2364, 70;
	@%p4948 bra 	$L__BB3_4875;
	setp.eq.s16 	%p4951, %rs2364, 65;
	@%p4951 bra 	$L__BB3_4880;
	setp.eq.s16 	%p4952, %rs2364, 67;
	@%p4952 bra 	$L__BB3_4874;
	bra.uni 	$L__BB3_4879;
$L__BB3_4874:
	mov.b16 	%rs4613, 1;
	bra.uni 	$L__BB3_4880;
$L__BB3_4875:
	setp.eq.s16 	%p4949, %rs2364, 71;
	@%p4949 bra 	$L__BB3_4878;
	setp.ne.s16 	%p4950, %rs2364, 84;
	@%p4950 bra 	$L__BB3_4879;
	mov.b16 	%rs4613, 3;
	bra.uni 	$L__BB3_4880;
$L__BB3_4878:
	mov.b16 	%rs4613, 2;
	bra.uni 	$L__BB3_4880;
$L__BB3_4879:
	mov.b16 	%rs4613, 4;
$L__BB3_4880:
	st.local.u8 	[%rd720+2], %rs4613;
	ld.u8 	%rs2370, [%rd719+2];
	mov.b16 	%rs4614, 0;
	setp.gt.s16 	%p4953, %rs2370, 70;
	@%p4953 bra 	$L__BB3_4884;
	setp.eq.s16 	%p4956, %rs2370, 65;
	@%p4956 bra 	$L__BB3_4889;
	setp.eq.s16 	%p4957, %rs2370, 67;
	@%p4957 bra 	$L__BB3_4883;
	bra.uni 	$L__BB3_4888;
$L__BB3_4883:
	mov.b16 	%rs4614, 1;
	bra.uni 	$L__BB3_4889;
$L__BB3_4884:
	setp.eq.s16 	%p4954, %rs2370, 71;
	@%p4954 bra 	$L__BB3_4887;
	setp.ne.s16 	%p4955, %rs2370, 84;
	@%p4955 bra 	$L__BB3_4888;
	mov.b16 	%rs4614, 3;
	bra.uni 	$L__BB3_4889;
$L__BB3_4887:
	mov.b16 	%rs4614, 2;
	bra.uni 	$L__BB3_4889;
$L__BB3_4888:
	mov.b16 	%rs4614, 4;
$L__BB3_4889:
	st.local.u8 	[%rd720+3], %rs4614;
	add.s32 	%r22078, %r2325, 4;
	add.s32 	%r10794, %r2325, 3;
	setp.ne.s32 	%p4958, %r10794, %r2324;
	@%p4958 bra 	$L__BB3_4853;
$L__BB3_4890:
	setp.eq.s32 	%p4959, %r2323, 0;
	@%p4959 bra 	$L__BB3_4921;
	cvt.s64.s32 	%rd5082, %r22078;
	add.s64 	%rd721, %rd674, %rd5082;
	ld.u8 	%rs2376, [%rd721+-1];
	mov.b16 	%rs4615, 0;
	setp.gt.s16 	%p4960, %rs2376, 70;
	@%p4960 bra 	$L__BB3_4895;
	setp.eq.s16 	%p4963, %rs2376, 65;
	@%p4963 bra 	$L__BB3_4900;
	setp.eq.s16 	%p4964, %rs2376, 67;
	@%p4964 bra 	$L__BB3_4894;
	bra.uni 	$L__BB3_4899;
$L__BB3_4894:
	mov.b16 	%rs4615, 1;
	bra.uni 	$L__BB3_4900;
$L__BB3_4895:
	setp.eq.s16 	%p4961, %rs2376, 71;
	@%p4961 bra 	$L__BB3_4898;
	setp.ne.s16 	%p4962, %rs2376, 84;
	@%p4962 bra 	$L__BB3_4899;
	mov.b16 	%rs4615, 3;
	bra.uni 	$L__BB3_4900;
$L__BB3_4898:
	mov.b16 	%rs4615, 2;
	bra.uni 	$L__BB3_4900;
$L__BB3_4899:
	mov.b16 	%rs4615, 4;
$L__BB3_4900:
	cvt.u64.u32 	%rd5083, %r22078;
	add.s64 	%rd722, %rd26, %rd5083;
	st.local.u8 	[%rd722], %rs4615;
	setp.eq.s32 	%p4965, %r2323, 1;
	@%p4965 bra 	$L__BB3_4921;
	ld.u8 	%rs2382, [%rd721];
	mov.b16 	%rs4616, 0;
	setp.gt.s16 	%p4966, %rs2382, 70;
	@%p4966 bra 	$L__BB3_4905;
	setp.eq.s16 	%p4969, %rs2382, 65;
	@%p4969 bra 	$L__BB3_4910;
	setp.eq.s16 	%p4970, %rs2382, 67;
	@%p4970 bra 	$L__BB3_4904;
	bra.uni 	$L__BB3_4909;
$L__BB3_4904:
	mov.b16 	%rs4616, 1;
	bra.uni 	$L__BB3_4910;
$L__BB3_4905:
	setp.eq.s16 	%p4967, %rs2382, 71;
	@%p4967 bra 	$L__BB3_4908;
	setp.ne.s16 	%p4968, %rs2382, 84;
	@%p4968 bra 	$L__BB3_4909;
	mov.b16 	%rs4616, 3;
	bra.uni 	$L__BB3_4910;
$L__BB3_4908:
	mov.b16 	%rs4616, 2;
	bra.uni 	$L__BB3_4910;
$L__BB3_4909:
	mov.b16 	%rs4616, 4;
$L__BB3_4910:
	add.s32 	%r10795, %r22078, 1;
	cvt.u64.u32 	%rd5084, %r10795;
	add.s64 	%rd5085, %rd26, %rd5084;
	st.local.u8 	[%rd5085], %rs4616;
	setp.eq.s32 	%p4971, %r2323, 2;
	@%p4971 bra 	$L__BB3_4921;
	ld.u8 	%rs2388, [%rd721+1];
	mov.b16 	%rs4617, 0;
	setp.gt.s16 	%p4972, %rs2388, 70;
	@%p4972 bra 	$L__BB3_4915;
	setp.eq.s16 	%p4975, %rs2388, 65;
	@%p4975 bra 	$L__BB3_4920;
	setp.eq.s16 	%p4976, %rs2388, 67;
	@%p4976 bra 	$L__BB3_4914;
	bra.uni 	$L__BB3_4919;
$L__BB3_4914:
	mov.b16 	%rs4617, 1;
	bra.uni 	$L__BB3_4920;
$L__BB3_4915:
	setp.eq.s16 	%p4973, %rs2388, 71;
	@%p4973 bra 	$L__BB3_4918;
	setp.ne.s16 	%p4974, %rs2388, 84;
	@%p4974 bra 	$L__BB3_4919;
	mov.b16 	%rs4617, 3;
	bra.uni 	$L__BB3_4920;
$L__BB3_4918:
	mov.b16 	%rs4617, 2;
	bra.uni 	$L__BB3_4920;
$L__BB3_4919:
	mov.b16 	%rs4617, 4;
$L__BB3_4920:
	st.local.u8 	[%rd722+2], %rs4617;
$L__BB3_4921:
	setp.eq.s32 	%p4977, %r2321, 0;
	@%p4977 bra 	$L__BB3_4992;
	and.b32  	%r2328, %r2321, 3;
	setp.lt.u32 	%p4978, %r2321, 4;
	mov.b32 	%r22080, 1;
	@%p4978 bra 	$L__BB3_4961;
	and.b32  	%r2329, %r2321, 2147483644;
	mov.b32 	%r22080, 1;
$L__BB3_4924:
	sub.s32 	%r10798, %r2321, %r22080;
	cvt.u64.u32 	%rd5086, %r10798;
	add.s64 	%rd5087, %rd675, %rd5086;
	ld.u8 	%rs2394, [%rd5087];
	mov.b16 	%rs4618, 0;
	setp.gt.s16 	%p4979, %rs2394, 70;
	@%p4979 bra 	$L__BB3_4928;
	setp.eq.s16 	%p4982, %rs2394, 65;
	@%p4982 bra 	$L__BB3_4933;
	setp.eq.s16 	%p4983, %rs2394, 67;
	@%p4983 bra 	$L__BB3_4927;
	bra.uni 	$L__BB3_4932;
$L__BB3_4927:
	mov.b16 	%rs4618, 1;
	bra.uni 	$L__BB3_4933;
$L__BB3_4928:
	setp.eq.s16 	%p4980, %rs2394, 71;
	@%p4980 bra 	$L__BB3_4931;
	setp.ne.s16 	%p4981, %rs2394, 84;
	@%p4981 bra 	$L__BB3_4932;
	mov.b16 	%rs4618, 3;
	bra.uni 	$L__BB3_4933;
$L__BB3_4931:
	mov.b16 	%rs4618, 2;
	bra.uni 	$L__BB3_4933;
$L__BB3_4932:
	mov.b16 	%rs4618, 4;
$L__BB3_4933:
	cvt.u64.u32 	%rd5088, %r22080;
	add.s64 	%rd723, %rd27, %rd5088;
	st.local.u8 	[%rd723], %rs4618;
	not.b32 	%r10799, %r22080;
	add.s32 	%r10800, %r2321, %r10799;
	cvt.u64.u32 	%rd5089, %r10800;
	add.s64 	%rd5090, %rd675, %rd5089;
	ld.u8 	%rs2400, [%rd5090];
	mov.b16 	%rs4619, 0;
	setp.gt.s16 	%p4984, %rs2400, 70;
	@%p4984 bra 	$L__BB3_4937;
	setp.eq.s16 	%p4987, %rs2400, 65;
	@%p4987 bra 	$L__BB3_4942;
	setp.eq.s16 	%p4988, %rs2400, 67;
	@%p4988 bra 	$L__BB3_4936;
	bra.uni 	$L__BB3_4941;
$L__BB3_4936:
	mov.b16 	%rs4619, 1;
	bra.uni 	$L__BB3_4942;
$L__BB3_4937:
	setp.eq.s16 	%p4985, %rs2400, 71;
	@%p4985 bra 	$L__BB3_4940;
	setp.ne.s16 	%p4986, %rs2400, 84;
	@%p4986 bra 	$L__BB3_4941;
	mov.b16 	%rs4619, 3;
	bra.uni 	$L__BB3_4942;
$L__BB3_4940:
	mov.b16 	%rs4619, 2;
	bra.uni 	$L__BB3_4942;
$L__BB3_4941:
	mov.b16 	%rs4619, 4;
$L__BB3_4942:
	st.local.u8 	[%rd723+1], %rs4619;
	sub.s32 	%r10801, %r2321, %r22080;
	add.s32 	%r10802, %r10801, -2;
	cvt.u64.u32 	%rd5091, %r10802;
	add.s64 	%rd5092, %rd675, %rd5091;
	ld.u8 	%rs2406, [%rd5092];
	mov.b16 	%rs4620, 0;
	setp.gt.s16 	%p4989, %rs2406, 70;
	@%p4989 bra 	$L__BB3_4946;
	setp.eq.s16 	%p4992, %rs2406, 65;
	@%p4992 bra 	$L__BB3_4951;
	setp.eq.s16 	%p4993, %rs2406, 67;
	@%p4993 bra 	$L__BB3_4945;
	bra.uni 	$L__BB3_4950;
$L__BB3_4945:
	mov.b16 	%rs4620, 1;
	bra.uni 	$L__BB3_4951;
$L__BB3_4946:
	setp.eq.s16 	%p4990, %rs2406, 71;
	@%p4990 bra 	$L__BB3_4949;
	setp.ne.s16 	%p4991, %rs2406, 84;
	@%p4991 bra 	$L__BB3_4950;
	mov.b16 	%rs4620, 3;
	bra.uni 	$L__BB3_4951;
$L__BB3_4949:
	mov.b16 	%rs4620, 2;
	bra.uni 	$L__BB3_4951;
$L__BB3_4950:
	mov.b16 	%rs4620, 4;
$L__BB3_4951:
	st.local.u8 	[%rd723+2], %rs4620;
	add.s32 	%r2331, %r22080, 3;
	sub.s32 	%r10803, %r2321, %r2331;
	cvt.u64.u32 	%rd5093, %r10803;
	add.s64 	%rd5094, %rd675, %rd5093;
	ld.u8 	%rs2412, [%rd5094];
	mov.b16 	%rs4621, 0;
	setp.gt.s16 	%p4994, %rs2412, 70;
	@%p4994 bra 	$L__BB3_4955;
	setp.eq.s16 	%p4997, %rs2412, 65;
	@%p4997 bra 	$L__BB3_4960;
	setp.eq.s16 	%p4998, %rs2412, 67;
	@%p4998 bra 	$L__BB3_4954;
	bra.uni 	$L__BB3_4959;
$L__BB3_4954:
	mov.b16 	%rs4621, 1;
	bra.uni 	$L__BB3_4960;
$L__BB3_4955:
	setp.eq.s16 	%p4995, %rs2412, 71;
	@%p4995 bra 	$L__BB3_4958;
	setp.ne.s16 	%p4996, %rs2412, 84;
	@%p4996 bra 	$L__BB3_4959;
	mov.b16 	%rs4621, 3;
	bra.uni 	$L__BB3_4960;
$L__BB3_4958:
	mov.b16 	%rs4621, 2;
	bra.uni 	$L__BB3_4960;
$L__BB3_4959:
	mov.b16 	%rs4621, 4;
$L__BB3_4960:
	st.local.u8 	[%rd723+3], %rs4621;
	add.s32 	%r22080, %r22080, 4;
	setp.ne.s32 	%p4999, %r2331, %r2329;
	@%p4999 bra 	$L__BB3_4924;
$L__BB3_4961:
	setp.eq.s32 	%p5000, %r2328, 0;
	@%p5000 bra 	$L__BB3_4992;
	sub.s32 	%r10804, %r2321, %r22080;
	cvt.u64.u32 	%rd5095, %r10804;
	add.s64 	%rd5096, %rd675, %rd5095;
	ld.u8 	%rs2418, [%rd5096];
	mov.b16 	%rs4622, 0;
	setp.gt.s16 	%p5001, %rs2418, 70;
	@%p5001 bra 	$L__BB3_4966;
	setp.eq.s16 	%p5004, %rs2418, 65;
	@%p5004 bra 	$L__BB3_4971;
	setp.eq.s16 	%p5005, %rs2418, 67;
	@%p5005 bra 	$L__BB3_4965;
	bra.uni 	$L__BB3_4970;
$L__BB3_4965:
	mov.b16 	%rs4622, 1;
	bra.uni 	$L__BB3_4971;
$L__BB3_4966:
	setp.eq.s16 	%p5002, %rs2418, 71;
	@%p5002 bra 	$L__BB3_4969;
	setp.ne.s16 	%p5003, %rs2418, 84;
	@%p5003 bra 	$L__BB3_4970;
	mov.b16 	%rs4622, 3;
	bra.uni 	$L__BB3_4971;
$L__BB3_4969:
	mov.b16 	%rs4622, 2;
	bra.uni 	$L__BB3_4971;
$L__BB3_4970:
	mov.b16 	%rs4622, 4;
$L__BB3_4971:
	cvt.u64.u32 	%rd5097, %r22080;
	add.s64 	%rd724, %rd27, %rd5097;
	st.local.u8 	[%rd724], %rs4622;
	setp.eq.s32 	%p5006, %r2328, 1;
	@%p5006 bra 	$L__BB3_4992;
	not.b32 	%r10805, %r22080;
	add.s32 	%r10806, %r2321, %r10805;
	cvt.u64.u32 	%rd5098, %r10806;
	add.s64 	%rd5099, %rd675, %rd5098;
	ld.u8 	%rs2424, [%rd5099];
	mov.b16 	%rs4623, 0;
	setp.gt.s16 	%p5007, %rs2424, 70;
	@%p5007 bra 	$L__BB3_4976;
	setp.eq.s16 	%p5010, %rs2424, 65;
	@%p5010 bra 	$L__BB3_4981;
	setp.eq.s16 	%p5011, %rs2424, 67;
	@%p5011 bra 	$L__BB3_4975;
	bra.uni 	$L__BB3_4980;
$L__BB3_4975:
	mov.b16 	%rs4623, 1;
	bra.uni 	$L__BB3_4981;
$L__BB3_4976:
	setp.eq.s16 	%p5008, %rs2424, 71;
	@%p5008 bra 	$L__BB3_4979;
	setp.ne.s16 	%p5009, %rs2424, 84;
	@%p5009 bra 	$L__BB3_4980;
	mov.b16 	%rs4623, 3;
	bra.uni 	$L__BB3_4981;
$L__BB3_4979:
	mov.b16 	%rs4623, 2;
	bra.uni 	$L__BB3_4981;
$L__BB3_4980:
	mov.b16 	%rs4623, 4;
$L__BB3_4981:
	st.local.u8 	[%rd724+1], %rs4623;
	setp.eq.s32 	%p5012, %r2328, 2;
	@%p5012 bra 	$L__BB3_4992;
	sub.s32 	%r10807, %r2321, %r22080;
	add.s32 	%r10808, %r10807, -2;
	cvt.u64.u32 	%rd5100, %r10808;
	add.s64 	%rd5101, %rd675, %rd5100;
	ld.u8 	%rs2430, [%rd5101];
	mov.b16 	%rs4624, 0;
	setp.gt.s16 	%p5013, %rs2430, 70;
	@%p5013 bra 	$L__BB3_4986;
	setp.eq.s16 	%p5016, %rs2430, 65;
	@%p5016 bra 	$L__BB3_4991;
	setp.eq.s16 	%p5017, %rs2430, 67;
	@%p5017 bra 	$L__BB3_4985;
	bra.uni 	$L__BB3_4990;
$L__BB3_4985:
	mov.b16 	%rs4624, 1;
	bra.uni 	$L__BB3_4991;
$L__BB3_4986:
	setp.eq.s16 	%p5014, %rs2430, 71;
	@%p5014 bra 	$L__BB3_4989;
	setp.ne.s16 	%p5015, %rs2430, 84;
	@%p5015 bra 	$L__BB3_4990;
	mov.b16 	%rs4624, 3;
	bra.uni 	$L__BB3_4991;
$L__BB3_4989:
	mov.b16 	%rs4624, 2;
	bra.uni 	$L__BB3_4991;
$L__BB3_4990:
	mov.b16 	%rs4624, 4;
$L__BB3_4991:
	st.local.u8 	[%rd724+2], %rs4624;
$L__BB3_4992:
	cvt.u64.u32 	%rd5102, %r2321;
	cvt.u64.u32 	%rd5103, %r2319;
	add.s64 	%rd5104, %rd27, %rd5102;
	mov.b16 	%rs2435, 4;
	st.local.u8 	[%rd5104+1], %rs2435;
	st.local.u8 	[%rd27], %rs2435;
	add.s64 	%rd725, %rd26, %rd5103;
	st.local.u8 	[%rd725+1], %rs2435;
	st.local.u8 	[%rd26], %rs2435;
	@%p4936 bra 	$L__BB3_5071;
	and.b32  	%r2334, %r2321, 3;
	and.b32  	%r2335, %r2321, 2147483644;
	mov.b32 	%r22081, 1;
$L__BB3_4994:
	mov.u32 	%r2336, %r22081;
	@%p4977 bra 	$L__BB3_5022;
	setp.lt.u32 	%p5020, %r2321, 4;
	cvt.u64.u32 	%rd5105, %r2336;
	add.s64 	%rd5106, %rd26, %rd5105;
	ld.local.s8 	%r2337, [%rd5106];
	add.s32 	%r10811, %r2336, -1;
	mul.lo.s32 	%r2338, %r10811, %r2321;
	add.s32 	%r2339, %r2338, -1;
	mov.b32 	%r22083, 1;
	@%p5020 bra 	$L__BB3_5010;
	mov.b32 	%r22083, 1;
$L__BB3_4997:
	cvt.u64.u32 	%rd5107, %r22083;
	add.s64 	%rd726, %rd27, %rd5107;
	ld.local.s8 	%r10813, [%rd726];
	add.s32 	%r10814, %r10813, %r2337;
	setp.eq.s32 	%p5021, %r10814, 3;
	@%p5021 bra 	$L__BB3_4999;
	add.s32 	%r10815, %r2339, %r22083;
	mul.wide.s32 	%rd5108, %r10815, 8;
	add.s64 	%rd5109, %rd22, %rd5108;
	mov.b64 	%rd5110, 9218868437227405312;
	st.local.u64 	[%rd5109], %rd5110;
	add.s64 	%rd5111, %rd23, %rd5108;
	mov.b64 	%rd5112, -4616189618054758400;
	st.local.u64 	[%rd5111], %rd5112;
	bra.uni 	$L__BB3_5000;
$L__BB3_4999:
	add.s32 	%r10816, %r2339, %r22083;
	mul.wide.s32 	%rd5113, %r10816, 8;
	add.s64 	%rd5114, %rd22, %rd5113;
	mov.b64 	%rd5115, 0;
	st.local.u64 	[%rd5114], %rd5115;
	add.s64 	%rd5116, %rd23, %rd5113;
	mov.b64 	%rd5117, -4564063970805153792;
	st.local.u64 	[%rd5116], %rd5117;
$L__BB3_5000:
	ld.local.s8 	%r10817, [%rd726+1];
	add.s32 	%r10818, %r10817, %r2337;
	setp.eq.s32 	%p5022, %r10818, 3;
	@%p5022 bra 	$L__BB3_5002;
	add.s32 	%r10819, %r2338, %r22083;
	mul.wide.s32 	%rd5118, %r10819, 8;
	add.s64 	%rd5119, %rd22, %rd5118;
	mov.b64 	%rd5120, 9218868437227405312;
	st.local.u64 	[%rd5119], %rd5120;
	add.s64 	%rd5121, %rd23, %rd5118;
	mov.b64 	%rd5122, -4616189618054758400;
	st.local.u64 	[%rd5121], %rd5122;
	bra.uni 	$L__BB3_5003;
$L__BB3_5002:
	add.s32 	%r10820, %r2338, %r22083;
	mul.wide.s32 	%rd5123, %r10820, 8;
	add.s64 	%rd5124, %rd22, %rd5123;
	mov.b64 	%rd5125, 0;
	st.local.u64 	[%rd5124], %rd5125;
	add.s64 	%rd5126, %rd23, %rd5123;
	mov.b64 	%rd5127, -4564063970805153792;
	st.local.u64 	[%rd5126], %rd5127;
$L__BB3_5003:
	add.s32 	%r2341, %r22083, 2;
	ld.local.s8 	%r10821, [%rd726+2];
	add.s32 	%r10822, %r10821, %r2337;
	setp.eq.s32 	%p5023, %r10822, 3;
	@%p5023 bra 	$L__BB3_5005;
	add.s32 	%r10823, %r2339, %r2341;
	mul.wide.s32 	%rd5128, %r10823, 8;
	add.s64 	%rd5129, %rd22, %rd5128;
	mov.b64 	%rd5130, 9218868437227405312;
	st.local.u64 	[%rd5129], %rd5130;
	add.s64 	%rd5131, %rd23, %rd5128;
	mov.b64 	%rd5132, -4616189618054758400;
	st.local.u64 	[%rd5131], %rd5132;
	bra.uni 	$L__BB3_5006;
$L__BB3_5005:
	add.s32 	%r10824, %r2339, %r2341;
	mul.wide.s32 	%rd5133, %r10824, 8;
	add.s64 	%rd5134, %rd22, %rd5133;
	mov.b64 	%rd5135, 0;
	st.local.u64 	[%rd5134], %rd5135;
	add.s64 	%rd5136, %rd23, %rd5133;
	mov.b64 	%rd5137, -4564063970805153792;
	st.local.u64 	[%rd5136], %rd5137;
$L__BB3_5006:
	add.s32 	%r2342, %r22083, 3;
	ld.local.s8 	%r10825, [%rd726+3];
	add.s32 	%r10826, %r10825, %r2337;
	setp.eq.s32 	%p5024, %r10826, 3;
	@%p5024 bra 	$L__BB3_5008;
	add.s32 	%r10827, %r2339, %r2342;
	mul.wide.s32 	%rd5138, %r10827, 8;
	add.s64 	%rd5139, %rd22, %rd5138;
	mov.b64 	%rd5140, 9218868437227405312;
	st.local.u64 	[%rd5139], %rd5140;
	add.s64 	%rd5141, %rd23, %rd5138;
	mov.b64 	%rd5142, -4616189618054758400;
	st.local.u64 	[%rd5141], %rd5142;
	bra.uni 	$L__BB3_5009;
$L__BB3_5008:
	add.s32 	%r10828, %r2339, %r2342;
	mul.wide.s32 	%rd5143, %r10828, 8;
	add.s64 	%rd5144, %rd22, %rd5143;
	mov.b64 	%rd5145, 0;
	st.local.u64 	[%rd5144], %rd5145;
	add.s64 	%rd5146, %rd23, %rd5143;
	mov.b64 	%rd5147, -4564063970805153792;
	st.local.u64 	[%rd5146], %rd5147;
$L__BB3_5009:
	add.s32 	%r22083, %r22083, 4;
	setp.ne.s32 	%p5025, %r2342, %r2335;
	@%p5025 bra 	$L__BB3_4997;
$L__BB3_5010:
	setp.eq.s32 	%p5026, %r2334, 0;
	@%p5026 bra 	$L__BB3_5022;
	cvt.u64.u32 	%rd5148, %r22083;
	add.s64 	%rd727, %rd27, %rd5148;
	ld.local.s8 	%r10829, [%rd727];
	add.s32 	%r10830, %r10829, %r2337;
	setp.eq.s32 	%p5027, %r10830, 3;
	@%p5027 bra 	$L__BB3_5013;
	add.s32 	%r10831, %r2339, %r22083;
	mul.wide.s32 	%rd5149, %r10831, 8;
	add.s64 	%rd5150, %rd22, %rd5149;
	mov.b64 	%rd5151, 9218868437227405312;
	st.local.u64 	[%rd5150], %rd5151;
	add.s64 	%rd5152, %rd23, %rd5149;
	mov.b64 	%rd5153, -4616189618054758400;
	st.local.u64 	[%rd5152], %rd5153;
	bra.uni 	$L__BB3_5014;
$L__BB3_5013:
	add.s32 	%r10832, %r2339, %r22083;
	mul.wide.s32 	%rd5154, %r10832, 8;
	add.s64 	%rd5155, %rd22, %rd5154;
	mov.b64 	%rd5156, 0;
	st.local.u64 	[%rd5155], %rd5156;
	add.s64 	%rd5157, %rd23, %rd5154;
	mov.b64 	%rd5158, -4564063970805153792;
	st.local.u64 	[%rd5157], %rd5158;
$L__BB3_5014:
	setp.eq.s32 	%p5028, %r2334, 1;
	@%p5028 bra 	$L__BB3_5022;
	ld.local.s8 	%r10833, [%rd727+1];
	add.s32 	%r10834, %r10833, %r2337;
	setp.eq.s32 	%p5029, %r10834, 3;
	@%p5029 bra 	$L__BB3_5017;
	add.s32 	%r10835, %r2338, %r22083;
	mul.wide.s32 	%rd5159, %r10835, 8;
	add.s64 	%rd5160, %rd22, %rd5159;
	mov.b64 	%rd5161, 9218868437227405312;
	st.local.u64 	[%rd5160], %rd5161;
	add.s64 	%rd5162, %rd23, %rd5159;
	mov.b64 	%rd5163, -4616189618054758400;
	st.local.u64 	[%rd5162], %rd5163;
	bra.uni 	$L__BB3_5018;
$L__BB3_5017:
	add.s32 	%r10836, %r2338, %r22083;
	mul.wide.s32 	%rd5164, %r10836, 8;
	add.s64 	%rd5165, %rd22, %rd5164;
	mov.b64 	%rd5166, 0;
	st.local.u64 	[%rd5165], %rd5166;
	add.s64 	%rd5167, %rd23, %rd5164;
	mov.b64 	%rd5168, -4564063970805153792;
	st.local.u64 	[%rd5167], %rd5168;
$L__BB3_5018:
	setp.eq.s32 	%p5030, %r2334, 2;
	add.s32 	%r2345, %r22083, 2;
	@%p5030 bra 	$L__BB3_5022;
	ld.local.s8 	%r10837, [%rd727+2];
	add.s32 	%r10838, %r10837, %r2337;
	setp.eq.s32 	%p5031, %r10838, 3;
	@%p5031 bra 	$L__BB3_5021;
	add.s32 	%r10839, %r2339, %r2345;
	mul.wide.s32 	%rd5169, %r10839, 8;
	add.s64 	%rd5170, %rd22, %rd5169;
	mov.b64 	%rd5171, 9218868437227405312;
	st.local.u64 	[%rd5170], %rd5171;
	add.s64 	%rd5172, %rd23, %rd5169;
	mov.b64 	%rd5173, -4616189618054758400;
	st.local.u64 	[%rd5172], %rd5173;
	bra.uni 	$L__BB3_5022;
$L__BB3_5021:
	add.s32 	%r10840, %r2339, %r2345;
	mul.wide.s32 	%rd5174, %r10840, 8;
	add.s64 	%rd5175, %rd22, %rd5174;
	mov.b64 	%rd5176, 0;
	st.local.u64 	[%rd5175], %rd5176;
	add.s64 	%rd5177, %rd23, %rd5174;
	mov.b64 	%rd5178, -4564063970805153792;
	st.local.u64 	[%rd5177], %rd5178;
$L__BB3_5022:
	add.s32 	%r22081, %r2336, 1;
	setp.ne.s32 	%p5032, %r2336, %r2319;
	@%p5032 bra 	$L__BB3_4994;
	mov.b32 	%r22084, 1;
$L__BB3_5024:
	@%p4977 bra 	$L__BB3_5070;
	add.s32 	%r2348, %r22084, -1;
	mul.lo.s32 	%r10843, %r2348, %r2321;
	add.s32 	%r2349, %r10843, -1;
	cvt.u64.u32 	%rd5179, %r22084;
	add.s64 	%rd728, %rd26, %rd5179;
	sub.s32 	%r10844, %r10843, %r2321;
	add.s32 	%r2350, %r10844, -2;
	mov.b32 	%r22085, 1;
$L__BB3_5026:
	mov.u32 	%r2351, %r22085;
	add.s32 	%r2352, %r2349, %r2351;
	mul.wide.s32 	%rd5180, %r2352, 8;
	add.s64 	%rd729, %rd22, %rd5180;
	ld.local.f64 	%fd24130, [%rd729];
	abs.f64 	%fd12441, %fd24130;
	setp.geu.f64 	%p5034, %fd12441, 0d41CDCD64FF800000;
	@%p5034 bra 	$L__BB3_5069;
	ld.local.u8 	%rs309, [%rd728];
	cvt.u32.u16 	%r10845, %rs309;
	cvt.s32.s8 	%r10846, %r10845;
	cvt.u64.u32 	%rd5181, %r2351;
	add.s64 	%rd730, %rd27, %rd5181;
	ld.local.u8 	%rs310, [%rd730];
	cvt.u64.u16 	%rd5182, %rs310;
	cvt.s64.s8 	%rd731, %rd5182;
	cvt.u32.u16 	%r10847, %rs310;
	cvt.s32.s8 	%r10848, %r10847;
	add.s32 	%r10849, %r10848, %r10846;
	setp.eq.s32 	%p5035, %r10849, 3;
	mul.wide.s32 	%rd5183, %r2352, 8;
	add.s64 	%rd732, %rd23, %rd5183;
	@%p5035 bra 	$L__BB3_5029;
	mov.b64 	%rd5184, -4616189618054758400;
	st.local.u64 	[%rd732], %rd5184;
	mov.b64 	%rd5185, 9218868437227405312;
	st.local.u64 	[%rd729], %rd5185;
	mov.f64 	%fd24101, 0dBFF0000000000000;
	mov.f64 	%fd24130, 0d7FF0000000000000;
	mov.f64 	%fd24100, %fd24130;
	bra.uni 	$L__BB3_5040;
$L__BB3_5029:
	cvt.u32.u16 	%r10850, %rs309;
	cvt.s32.s8 	%r10851, %r10850;
	mul.wide.s32 	%rd5186, %r10851, 5;
	add.s64 	%rd733, %rd5186, %rd731;
	shl.b64 	%rd5187, %rd733, 3;
	add.s64 	%rd5188, %rd1, %rd5187;
	ld.global.f64 	%fd24101, [%rd5188+45440];
	ld.local.u8 	%rs2436, [%rd728+-1];
	cvt.u64.u16 	%rd5189, %rs2436;
	cvt.s64.s8 	%rd734, %rd5189;
	cvt.u32.u16 	%r10852, %rs310;
	ld.local.s8 	%rs2437, [%rd730+-1];
	cvt.u32.u16 	%r10853, %rs2437;
	prmt.b32 	%r10854, %r10853, %r10852, 0x3340U;
	prmt.b32 	%r10855, %r10850, 0, 0x3340U;
	prmt.b32 	%r10856, %r10854, %r10855, 0x5410U;
	cvt.u32.u16 	%r10857, %rs2436;
	cvt.s32.s8 	%r10858, %r10857;
	mov.b32 	%r10859, 359705;
	dp4a.s32.u32 	%r10860, %r10856, %r10859, %r10858;
	mul.wide.s32 	%rd5190, %r10860, 8;
	add.s64 	%rd5191, %rd1, %rd5190;
	ld.global.f64 	%fd12444, [%rd5191+35440];
	add.f64 	%fd12445, %fd24101, %fd12444;
	ld.global.f64 	%fd24100, [%rd5188+45640];
	ld.global.f64 	%fd12446, [%rd5191+40440];
	add.f64 	%fd12447, %fd24100, %fd12446;
	abs.f64 	%fd12448, %fd12447;
	setp.gt.f64 	%p5036, %fd12448, 0d41CDCD64FF800000;
	selp.f64 	%fd2823, 0dBFF0000000000000, %fd12445, %p5036;
	selp.f64 	%fd2824, 0d7FF0000000000000, %fd12447, %p5036;
	cvt.u16.u64 	%rs2438, %rd731;
	mov.b32 	%r10861, {%rs2437, %rs2438};
	mov.b32 	%r10862, 6405;
	dp2a.lo.s32.u32 	%r10863, %r10861, %r10862, %r10851;
	mul.wide.s32 	%rd5192, %r10863, 8;
	add.s64 	%rd735, %rd1, %rd5192;
	ld.global.f64 	%fd2825, [%rd735+21000];
	abs.f64 	%fd12449, %fd2825;
	setp.geu.f64 	%p5037, %fd12449, 0d41CDCD64FF800000;
	@%p5037 bra 	$L__BB3_5033;
	mad.lo.s64 	%rd5196, %rd731, 24, %rd733;
	add.s64 	%rd5197, %rd5196, %rd734;
	shl.b64 	%rd5198, %rd5197, 3;
	add.s64 	%rd736, %rd1, %rd5198;
	ld.global.f64 	%fd2826, [%rd736+23000];
	abs.f64 	%fd12464, %fd2826;
	setp.lt.f64 	%p5042, %fd12464, 0d41CDCD64FF800000;
	@%p5042 bra 	$L__BB3_5036;
	ld.global.f64 	%fd12465, [%rd735+20000];
	add.f64 	%fd12466, %fd24101, %fd12465;
	add.f64 	%fd12467, %fd24100, %fd2825;
	abs.f64 	%fd12468, %fd12467;
	setp.gt.f64 	%p5043, %fd12468, 0d41CDCD64FF800000;
	selp.f64 	%fd24096, 0dBFF0000000000000, %fd12466, %p5043;
	selp.f64 	%fd24097, 0d7FF0000000000000, %fd12467, %p5043;
	add.f64 	%fd12469, %fd24097, 0d4069000000000000;
	add.f64 	%fd12470, %fd24096, 0dC016CCCCCCCCCCCD;
	add.f64 	%fd12471, %fd2819, %fd12470;
	div.rn.f64 	%fd24098, %fd12469, %fd12471;
	abs.f64 	%fd12472, %fd2824;
	setp.geu.f64 	%p5044, %fd12472, 0d41CDCD64FF800000;
	@%p5044 bra 	$L__BB3_5038;
	add.f64 	%fd12473, %fd2824, 0d4069000000000000;
	add.f64 	%fd12474, %fd2823, 0dC016CCCCCCCCCCCD;
	add.f64 	%fd12475, %fd2819, %fd12474;
	div.rn.f64 	%fd12476, %fd12473, %fd12475;
	setp.lt.f64 	%p5045, %fd12476, %fd24098;
	selp.f64 	%fd24096, %fd24096, %fd2823, %p5045;
	selp.f64 	%fd24097, %fd24097, %fd2824, %p5045;
	selp.f64 	%fd24098, %fd24098, %fd12476, %p5045;
	bra.uni 	$L__BB3_5038;
$L__BB3_5033:
	mad.lo.s64 	%rd5193, %rd731, 24, %rd733;
	add.s64 	%rd5194, %rd5193, %rd734;
	shl.b64 	%rd5195, %rd5194, 3;
	add.s64 	%rd737, %rd1, %rd5195;
	ld.global.f64 	%fd2827, [%rd737+23000];
	abs.f64 	%fd12451, %fd2827;
	setp.geu.f64 	%p5038, %fd12451, 0d41CDCD64FF800000;
	mov.f64 	%fd24096, %fd2823;
	mov.f64 	%fd24097, %fd2824;
	@%p5038 bra 	$L__BB3_5038;
	ld.global.f64 	%fd12452, [%rd737+22000];
	add.f64 	%fd12453, %fd24101, %fd12452;
	add.f64 	%fd12454, %fd24100, %fd2827;
	abs.f64 	%fd12455, %fd12454;
	setp.gt.f64 	%p5039, %fd12455, 0d41CDCD64FF800000;
	selp.f64 	%fd24096, 0dBFF0000000000000, %fd12453, %p5039;
	selp.f64 	%fd24097, 0d7FF0000000000000, %fd12454, %p5039;
	add.f64 	%fd12456, %fd24097, 0d4069000000000000;
	add.f64 	%fd12457, %fd24096, 0dC016CCCCCCCCCCCD;
	add.f64 	%fd12458, %fd2819, %fd12457;
	div.rn.f64 	%fd24098, %fd12456, %fd12458;
	abs.f64 	%fd12459, %fd2824;
	setp.geu.f64 	%p5040, %fd12459, 0d41CDCD64FF800000;
	@%p5040 bra 	$L__BB3_5038;
	add.f64 	%fd12460, %fd2824, 0d4069000000000000;
	add.f64 	%fd12461, %fd2823, 0dC016CCCCCCCCCCCD;
	add.f64 	%fd12462, %fd2819, %fd12461;
	div.rn.f64 	%fd12463, %fd12460, %fd12462;
	setp.lt.f64 	%p5041, %fd12463, %fd24098;
	selp.f64 	%fd24096, %fd24096, %fd2823, %p5041;
	selp.f64 	%fd24097, %fd24097, %fd2824, %p5041;
	selp.f64 	%fd24098, %fd24098, %fd12463, %p5041;
	bra.uni 	$L__BB3_5038;
$L__BB3_5036:
	ld.global.f64 	%fd12477, [%rd735+20000];
	add.f64 	%fd12478, %fd24101, %fd12477;
	ld.global.f64 	%fd12479, [%rd736+22000];
	add.f64 	%fd12480, %fd12478, %fd12479;
	add.f64 	%fd12481, %fd24100, %fd2825;
	add.f64 	%fd12482, %fd12481, %fd2826;
	abs.f64 	%fd12483, %fd12482;
	setp.gt.f64 	%p5046, %fd12483, 0d41CDCD64FF800000;
	selp.f64 	%fd24096, 0dBFF0000000000000, %fd12480, %p5046;
	selp.f64 	%fd24097, 0d7FF0000000000000, %fd12482, %p5046;
	add.f64 	%fd12484, %fd24097, 0d4069000000000000;
	add.f64 	%fd12485, %fd24096, 0dC016CCCCCCCCCCCD;
	add.f64 	%fd12486, %fd2819, %fd12485;
	div.rn.f64 	%fd24098, %fd12484, %fd12486;
	abs.f64 	%fd12487, %fd2824;
	setp.geu.f64 	%p5047, %fd12487, 0d41CDCD64FF800000;
	@%p5047 bra 	$L__BB3_5038;
	add.f64 	%fd12488, %fd2824, 0d4069000000000000;
	add.f64 	%fd12489, %fd2823, 0dC016CCCCCCCCCCCD;
	add.f64 	%fd12490, %fd2819, %fd12489;
	div.rn.f64 	%fd12491, %fd12488, %fd12490;
	setp.lt.f64 	%p5048, %fd12491, %fd24098;
	selp.f64 	%fd24096, %fd24096, %fd2823, %p5048;
	selp.f64 	%fd24097, %fd24097, %fd2824, %p5048;
	selp.f64 	%fd24098, %fd24098, %fd12491, %p5048;
$L__BB3_5038:
	add.f64 	%fd12492, %fd24101, 0dC016CCCCCCCCCCCD;
	add.f64 	%fd2849, %fd2819, %fd12492;
	abs.f64 	%fd12493, %fd24097;
	setp.geu.f64 	%p5049, %fd12493, 0d41CDCD64FF800000;
	@%p5049 bra 	$L__BB3_5040;
	add.f64 	%fd12494, %fd24100, 0d4069000000000000;
	div.rn.f64 	%fd12495, %fd12494, %fd2849;
	setp.lt.f64 	%p5050, %fd24098, %fd12495;
	selp.f64 	%fd24100, %fd24100, %fd24097, %p5050;
	selp.f64 	%fd24101, %fd24101, %fd24096, %p5050;
$L__BB3_5040:
	abs.f64 	%fd12496, %fd24100;
	setp.geu.f64 	%p5051, %fd12496, 0d41CDCD64FF800000;
	@%p5051 bra 	$L__BB3_5042;
	st.local.f64 	[%rd732], %fd24101;
	st.local.f64 	[%rd729], %fd24100;
	mov.f64 	%fd24130, %fd24100;
$L__BB3_5042:
	min.u32 	%r10864, %r22084, %r2351;
	setp.lt.u32 	%p5052, %r10864, 2;
	mov.f64 	%fd24103, 0dBFF0000000000000;
	mov.f64 	%fd24104, 0d7FF0000000000000;
	@%p5052 bra 	$L__BB3_5069;
	ld.local.f64 	%fd24129, [%rd732];
	add.f64 	%fd12499, %fd24130, 0d4069000000000000;
	add.f64 	%fd12500, %fd24129, 0dC016CCCCCCCCCCCD;
	add.f64 	%fd12501, %fd2819, %fd12500;
	div.rn.f64 	%fd2857, %fd12499, %fd12501;
	add.s32 	%r2353, %r2350, %r2351;
	mul.wide.s32 	%rd5199, %r2353, 8;
	add.s64 	%rd5200, %rd22, %rd5199;
	ld.local.f64 	%fd2858, [%rd5200];
	abs.f64 	%fd12502, %fd2858;
	setp.geu.f64 	%p5053, %fd12502, 0d41CDCD64FF800000;
	@%p5053 bra 	$L__BB3_5046;
	cvt.u32.u16 	%r10865, %rs309;
	ld.local.u8 	%r10866, [%rd728+-1];
	prmt.b32 	%r10867, %r10866, %r10865, 0x3340U;
	ld.local.u8 	%r10868, [%rd730+-1];
	prmt.b32 	%r10869, %r10868, 0, 0x3340U;
	prmt.b32 	%r10870, %r10867, %r10869, 0x5410U;
	cvt.u32.u16 	%r10871, %rs310;
	cvt.s32.s8 	%r10872, %r10871;
	mov.b32 	%r10873, 334205;
	dp4a.s32.u32 	%r10874, %r10870, %r10873, %r10872;
	mul.wide.s32 	%rd5201, %r10874, 8;
	add.s64 	%rd738, %rd1, %rd5201;
	ld.global.f64 	%fd2859, [%rd738+5000];
	abs.f64 	%fd12505, %fd2859;
	setp.geu.f64 	%p5054, %fd12505, 0d41CDCD64FF800000;
	@%p5054 bra 	$L__BB3_5046;
	mul.wide.s32 	%rd5202, %r2353, 8;
	add.s64 	%rd5203, %rd23, %rd5202;
	ld.local.f64 	%fd12506, [%rd5203];
	ld.global.f64 	%fd12507, [%rd738];
	add.f64 	%fd24103, %fd12506, %fd12507;
	add.f64 	%fd24104, %fd2858, %fd2859;
$L__BB3_5046:
	add.f64 	%fd12508, %fd24104, 0d4069000000000000;
	add.f64 	%fd12509, %fd24103, 0dC016CCCCCCCCCCCD;
	add.f64 	%fd12510, %fd2819, %fd12509;
	div.rn.f64 	%fd2864, %fd12508, %fd12510;
	setp.lt.f64 	%p5055, %fd24103, 0dC0A3880000000000;
	selp.f64 	%fd2865, 0dC0A9300000000000, %fd24103, %p5055;
	selp.f64 	%fd2866, 0d0000000000000000, %fd24104, %p5055;
	setp.lt.f64 	%p5056, %fd24129, 0dC0A3880000000000;
	selp.f64 	%fd2867, 0dC0A9300000000000, %fd24129, %p5056;
	selp.f64 	%fd2868, 0d0000000000000000, %fd24130, %p5056;
	setp.gt.f64 	%p5057, %fd2864, %fd2857;
	@%p5057 bra 	$L__BB3_5050;
	setp.gt.f64 	%p5058, %fd2867, 0d0000000000000000;
	setp.gt.f64 	%p5059, %fd2868, 0d0000000000000000;
	and.pred  	%p5060, %p5058, %p5059;
	@%p5060 bra 	$L__BB3_5050;
	setp.ltu.f64 	%p5061, %fd2857, %fd2864;
	@%p5061 bra 	$L__BB3_5051;
	st.local.f64 	[%rd732], %fd2867;
	st.local.f64 	[%rd729], %fd2868;
	mov.f64 	%fd24129, %fd2867;
	mov.f64 	%fd24130, %fd2868;
	bra.uni 	$L__BB3_5051;
$L__BB3_5050:
	st.local.f64 	[%rd732], %fd2865;
	st.local.f64 	[%rd729], %fd2866;
	mov.f64 	%fd24129, %fd2865;
	mov.f64 	%fd24130, %fd2866;
$L__BB3_5051:
	cvt.u64.u16 	%rd5204, %rs310;
	cvt.s64.s8 	%rd739, %rd5204;
	cvt.u64.u16 	%rd5205, %rs309;
	cvt.s64.s8 	%rd741, %rd5205;
	mov.b32 	%r22086, 3;
	mad.lo.s64 	%rd5241, %rd741, 5, %rd739;
	shl.b64 	%rd5242, %rd5241, 3;
	add.s64 	%rd5243, %rd1, %rd5242;
$L__BB3_5052:
	sub.s32 	%r10876, %r2351, %r22086;
	add.s32 	%r10877, %r10876, 1;
	setp.gt.u32 	%p5062, %r10876, 2147483646;
	selp.b32 	%r10878, %r10876, 0, %p5062;
	add.s32 	%r22088, %r10878, %r2348;
	selp.b32 	%r22087, 1, %r10877, %p5062;
	setp.lt.s32 	%p5063, %r22088, 1;
	setp.ge.s32 	%p5064, %r22087, %r2351;
	or.pred  	%p5065, %p5063, %p5064;
	@%p5065 bra 	$L__BB3_5068;
$L__BB3_5053:
	mov.u32 	%r2358, %r22088;
	add.s32 	%r22088, %r2358, -1;
	mad.lo.s32 	%r10880, %r22088, %r2321, %r22087;
	add.s32 	%r2360, %r10880, -1;
	mul.wide.s32 	%rd5206, %r2360, 8;
	add.s64 	%rd5207, %rd22, %rd5206;
	ld.local.f64 	%fd2887, [%rd5207];
	abs.f64 	%fd12511, %fd2887;
	setp.geu.f64 	%p5066, %fd12511, 0d41CDCD64FF800000;
	@%p5066 bra 	$L__BB3_5067;
	not.b32 	%r10881, %r2358;
	add.s32 	%r2361, %r22084, %r10881;
	not.b32 	%r10882, %r22087;
	add.s32 	%r2362, %r2351, %r10882;
	add.s32 	%r2363, %r2362, %r2361;
	setp.eq.s32 	%p5067, %r2361, 0;
	setp.gt.s32 	%p5068, %r2362, 0;
	and.pred  	%p5069, %p5067, %p5068;
	@%p5069 bra 	$L__BB3_5060;
	setp.eq.s32 	%p5070, %r2362, 0;
	setp.gt.s32 	%p5071, %r2361, 0;
	and.pred  	%p5072, %p5071, %p5070;
	@%p5072 bra 	$L__BB3_5060;
	setp.eq.s32 	%p5073, %r2361, 1;
	setp.eq.s32 	%p5074, %r2362, 1;
	and.pred  	%p5075, %p5073, %p5074;
	@%p5075 bra 	$L__BB3_5058;
	mul.wide.s32 	%rd5208, %r2363, 8;
	add.s64 	%rd5209, %rd1, %rd5208;
	ld.global.f64 	%fd12512, [%rd5209+24952];
	cvt.u64.u32 	%rd5210, %r2358;
	add.s64 	%rd5211, %rd26, %rd5210;
	cvt.s64.s32 	%rd5212, %r22087;
	add.s64 	%rd5213, %rd27, %rd5212;
	ld.local.s8 	%r10883, [%rd5213+1];
	ld.local.u8 	%r10884, [%rd5211+1];
	ld.local.u8 	%r10885, [%rd5211];
	prmt.b32 	%r10886, %r10885, %r10884, 0x3340U;
	ld.local.u8 	%r10887, [%rd5213];
	prmt.b32 	%r10888, %r10887, 0, 0x3340U;
	prmt.b32 	%r10889, %r10886, %r10888, 0x5410U;
	mov.b32 	%r10890, 334205;
	dp4a.s32.u32 	%r10891, %r10889, %r10890, %r10883;
	mul.wide.s32 	%rd5214, %r10891, 8;
	add.s64 	%rd5215, %rd1, %rd5214;
	ld.global.f64 	%fd12513, [%rd5215+30440];
	add.f64 	%fd12514, %fd12512, %fd12513;
	ld.local.s8 	%r10892, [%rd728+-1];
	cvt.u32.u16 	%r10893, %rs310;
	ld.local.u8 	%r10894, [%rd730+-1];
	prmt.b32 	%r10895, %r10894, %r10893, 0x3340U;
	cvt.u32.u16 	%r10896, %rs309;
	prmt.b32 	%r10897, %r10896, 0, 0x3340U;
	prmt.b32 	%r10898, %r10895, %r10897, 0x5410U;
	mov.b32 	%r10899, 359705;
	dp4a.s32.u32 	%r10900, %r10898, %r10899, %r10892;
	mul.wide.s32 	%rd5216, %r10900, 8;
	add.s64 	%rd5217, %rd1, %rd5216;
	ld.global.f64 	%fd12515, [%rd5217+30440];
	add.f64 	%fd12516, %fd12514, %fd12515;
	add.f64 	%fd12517, %fd12516, %fd2887;
	ld.global.f64 	%fd12518, [%rd5209+24232];
	ld.global.f64 	%fd12519, [%rd5215+25440];
	add.f64 	%fd12520, %fd12518, %fd12519;
	ld.global.f64 	%fd12521, [%rd5217+25440];
	add.f64 	%fd12522, %fd12520, %fd12521;
	sub.s32 	%r10901, %r2361, %r2362;
	abs.s32 	%r10902, %r10901;
	cvt.rn.f64.s32 	%fd12523, %r10902;
	fma.rn.f64 	%fd12524, %fd12523, 0dBFEEF3E864B31D04, %fd12522;
	mul.wide.s32 	%rd5218, %r2360, 8;
	add.s64 	%rd5219, %rd23, %rd5218;
	ld.local.f64 	%fd12525, [%rd5219];
	add.f64 	%fd12526, %fd12525, %fd12524;
	abs.f64 	%fd12527, %fd12517;
	setp.gt.f64 	%p5076, %fd12527, 0d41CDCD64FF800000;
	selp.f64 	%fd12528, 0dBFF0000000000000, %fd12526, %p5076;
	selp.f64 	%fd12529, 0d7FF0000000000000, %fd12517, %p5076;
	add.f64 	%fd12530, %fd12529, 0d4069000000000000;
	add.f64 	%fd12531, %fd12528, 0dC016CCCCCCCCCCCD;
	add.f64 	%fd12532, %fd2819, %fd12531;
	div.rn.f64 	%fd12533, %fd12530, %fd12532;
	add.f64 	%fd12534, %fd24130, 0d4069000000000000;
	add.f64 	%fd12535, %fd24129, 0dC016CCCCCCCCCCCD;
	add.f64 	%fd12536, %fd2819, %fd12535;
	div.rn.f64 	%fd12537, %fd12534, %fd12536;
	setp.gt.f64 	%p5077, %fd12533, %fd12537;
	selp.f64 	%fd24131, %fd12529, 0d7FF0000000000000, %p5077;
	selp.f64 	%fd24132, %fd12528, 0dBFF0000000000000, %p5077;
	bra.uni 	$L__BB3_5065;
$L__BB3_5058:
	cvt.u64.u32 	%rd5220, %r2358;
	add.s64 	%rd5221, %rd26, %rd5220;
	cvt.s64.s32 	%rd5222, %r22087;
	add.s64 	%rd5223, %rd27, %rd5222;
	ld.local.s8 	%r10903, [%rd5223+1];
	ld.local.u8 	%r10904, [%rd5221+1];
	ld.local.u8 	%r10905, [%rd5221];
	prmt.b32 	%r10906, %r10905, %r10904, 0x3340U;
	ld.local.u8 	%r10907, [%rd5223];
	prmt.b32 	%r10908, %r10907, 0, 0x3340U;
	prmt.b32 	%r10909, %r10906, %r10908, 0x5410U;
	mov.b32 	%r10910, 334205;
	dp4a.s32.u32 	%r10911, %r10909, %r10910, %r10903;
	mul.wide.s32 	%rd5224, %r10911, 8;
	add.s64 	%rd5225, %rd1, %rd5224;
	ld.global.f64 	%fd12540, [%rd5225+10000];
	ld.local.s8 	%r10912, [%rd728+-1];
	cvt.u32.u16 	%r10913, %rs310;
	ld.local.u8 	%r10914, [%rd730+-1];
	prmt.b32 	%r10915, %r10914, %r10913, 0x3340U;
	cvt.u32.u16 	%r10916, %rs309;
	prmt.b32 	%r10917, %r10916, 0, 0x3340U;
	prmt.b32 	%r10918, %r10915, %r10917, 0x5410U;
	mov.b32 	%r10919, 359705;
	dp4a.s32.u32 	%r10920, %r10918, %r10919, %r10912;
	mul.wide.s32 	%rd5226, %r10920, 8;
	add.s64 	%rd5227, %rd1, %rd5226;
	ld.global.f64 	%fd12541, [%rd5227+10000];
	add.f64 	%fd12542, %fd12540, %fd12541;
	mul.wide.s32 	%rd5228, %r2360, 8;
	add.s64 	%rd5229, %rd23, %rd5228;
	ld.local.f64 	%fd12543, [%rd5229];
	add.f64 	%fd12544, %fd12542, %fd12543;
	ld.global.f64 	%fd12545, [%rd5225+15000];
	ld.global.f64 	%fd12546, [%rd5227+15000];
	add.f64 	%fd12547, %fd12545, %fd12546;
	add.f64 	%fd12548, %fd12547, %fd2887;
	abs.f64 	%fd12549, %fd12548;
	setp.gt.f64 	%p5078, %fd12549, 0d41CDCD64FF800000;
	selp.f64 	%fd2890, 0dBFF0000000000000, %fd12544, %p5078;
	selp.f64 	%fd2891, 0d7FF0000000000000, %fd12548, %p5078;
	add.f64 	%fd12550, %fd2891, 0d4069000000000000;
	add.f64 	%fd12551, %fd2890, 0dC016CCCCCCCCCCCD;
	add.f64 	%fd12552, %fd2819, %fd12551;
	div.rn.f64 	%fd2892, %fd12550, %fd12552;
	add.f64 	%fd12553, %fd24130, 0d4069000000000000;
	add.f64 	%fd12554, %fd24129, 0dC016CCCCCCCCCCCD;
	add.f64 	%fd12555, %fd2819, %fd12554;
	div.rn.f64 	%fd2893, %fd12553, %fd12555;
	sub.f64 	%fd12556, %fd2892, %fd2893;
	setp.ltu.f64 	%p5079, %fd12556, 0d3EB0C6F7A0B5ED8D;
	mov.f64 	%fd24132, 0dBFF0000000000000;
	mov.f64 	%fd24131, 0d7FF0000000000000;
	@%p5079 bra 	$L__BB3_5065;
	setp.gt.f64 	%p5080, %fd2892, %fd2893;
	selp.f64 	%fd24131, %fd2891, 0d7FF0000000000000, %p5080;
	selp.f64 	%fd24132, %fd2890, 0dBFF0000000000000, %p5080;
	bra.uni 	$L__BB3_5065;
$L__BB3_5060:
	setp.eq.s32 	%p5081, %r2362, 1;
	setp.eq.s32 	%p5082, %r2361, 1;
	or.pred  	%p5083, %p5082, %p5081;
	@%p5083 bra 	$L__BB3_5062;
	mul.wide.s32 	%rd5230, %r2363, 8;
	add.s64 	%rd5231, %rd1, %rd5230;
	ld.global.f64 	%fd12557, [%rd5231+25192];
	cvt.u64.u32 	%rd5232, %r2358;
	add.s64 	%rd5233, %rd26, %rd5232;
	ld.local.s8 	%r10921, [%rd5233];
	mul.wide.s32 	%rd5234, %r10921, 5;
	cvt.s64.s32 	%rd5235, %r22087;
	add.s64 	%rd5236, %rd27, %rd5235;
	ld.local.s8 	%rd5237, [%rd5236];
	add.s64 	%rd5238, %rd5234, %rd5237;
	shl.b64 	%rd5239, %rd5238, 3;
	add.s64 	%rd5240, %rd1, %rd5239;
	ld.global.f64 	%fd12558, [%rd5240+45640];
	add.f64 	%fd12559, %fd12557, %fd12558;
	ld.global.f64 	%fd12560, [%rd5243+45640];
	add.f64 	%fd12561, %fd12559, %fd12560;
	add.f64 	%fd12562, %fd12561, %fd2887;
	ld.global.f64 	%fd12563, [%rd5231+24472];
	ld.global.f64 	%fd12564, [%rd5240+45440];
	add.f64 	%fd12565, %fd12563, %fd12564;
	ld.global.f64 	%fd12566, [%rd5243+45440];
	add.f64 	%fd12567, %fd12565, %fd12566;
	mul.wide.s32 	%rd5244, %r2360, 8;
	add.s64 	%rd5245, %rd23, %rd5244;
	ld.local.f64 	%fd12568, [%rd5245];
	add.f64 	%fd12569, %fd12567, %fd12568;
	abs.f64 	%fd12570, %fd12562;
	setp.gt.f64 	%p5084, %fd12570, 0d41CDCD64FF800000;
	selp.f64 	%fd12571, 0dBFF0000000000000, %fd12569, %p5084;
	selp.f64 	%fd12572, 0d7FF0000000000000, %fd12562, %p5084;
	add.f64 	%fd12573, %fd12572, 0d4069000000000000;
	add.f64 	%fd12574, %fd12571, 0dC016CCCCCCCCCCCD;
	add.f64 	%fd12575, %fd2819, %fd12574;
	div.rn.f64 	%fd12576, %fd12573, %fd12575;
	add.f64 	%fd12577, %fd24130, 0d4069000000000000;
	add.f64 	%fd12578, %fd24129, 0dC016CCCCCCCCCCCD;
	add.f64 	%fd12579, %fd2819, %fd12578;
	div.rn.f64 	%fd12580, %fd12577, %fd12579;
	setp.gt.f64 	%p5085, %fd12576, %fd12580;
	selp.f64 	%fd24131, %fd12572, 0d7FF0000000000000, %p5085;
	selp.f64 	%fd24132, %fd12571, 0dBFF0000000000000, %p5085;
	bra.uni 	$L__BB3_5065;
$L__BB3_5062:
	and.pred  	%p5089, %p5067, %p5081;
	setp.eq.s32 	%p5090, %r2362, 0;
	and.pred  	%p5091, %p5082, %p5090;
	or.pred  	%p5092, %p5089, %p5091;
	mov.f64 	%fd24124, 0d0000000000000000;
	mov.f64 	%fd24123, 0dC0A9300000000000;
	not.pred 	%p5093, %p5092;
	@%p5093 bra 	$L__BB3_5064;
	mul.wide.u32 	%rd5246, %r2363, 8;
	add.s64 	%rd5247, %rd1, %rd5246;
	ld.global.f64 	%fd12583, [%rd5247+25192];
	cvt.u64.u32 	%rd5248, %r2358;
	add.s64 	%rd5249, %rd26, %rd5248;
	cvt.s64.s32 	%rd5250, %r22087;
	add.s64 	%rd5251, %rd27, %rd5250;
	ld.local.u8 	%r10922, [%rd5249];
	cvt.u32.u16 	%r10923, %rs309;
	prmt.b32 	%r10924, %r10922, %r10923, 0x3340U;
	ld.local.u8 	%r10925, [%rd5251];
	prmt.b32 	%r10926, %r10925, 0, 0x3340U;
	prmt.b32 	%r10927, %r10924, %r10926, 0x5410U;
	cvt.u32.u64 	%r10928, %rd739;
	mov.b32 	%r10929, 334205;
	dp4a.s32.u32 	%r10930, %r10927, %r10929, %r10928;
	mul.wide.s32 	%rd5252, %r10930, 8;
	add.s64 	%rd5253, %rd1, %rd5252;
	ld.global.f64 	%fd12584, [%rd5253+5000];
	add.f64 	%fd24124, %fd12583, %fd12584;
	ld.global.f64 	%fd12585, [%rd5247+24472];
	ld.global.f64 	%fd12586, [%rd5253];
	add.f64 	%fd24123, %fd12585, %fd12586;
$L__BB3_5064:
	add.f64 	%fd12587, %fd24124, %fd2887;
	mul.wide.s32 	%rd5254, %r2360, 8;
	add.s64 	%rd5255, %rd23, %rd5254;
	ld.local.f64 	%fd12588, [%rd5255];
	add.f64 	%fd12589, %fd24123, %fd12588;
	abs.f64 	%fd12590, %fd12587;
	setp.gt.f64 	%p5094, %fd12590, 0d41CDCD64FF800000;
	selp.f64 	%fd12591, 0dBFF0000000000000, %fd12589, %p5094;
	selp.f64 	%fd12592, 0d7FF0000000000000, %fd12587, %p5094;
	add.f64 	%fd12593, %fd12592, 0d4069000000000000;
	add.f64 	%fd12594, %fd12591, 0dC016CCCCCCCCCCCD;
	add.f64 	%fd12595, %fd2819, %fd12594;
	div.rn.f64 	%fd12596, %fd12593, %fd12595;
	add.f64 	%fd12597, %fd24130, 0d4069000000000000;
	add.f64 	%fd12598, %fd24129, 0dC016CCCCCCCCCCCD;
	add.f64 	%fd12599, %fd2819, %fd12598;
	div.rn.f64 	%fd12600, %fd12597, %fd12599;
	setp.gt.f64 	%p5095, %fd12596, %fd12600;
	selp.f64 	%fd24131, %fd12592, 0d7FF0000000000000, %p5095;
	selp.f64 	%fd24132, %fd12591, 0dBFF0000000000000, %p5095;
$L__BB3_5065:
	setp.lt.f64 	%p5096, %fd24132, 0dC0A3880000000000;
	selp.f64 	%fd2912, 0d0000000000000000, %fd24131, %p5096;
	selp.f64 	%fd2913, 0dC0A9300000000000, %fd24132, %p5096;
	abs.f64 	%fd12601, %fd2912;
	setp.geu.f64 	%p5097, %fd12601, 0d41CDCD64FF800000;
	@%p5097 bra 	$L__BB3_5067;
	st.local.f64 	[%rd729], %fd2912;
	st.local.f64 	[%rd732], %fd2913;
	mov.f64 	%fd24129, %fd2913;
	mov.f64 	%fd24130, %fd2912;
$L__BB3_5067:
	add.s32 	%r22087, %r22087, 1;
	setp.gt.u32 	%p5098, %r2358, 1;
	setp.lt.s32 	%p5099, %r22087, %r2351;
	and.pred  	%p5100, %p5098, %p5099;
	@%p5100 bra 	$L__BB3_5053;
$L__BB3_5068:
	add.s32 	%r22086, %r22086, 1;
	setp.ne.s32 	%p5101, %r22086, 33;
	@%p5101 bra 	$L__BB3_5052;
$L__BB3_5069:
	add.s32 	%r22085, %r2351, 1;
	setp.ne.s32 	%p5102, %r2351, %r2321;
	@%p5102 bra 	$L__BB3_5026;
$L__BB3_5070:
	add.s32 	%r2367, %r22084, 1;
	setp.ne.s32 	%p5103, %r22084, %r2319;
	mov.u32 	%r22084, %r2367;
	@%p5103 bra 	$L__BB3_5024;
$L__BB3_5071:
	setp.eq.s32 	%p5104, %r2321, 0;
	mov.b32 	%r22091, 0;
	mov.f64 	%fd24161, 0dFFF0000000000000;
	@%p5104 bra 	$L__BB3_5087;
	ld.local.u8 	%rs2439, [%rd725];
	cvt.u32.u16 	%r10934, %rs2439;
	cvt.s32.s8 	%r2368, %r10934;
	add.s32 	%r10935, %r2319, -1;
	mad.lo.s32 	%r2369, %r2321, %r10935, -1;
	cvt.u64.u16 	%rd5256, %rs2439;
	cvt.s64.s8 	%rd742, %rd5256;
	mul.wide.s32 	%rd743, %r2368, 5;
	mov.f64 	%fd24161, 0dFFF0000000000000;
	mov.b32 	%r22091, 0;
	mov.b32 	%r22089, 1;
$L__BB3_5073:
	mov.u32 	%r2370, %r22089;
	cvt.u64.u32 	%rd5257, %r2370;
	add.s64 	%rd744, %rd27, %rd5257;
	ld.local.u8 	%rs311, [%rd744];
	cvt.u32.u16 	%r10936, %rs311;
	cvt.s32.s8 	%r10937, %r10936;
	add.s32 	%r10938, %r10937, %r2368;
	setp.ne.s32 	%p5105, %r10938, 3;
	mov.f64 	%fd24160, 0dBFF0000000000000;
	mov.f64 	%fd24159, 0d7FF0000000000000;
	@%p5105 bra 	$L__BB3_5086;
	cvt.u64.u16 	%rd5258, %rs311;
	cvt.s64.s8 	%rd5259, %rd5258;
	add.s64 	%rd5260, %rd743, %rd5259;
	shl.b64 	%rd5261, %rd5260, 3;
	add.s64 	%rd5262, %rd1, %rd5261;
	ld.global.f64 	%fd24160, [%rd5262+45440];
	ld.local.s8 	%r10939, [%rd744+1];
	cvt.u16.u64 	%rs2440, %rd742;
	cvt.s16.s8 	%rs2441, %rs311;
	mov.b32 	%r10940, {%rs2440, %rs2441};
	mov.b32 	%r10941, 1405;
	dp2a.lo.s32.u32 	%r10942, %r10940, %r10941, %r10939;
	mul.wide.s32 	%rd5263, %r10942, 8;
	add.s64 	%rd5264, %rd1, %rd5263;
	ld.global.f64 	%fd12607, [%rd5264+36240];
	add.f64 	%fd12608, %fd24160, %fd12607;
	ld.global.f64 	%fd24159, [%rd5262+45640];
	ld.global.f64 	%fd12609, [%rd5264+41240];
	add.f64 	%fd12610, %fd24159, %fd12609;
	abs.f64 	%fd12611, %fd12610;
	setp.gt.f64 	%p5106, %fd12611, 0d41CDCD64FF800000;
	selp.f64 	%fd2933, 0dBFF0000000000000, %fd12608, %p5106;
	selp.f64 	%fd2934, 0d7FF0000000000000, %fd12610, %p5106;
	mad.lo.s64 	%rd745, %rd742, 160, %rd5262;
	ld.global.f64 	%fd2935, [%rd745+21160];
	abs.f64 	%fd2936, %fd2935;
	setp.geu.f64 	%p5107, %fd2936, 0d41CDCD64FF800000;
	mad.lo.s64 	%rd746, %rd742, -800, %rd5264;
	mov.f64 	%fd24150, %fd2933;
	mov.f64 	%fd24151, %fd2934;
	@%p5107 bra 	$L__BB3_5078;
	ld.global.f64 	%fd2937, [%rd746+23000];
	abs.f64 	%fd12613, %fd2937;
	setp.geu.f64 	%p5108, %fd12613, 0d41CDCD64FF800000;
	mov.f64 	%fd24150, %fd2933;
	mov.f64 	%fd24151, %fd2934;
	@%p5108 bra 	$L__BB3_5078;
	ld.global.f64 	%fd12614, [%rd745+20160];
	add.f64 	%fd12615, %fd24160, %fd12614;
	ld.global.f64 	%fd12616, [%rd746+22000];
	add.f64 	%fd12617, %fd12615, %fd12616;
	add.f64 	%fd12618, %fd24159, %fd2935;
	add.f64 	%fd12619, %fd12618, %fd2937;
	abs.f64 	%fd12620, %fd12619;
	setp.gt.f64 	%p5109, %fd12620, 0d41CDCD64FF800000;
	selp.f64 	%fd24150, 0dBFF0000000000000, %fd12617, %p5109;
	selp.f64 	%fd24151, 0d7FF0000000000000, %fd12619, %p5109;
	add.f64 	%fd12621, %fd24151, 0d4069000000000000;
	add.f64 	%fd12622, %fd24150, 0dC016CCCCCCCCCCCD;
	add.f64 	%fd12623, %fd2819, %fd12622;
	div.rn.f64 	%fd24152, %fd12621, %fd12623;
	abs.f64 	%fd12624, %fd2934;
	setp.geu.f64 	%p5110, %fd12624, 0d41CDCD64FF800000;
	@%p5110 bra 	$L__BB3_5078;
	add.f64 	%fd12625, %fd2934, 0d4069000000000000;
	add.f64 	%fd12626, %fd2933, 0dC016CCCCCCCCCCCD;
	add.f64 	%fd12627, %fd2819, %fd12626;
	div.rn.f64 	%fd12628, %fd12625, %fd12627;
	setp.lt.f64 	%p5111, %fd12628, %fd24152;
	selp.f64 	%fd24150, %fd24150, %fd2933, %p5111;
	selp.f64 	%fd24151, %fd24151, %fd2934, %p5111;
	selp.f64 	%fd24152, %fd24152, %fd12628, %p5111;
$L__BB3_5078:
	mov.f64 	%fd24153, %fd24150;
	mov.f64 	%fd24154, %fd24151;
	@%p5107 bra 	$L__BB3_5081;
	ld.global.f64 	%fd12629, [%rd745+20160];
	add.f64 	%fd12630, %fd24160, %fd12629;
	add.f64 	%fd12631, %fd24159, %fd2935;
	abs.f64 	%fd12632, %fd12631;
	setp.gt.f64 	%p5113, %fd12632, 0d41CDCD64FF800000;
	selp.f64 	%fd24153, 0dBFF0000000000000, %fd12630, %p5113;
	selp.f64 	%fd24154, 0d7FF0000000000000, %fd12631, %p5113;
	add.f64 	%fd12633, %fd24154, 0d4069000000000000;
	add.f64 	%fd12634, %fd24153, 0dC016CCCCCCCCCCCD;
	add.f64 	%fd12635, %fd2819, %fd12634;
	div.rn.f64 	%fd24152, %fd12633, %fd12635;
	abs.f64 	%fd12636, %fd24151;
	setp.geu.f64 	%p5114, %fd12636, 0d41CDCD64FF800000;
	@%p5114 bra 	$L__BB3_5081;
	add.f64 	%fd12637, %fd24151, 0d4069000000000000;
	add.f64 	%fd12638, %fd24150, 0dC016CCCCCCCCCCCD;
	add.f64 	%fd12639, %fd2819, %fd12638;
	div.rn.f64 	%fd12640, %fd12637, %fd12639;
	setp.lt.f64 	%p5115, %fd12640, %fd24152;
	selp.f64 	%fd24153, %fd24153, %fd24150, %p5115;
	selp.f64 	%fd24154, %fd24154, %fd24151, %p5115;
	selp.f64 	%fd24152, %fd24152, %fd12640, %p5115;
$L__BB3_5081:
	ld.global.f64 	%fd2956, [%rd746+23000];
	abs.f64 	%fd12641, %fd2956;
	setp.geu.f64 	%p5116, %fd12641, 0d41CDCD64FF800000;
	mov.f64 	%fd24156, %fd24153;
	mov.f64 	%fd24157, %fd24154;
	@%p5116 bra 	$L__BB3_5084;
	ld.global.f64 	%fd12642, [%rd746+22000];
	add.f64 	%fd12643, %fd24160, %fd12642;
	add.f64 	%fd12644, %fd24159, %fd2956;
	abs.f64 	%fd12645, %fd12644;
	setp.gt.f64 	%p5117, %fd12645, 0d41CDCD64FF800000;
	selp.f64 	%fd24156, 0dBFF0000000000000, %fd12643, %p5117;
	selp.f64 	%fd24157, 0d7FF0000000000000, %fd12644, %p5117;
	add.f64 	%fd12646, %fd24157, 0d4069000000000000;
	add.f64 	%fd12647, %fd24156, 0dC016CCCCCCCCCCCD;
	add.f64 	%fd12648, %fd2819, %fd12647;
	div.rn.f64 	%fd24152, %fd12646, %fd12648;
	abs.f64 	%fd12649, %fd24154;
	setp.geu.f64 	%p5118, %fd12649, 0d41CDCD64FF800000;
	@%p5118 bra 	$L__BB3_5084;
	add.f64 	%fd12650, %fd24154, 0d4069000000000000;
	add.f64 	%fd12651, %fd24153, 0dC016CCCCCCCCCCCD;
	add.f64 	%fd12652, %fd2819, %fd12651;
	div.rn.f64 	%fd12653, %fd12650, %fd12652;
	setp.lt.f64 	%p5119, %fd12653, %fd24152;
	selp.f64 	%fd24156, %fd24156, %fd24153, %p5119;
	selp.f64 	%fd24157, %fd24157, %fd24154, %p5119;
	selp.f64 	%fd24152, %fd24152, %fd12653, %p5119;
$L__BB3_5084:
	add.f64 	%fd12654, %fd24160, 0dC016CCCCCCCCCCCD;
	add.f64 	%fd2966, %fd2819, %fd12654;
	abs.f64 	%fd12655, %fd24157;
	setp.geu.f64 	%p5120, %fd12655, 0d41CDCD64FF800000;
	@%p5120 bra 	$L__BB3_5086;
	add.f64 	%fd12656, %fd24159, 0d4069000000000000;
	div.rn.f64 	%fd12657, %fd12656, %fd2966;
	setp.lt.f64 	%p5121, %fd24152, %fd12657;
	selp.f64 	%fd24159, %fd24159, %fd24157, %p5121;
	selp.f64 	%fd24160, %fd24160, %fd24156, %p5121;
$L__BB3_5086:
	add.f64 	%fd12658, %fd24160, 0d3EB0C6F7A0B5ED8D;
	add.f64 	%fd12659, %fd24159, 0d3EB0C6F7A0B5ED8D;
	add.s32 	%r10943, %r2369, %r2370;
	mul.wide.s32 	%rd5265, %r10943, 8;
	add.s64 	%rd5266, %rd22, %rd5265;
	ld.local.f64 	%fd12660, [%rd5266];
	add.f64 	%fd12661, %fd12659, %fd12660;
	add.f64 	%fd12662, %fd12661, 0d4069000000000000;
	add.s64 	%rd5267, %rd23, %rd5265;
	ld.local.f64 	%fd12663, [%rd5267];
	add.f64 	%fd12664, %fd12658, %fd12663;
	add.f64 	%fd12665, %fd12664, 0dC016CCCCCCCCCCCD;
	add.f64 	%fd12666, %fd2819, %fd12665;
	div.rn.f64 	%fd12667, %fd12662, %fd12666;
	add.f64 	%fd12668, %fd12667, 0dC071126666666666;
	setp.gt.f64 	%p5122, %fd12668, %fd24161;
	setp.lt.f64 	%p5123, %fd12664, 0d0000000000000000;
	setp.lt.f64 	%p5124, %fd12661, 0d0000000000000000;
	and.pred  	%p5125, %p5123, %p5124;
	and.pred  	%p5126, %p5125, %p5122;
	selp.f64 	%fd24161, %fd12668, %fd24161, %p5126;
	selp.b32 	%r22091, %r2370, %r22091, %p5126;
	add.s32 	%r22089, %r2370, 1;
	setp.ne.s32 	%p5127, %r2370, %r2321;
	@%p5127 bra 	$L__BB3_5073;
$L__BB3_5087:
	abs.f64 	%fd2973, %fd24161;
	setp.gt.f64 	%p5128, %fd2973, 0d41CDCD64FF800000;
	selp.b32 	%r22337, 1, %r22091, %p5128;
	selp.b32 	%r22338, 1, %r2319, %p5128;
	cvt.u64.u32 	%rd5268, %r22338;
	add.s64 	%rd747, %rd26, %rd5268;
	ld.local.u8 	%rs312, [%rd747];
	cvt.u32.u16 	%r10944, %rs312;
	cvt.s32.s8 	%r10945, %r10944;
	cvt.s64.s32 	%rd5269, %r22337;
	add.s64 	%rd748, %rd27, %rd5269;
	ld.local.u8 	%rs4625, [%rd748];
	cvt.u32.u16 	%r10946, %rs4625;
	cvt.s32.s8 	%r10947, %r10946;
	add.s32 	%r10948, %r10947, %r10945;
	setp.ne.s32 	%p5129, %r10948, 3;
	mov.f64 	%fd24172, 0dBFF0000000000000;
	mov.f64 	%fd24171, 0d7FF0000000000000;
	@%p5129 bra 	$L__BB3_5100;
	cvt.u32.u16 	%r10949, %rs312;
	cvt.u32.u16 	%r10950, %rs4625;
	cvt.u64.u16 	%rd5270, %rs4625;
	cvt.s64.s8 	%rd5271, %rd5270;
	cvt.s32.s8 	%r10951, %r10949;
	mul.wide.s32 	%rd5272, %r10951, 5;
	add.s64 	%rd5273, %rd5272, %rd5271;
	shl.b64 	%rd5274, %rd5273, 3;
	add.s64 	%rd5275, %rd1, %rd5274;
	ld.global.f64 	%fd24172, [%rd5275+45440];
	ld.local.s8 	%r10952, [%rd748+1];
	ld.local.s8 	%rs2442, [%rd747+1];
	cvt.u32.u16 	%r10953, %rs2442;
	prmt.b32 	%r10954, %r10949, %r10953, 0x3340U;
	prmt.b32 	%r10955, %r10950, 0, 0x3340U;
	prmt.b32 	%r10956, %r10954, %r10955, 0x5410U;
	mov.b32 	%r10957, 334205;
	dp4a.s32.u32 	%r10958, %r10956, %r10957, %r10952;
	mul.wide.s32 	%rd5276, %r10958, 8;
	add.s64 	%rd5277, %rd1, %rd5276;
	ld.global.f64 	%fd12672, [%rd5277+35440];
	add.f64 	%fd12673, %fd24172, %fd12672;
	ld.global.f64 	%fd24171, [%rd5275+45640];
	ld.global.f64 	%fd12674, [%rd5277+40440];
	add.f64 	%fd12675, %fd24171, %fd12674;
	abs.f64 	%fd12676, %fd12675;
	setp.gt.f64 	%p5130, %fd12676, 0d41CDCD64FF800000;
	selp.f64 	%fd2976, 0dBFF0000000000000, %fd12673, %p5130;
	selp.f64 	%fd2977, 0d7FF0000000000000, %fd12675, %p5130;
	cvt.s16.s8 	%rs2443, %rs312;
	mov.b32 	%r10959, {%rs2443, %rs2442};
	cvt.s32.s8 	%r10960, %r10950;
	mov.b32 	%r10961, 1305;
	dp2a.lo.s32.u32 	%r10962, %r10959, %r10961, %r10960;
	mul.wide.s32 	%rd5278, %r10962, 8;
	add.s64 	%rd749, %rd1, %rd5278;
	ld.global.f64 	%fd2978, [%rd749+21000];
	abs.f64 	%fd2979, %fd2978;
	setp.geu.f64 	%p5131, %fd2979, 0d41CDCD64FF800000;
	cvt.s16.s8 	%rs2444, %rs4625;
	mov.b32 	%r10963, {%rs2443, %rs2444};
	dp2a.lo.s32.u32 	%r10964, %r10963, %r10961, %r10952;
	mul.wide.s32 	%rd5279, %r10964, 8;
	add.s64 	%rd750, %rd1, %rd5279;
	mov.f64 	%fd24162, %fd2976;
	mov.f64 	%fd24163, %fd2977;
	@%p5131 bra 	$L__BB3_5092;
	ld.global.f64 	%fd2980, [%rd750+23000];
	abs.f64 	%fd12678, %fd2980;
	setp.geu.f64 	%p5132, %fd12678, 0d41CDCD64FF800000;
	mov.f64 	%fd24162, %fd2976;
	mov.f64 	%fd24163, %fd2977;
	@%p5132 bra 	$L__BB3_5092;
	ld.global.f64 	%fd12679, [%rd749+20000];
	add.f64 	%fd12680, %fd24172, %fd12679;
	ld.global.f64 	%fd12681, [%rd750+22000];
	add.f64 	%fd12682, %fd12680, %fd12681;
	add.f64 	%fd12683, %fd24171, %fd2978;
	add.f64 	%fd12684, %fd12683, %fd2980;
	abs.f64 	%fd12685, %fd12684;
	setp.gt.f64 	%p5133, %fd12685, 0d41CDCD64FF800000;
	selp.f64 	%fd24162, 0dBFF0000000000000, %fd12682, %p5133;
	selp.f64 	%fd24163, 0d7FF0000000000000, %fd12684, %p5133;
	add.f64 	%fd12686, %fd24163, 0d4069000000000000;
	add.f64 	%fd12687, %fd24162, 0dC016CCCCCCCCCCCD;
	add.f64 	%fd12688, %fd2819, %fd12687;
	div.rn.f64 	%fd24164, %fd12686, %fd12688;
	abs.f64 	%fd12689, %fd2977;
	setp.geu.f64 	%p5134, %fd12689, 0d41CDCD64FF800000;
	@%p5134 bra 	$L__BB3_5092;
	add.f64 	%fd12690, %fd2977, 0d4069000000000000;
	add.f64 	%fd12691, %fd2976, 0dC016CCCCCCCCCCCD;
	add.f64 	%fd12692, %fd2819, %fd12691;
	div.rn.f64 	%fd12693, %fd12690, %fd12692;
	setp.lt.f64 	%p5135, %fd12693, %fd24164;
	selp.f64 	%fd24162, %fd24162, %fd2976, %p5135;
	selp.f64 	%fd24163, %fd24163, %fd2977, %p5135;
	selp.f64 	%fd24164, %fd24164, %fd12693, %p5135;
$L__BB3_5092:
	mov.f64 	%fd24165, %fd24162;
	mov.f64 	%fd24166, %fd24163;
	@%p5131 bra 	$L__BB3_5095;
	ld.global.f64 	%fd12694, [%rd749+20000];
	add.f64 	%fd12695, %fd24172, %fd12694;
	add.f64 	%fd12696, %fd24171, %fd2978;
	abs.f64 	%fd12697, %fd12696;
	setp.gt.f64 	%p5137, %fd12697, 0d41CDCD64FF800000;
	selp.f64 	%fd24165, 0dBFF0000000000000, %fd12695, %p5137;
	selp.f64 	%fd24166, 0d7FF0000000000000, %fd12696, %p5137;
	add.f64 	%fd12698, %fd24166, 0d4069000000000000;
	add.f64 	%fd12699, %fd24165, 0dC016CCCCCCCCCCCD;
	add.f64 	%fd12700, %fd2819, %fd12699;
	div.rn.f64 	%fd24164, %fd12698, %fd12700;
	abs.f64 	%fd12701, %fd24163;
	setp.geu.f64 	%p5138, %fd12701, 0d41CDCD64FF800000;
	@%p5138 bra 	$L__BB3_5095;
	add.f64 	%fd12702, %fd24163, 0d4069000000000000;
	add.f64 	%fd12703, %fd24162, 0dC016CCCCCCCCCCCD;
	add.f64 	%fd12704, %fd2819, %fd12703;
	div.rn.f64 	%fd12705, %fd12702, %fd12704;
	setp.lt.f64 	%p5139, %fd12705, %fd24164;
	selp.f64 	%fd24165, %fd24165, %fd24162, %p5139;
	selp.f64 	%fd24166, %fd24166, %fd24163, %p5139;
	selp.f64 	%fd24164, %fd24164, %fd12705, %p5139;
$L__BB3_5095:
	ld.global.f64 	%fd2999, [%rd750+23000];
	abs.f64 	%fd12706, %fd2999;
	setp.geu.f64 	%p5140, %fd12706, 0d41CDCD64FF800000;
	mov.f64 	%fd24168, %fd24165;
	mov.f64 	%fd24169, %fd24166;
	@%p5140 bra 	$L__BB3_5098;
	ld.global.f64 	%fd12707, [%rd750+22000];
	add.f64 	%fd12708, %fd24172, %fd12707;
	add.f64 	%fd12709, %fd24171, %fd2999;
	abs.f64 	%fd12710, %fd12709;
	setp.gt.f64 	%p5141, %fd12710, 0d41CDCD64FF800000;
	selp.f64 	%fd24168, 0dBFF0000000000000, %fd12708, %p5141;
	selp.f64 	%fd24169, 0d7FF0000000000000, %fd12709, %p5141;
	add.f64 	%fd12711, %fd24169, 0d4069000000000000;
	add.f64 	%fd12712, %fd24168, 0dC016CCCCCCCCCCCD;
	add.f64 	%fd12713, %fd2819, %fd12712;
	div.rn.f64 	%fd24164, %fd12711, %fd12713;
	abs.f64 	%fd12714, %fd24166;
	setp.geu.f64 	%p5142, %fd12714, 0d41CDCD64FF800000;
	@%p5142 bra 	$L__BB3_5098;
	add.f64 	%fd12715, %fd24166, 0d4069000000000000;
	add.f64 	%fd12716, %fd24165, 0dC016CCCCCCCCCCCD;
	add.f64 	%fd12717, %fd2819, %fd12716;
	div.rn.f64 	%fd12718, %fd12715, %fd12717;
	setp.lt.f64 	%p5143, %fd12718, %fd24164;
	selp.f64 	%fd24168, %fd24168, %fd24165, %p5143;
	selp.f64 	%fd24169, %fd24169, %fd24166, %p5143;
	selp.f64 	%fd24164, %fd24164, %fd12718, %p5143;
$L__BB3_5098:
	add.f64 	%fd12719, %fd24172, 0dC016CCCCCCCCCCCD;
	add.f64 	%fd3009, %fd2819, %fd12719;
	abs.f64 	%fd12720, %fd24169;
	setp.geu.f64 	%p5144, %fd12720, 0d41CDCD64FF800000;
	@%p5144 bra 	$L__BB3_5100;
	add.f64 	%fd12721, %fd24171, 0d4069000000000000;
	div.rn.f64 	%fd12722, %fd12721, %fd3009;
	setp.lt.f64 	%p5145, %fd24164, %fd12722;
	selp.f64 	%fd24171, %fd24171, %fd24169, %p5145;
	selp.f64 	%fd24172, %fd24172, %fd24168, %p5145;
$L__BB3_5100:
	setp.eq.s32 	%p5146, %r2319, 0;
	@%p5146 bra 	$L__BB3_5114;
	and.b32  	%r2377, %r2319, 15;
	setp.lt.u32 	%p5147, %r2319, 16;
	mov.b32 	%r22094, 0;
	@%p5147 bra 	$L__BB3_5104;
	and.b32  	%r22094, %r2319, 2147483632;
	mov.b32 	%r22092, 0;
$L__BB3_5103:
	.pragma "nounroll";
	mul.wide.u32 	%rd5280, %r22092, 4;
	add.s64 	%rd5281, %rd24, %rd5280;
	mov.b32 	%r10967, 0;
	st.local.u32 	[%rd5281], %r10967;
	st.local.u32 	[%rd5281+4], %r10967;
	st.local.u32 	[%rd5281+8], %r10967;
	st.local.u32 	[%rd5281+12], %r10967;
	st.local.u32 	[%rd5281+16], %r10967;
	st.local.u32 	[%rd5281+20], %r10967;
	st.local.u32 	[%rd5281+24], %r10967;
	st.local.u32 	[%rd5281+28], %r10967;
	st.local.u32 	[%rd5281+32], %r10967;
	st.local.u32 	[%rd5281+36], %r10967;
	st.local.u32 	[%rd5281+40], %r10967;
	st.local.u32 	[%rd5281+44], %r10967;
	st.local.u32 	[%rd5281+48], %r10967;
	st.local.u32 	[%rd5281+52], %r10967;
	st.local.u32 	[%rd5281+56], %r10967;
	st.local.u32 	[%rd5281+60], %r10967;
	add.s32 	%r22092, %r22092, 16;
	setp.ne.s32 	%p5148, %r22092, %r22094;
	@%p5148 bra 	$L__BB3_5103;
$L__BB3_5104:
	setp.eq.s32 	%p5149, %r2377, 0;
	@%p5149 bra 	$L__BB3_5114;
	and.b32  	%r2382, %r2319, 7;
	setp.lt.u32 	%p5150, %r2377, 8;
	@%p5150 bra 	$L__BB3_5107;
	mul.wide.u32 	%rd5282, %r22094, 4;
	add.s64 	%rd5283, %rd24, %rd5282;
	mov.b32 	%r10968, 0;
	st.local.u32 	[%rd5283], %r10968;
	st.local.u32 	[%rd5283+4], %r10968;
	st.local.u32 	[%rd5283+8], %r10968;
	st.local.u32 	[%rd5283+12], %r10968;
	st.local.u32 	[%rd5283+16], %r10968;
	st.local.u32 	[%rd5283+20], %r10968;
	st.local.u32 	[%rd5283+24], %r10968;
	st.local.u32 	[%rd5283+28], %r10968;
	add.s32 	%r22094, %r22094, 8;
$L__BB3_5107:
	setp.eq.s32 	%p5151, %r2382, 0;
	@%p5151 bra 	$L__BB3_5114;
	and.b32  	%r2385, %r2319, 3;
	setp.lt.u32 	%p5152, %r2382, 4;
	@%p5152 bra 	$L__BB3_5110;
	mul.wide.u32 	%rd5284, %r22094, 4;
	add.s64 	%rd5285, %rd24, %rd5284;
	mov.b32 	%r10969, 0;
	st.local.u32 	[%rd5285], %r10969;
	st.local.u32 	[%rd5285+4], %r10969;
	st.local.u32 	[%rd5285+8], %r10969;
	st.local.u32 	[%rd5285+12], %r10969;
	add.s32 	%r22094, %r22094, 4;
$L__BB3_5110:
	setp.eq.s32 	%p5153, %r2385, 0;
	@%p5153 bra 	$L__BB3_5114;
	mul.wide.u32 	%rd5286, %r22094, 4;
	add.s64 	%rd751, %rd24, %rd5286;
	mov.b32 	%r10970, 0;
	st.local.u32 	[%rd751], %r10970;
	setp.eq.s32 	%p5154, %r2385, 1;
	@%p5154 bra 	$L__BB3_5114;
	mov.b32 	%r10971, 0;
	st.local.u32 	[%rd751+4], %r10971;
	setp.eq.s32 	%p5155, %r2385, 2;
	@%p5155 bra 	$L__BB3_5114;
	mov.b32 	%r10972, 0;
	st.local.u32 	[%rd751+8], %r10972;
$L__BB3_5114:
	@%p5104 bra 	$L__BB3_5128;
	and.b32  	%r2388, %r2321, 15;
	setp.lt.u32 	%p5157, %r2321, 16;
	mov.b32 	%r22098, 0;
	@%p5157 bra 	$L__BB3_5118;
	and.b32  	%r22098, %r2321, 2147483632;
	mov.b32 	%r22096, 0;
$L__BB3_5117:
	.pragma "nounroll";
	mul.wide.u32 	%rd5287, %r22096, 4;
	add.s64 	%rd5288, %rd25, %rd5287;
	mov.b32 	%r10975, 0;
	st.local.u32 	[%rd5288], %r10975;
	st.local.u32 	[%rd5288+4], %r10975;
	st.local.u32 	[%rd5288+8], %r10975;
	st.local.u32 	[%rd5288+12], %r10975;
	st.local.u32 	[%rd5288+16], %r10975;
	st.local.u32 	[%rd5288+20], %r10975;
	st.local.u32 	[%rd5288+24], %r10975;
	st.local.u32 	[%rd5288+28], %r10975;
	st.local.u32 	[%rd5288+32], %r10975;
	st.local.u32 	[%rd5288+36], %r10975;
	st.local.u32 	[%rd5288+40], %r10975;
	st.local.u32 	[%rd5288+44], %r10975;
	st.local.u32 	[%rd5288+48], %r10975;
	st.local.u32 	[%rd5288+52], %r10975;
	st.local.u32 	[%rd5288+56], %r10975;
	st.local.u32 	[%rd5288+60], %r10975;
	add.s32 	%r22096, %r22096, 16;
	setp.ne.s32 	%p5158, %r22096, %r22098;
	@%p5158 bra 	$L__BB3_5117;
$L__BB3_5118:
	setp.eq.s32 	%p5159, %r2388, 0;
	@%p5159 bra 	$L__BB3_5128;
	and.b32  	%r2393, %r2321, 7;
	setp.lt.u32 	%p5160, %r2388, 8;
	@%p5160 bra 	$L__BB3_5121;
	mul.wide.u32 	%rd5289, %r22098, 4;
	add.s64 	%rd5290, %rd25, %rd5289;
	mov.b32 	%r10976, 0;
	st.local.u32 	[%rd5290], %r10976;
	st.local.u32 	[%rd5290+4], %r10976;
	st.local.u32 	[%rd5290+8], %r10976;
	st.local.u32 	[%rd5290+12], %r10976;
	st.local.u32 	[%rd5290+16], %r10976;
	st.local.u32 	[%rd5290+20], %r10976;
	st.local.u32 	[%rd5290+24], %r10976;
	st.local.u32 	[%rd5290+28], %r10976;
	add.s32 	%r22098, %r22098, 8;
$L__BB3_5121:
	setp.eq.s32 	%p5161, %r2393, 0;
	@%p5161 bra 	$L__BB3_5128;
	and.b32  	%r2396, %r2321, 3;
	setp.lt.u32 	%p5162, %r2393, 4;
	@%p5162 bra 	$L__BB3_5124;
	mul.wide.u32 	%rd5291, %r22098, 4;
	add.s64 	%rd5292, %rd25, %rd5291;
	mov.b32 	%r10977, 0;
	st.local.u32 	[%rd5292], %r10977;
	st.local.u32 	[%rd5292+4], %r10977;
	st.local.u32 	[%rd5292+8], %r10977;
	st.local.u32 	[%rd5292+12], %r10977;
	add.s32 	%r22098, %r22098, 4;
$L__BB3_5124:
	setp.eq.s32 	%p5163, %r2396, 0;
	@%p5163 bra 	$L__BB3_5128;
	mul.wide.u32 	%rd5293, %r22098, 4;
	add.s64 	%rd752, %rd25, %rd5293;
	mov.b32 	%r10978, 0;
	st.local.u32 	[%rd752], %r10978;
	setp.eq.s32 	%p5164, %r2396, 1;
	@%p5164 bra 	$L__BB3_5128;
	mov.b32 	%r10979, 0;
	st.local.u32 	[%rd752+4], %r10979;
	setp.eq.s32 	%p5165, %r2396, 2;
	@%p5165 bra 	$L__BB3_5128;
	mov.b32 	%r10980, 0;
	st.local.u32 	[%rd752+8], %r10980;
$L__BB3_5128:
	add.s32 	%r10981, %r22338, -1;
	add.s32 	%r2399, %r22337, -1;
	mad.lo.s32 	%r2400, %r10981, %r2321, %r2399;
	mul.wide.s32 	%rd5294, %r2400, 8;
	add.s64 	%rd753, %rd22, %rd5294;
	ld.local.f64 	%fd12724, [%rd753];
	abs.f64 	%fd12725, %fd12724;
	setp.geu.f64 	%p5166, %fd12725, 0d41CDCD64FF800000;
	mov.f64 	%fd24179, 0d0000000000000000;
	@%p5166 bra 	$L__BB3_5176;
	mul.wide.u32 	%rd5295, %r22338, 4;
	add.s64 	%rd5296, %rd24, %rd5295;
	st.local.u32 	[%rd5296+-4], %r22337;
	mul.wide.s32 	%rd5297, %r2399, 4;
	add.s64 	%rd5298, %rd25, %rd5297;
	st.local.u32 	[%rd5298], %r22338;
$L__BB3_5130:
	cvt.s64.s32 	%rd5299, %r22338;
	add.s64 	%rd754, %rd26, %rd5299;
	ld.local.u8 	%rs315, [%rd754];
	cvt.u32.u16 	%r10982, %rs315;
	cvt.s32.s8 	%r10983, %r10982;
	cvt.u32.u16 	%r10984, %rs4625;
	cvt.s32.s8 	%r10985, %r10984;
	add.s32 	%r10986, %r10985, %r10983;
	setp.eq.s32 	%p5167, %r10986, 3;
	@%p5167 bra 	$L__BB3_5132;
	add.s32 	%r10987, %r22338, -1;
	mad.lo.s32 	%r10988, %r10987, %r2321, %r22337;
	add.s32 	%r10989, %r10988, -1;
	mul.wide.s32 	%rd5300, %r10989, 8;
	add.s64 	%rd5301, %rd23, %rd5300;
	mov.b64 	%rd5302, -4616189618054758400;
	st.local.u64 	[%rd5301], %rd5302;
	add.s64 	%rd5303, %rd22, %rd5300;
	mov.b64 	%rd5304, 9218868437227405312;
	st.local.u64 	[%rd5303], %rd5304;
	mov.f64 	%fd24177, 0dBFF0000000000000;
	mov.f64 	%fd24176, 0d7FF0000000000000;
	bra.uni 	$L__BB3_5143;
$L__BB3_5132:
	cvt.s32.s8 	%r10991, %r10982;
	mul.wide.s32 	%rd5305, %r10991, 5;
	cvt.u64.u16 	%rd5306, %rs4625;
	cvt.s64.s8 	%rd755, %rd5306;
	add.s64 	%rd756, %rd5305, %rd755;
	shl.b64 	%rd5307, %rd756, 3;
	add.s64 	%rd5308, %rd1, %rd5307;
	ld.global.f64 	%fd24177, [%rd5308+45440];
	cvt.s64.s32 	%rd5309, %r22337;
	add.s64 	%rd5310, %rd27, %rd5309;
	ld.local.u8 	%rs2445, [%rd754+-1];
	cvt.u64.u16 	%rd5311, %rs2445;
	cvt.s64.s8 	%rd757, %rd5311;
	ld.local.s8 	%rs2446, [%rd5310+-1];
	cvt.u32.u16 	%r10992, %rs2446;
	cvt.u32.u16 	%r10993, %rs4625;
	prmt.b32 	%r10994, %r10993, %r10992, 0x3340U;
	prmt.b32 	%r10995, %r10982, 0, 0x3340U;
	prmt.b32 	%r10996, %r10994, %r10995, 0x5410U;
	cvt.u32.u16 	%r10997, %rs2445;
	cvt.s32.s8 	%r10998, %r10997;
	mov.b32 	%r10999, 334205;
	dp4a.s32.u32 	%r11000, %r10996, %r10999, %r10998;
	mul.wide.s32 	%rd5312, %r11000, 8;
	add.s64 	%rd5313, %rd1, %rd5312;
	ld.global.f64 	%fd12728, [%rd5313+35440];
	add.f64 	%fd12729, %fd24177, %fd12728;
	ld.global.f64 	%fd24176, [%rd5308+45640];
	ld.global.f64 	%fd12730, [%rd5313+40440];
	add.f64 	%fd12731, %fd24176, %fd12730;
	abs.f64 	%fd12732, %fd12731;
	setp.gt.f64 	%p5168, %fd12732, 0d41CDCD64FF800000;
	selp.f64 	%fd3016, 0dBFF0000000000000, %fd12729, %p5168;
	selp.f64 	%fd3017, 0d7FF0000000000000, %fd12731, %p5168;
	cvt.s16.s8 	%rs2447, %rs4625;
	mov.b32 	%r11001, {%rs2447, %rs2446};
	mov.b32 	%r11002, 1305;
	dp2a.lo.s32.u32 	%r11003, %r11001, %r11002, %r10991;
	mul.wide.s32 	%rd5314, %r11003, 8;
	add.s64 	%rd758, %rd1, %rd5314;
	ld.global.f64 	%fd3018, [%rd758+21000];
	abs.f64 	%fd12733, %fd3018;
	setp.geu.f64 	%p5169, %fd12733, 0d41CDCD64FF800000;
	@%p5169 bra 	$L__BB3_5136;
	mad.lo.s64 	%rd5318, %rd755, 24, %rd756;
	add.s64 	%rd5319, %rd5318, %rd757;
	shl.b64 	%rd5320, %rd5319, 3;
	add.s64 	%rd759, %rd1, %rd5320;
	ld.global.f64 	%fd3019, [%rd759+23000];
	abs.f64 	%fd12748, %fd3019;
	setp.lt.f64 	%p5174, %fd12748, 0d41CDCD64FF800000;
	@%p5174 bra 	$L__BB3_5139;
	ld.global.f64 	%fd12749, [%rd758+20000];
	add.f64 	%fd12750, %fd24177, %fd12749;
	add.f64 	%fd12751, %fd24176, %fd3018;
	abs.f64 	%fd12752, %fd12751;
	setp.gt.f64 	%p5175, %fd12752, 0d41CDCD64FF800000;
	selp.f64 	%fd24173, 0dBFF0000000000000, %fd12750, %p5175;
	selp.f64 	%fd24174, 0d7FF0000000000000, %fd12751, %p5175;
	add.f64 	%fd12753, %fd24174, 0d4069000000000000;
	add.f64 	%fd12754, %fd24173, 0dC016CCCCCCCCCCCD;
	add.f64 	%fd12755, %fd2819, %fd12754;
	div.rn.f64 	%fd24175, %fd12753, %fd12755;
	abs.f64 	%fd12756, %fd3017;
	setp.geu.f64 	%p5176, %fd12756, 0d41CDCD64FF800000;
	@%p5176 bra 	$L__BB3_5141;
	add.f64 	%fd12757, %fd3017, 0d4069000000000000;
	add.f64 	%fd12758, %fd3016, 0dC016CCCCCCCCCCCD;
	add.f64 	%fd12759, %fd2819, %fd12758;
	div.rn.f64 	%fd12760, %fd12757, %fd12759;
	setp.lt.f64 	%p5177, %fd12760, %fd24175;
	selp.f64 	%fd24173, %fd24173, %fd3016, %p5177;
	selp.f64 	%fd24174, %fd24174, %fd3017, %p5177;
	selp.f64 	%fd24175, %fd24175, %fd12760, %p5177;
	bra.uni 	$L__BB3_5141;
$L__BB3_5136:
	mad.lo.s64 	%rd5315, %rd755, 24, %rd756;
	add.s64 	%rd5316, %rd5315, %rd757;
	shl.b64 	%rd5317, %rd5316, 3;
	add.s64 	%rd760, %rd1, %rd5317;
	ld.global.f64 	%fd3020, [%rd760+23000];
	abs.f64 	%fd12735, %fd3020;
	setp.geu.f64 	%p5170, %fd12735, 0d41CDCD64FF800000;
	mov.f64 	%fd24173, %fd3016;
	mov.f64 	%fd24174, %fd3017;
	@%p5170 bra 	$L__BB3_5141;
	ld.global.f64 	%fd12736, [%rd760+22000];
	add.f64 	%fd12737, %fd24177, %fd12736;
	add.f64 	%fd12738, %fd24176, %fd3020;
	abs.f64 	%fd12739, %fd12738;
	setp.gt.f64 	%p5171, %fd12739, 0d41CDCD64FF800000;
	selp.f64 	%fd24173, 0dBFF0000000000000, %fd12737, %p5171;
	selp.f64 	%fd24174, 0d7FF0000000000000, %fd12738, %p5171;
	add.f64 	%fd12740, %fd24174, 0d4069000000000000;
	add.f64 	%fd12741, %fd24173, 0dC016CCCCCCCCCCCD;
	add.f64 	%fd12742, %fd2819, %fd12741;
	div.rn.f64 	%fd24175, %fd12740, %fd12742;
	abs.f64 	%fd12743, %fd3017;
	setp.geu.f64 	%p5172, %fd12743, 0d41CDCD64FF800000;
	@%p5172 bra 	$L__BB3_5141;
	add.f64 	%fd12744, %fd3017, 0d4069000000000000;
	add.f64 	%fd12745, %fd3016, 0dC016CCCCCCCCCCCD;
	add.f64 	%fd12746, %fd2819, %fd12745;
	div.rn.f64 	%fd12747, %fd12744, %fd12746;
	setp.lt.f64 	%p5173, %fd12747, %fd24175;
	selp.f64 	%fd24173, %fd24173, %fd3016, %p5173;
	selp.f64 	%fd24174, %fd24174, %fd3017, %p5173;
	selp.f64 	%fd24175, %fd24175, %fd12747, %p5173;
	bra.uni 	$L__BB3_5141;
$L__BB3_5139:
	ld.global.f64 	%fd12761, [%rd758+20000];
	add.f64 	%fd12762, %fd24177, %fd12761;
	ld.global.f64 	%fd12763, [%rd759+22000];
	add.f64 	%fd12764, %fd12762, %fd12763;
	add.f64 	%fd12765, %fd24176, %fd3018;
	add.f64 	%fd12766, %fd12765, %fd3019;
	abs.f64 	%fd12767, %fd12766;
	setp.gt.f64 	%p5178, %fd12767, 0d41CDCD64FF800000;
	selp.f64 	%fd24173, 0dBFF0000000000000, %fd12764, %p5178;
	selp.f64 	%fd24174, 0d7FF0000000000000, %fd12766, %p5178;
	add.f64 	%fd12768, %fd24174, 0d4069000000000000;
	add.f64 	%fd12769, %fd24173, 0dC016CCCCCCCCCCCD;
	add.f64 	%fd12770, %fd2819, %fd12769;
	div.rn.f64 	%fd24175, %fd12768, %fd12770;
	abs.f64 	%fd12771, %fd3017;
	setp.geu.f64 	%p5179, %fd12771, 0d41CDCD64FF800000;
	@%p5179 bra 	$L__BB3_5141;
	add.f64 	%fd12772, %fd3017, 0d4069000000000000;
	add.f64 	%fd12773, %fd3016, 0dC016CCCCCCCCCCCD;
	add.f64 	%fd12774, %fd2819, %fd12773;
	div.rn.f64 	%fd12775, %fd12772, %fd12774;
	setp.lt.f64 	%p5180, %fd12775, %fd24175;
	selp.f64 	%fd24173, %fd24173, %fd3016, %p5180;
	selp.f64 	%fd24174, %fd24174, %fd3017, %p5180;
	selp.f64 	%fd24175, %fd24175, %fd12775, %p5180;
$L__BB3_5141:
	add.f64 	%fd12776, %fd24177, 0dC016CCCCCCCCCCCD;
	add.f64 	%fd3042, %fd2819, %fd12776;
	abs.f64 	%fd12777, %fd24174;
	setp.geu.f64 	%p5181, %fd12777, 0d41CDCD64FF800000;
	@%p5181 bra 	$L__BB3_5143;
	add.f64 	%fd12778, %fd24176, 0d4069000000000000;
	div.rn.f64 	%fd12779, %fd12778, %fd3042;
	setp.lt.f64 	%p5182, %fd24175, %fd12779;
	selp.f64 	%fd24176, %fd24176, %fd24174, %p5182;
	selp.f64 	%fd24177, %fd24177, %fd24173, %p5182;
$L__BB3_5143:
	add.s32 	%r2403, %r22338, -1;
	mul.lo.s32 	%r2404, %r2403, %r2321;
	add.s32 	%r2405, %r22337, -1;
	add.s32 	%r2406, %r2405, %r2404;
	mul.wide.s32 	%rd5321, %r2406, 8;
	add.s64 	%rd5322, %rd23, %rd5321;
	ld.local.f64 	%fd3047, [%rd5322];
	abs.f64 	%fd3048, %fd3047;
	abs.f64 	%fd12780, %fd24177;
	max.f64 	%fd12782, %fd3048, %fd12780;
	setp.gt.f64 	%p5183, %fd12782, 0d41CDCD64FF800000;
	sub.f64 	%fd12783, %fd3047, %fd24177;
	abs.f64 	%fd12784, %fd12783;
	setp.geu.f64 	%p5184, %fd12784, 0d3EE4F8B588E368F1;
	or.pred  	%p5185, %p5183, %p5184;
	@%p5185 bra 	$L__BB3_6357;
	mul.wide.s32 	%rd5323, %r2406, 8;
	add.s64 	%rd5324, %rd22, %rd5323;
	ld.local.f64 	%fd12786, [%rd5324];
	abs.f64 	%fd12787, %fd12786;
	abs.f64 	%fd12788, %fd24176;
	max.f64 	%fd12790, %fd12787, %fd12788;
	setp.gt.f64 	%p5186, %fd12790, 0d41CDCD64FF800000;
	sub.f64 	%fd12791, %fd12786, %fd24176;
	abs.f64 	%fd12792, %fd12791;
	setp.geu.f64 	%p5187, %fd12792, 0d3EE4F8B588E368F1;
	or.pred  	%p5188, %p5186, %p5187;
	@%p5188 bra 	$L__BB3_6357;
	ld.local.f64 	%fd12795, [%rd753];
	add.f64 	%fd3049, %fd24171, %fd12795;
	mul.wide.s32 	%rd5325, %r2400, 8;
	add.s64 	%rd5326, %rd23, %rd5325;
	ld.local.f64 	%fd12796, [%rd5326];
	add.f64 	%fd3050, %fd24172, %fd12796;
	mov.f64 	%fd24178, 0d3FE0000000000000;
	@%p5128 bra 	$L__BB3_5175;
	mov.b32 	%r22125, 0;
	@%p5146 bra 	$L__BB3_5160;
	and.b32  	%r2407, %r2319, 15;
	setp.lt.u32 	%p5191, %r2319, 16;
	mov.b32 	%r22125, 0;
	mov.u32 	%r22109, %r22125;
	@%p5191 bra 	$L__BB3_5150;
	and.b32  	%r22109, %r2319, 2147483632;
	mov.b32 	%r22125, 0;
	mov.u32 	%r22103, %r22125;
$L__BB3_5149:
	.pragma "nounroll";
	mul.wide.u32 	%rd5327, %r22103, 4;
	add.s64 	%rd5328, %rd24, %rd5327;
	ld.local.u32 	%r11008, [%rd5328];
	setp.gt.s32 	%p5192, %r11008, 0;
	selp.u32 	%r11009, 1, 0, %p5192;
	add.s32 	%r11010, %r22125, %r11009;
	ld.local.u32 	%r11011, [%rd5328+4];
	setp.gt.s32 	%p5193, %r11011, 0;
	selp.u32 	%r11012, 1, 0, %p5193;
	add.s32 	%r11013, %r11010, %r11012;
	ld.local.u32 	%r11014, [%rd5328+8];
	setp.gt.s32 	%p5194, %r11014, 0;
	selp.u32 	%r11015, 1, 0, %p5194;
	add.s32 	%r11016, %r11013, %r11015;
	ld.local.u32 	%r11017, [%rd5328+12];
	setp.gt.s32 	%p5195, %r11017, 0;
	selp.u32 	%r11018, 1, 0, %p5195;
	add.s32 	%r11019, %r11016, %r11018;
	ld.local.u32 	%r11020, [%rd5328+16];
	setp.gt.s32 	%p5196, %r11020, 0;
	selp.u32 	%r11021, 1, 0, %p5196;
	add.s32 	%r11022, %r11019, %r11021;
	ld.local.u32 	%r11023, [%rd5328+20];
	setp.gt.s32 	%p5197, %r11023, 0;
	selp.u32 	%r11024, 1, 0, %p5197;
	add.s32 	%r11025, %r11022, %r11024;
	ld.local.u32 	%r11026, [%rd5328+24];
	setp.gt.s32 	%p5198, %r11026, 0;
	selp.u32 	%r11027, 1, 0, %p5198;
	add.s32 	%r11028, %r11025, %r11027;
	ld.local.u32 	%r11029, [%rd5328+28];
	setp.gt.s32 	%p5199, %r11029, 0;
	selp.u32 	%r11030, 1, 0, %p5199;
	add.s32 	%r11031, %r11028, %r11030;
	ld.local.u32 	%r11032, [%rd5328+32];
	setp.gt.s32 	%p5200, %r11032, 0;
	selp.u32 	%r11033, 1, 0, %p5200;
	add.s32 	%r11034, %r11031, %r11033;
	ld.local.u32 	%r11035, [%rd5328+36];
	setp.gt.s32 	%p5201, %r11035, 0;
	selp.u32 	%r11036, 1, 0, %p5201;
	add.s32 	%r11037, %r11034, %r11036;
	ld.local.u32 	%r11038, [%rd5328+40];
	setp.gt.s32 	%p5202, %r11038, 0;
	selp.u32 	%r11039, 1, 0, %p5202;
	add.s32 	%r11040, %r11037, %r11039;
	ld.local.u32 	%r11041, [%rd5328+44];
	setp.gt.s32 	%p5203, %r11041, 0;
	selp.u32 	%r11042, 1, 0, %p5203;
	add.s32 	%r11043, %r11040, %r11042;
	ld.local.u32 	%r11044, [%rd5328+48];
	setp.gt.s32 	%p5204, %r11044, 0;
	selp.u32 	%r11045, 1, 0, %p5204;
	add.s32 	%r11046, %r11043, %r11045;
	ld.local.u32 	%r11047, [%rd5328+52];
	setp.gt.s32 	%p5205, %r11047, 0;
	selp.u32 	%r11048, 1, 0, %p5205;
	add.s32 	%r11049, %r11046, %r11048;
	ld.local.u32 	%r11050, [%rd5328+56];
	setp.gt.s32 	%p5206, %r11050, 0;
	selp.u32 	%r11051, 1, 0, %p5206;
	add.s32 	%r11052, %r11049, %r11051;
	ld.local.u32 	%r11053, [%rd5328+60];
	setp.gt.s32 	%p5207, %r11053, 0;
	selp.u32 	%r11054, 1, 0, %p5207;
	add.s32 	%r22125, %r11052, %r11054;
	add.s32 	%r22103, %r22103, 16;
	setp.ne.s32 	%p5208, %r22103, %r22109;
	@%p5208 bra 	$L__BB3_5149;
$L__BB3_5150:
	setp.eq.s32 	%p5209, %r2407, 0;
	@%p5209 bra 	$L__BB3_5160;
	and.b32  	%r2416, %r2319, 7;
	setp.lt.u32 	%p5210, %r2407, 8;
	@%p5210 bra 	$L__BB3_5153;
	mul.wide.u32 	%rd5329, %r22109, 4;
	add.s64 	%rd5330, %rd24, %rd5329;
	ld.local.u32 	%r11056, [%rd5330];
	setp.gt.s32 	%p5211, %r11056, 0;
	selp.u32 	%r11057, 1, 0, %p5211;
	add.s32 	%r11058, %r22125, %r11057;
	ld.local.u32 	%r11059, [%rd5330+4];
	setp.gt.s32 	%p5212, %r11059, 0;
	selp.u32 	%r11060, 1, 0, %p5212;
	add.s32 	%r11061, %r11058, %r11060;
	ld.local.u32 	%r11062, [%rd5330+8];
	setp.gt.s32 	%p5213, %r11062, 0;
	selp.u32 	%r11063, 1, 0, %p5213;
	add.s32 	%r11064, %r11061, %r11063;
	ld.local.u32 	%r11065, [%rd5330+12];
	setp.gt.s32 	%p5214, %r11065, 0;
	selp.u32 	%r11066, 1, 0, %p5214;
	add.s32 	%r11067, %r11064, %r11066;
	ld.local.u32 	%r11068, [%rd5330+16];
	setp.gt.s32 	%p5215, %r11068, 0;
	selp.u32 	%r11069, 1, 0, %p5215;
	add.s32 	%r11070, %r11067, %r11069;
	ld.local.u32 	%r11071, [%rd5330+20];
	setp.gt.s32 	%p5216, %r11071, 0;
	selp.u32 	%r11072, 1, 0, %p5216;
	add.s32 	%r11073, %r11070, %r11072;
	ld.local.u32 	%r11074, [%rd5330+24];
	setp.gt.s32 	%p5217, %r11074, 0;
	selp.u32 	%r11075, 1, 0, %p5217;
	add.s32 	%r11076, %r11073, %r11075;
	ld.local.u32 	%r11077, [%rd5330+28];
	setp.gt.s32 	%p5218, %r11077, 0;
	selp.u32 	%r11078, 1, 0, %p5218;
	add.s32 	%r22125, %r11076, %r11078;
	add.s32 	%r22109, %r22109, 8;
$L__BB3_5153:
	setp.eq.s32 	%p5219, %r2416, 0;
	@%p5219 bra 	$L__BB3_5160;
	and.b32  	%r2422, %r2319, 3;
	setp.lt.u32 	%p5220, %r2416, 4;
	@%p5220 bra 	$L__BB3_5156;
	mul.wide.u32 	%rd5331, %r22109, 4;
	add.s64 	%rd5332, %rd24, %rd5331;
	ld.local.u32 	%r11080, [%rd5332];
	setp.gt.s32 	%p5221, %r11080, 0;
	selp.u32 	%r11081, 1, 0, %p5221;
	add.s32 	%r11082, %r22125, %r11081;
	ld.local.u32 	%r11083, [%rd5332+4];
	setp.gt.s32 	%p5222, %r11083, 0;
	selp.u32 	%r11084, 1, 0, %p5222;
	add.s32 	%r11085, %r11082, %r11084;
	ld.local.u32 	%r11086, [%rd5332+8];
	setp.gt.s32 	%p5223, %r11086, 0;
	selp.u32 	%r11087, 1, 0, %p5223;
	add.s32 	%r11088, %r11085, %r11087;
	ld.local.u32 	%r11089, [%rd5332+12];
	setp.gt.s32 	%p5224, %r11089, 0;
	selp.u32 	%r11090, 1, 0, %p5224;
	add.s32 	%r22125, %r11088, %r11090;
	add.s32 	%r22109, %r22109, 4;
$L__BB3_5156:
	setp.eq.s32 	%p5225, %r2422, 0;
	@%p5225 bra 	$L__BB3_5160;
	mul.wide.u32 	%rd5333, %r22109, 4;
	add.s64 	%rd761, %rd24, %rd5333;
	ld.local.u32 	%r11091, [%rd761];
	setp.gt.s32 	%p5226, %r11091, 0;
	selp.u32 	%r11092, 1, 0, %p5226;
	add.s32 	%r22125, %r22125, %r11092;
	setp.eq.s32 	%p5227, %r2422, 1;
	@%p5227 bra 	$L__BB3_5160;
	ld.local.u32 	%r11093, [%rd761+4];
	setp.gt.s32 	%p5228, %r11093, 0;
	selp.u32 	%r11094, 1, 0, %p5228;
	add.s32 	%r22125, %r22125, %r11094;
	setp.eq.s32 	%p5229, %r2422, 2;
	@%p5229 bra 	$L__BB3_5160;
	ld.local.u32 	%r11095, [%rd761+8];
	setp.gt.s32 	%p5230, %r11095, 0;
	selp.u32 	%r11096, 1, 0, %p5230;
	add.s32 	%r22125, %r22125, %r11096;
$L__BB3_5160:
	setp.eq.s32 	%p5231, %r2321, 0;
	@%p5231 bra 	$L__BB3_5174;
	and.b32  	%r2432, %r2321, 15;
	setp.lt.u32 	%p5232, %r2321, 16;
	mov.b32 	%r22121, 0;
	@%p5232 bra 	$L__BB3_5164;
	and.b32  	%r22121, %r2321, 2147483632;
	mov.b32 	%r22115, 0;
$L__BB3_5163:
	.pragma "nounroll";
	mul.wide.u32 	%rd5334, %r22115, 4;
	add.s64 	%rd5335, %rd25, %rd5334;
	ld.local.u32 	%r11100, [%rd5335];
	setp.gt.s32 	%p5233, %r11100, 0;
	selp.u32 	%r11101, 1, 0, %p5233;
	add.s32 	%r11102, %r22125, %r11101;
	ld.local.u32 	%r11103, [%rd5335+4];
	setp.gt.s32 	%p5234, %r11103, 0;
	selp.u32 	%r11104, 1, 0, %p5234;
	add.s32 	%r11105, %r11102, %r11104;
	ld.local.u32 	%r11106, [%rd5335+8];
	setp.gt.s32 	%p5235, %r11106, 0;
	selp.u32 	%r11107, 1, 0, %p5235;
	add.s32 	%r11108, %r11105, %r11107;
	ld.local.u32 	%r11109, [%rd5335+12];
	setp.gt.s32 	%p5236, %r11109, 0;
	selp.u32 	%r11110, 1, 0, %p5236;
	add.s32 	%r11111, %r11108, %r11110;
	ld.local.u32 	%r11112, [%rd5335+16];
	setp.gt.s32 	%p5237, %r11112, 0;
	selp.u32 	%r11113, 1, 0, %p5237;
	add.s32 	%r11114, %r11111, %r11113;
	ld.local.u32 	%r11115, [%rd5335+20];
	setp.gt.s32 	%p5238, %r11115, 0;
	selp.u32 	%r11116, 1, 0, %p5238;
	add.s32 	%r11117, %r11114, %r11116;
	ld.local.u32 	%r11118, [%rd5335+24];
	setp.gt.s32 	%p5239, %r11118, 0;
	selp.u32 	%r11119, 1, 0, %p5239;
	add.s32 	%r11120, %r11117, %r11119;
	ld.local.u32 	%r11121, [%rd5335+28];
	setp.gt.s32 	%p5240, %r11121, 0;
	selp.u32 	%r11122, 1, 0, %p5240;
	add.s32 	%r11123, %r11120, %r11122;
	ld.local.u32 	%r11124, [%rd5335+32];
	setp.gt.s32 	%p5241, %r11124, 0;
	selp.u32 	%r11125, 1, 0, %p5241;
	add.s32 	%r11126, %r11123, %r11125;
	ld.local.u32 	%r11127, [%rd5335+36];
	setp.gt.s32 	%p5242, %r11127, 0;
	selp.u32 	%r11128, 1, 0, %p5242;
	add.s32 	%r11129, %r11126, %r11128;
	ld.local.u32 	%r11130, [%rd5335+40];
	setp.gt.s32 	%p5243, %r11130, 0;
	selp.u32 	%r11131, 1, 0, %p5243;
	add.s32 	%r11132, %r11129, %r11131;
	ld.local.u32 	%r11133, [%rd5335+44];
	setp.gt.s32 	%p5244, %r11133, 0;
	selp.u32 	%r11134, 1, 0, %p5244;
	add.s32 	%r11135, %r11132, %r11134;
	ld.local.u32 	%r11136, [%rd5335+48];
	setp.gt.s32 	%p5245, %r11136, 0;
	selp.u32 	%r11137, 1, 0, %p5245;
	add.s32 	%r11138, %r11135, %r11137;
	ld.local.u32 	%r11139, [%rd5335+52];
	setp.gt.s32 	%p5246, %r11139, 0;
	selp.u32 	%r11140, 1, 0, %p5246;
	add.s32 	%r11141, %r11138, %r11140;
	ld.local.u32 	%r11142, [%rd5335+56];
	setp.gt.s32 	%p5247, %r11142, 0;
	selp.u32 	%r11143, 1, 0, %p5247;
	add.s32 	%r11144, %r11141, %r11143;
	ld.local.u32 	%r11145, [%rd5335+60];
	setp.gt.s32 	%p5248, %r11145, 0;
	selp.u32 	%r11146, 1, 0, %p5248;
	add.s32 	%r22125, %r11144, %r11146;
	add.s32 	%r22115, %r22115, 16;
	setp.ne.s32 	%p5249, %r22115, %r22121;
	@%p5249 bra 	$L__BB3_5163;
$L__BB3_5164:
	setp.eq.s32 	%p5250, %r2432, 0;
	@%p5250 bra 	$L__BB3_5174;
	and.b32  	%r2441, %r2321, 7;
	setp.lt.u32 	%p5251, %r2432, 8;
	@%p5251 bra 	$L__BB3_5167;
	mul.wide.u32 	%rd5336, %r22121, 4;
	add.s64 	%rd5337, %rd25, %rd5336;
	ld.local.u32 	%r11148, [%rd5337];
	setp.gt.s32 	%p5252, %r11148, 0;
	selp.u32 	%r11149, 1, 0, %p5252;
	add.s32 	%r11150, %r22125, %r11149;
	ld.local.u32 	%r11151, [%rd5337+4];
	setp.gt.s32 	%p5253, %r11151, 0;
	selp.u32 	%r11152, 1, 0, %p5253;
	add.s32 	%r11153, %r11150, %r11152;
	ld.local.u32 	%r11154, [%rd5337+8];
	setp.gt.s32 	%p5254, %r11154, 0;
	selp.u32 	%r11155, 1, 0, %p5254;
	add.s32 	%r11156, %r11153, %r11155;
	ld.local.u32 	%r11157, [%rd5337+12];
	setp.gt.s32 	%p5255, %r11157, 0;
	selp.u32 	%r11158, 1, 0, %p5255;
	add.s32 	%r11159, %r11156, %r11158;
	ld.local.u32 	%r11160, [%rd5337+16];
	setp.gt.s32 	%p5256, %r11160, 0;
	selp.u32 	%r11161, 1, 0, %p5256;
	add.s32 	%r11162, %r11159, %r11161;
	ld.local.u32 	%r11163, [%rd5337+20];
	setp.gt.s32 	%p5257, %r11163, 0;
	selp.u32 	%r11164, 1, 0, %p5257;
	add.s32 	%r11165, %r11162, %r11164;
	ld.local.u32 	%r11166, [%rd5337+24];
	setp.gt.s32 	%p5258, %r11166, 0;
	selp.u32 	%r11167, 1, 0, %p5258;
	add.s32 	%r11168, %r11165, %r11167;
	ld.local.u32 	%r11169, [%rd5337+28];
	setp.gt.s32 	%p5259, %r11169, 0;
	selp.u32 	%r11170, 1, 0, %p5259;
	add.s32 	%r22125, %r11168, %r11170;
	add.s32 	%r22121, %r22121, 8;
$L__BB3_5167:
	setp.eq.s32 	%p5260, %r2441, 0;
	@%p5260 bra 	$L__BB3_5174;
	and.b32  	%r2447, %r2321, 3;
	setp.lt.u32 	%p5261, %r2441, 4;
	@%p5261 bra 	$L__BB3_5170;
	mul.wide.u32 	%rd5338, %r22121, 4;
	add.s64 	%rd5339, %rd25, %rd5338;
	ld.local.u32 	%r11172, [%rd5339];
	setp.gt.s32 	%p5262, %r11172, 0;
	selp.u32 	%r11173, 1, 0, %p5262;
	add.s32 	%r11174, %r22125, %r11173;
	ld.local.u32 	%r11175, [%rd5339+4];
	setp.gt.s32 	%p5263, %r11175, 0;
	selp.u32 	%r11176, 1, 0, %p5263;
	add.s32 	%r11177, %r11174, %r11176;
	ld.local.u32 	%r11178, [%rd5339+8];
	setp.gt.s32 	%p5264, %r11178, 0;
	selp.u32 	%r11179, 1, 0, %p5264;
	add.s32 	%r11180, %r11177, %r11179;
	ld.local.u32 	%r11181, [%rd5339+12];
	setp.gt.s32 	%p5265, %r11181, 0;
	selp.u32 	%r11182, 1, 0, %p5265;
	add.s32 	%r22125, %r11180, %r11182;
	add.s32 	%r22121, %r22121, 4;
$L__BB3_5170:
	setp.eq.s32 	%p5266, %r2447, 0;
	@%p5266 bra 	$L__BB3_5174;
	mul.wide.u32 	%rd5340, %r22121, 4;
	add.s64 	%rd762, %rd25, %rd5340;
	ld.local.u32 	%r11183, [%rd762];
	setp.gt.s32 	%p5267, %r11183, 0;
	selp.u32 	%r11184, 1, 0, %p5267;
	add.s32 	%r22125, %r22125, %r11184;
	setp.eq.s32 	%p5268, %r2447, 1;
	@%p5268 bra 	$L__BB3_5174;
	ld.local.u32 	%r11185, [%rd762+4];
	setp.gt.s32 	%p5269, %r11185, 0;
	selp.u32 	%r11186, 1, 0, %p5269;
	add.s32 	%r22125, %r22125, %r11186;
	setp.eq.s32 	%p5270, %r2447, 2;
	@%p5270 bra 	$L__BB3_5174;
	ld.local.u32 	%r11187, [%rd762+8];
	setp.gt.s32 	%p5271, %r11187, 0;
	selp.u32 	%r11188, 1, 0, %p5271;
	add.s32 	%r22125, %r22125, %r11188;
$L__BB3_5174:
	shr.u32 	%r11189, %r22125, 1;
	add.s32 	%r11190, %r11189, -1;
	cvt.rn.f64.s32 	%fd12797, %r11190;
	add.f64 	%fd12798, %fd3050, 0dC016CCCCCCCCCCCD;
	fma.rn.f64 	%fd12799, %fd12797, 0dBFE0A2B1704FF434, %fd12798;
	add.f64 	%fd12800, %fd2819, %fd12799;
	add.f64 	%fd12801, %fd3049, 0d4069000000000000;
	div.rn.f64 	%fd12802, %fd12801, %fd12800;
	add.f64 	%fd12803, %fd12802, 0dC071126666666666;
	fma.rn.f64 	%fd24178, %fd12803, 0d4059000000000000, 0d3FE0000000000000;
$L__BB3_5175:
	cvt.rzi.s32.f64 	%r11191, %fd24178;
	cvt.rn.f64.s32 	%fd12804, %r11191;
	div.rn.f64 	%fd24179, %fd12804, 0d4059000000000000;
$L__BB3_5176:
	setp.gt.f64 	%p5272, %fd24179, %fd10;
	@%p5272 bra 	$L__BB3_4335;
	ld.local.u64 	%rd763, [%rd173];
	ld.local.u64 	%rd764, [%rd173+24];
	mov.b32 	%r22126, 0;
$L__BB3_5178:
	mov.u32 	%r2457, %r22126;
	cvt.u64.u32 	%rd5341, %r2457;
	add.s64 	%rd5342, %rd763, %rd5341;
	ld.u8 	%rs2448, [%rd5342];
	setp.ne.s16 	%p5273, %rs2448, 0;
	add.s32 	%r22126, %r2457, 1;
	@%p5273 bra 	$L__BB3_5178;
	and.b32  	%r11193, %r2457, 1;
	setp.eq.b32 	%p5274, %r11193, 1;
	@%p5274 bra 	$L__BB3_5202;
	setp.eq.s32 	%p5275, %r2457, 0;
	@%p5275 bra 	$L__BB3_5190;
	add.s32 	%r2459, %r2457, -2;
	shr.u32 	%r11195, %r2457, 1;
	max.u32 	%r2460, %r11195, 1;
	mov.b32 	%r22127, 0;
	mov.u32 	%r22128, %r22127;
$L__BB3_5182:
	add.s32 	%r2463, %r22128, 1;
	cvt.u64.u32 	%rd5343, %r22128;
	add.s64 	%rd5344, %rd763, %rd5343;
	ld.u8 	%rs316, [%rd5344+1];
	setp.ne.s16 	%p5276, %rs316, 65;
	add.s32 	%r11196, %r2459, %r22127;
	cvt.s64.s32 	%rd5345, %r11196;
	add.s64 	%rd5346, %rd763, %rd5345;
	ld.u8 	%rs317, [%rd5346];
	@%p5276 bra 	$L__BB3_5184;
	setp.ne.s16 	%p5277, %rs317, 84;
	@%p5277 bra 	$L__BB3_5202;
$L__BB3_5184:
	setp.ne.s16 	%p5278, %rs316, 84;
	@%p5278 bra 	$L__BB3_5186;
	setp.ne.s16 	%p5279, %rs317, 65;
	@%p5279 bra 	$L__BB3_5202;
$L__BB3_5186:
	setp.eq.s16 	%p5280, %rs316, 84;
	setp.eq.s16 	%p5281, %rs316, 65;
	setp.ne.s16 	%p5282, %rs317, 65;
	or.pred  	%p5283, %p5282, %p5280;
	setp.ne.s16 	%p5284, %rs317, 84;
	or.pred  	%p5285, %p5284, %p5281;
	and.pred  	%p5286, %p5283, %p5285;
	not.pred 	%p5287, %p5286;
	@%p5287 bra 	$L__BB3_5202;
	setp.eq.s16 	%p5288, %rs316, 67;
	setp.ne.s16 	%p5289, %rs317, 71;
	and.pred  	%p5290, %p5289, %p5288;
	@%p5290 bra 	$L__BB3_5202;
	setp.eq.s16 	%p5293, %rs316, 71;
	setp.ne.s16 	%p5294, %rs317, 67;
	xor.pred  	%p5295, %p5293, %p5294;
	or.pred  	%p5296, %p5289, %p5288;
	and.pred  	%p5297, %p5295, %p5296;
	not.pred 	%p5298, %p5297;
	@%p5298 bra 	$L__BB3_5202;
	not.b32 	%r22127, %r22128;
	setp.ne.s32 	%p5299, %r2463, %r2460;
	mov.u32 	%r22128, %r2463;
	@%p5299 bra 	$L__BB3_5182;
$L__BB3_5190:
	mov.b32 	%r22129, 0;
$L__BB3_5191:
	mov.u32 	%r2465, %r22129;
	cvt.u64.u32 	%rd5347, %r2465;
	add.s64 	%rd5348, %rd764, %rd5347;
	ld.u8 	%rs2454, [%rd5348];
	setp.ne.s16 	%p5300, %rs2454, 0;
	add.s32 	%r22129, %r2465, 1;
	@%p5300 bra 	$L__BB3_5191;
	and.b32  	%r11198, %r2465, 1;
	setp.eq.b32 	%p5301, %r11198, 1;
	@%p5301 bra 	$L__BB3_5202;
	setp.eq.s32 	%p5302, %r2465, 0;
	@%p5302 bra 	$L__BB3_5205;
	add.s32 	%r2467, %r2465, -2;
	shr.u32 	%r11200, %r2465, 1;
	max.u32 	%r2468, %r11200, 1;
	mov.b32 	%r22130, 0;
	mov.u32 	%r22131, %r22130;
$L__BB3_5195:
	add.s32 	%r2471, %r22131, 1;
	cvt.u64.u32 	%rd5349, %r22131;
	add.s64 	%rd5350, %rd764, %rd5349;
	ld.u8 	%rs318, [%rd5350+1];
	setp.ne.s16 	%p5303, %rs318, 65;
	add.s32 	%r11201, %r2467, %r22130;
	cvt.s64.s32 	%rd5351, %r11201;
	add.s64 	%rd5352, %rd764, %rd5351;
	ld.u8 	%rs319, [%rd5352];
	@%p5303 bra 	$L__BB3_5197;
	setp.ne.s16 	%p5304, %rs319, 84;
	@%p5304 bra 	$L__BB3_5202;
$L__BB3_5197:
	setp.ne.s16 	%p5305, %rs318, 84;
	@%p5305 bra 	$L__BB3_5199;
	setp.ne.s16 	%p5306, %rs319, 65;
	@%p5306 bra 	$L__BB3_5202;
$L__BB3_5199:
	setp.eq.s16 	%p5307, %rs318, 84;
	setp.eq.s16 	%p5308, %rs318, 65;
	setp.ne.s16 	%p5309, %rs319, 65;
	or.pred  	%p5310, %p5309, %p5307;
	setp.ne.s16 	%p5311, %rs319, 84;
	or.pred  	%p5312, %p5311, %p5308;
	and.pred  	%p5313, %p5310, %p5312;
	not.pred 	%p5314, %p5313;
	@%p5314 bra 	$L__BB3_5202;
	setp.eq.s16 	%p5315, %rs318, 67;
	setp.ne.s16 	%p5316, %rs319, 71;
	and.pred  	%p5317, %p5316, %p5315;
	@%p5317 bra 	$L__BB3_5202;
	setp.eq.s16 	%p5320, %rs318, 71;
	setp.ne.s16 	%p5321, %rs319, 67;
	xor.pred  	%p5322, %p5320, %p5321;
	or.pred  	%p5323, %p5316, %p5315;
	and.pred  	%p5324, %p5322, %p5323;
	@%p5324 bra 	$L__BB3_5204;
$L__BB3_5202:
	setp.gt.u32 	%p5326, %r2, 2146435070;
	mov.f64 	%fd24180, %fd2;
	@%p5326 bra 	$L__BB3_5207;
	setp.gt.u32 	%p5327, %r4, 1073127582;
	selp.f64 	%fd12805, %fd4, %fd3, %p5327;
	selp.u32 	%r11202, 1, 0, %p5327;
	add.s32 	%r11203, %r3, %r11202;
	add.f64 	%fd12806, %fd12805, 0dBFF0000000000000;
	add.f64 	%fd12807, %fd12805, 0d3FF0000000000000;
	rcp.approx.ftz.f64 	%fd12808, %fd12807;
	neg.f64 	%fd12809, %fd12807;
	fma.rn.f64 	%fd12810, %fd12809, %fd12808, 0d3FF0000000000000;
	fma.rn.f64 	%fd12811, %fd12810, %fd12810, %fd12810;
	fma.rn.f64 	%fd12812, %fd12811, %fd12808, %fd12808;
	mul.f64 	%fd12813, %fd12806, %fd12812;
	fma.rn.f64 	%fd12814, %fd12806, %fd12812, %fd12813;
	mul.f64 	%fd12815, %fd12814, %fd12814;
	fma.rn.f64 	%fd12816, %fd12815, 0d3EB1380B3AE80F1E, 0d3ED0EE258B7A8B04;
	fma.rn.f64 	%fd12817, %fd12816, %fd12815, 0d3EF3B2669F02676F;
	fma.rn.f64 	%fd12818, %fd12817, %fd12815, 0d3F1745CBA9AB0956;
	fma.rn.f64 	%fd12819, %fd12818, %fd12815, 0d3F3C71C72D1B5154;
	fma.rn.f64 	%fd12820, %fd12819, %fd12815, 0d3F624924923BE72D;
	fma.rn.f64 	%fd12821, %fd12820, %fd12815, 0d3F8999999999A3C4;
	fma.rn.f64 	%fd12822, %fd12821, %fd12815, 0d3FB5555555555554;
	sub.f64 	%fd12823, %fd12806, %fd12814;
	add.f64 	%fd12824, %fd12823, %fd12823;
	neg.f64 	%fd12825, %fd12814;
	fma.rn.f64 	%fd12826, %fd12825, %fd12806, %fd12824;
	mul.f64 	%fd12827, %fd12812, %fd12826;
	mul.f64 	%fd12828, %fd12815, %fd12822;
	fma.rn.f64 	%fd12829, %fd12828, %fd12814, %fd12827;
	xor.b32  	%r11204, %r11203, -2147483648;
	mov.b32 	%r11205, 1127219200;
	mov.b64 	%fd12830, {%r11204, %r11205};
	sub.f64 	%fd12831, %fd12830, %fd1;
	fma.rn.f64 	%fd12832, %fd12831, 0d3FE62E42FEFA39EF, %fd12814;
	fma.rn.f64 	%fd12833, %fd12831, 0dBFE62E42FEFA39EF, %fd12832;
	sub.f64 	%fd12834, %fd12833, %fd12814;
	sub.f64 	%fd12835, %fd12829, %fd12834;
	fma.rn.f64 	%fd12836, %fd12831, 0d3C7ABC9E3B39803F, %fd12835;
	add.f64 	%fd24180, %fd12832, %fd12836;
	bra.uni 	$L__BB3_5207;
$L__BB3_5204:
	not.b32 	%r22130, %r22131;
	setp.ne.s32 	%p5325, %r2471, %r2468;
	mov.u32 	%r22131, %r2471;
	@%p5325 bra 	$L__BB3_5195;
$L__BB3_5205:
	setp.gt.u32 	%p5328, %r5, 2146435070;
	mov.f64 	%fd24180, %fd5;
	@%p5328 bra 	$L__BB3_5207;
	setp.gt.u32 	%p5329, %r7, 1073127582;
	selp.f64 	%fd12837, %fd7, %fd6, %p5329;
	selp.u32 	%r11206, 1, 0, %p5329;
	add.s32 	%r11207, %r6, %r11206;
	add.f64 	%fd12838, %fd12837, 0dBFF0000000000000;
	add.f64 	%fd12839, %fd12837, 0d3FF0000000000000;
	rcp.approx.ftz.f64 	%fd12840, %fd12839;
	neg.f64 	%fd12841, %fd12839;
	fma.rn.f64 	%fd12842, %fd12841, %fd12840, 0d3FF0000000000000;
	fma.rn.f64 	%fd12843, %fd12842, %fd12842, %fd12842;
	fma.rn.f64 	%fd12844, %fd12843, %fd12840, %fd12840;
	mul.f64 	%fd12845, %fd12838, %fd12844;
	fma.rn.f64 	%fd12846, %fd12838, %fd12844, %fd12845;
	mul.f64 	%fd12847, %fd12846, %fd12846;
	fma.rn.f64 	%fd12848, %fd12847, 0d3EB1380B3AE80F1E, 0d3ED0EE258B7A8B04;
	fma.rn.f64 	%fd12849, %fd12848, %fd12847, 0d3EF3B2669F02676F;
	fma.rn.f64 	%fd12850, %fd12849, %fd12847, 0d3F1745CBA9AB0956;
	fma.rn.f64 	%fd12851, %fd12850, %fd12847, 0d3F3C71C72D1B5154;
	fma.rn.f64 	%fd12852, %fd12851, %fd12847, 0d3F624924923BE72D;
	fma.rn.f64 	%fd12853, %fd12852, %fd12847, 0d3F8999999999A3C4;
	fma.rn.f64 	%fd12854, %fd12853, %fd12847, 0d3FB5555555555554;
	sub.f64 	%fd12855, %fd12838, %fd12846;
	add.f64 	%fd12856, %fd12855, %fd12855;
	neg.f64 	%fd12857, %fd12846;
	fma.rn.f64 	%fd12858, %fd12857, %fd12838, %fd12856;
	mul.f64 	%fd12859, %fd12844, %fd12858;
	mul.f64 	%fd12860, %fd12847, %fd12854;
	fma.rn.f64 	%fd12861, %fd12860, %fd12846, %fd12859;
	xor.b32  	%r11208, %r11207, -2147483648;
	mov.b32 	%r11209, 1127219200;
	mov.b64 	%fd12862, {%r11208, %r11209};
	sub.f64 	%fd12863, %fd12862, %fd1;
	fma.rn.f64 	%fd12864, %fd12863, 0d3FE62E42FEFA39EF, %fd12846;
	fma.rn.f64 	%fd12865, %fd12863, 0dBFE62E42FEFA39EF, %fd12864;
	sub.f64 	%fd12866, %fd12865, %fd12846;
	sub.f64 	%fd12867, %fd12861, %fd12866;
	fma.rn.f64 	%fd12868, %fd12863, 0d3C7ABC9E3B39803F, %fd12867;
	add.f64 	%fd24180, %fd12864, %fd12868;
$L__BB3_5207:
	mul.f64 	%fd3058, %fd24180, 0d3FFFCB923A29C77A;
	mov.b32 	%r22132, 0;
$L__BB3_5208:
	mov.u32 	%r2473, %r22132;
	cvt.u64.u32 	%rd5353, %r2473;
	add.s64 	%rd5354, %rd764, %rd5353;
	ld.u8 	%rs2460, [%rd5354];
	setp.ne.s16 	%p5330, %rs2460, 0;
	add.s32 	%r22132, %r2473, 1;
	@%p5330 bra 	$L__BB3_5208;
	mov.b32 	%r22133, 0;
$L__BB3_5210:
	mov.u32 	%r2475, %r22133;
	cvt.u64.u32 	%rd5355, %r2475;
	add.s64 	%rd5356, %rd763, %rd5355;
	ld.u8 	%rs2461, [%rd5356];
	setp.ne.s16 	%p5331, %rs2461, 0;
	add.s32 	%r22133, %r2475, 1;
	@%p5331 bra 	$L__BB3_5210;
	setp.eq.s32 	%p5332, %r2473, 0;
	@%p5332 bra 	$L__BB3_5282;
	and.b32  	%r2477, %r2473, 3;
	setp.lt.u32 	%p5333, %r2473, 4;
	mov.b32 	%r22135, 1;
	@%p5333 bra 	$L__BB3_5251;
	and.b32  	%r2478, %r2473, 2147483644;
	mov.b32 	%r22135, 1;
$L__BB3_5214:
	mov.u32 	%r2479, %r22135;
	cvt.s64.s32 	%rd5357, %r2479;
	add.s64 	%rd765, %rd764, %rd5357;
	ld.u8 	%rs2463, [%rd765+-1];
	mov.b16 	%rs4626, 0;
	setp.gt.s16 	%p5334, %rs2463, 70;
	@%p5334 bra 	$L__BB3_5218;
	setp.eq.s16 	%p5337, %rs2463, 65;
	@%p5337 bra 	$L__BB3_5223;
	setp.eq.s16 	%p5338, %rs2463, 67;
	@%p5338 bra 	$L__BB3_5217;
	bra.uni 	$L__BB3_5222;
$L__BB3_5217:
	mov.b16 	%rs4626, 1;
	bra.uni 	$L__BB3_5223;
$L__BB3_5218:
	setp.eq.s16 	%p5335, %rs2463, 71;
	@%p5335 bra 	$L__BB3_5221;
	setp.ne.s16 	%p5336, %rs2463, 84;
	@%p5336 bra 	$L__BB3_5222;
	mov.b16 	%rs4626, 3;
	bra.uni 	$L__BB3_5223;
$L__BB3_5221:
	mov.b16 	%rs4626, 2;
	bra.uni 	$L__BB3_5223;
$L__BB3_5222:
	mov.b16 	%rs4626, 4;
$L__BB3_5223:
	cvt.u64.u32 	%rd5358, %r2479;
	add.s64 	%rd766, %rd32, %rd5358;
	st.local.u8 	[%rd766], %rs4626;
	ld.u8 	%rs2469, [%rd765];
	mov.b16 	%rs4627, 0;
	setp.gt.s16 	%p5339, %rs2469, 70;
	@%p5339 bra 	$L__BB3_5227;
	setp.eq.s16 	%p5342, %rs2469, 65;
	@%p5342 bra 	$L__BB3_5232;
	setp.eq.s16 	%p5343, %rs2469, 67;
	@%p5343 bra 	$L__BB3_5226;
	bra.uni 	$L__BB3_5231;
$L__BB3_5226:
	mov.b16 	%rs4627, 1;
	bra.uni 	$L__BB3_5232;
$L__BB3_5227:
	setp.eq.s16 	%p5340, %rs2469, 71;
	@%p5340 bra 	$L__BB3_5230;
	setp.ne.s16 	%p5341, %rs2469, 84;
	@%p5341 bra 	$L__BB3_5231;
	mov.b16 	%rs4627, 3;
	bra.uni 	$L__BB3_5232;
$L__BB3_5230:
	mov.b16 	%rs4627, 2;
	bra.uni 	$L__BB3_5232;
$L__BB3_5231:
	mov.b16 	%rs4627, 4;
$L__BB3_5232:
	st.local.u8 	[%rd766+1], %rs4627;
	ld.u8 	%rs2475, [%rd765+1];
	mov.b16 	%rs4628, 0;
	setp.gt.s16 	%p5344, %rs2475, 70;
	@%p5344 bra 	$L__BB3_5236;
	setp.eq.s16 	%p5347, %rs2475, 65;
	@%p5347 bra 	$L__BB3_5241;
	setp.eq.s16 	%p5348, %rs2475, 67;
	@%p5348 bra 	$L__BB3_5235;
	bra.uni 	$L__BB3_5240;
$L__BB3_5235:
	mov.b16 	%rs4628, 1;
	bra.uni 	$L__BB3_5241;
$L__BB3_5236:
	setp.eq.s16 	%p5345, %rs2475, 71;
	@%p5345 bra 	$L__BB3_5239;
	setp.ne.s16 	%p5346, %rs2475, 84;
	@%p5346 bra 	$L__BB3_5240;
	mov.b16 	%rs4628, 3;
	bra.uni 	$L__BB3_5241;
$L__BB3_5239:
	mov.b16 	%rs4628, 2;
	bra.uni 	$L__BB3_5241;
$L__BB3_5240:
	mov.b16 	%rs4628, 4;
$L__BB3_5241:
	st.local.u8 	[%rd766+2], %rs4628;
	ld.u8 	%rs2481, [%rd765+2];
	mov.b16 	%rs4629, 0;
	setp.gt.s16 	%p5349, %rs2481, 70;
	@%p5349 bra 	$L__BB3_5245;
	setp.eq.s16 	%p5352, %rs2481, 65;
	@%p5352 bra 	$L__BB3_5250;
	setp.eq.s16 	%p5353, %rs2481, 67;
	@%p5353 bra 	$L__BB3_5244;
	bra.uni 	$L__BB3_5249;
$L__BB3_5244:
	mov.b16 	%rs4629, 1;
	bra.uni 	$L__BB3_5250;
$L__BB3_5245:
	setp.eq.s16 	%p5350, %rs2481, 71;
	@%p5350 bra 	$L__BB3_5248;
	setp.ne.s16 	%p5351, %rs2481, 84;
	@%p5351 bra 	$L__BB3_5249;
	mov.b16 	%rs4629, 3;
	bra.uni 	$L__BB3_5250;
$L__BB3_5248:
	mov.b16 	%rs4629, 2;
	bra.uni 	$L__BB3_5250;
$L__BB3_5249:
	mov.b16 	%rs4629, 4;
$L__BB3_5250:
	st.local.u8 	[%rd766+3], %rs4629;
	add.s32 	%r22135, %r2479, 4;
	add.s32 	%r11214, %r2479, 3;
	setp.ne.s32 	%p5354, %r11214, %r2478;
	@%p5354 bra 	$L__BB3_5214;
$L__BB3_5251:
	setp.eq.s32 	%p5355, %r2477, 0;
	@%p5355 bra 	$L__BB3_5282;
	cvt.s64.s32 	%rd5359, %r22135;
	add.s64 	%rd767, %rd764, %rd5359;
	ld.u8 	%rs2487, [%rd767+-1];
	mov.b16 	%rs4630, 0;
	setp.gt.s16 	%p5356, %rs2487, 70;
	@%p5356 bra 	$L__BB3_5256;
	setp.eq.s16 	%p5359, %rs2487, 65;
	@%p5359 bra 	$L__BB3_5261;
	setp.eq.s16 	%p5360, %rs2487, 67;
	@%p5360 bra 	$L__BB3_5255;
	bra.uni 	$L__BB3_5260;
$L__BB3_5255:
	mov.b16 	%rs4630, 1;
	bra.uni 	$L__BB3_5261;
$L__BB3_5256:
	setp.eq.s16 	%p5357, %rs2487, 71;
	@%p5357 bra 	$L__BB3_5259;
	setp.ne.s16 	%p5358, %rs2487, 84;
	@%p5358 bra 	$L__BB3_5260;
	mov.b16 	%rs4630, 3;
	bra.uni 	$L__BB3_5261;
$L__BB3_5259:
	mov.b16 	%rs4630, 2;
	bra.uni 	$L__BB3_5261;
$L__BB3_5260:
	mov.b16 	%rs4630, 4;
$L__BB3_5261:
	cvt.u64.u32 	%rd5360, %r22135;
	add.s64 	%rd768, %rd32, %rd5360;
	st.local.u8 	[%rd768], %rs4630;
	setp.eq.s32 	%p5361, %r2477, 1;
	@%p5361 bra 	$L__BB3_5282;
	ld.u8 	%rs2493, [%rd767];
	mov.b16 	%rs4631, 0;
	setp.gt.s16 	%p5362, %rs2493, 70;
	@%p5362 bra 	$L__BB3_5266;
	setp.eq.s16 	%p5365, %rs2493, 65;
	@%p5365 bra 	$L__BB3_5271;
	setp.eq.s16 	%p5366, %rs2493, 67;
	@%p5366 bra 	$L__BB3_5265;
	bra.uni 	$L__BB3_5270;
$L__BB3_5265:
	mov.b16 	%rs4631, 1;
	bra.uni 	$L__BB3_5271;
$L__BB3_5266:
	setp.eq.s16 	%p5363, %rs2493, 71;
	@%p5363 bra 	$L__BB3_5269;
	setp.ne.s16 	%p5364, %rs2493, 84;
	@%p5364 bra 	$L__BB3_5270;
	mov.b16 	%rs4631, 3;
	bra.uni 	$L__BB3_5271;
$L__BB3_5269:
	mov.b16 	%rs4631, 2;
	bra.uni 	$L__BB3_5271;
$L__BB3_5270:
	mov.b16 	%rs4631, 4;
$L__BB3_5271:
	add.s32 	%r11215, %r22135, 1;
	cvt.u64.u32 	%rd5361, %r11215;
	add.s64 	%rd5362, %rd32, %rd5361;
	st.local.u8 	[%rd5362], %rs4631;
	setp.eq.s32 	%p5367, %r2477, 2;
	@%p5367 bra 	$L__BB3_5282;
	ld.u8 	%rs2499, [%rd767+1];
	mov.b16 	%rs4632, 0;
	setp.gt.s16 	%p5368, %rs2499, 70;
	@%p5368 bra 	$L__BB3_5276;
	setp.eq.s16 	%p5371, %rs2499, 65;
	@%p5371 bra 	$L__BB3_5281;
	setp.eq.s16 	%p5372, %rs2499, 67;
	@%p5372 bra 	$L__BB3_5275;
	bra.uni 	$L__BB3_5280;
$L__BB3_5275:
	mov.b16 	%rs4632, 1;
	bra.uni 	$L__BB3_5281;
$L__BB3_5276:
	setp.eq.s16 	%p5369, %rs2499, 71;
	@%p5369 bra 	$L__BB3_5279;
	setp.ne.s16 	%p5370, %rs2499, 84;
	@%p5370 bra 	$L__BB3_5280;
	mov.b16 	%rs4632, 3;
	bra.uni 	$L__BB3_5281;
$L__BB3_5279:
	mov.b16 	%rs4632, 2;
	bra.uni 	$L__BB3_5281;
$L__BB3_5280:
	mov.b16 	%rs4632, 4;
$L__BB3_5281:
	st.local.u8 	[%rd768+2], %rs4632;
$L__BB3_5282:
	setp.eq.s32 	%p5373, %r2475, 0;
	@%p5373 bra 	$L__BB3_5353;
	and.b32  	%r2482, %r2475, 3;
	setp.lt.u32 	%p5374, %r2475, 4;
	mov.b32 	%r22137, 1;
	@%p5374 bra 	$L__BB3_5322;
	and.b32  	%r2483, %r2475, 2147483644;
	mov.b32 	%r22137, 1;
$L__BB3_5285:
	sub.s32 	%r11218, %r2475, %r22137;
	cvt.u64.u32 	%rd5363, %r11218;
	add.s64 	%rd5364, %rd763, %rd5363;
	ld.u8 	%rs2505, [%rd5364];
	mov.b16 	%rs4633, 0;
	setp.gt.s16 	%p5375, %rs2505, 70;
	@%p5375 bra 	$L__BB3_5289;
	setp.eq.s16 	%p5378, %rs2505, 65;
	@%p5378 bra 	$L__BB3_5294;
	setp.eq.s16 	%p5379, %rs2505, 67;
	@%p5379 bra 	$L__BB3_5288;
	bra.uni 	$L__BB3_5293;
$L__BB3_5288:
	mov.b16 	%rs4633, 1;
	bra.uni 	$L__BB3_5294;
$L__BB3_5289:
	setp.eq.s16 	%p5376, %rs2505, 71;
	@%p5376 bra 	$L__BB3_5292;
	setp.ne.s16 	%p5377, %rs2505, 84;
	@%p5377 bra 	$L__BB3_5293;
	mov.b16 	%rs4633, 3;
	bra.uni 	$L__BB3_5294;
$L__BB3_5292:
	mov.b16 	%rs4633, 2;
	bra.uni 	$L__BB3_5294;
$L__BB3_5293:
	mov.b16 	%rs4633, 4;
$L__BB3_5294:
	cvt.u64.u32 	%rd5365, %r22137;
	add.s64 	%rd769, %rd33, %rd5365;
	st.local.u8 	[%rd769], %rs4633;
	not.b32 	%r11219, %r22137;
	add.s32 	%r11220, %r2475, %r11219;
	cvt.u64.u32 	%rd5366, %r11220;
	add.s64 	%rd5367, %rd763, %rd5366;
	ld.u8 	%rs2511, [%rd5367];
	mov.b16 	%rs4634, 0;
	setp.gt.s16 	%p5380, %rs2511, 70;
	@%p5380 bra 	$L__BB3_5298;
	setp.eq.s16 	%p5383, %rs2511, 65;
	@%p5383 bra 	$L__BB3_5303;
	setp.eq.s16 	%p5384, %rs2511, 67;
	@%p5384 bra 	$L__BB3_5297;
	bra.uni 	$L__BB3_5302;
$L__BB3_5297:
	mov.b16 	%rs4634, 1;
	bra.uni 	$L__BB3_5303;
$L__BB3_5298:
	setp.eq.s16 	%p5381, %rs2511, 71;
	@%p5381 bra 	$L__BB3_5301;
	setp.ne.s16 	%p5382, %rs2511, 84;
	@%p5382 bra 	$L__BB3_5302;
	mov.b16 	%rs4634, 3;
	bra.uni 	$L__BB3_5303;
$L__BB3_5301:
	mov.b16 	%rs4634, 2;
	bra.uni 	$L__BB3_5303;
$L__BB3_5302:
	mov.b16 	%rs4634, 4;
$L__BB3_5303:
	st.local.u8 	[%rd769+1], %rs4634;
	sub.s32 	%r11221, %r2475, %r22137;
	add.s32 	%r11222, %r11221, -2;
	cvt.u64.u32 	%rd5368, %r11222;
	add.s64 	%rd5369, %rd763, %rd5368;
	ld.u8 	%rs2517, [%rd5369];
	mov.b16 	%rs4635, 0;
	setp.gt.s16 	%p5385, %rs2517, 70;
	@%p5385 bra 	$L__BB3_5307;
	setp.eq.s16 	%p5388, %rs2517, 65;
	@%p5388 bra 	$L__BB3_5312;
	setp.eq.s16 	%p5389, %rs2517, 67;
	@%p5389 bra 	$L__BB3_5306;
	bra.uni 	$L__BB3_5311;
$L__BB3_5306:
	mov.b16 	%rs4635, 1;
	bra.uni 	$L__BB3_5312;
$L__BB3_5307:
	setp.eq.s16 	%p5386, %rs2517, 71;
	@%p5386 bra 	$L__BB3_5310;
	setp.ne.s16 	%p5387, %rs2517, 84;
	@%p5387 bra 	$L__BB3_5311;
	mov.b16 	%rs4635, 3;
	bra.uni 	$L__BB3_5312;
$L__BB3_5310:
	mov.b16 	%rs4635, 2;
	bra.uni 	$L__BB3_5312;
$L__BB3_5311:
	mov.b16 	%rs4635, 4;
$L__BB3_5312:
	st.local.u8 	[%rd769+2], %rs4635;
	add.s32 	%r2485, %r22137, 3;
	sub.s32 	%r11223, %r2475, %r2485;
	cvt.u64.u32 	%rd5370, %r11223;
	add.s64 	%rd5371, %rd763, %rd5370;
	ld.u8 	%rs2523, [%rd5371];
	mov.b16 	%rs4636, 0;
	setp.gt.s16 	%p5390, %rs2523, 70;
	@%p5390 bra 	$L__BB3_5316;
	setp.eq.s16 	%p5393, %rs2523, 65;
	@%p5393 bra 	$L__BB3_5321;
	setp.eq.s16 	%p5394, %rs2523, 67;
	@%p5394 bra 	$L__BB3_5315;
	bra.uni 	$L__BB3_5320;
$L__BB3_5315:
	mov.b16 	%rs4636, 1;
	bra.uni 	$L__BB3_5321;
$L__BB3_5316:
	setp.eq.s16 	%p5391, %rs2523, 71;
	@%p5391 bra 	$L__BB3_5319;
	setp.ne.s16 	%p5392, %rs2523, 84;
	@%p5392 bra 	$L__BB3_5320;
	mov.b16 	%rs4636, 3;
	bra.uni 	$L__BB3_5321;
$L__BB3_5319:
	mov.b16 	%rs4636, 2;
	bra.uni 	$L__BB3_5321;
$L__BB3_5320:
	mov.b16 	%rs4636, 4;
$L__BB3_5321:
	st.local.u8 	[%rd769+3], %rs4636;
	add.s32 	%r22137, %r22137, 4;
	setp.ne.s32 	%p5395, %r2485, %r2483;
	@%p5395 bra 	$L__BB3_5285;
$L__BB3_5322:
	setp.eq.s32 	%p5396, %r2482, 0;
	@%p5396 bra 	$L__BB3_5353;
	sub.s32 	%r11224, %r2475, %r22137;
	cvt.u64.u32 	%rd5372, %r11224;
	add.s64 	%rd5373, %rd763, %rd5372;
	ld.u8 	%rs2529, [%rd5373];
	mov.b16 	%rs4637, 0;
	setp.gt.s16 	%p5397, %rs2529, 70;
	@%p5397 bra 	$L__BB3_5327;
	setp.eq.s16 	%p5400, %rs2529, 65;
	@%p5400 bra 	$L__BB3_5332;
	setp.eq.s16 	%p5401, %rs2529, 67;
	@%p5401 bra 	$L__BB3_5326;
	bra.uni 	$L__BB3_5331;
$L__BB3_5326:
	mov.b16 	%rs4637, 1;
	bra.uni 	$L__BB3_5332;
$L__BB3_5327:
	setp.eq.s16 	%p5398, %rs2529, 71;
	@%p5398 bra 	$L__BB3_5330;
	setp.ne.s16 	%p5399, %rs2529, 84;
	@%p5399 bra 	$L__BB3_5331;
	mov.b16 	%rs4637, 3;
	bra.uni 	$L__BB3_5332;
$L__BB3_5330:
	mov.b16 	%rs4637, 2;
	bra.uni 	$L__BB3_5332;
$L__BB3_5331:
	mov.b16 	%rs4637, 4;
$L__BB3_5332:
	cvt.u64.u32 	%rd5374, %r22137;
	add.s64 	%rd770, %rd33, %rd5374;
	st.local.u8 	[%rd770], %rs4637;
	setp.eq.s32 	%p5402, %r2482, 1;
	@%p5402 bra 	$L__BB3_5353;
	not.b32 	%r11225, %r22137;
	add.s32 	%r11226, %r2475, %r11225;
	cvt.u64.u32 	%rd5375, %r11226;
	add.s64 	%rd5376, %rd763, %rd5375;
	ld.u8 	%rs2535, [%rd5376];
	mov.b16 	%rs4638, 0;
	setp.gt.s16 	%p5403, %rs2535, 70;
	@%p5403 bra 	$L__BB3_5337;
	setp.eq.s16 	%p5406, %rs2535, 65;
	@%p5406 bra 	$L__BB3_5342;
	setp.eq.s16 	%p5407, %rs2535, 67;
	@%p5407 bra 	$L__BB3_5336;
	bra.uni 	$L__BB3_5341;
$L__BB3_5336:
	mov.b16 	%rs4638, 1;
	bra.uni 	$L__BB3_5342;
$L__BB3_5337:
	setp.eq.s16 	%p5404, %rs2535, 71;
	@%p5404 bra 	$L__BB3_5340;
	setp.ne.s16 	%p5405, %rs2535, 84;
	@%p5405 bra 	$L__BB3_5341;
	mov.b16 	%rs4638, 3;
	bra.uni 	$L__BB3_5342;
$L__BB3_5340:
	mov.b16 	%rs4638, 2;
	bra.uni 	$L__BB3_5342;
$L__BB3_5341:
	mov.b16 	%rs4638, 4;
$L__BB3_5342:
	st.local.u8 	[%rd770+1], %rs4638;
	setp.eq.s32 	%p5408, %r2482, 2;
	@%p5408 bra 	$L__BB3_5353;
	sub.s32 	%r11227, %r2475, %r22137;
	add.s32 	%r11228, %r11227, -2;
	cvt.u64.u32 	%rd5377, %r11228;
	add.s64 	%rd5378, %rd763, %rd5377;
	ld.u8 	%rs2541, [%rd5378];
	mov.b16 	%rs4639, 0;
	setp.gt.s16 	%p5409, %rs2541, 70;
	@%p5409 bra 	$L__BB3_5347;
	setp.eq.s16 	%p5412, %rs2541, 65;
	@%p5412 bra 	$L__BB3_5352;
	setp.eq.s16 	%p5413, %rs2541, 67;
	@%p5413 bra 	$L__BB3_5346;
	bra.uni 	$L__BB3_5351;
$L__BB3_5346:
	mov.b16 	%rs4639, 1;
	bra.uni 	$L__BB3_5352;
$L__BB3_5347:
	setp.eq.s16 	%p5410, %rs2541, 71;
	@%p5410 bra 	$L__BB3_5350;
	setp.ne.s16 	%p5411, %rs2541, 84;
	@%p5411 bra 	$L__BB3_5351;
	mov.b16 	%rs4639, 3;
	bra.uni 	$L__BB3_5352;
$L__BB3_5350:
	mov.b16 	%rs4639, 2;
	bra.uni 	$L__BB3_5352;
$L__BB3_5351:
	mov.b16 	%rs4639, 4;
$L__BB3_5352:
	st.local.u8 	[%rd770+2], %rs4639;
$L__BB3_5353:
	cvt.u64.u32 	%rd5379, %r2475;
	cvt.u64.u32 	%rd5380, %r2473;
	add.s64 	%rd5381, %rd33, %rd5379;
	mov.b16 	%rs2546, 4;
	st.local.u8 	[%rd5381+1], %rs2546;
	st.local.u8 	[%rd33], %rs2546;
	add.s64 	%rd771, %rd32, %rd5380;
	st.local.u8 	[%rd771+1], %rs2546;
	st.local.u8 	[%rd32], %rs2546;
	@%p5332 bra 	$L__BB3_5432;
	and.b32  	%r2488, %r2475, 3;
	and.b32  	%r2489, %r2475, 2147483644;
	mov.b32 	%r22138, 1;
$L__BB3_5355:
	mov.u32 	%r2490, %r22138;
	@%p5373 bra 	$L__BB3_5383;
	setp.lt.u32 	%p5416, %r2475, 4;
	cvt.u64.u32 	%rd5382, %r2490;
	add.s64 	%rd5383, %rd32, %rd5382;
	ld.local.s8 	%r2491, [%rd5383];
	add.s32 	%r11231, %r2490, -1;
	mul.lo.s32 	%r2492, %r11231, %r2475;
	add.s32 	%r2493, %r2492, -1;
	mov.b32 	%r22140, 1;
	@%p5416 bra 	$L__BB3_5371;
	mov.b32 	%r22140, 1;
$L__BB3_5358:
	cvt.u64.u32 	%rd5384, %r22140;
	add.s64 	%rd772, %rd33, %rd5384;
	ld.local.s8 	%r11233, [%rd772];
	add.s32 	%r11234, %r11233, %r2491;
	setp.eq.s32 	%p5417, %r11234, 3;
	@%p5417 bra 	$L__BB3_5360;
	add.s32 	%r11235, %r2493, %r22140;
	mul.wide.s32 	%rd5385, %r11235, 8;
	add.s64 	%rd5386, %rd28, %rd5385;
	mov.b64 	%rd5387, 9218868437227405312;
	st.local.u64 	[%rd5386], %rd5387;
	add.s64 	%rd5388, %rd29, %rd5385;
	mov.b64 	%rd5389, -4616189618054758400;
	st.local.u64 	[%rd5388], %rd5389;
	bra.uni 	$L__BB3_5361;
$L__BB3_5360:
	add.s32 	%r11236, %r2493, %r22140;
	mul.wide.s32 	%rd5390, %r11236, 8;
	add.s64 	%rd5391, %rd28, %rd5390;
	mov.b64 	%rd5392, 0;
	st.local.u64 	[%rd5391], %rd5392;
	add.s64 	%rd5393, %rd29, %rd5390;
	mov.b64 	%rd5394, -4564063970805153792;
	st.local.u64 	[%rd5393], %rd5394;
$L__BB3_5361:
	ld.local.s8 	%r11237, [%rd772+1];
	add.s32 	%r11238, %r11237, %r2491;
	setp.eq.s32 	%p5418, %r11238, 3;
	@%p5418 bra 	$L__BB3_5363;
	add.s32 	%r11239, %r2492, %r22140;
	mul.wide.s32 	%rd5395, %r11239, 8;
	add.s64 	%rd5396, %rd28, %rd5395;
	mov.b64 	%rd5397, 9218868437227405312;
	st.local.u64 	[%rd5396], %rd5397;
	add.s64 	%rd5398, %rd29, %rd5395;
	mov.b64 	%rd5399, -4616189618054758400;
	st.local.u64 	[%rd5398], %rd5399;
	bra.uni 	$L__BB3_5364;
$L__BB3_5363:
	add.s32 	%r11240, %r2492, %r22140;
	mul.wide.s32 	%rd5400, %r11240, 8;
	add.s64 	%rd5401, %rd28, %rd5400;
	mov.b64 	%rd5402, 0;
	st.local.u64 	[%rd5401], %rd5402;
	add.s64 	%rd5403, %rd29, %rd5400;
	mov.b64 	%rd5404, -4564063970805153792;
	st.local.u64 	[%rd5403], %rd5404;
$L__BB3_5364:
	add.s32 	%r2495, %r22140, 2;
	ld.local.s8 	%r11241, [%rd772+2];
	add.s32 	%r11242, %r11241, %r2491;
	setp.eq.s32 	%p5419, %r11242, 3;
	@%p5419 bra 	$L__BB3_5366;
	add.s32 	%r11243, %r2493, %r2495;
	mul.wide.s32 	%rd5405, %r11243, 8;
	add.s64 	%rd5406, %rd28, %rd5405;
	mov.b64 	%rd5407, 9218868437227405312;
	st.local.u64 	[%rd5406], %rd5407;
	add.s64 	%rd5408, %rd29, %rd5405;
	mov.b64 	%rd5409, -4616189618054758400;
	st.local.u64 	[%rd5408], %rd5409;
	bra.uni 	$L__BB3_5367;
$L__BB3_5366:
	add.s32 	%r11244, %r2493, %r2495;
	mul.wide.s32 	%rd5410, %r11244, 8;
	add.s64 	%rd5411, %rd28, %rd5410;
	mov.b64 	%rd5412, 0;
	st.local.u64 	[%rd5411], %rd5412;
	add.s64 	%rd5413, %rd29, %rd5410;
	mov.b64 	%rd5414, -4564063970805153792;
	st.local.u64 	[%rd5413], %rd5414;
$L__BB3_5367:
	add.s32 	%r2496, %r22140, 3;
	ld.local.s8 	%r11245, [%rd772+3];
	add.s32 	%r11246, %r11245, %r2491;
	setp.eq.s32 	%p5420, %r11246, 3;
	@%p5420 bra 	$L__BB3_5369;
	add.s32 	%r11247, %r2493, %r2496;
	mul.wide.s32 	%rd5415, %r11247, 8;
	add.s64 	%rd5416, %rd28, %rd5415;
	mov.b64 	%rd5417, 9218868437227405312;
	st.local.u64 	[%rd5416], %rd5417;
	add.s64 	%rd5418, %rd29, %rd5415;
	mov.b64 	%rd5419, -4616189618054758400;
	st.local.u64 	[%rd5418], %rd5419;
	bra.uni 	$L__BB3_5370;
$L__BB3_5369:
	add.s32 	%r11248, %r2493, %r2496;
	mul.wide.s32 	%rd5420, %r11248, 8;
	add.s64 	%rd5421, %rd28, %rd5420;
	mov.b64 	%rd5422, 0;
	st.local.u64 	[%rd5421], %rd5422;
	add.s64 	%rd5423, %rd29, %rd5420;
	mov.b64 	%rd5424, -4564063970805153792;
	st.local.u64 	[%rd5423], %rd5424;
$L__BB3_5370:
	add.s32 	%r22140, %r22140, 4;
	setp.ne.s32 	%p5421, %r2496, %r2489;
	@%p5421 bra 	$L__BB3_5358;
$L__BB3_5371:
	setp.eq.s32 	%p5422, %r2488, 0;
	@%p5422 bra 	$L__BB3_5383;
	cvt.u64.u32 	%rd5425, %r22140;
	add.s64 	%rd773, %rd33, %rd5425;
	ld.local.s8 	%r11249, [%rd773];
	add.s32 	%r11250, %r11249, %r2491;
	setp.eq.s32 	%p5423, %r11250, 3;
	@%p5423 bra 	$L__BB3_5374;
	add.s32 	%r11251, %r2493, %r22140;
	mul.wide.s32 	%rd5426, %r11251, 8;
	add.s64 	%rd5427, %rd28, %rd5426;
	mov.b64 	%rd5428, 9218868437227405312;
	st.local.u64 	[%rd5427], %rd5428;
	add.s64 	%rd5429, %rd29, %rd5426;
	mov.b64 	%rd5430, -4616189618054758400;
	st.local.u64 	[%rd5429], %rd5430;
	bra.uni 	$L__BB3_5375;
$L__BB3_5374:
	add.s32 	%r11252, %r2493, %r22140;
	mul.wide.s32 	%rd5431, %r11252, 8;
	add.s64 	%rd5432, %rd28, %rd5431;
	mov.b64 	%rd5433, 0;
	st.local.u64 	[%rd5432], %rd5433;
	add.s64 	%rd5434, %rd29, %rd5431;
	mov.b64 	%rd5435, -4564063970805153792;
	st.local.u64 	[%rd5434], %rd5435;
$L__BB3_5375:
	setp.eq.s32 	%p5424, %r2488, 1;
	@%p5424 bra 	$L__BB3_5383;
	ld.local.s8 	%r11253, [%rd773+1];
	add.s32 	%r11254, %r11253, %r2491;
	setp.eq.s32 	%p5425, %r11254, 3;
	@%p5425 bra 	$L__BB3_5378;
	add.s32 	%r11255, %r2492, %r22140;
	mul.wide.s32 	%rd5436, %r11255, 8;
	add.s64 	%rd5437, %rd28, %rd5436;
	mov.b64 	%rd5438, 9218868437227405312;
	st.local.u64 	[%rd5437], %rd5438;
	add.s64 	%rd5439, %rd29, %rd5436;
	mov.b64 	%rd5440, -4616189618054758400;
	st.local.u64 	[%rd5439], %rd5440;
	bra.uni 	$L__BB3_5379;
$L__BB3_5378:
	add.s32 	%r11256, %r2492, %r22140;
	mul.wide.s32 	%rd5441, %r11256, 8;
	add.s64 	%rd5442, %rd28, %rd5441;
	mov.b64 	%rd5443, 0;
	st.local.u64 	[%rd5442], %rd5443;
	add.s64 	%rd5444, %rd29, %rd5441;
	mov.b64 	%rd5445, -4564063970805153792;
	st.local.u64 	[%rd5444], %rd5445;
$L__BB3_5379:
	setp.eq.s32 	%p5426, %r2488, 2;
	add.s32 	%r2499, %r22140, 2;
	@%p5426 bra 	$L__BB3_5383;
	ld.local.s8 	%r11257, [%rd773+2];
	add.s32 	%r11258, %r11257, %r2491;
	setp.eq.s32 	%p5427, %r11258, 3;
	@%p5427 bra 	$L__BB3_5382;
	add.s32 	%r11259, %r2493, %r2499;
	mul.wide.s32 	%rd5446, %r11259, 8;
	add.s64 	%rd5447, %rd28, %rd5446;
	mov.b64 	%rd5448, 9218868437227405312;
	st.local.u64 	[%rd5447], %rd5448;
	add.s64 	%rd5449, %rd29, %rd5446;
	mov.b64 	%rd5450, -4616189618054758400;
	st.local.u64 	[%rd5449], %rd5450;
	bra.uni 	$L__BB3_5383;
$L__BB3_5382:
	add.s32 	%r11260, %r2493, %r2499;
	mul.wide.s32 	%rd5451, %r11260, 8;
	add.s64 	%rd5452, %rd28, %rd5451;
	mov.b64 	%rd5453, 0;
	st.local.u64 	[%rd5452], %rd5453;
	add.s64 	%rd5454, %rd29, %rd5451;
	mov.b64 	%rd5455, -4564063970805153792;
	st.local.u64 	[%rd5454], %rd5455;
$L__BB3_5383:
	add.s32 	%r22138, %r2490, 1;
	setp.ne.s32 	%p5428, %r2490, %r2473;
	@%p5428 bra 	$L__BB3_5355;
	mov.b32 	%r22141, 1;
$L__BB3_5385:
	@%p5373 bra 	$L__BB3_5431;
	add.s32 	%r2502, %r22141, -1;
	mul.lo.s32 	%r11263, %r2502, %r2475;
	add.s32 	%r2503, %r11263, -1;
	cvt.u64.u32 	%rd5456, %r22141;
	add.s64 	%rd774, %rd32, %rd5456;
	sub.s32 	%r11264, %r11263, %r2475;
	add.s32 	%r2504, %r11264, -2;
	mov.b32 	%r22142, 1;
$L__BB3_5387:
	mov.u32 	%r2505, %r22142;
	add.s32 	%r2506, %r2503, %r2505;
	mul.wide.s32 	%rd5457, %r2506, 8;
	add.s64 	%rd775, %rd28, %rd5457;
	ld.local.f64 	%fd24215, [%rd775];
	abs.f64 	%fd12869, %fd24215;
	setp.geu.f64 	%p5430, %fd12869, 0d41CDCD64FF800000;
	@%p5430 bra 	$L__BB3_5430;
	ld.local.u8 	%rs334, [%rd774];
	cvt.u32.u16 	%r11265, %rs334;
	cvt.s32.s8 	%r11266, %r11265;
	cvt.u64.u32 	%rd5458, %r2505;
	add.s64 	%rd776, %rd33, %rd5458;
	ld.local.u8 	%rs335, [%rd776];
	cvt.u64.u16 	%rd5459, %rs335;
	cvt.s64.s8 	%rd777, %rd5459;
	cvt.u32.u16 	%r11267, %rs335;
	cvt.s32.s8 	%r11268, %r11267;
	add.s32 	%r11269, %r11268, %r11266;
	setp.eq.s32 	%p5431, %r11269, 3;
	mul.wide.s32 	%rd5460, %r2506, 8;
	add.s64 	%rd778, %rd29, %rd5460;
	@%p5431 bra 	$L__BB3_5390;
	mov.b64 	%rd5461, -4616189618054758400;
	st.local.u64 	[%rd778], %rd5461;
	mov.b64 	%rd5462, 9218868437227405312;
	st.local.u64 	[%rd775], %rd5462;
	mov.f64 	%fd24186, 0dBFF0000000000000;
	mov.f64 	%fd24215, 0d7FF0000000000000;
	mov.f64 	%fd24185, %fd24215;
	bra.uni 	$L__BB3_5401;
$L__BB3_5390:
	cvt.u32.u16 	%r11270, %rs334;
	cvt.s32.s8 	%r11271, %r11270;
	mul.wide.s32 	%rd5463, %r11271, 5;
	add.s64 	%rd779, %rd5463, %rd777;
	shl.b64 	%rd5464, %rd779, 3;
	add.s64 	%rd5465, %rd1, %rd5464;
	ld.global.f64 	%fd24186, [%rd5465+45440];
	ld.local.u8 	%rs2547, [%rd774+-1];
	cvt.u64.u16 	%rd5466, %rs2547;
	cvt.s64.s8 	%rd780, %rd5466;
	cvt.u32.u16 	%r11272, %rs335;
	ld.local.s8 	%rs2548, [%rd776+-1];
	cvt.u32.u16 	%r11273, %rs2548;
	prmt.b32 	%r11274, %r11273, %r11272, 0x3340U;
	prmt.b32 	%r11275, %r11270, 0, 0x3340U;
	prmt.b32 	%r11276, %r11274, %r11275, 0x5410U;
	cvt.u32.u16 	%r11277, %rs2547;
	cvt.s32.s8 	%r11278, %r11277;
	mov.b32 	%r11279, 359705;
	dp4a.s32.u32 	%r11280, %r11276, %r11279, %r11278;
	mul.wide.s32 	%rd5467, %r11280, 8;
	add.s64 	%rd5468, %rd1, %rd5467;
	ld.global.f64 	%fd12872, [%rd5468+35440];
	add.f64 	%fd12873, %fd24186, %fd12872;
	ld.global.f64 	%fd24185, [%rd5465+45640];
	ld.global.f64 	%fd12874, [%rd5468+40440];
	add.f64 	%fd12875, %fd24185, %fd12874;
	abs.f64 	%fd12876, %fd12875;
	setp.gt.f64 	%p5432, %fd12876, 0d41CDCD64FF800000;
	selp.f64 	%fd3062, 0dBFF0000000000000, %fd12873, %p5432;
	selp.f64 	%fd3063, 0d7FF0000000000000, %fd12875, %p5432;
	cvt.u16.u64 	%rs2549, %rd777;
	mov.b32 	%r11281, {%rs2548, %rs2549};
	mov.b32 	%r11282, 6405;
	dp2a.lo.s32.u32 	%r11283, %r11281, %r11282, %r11271;
	mul.wide.s32 	%rd5469, %r11283, 8;
	add.s64 	%rd781, %rd1, %rd5469;
	ld.global.f64 	%fd3064, [%rd781+21000];
	abs.f64 	%fd12877, %fd3064;
	setp.geu.f64 	%p5433, %fd12877, 0d41CDCD64FF800000;
	@%p5433 bra 	$L__BB3_5394;
	mad.lo.s64 	%rd5473, %rd777, 24, %rd779;
	add.s64 	%rd5474, %rd5473, %rd780;
	shl.b64 	%rd5475, %rd5474, 3;
	add.s64 	%rd782, %rd1, %rd5475;
	ld.global.f64 	%fd3065, [%rd782+23000];
	abs.f64 	%fd12892, %fd3065;
	setp.lt.f64 	%p5438, %fd12892, 0d41CDCD64FF800000;
	@%p5438 bra 	$L__BB3_5397;
	ld.global.f64 	%fd12893, [%rd781+20000];
	add.f64 	%fd12894, %fd24186, %fd12893;
	add.f64 	%fd12895, %fd24185, %fd3064;
	abs.f64 	%fd12896, %fd12895;
	setp.gt.f64 	%p5439, %fd12896, 0d41CDCD64FF800000;
	selp.f64 	%fd24181, 0dBFF0000000000000, %fd12894, %p5439;
	selp.f64 	%fd24182, 0d7FF0000000000000, %fd12895, %p5439;
	add.f64 	%fd12897, %fd24182, 0d4069000000000000;
	add.f64 	%fd12898, %fd24181, 0dC016CCCCCCCCCCCD;
	add.f64 	%fd12899, %fd3058, %fd12898;
	div.rn.f64 	%fd24183, %fd12897, %fd12899;
	abs.f64 	%fd12900, %fd3063;
	setp.geu.f64 	%p5440, %fd12900, 0d41CDCD64FF800000;
	@%p5440 bra 	$L__BB3_5399;
	add.f64 	%fd12901, %fd3063, 0d4069000000000000;
	add.f64 	%fd12902, %fd3062, 0dC016CCCCCCCCCCCD;
	add.f64 	%fd12903, %fd3058, %fd12902;
	div.rn.f64 	%fd12904, %fd12901, %fd12903;
	setp.lt.f64 	%p5441, %fd12904, %fd24183;
	selp.f64 	%fd24181, %fd24181, %fd3062, %p5441;
	selp.f64 	%fd24182, %fd24182, %fd3063, %p5441;
	selp.f64 	%fd24183, %fd24183, %fd12904, %p5441;
	bra.uni 	$L__BB3_5399;
$L__BB3_5394:
	mad.lo.s64 	%rd5470, %rd777, 24, %rd779;
	add.s64 	%rd5471, %rd5470, %rd780;
	shl.b64 	%rd5472, %rd5471, 3;
	add.s64 	%rd783, %rd1, %rd5472;
	ld.global.f64 	%fd3066, [%rd783+23000];
	abs.f64 	%fd12879, %fd3066;
	setp.geu.f64 	%p5434, %fd12879, 0d41CDCD64FF800000;
	mov.f64 	%fd24181, %fd3062;
	mov.f64 	%fd24182, %fd3063;
	@%p5434 bra 	$L__BB3_5399;
	ld.global.f64 	%fd12880, [%rd783+22000];
	add.f64 	%fd12881, %fd24186, %fd12880;
	add.f64 	%fd12882, %fd24185, %fd3066;
	abs.f64 	%fd12883, %fd12882;
	setp.gt.f64 	%p5435, %fd12883, 0d41CDCD64FF800000;
	selp.f64 	%fd24181, 0dBFF0000000000000, %fd12881, %p5435;
	selp.f64 	%fd24182, 0d7FF0000000000000, %fd12882, %p5435;
	add.f64 	%fd12884, %fd24182, 0d4069000000000000;
	add.f64 	%fd12885, %fd24181, 0dC016CCCCCCCCCCCD;
	add.f64 	%fd12886, %fd3058, %fd12885;
	div.rn.f64 	%fd24183, %fd12884, %fd12886;
	abs.f64 	%fd12887, %fd3063;
	setp.geu.f64 	%p5436, %fd12887, 0d41CDCD64FF800000;
	@%p5436 bra 	$L__BB3_5399;
	add.f64 	%fd12888, %fd3063, 0d4069000000000000;
	add.f64 	%fd12889, %fd3062, 0dC016CCCCCCCCCCCD;
	add.f64 	%fd12890, %fd3058, %fd12889;
	div.rn.f64 	%fd12891, %fd12888, %fd12890;
	setp.lt.f64 	%p5437, %fd12891, %fd24183;
	selp.f64 	%fd24181, %fd24181, %fd3062, %p5437;
	selp.f64 	%fd24182, %fd24182, %fd3063, %p5437;
	selp.f64 	%fd24183, %fd24183, %fd12891, %p5437;
	bra.uni 	$L__BB3_5399;
$L__BB3_5397:
	ld.global.f64 	%fd12905, [%rd781+20000];
	add.f64 	%fd12906, %fd24186, %fd12905;
	ld.global.f64 	%fd12907, [%rd782+22000];
	add.f64 	%fd12908, %fd12906, %fd12907;
	add.f64 	%fd12909, %fd24185, %fd3064;
	add.f64 	%fd12910, %fd12909, %fd3065;
	abs.f64 	%fd12911, %fd12910;
	setp.gt.f64 	%p5442, %fd12911, 0d41CDCD64FF800000;
	selp.f64 	%fd24181, 0dBFF0000000000000, %fd12908, %p5442;
	selp.f64 	%fd24182, 0d7FF0000000000000, %fd12910, %p5442;
	add.f64 	%fd12912, %fd24182, 0d4069000000000000;
	add.f64 	%fd12913, %fd24181, 0dC016CCCCCCCCCCCD;
	add.f64 	%fd12914, %fd3058, %fd12913;
	div.rn.f64 	%fd24183, %fd12912, %fd12914;
	abs.f64 	%fd12915, %fd3063;
	setp.geu.f64 	%p5443, %fd12915, 0d41CDCD64FF800000;
	@%p5443 bra 	$L__BB3_5399;
	add.f64 	%fd12916, %fd3063, 0d4069000000000000;
	add.f64 	%fd12917, %fd3062, 0dC016CCCCCCCCCCCD;
	add.f64 	%fd12918, %fd3058, %fd12917;
	div.rn.f64 	%fd12919, %fd12916, %fd12918;
	setp.lt.f64 	%p5444, %fd12919, %fd24183;
	selp.f64 	%fd24181, %fd24181, %fd3062, %p5444;
	selp.f64 	%fd24182, %fd24182, %fd3063, %p5444;
	selp.f64 	%fd24183, %fd24183, %fd12919, %p5444;
$L__BB3_5399:
	add.f64 	%fd12920, %fd24186, 0dC016CCCCCCCCCCCD;
	add.f64 	%fd3088, %fd3058, %fd12920;
	abs.f64 	%fd12921, %fd24182;
	setp.geu.f64 	%p5445, %fd12921, 0d41CDCD64FF800000;
	@%p5445 bra 	$L__BB3_5401;
	add.f64 	%fd12922, %fd24185, 0d4069000000000000;
	div.rn.f64 	%fd12923, %fd12922, %fd3088;
	setp.lt.f64 	%p5446, %fd24183, %fd12923;
	selp.f64 	%fd24185, %fd24185, %fd24182, %p5446;
	selp.f64 	%fd24186, %fd24186, %fd24181, %p5446;
$L__BB3_5401:
	abs.f64 	%fd12924, %fd24185;
	setp.geu.f64 	%p5447, %fd12924, 0d41CDCD64FF800000;
	@%p5447 bra 	$L__BB3_5403;
	st.local.f64 	[%rd778], %fd24186;
	st.local.f64 	[%rd775], %fd24185;
	mov.f64 	%fd24215, %fd24185;
$L__BB3_5403:
	min.u32 	%r11284, %r22141, %r2505;
	setp.lt.u32 	%p5448, %r11284, 2;
	mov.f64 	%fd24188, 0dBFF0000000000000;
	mov.f64 	%fd24189, 0d7FF0000000000000;
	@%p5448 bra 	$L__BB3_5430;
	ld.local.f64 	%fd24214, [%rd778];
	add.f64 	%fd12927, %fd24215, 0d4069000000000000;
	add.f64 	%fd12928, %fd24214, 0dC016CCCCCCCCCCCD;
	add.f64 	%fd12929, %fd3058, %fd12928;
	div.rn.f64 	%fd3096, %fd12927, %fd12929;
	add.s32 	%r2507, %r2504, %r2505;
	mul.wide.s32 	%rd5476, %r2507, 8;
	add.s64 	%rd5477, %rd28, %rd5476;
	ld.local.f64 	%fd3097, [%rd5477];
	abs.f64 	%fd12930, %fd3097;
	setp.geu.f64 	%p5449, %fd12930, 0d41CDCD64FF800000;
	@%p5449 bra 	$L__BB3_5407;
	cvt.u32.u16 	%r11285, %rs334;
	ld.local.u8 	%r11286, [%rd774+-1];
	prmt.b32 	%r11287, %r11286, %r11285, 0x3340U;
	ld.local.u8 	%r11288, [%rd776+-1];
	prmt.b32 	%r11289, %r11288, 0, 0x3340U;
	prmt.b32 	%r11290, %r11287, %r11289, 0x5410U;
	cvt.u32.u16 	%r11291, %rs335;
	cvt.s32.s8 	%r11292, %r11291;
	mov.b32 	%r11293, 334205;
	dp4a.s32.u32 	%r11294, %r11290, %r11293, %r11292;
	mul.wide.s32 	%rd5478, %r11294, 8;
	add.s64 	%rd784, %rd1, %rd5478;
	ld.global.f64 	%fd3098, [%rd784+5000];
	abs.f64 	%fd12933, %fd3098;
	setp.geu.f64 	%p5450, %fd12933, 0d41CDCD64FF800000;
	@%p5450 bra 	$L__BB3_5407;
	mul.wide.s32 	%rd5479, %r2507, 8;
	add.s64 	%rd5480, %rd29, %rd5479;
	ld.local.f64 	%fd12934, [%rd5480];
	ld.global.f64 	%fd12935, [%rd784];
	add.f64 	%fd24188, %fd12934, %fd12935;
	add.f64 	%fd24189, %fd3097, %fd3098;
$L__BB3_5407:
	add.f64 	%fd12936, %fd24189, 0d4069000000000000;
	add.f64 	%fd12937, %fd24188, 0dC016CCCCCCCCCCCD;
	add.f64 	%fd12938, %fd3058, %fd12937;
	div.rn.f64 	%fd3103, %fd12936, %fd12938;
	setp.lt.f64 	%p5451, %fd24188, 0dC0A3880000000000;
	selp.f64 	%fd3104, 0dC0A9300000000000, %fd24188, %p5451;
	selp.f64 	%fd3105, 0d0000000000000000, %fd24189, %p5451;
	setp.lt.f64 	%p5452, %fd24214, 0dC0A3880000000000;
	selp.f64 	%fd3106, 0dC0A9300000000000, %fd24214, %p5452;
	selp.f64 	%fd3107, 0d0000000000000000, %fd24215, %p5452;
	setp.gt.f64 	%p5453, %fd3103, %fd3096;
	@%p5453 bra 	$L__BB3_5411;
	setp.gt.f64 	%p5454, %fd3106, 0d0000000000000000;
	setp.gt.f64 	%p5455, %fd3107, 0d0000000000000000;
	and.pred  	%p5456, %p5454, %p5455;
	@%p5456 bra 	$L__BB3_5411;
	setp.ltu.f64 	%p5457, %fd3096, %fd3103;
	@%p5457 bra 	$L__BB3_5412;
	st.local.f64 	[%rd778], %fd3106;
	st.local.f64 	[%rd775], %fd3107;
	mov.f64 	%fd24214, %fd3106;
	mov.f64 	%fd24215, %fd3107;
	bra.uni 	$L__BB3_5412;
$L__BB3_5411:
	st.local.f64 	[%rd778], %fd3104;
	st.local.f64 	[%rd775], %fd3105;
	mov.f64 	%fd24214, %fd3104;
	mov.f64 	%fd24215, %fd3105;
$L__BB3_5412:
	cvt.u64.u16 	%rd5481, %rs335;
	cvt.s64.s8 	%rd785, %rd5481;
	cvt.u64.u16 	%rd5482, %rs334;
	cvt.s64.s8 	%rd787, %rd5482;
	mov.b32 	%r22143, 3;
	mad.lo.s64 	%rd5518, %rd787, 5, %rd785;
	shl.b64 	%rd5519, %rd5518, 3;
	add.s64 	%rd5520, %rd1, %rd5519;
$L__BB3_5413:
	sub.s32 	%r11296, %r2505, %r22143;
	add.s32 	%r11297, %r11296, 1;
	setp.gt.u32 	%p5458, %r11296, 2147483646;
	selp.b32 	%r11298, %r11296, 0, %p5458;
	add.s32 	%r22145, %r11298, %r2502;
	selp.b32 	%r22144, 1, %r11297, %p5458;
	setp.lt.s32 	%p5459, %r22145, 1;
	setp.ge.s32 	%p5460, %r22144, %r2505;
	or.pred  	%p5461, %p5459, %p5460;
	@%p5461 bra 	$L__BB3_5429;
$L__BB3_5414:
	mov.u32 	%r2512, %r22145;
	add.s32 	%r22145, %r2512, -1;
	mad.lo.s32 	%r11300, %r22145, %r2475, %r22144;
	add.s32 	%r2514, %r11300, -1;
	mul.wide.s32 	%rd5483, %r2514, 8;
	add.s64 	%rd5484, %rd28, %rd5483;
	ld.local.f64 	%fd3126, [%rd5484];
	abs.f64 	%fd12939, %fd3126;
	setp.geu.f64 	%p5462, %fd12939, 0d41CDCD64FF800000;
	@%p5462 bra 	$L__BB3_5428;
	not.b32 	%r11301, %r2512;
	add.s32 	%r2515, %r22141, %r11301;
	not.b32 	%r11302, %r22144;
	add.s32 	%r2516, %r2505, %r11302;
	add.s32 	%r2517, %r2516, %r2515;
	setp.eq.s32 	%p5463, %r2515, 0;
	setp.gt.s32 	%p5464, %r2516, 0;
	and.pred  	%p5465, %p5463, %p5464;
	@%p5465 bra 	$L__BB3_5421;
	setp.eq.s32 	%p5466, %r2516, 0;
	setp.gt.s32 	%p5467, %r2515, 0;
	and.pred  	%p5468, %p5467, %p5466;
	@%p5468 bra 	$L__BB3_5421;
	setp.eq.s32 	%p5469, %r2515, 1;
	setp.eq.s32 	%p5470, %r2516, 1;
	and.pred  	%p5471, %p5469, %p5470;
	@%p5471 bra 	$L__BB3_5419;
	mul.wide.s32 	%rd5485, %r2517, 8;
	add.s64 	%rd5486, %rd1, %rd5485;
	ld.global.f64 	%fd12940, [%rd5486+24952];
	cvt.u64.u32 	%rd5487, %r2512;
	add.s64 	%rd5488, %rd32, %rd5487;
	cvt.s64.s32 	%rd5489, %r22144;
	add.s64 	%rd5490, %rd33, %rd5489;
	ld.local.s8 	%r11303, [%rd5490+1];
	ld.local.u8 	%r11304, [%rd5488+1];
	ld.local.u8 	%r11305, [%rd5488];
	prmt.b32 	%r11306, %r11305, %r11304, 0x3340U;
	ld.local.u8 	%r11307, [%rd5490];
	prmt.b32 	%r11308, %r11307, 0, 0x3340U;
	prmt.b32 	%r11309, %r11306, %r11308, 0x5410U;
	mov.b32 	%r11310, 334205;
	dp4a.s32.u32 	%r11311, %r11309, %r11310, %r11303;
	mul.wide.s32 	%rd5491, %r11311, 8;
	add.s64 	%rd5492, %rd1, %rd5491;
	ld.global.f64 	%fd12941, [%rd5492+30440];
	add.f64 	%fd12942, %fd12940, %fd12941;
	ld.local.s8 	%r11312, [%rd774+-1];
	cvt.u32.u16 	%r11313, %rs335;
	ld.local.u8 	%r11314, [%rd776+-1];
	prmt.b32 	%r11315, %r11314, %r11313, 0x3340U;
	cvt.u32.u16 	%r11316, %rs334;
	prmt.b32 	%r11317, %r11316, 0, 0x3340U;
	prmt.b32 	%r11318, %r11315, %r11317, 0x5410U;
	mov.b32 	%r11319, 359705;
	dp4a.s32.u32 	%r11320, %r11318, %r11319, %r11312;
	mul.wide.s32 	%rd5493, %r11320, 8;
	add.s64 	%rd5494, %rd1, %rd5493;
	ld.global.f64 	%fd12943, [%rd5494+30440];
	add.f64 	%fd12944, %fd12942, %fd12943;
	add.f64 	%fd12945, %fd12944, %fd3126;
	ld.global.f64 	%fd12946, [%rd5486+24232];
	ld.global.f64 	%fd12947, [%rd5492+25440];
	add.f64 	%fd12948, %fd12946, %fd12947;
	ld.global.f64 	%fd12949, [%rd5494+25440];
	add.f64 	%fd12950, %fd12948, %fd12949;
	sub.s32 	%r11321, %r2515, %r2516;
	abs.s32 	%r11322, %r11321;
	cvt.rn.f64.s32 	%fd12951, %r11322;
	fma.rn.f64 	%fd12952, %fd12951, 0dBFEEF3E864B31D04, %fd12950;
	mul.wide.s32 	%rd5495, %r2514, 8;
	add.s64 	%rd5496, %rd29, %rd5495;
	ld.local.f64 	%fd12953, [%rd5496];
	add.f64 	%fd12954, %fd12953, %fd12952;
	abs.f64 	%fd12955, %fd12945;
	setp.gt.f64 	%p5472, %fd12955, 0d41CDCD64FF800000;
	selp.f64 	%fd12956, 0dBFF0000000000000, %fd12954, %p5472;
	selp.f64 	%fd12957, 0d7FF0000000000000, %fd12945, %p5472;
	add.f64 	%fd12958, %fd12957, 0d4069000000000000;
	add.f64 	%fd12959, %fd12956, 0dC016CCCCCCCCCCCD;
	add.f64 	%fd12960, %fd3058, %fd12959;
	div.rn.f64 	%fd12961, %fd12958, %fd12960;
	add.f64 	%fd12962, %fd24215, 0d4069000000000000;
	add.f64 	%fd12963, %fd24214, 0dC016CCCCCCCCCCCD;
	add.f64 	%fd12964, %fd3058, %fd12963;
	div.rn.f64 	%fd12965, %fd12962, %fd12964;
	setp.gt.f64 	%p5473, %fd12961, %fd12965;
	selp.f64 	%fd24216, %fd12957, 0d7FF0000000000000, %p5473;
	selp.f64 	%fd24217, %fd12956, 0dBFF0000000000000, %p5473;
	bra.uni 	$L__BB3_5426;
$L__BB3_5419:
	cvt.u64.u32 	%rd5497, %r2512;
	add.s64 	%rd5498, %rd32, %rd5497;
	cvt.s64.s32 	%rd5499, %r22144;
	add.s64 	%rd5500, %rd33, %rd5499;
	ld.local.s8 	%r11323, [%rd5500+1];
	ld.local.u8 	%r11324, [%rd5498+1];
	ld.local.u8 	%r11325, [%rd5498];
	prmt.b32 	%r11326, %r11325, %r11324, 0x3340U;
	ld.local.u8 	%r11327, [%rd5500];
	prmt.b32 	%r11328, %r11327, 0, 0x3340U;
	prmt.b32 	%r11329, %r11326, %r11328, 0x5410U;
	mov.b32 	%r11330, 334205;
	dp4a.s32.u32 	%r11331, %r11329, %r11330, %r11323;
	mul.wide.s32 	%rd5501, %r11331, 8;
	add.s64 	%rd5502, %rd1, %rd5501;
	ld.global.f64 	%fd12968, [%rd5502+10000];
	ld.local.s8 	%r11332, [%rd774+-1];
	cvt.u32.u16 	%r11333, %rs335;
	ld.local.u8 	%r11334, [%rd776+-1];
	prmt.b32 	%r11335, %r11334, %r11333, 0x3340U;
	cvt.u32.u16 	%r11336, %rs334;
	prmt.b32 	%r11337, %r11336, 0, 0x3340U;
	prmt.b32 	%r11338, %r11335, %r11337, 0x5410U;
	mov.b32 	%r11339, 359705;
	dp4a.s32.u32 	%r11340, %r11338, %r11339, %r11332;
	mul.wide.s32 	%rd5503, %r11340, 8;
	add.s64 	%rd5504, %rd1, %rd5503;
	ld.global.f64 	%fd12969, [%rd5504+10000];
	add.f64 	%fd12970, %fd12968, %fd12969;
	mul.wide.s32 	%rd5505, %r2514, 8;
	add.s64 	%rd5506, %rd29, %rd5505;
	ld.local.f64 	%fd12971, [%rd5506];
	add.f64 	%fd12972, %fd12970, %fd12971;
	ld.global.f64 	%fd12973, [%rd5502+15000];
	ld.global.f64 	%fd12974, [%rd5504+15000];
	add.f64 	%fd12975, %fd12973, %fd12974;
	add.f64 	%fd12976, %fd12975, %fd3126;
	abs.f64 	%fd12977, %fd12976;
	setp.gt.f64 	%p5474, %fd12977, 0d41CDCD64FF800000;
	selp.f64 	%fd3129, 0dBFF0000000000000, %fd12972, %p5474;
	selp.f64 	%fd3130, 0d7FF0000000000000, %fd12976, %p5474;
	add.f64 	%fd12978, %fd3130, 0d4069000000000000;
	add.f64 	%fd12979, %fd3129, 0dC016CCCCCCCCCCCD;
	add.f64 	%fd12980, %fd3058, %fd12979;
	div.rn.f64 	%fd3131, %fd12978, %fd12980;
	add.f64 	%fd12981, %fd24215, 0d4069000000000000;
	add.f64 	%fd12982, %fd24214, 0dC016CCCCCCCCCCCD;
	add.f64 	%fd12983, %fd3058, %fd12982;
	div.rn.f64 	%fd3132, %fd12981, %fd12983;
	sub.f64 	%fd12984, %fd3131, %fd3132;
	setp.ltu.f64 	%p5475, %fd12984, 0d3EB0C6F7A0B5ED8D;
	mov.f64 	%fd24217, 0dBFF0000000000000;
	mov.f64 	%fd24216, 0d7FF0000000000000;
	@%p5475 bra 	$L__BB3_5426;
	setp.gt.f64 	%p5476, %fd3131, %fd3132;
	selp.f64 	%fd24216, %fd3130, 0d7FF0000000000000, %p5476;
	selp.f64 	%fd24217, %fd3129, 0dBFF0000000000000, %p5476;
	bra.uni 	$L__BB3_5426;
$L__BB3_5421:
	setp.eq.s32 	%p5477, %r2516, 1;
	setp.eq.s32 	%p5478, %r2515, 1;
	or.pred  	%p5479, %p5478, %p5477;
	@%p5479 bra 	$L__BB3_5423;
	mul.wide.s32 	%rd5507, %r2517, 8;
	add.s64 	%rd5508, %rd1, %rd5507;
	ld.global.f64 	%fd12985, [%rd5508+25192];
	cvt.u64.u32 	%rd5509, %r2512;
	add.s64 	%rd5510, %rd32, %rd5509;
	ld.local.s8 	%r11341, [%rd5510];
	mul.wide.s32 	%rd5511, %r11341, 5;
	cvt.s64.s32 	%rd5512, %r22144;
	add.s64 	%rd5513, %rd33, %rd5512;
	ld.local.s8 	%rd5514, [%rd5513];
	add.s64 	%rd5515, %rd5511, %rd5514;
	shl.b64 	%rd5516, %rd5515, 3;
	add.s64 	%rd5517, %rd1, %rd5516;
	ld.global.f64 	%fd12986, [%rd5517+45640];
	add.f64 	%fd12987, %fd12985, %fd12986;
	ld.global.f64 	%fd12988, [%rd5520+45640];
	add.f64 	%fd12989, %fd12987, %fd12988;
	add.f64 	%fd12990, %fd12989, %fd3126;
	ld.global.f64 	%fd12991, [%rd5508+24472];
	ld.global.f64 	%fd12992, [%rd5517+45440];
	add.f64 	%fd12993, %fd12991, %fd12992;
	ld.global.f64 	%fd12994, [%rd5520+45440];
	add.f64 	%fd12995, %fd12993, %fd12994;
	mul.wide.s32 	%rd5521, %r2514, 8;
	add.s64 	%rd5522, %rd29, %rd5521;
	ld.local.f64 	%fd12996, [%rd5522];
	add.f64 	%fd12997, %fd12995, %fd12996;
	abs.f64 	%fd12998, %fd12990;
	setp.gt.f64 	%p5480, %fd12998, 0d41CDCD64FF800000;
	selp.f64 	%fd12999, 0dBFF0000000000000, %fd12997, %p5480;
	selp.f64 	%fd13000, 0d7FF0000000000000, %fd12990, %p5480;
	add.f64 	%fd13001, %fd13000, 0d4069000000000000;
	add.f64 	%fd13002, %fd12999, 0dC016CCCCCCCCCCCD;
	add.f64 	%fd13003, %fd3058, %fd13002;
	div.rn.f64 	%fd13004, %fd13001, %fd13003;
	add.f64 	%fd13005, %fd24215, 0d4069000000000000;
	add.f64 	%fd13006, %fd24214, 0dC016CCCCCCCCCCCD;
	add.f64 	%fd13007, %fd3058, %fd13006;
	div.rn.f64 	%fd13008, %fd13005, %fd13007;
	setp.gt.f64 	%p5481, %fd13004, %fd13008;
	selp.f64 	%fd24216, %fd13000, 0d7FF0000000000000, %p5481;
	selp.f64 	%fd24217, %fd12999, 0dBFF0000000000000, %p5481;
	bra.uni 	$L__BB3_5426;
$L__BB3_5423:
	and.pred  	%p5485, %p5463, %p5477;
	setp.eq.s32 	%p5486, %r2516, 0;
	and.pred  	%p5487, %p5478, %p5486;
	or.pred  	%p5488, %p5485, %p5487;
	mov.f64 	%fd24209, 0d0000000000000000;
	mov.f64 	%fd24208, 0dC0A9300000000000;
	not.pred 	%p5489, %p5488;
	@%p5489 bra 	$L__BB3_5425;
	mul.wide.u32 	%rd5523, %r2517, 8;
	add.s64 	%rd5524, %rd1, %rd5523;
	ld.global.f64 	%fd13011, [%rd5524+25192];
	cvt.u64.u32 	%rd5525, %r2512;
	add.s64 	%rd5526, %rd32, %rd5525;
	cvt.s64.s32 	%rd5527, %r22144;
	add.s64 	%rd5528, %rd33, %rd5527;
	ld.local.u8 	%r11342, [%rd5526];
	cvt.u32.u16 	%r11343, %rs334;
	prmt.b32 	%r11344, %r11342, %r11343, 0x3340U;
	ld.local.u8 	%r11345, [%rd5528];
	prmt.b32 	%r11346, %r11345, 0, 0x3340U;
	prmt.b32 	%r11347, %r11344, %r11346, 0x5410U;
	cvt.u32.u64 	%r11348, %rd785;
	mov.b32 	%r11349, 334205;
	dp4a.s32.u32 	%r11350, %r11347, %r11349, %r11348;
	mul.wide.s32 	%rd5529, %r11350, 8;
	add.s64 	%rd5530, %rd1, %rd5529;
	ld.global.f64 	%fd13012, [%rd5530+5000];
	add.f64 	%fd24209, %fd13011, %fd13012;
	ld.global.f64 	%fd13013, [%rd5524+24472];
	ld.global.f64 	%fd13014, [%rd5530];
	add.f64 	%fd24208, %fd13013, %fd13014;
$L__BB3_5425:
	add.f64 	%fd13015, %fd24209, %fd3126;
	mul.wide.s32 	%rd5531, %r2514, 8;
	add.s64 	%rd5532, %rd29, %rd5531;
	ld.local.f64 	%fd13016, [%rd5532];
	add.f64 	%fd13017, %fd24208, %fd13016;
	abs.f64 	%fd13018, %fd13015;
	setp.gt.f64 	%p5490, %fd13018, 0d41CDCD64FF800000;
	selp.f64 	%fd13019, 0dBFF0000000000000, %fd13017, %p5490;
	selp.f64 	%fd13020, 0d7FF0000000000000, %fd13015, %p5490;
	add.f64 	%fd13021, %fd13020, 0d4069000000000000;
	add.f64 	%fd13022, %fd13019, 0dC016CCCCCCCCCCCD;
	add.f64 	%fd13023, %fd3058, %fd13022;
	div.rn.f64 	%fd13024, %fd13021, %fd13023;
	add.f64 	%fd13025, %fd24215, 0d4069000000000000;
	add.f64 	%fd13026, %fd24214, 0dC016CCCCCCCCCCCD;
	add.f64 	%fd13027, %fd3058, %fd13026;
	div.rn.f64 	%fd13028, %fd13025, %fd13027;
	setp.gt.f64 	%p5491, %fd13024, %fd13028;
	selp.f64 	%fd24216, %fd13020, 0d7FF0000000000000, %p5491;
	selp.f64 	%fd24217, %fd13019, 0dBFF0000000000000, %p5491;
$L__BB3_5426:
	setp.lt.f64 	%p5492, %fd24217, 0dC0A3880000000000;
	selp.f64 	%fd3151, 0d0000000000000000, %fd24216, %p5492;
	selp.f64 	%fd3152, 0dC0A9300000000000, %fd24217, %p5492;
	abs.f64 	%fd13029, %fd3151;
	setp.geu.f64 	%p5493, %fd13029, 0d41CDCD64FF800000;
	@%p5493 bra 	$L__BB3_5428;
	st.local.f64 	[%rd775], %fd3151;
	st.local.f64 	[%rd778], %fd3152;
	mov.f64 	%fd24214, %fd3152;
	mov.f64 	%fd24215, %fd3151;
$L__BB3_5428:
	add.s32 	%r22144, %r22144, 1;
	setp.gt.u32 	%p5494, %r2512, 1;
	setp.lt.s32 	%p5495, %r22144, %r2505;
	and.pred  	%p5496, %p5494, %p5495;
	@%p5496 bra 	$L__BB3_5414;
$L__BB3_5429:
	add.s32 	%r22143, %r22143, 1;
	setp.ne.s32 	%p5497, %r22143, 33;
	@%p5497 bra 	$L__BB3_5413;
$L__BB3_5430:
	add.s32 	%r22142, %r2505, 1;
	setp.ne.s32 	%p5498, %r2505, %r2475;
	@%p5498 bra 	$L__BB3_5387;
$L__BB3_5431:
	add.s32 	%r2521, %r22141, 1;
	setp.ne.s32 	%p5499, %r22141, %r2473;
	mov.u32 	%r22141, %r2521;
	@%p5499 bra 	$L__BB3_5385;
$L__BB3_5432:
	setp.eq.s32 	%p5500, %r2475, 0;
	mov.b32 	%r22148, 0;
	mov.f64 	%fd24246, 0dFFF0000000000000;
	@%p5500 bra 	$L__BB3_5448;
	ld.local.u8 	%rs2550, [%rd771];
	cvt.u32.u16 	%r11354, %rs2550;
	cvt.s32.s8 	%r2522, %r11354;
	add.s32 	%r11355, %r2473, -1;
	mad.lo.s32 	%r2523, %r2475, %r11355, -1;
	cvt.u64.u16 	%rd5533, %rs2550;
	cvt.s64.s8 	%rd788, %rd5533;
	mul.wide.s32 	%rd789, %r2522, 5;
	mov.f64 	%fd24246, 0dFFF0000000000000;
	mov.b32 	%r22148, 0;
	mov.b32 	%r22146, 1;
$L__BB3_5434:
	mov.u32 	%r2524, %r22146;
	cvt.u64.u32 	%rd5534, %r2524;
	add.s64 	%rd790, %rd33, %rd5534;
	ld.local.u8 	%rs336, [%rd790];
	cvt.u32.u16 	%r11356, %rs336;
	cvt.s32.s8 	%r11357, %r11356;
	add.s32 	%r11358, %r11357, %r2522;
	setp.ne.s32 	%p5501, %r11358, 3;
	mov.f64 	%fd24245, 0dBFF0000000000000;
	mov.f64 	%fd24244, 0d7FF0000000000000;
	@%p5501 bra 	$L__BB3_5447;
	cvt.u64.u16 	%rd5535, %rs336;
	cvt.s64.s8 	%rd5536, %rd5535;
	add.s64 	%rd5537, %rd789, %rd5536;
	shl.b64 	%rd5538, %rd5537, 3;
	add.s64 	%rd5539, %rd1, %rd5538;
	ld.global.f64 	%fd24245, [%rd5539+45440];
	ld.local.s8 	%r11359, [%rd790+1];
	cvt.u16.u64 	%rs2551, %rd788;
	cvt.s16.s8 	%rs2552, %rs336;
	mov.b32 	%r11360, {%rs2551, %rs2552};
	mov.b32 	%r11361, 1405;
	dp2a.lo.s32.u32 	%r11362, %r11360, %r11361, %r11359;
	mul.wide.s32 	%rd5540, %r11362, 8;
	add.s64 	%rd5541, %rd1, %rd5540;
	ld.global.f64 	%fd13035, [%rd5541+36240];
	add.f64 	%fd13036, %fd24245, %fd13035;
	ld.global.f64 	%fd24244, [%rd5539+45640];
	ld.global.f64 	%fd13037, [%rd5541+41240];
	add.f64 	%fd13038, %fd24244, %fd13037;
	abs.f64 	%fd13039, %fd13038;
	setp.gt.f64 	%p5502, %fd13039, 0d41CDCD64FF800000;
	selp.f64 	%fd3172, 0dBFF0000000000000, %fd13036, %p5502;
	selp.f64 	%fd3173, 0d7FF0000000000000, %fd13038, %p5502;
	mad.lo.s64 	%rd791, %rd788, 160, %rd5539;
	ld.global.f64 	%fd3174, [%rd791+21160];
	abs.f64 	%fd3175, %fd3174;
	setp.geu.f64 	%p5503, %fd3175, 0d41CDCD64FF800000;
	mad.lo.s64 	%rd792, %rd788, -800, %rd5541;
	mov.f64 	%fd24235, %fd3172;
	mov.f64 	%fd24236, %fd3173;
	@%p5503 bra 	$L__BB3_5439;
	ld.global.f64 	%fd3176, [%rd792+23000];
	abs.f64 	%fd13041, %fd3176;
	setp.geu.f64 	%p5504, %fd13041, 0d41CDCD64FF800000;
	mov.f64 	%fd24235, %fd3172;
	mov.f64 	%fd24236, %fd3173;
	@%p5504 bra 	$L__BB3_5439;
	ld.global.f64 	%fd13042, [%rd791+20160];
	add.f64 	%fd13043, %fd24245, %fd13042;
	ld.global.f64 	%fd13044, [%rd792+22000];
	add.f64 	%fd13045, %fd13043, %fd13044;
	add.f64 	%fd13046, %fd24244, %fd3174;
	add.f64 	%fd13047, %fd13046, %fd3176;
	abs.f64 	%fd13048, %fd13047;
	setp.gt.f64 	%p5505, %fd13048, 0d41CDCD64FF800000;
	selp.f64 	%fd24235, 0dBFF0000000000000, %fd13045, %p5505;
	selp.f64 	%fd24236, 0d7FF0000000000000, %fd13047, %p5505;
	add.f64 	%fd13049, %fd24236, 0d4069000000000000;
	add.f64 	%fd13050, %fd24235, 0dC016CCCCCCCCCCCD;
	add.f64 	%fd13051, %fd3058, %fd13050;
	div.rn.f64 	%fd24237, %fd13049, %fd13051;
	abs.f64 	%fd13052, %fd3173;
	setp.geu.f64 	%p5506, %fd13052, 0d41CDCD64FF800000;
	@%p5506 bra 	$L__BB3_5439;
	add.f64 	%fd13053, %fd3173, 0d4069000000000000;
	add.f64 	%fd13054, %fd3172, 0dC016CCCCCCCCCCCD;
	add.f64 	%fd13055, %fd3058, %fd13054;
	div.rn.f64 	%fd13056, %fd13053, %fd13055;
	setp.lt.f64 	%p5507, %fd13056, %fd24237;
	selp.f64 	%fd24235, %fd24235, %fd3172, %p5507;
	selp.f64 	%fd24236, %fd24236, %fd3173, %p5507;
	selp.f64 	%fd24237, %fd24237, %fd13056, %p5507;
$L__BB3_5439:
	mov.f64 	%fd24238, %fd24235;
	mov.f64 	%fd24239, %fd24236;
	@%p5503 bra 	$L__BB3_5442;
	ld.global.f64 	%fd13057, [%rd791+20160];
	add.f64 	%fd13058, %fd24245, %fd13057;
	add.f64 	%fd13059, %fd24244, %fd3174;
	abs.f64 	%fd13060, %fd13059;
	setp.gt.f64 	%p5509, %fd13060, 0d41CDCD64FF800000;
	selp.f64 	%fd24238, 0dBFF0000000000000, %fd13058, %p5509;
	selp.f64 	%fd24239, 0d7FF0000000000000, %fd13059, %p5509;
	add.f64 	%fd13061, %fd24239, 0d4069000000000000;
	add.f64 	%fd13062, %fd24238, 0dC016CCCCCCCCCCCD;
	add.f64 	%fd13063, %fd3058, %fd13062;
	div.rn.f64 	%fd24237, %fd13061, %fd13063;
	abs.f64 	%fd13064, %fd24236;
	setp.geu.f64 	%p5510, %fd13064, 0d41CDCD64FF800000;
	@%p5510 bra 	$L__BB3_5442;
	add.f64 	%fd13065, %fd24236, 0d4069000000000000;
	add.f64 	%fd13066, %fd24235, 0dC016CCCCCCCCCCCD;
	add.f64 	%fd13067, %fd3058, %fd13066;
	div.rn.f64 	%fd13068, %fd13065, %fd13067;
	setp.lt.f64 	%p5511, %fd13068, %fd24237;
	selp.f64 	%fd24238, %fd24238, %fd24235, %p5511;
	selp.f64 	%fd24239, %fd24239, %fd24236, %p5511;
	selp.f64 	%fd24237, %fd24237, %fd13068, %p5511;
$L__BB3_5442:
	ld.global.f64 	%fd3195, [%rd792+23000];
	abs.f64 	%fd13069, %fd3195;
	setp.geu.f64 	%p5512, %fd13069, 0d41CDCD64FF800000;
	mov.f64 	%fd24241, %fd24238;
	mov.f64 	%fd24242, %fd24239;
	@%p5512 bra 	$L__BB3_5445;
	ld.global.f64 	%fd13070, [%rd792+22000];
	add.f64 	%fd13071, %fd24245, %fd13070;
	add.f64 	%fd13072, %fd24244, %fd3195;
	abs.f64 	%fd13073, %fd13072;
	setp.gt.f64 	%p5513, %fd13073, 0d41CDCD64FF800000;
	selp.f64 	%fd24241, 0dBFF0000000000000, %fd13071, %p5513;
	selp.f64 	%fd24242, 0d7FF0000000000000, %fd13072, %p5513;
	add.f64 	%fd13074, %fd24242, 0d4069000000000000;
	add.f64 	%fd13075, %fd24241, 0dC016CCCCCCCCCCCD;
	add.f64 	%fd13076, %fd3058, %fd13075;
	div.rn.f64 	%fd24237, %fd13074, %fd13076;
	abs.f64 	%fd13077, %fd24239;
	setp.geu.f64 	%p5514, %fd13077, 0d41CDCD64FF800000;
	@%p5514 bra 	$L__BB3_5445;
	add.f64 	%fd13078, %fd24239, 0d4069000000000000;
	add.f64 	%fd13079, %fd24238, 0dC016CCCCCCCCCCCD;
	add.f64 	%fd13080, %fd3058, %fd13079;
	div.rn.f64 	%fd13081, %fd13078, %fd13080;
	setp.lt.f64 	%p5515, %fd13081, %fd24237;
	selp.f64 	%fd24241, %fd24241, %fd24238, %p5515;
	selp.f64 	%fd24242, %fd24242, %fd24239, %p5515;
	selp.f64 	%fd24237, %fd24237, %fd13081, %p5515;
$L__BB3_5445:
	add.f64 	%fd13082, %fd24245, 0dC016CCCCCCCCCCCD;
	add.f64 	%fd3205, %fd3058, %fd13082;
	abs.f64 	%fd13083, %fd24242;
	setp.geu.f64 	%p5516, %fd13083, 0d41CDCD64FF800000;
	@%p5516 bra 	$L__BB3_5447;
	add.f64 	%fd13084, %fd24244, 0d4069000000000000;
	div.rn.f64 	%fd13085, %fd13084, %fd3205;
	setp.lt.f64 	%p5517, %fd24237, %fd13085;
	selp.f64 	%fd24244, %fd24244, %fd24242, %p5517;
	selp.f64 	%fd24245, %fd24245, %fd24241, %p5517;
$L__BB3_5447:
	add.f64 	%fd13086, %fd24245, 0d3EB0C6F7A0B5ED8D;
	add.f64 	%fd13087, %fd24244, 0d3EB0C6F7A0B5ED8D;
	add.s32 	%r11363, %r2523, %r2524;
	mul.wide.s32 	%rd5542, %r11363, 8;
	add.s64 	%rd5543, %rd28, %rd5542;
	ld.local.f64 	%fd13088, [%rd5543];
	add.f64 	%fd13089, %fd13087, %fd13088;
	add.f64 	%fd13090, %fd13089, 0d4069000000000000;
	add.s64 	%rd5544, %rd29, %rd5542;
	ld.local.f64 	%fd13091, [%rd5544];
	add.f64 	%fd13092, %fd13086, %fd13091;
	add.f64 	%fd13093, %fd13092, 0dC016CCCCCCCCCCCD;
	add.f64 	%fd13094, %fd3058, %fd13093;
	div.rn.f64 	%fd13095, %fd13090, %fd13094;
	add.f64 	%fd13096, %fd13095, 0dC071126666666666;
	setp.gt.f64 	%p5518, %fd13096, %fd24246;
	setp.lt.f64 	%p5519, %fd13092, 0d0000000000000000;
	setp.lt.f64 	%p5520, %fd13089, 0d0000000000000000;
	and.pred  	%p5521, %p5519, %p5520;
	and.pred  	%p5522, %p5521, %p5518;
	selp.f64 	%fd24246, %fd13096, %fd24246, %p5522;
	selp.b32 	%r22148, %r2524, %r22148, %p5522;
	add.s32 	%r22146, %r2524, 1;
	setp.ne.s32 	%p5523, %r2524, %r2475;
	@%p5523 bra 	$L__BB3_5434;
$L__BB3_5448:
	abs.f64 	%fd3212, %fd24246;
	setp.gt.f64 	%p5524, %fd3212, 0d41CDCD64FF800000;
	selp.b32 	%r22326, 1, %r22148, %p5524;
	selp.b32 	%r22327, 1, %r2473, %p5524;
	cvt.u64.u32 	%rd5545, %r22327;
	add.s64 	%rd793, %rd32, %rd5545;
	ld.local.u8 	%rs337, [%rd793];
	cvt.u32.u16 	%r11364, %rs337;
	cvt.s32.s8 	%r11365, %r11364;
	cvt.s64.s32 	%rd5546, %r22326;
	add.s64 	%rd794, %rd33, %rd5546;
	ld.local.u8 	%rs4640, [%rd794];
	cvt.u32.u16 	%r11366, %rs4640;
	cvt.s32.s8 	%r11367, %r11366;
	add.s32 	%r11368, %r11367, %r11365;
	setp.ne.s32 	%p5525, %r11368, 3;
	mov.f64 	%fd24257, 0dBFF0000000000000;
	mov.f64 	%fd24256, 0d7FF0000000000000;
	@%p5525 bra 	$L__BB3_5461;
	cvt.u32.u16 	%r11369, %rs337;
	cvt.u32.u16 	%r11370, %rs4640;
	cvt.u64.u16 	%rd5547, %rs4640;
	cvt.s64.s8 	%rd5548, %rd5547;
	cvt.s32.s8 	%r11371, %r11369;
	mul.wide.s32 	%rd5549, %r11371, 5;
	add.s64 	%rd5550, %rd5549, %rd5548;
	shl.b64 	%rd5551, %rd5550, 3;
	add.s64 	%rd5552, %rd1, %rd5551;
	ld.global.f64 	%fd24257, [%rd5552+45440];
	ld.local.s8 	%r11372, [%rd794+1];
	ld.local.s8 	%rs2553, [%rd793+1];
	cvt.u32.u16 	%r11373, %rs2553;
	prmt.b32 	%r11374, %r11369, %r11373, 0x3340U;
	prmt.b32 	%r11375, %r11370, 0, 0x3340U;
	prmt.b32 	%r11376, %r11374, %r11375, 0x5410U;
	mov.b32 	%r11377, 334205;
	dp4a.s32.u32 	%r11378, %r11376, %r11377, %r11372;
	mul.wide.s32 	%rd5553, %r11378, 8;
	add.s64 	%rd5554, %rd1, %rd5553;
	ld.global.f64 	%fd13100, [%rd5554+35440];
	add.f64 	%fd13101, %fd24257, %fd13100;
	ld.global.f64 	%fd24256, [%rd5552+45640];
	ld.global.f64 	%fd13102, [%rd5554+40440];
	add.f64 	%fd13103, %fd24256, %fd13102;
	abs.f64 	%fd13104, %fd13103;
	setp.gt.f64 	%p5526, %fd13104, 0d41CDCD64FF800000;
	selp.f64 	%fd3215, 0dBFF0000000000000, %fd13101, %p5526;
	selp.f64 	%fd3216, 0d7FF0000000000000, %fd13103, %p5526;
	cvt.s16.s8 	%rs2554, %rs337;
	mov.b32 	%r11379, {%rs2554, %rs2553};
	cvt.s32.s8 	%r11380, %r11370;
	mov.b32 	%r11381, 1305;
	dp2a.lo.s32.u32 	%r11382, %r11379, %r11381, %r11380;
	mul.wide.s32 	%rd5555, %r11382, 8;
	add.s64 	%rd795, %rd1, %rd5555;
	ld.global.f64 	%fd3217, [%rd795+21000];
	abs.f64 	%fd3218, %fd3217;
	setp.geu.f64 	%p5527, %fd3218, 0d41CDCD64FF800000;
	cvt.s16.s8 	%rs2555, %rs4640;
	mov.b32 	%r11383, {%rs2554, %rs2555};
	dp2a.lo.s32.u32 	%r11384, %r11383, %r11381, %r11372;
	mul.wide.s32 	%rd5556, %r11384, 8;
	add.s64 	%rd796, %rd1, %rd5556;
	mov.f64 	%fd24247, %fd3215;
	mov.f64 	%fd24248, %fd3216;
	@%p5527 bra 	$L__BB3_5453;
	ld.global.f64 	%fd3219, [%rd796+23000];
	abs.f64 	%fd13106, %fd3219;
	setp.geu.f64 	%p5528, %fd13106, 0d41CDCD64FF800000;
	mov.f64 	%fd24247, %fd3215;
	mov.f64 	%fd24248, %fd3216;
	@%p5528 bra 	$L__BB3_5453;
	ld.global.f64 	%fd13107, [%rd795+20000];
	add.f64 	%fd13108, %fd24257, %fd13107;
	ld.global.f64 	%fd13109, [%rd796+22000];
	add.f64 	%fd13110, %fd13108, %fd13109;
	add.f64 	%fd13111, %fd24256, %fd3217;
	add.f64 	%fd13112, %fd13111, %fd3219;
	abs.f64 	%fd13113, %fd13112;
	setp.gt.f64 	%p5529, %fd13113, 0d41CDCD64FF800000;
	selp.f64 	%fd24247, 0dBFF0000000000000, %fd13110, %p5529;
	selp.f64 	%fd24248, 0d7FF0000000000000, %fd13112, %p5529;
	add.f64 	%fd13114, %fd24248, 0d4069000000000000;
	add.f64 	%fd13115, %fd24247, 0dC016CCCCCCCCCCCD;
	add.f64 	%fd13116, %fd3058, %fd13115;
	div.rn.f64 	%fd24249, %fd13114, %fd13116;
	abs.f64 	%fd13117, %fd3216;
	setp.geu.f64 	%p5530, %fd13117, 0d41CDCD64FF800000;
	@%p5530 bra 	$L__BB3_5453;
	add.f64 	%fd13118, %fd3216, 0d4069000000000000;
	add.f64 	%fd13119, %fd3215, 0dC016CCCCCCCCCCCD;
	add.f64 	%fd13120, %fd3058, %fd13119;
	div.rn.f64 	%fd13121, %fd13118, %fd13120;
	setp.lt.f64 	%p5531, %fd13121, %fd24249;
	selp.f64 	%fd24247, %fd24247, %fd3215, %p5531;
	selp.f64 	%fd24248, %fd24248, %fd3216, %p5531;
	selp.f64 	%fd24249, %fd24249, %fd13121, %p5531;
$L__BB3_5453:
	mov.f64 	%fd24250, %fd24247;
	mov.f64 	%fd24251, %fd24248;
	@%p5527 bra 	$L__BB3_5456;
	ld.global.f64 	%fd13122, [%rd795+20000];
	add.f64 	%fd13123, %fd24257, %fd13122;
	add.f64 	%fd13124, %fd24256, %fd3217;
	abs.f64 	%fd13125, %fd13124;
	setp.gt.f64 	%p5533, %fd13125, 0d41CDCD64FF800000;
	selp.f64 	%fd24250, 0dBFF0000000000000, %fd13123, %p5533;
	selp.f64 	%fd24251, 0d7FF0000000000000, %fd13124, %p5533;
	add.f64 	%fd13126, %fd24251, 0d4069000000000000;
	add.f64 	%fd13127, %fd24250, 0dC016CCCCCCCCCCCD;
	add.f64 	%fd13128, %fd3058, %fd13127;
	div.rn.f64 	%fd24249, %fd13126, %fd13128;
	abs.f64 	%fd13129, %fd24248;
	setp.geu.f64 	%p5534, %fd13129, 0d41CDCD64FF800000;
	@%p5534 bra 	$L__BB3_5456;
	add.f64 	%fd13130, %fd24248, 0d4069000000000000;
	add.f64 	%fd13131, %fd24247, 0dC016CCCCCCCCCCCD;
	add.f64 	%fd13132, %fd3058, %fd13131;
	div.rn.f64 	%fd13133, %fd13130, %fd13132;
	setp.lt.f64 	%p5535, %fd13133, %fd24249;
	selp.f64 	%fd24250, %fd24250, %fd24247, %p5535;
	selp.f64 	%fd24251, %fd24251, %fd24248, %p5535;
	selp.f64 	%fd24249, %fd24249, %fd13133, %p5535;
$L__BB3_5456:
	ld.global.f64 	%fd3238, [%rd796+23000];
	abs.f64 	%fd13134, %fd3238;
	setp.geu.f64 	%p5536, %fd13134, 0d41CDCD64FF800000;
	mov.f64 	%fd24253, %fd24250;
	mov.f64 	%fd24254, %fd24251;
	@%p5536 bra 	$L__BB3_5459;
	ld.global.f64 	%fd13135, [%rd796+22000];
	add.f64 	%fd13136, %fd24257, %fd13135;
	add.f64 	%fd13137, %fd24256, %fd3238;
	abs.f64 	%fd13138, %fd13137;
	setp.gt.f64 	%p5537, %fd13138, 0d41CDCD64FF800000;
	selp.f64 	%fd24253, 0dBFF0000000000000, %fd13136, %p5537;
	selp.f64 	%fd24254, 0d7FF0000000000000, %fd13137, %p5537;
	add.f64 	%fd13139, %fd24254, 0d4069000000000000;
	add.f64 	%fd13140, %fd24253, 0dC016CCCCCCCCCCCD;
	add.f64 	%fd13141, %fd3058, %fd13140;
	div.rn.f64 	%fd24249, %fd13139, %fd13141;
	abs.f64 	%fd13142, %fd24251;
	setp.geu.f64 	%p5538, %fd13142, 0d41CDCD64FF800000;
	@%p5538 bra 	$L__BB3_5459;
	add.f64 	%fd13143, %fd24251, 0d4069000000000000;
	add.f64 	%fd13144, %fd24250, 0dC016CCCCCCCCCCCD;
	add.f64 	%fd13145, %fd3058, %fd13144;
	div.rn.f64 	%fd13146, %fd13143, %fd13145;
	setp.lt.f64 	%p5539, %fd13146, %fd24249;
	selp.f64 	%fd24253, %fd24253, %fd24250, %p5539;
	selp.f64 	%fd24254, %fd24254, %fd24251, %p5539;
	selp.f64 	%fd24249, %fd24249, %fd13146, %p5539;
$L__BB3_5459:
	add.f64 	%fd13147, %fd24257, 0dC016CCCCCCCCCCCD;
	add.f64 	%fd3248, %fd3058, %fd13147;
	abs.f64 	%fd13148, %fd24254;
	setp.geu.f64 	%p5540, %fd13148, 0d41CDCD64FF800000;
	@%p5540 bra 	$L__BB3_5461;
	add.f64 	%fd13149, %fd24256, 0d4069000000000000;
	div.rn.f64 	%fd13150, %fd13149, %fd3248;
	setp.lt.f64 	%p5541, %fd24249, %fd13150;
	selp.f64 	%fd24256, %fd24256, %fd24254, %p5541;
	selp.f64 	%fd24257, %fd24257, %fd24253, %p5541;
$L__BB3_5461:
	setp.eq.s32 	%p5542, %r2473, 0;
	@%p5542 bra 	$L__BB3_5475;
	and.b32  	%r2531, %r2473, 15;
	setp.lt.u32 	%p5543, %r2473, 16;
	mov.b32 	%r22151, 0;
	@%p5543 bra 	$L__BB3_5465;
	and.b32  	%r22151, %r2473, 2147483632;
	mov.b32 	%r22149, 0;
$L__BB3_5464:
	.pragma "nounroll";
	mul.wide.u32 	%rd5557, %r22149, 4;
	add.s64 	%rd5558, %rd30, %rd5557;
	mov.b32 	%r11387, 0;
	st.local.u32 	[%rd5558], %r11387;
	st.local.u32 	[%rd5558+4], %r11387;
	st.local.u32 	[%rd5558+8], %r11387;
	st.local.u32 	[%rd5558+12], %r11387;
	st.local.u32 	[%rd5558+16], %r11387;
	st.local.u32 	[%rd5558+20], %r11387;
	st.local.u32 	[%rd5558+24], %r11387;
	st.local.u32 	[%rd5558+28], %r11387;
	st.local.u32 	[%rd5558+32], %r11387;
	st.local.u32 	[%rd5558+36], %r11387;
	st.local.u32 	[%rd5558+40], %r11387;
	st.local.u32 	[%rd5558+44], %r11387;
	st.local.u32 	[%rd5558+48], %r11387;
	st.local.u32 	[%rd5558+52], %r11387;
	st.local.u32 	[%rd5558+56], %r11387;
	st.local.u32 	[%rd5558+60], %r11387;
	add.s32 	%r22149, %r22149, 16;
	setp.ne.s32 	%p5544, %r22149, %r22151;
	@%p5544 bra 	$L__BB3_5464;
$L__BB3_5465:
	setp.eq.s32 	%p5545, %r2531, 0;
	@%p5545 bra 	$L__BB3_5475;
	and.b32  	%r2536, %r2473, 7;
	setp.lt.u32 	%p5546, %r2531, 8;
	@%p5546 bra 	$L__BB3_5468;
	mul.wide.u32 	%rd5559, %r22151, 4;
	add.s64 	%rd5560, %rd30, %rd5559;
	mov.b32 	%r11388, 0;
	st.local.u32 	[%rd5560], %r11388;
	st.local.u32 	[%rd5560+4], %r11388;
	st.local.u32 	[%rd5560+8], %r11388;
	st.local.u32 	[%rd5560+12], %r11388;
	st.local.u32 	[%rd5560+16], %r11388;
	st.local.u32 	[%rd5560+20], %r11388;
	st.local.u32 	[%rd5560+24], %r11388;
	st.local.u32 	[%rd5560+28], %r11388;
	add.s32 	%r22151, %r22151, 8;
$L__BB3_5468:
	setp.eq.s32 	%p5547, %r2536, 0;
	@%p5547 bra 	$L__BB3_5475;
	and.b32  	%r2539, %r2473, 3;
	setp.lt.u32 	%p5548, %r2536, 4;
	@%p5548 bra 	$L__BB3_5471;
	mul.wide.u32 	%rd5561, %r22151, 4;
	add.s64 	%rd5562, %rd30, %rd5561;
	mov.b32 	%r11389, 0;
	st.local.u32 	[%rd5562], %r11389;
	st.local.u32 	[%rd5562+4], %r11389;
	st.local.u32 	[%rd5562+8], %r11389;
	st.local.u32 	[%rd5562+12], %r11389;
	add.s32 	%r22151, %r22151, 4;
$L__BB3_5471:
	setp.eq.s32 	%p5549, %r2539, 0;
	@%p5549 bra 	$L__BB3_5475;
	mul.wide.u32 	%rd5563, %r22151, 4;
	add.s64 	%rd797, %rd30, %rd5563;
	mov.b32 	%r11390, 0;
	st.local.u32 	[%rd797], %r11390;
	setp.eq.s32 	%p5550, %r2539, 1;
	@%p5550 bra 	$L__BB3_5475;
	mov.b32 	%r11391, 0;
	st.local.u32 	[%rd797+4], %r11391;
	setp.eq.s32 	%p5551, %r2539, 2;
	@%p5551 bra 	$L__BB3_5475;
	mov.b32 	%r11392, 0;
	st.local.u32 	[%rd797+8], %r11392;
$L__BB3_5475:
	@%p5500 bra 	$L__BB3_5489;
	and.b32  	%r2542, %r2475, 15;
	setp.lt.u32 	%p5553, %r2475, 16;
	mov.b32 	%r22155, 0;
	@%p5553 bra 	$L__BB3_5479;
	and.b32  	%r22155, %r2475, 2147483632;
	mov.b32 	%r22153, 0;
$L__BB3_5478:
	.pragma "nounroll";
	mul.wide.u32 	%rd5564, %r22153, 4;
	add.s64 	%rd5565, %rd31, %rd5564;
	mov.b32 	%r11395, 0;
	st.local.u32 	[%rd5565], %r11395;
	st.local.u32 	[%rd5565+4], %r11395;
	st.local.u32 	[%rd5565+8], %r11395;
	st.local.u32 	[%rd5565+12], %r11395;
	st.local.u32 	[%rd5565+16], %r11395;
	st.local.u32 	[%rd5565+20], %r11395;
	st.local.u32 	[%rd5565+24], %r11395;
	st.local.u32 	[%rd5565+28], %r11395;
	st.local.u32 	[%rd5565+32], %r11395;
	st.local.u32 	[%rd5565+36], %r11395;
	st.local.u32 	[%rd5565+40], %r11395;
	st.local.u32 	[%rd5565+44], %r11395;
	st.local.u32 	[%rd5565+48], %r11395;
	st.local.u32 	[%rd5565+52], %r11395;
	st.local.u32 	[%rd5565+56], %r11395;
	st.local.u32 	[%rd5565+60], %r11395;
	add.s32 	%r22153, %r22153, 16;
	setp.ne.s32 	%p5554, %r22153, %r22155;
	@%p5554 bra 	$L__BB3_5478;
$L__BB3_5479:
	setp.eq.s32 	%p5555, %r2542, 0;
	@%p5555 bra 	$L__BB3_5489;
	and.b32  	%r2547, %r2475, 7;
	setp.lt.u32 	%p5556, %r2542, 8;
	@%p5556 bra 	$L__BB3_5482;
	mul.wide.u32 	%rd5566, %r22155, 4;
	add.s64 	%rd5567, %rd31, %rd5566;
	mov.b32 	%r11396, 0;
	st.local.u32 	[%rd5567], %r11396;
	st.local.u32 	[%rd5567+4], %r11396;
	st.local.u32 	[%rd5567+8], %r11396;
	st.local.u32 	[%rd5567+12], %r11396;
	st.local.u32 	[%rd5567+16], %r11396;
	st.local.u32 	[%rd5567+20], %r11396;
	st.local.u32 	[%rd5567+24], %r11396;
	st.local.u32 	[%rd5567+28], %r11396;
	add.s32 	%r22155, %r22155, 8;
$L__BB3_5482:
	setp.eq.s32 	%p5557, %r2547, 0;
	@%p5557 bra 	$L__BB3_5489;
	and.b32  	%r2550, %r2475, 3;
	setp.lt.u32 	%p5558, %r2547, 4;
	@%p5558 bra 	$L__BB3_5485;
	mul.wide.u32 	%rd5568, %r22155, 4;
	add.s64 	%rd5569, %rd31, %rd5568;
	mov.b32 	%r11397, 0;
	st.local.u32 	[%rd5569], %r11397;
	st.local.u32 	[%rd5569+4], %r11397;
	st.local.u32 	[%rd5569+8], %r11397;
	st.local.u32 	[%rd5569+12], %r11397;
	add.s32 	%r22155, %r22155, 4;
$L__BB3_5485:
	setp.eq.s32 	%p5559, %r2550, 0;
	@%p5559 bra 	$L__BB3_5489;
	mul.wide.u32 	%rd5570, %r22155, 4;
	add.s64 	%rd798, %rd31, %rd5570;
	mov.b32 	%r11398, 0;
	st.local.u32 	[%rd798], %r11398;
	setp.eq.s32 	%p5560, %r2550, 1;
	@%p5560 bra 	$L__BB3_5489;
	mov.b32 	%r11399, 0;
	st.local.u32 	[%rd798+4], %r11399;
	setp.eq.s32 	%p5561, %r2550, 2;
	@%p5561 bra 	$L__BB3_5489;
	mov.b32 	%r11400, 0;
	st.local.u32 	[%rd798+8], %r11400;
$L__BB3_5489:
	add.s32 	%r11401, %r22327, -1;
	add.s32 	%r2553, %r22326, -1;
	mad.lo.s32 	%r2554, %r11401, %r2475, %r2553;
	mul.wide.s32 	%rd5571, %r2554, 8;
	add.s64 	%rd799, %rd28, %rd5571;
	ld.local.f64 	%fd13152, [%rd799];
	abs.f64 	%fd13153, %fd13152;
	setp.geu.f64 	%p5562, %fd13153, 0d41CDCD64FF800000;
	mov.f64 	%fd24264, 0d0000000000000000;
	@%p5562 bra 	$L__BB3_5537;
	mul.wide.u32 	%rd5572, %r22327, 4;
	add.s64 	%rd5573, %rd30, %rd5572;
	st.local.u32 	[%rd5573+-4], %r22326;
	mul.wide.s32 	%rd5574, %r2553, 4;
	add.s64 	%rd5575, %rd31, %rd5574;
	st.local.u32 	[%rd5575], %r22327;
$L__BB3_5491:
	cvt.s64.s32 	%rd5576, %r22327;
	add.s64 	%rd800, %rd32, %rd5576;
	ld.local.u8 	%rs340, [%rd800];
	cvt.u32.u16 	%r11402, %rs340;
	cvt.s32.s8 	%r11403, %r11402;
	cvt.u32.u16 	%r11404, %rs4640;
	cvt.s32.s8 	%r11405, %r11404;
	add.s32 	%r11406, %r11405, %r11403;
	setp.eq.s32 	%p5563, %r11406, 3;
	@%p5563 bra 	$L__BB3_5493;
	add.s32 	%r11407, %r22327, -1;
	mad.lo.s32 	%r11408, %r11407, %r2475, %r22326;
	add.s32 	%r11409, %r11408, -1;
	mul.wide.s32 	%rd5577, %r11409, 8;
	add.s64 	%rd5578, %rd29, %rd5577;
	mov.b64 	%rd5579, -4616189618054758400;
	st.local.u64 	[%rd5578], %rd5579;
	add.s64 	%rd5580, %rd28, %rd5577;
	mov.b64 	%rd5581, 9218868437227405312;
	st.local.u64 	[%rd5580], %rd5581;
	mov.f64 	%fd24262, 0dBFF0000000000000;
	mov.f64 	%fd24261, 0d7FF0000000000000;
	bra.uni 	$L__BB3_5504;
$L__BB3_5493:
	cvt.s32.s8 	%r11411, %r11402;
	mul.wide.s32 	%rd5582, %r11411, 5;
	cvt.u64.u16 	%rd5583, %rs4640;
	cvt.s64.s8 	%rd801, %rd5583;
	add.s64 	%rd802, %rd5582, %rd801;
	shl.b64 	%rd5584, %rd802, 3;
	add.s64 	%rd5585, %rd1, %rd5584;
	ld.global.f64 	%fd24262, [%rd5585+45440];
	cvt.s64.s32 	%rd5586, %r22326;
	add.s64 	%rd5587, %rd33, %rd5586;
	ld.local.u8 	%rs2556, [%rd800+-1];
	cvt.u64.u16 	%rd5588, %rs2556;
	cvt.s64.s8 	%rd803, %rd5588;
	ld.local.s8 	%rs2557, [%rd5587+-1];
	cvt.u32.u16 	%r11412, %rs2557;
	cvt.u32.u16 	%r11413, %rs4640;
	prmt.b32 	%r11414, %r11413, %r11412, 0x3340U;
	prmt.b32 	%r11415, %r11402, 0, 0x3340U;
	prmt.b32 	%r11416, %r11414, %r11415, 0x5410U;
	cvt.u32.u16 	%r11417, %rs2556;
	cvt.s32.s8 	%r11418, %r11417;
	mov.b32 	%r11419, 334205;
	dp4a.s32.u32 	%r11420, %r11416, %r11419, %r11418;
	mul.wide.s32 	%rd5589, %r11420, 8;
	add.s64 	%rd5590, %rd1, %rd5589;
	ld.global.f64 	%fd13156, [%rd5590+35440];
	add.f64 	%fd13157, %fd24262, %fd13156;
	ld.global.f64 	%fd24261, [%rd5585+45640];
	ld.global.f64 	%fd13158, [%rd5590+40440];
	add.f64 	%fd13159, %fd24261, %fd13158;
	abs.f64 	%fd13160, %fd13159;
	setp.gt.f64 	%p5564, %fd13160, 0d41CDCD64FF800000;
	selp.f64 	%fd3255, 0dBFF0000000000000, %fd13157, %p5564;
	selp.f64 	%fd3256, 0d7FF0000000000000, %fd13159, %p5564;
	cvt.s16.s8 	%rs2558, %rs4640;
	mov.b32 	%r11421, {%rs2558, %rs2557};
	mov.b32 	%r11422, 1305;
	dp2a.lo.s32.u32 	%r11423, %r11421, %r11422, %r11411;
	mul.wide.s32 	%rd5591, %r11423, 8;
	add.s64 	%rd804, %rd1, %rd5591;
	ld.global.f64 	%fd3257, [%rd804+21000];
	abs.f64 	%fd13161, %fd3257;
	setp.geu.f64 	%p5565, %fd13161, 0d41CDCD64FF800000;
	@%p5565 bra 	$L__BB3_5497;
	mad.lo.s64 	%rd5595, %rd801, 24, %rd802;
	add.s64 	%rd5596, %rd5595, %rd803;
	shl.b64 	%rd5597, %rd5596, 3;
	add.s64 	%rd805, %rd1, %rd5597;
	ld.global.f64 	%fd3258, [%rd805+23000];
	abs.f64 	%fd13176, %fd3258;
	setp.lt.f64 	%p5570, %fd13176, 0d41CDCD64FF800000;
	@%p5570 bra 	$L__BB3_5500;
	ld.global.f64 	%fd13177, [%rd804+20000];
	add.f64 	%fd13178, %fd24262, %fd13177;
	add.f64 	%fd13179, %fd24261, %fd3257;
	abs.f64 	%fd13180, %fd13179;
	setp.gt.f64 	%p5571, %fd13180, 0d41CDCD64FF800000;
	selp.f64 	%fd24258, 0dBFF0000000000000, %fd13178, %p5571;
	selp.f64 	%fd24259, 0d7FF0000000000000, %fd13179, %p5571;
	add.f64 	%fd13181, %fd24259, 0d4069000000000000;
	add.f64 	%fd13182, %fd24258, 0dC016CCCCCCCCCCCD;
	add.f64 	%fd13183, %fd3058, %fd13182;
	div.rn.f64 	%fd24260, %fd13181, %fd13183;
	abs.f64 	%fd13184, %fd3256;
	setp.geu.f64 	%p5572, %fd13184, 0d41CDCD64FF800000;
	@%p5572 bra 	$L__BB3_5502;
	add.f64 	%fd13185, %fd3256, 0d4069000000000000;
	add.f64 	%fd13186, %fd3255, 0dC016CCCCCCCCCCCD;
	add.f64 	%fd13187, %fd3058, %fd13186;
	div.rn.f64 	%fd13188, %fd13185, %fd13187;
	setp.lt.f64 	%p5573, %fd13188, %fd24260;
	selp.f64 	%fd24258, %fd24258, %fd3255, %p5573;
	selp.f64 	%fd24259, %fd24259, %fd3256, %p5573;
	selp.f64 	%fd24260, %fd24260, %fd13188, %p5573;
	bra.uni 	$L__BB3_5502;
$L__BB3_5497:
	mad.lo.s64 	%rd5592, %rd801, 24, %rd802;
	add.s64 	%rd5593, %rd5592, %rd803;
	shl.b64 	%rd5594, %rd5593, 3;
	add.s64 	%rd806, %rd1, %rd5594;
	ld.global.f64 	%fd3259, [%rd806+23000];
	abs.f64 	%fd13163, %fd3259;
	setp.geu.f64 	%p5566, %fd13163, 0d41CDCD64FF800000;
	mov.f64 	%fd24258, %fd3255;
	mov.f64 	%fd24259, %fd3256;
	@%p5566 bra 	$L__BB3_5502;
	ld.global.f64 	%fd13164, [%rd806+22000];
	add.f64 	%fd13165, %fd24262, %fd13164;
	add.f64 	%fd13166, %fd24261, %fd3259;
	abs.f64 	%fd13167, %fd13166;
	setp.gt.f64 	%p5567, %fd13167, 0d41CDCD64FF800000;
	selp.f64 	%fd24258, 0dBFF0000000000000, %fd13165, %p5567;
	selp.f64 	%fd24259, 0d7FF0000000000000, %fd13166, %p5567;
	add.f64 	%fd13168, %fd24259, 0d4069000000000000;
	add.f64 	%fd13169, %fd24258, 0dC016CCCCCCCCCCCD;
	add.f64 	%fd13170, %fd3058, %fd13169;
	div.rn.f64 	%fd24260, %fd13168, %fd13170;
	abs.f64 	%fd13171, %fd3256;
	setp.geu.f64 	%p5568, %fd13171, 0d41CDCD64FF800000;
	@%p5568 bra 	$L__BB3_5502;
	add.f64 	%fd13172, %fd3256, 0d4069000000000000;
	add.f64 	%fd13173, %fd3255, 0dC016CCCCCCCCCCCD;
	add.f64 	%fd13174, %fd3058, %fd13173;
	div.rn.f64 	%fd13175, %fd13172, %fd13174;
	setp.lt.f64 	%p5569, %fd13175, %fd24260;
	selp.f64 	%fd24258, %fd24258, %fd3255, %p5569;
	selp.f64 	%fd24259, %fd24259, %fd3256, %p5569;
	selp.f64 	%fd24260, %fd24260, %fd13175, %p5569;
	bra.uni 	$L__BB3_5502;
$L__BB3_5500:
	ld.global.f64 	%fd13189, [%rd804+20000];
	add.f64 	%fd13190, %fd24262, %fd13189;
	ld.global.f64 	%fd13191, [%rd805+22000];
	add.f64 	%fd13192, %fd13190, %fd13191;
	add.f64 	%fd13193, %fd24261, %fd3257;
	add.f64 	%fd13194, %fd13193, %fd3258;
	abs.f64 	%fd13195, %fd13194;
	setp.gt.f64 	%p5574, %fd13195, 0d41CDCD64FF800000;
	selp.f64 	%fd24258, 0dBFF0000000000000, %fd13192, %p5574;
	selp.f64 	%fd24259, 0d7FF0000000000000, %fd13194, %p5574;
	add.f64 	%fd13196, %fd24259, 0d4069000000000000;
	add.f64 	%fd13197, %fd24258, 0dC016CCCCCCCCCCCD;
	add.f64 	%fd13198, %fd3058, %fd13197;
	div.rn.f64 	%fd24260, %fd13196, %fd13198;
	abs.f64 	%fd13199, %fd3256;
	setp.geu.f64 	%p5575, %fd13199, 0d41CDCD64FF800000;
	@%p5575 bra 	$L__BB3_5502;
	add.f64 	%fd13200, %fd3256, 0d4069000000000000;
	add.f64 	%fd13201, %fd3255, 0dC016CCCCCCCCCCCD;
	add.f64 	%fd13202, %fd3058, %fd13201;
	div.rn.f64 	%fd13203, %fd13200, %fd13202;
	setp.lt.f64 	%p5576, %fd13203, %fd24260;
	selp.f64 	%fd24258, %fd24258, %fd3255, %p5576;
	selp.f64 	%fd24259, %fd24259, %fd3256, %p5576;
	selp.f64 	%fd24260, %fd24260, %fd13203, %p5576;
$L__BB3_5502:
	add.f64 	%fd13204, %fd24262, 0dC016CCCCCCCCCCCD;
	add.f64 	%fd3281, %fd3058, %fd13204;
	abs.f64 	%fd13205, %fd24259;
	setp.geu.f64 	%p5577, %fd13205, 0d41CDCD64FF800000;
	@%p5577 bra 	$L__BB3_5504;
	add.f64 	%fd13206, %fd24261, 0d4069000000000000;
	div.rn.f64 	%fd13207, %fd13206, %fd3281;
	setp.lt.f64 	%p5578, %fd24260, %fd13207;
	selp.f64 	%fd24261, %fd24261, %fd24259, %p5578;
	selp.f64 	%fd24262, %fd24262, %fd24258, %p5578;
$L__BB3_5504:
	add.s32 	%r2557, %r22327, -1;
	mul.lo.s32 	%r2558, %r2557, %r2475;
	add.s32 	%r2559, %r22326, -1;
	add.s32 	%r2560, %r2559, %r2558;
	mul.wide.s32 	%rd5598, %r2560, 8;
	add.s64 	%rd5599, %rd29, %rd5598;
	ld.local.f64 	%fd3286, [%rd5599];
	abs.f64 	%fd3287, %fd3286;
	abs.f64 	%fd13208, %fd24262;
	max.f64 	%fd13210, %fd3287, %fd13208;
	setp.gt.f64 	%p5579, %fd13210, 0d41CDCD64FF800000;
	sub.f64 	%fd13211, %fd3286, %fd24262;
	abs.f64 	%fd13212, %fd13211;
	setp.geu.f64 	%p5580, %fd13212, 0d3EE4F8B588E368F1;
	or.pred  	%p5581, %p5579, %p5580;
	@%p5581 bra 	$L__BB3_6334;
	mul.wide.s32 	%rd5600, %r2560, 8;
	add.s64 	%rd5601, %rd28, %rd5600;
	ld.local.f64 	%fd13214, [%rd5601];
	abs.f64 	%fd13215, %fd13214;
	abs.f64 	%fd13216, %fd24261;
	max.f64 	%fd13218, %fd13215, %fd13216;
	setp.gt.f64 	%p5582, %fd13218, 0d41CDCD64FF800000;
	sub.f64 	%fd13219, %fd13214, %fd24261;
	abs.f64 	%fd13220, %fd13219;
	setp.geu.f64 	%p5583, %fd13220, 0d3EE4F8B588E368F1;
	or.pred  	%p5584, %p5582, %p5583;
	@%p5584 bra 	$L__BB3_6334;
	ld.local.f64 	%fd13223, [%rd799];
	add.f64 	%fd3288, %fd24256, %fd13223;
	mul.wide.s32 	%rd5602, %r2554, 8;
	add.s64 	%rd5603, %rd29, %rd5602;
	ld.local.f64 	%fd13224, [%rd5603];
	add.f64 	%fd3289, %fd24257, %fd13224;
	mov.f64 	%fd24263, 0d3FE0000000000000;
	@%p5524 bra 	$L__BB3_5536;
	mov.b32 	%r22182, 0;
	@%p5542 bra 	$L__BB3_5521;
	and.b32  	%r2561, %r2473, 15;
	setp.lt.u32 	%p5587, %r2473, 16;
	mov.b32 	%r22182, 0;
	mov.u32 	%r22166, %r22182;
	@%p5587 bra 	$L__BB3_5511;
	and.b32  	%r22166, %r2473, 2147483632;
	mov.b32 	%r22182, 0;
	mov.u32 	%r22160, %r22182;
$L__BB3_5510:
	.pragma "nounroll";
	mul.wide.u32 	%rd5604, %r22160, 4;
	add.s64 	%rd5605, %rd30, %rd5604;
	ld.local.u32 	%r11428, [%rd5605];
	setp.gt.s32 	%p5588, %r11428, 0;
	selp.u32 	%r11429, 1, 0, %p5588;
	add.s32 	%r11430, %r22182, %r11429;
	ld.local.u32 	%r11431, [%rd5605+4];
	setp.gt.s32 	%p5589, %r11431, 0;
	selp.u32 	%r11432, 1, 0, %p5589;
	add.s32 	%r11433, %r11430, %r11432;
	ld.local.u32 	%r11434, [%rd5605+8];
	setp.gt.s32 	%p5590, %r11434, 0;
	selp.u32 	%r11435, 1, 0, %p5590;
	add.s32 	%r11436, %r11433, %r11435;
	ld.local.u32 	%r11437, [%rd5605+12];
	setp.gt.s32 	%p5591, %r11437, 0;
	selp.u32 	%r11438, 1, 0, %p5591;
	add.s32 	%r11439, %r11436, %r11438;
	ld.local.u32 	%r11440, [%rd5605+16];
	setp.gt.s32 	%p5592, %r11440, 0;
	selp.u32 	%r11441, 1, 0, %p5592;
	add.s32 	%r11442, %r11439, %r11441;
	ld.local.u32 	%r11443, [%rd5605+20];
	setp.gt.s32 	%p5593, %r11443, 0;
	selp.u32 	%r11444, 1, 0, %p5593;
	add.s32 	%r11445, %r11442, %r11444;
	ld.local.u32 	%r11446, [%rd5605+24];
	setp.gt.s32 	%p5594, %r11446, 0;
	selp.u32 	%r11447, 1, 0, %p5594;
	add.s32 	%r11448, %r11445, %r11447;
	ld.local.u32 	%r11449, [%rd5605+28];
	setp.gt.s32 	%p5595, %r11449, 0;
	selp.u32 	%r11450, 1, 0, %p5595;
	add.s32 	%r11451, %r11448, %r11450;
	ld.local.u32 	%r11452, [%rd5605+32];
	setp.gt.s32 	%p5596, %r11452, 0;
	selp.u32 	%r11453, 1, 0, %p5596;
	add.s32 	%r11454, %r11451, %r11453;
	ld.local.u32 	%r11455, [%rd5605+36];
	setp.gt.s32 	%p5597, %r11455, 0;
	selp.u32 	%r11456, 1, 0, %p5597;
	add.s32 	%r11457, %r11454, %r11456;
	ld.local.u32 	%r11458, [%rd5605+40];
	setp.gt.s32 	%p5598, %r11458, 0;
	selp.u32 	%r11459, 1, 0, %p5598;
	add.s32 	%r11460, %r11457, %r11459;
	ld.local.u32 	%r11461, [%rd5605+44];
	setp.gt.s32 	%p5599, %r11461, 0;
	selp.u32 	%r11462, 1, 0, %p5599;
	add.s32 	%r11463, %r11460, %r11462;
	ld.local.u32 	%r11464, [%rd5605+48];
	setp.gt.s32 	%p5600, %r11464, 0;
	selp.u32 	%r11465, 1, 0, %p5600;
	add.s32 	%r11466, %r11463, %r11465;
	ld.local.u32 	%r11467, [%rd5605+52];
	setp.gt.s32 	%p5601, %r11467, 0;
	selp.u32 	%r11468, 1, 0, %p5601;
	add.s32 	%r11469, %r11466, %r11468;
	ld.local.u32 	%r11470, [%rd5605+56];
	setp.gt.s32 	%p5602, %r11470, 0;
	selp.u32 	%r11471, 1, 0, %p5602;
	add.s32 	%r11472, %r11469, %r11471;
	ld.local.u32 	%r11473, [%rd5605+60];
	setp.gt.s32 	%p5603, %r11473, 0;
	selp.u32 	%r11474, 1, 0, %p5603;
	add.s32 	%r22182, %r11472, %r11474;
	add.s32 	%r22160, %r22160, 16;
	setp.ne.s32 	%p5604, %r22160, %r22166;
	@%p5604 bra 	$L__BB3_5510;
$L__BB3_5511:
	setp.eq.s32 	%p5605, %r2561, 0;
	@%p5605 bra 	$L__BB3_5521;
	and.b32  	%r2570, %r2473, 7;
	setp.lt.u32 	%p5606, %r2561, 8;
	@%p5606 bra 	$L__BB3_5514;
	mul.wide.u32 	%rd5606, %r22166, 4;
	add.s64 	%rd5607, %rd30, %rd5606;
	ld.local.u32 	%r11476, [%rd5607];
	setp.gt.s32 	%p5607, %r11476, 0;
	selp.u32 	%r11477, 1, 0, %p5607;
	add.s32 	%r11478, %r22182, %r11477;
	ld.local.u32 	%r11479, [%rd5607+4];
	setp.gt.s32 	%p5608, %r11479, 0;
	selp.u32 	%r11480, 1, 0, %p5608;
	add.s32 	%r11481, %r11478, %r11480;
	ld.local.u32 	%r11482, [%rd5607+8];
	setp.gt.s32 	%p5609, %r11482, 0;
	selp.u32 	%r11483, 1, 0, %p5609;
	add.s32 	%r11484, %r11481, %r11483;
	ld.local.u32 	%r11485, [%rd5607+12];
	setp.gt.s32 	%p5610, %r11485, 0;
	selp.u32 	%r11486, 1, 0, %p5610;
	add.s32 	%r11487, %r11484, %r11486;
	ld.local.u32 	%r11488, [%rd5607+16];
	setp.gt.s32 	%p5611, %r11488, 0;
	selp.u32 	%r11489, 1, 0, %p5611;
	add.s32 	%r11490, %r11487, %r11489;
	ld.local.u32 	%r11491, [%rd5607+20];
	setp.gt.s32 	%p5612, %r11491, 0;
	selp.u32 	%r11492, 1, 0, %p5612;
	add.s32 	%r11493, %r11490, %r11492;
	ld.local.u32 	%r11494, [%rd5607+24];
	setp.gt.s32 	%p5613, %r11494, 0;
	selp.u32 	%r11495, 1, 0, %p5613;
	add.s32 	%r11496, %r11493, %r11495;
	ld.local.u32 	%r11497, [%rd5607+28];
	setp.gt.s32 	%p5614, %r11497, 0;
	selp.u32 	%r11498, 1, 0, %p5614;
	add.s32 	%r22182, %r11496, %r11498;
	add.s32 	%r22166, %r22166, 8;
$L__BB3_5514:
	setp.eq.s32 	%p5615, %r2570, 0;
	@%p5615 bra 	$L__BB3_5521;
	and.b32  	%r2576, %r2473, 3;
	setp.lt.u32 	%p5616, %r2570, 4;
	@%p5616 bra 	$L__BB3_5517;
	mul.wide.u32 	%rd5608, %r22166, 4;
	add.s64 	%rd5609, %rd30, %rd5608;
	ld.local.u32 	%r11500, [%rd5609];
	setp.gt.s32 	%p5617, %r11500, 0;
	selp.u32 	%r11501, 1, 0, %p5617;
	add.s32 	%r11502, %r22182, %r11501;
	ld.local.u32 	%r11503, [%rd5609+4];
	setp.gt.s32 	%p5618, %r11503, 0;
	selp.u32 	%r11504, 1, 0, %p5618;
	add.s32 	%r11505, %r11502, %r11504;
	ld.local.u32 	%r11506, [%rd5609+8];
	setp.gt.s32 	%p5619, %r11506, 0;
	selp.u32 	%r11507, 1, 0, %p5619;
	add.s32 	%r11508, %r11505, %r11507;
	ld.local.u32 	%r11509, [%rd5609+12];
	setp.gt.s32 	%p5620, %r11509, 0;
	selp.u32 	%r11510, 1, 0, %p5620;
	add.s32 	%r22182, %r11508, %r11510;
	add.s32 	%r22166, %r22166, 4;
$L__BB3_5517:
	setp.eq.s32 	%p5621, %r2576, 0;
	@%p5621 bra 	$L__BB3_5521;
	mul.wide.u32 	%rd5610, %r22166, 4;
	add.s64 	%rd807, %rd30, %rd5610;
	ld.local.u32 	%r11511, [%rd807];
	setp.gt.s32 	%p5622, %r11511, 0;
	selp.u32 	%r11512, 1, 0, %p5622;
	add.s32 	%r22182, %r22182, %r11512;
	setp.eq.s32 	%p5623, %r2576, 1;
	@%p5623 bra 	$L__BB3_5521;
	ld.local.u32 	%r11513, [%rd807+4];
	setp.gt.s32 	%p5624, %r11513, 0;
	selp.u32 	%r11514, 1, 0, %p5624;
	add.s32 	%r22182, %r22182, %r11514;
	setp.eq.s32 	%p5625, %r2576, 2;
	@%p5625 bra 	$L__BB3_5521;
	ld.local.u32 	%r11515, [%rd807+8];
	setp.gt.s32 	%p5626, %r11515, 0;
	selp.u32 	%r11516, 1, 0, %p5626;
	add.s32 	%r22182, %r22182, %r11516;
$L__BB3_5521:
	setp.eq.s32 	%p5627, %r2475, 0;
	@%p5627 bra 	$L__BB3_5535;
	and.b32  	%r2586, %r2475, 15;
	setp.lt.u32 	%p5628, %r2475, 16;
	mov.b32 	%r22178, 0;
	@%p5628 bra 	$L__BB3_5525;
	and.b32  	%r22178, %r2475, 2147483632;
	mov.b32 	%r22172, 0;
$L__BB3_5524:
	.pragma "nounroll";
	mul.wide.u32 	%rd5611, %r22172, 4;
	add.s64 	%rd5612, %rd31, %rd5611;
	ld.local.u32 	%r11520, [%rd5612];
	setp.gt.s32 	%p5629, %r11520, 0;
	selp.u32 	%r11521, 1, 0, %p5629;
	add.s32 	%r11522, %r22182, %r11521;
	ld.local.u32 	%r11523, [%rd5612+4];
	setp.gt.s32 	%p5630, %r11523, 0;
	selp.u32 	%r11524, 1, 0, %p5630;
	add.s32 	%r11525, %r11522, %r11524;
	ld.local.u32 	%r11526, [%rd5612+8];
	setp.gt.s32 	%p5631, %r11526, 0;
	selp.u32 	%r11527, 1, 0, %p5631;
	add.s32 	%r11528, %r11525, %r11527;
	ld.local.u32 	%r11529, [%rd5612+12];
	setp.gt.s32 	%p5632, %r11529, 0;
	selp.u32 	%r11530, 1, 0, %p5632;
	add.s32 	%r11531, %r11528, %r11530;
	ld.local.u32 	%r11532, [%rd5612+16];
	setp.gt.s32 	%p5633, %r11532, 0;
	selp.u32 	%r11533, 1, 0, %p5633;
	add.s32 	%r11534, %r11531, %r11533;
	ld.local.u32 	%r11535, [%rd5612+20];
	setp.gt.s32 	%p5634, %r11535, 0;
	selp.u32 	%r11536, 1, 0, %p5634;
	add.s32 	%r11537, %r11534, %r11536;
	ld.local.u32 	%r11538, [%rd5612+24];
	setp.gt.s32 	%p5635, %r11538, 0;
	selp.u32 	%r11539, 1, 0, %p5635;
	add.s32 	%r11540, %r11537, %r11539;
	ld.local.u32 	%r11541, [%rd5612+28];
	setp.gt.s32 	%p5636, %r11541, 0;
	selp.u32 	%r11542, 1, 0, %p5636;
	add.s32 	%r11543, %r11540, %r11542;
	ld.local.u32 	%r11544, [%rd5612+32];
	setp.gt.s32 	%p5637, %r11544, 0;
	selp.u32 	%r11545, 1, 0, %p5637;
	add.s32 	%r11546, %r11543, %r11545;
	ld.local.u32 	%r11547, [%rd5612+36];
	setp.gt.s32 	%p5638, %r11547, 0;
	selp.u32 	%r11548, 1, 0, %p5638;
	add.s32 	%r11549, %r11546, %r11548;
	ld.local.u32 	%r11550, [%rd5612+40];
	setp.gt.s32 	%p5639, %r11550, 0;
	selp.u32 	%r11551, 1, 0, %p5639;
	add.s32 	%r11552, %r11549, %r11551;
	ld.local.u32 	%r11553, [%rd5612+44];
	setp.gt.s32 	%p5640, %r11553, 0;
	selp.u32 	%r11554, 1, 0, %p5640;
	add.s32 	%r11555, %r11552, %r11554;
	ld.local.u32 	%r11556, [%rd5612+48];
	setp.gt.s32 	%p5641, %r11556, 0;
	selp.u32 	%r11557, 1, 0, %p5641;
	add.s32 	%r11558, %r11555, %r11557;
	ld.local.u32 	%r11559, [%rd5612+52];
	setp.gt.s32 	%p5642, %r11559, 0;
	selp.u32 	%r11560, 1, 0, %p5642;
	add.s32 	%r11561, %r11558, %r11560;
	ld.local.u32 	%r11562, [%rd5612+56];
	setp.gt.s32 	%p5643, %r11562, 0;
	selp.u32 	%r11563, 1, 0, %p5643;
	add.s32 	%r11564, %r11561, %r11563;
	ld.local.u32 	%r11565, [%rd5612+60];
	setp.gt.s32 	%p5644, %r11565, 0;
	selp.u32 	%r11566, 1, 0, %p5644;
	add.s32 	%r22182, %r11564, %r11566;
	add.s32 	%r22172, %r22172, 16;
	setp.ne.s32 	%p5645, %r22172, %r22178;
	@%p5645 bra 	$L__BB3_5524;
$L__BB3_5525:
	setp.eq.s32 	%p5646, %r2586, 0;
	@%p5646 bra 	$L__BB3_5535;
	and.b32  	%r2595, %r2475, 7;
	setp.lt.u32 	%p5647, %r2586, 8;
	@%p5647 bra 	$L__BB3_5528;
	mul.wide.u32 	%rd5613, %r22178, 4;
	add.s64 	%rd5614, %rd31, %rd5613;
	ld.local.u32 	%r11568, [%rd5614];
	setp.gt.s32 	%p5648, %r11568, 0;
	selp.u32 	%r11569, 1, 0, %p5648;
	add.s32 	%r11570, %r22182, %r11569;
	ld.local.u32 	%r11571, [%rd5614+4];
	setp.gt.s32 	%p5649, %r11571, 0;
	selp.u32 	%r11572, 1, 0, %p5649;
	add.s32 	%r11573, %r11570, %r11572;
	ld.local.u32 	%r11574, [%rd5614+8];
	setp.gt.s32 	%p5650, %r11574, 0;
	selp.u32 	%r11575, 1, 0, %p5650;
	add.s32 	%r11576, %r11573, %r11575;
	ld.local.u32 	%r11577, [%rd5614+12];
	setp.gt.s32 	%p5651, %r11577, 0;
	selp.u32 	%r11578, 1, 0, %p5651;
	add.s32 	%r11579, %r11576, %r11578;
	ld.local.u32 	%r11580, [%rd5614+16];
	setp.gt.s32 	%p5652, %r11580, 0;
	selp.u32 	%r11581, 1, 0, %p5652;
	add.s32 	%r11582, %r11579, %r11581;
	ld.local.u32 	%r11583, [%rd5614+20];
	setp.gt.s32 	%p5653, %r11583, 0;
	selp.u32 	%r11584, 1, 0, %p5653;
	add.s32 	%r11585, %r11582, %r11584;
	ld.local.u32 	%r11586, [%rd5614+24];
	setp.gt.s32 	%p5654, %r11586, 0;
	selp.u32 	%r11587, 1, 0, %p5654;
	add.s32 	%r11588, %r11585, %r11587;
	ld.local.u32 	%r11589, [%rd5614+28];
	setp.gt.s32 	%p5655, %r11589, 0;
	selp.u32 	%r11590, 1, 0, %p5655;
	add.s32 	%r22182, %r11588, %r11590;
	add.s32 	%r22178, %r22178, 8;
$L__BB3_5528:
	setp.eq.s32 	%p5656, %r2595, 0;
	@%p5656 bra 	$L__BB3_5535;
	and.b32  	%r2601, %r2475, 3;
	setp.lt.u32 	%p5657, %r2595, 4;
	@%p5657 bra 	$L__BB3_5531;
	mul.wide.u32 	%rd5615, %r22178, 4;
	add.s64 	%rd5616, %rd31, %rd5615;
	ld.local.u32 	%r11592, [%rd5616];
	setp.gt.s32 	%p5658, %r11592, 0;
	selp.u32 	%r11593, 1, 0, %p5658;
	add.s32 	%r11594, %r22182, %r11593;
	ld.local.u32 	%r11595, [%rd5616+4];
	setp.gt.s32 	%p5659, %r11595, 0;
	selp.u32 	%r11596, 1, 0, %p5659;
	add.s32 	%r11597, %r11594, %r11596;
	ld.local.u32 	%r11598, [%rd5616+8];
	setp.gt.s32 	%p5660, %r11598, 0;
	selp.u32 	%r11599, 1, 0, %p5660;
	add.s32 	%r11600, %r11597, %r11599;
	ld.local.u32 	%r11601, [%rd5616+12];
	setp.gt.s32 	%p5661, %r11601, 0;
	selp.u32 	%r11602, 1, 0, %p5661;
	add.s32 	%r22182, %r11600, %r11602;
	add.s32 	%r22178, %r22178, 4;
$L__BB3_5531:
	setp.eq.s32 	%p5662, %r2601, 0;
	@%p5662 bra 	$L__BB3_5535;
	mul.wide.u32 	%rd5617, %r22178, 4;
	add.s64 	%rd808, %rd31, %rd5617;
	ld.local.u32 	%r11603, [%rd808];
	setp.gt.s32 	%p5663, %r11603, 0;
	selp.u32 	%r11604, 1, 0, %p5663;
	add.s32 	%r22182, %r22182, %r11604;
	setp.eq.s32 	%p5664, %r2601, 1;
	@%p5664 bra 	$L__BB3_5535;
	ld.local.u32 	%r11605, [%rd808+4];
	setp.gt.s32 	%p5665, %r11605, 0;
	selp.u32 	%r11606, 1, 0, %p5665;
	add.s32 	%r22182, %r22182, %r11606;
	setp.eq.s32 	%p5666, %r2601, 2;
	@%p5666 bra 	$L__BB3_5535;
	ld.local.u32 	%r11607, [%rd808+8];
	setp.gt.s32 	%p5667, %r11607, 0;
	selp.u32 	%r11608, 1, 0, %p5667;
	add.s32 	%r22182, %r22182, %r11608;
$L__BB3_5535:
	shr.u32 	%r11609, %r22182, 1;
	add.s32 	%r11610, %r11609, -1;
	cvt.rn.f64.s32 	%fd13225, %r11610;
	add.f64 	%fd13226, %fd3289, 0dC016CCCCCCCCCCCD;
	fma.rn.f64 	%fd13227, %fd13225, 0dBFE0A2B1704FF434, %fd13226;
	add.f64 	%fd13228, %fd3058, %fd13227;
	add.f64 	%fd13229, %fd3288, 0d4069000000000000;
	div.rn.f64 	%fd13230, %fd13229, %fd13228;
	add.f64 	%fd13231, %fd13230, 0dC071126666666666;
	fma.rn.f64 	%fd24263, %fd13231, 0d4059000000000000, 0d3FE0000000000000;
$L__BB3_5536:
	cvt.rzi.s32.f64 	%r11611, %fd24263;
	cvt.rn.f64.s32 	%fd13232, %r11611;
	div.rn.f64 	%fd24264, %fd13232, 0d4059000000000000;
$L__BB3_5537:
	setp.gt.f64 	%p5668, %fd24264, %fd10;
	@%p5668 bra 	$L__BB3_4335;
	mul.wide.u32 	%rd5618, %r370, 8;
	add.s64 	%rd5619, %rd20, %rd5618;
	ld.local.u64 	%rd809, [%rd5619+24];
	ld.local.u64 	%rd810, [%rd5619];
	mov.b32 	%r22183, 0;
$L__BB3_5539:
	mov.u32 	%r2611, %r22183;
	cvt.u64.u32 	%rd5620, %r2611;
	add.s64 	%rd5621, %rd809, %rd5620;
	ld.u8 	%rs2559, [%rd5621];
	setp.ne.s16 	%p5669, %rs2559, 0;
	add.s32 	%r22183, %r2611, 1;
	@%p5669 bra 	$L__BB3_5539;
	and.b32  	%r11613, %r2611, 1;
	setp.eq.b32 	%p5670, %r11613, 1;
	@%p5670 bra 	$L__BB3_5563;
	setp.eq.s32 	%p5671, %r2611, 0;
	@%p5671 bra 	$L__BB3_5551;
	add.s32 	%r2613, %r2611, -2;
	shr.u32 	%r11615, %r2611, 1;
	max.u32 	%r2614, %r11615, 1;
	mov.b32 	%r22184, 0;
	mov.u32 	%r22185, %r22184;
$L__BB3_5543:
	add.s32 	%r2617, %r22185, 1;
	cvt.u64.u32 	%rd5622, %r22185;
	add.s64 	%rd5623, %rd809, %rd5622;
	ld.u8 	%rs341, [%rd5623+1];
	setp.ne.s16 	%p5672, %rs341, 65;
	add.s32 	%r11616, %r2613, %r22184;
	cvt.s64.s32 	%rd5624, %r11616;
	add.s64 	%rd5625, %rd809, %rd5624;
	ld.u8 	%rs342, [%rd5625];
	@%p5672 bra 	$L__BB3_5545;
	setp.ne.s16 	%p5673, %rs342, 84;
	@%p5673 bra 	$L__BB3_5563;
$L__BB3_5545:
	setp.ne.s16 	%p5674, %rs341, 84;
	@%p5674 bra 	$L__BB3_5547;
	setp.ne.s16 	%p5675, %rs342, 65;
	@%p5675 bra 	$L__BB3_5563;
$L__BB3_5547:
	setp.eq.s16 	%p5676, %rs341, 84;
	setp.eq.s16 	%p5677, %rs341, 65;
	setp.ne.s16 	%p5678, %rs342, 65;
	or.pred  	%p5679, %p5678, %p5676;
	setp.ne.s16 	%p5680, %rs342, 84;
	or.pred  	%p5681, %p5680, %p5677;
	and.pred  	%p5682, %p5679, %p5681;
	not.pred 	%p5683, %p5682;
	@%p5683 bra 	$L__BB3_5563;
	setp.eq.s16 	%p5684, %rs341, 67;
	setp.ne.s16 	%p5685, %rs342, 71;
	and.pred  	%p5686, %p5685, %p5684;
	@%p5686 bra 	$L__BB3_5563;
	setp.eq.s16 	%p5689, %rs341, 71;
	setp.ne.s16 	%p5690, %rs342, 67;
	xor.pred  	%p5691, %p5689, %p5690;
	or.pred  	%p5692, %p5685, %p5684;
	and.pred  	%p5693, %p5691, %p5692;
	not.pred 	%p5694, %p5693;
	@%p5694 bra 	$L__BB3_5563;
	not.b32 	%r22184, %r22185;
	setp.ne.s32 	%p5695, %r2617, %r2614;
	mov.u32 	%r22185, %r2617;
	@%p5695 bra 	$L__BB3_5543;
$L__BB3_5551:
	mov.b32 	%r22186, 0;
$L__BB3_5552:
	mov.u32 	%r2619, %r22186;
	cvt.u64.u32 	%rd5626, %r2619;
	add.s64 	%rd5627, %rd810, %rd5626;
	ld.u8 	%rs2565, [%rd5627];
	setp.ne.s16 	%p5696, %rs2565, 0;
	add.s32 	%r22186, %r2619, 1;
	@%p5696 bra 	$L__BB3_5552;
	and.b32  	%r11618, %r2619, 1;
	setp.eq.b32 	%p5697, %r11618, 1;
	@%p5697 bra 	$L__BB3_5563;
	setp.eq.s32 	%p5698, %r2619, 0;
	@%p5698 bra 	$L__BB3_5566;
	add.s32 	%r2621, %r2619, -2;
	shr.u32 	%r11620, %r2619, 1;
	max.u32 	%r2622, %r11620, 1;
	mov.b32 	%r22187, 0;
	mov.u32 	%r22188, %r22187;
$L__BB3_5556:
	add.s32 	%r2625, %r22188, 1;
	cvt.u64.u32 	%rd5628, %r22188;
	add.s64 	%rd5629, %rd810, %rd5628;
	ld.u8 	%rs343, [%rd5629+1];
	setp.ne.s16 	%p5699, %rs343, 65;
	add.s32 	%r11621, %r2621, %r22187;
	cvt.s64.s32 	%rd5630, %r11621;
	add.s64 	%rd5631, %rd810, %rd5630;
	ld.u8 	%rs344, [%rd5631];
	@%p5699 bra 	$L__BB3_5558;
	setp.ne.s16 	%p5700, %rs344, 84;
	@%p5700 bra 	$L__BB3_5563;
$L__BB3_5558:
	setp.ne.s16 	%p5701, %rs343, 84;
	@%p5701 bra 	$L__BB3_5560;
	setp.ne.s16 	%p5702, %rs344, 65;
	@%p5702 bra 	$L__BB3_5563;
$L__BB3_5560:
	setp.eq.s16 	%p5703, %rs343, 84;
	setp.eq.s16 	%p5704, %rs343, 65;
	setp.ne.s16 	%p5705, %rs344, 65;
	or.pred  	%p5706, %p5705, %p5703;
	setp.ne.s16 	%p5707, %rs344, 84;
	or.pred  	%p5708, %p5707, %p5704;
	and.pred  	%p5709, %p5706, %p5708;
	not.pred 	%p5710, %p5709;
	@%p5710 bra 	$L__BB3_5563;
	setp.eq.s16 	%p5711, %rs343, 67;
	setp.ne.s16 	%p5712, %rs344, 71;
	and.pred  	%p5713, %p5712, %p5711;
	@%p5713 bra 	$L__BB3_5563;
	setp.eq.s16 	%p5716, %rs343, 71;
	setp.ne.s16 	%p5717, %rs344, 67;
	xor.pred  	%p5718, %p5716, %p5717;
	or.pred  	%p5719, %p5712, %p5711;
	and.pred  	%p5720, %p5718, %p5719;
	@%p5720 bra 	$L__BB3_5565;
$L__BB3_5563:
	setp.gt.u32 	%p5722, %r2, 2146435070;
	mov.f64 	%fd24265, %fd2;
	@%p5722 bra 	$L__BB3_5568;
	setp.gt.u32 	%p5723, %r4, 1073127582;
	selp.f64 	%fd13233, %fd4, %fd3, %p5723;
	selp.u32 	%r11622, 1, 0, %p5723;
	add.s32 	%r11623, %r3, %r11622;
	add.f64 	%fd13234, %fd13233, 0dBFF0000000000000;
	add.f64 	%fd13235, %fd13233, 0d3FF0000000000000;
	rcp.approx.ftz.f64 	%fd13236, %fd13235;
	neg.f64 	%fd13237, %fd13235;
	fma.rn.f64 	%fd13238, %fd13237, %fd13236, 0d3FF0000000000000;
	fma.rn.f64 	%fd13239, %fd13238, %fd13238, %fd13238;
	fma.rn.f64 	%fd13240, %fd13239, %fd13236, %fd13236;
	mul.f64 	%fd13241, %fd13234, %fd13240;
	fma.rn.f64 	%fd13242, %fd13234, %fd13240, %fd13241;
	mul.f64 	%fd13243, %fd13242, %fd13242;
	fma.rn.f64 	%fd13244, %fd13243, 0d3EB1380B3AE80F1E, 0d3ED0EE258B7A8B04;
	fma.rn.f64 	%fd13245, %fd13244, %fd13243, 0d3EF3B2669F02676F;
	fma.rn.f64 	%fd13246, %fd13245, %fd13243, 0d3F1745CBA9AB0956;
	fma.rn.f64 	%fd13247, %fd13246, %fd13243, 0d3F3C71C72D1B5154;
	fma.rn.f64 	%fd13248, %fd13247, %fd13243, 0d3F624924923BE72D;
	fma.rn.f64 	%fd13249, %fd13248, %fd13243, 0d3F8999999999A3C4;
	fma.rn.f64 	%fd13250, %fd13249, %fd13243, 0d3FB5555555555554;
	sub.f64 	%fd13251, %fd13234, %fd13242;
	add.f64 	%fd13252, %fd13251, %fd13251;
	neg.f64 	%fd13253, %fd13242;
	fma.rn.f64 	%fd13254, %fd13253, %fd13234, %fd13252;
	mul.f64 	%fd13255, %fd13240, %fd13254;
	mul.f64 	%fd13256, %fd13243, %fd13250;
	fma.rn.f64 	%fd13257, %fd13256, %fd13242, %fd13255;
	xor.b32  	%r11624, %r11623, -2147483648;
	mov.b32 	%r11625, 1127219200;
	mov.b64 	%fd13258, {%r11624, %r11625};
	sub.f64 	%fd13259, %fd13258, %fd1;
	fma.rn.f64 	%fd13260, %fd13259, 0d3FE62E42FEFA39EF, %fd13242;
	fma.rn.f64 	%fd13261, %fd13259, 0dBFE62E42FEFA39EF, %fd13260;
	sub.f64 	%fd13262, %fd13261, %fd13242;
	sub.f64 	%fd13263, %fd13257, %fd13262;
	fma.rn.f64 	%fd13264, %fd13259, 0d3C7ABC9E3B39803F, %fd13263;
	add.f64 	%fd24265, %fd13260, %fd13264;
	bra.uni 	$L__BB3_5568;
$L__BB3_5565:
	not.b32 	%r22187, %r22188;
	setp.ne.s32 	%p5721, %r2625, %r2622;
	mov.u32 	%r22188, %r2625;
	@%p5721 bra 	$L__BB3_5556;
$L__BB3_5566:
	setp.gt.u32 	%p5724, %r5, 2146435070;
	mov.f64 	%fd24265, %fd5;
	@%p5724 bra 	$L__BB3_5568;
	setp.gt.u32 	%p5725, %r7, 1073127582;
	selp.f64 	%fd13265, %fd7, %fd6, %p5725;
	selp.u32 	%r11626, 1, 0, %p5725;
	add.s32 	%r11627, %r6, %r11626;
	add.f64 	%fd13266, %fd13265, 0dBFF0000000000000;
	add.f64 	%fd13267, %fd13265, 0d3FF0000000000000;
	rcp.approx.ftz.f64 	%fd13268, %fd13267;
	neg.f64 	%fd13269, %fd13267;
	fma.rn.f64 	%fd13270, %fd13269, %fd13268, 0d3FF0000000000000;
	fma.rn.f64 	%fd13271, %fd13270, %fd13270, %fd13270;
	fma.rn.f64 	%fd13272, %fd13271, %fd13268, %fd13268;
	mul.f64 	%fd13273, %fd13266, %fd13272;
	fma.rn.f64 	%fd13274, %fd13266, %fd13272, %fd13273;
	mul.f64 	%fd13275, %fd13274, %fd13274;
	fma.rn.f64 	%fd13276, %fd13275, 0d3EB1380B3AE80F1E, 0d3ED0EE258B7A8B04;
	fma.rn.f64 	%fd13277, %fd13276, %fd13275, 0d3EF3B2669F02676F;
	fma.rn.f64 	%fd13278, %fd13277, %fd13275, 0d3F1745CBA9AB0956;
	fma.rn.f64 	%fd13279, %fd13278, %fd13275, 0d3F3C71C72D1B5154;
	fma.rn.f64 	%fd13280, %fd13279, %fd13275, 0d3F624924923BE72D;
	fma.rn.f64 	%fd13281, %fd13280, %fd13275, 0d3F8999999999A3C4;
	fma.rn.f64 	%fd13282, %fd13281, %fd13275, 0d3FB5555555555554;
	sub.f64 	%fd13283, %fd13266, %fd13274;
	add.f64 	%fd13284, %fd13283, %fd13283;
	neg.f64 	%fd13285, %fd13274;
	fma.rn.f64 	%fd13286, %fd13285, %fd13266, %fd13284;
	mul.f64 	%fd13287, %fd13272, %fd13286;
	mul.f64 	%fd13288, %fd13275, %fd13282;
	fma.rn.f64 	%fd13289, %fd13288, %fd13274, %fd13287;
	xor.b32  	%r11628, %r11627, -2147483648;
	mov.b32 	%r11629, 1127219200;
	mov.b64 	%fd13290, {%r11628, %r11629};
	sub.f64 	%fd13291, %fd13290, %fd1;
	fma.rn.f64 	%fd13292, %fd13291, 0d3FE62E42FEFA39EF, %fd13274;
	fma.rn.f64 	%fd13293, %fd13291, 0dBFE62E42FEFA39EF, %fd13292;
	sub.f64 	%fd13294, %fd13293, %fd13274;
	sub.f64 	%fd13295, %fd13289, %fd13294;
	fma.rn.f64 	%fd13296, %fd13291, 0d3C7ABC9E3B39803F, %fd13295;
	add.f64 	%fd24265, %fd13292, %fd13296;
$L__BB3_5568:
	mul.f64 	%fd3297, %fd24265, 0d3FFFCB923A29C77A;
	mov.b32 	%r22189, 0;
$L__BB3_5569:
	mov.u32 	%r2627, %r22189;
	cvt.u64.u32 	%rd5632, %r2627;
	add.s64 	%rd5633, %rd809, %rd5632;
	ld.u8 	%rs2571, [%rd5633];
	setp.ne.s16 	%p5726, %rs2571, 0;
	add.s32 	%r22189, %r2627, 1;
	@%p5726 bra 	$L__BB3_5569;
	mov.b32 	%r22190, 0;
$L__BB3_5571:
	mov.u32 	%r2629, %r22190;
	cvt.u64.u32 	%rd5634, %r2629;
	add.s64 	%rd5635, %rd810, %rd5634;
	ld.u8 	%rs2572, [%rd5635];
	setp.ne.s16 	%p5727, %rs2572, 0;
	add.s32 	%r22190, %r2629, 1;
	@%p5727 bra 	$L__BB3_5571;
	setp.eq.s32 	%p5728, %r2627, 0;
	@%p5728 bra 	$L__BB3_5643;
	and.b32  	%r2631, %r2627, 3;
	setp.lt.u32 	%p5729, %r2627, 4;
	mov.b32 	%r22192, 1;
	@%p5729 bra 	$L__BB3_5612;
	and.b32  	%r2632, %r2627, 2147483644;
	mov.b32 	%r22192, 1;
$L__BB3_5575:
	mov.u32 	%r2633, %r22192;
	cvt.s64.s32 	%rd5636, %r2633;
	add.s64 	%rd811, %rd809, %rd5636;
	ld.u8 	%rs2574, [%rd811+-1];
	mov.b16 	%rs4641, 0;
	setp.gt.s16 	%p5730, %rs2574, 70;
	@%p5730 bra 	$L__BB3_5579;
	setp.eq.s16 	%p5733, %rs2574, 65;
	@%p5733 bra 	$L__BB3_5584;
	setp.eq.s16 	%p5734, %rs2574, 67;
	@%p5734 bra 	$L__BB3_5578;
	bra.uni 	$L__BB3_5583;
$L__BB3_5578:
	mov.b16 	%rs4641, 1;
	bra.uni 	$L__BB3_5584;
$L__BB3_5579:
	setp.eq.s16 	%p5731, %rs2574, 71;
	@%p5731 bra 	$L__BB3_5582;
	setp.ne.s16 	%p5732, %rs2574, 84;
	@%p5732 bra 	$L__BB3_5583;
	mov.b16 	%rs4641, 3;
	bra.uni 	$L__BB3_5584;
$L__BB3_5582:
	mov.b16 	%rs4641, 2;
	bra.uni 	$L__BB3_5584;
$L__BB3_5583:
	mov.b16 	%rs4641, 4;
$L__BB3_5584:
	cvt.u64.u32 	%rd5637, %r2633;
	add.s64 	%rd812, %rd38, %rd5637;
	st.local.u8 	[%rd812], %rs4641;
	ld.u8 	%rs2580, [%rd811];
	mov.b16 	%rs4642, 0;
	setp.gt.s16 	%p5735, %rs2580, 70;
	@%p5735 bra 	$L__BB3_5588;
	setp.eq.s16 	%p5738, %rs2580, 65;
	@%p5738 bra 	$L__BB3_5593;
	setp.eq.s16 	%p5739, %rs2580, 67;
	@%p5739 bra 	$L__BB3_5587;
	bra.uni 	$L__BB3_5592;
$L__BB3_5587:
	mov.b16 	%rs4642, 1;
	bra.uni 	$L__BB3_5593;
$L__BB3_5588:
	setp.eq.s16 	%p5736, %rs2580, 71;
	@%p5736 bra 	$L__BB3_5591;
	setp.ne.s16 	%p5737, %rs2580, 84;
	@%p5737 bra 	$L__BB3_5592;
	mov.b16 	%rs4642, 3;
	bra.uni 	$L__BB3_5593;
$L__BB3_5591:
	mov.b16 	%rs4642, 2;
	bra.uni 	$L__BB3_5593;
$L__BB3_5592:
	mov.b16 	%rs4642, 4;
$L__BB3_5593:
	st.local.u8 	[%rd812+1], %rs4642;
	ld.u8 	%rs2586, [%rd811+1];
	mov.b16 	%rs4643, 0;
	setp.gt.s16 	%p5740, %rs2586, 70;
	@%p5740 bra 	$L__BB3_5597;
	setp.eq.s16 	%p5743, %rs2586, 65;
	@%p5743 bra 	$L__BB3_5602;
	setp.eq.s16 	%p5744, %rs2586, 67;
	@%p5744 bra 	$L__BB3_5596;
	bra.uni 	$L__BB3_5601;
$L__BB3_5596:
	mov.b16 	%rs4643, 1;
	bra.uni 	$L__BB3_5602;
$L__BB3_5597:
	setp.eq.s16 	%p5741, %rs2586, 71;
	@%p5741 bra 	$L__BB3_5600;
	setp.ne.s16 	%p5742, %rs2586, 84;
	@%p5742 bra 	$L__BB3_5601;
	mov.b16 	%rs4643, 3;
	bra.uni 	$L__BB3_5602;
$L__BB3_5600:
	mov.b16 	%rs4643, 2;
	bra.uni 	$L__BB3_5602;
$L__BB3_5601:
	mov.b16 	%rs4643, 4;
$L__BB3_5602:
	st.local.u8 	[%rd812+2], %rs4643;
	ld.u8 	%rs2592, [%rd811+2];
	mov.b16 	%rs4644, 0;
	setp.gt.s16 	%p5745, %rs2592, 70;
	@%p5745 bra 	$L__BB3_5606;
	setp.eq.s16 	%p5748, %rs2592, 65;
	@%p5748 bra 	$L__BB3_5611;
	setp.eq.s16 	%p5749, %rs2592, 67;
	@%p5749 bra 	$L__BB3_5605;
	bra.uni 	$L__BB3_5610;
$L__BB3_5605:
	mov.b16 	%rs4644, 1;
	bra.uni 	$L__BB3_5611;
$L__BB3_5606:
	setp.eq.s16 	%p5746, %rs2592, 71;
	@%p5746 bra 	$L__BB3_5609;
	setp.ne.s16 	%p5747, %rs2592, 84;
	@%p5747 bra 	$L__BB3_5610;
	mov.b16 	%rs4644, 3;
	bra.uni 	$L__BB3_5611;
$L__BB3_5609:
	mov.b16 	%rs4644, 2;
	bra.uni 	$L__BB3_5611;
$L__BB3_5610:
	mov.b16 	%rs4644, 4;
$L__BB3_5611:
	st.local.u8 	[%rd812+3], %rs4644;
	add.s32 	%r22192, %r2633, 4;
	add.s32 	%r11634, %r2633, 3;
	setp.ne.s32 	%p5750, %r11634, %r2632;
	@%p5750 bra 	$L__BB3_5575;
$L__BB3_5612:
	setp.eq.s32 	%p5751, %r2631, 0;
	@%p5751 bra 	$L__BB3_5643;
	cvt.s64.s32 	%rd5638, %r22192;
	add.s64 	%rd813, %rd809, %rd5638;
	ld.u8 	%rs2598, [%rd813+-1];
	mov.b16 	%rs4645, 0;
	setp.gt.s16 	%p5752, %rs2598, 70;
	@%p5752 bra 	$L__BB3_5617;
	setp.eq.s16 	%p5755, %rs2598, 65;
	@%p5755 bra 	$L__BB3_5622;
	setp.eq.s16 	%p5756, %rs2598, 67;
	@%p5756 bra 	$L__BB3_5616;
	bra.uni 	$L__BB3_5621;
$L__BB3_5616:
	mov.b16 	%rs4645, 1;
	bra.uni 	$L__BB3_5622;
$L__BB3_5617:
	setp.eq.s16 	%p5753, %rs2598, 71;
	@%p5753 bra 	$L__BB3_5620;
	setp.ne.s16 	%p5754, %rs2598, 84;
	@%p5754 bra 	$L__BB3_5621;
	mov.b16 	%rs4645, 3;
	bra.uni 	$L__BB3_5622;
$L__BB3_5620:
	mov.b16 	%rs4645, 2;
	bra.uni 	$L__BB3_5622;
$L__BB3_5621:
	mov.b16 	%rs4645, 4;
$L__BB3_5622:
	cvt.u64.u32 	%rd5639, %r22192;
	add.s64 	%rd814, %rd38, %rd5639;
	st.local.u8 	[%rd814], %rs4645;
	setp.eq.s32 	%p5757, %r2631, 1;
	@%p5757 bra 	$L__BB3_5643;
	ld.u8 	%rs2604, [%rd813];
	mov.b16 	%rs4646, 0;
	setp.gt.s16 	%p5758, %rs2604, 70;
	@%p5758 bra 	$L__BB3_5627;
	setp.eq.s16 	%p5761, %rs2604, 65;
	@%p5761 bra 	$L__BB3_5632;
	setp.eq.s16 	%p5762, %rs2604, 67;
	@%p5762 bra 	$L__BB3_5626;
	bra.uni 	$L__BB3_5631;
$L__BB3_5626:
	mov.b16 	%rs4646, 1;
	bra.uni 	$L__BB3_5632;
$L__BB3_5627:
	setp.eq.s16 	%p5759, %rs2604, 71;
	@%p5759 bra 	$L__BB3_5630;
	setp.ne.s16 	%p5760, %rs2604, 84;
	@%p5760 bra 	$L__BB3_5631;
	mov.b16 	%rs4646, 3;
	bra.uni 	$L__BB3_5632;
$L__BB3_5630:
	mov.b16 	%rs4646, 2;
	bra.uni 	$L__BB3_5632;
$L__BB3_5631:
	mov.b16 	%rs4646, 4;
$L__BB3_5632:
	add.s32 	%r11635, %r22192, 1;
	cvt.u64.u32 	%rd5640, %r11635;
	add.s64 	%rd5641, %rd38, %rd5640;
	st.local.u8 	[%rd5641], %rs4646;
	setp.eq.s32 	%p5763, %r2631, 2;
	@%p5763 bra 	$L__BB3_5643;
	ld.u8 	%rs2610, [%rd813+1];
	mov.b16 	%rs4647, 0;
	setp.gt.s16 	%p5764, %rs2610, 70;
	@%p5764 bra 	$L__BB3_5637;
	setp.eq.s16 	%p5767, %rs2610, 65;
	@%p5767 bra 	$L__BB3_5642;
	setp.eq.s16 	%p5768, %rs2610, 67;
	@%p5768 bra 	$L__BB3_5636;
	bra.uni 	$L__BB3_5641;
$L__BB3_5636:
	mov.b16 	%rs4647, 1;
	bra.uni 	$L__BB3_5642;
$L__BB3_5637:
	setp.eq.s16 	%p5765, %rs2610, 71;
	@%p5765 bra 	$L__BB3_5640;
	setp.ne.s16 	%p5766, %rs2610, 84;
	@%p5766 bra 	$L__BB3_5641;
	mov.b16 	%rs4647, 3;
	bra.uni 	$L__BB3_5642;
$L__BB3_5640:
	mov.b16 	%rs4647, 2;
	bra.uni 	$L__BB3_5642;
$L__BB3_5641:
	mov.b16 	%rs4647, 4;
$L__BB3_5642:
	st.local.u8 	[%rd814+2], %rs4647;
$L__BB3_5643:
	setp.eq.s32 	%p5769, %r2629, 0;
	@%p5769 bra 	$L__BB3_5714;
	and.b32  	%r2636, %r2629, 3;
	setp.lt.u32 	%p5770, %r2629, 4;
	mov.b32 	%r22194, 1;
	@%p5770 bra 	$L__BB3_5683;
	and.b32  	%r2637, %r2629, 2147483644;
	mov.b32 	%r22194, 1;
$L__BB3_5646:
	sub.s32 	%r11638, %r2629, %r22194;
	cvt.u64.u32 	%rd5642, %r11638;
	add.s64 	%rd5643, %rd810, %rd5642;
	ld.u8 	%rs2616, [%rd5643];
	mov.b16 	%rs4648, 0;
	setp.gt.s16 	%p5771, %rs2616, 70;
	@%p5771 bra 	$L__BB3_5650;
	setp.eq.s16 	%p5774, %rs2616, 65;
	@%p5774 bra 	$L__BB3_5655;
	setp.eq.s16 	%p5775, %rs2616, 67;
	@%p5775 bra 	$L__BB3_5649;
	bra.uni 	$L__BB3_5654;
$L__BB3_5649:
	mov.b16 	%rs4648, 1;
	bra.uni 	$L__BB3_5655;
$L__BB3_5650:
	setp.eq.s16 	%p5772, %rs2616, 71;
	@%p5772 bra 	$L__BB3_5653;
	setp.ne.s16 	%p5773, %rs2616, 84;
	@%p5773 bra 	$L__BB3_5654;
	mov.b16 	%rs4648, 3;
	bra.uni 	$L__BB3_5655;
$L__BB3_5653:
	mov.b16 	%rs4648, 2;
	bra.uni 	$L__BB3_5655;
$L__BB3_5654:
	mov.b16 	%rs4648, 4;
$L__BB3_5655:
	cvt.u64.u32 	%rd5644, %r22194;
	add.s64 	%rd815, %rd39, %rd5644;
	st.local.u8 	[%rd815], %rs4648;
	not.b32 	%r11639, %r22194;
	add.s32 	%r11640, %r2629, %r11639;
	cvt.u64.u32 	%rd5645, %r11640;
	add.s64 	%rd5646, %rd810, %rd5645;
	ld.u8 	%rs2622, [%rd5646];
	mov.b16 	%rs4649, 0;
	setp.gt.s16 	%p5776, %rs2622, 70;
	@%p5776 bra 	$L__BB3_5659;
	setp.eq.s16 	%p5779, %rs2622, 65;
	@%p5779 bra 	$L__BB3_5664;
	setp.eq.s16 	%p5780, %rs2622, 67;
	@%p5780 bra 	$L__BB3_5658;
	bra.uni 	$L__BB3_5663;
$L__BB3_5658:
	mov.b16 	%rs4649, 1;
	bra.uni 	$L__BB3_5664;
$L__BB3_5659:
	setp.eq.s16 	%p5777, %rs2622, 71;
	@%p5777 bra 	$L__BB3_5662;
	setp.ne.s16 	%p5778, %rs2622, 84;
	@%p5778 bra 	$L__BB3_5663;
	mov.b16 	%rs4649, 3;
	bra.uni 	$L__BB3_5664;
$L__BB3_5662:
	mov.b16 	%rs4649, 2;
	bra.uni 	$L__BB3_5664;
$L__BB3_5663:
	mov.b16 	%rs4649, 4;
$L__BB3_5664:
	st.local.u8 	[%rd815+1], %rs4649;
	sub.s32 	%r11641, %r2629, %r22194;
	add.s32 	%r11642, %r11641, -2;
	cvt.u64.u32 	%rd5647, %r11642;
	add.s64 	%rd5648, %rd810, %rd5647;
	ld.u8 	%rs2628, [%rd5648];
	mov.b16 	%rs4650, 0;
	setp.gt.s16 	%p5781, %rs2628, 70;
	@%p5781 bra 	$L__BB3_5668;
	setp.eq.s16 	%p5784, %rs2628, 65;
	@%p5784 bra 	$L__BB3_5673;
	setp.eq.s16 	%p5785, %rs2628, 67;
	@%p5785 bra 	$L__BB3_5667;
	bra.uni 	$L__BB3_5672;
$L__BB3_5667:
	mov.b16 	%rs4650, 1;
	bra.uni 	$L__BB3_5673;
$L__BB3_5668:
	setp.eq.s16 	%p5782, %rs2628, 71;
	@%p5782 bra 	$L__BB3_5671;
	setp.ne.s16 	%p5783, %rs2628, 84;
	@%p5783 bra 	$L__BB3_5672;
	mov.b16 	%rs4650, 3;
	bra.uni 	$L__BB3_5673;
$L__BB3_5671:
	mov.b16 	%rs4650, 2;
	bra.uni 	$L__BB3_5673;
$L__BB3_5672:
	mov.b16 	%rs4650, 4;
$L__BB3_5673:
	st.local.u8 	[%rd815+2], %rs4650;
	add.s32 	%r2639, %r22194, 3;
	sub.s32 	%r11643, %r2629, %r2639;
	cvt.u64.u32 	%rd5649, %r11643;
	add.s64 	%rd5650, %rd810, %rd5649;
	ld.u8 	%rs2634, [%rd5650];
	mov.b16 	%rs4651, 0;
	setp.gt.s16 	%p5786, %rs2634, 70;
	@%p5786 bra 	$L__BB3_5677;
	setp.eq.s16 	%p5789, %rs2634, 65;
	@%p5789 bra 	$L__BB3_5682;
	setp.eq.s16 	%p5790, %rs2634, 67;
	@%p5790 bra 	$L__BB3_5676;
	bra.uni 	$L__BB3_5681;
$L__BB3_5676:
	mov.b16 	%rs4651, 1;
	bra.uni 	$L__BB3_5682;
$L__BB3_5677:
	setp.eq.s16 	%p5787, %rs2634, 71;
	@%p5787 bra 	$L__BB3_5680;
	setp.ne.s16 	%p5788, %rs2634, 84;
	@%p5788 bra 	$L__BB3_5681;
	mov.b16 	%rs4651, 3;
	bra.uni 	$L__BB3_5682;
$L__BB3_5680:
	mov.b16 	%rs4651, 2;
	bra.uni 	$L__BB3_5682;
$L__BB3_5681:
	mov.b16 	%rs4651, 4;
$L__BB3_5682:
	st.local.u8 	[%rd815+3], %rs4651;
	add.s32 	%r22194, %r22194, 4;
	setp.ne.s32 	%p5791, %r2639, %r2637;
	@%p5791 bra 	$L__BB3_5646;
$L__BB3_5683:
	setp.eq.s32 	%p5792, %r2636, 0;
	@%p5792 bra 	$L__BB3_5714;
	sub.s32 	%r11644, %r2629, %r22194;
	cvt.u64.u32 	%rd5651, %r11644;
	add.s64 	%rd5652, %rd810, %rd5651;
	ld.u8 	%rs2640, [%rd5652];
	mov.b16 	%rs4652, 0;
	setp.gt.s16 	%p5793, %rs2640, 70;
	@%p5793 bra 	$L__BB3_5688;
	setp.eq.s16 	%p5796, %rs2640, 65;
	@%p5796 bra 	$L__BB3_5693;
	setp.eq.s16 	%p5797, %rs2640, 67;
	@%p5797 bra 	$L__BB3_5687;
	bra.uni 	$L__BB3_5692;
$L__BB3_5687:
	mov.b16 	%rs4652, 1;
	bra.uni 	$L__BB3_5693;
$L__BB3_5688:
	setp.eq.s16 	%p5794, %rs2640, 71;
	@%p5794 bra 	$L__BB3_5691;
	setp.ne.s16 	%p5795, %rs2640, 84;
	@%p5795 bra 	$L__BB3_5692;
	mov.b16 	%rs4652, 3;
	bra.uni 	$L__BB3_5693;
$L__BB3_5691:
	mov.b16 	%rs4652, 2;
	bra.uni 	$L__BB3_5693;
$L__BB3_5692:
	mov.b16 	%rs4652, 4;
$L__BB3_5693:
	cvt.u64.u32 	%rd5653, %r22194;
	add.s64 	%rd816, %rd39, %rd5653;
	st.local.u8 	[%rd816], %rs4652;
	setp.eq.s32 	%p5798, %r2636, 1;
	@%p5798 bra 	$L__BB3_5714;
	not.b32 	%r11645, %r22194;
	add.s32 	%r11646, %r2629, %r11645;
	cvt.u64.u32 	%rd5654, %r11646;
	add.s64 	%rd5655, %rd810, %rd5654;
	ld.u8 	%rs2646, [%rd5655];
	mov.b16 	%rs4653, 0;
	setp.gt.s16 	%p5799, %rs2646, 70;
	@%p5799 bra 	$L__BB3_5698;
	setp.eq.s16 	%p5802, %rs2646, 65;
	@%p5802 bra 	$L__BB3_5703;
	setp.eq.s16 	%p5803, %rs2646, 67;
	@%p5803 bra 	$L__BB3_5697;
	bra.uni 	$L__BB3_5702;
$L__BB3_5697:
	mov.b16 	%rs4653, 1;
	bra.uni 	$L__BB3_5703;
$L__BB3_5698:
	setp.eq.s16 	%p5800, %rs2646, 71;
	@%p5800 bra 	$L__BB3_5701;
	setp.ne.s16 	%p5801, %rs2646, 84;
	@%p5801 bra 	$L__BB3_5702;
	mov.b16 	%rs4653, 3;
	bra.uni 	$L__BB3_5703;
$L__BB3_5701:
	mov.b16 	%rs4653, 2;
	bra.uni 	$L__BB3_5703;
$L__BB3_5702:
	mov.b16 	%rs4653, 4;
$L__BB3_5703:
	st.local.u8 	[%rd816+1], %rs4653;
	setp.eq.s32 	%p5804, %r2636, 2;
	@%p5804 bra 	$L__BB3_5714;
	sub.s32 	%r11647, %r2629, %r22194;
	add.s32 	%r11648, %r11647, -2;
	cvt.u64.u32 	%rd5656, %r11648;
	add.s64 	%rd5657, %rd810, %rd5656;
	ld.u8 	%rs2652, [%rd5657];
	mov.b16 	%rs4654, 0;
	setp.gt.s16 	%p5805, %rs2652, 70;
	@%p5805 bra 	$L__BB3_5708;
	setp.eq.s16 	%p5808, %rs2652, 65;
	@%p5808 bra 	$L__BB3_5713;
	setp.eq.s16 	%p5809, %rs2652, 67;
	@%p5809 bra 	$L__BB3_5707;
	bra.uni 	$L__BB3_5712;
$L__BB3_5707:
	mov.b16 	%rs4654, 1;
	bra.uni 	$L__BB3_5713;
$L__BB3_5708:
	setp.eq.s16 	%p5806, %rs2652, 71;
	@%p5806 bra 	$L__BB3_5711;
	setp.ne.s16 	%p5807, %rs2652, 84;
	@%p5807 bra 	$L__BB3_5712;
	mov.b16 	%rs4654, 3;
	bra.uni 	$L__BB3_5713;
$L__BB3_5711:
	mov.b16 	%rs4654, 2;
	bra.uni 	$L__BB3_5713;
$L__BB3_5712:
	mov.b16 	%rs4654, 4;
$L__BB3_5713:
	st.local.u8 	[%rd816+2], %rs4654;
$L__BB3_5714:
	cvt.u64.u32 	%rd5658, %r2629;
	cvt.u64.u32 	%rd5659, %r2627;
	add.s64 	%rd5660, %rd39, %rd5658;
	mov.b16 	%rs2657, 4;
	st.local.u8 	[%rd5660+1], %rs2657;
	st.local.u8 	[%rd39], %rs2657;
	add.s64 	%rd817, %rd38, %rd5659;
	st.local.u8 	[%rd817+1], %rs2657;
	st.local.u8 	[%rd38], %rs2657;
	@%p5728 bra 	$L__BB3_5793;
	and.b32  	%r2642, %r2629, 3;
	and.b32  	%r2643, %r2629, 2147483644;
	mov.b32 	%r22195, 1;
$L__BB3_5716:
	mov.u32 	%r2644, %r22195;
	@%p5769 bra 	$L__BB3_5744;
	setp.lt.u32 	%p5812, %r2629, 4;
	cvt.u64.u32 	%rd5661, %r2644;
	add.s64 	%rd5662, %rd38, %rd5661;
	ld.local.s8 	%r2645, [%rd5662];
	add.s32 	%r11651, %r2644, -1;
	mul.lo.s32 	%r2646, %r11651, %r2629;
	add.s32 	%r2647, %r2646, -1;
	mov.b32 	%r22197, 1;
	@%p5812 bra 	$L__BB3_5732;
	mov.b32 	%r22197, 1;
$L__BB3_5719:
	cvt.u64.u32 	%rd5663, %r22197;
	add.s64 	%rd818, %rd39, %rd5663;
	ld.local.s8 	%r11653, [%rd818];
	add.s32 	%r11654, %r11653, %r2645;
	setp.eq.s32 	%p5813, %r11654, 3;
	@%p5813 bra 	$L__BB3_5721;
	add.s32 	%r11655, %r2647, %r22197;
	mul.wide.s32 	%rd5664, %r11655, 8;
	add.s64 	%rd5665, %rd34, %rd5664;
	mov.b64 	%rd5666, 9218868437227405312;
	st.local.u64 	[%rd5665], %rd5666;
	add.s64 	%rd5667, %rd35, %rd5664;
	mov.b64 	%rd5668, -4616189618054758400;
	st.local.u64 	[%rd5667], %rd5668;
	bra.uni 	$L__BB3_5722;
$L__BB3_5721:
	add.s32 	%r11656, %r2647, %r22197;
	mul.wide.s32 	%rd5669, %r11656, 8;
	add.s64 	%rd5670, %rd34, %rd5669;
	mov.b64 	%rd5671, 0;
	st.local.u64 	[%rd5670], %rd5671;
	add.s64 	%rd5672, %rd35, %rd5669;
	mov.b64 	%rd5673, -4564063970805153792;
	st.local.u64 	[%rd5672], %rd5673;
$L__BB3_5722:
	ld.local.s8 	%r11657, [%rd818+1];
	add.s32 	%r11658, %r11657, %r2645;
	setp.eq.s32 	%p5814, %r11658, 3;
	@%p5814 bra 	$L__BB3_5724;
	add.s32 	%r11659, %r2646, %r22197;
	mul.wide.s32 	%rd5674, %r11659, 8;
	add.s64 	%rd5675, %rd34, %rd5674;
	mov.b64 	%rd5676, 9218868437227405312;
	st.local.u64 	[%rd5675], %rd5676;
	add.s64 	%rd5677, %rd35, %rd5674;
	mov.b64 	%rd5678, -4616189618054758400;
	st.local.u64 	[%rd5677], %rd5678;
	bra.uni 	$L__BB3_5725;
$L__BB3_5724:
	add.s32 	%r11660, %r2646, %r22197;
	mul.wide.s32 	%rd5679, %r11660, 8;
	add.s64 	%rd5680, %rd34, %rd5679;
	mov.b64 	%rd5681, 0;
	st.local.u64 	[%rd5680], %rd5681;
	add.s64 	%rd5682, %rd35, %rd5679;
	mov.b64 	%rd5683, -4564063970805153792;
	st.local.u64 	[%rd5682], %rd5683;
$L__BB3_5725:
	add.s32 	%r2649, %r22197, 2;
	ld.local.s8 	%r11661, [%rd818+2];
	add.s32 	%r11662, %r11661, %r2645;
	setp.eq.s32 	%p5815, %r11662, 3;
	@%p5815 bra 	$L__BB3_5727;
	add.s32 	%r11663, %r2647, %r2649;
	mul.wide.s32 	%rd5684, %r11663, 8;
	add.s64 	%rd5685, %rd34, %rd5684;
	mov.b64 	%rd5686, 9218868437227405312;
	st.local.u64 	[%rd5685], %rd5686;
	add.s64 	%rd5687, %rd35, %rd5684;
	mov.b64 	%rd5688, -4616189618054758400;
	st.local.u64 	[%rd5687], %rd5688;
	bra.uni 	$L__BB3_5728;
$L__BB3_5727:
	add.s32 	%r11664, %r2647, %r2649;
	mul.wide.s32 	%rd5689, %r11664, 8;
	add.s64 	%rd5690, %rd34, %rd5689;
	mov.b64 	%rd5691, 0;
	st.local.u64 	[%rd5690], %rd5691;
	add.s64 	%rd5692, %rd35, %rd5689;
	mov.b64 	%rd5693, -4564063970805153792;
	st.local.u64 	[%rd5692], %rd5693;
$L__BB3_5728:
	add.s32 	%r2650, %r22197, 3;
	ld.local.s8 	%r11665, [%rd818+3];
	add.s32 	%r11666, %r11665, %r2645;
	setp.eq.s32 	%p5816, %r11666, 3;
	@%p5816 bra 	$L__BB3_5730;
	add.s32 	%r11667, %r2647, %r2650;
	mul.wide.s32 	%rd5694, %r11667, 8;
	add.s64 	%rd5695, %rd34, %rd5694;
	mov.b64 	%rd5696, 9218868437227405312;
	st.local.u64 	[%rd5695], %rd5696;
	add.s64 	%rd5697, %rd35, %rd5694;
	mov.b64 	%rd5698, -4616189618054758400;
	st.local.u64 	[%rd5697], %rd5698;
	bra.uni 	$L__BB3_5731;
$L__BB3_5730:
	add.s32 	%r11668, %r2647, %r2650;
	mul.wide.s32 	%rd5699, %r11668, 8;
	add.s64 	%rd5700, %rd34, %rd5699;
	mov.b64 	%rd5701, 0;
	st.local.u64 	[%rd5700], %rd5701;
	add.s64 	%rd5702, %rd35, %rd5699;
	mov.b64 	%rd5703, -4564063970805153792;
	st.local.u64 	[%rd5702], %rd5703;
$L__BB3_5731:
	add.s32 	%r22197, %r22197, 4;
	setp.ne.s32 	%p5817, %r2650, %r2643;
	@%p5817 bra 	$L__BB3_5719;
$L__BB3_5732:
	setp.eq.s32 	%p5818, %r2642, 0;
	@%p5818 bra 	$L__BB3_5744;
	cvt.u64.u32 	%rd5704, %r22197;
	add.s64 	%rd819, %rd39, %rd5704;
	ld.local.s8 	%r11669, [%rd819];
	add.s32 	%r11670, %r11669, %r2645;
	setp.eq.s32 	%p5819, %r11670, 3;
	@%p5819 bra 	$L__BB3_5735;
	add.s32 	%r11671, %r2647, %r22197;
	mul.wide.s32 	%rd5705, %r11671, 8;
	add.s64 	%rd5706, %rd34, %rd5705;
	mov.b64 	%rd5707, 9218868437227405312;
	st.local.u64 	[%rd5706], %rd5707;
	add.s64 	%rd5708, %rd35, %rd5705;
	mov.b64 	%rd5709, -4616189618054758400;
	st.local.u64 	[%rd5708], %rd5709;
	bra.uni 	$L__BB3_5736;
$L__BB3_5735:
	add.s32 	%r11672, %r2647, %r22197;
	mul.wide.s32 	%rd5710, %r11672, 8;
	add.s64 	%rd5711, %rd34, %rd5710;
	mov.b64 	%rd5712, 0;
	st.local.u64 	[%rd5711], %rd5712;
	add.s64 	%rd5713, %rd35, %rd5710;
	mov.b64 	%rd5714, -4564063970805153792;
	st.local.u64 	[%rd5713], %rd5714;
$L__BB3_5736:
	setp.eq.s32 	%p5820, %r2642, 1;
	@%p5820 bra 	$L__BB3_5744;
	ld.local.s8 	%r11673, [%rd819+1];
	add.s32 	%r11674, %r11673, %r2645;
	setp.eq.s32 	%p5821, %r11674, 3;
	@%p5821 bra 	$L__BB3_5739;
	add.s32 	%r11675, %r2646, %r22197;
	mul.wide.s32 	%rd5715, %r11675, 8;
	add.s64 	%rd5716, %rd34, %rd5715;
	mov.b64 	%rd5717, 9218868437227405312;
	st.local.u64 	[%rd5716], %rd5717;
	add.s64 	%rd5718, %rd35, %rd5715;
	mov.b64 	%rd5719, -4616189618054758400;
	st.local.u64 	[%rd5718], %rd5719;
	bra.uni 	$L__BB3_5740;
$L__BB3_5739:
	add.s32 	%r11676, %r2646, %r22197;
	mul.wide.s32 	%rd5720, %r11676, 8;
	add.s64 	%rd5721, %rd34, %rd5720;
	mov.b64 	%rd5722, 0;
	st.local.u64 	[%rd5721], %rd5722;
	add.s64 	%rd5723, %rd35, %rd5720;
	mov.b64 	%rd5724, -4564063970805153792;
	st.local.u64 	[%rd5723], %rd5724;
$L__BB3_5740:
	setp.eq.s32 	%p5822, %r2642, 2;
	add.s32 	%r2653, %r22197, 2;
	@%p5822 bra 	$L__BB3_5744;
	ld.local.s8 	%r11677, [%rd819+2];
	add.s32 	%r11678, %r11677, %r2645;
	setp.eq.s32 	%p5823, %r11678, 3;
	@%p5823 bra 	$L__BB3_5743;
	add.s32 	%r11679, %r2647, %r2653;
	mul.wide.s32 	%rd5725, %r11679, 8;
	add.s64 	%rd5726, %rd34, %rd5725;
	mov.b64 	%rd5727, 9218868437227405312;
	st.local.u64 	[%rd5726], %rd5727;
	add.s64 	%rd5728, %rd35, %rd5725;
	mov.b64 	%rd5729, -4616189618054758400;
	st.local.u64 	[%rd5728], %rd5729;
	bra.uni 	$L__BB3_5744;
$L__BB3_5743:
	add.s32 	%r11680, %r2647, %r2653;
	mul.wide.s32 	%rd5730, %r11680, 8;
	add.s64 	%rd5731, %rd34, %rd5730;
	mov.b64 	%rd5732, 0;
	st.local.u64 	[%rd5731], %rd5732;
	add.s64 	%rd5733, %rd35, %rd5730;
	mov.b64 	%rd5734, -4564063970805153792;
	st.local.u64 	[%rd5733], %rd5734;
$L__BB3_5744:
	add.s32 	%r22195, %r2644, 1;
	setp.ne.s32 	%p5824, %r2644, %r2627;
	@%p5824 bra 	$L__BB3_5716;
	mov.b32 	%r22198, 1;
$L__BB3_5746:
	@%p5769 bra 	$L__BB3_5792;
	add.s32 	%r2656, %r22198, -1;
	mul.lo.s32 	%r11683, %r2656, %r2629;
	add.s32 	%r2657, %r11683, -1;
	cvt.u64.u32 	%rd5735, %r22198;
	add.s64 	%rd820, %rd38, %rd5735;
	sub.s32 	%r11684, %r11683, %r2629;
	add.s32 	%r2658, %r11684, -2;
	mov.b32 	%r22199, 1;
$L__BB3_5748:
	mov.u32 	%r2659, %r22199;
	add.s32 	%r2660, %r2657, %r2659;
	mul.wide.s32 	%rd5736, %r2660, 8;
	add.s64 	%rd821, %rd34, %rd5736;
	ld.local.f64 	%fd24300, [%rd821];
	abs.f64 	%fd13297, %fd24300;
	setp.geu.f64 	%p5826, %fd13297, 0d41CDCD64FF800000;
	@%p5826 bra 	$L__BB3_5791;
	ld.local.u8 	%rs359, [%rd820];
	cvt.u32.u16 	%r11685, %rs359;
	cvt.s32.s8 	%r11686, %r11685;
	cvt.u64.u32 	%rd5737, %r2659;
	add.s64 	%rd822, %rd39, %rd5737;
	ld.local.u8 	%rs360, [%rd822];
	cvt.u64.u16 	%rd5738, %rs360;
	cvt.s64.s8 	%rd823, %rd5738;
	cvt.u32.u16 	%r11687, %rs360;
	cvt.s32.s8 	%r11688, %r11687;
	add.s32 	%r11689, %r11688, %r11686;
	setp.eq.s32 	%p5827, %r11689, 3;
	mul.wide.s32 	%rd5739, %r2660, 8;
	add.s64 	%rd824, %rd35, %rd5739;
	@%p5827 bra 	$L__BB3_5751;
	mov.b64 	%rd5740, -4616189618054758400;
	st.local.u64 	[%rd824], %rd5740;
	mov.b64 	%rd5741, 9218868437227405312;
	st.local.u64 	[%rd821], %rd5741;
	mov.f64 	%fd24271, 0dBFF0000000000000;
	mov.f64 	%fd24300, 0d7FF0000000000000;
	mov.f64 	%fd24270, %fd24300;
	bra.uni 	$L__BB3_5762;
$L__BB3_5751:
	cvt.u32.u16 	%r11690, %rs359;
	cvt.s32.s8 	%r11691, %r11690;
	mul.wide.s32 	%rd5742, %r11691, 5;
	add.s64 	%rd825, %rd5742, %rd823;
	shl.b64 	%rd5743, %rd825, 3;
	add.s64 	%rd5744, %rd1, %rd5743;
	ld.global.f64 	%fd24271, [%rd5744+45440];
	ld.local.u8 	%rs2658, [%rd820+-1];
	cvt.u64.u16 	%rd5745, %rs2658;
	cvt.s64.s8 	%rd826, %rd5745;
	cvt.u32.u16 	%r11692, %rs360;
	ld.local.s8 	%rs2659, [%rd822+-1];
	cvt.u32.u16 	%r11693, %rs2659;
	prmt.b32 	%r11694, %r11693, %r11692, 0x3340U;
	prmt.b32 	%r11695, %r11690, 0, 0x3340U;
	prmt.b32 	%r11696, %r11694, %r11695, 0x5410U;
	cvt.u32.u16 	%r11697, %rs2658;
	cvt.s32.s8 	%r11698, %r11697;
	mov.b32 	%r11699, 359705;
	dp4a.s32.u32 	%r11700, %r11696, %r11699, %r11698;
	mul.wide.s32 	%rd5746, %r11700, 8;
	add.s64 	%rd5747, %rd1, %rd5746;
	ld.global.f64 	%fd13300, [%rd5747+35440];
	add.f64 	%fd13301, %fd24271, %fd13300;
	ld.global.f64 	%fd24270, [%rd5744+45640];
	ld.global.f64 	%fd13302, [%rd5747+40440];
	add.f64 	%fd13303, %fd24270, %fd13302;
	abs.f64 	%fd13304, %fd13303;
	setp.gt.f64 	%p5828, %fd13304, 0d41CDCD64FF800000;
	selp.f64 	%fd3301, 0dBFF0000000000000, %fd13301, %p5828;
	selp.f64 	%fd3302, 0d7FF0000000000000, %fd13303, %p5828;
	cvt.u16.u64 	%rs2660, %rd823;
	mov.b32 	%r11701, {%rs2659, %rs2660};
	mov.b32 	%r11702, 6405;
	dp2a.lo.s32.u32 	%r11703, %r11701, %r11702, %r11691;
	mul.wide.s32 	%rd5748, %r11703, 8;
	add.s64 	%rd827, %rd1, %rd5748;
	ld.global.f64 	%fd3303, [%rd827+21000];
	abs.f64 	%fd13305, %fd3303;
	setp.geu.f64 	%p5829, %fd13305, 0d41CDCD64FF800000;
	@%p5829 bra 	$L__BB3_5755;
	mad.lo.s64 	%rd5752, %rd823, 24, %rd825;
	add.s64 	%rd5753, %rd5752, %rd826;
	shl.b64 	%rd5754, %rd5753, 3;
	add.s64 	%rd828, %rd1, %rd5754;
	ld.global.f64 	%fd3304, [%rd828+23000];
	abs.f64 	%fd13320, %fd3304;
	setp.lt.f64 	%p5834, %fd13320, 0d41CDCD64FF800000;
	@%p5834 bra 	$L__BB3_5758;
	ld.global.f64 	%fd13321, [%rd827+20000];
	add.f64 	%fd13322, %fd24271, %fd13321;
	add.f64 	%fd13323, %fd24270, %fd3303;
	abs.f64 	%fd13324, %fd13323;
	setp.gt.f64 	%p5835, %fd13324, 0d41CDCD64FF800000;
	selp.f64 	%fd24266, 0dBFF0000000000000, %fd13322, %p5835;
	selp.f64 	%fd24267, 0d7FF0000000000000, %fd13323, %p5835;
	add.f64 	%fd13325, %fd24267, 0d4069000000000000;
	add.f64 	%fd13326, %fd24266, 0dC016CCCCCCCCCCCD;
	add.f64 	%fd13327, %fd3297, %fd13326;
	div.rn.f64 	%fd24268, %fd13325, %fd13327;
	abs.f64 	%fd13328, %fd3302;
	setp.geu.f64 	%p5836, %fd13328, 0d41CDCD64FF800000;
	@%p5836 bra 	$L__BB3_5760;
	add.f64 	%fd13329, %fd3302, 0d4069000000000000;
	add.f64 	%fd13330, %fd3301, 0dC016CCCCCCCCCCCD;
	add.f64 	%fd13331, %fd3297, %fd13330;
	div.rn.f64 	%fd13332, %fd13329, %fd13331;
	setp.lt.f64 	%p5837, %fd13332, %fd24268;
	selp.f64 	%fd24266, %fd24266, %fd3301, %p5837;
	selp.f64 	%fd24267, %fd24267, %fd3302, %p5837;
	selp.f64 	%fd24268, %fd24268, %fd13332, %p5837;
	bra.uni 	$L__BB3_5760;
$L__BB3_5755:
	mad.lo.s64 	%rd5749, %rd823, 24, %rd825;
	add.s64 	%rd5750, %rd5749, %rd826;
	shl.b64 	%rd5751, %rd5750, 3;
	add.s64 	%rd829, %rd1, %rd5751;
	ld.global.f64 	%fd3305, [%rd829+23000];
	abs.f64 	%fd13307, %fd3305;
	setp.geu.f64 	%p5830, %fd13307, 0d41CDCD64FF800000;
	mov.f64 	%fd24266, %fd3301;
	mov.f64 	%fd24267, %fd3302;
	@%p5830 bra 	$L__BB3_5760;
	ld.global.f64 	%fd13308, [%rd829+22000];
	add.f64 	%fd13309, %fd24271, %fd13308;
	add.f64 	%fd13310, %fd24270, %fd3305;
	abs.f64 	%fd13311, %fd13310;
	setp.gt.f64 	%p5831, %fd13311, 0d41CDCD64FF800000;
	selp.f64 	%fd24266, 0dBFF0000000000000, %fd13309, %p5831;
	selp.f64 	%fd24267, 0d7FF0000000000000, %fd13310, %p5831;
	add.f64 	%fd13312, %fd24267, 0d4069000000000000;
	add.f64 	%fd13313, %fd24266, 0dC016CCCCCCCCCCCD;
	add.f64 	%fd13314, %fd3297, %fd13313;
	div.rn.f64 	%fd24268, %fd13312, %fd13314;
	abs.f64 	%fd13315, %fd3302;
	setp.geu.f64 	%p5832, %fd13315, 0d41CDCD64FF800000;
	@%p5832 bra 	$L__BB3_5760;
	add.f64 	%fd13316, %fd3302, 0d4069000000000000;
	add.f64 	%fd13317, %fd3301, 0dC016CCCCCCCCCCCD;
	add.f64 	%fd13318, %fd3297, %fd13317;
	div.rn.f64 	%fd13319, %fd13316, %fd13318;
	setp.lt.f64 	%p5833, %fd13319, %fd24268;
	selp.f64 	%fd24266, %fd24266, %fd3301, %p5833;
	selp.f64 	%fd24267, %fd24267, %fd3302, %p5833;
	selp.f64 	%fd24268, %fd24268, %fd13319, %p5833;
	bra.uni 	$L__BB3_5760;
$L__BB3_5758:
	ld.global.f64 	%fd13333, [%rd827+20000];
	add.f64 	%fd13334, %fd24271, %fd13333;
	ld.global.f64 	%fd13335, [%rd828+22000];
	add.f64 	%fd13336, %fd13334, %fd13335;
	add.f64 	%fd13337, %fd24270, %fd3303;
	add.f64 	%fd13338, %fd13337, %fd3304;
	abs.f64 	%fd13339, %fd13338;
	setp.gt.f64 	%p5838, %fd13339, 0d41CDCD64FF800000;
	selp.f64 	%fd24266, 0dBFF0000000000000, %fd13336, %p5838;
	selp.f64 	%fd24267, 0d7FF0000000000000, %fd13338, %p5838;
	add.f64 	%fd13340, %fd24267, 0d4069000000000000;
	add.f64 	%fd13341, %fd24266, 0dC016CCCCCCCCCCCD;
	add.f64 	%fd13342, %fd3297, %fd13341;
	div.rn.f64 	%fd24268, %fd13340, %fd13342;
	abs.f64 	%fd13343, %fd3302;
	setp.geu.f64 	%p5839, %fd13343, 0d41CDCD64FF800000;
	@%p5839 bra 	$L__BB3_5760;
	add.f64 	%fd13344, %fd3302, 0d4069000000000000;
	add.f64 	%fd13345, %fd3301, 0dC016CCCCCCCCCCCD;
	add.f64 	%fd13346, %fd3297, %fd13345;
	div.rn.f64 	%fd13347, %fd13344, %fd13346;
	setp.lt.f64 	%p5840, %fd13347, %fd24268;
	selp.f64 	%fd24266, %fd24266, %fd3301, %p5840;
	selp.f64 	%fd24267, %fd24267, %fd3302, %p5840;
	selp.f64 	%fd24268, %fd24268, %fd13347, %p5840;
$L__BB3_5760:
	add.f64 	%fd13348, %fd24271, 0dC016CCCCCCCCCCCD;
	add.f64 	%fd3327, %fd3297, %fd13348;
	abs.f64 	%fd13349, %fd24267;
	setp.geu.f64 	%p5841, %fd13349, 0d41CDCD64FF800000;
	@%p5841 bra 	$L__BB3_5762;
	add.f64 	%fd13350, %fd24270, 0d4069000000000000;
	div.rn.f64 	%fd13351, %fd13350, %fd3327;
	setp.lt.f64 	%p5842, %fd24268, %fd13351;
	selp.f64 	%fd24270, %fd24270, %fd24267, %p5842;
	selp.f64 	%fd24271, %fd24271, %fd24266, %p5842;
$L__BB3_5762:
	abs.f64 	%fd13352, %fd24270;
	setp.geu.f64 	%p5843, %fd13352, 0d41CDCD64FF800000;
	@%p5843 bra 	$L__BB3_5764;
	st.local.f64 	[%rd824], %fd24271;
	st.local.f64 	[%rd821], %fd24270;
	mov.f64 	%fd24300, %fd24270;
$L__BB3_5764:
	min.u32 	%r11704, %r22198, %r2659;
	setp.lt.u32 	%p5844, %r11704, 2;
	mov.f64 	%fd24273, 0dBFF0000000000000;
	mov.f64 	%fd24274, 0d7FF0000000000000;
	@%p5844 bra 	$L__BB3_5791;
	ld.local.f64 	%fd24299, [%rd824];
	add.f64 	%fd13355, %fd24300, 0d4069000000000000;
	add.f64 	%fd13356, %fd24299, 0dC016CCCCCCCCCCCD;
	add.f64 	%fd13357, %fd3297, %fd13356;
	div.rn.f64 	%fd3335, %fd13355, %fd13357;
	add.s32 	%r2661, %r2658, %r2659;
	mul.wide.s32 	%rd5755, %r2661, 8;
	add.s64 	%rd5756, %rd34, %rd5755;
	ld.local.f64 	%fd3336, [%rd5756];
	abs.f64 	%fd13358, %fd3336;
	setp.geu.f64 	%p5845, %fd13358, 0d41CDCD64FF800000;
	@%p5845 bra 	$L__BB3_5768;
	cvt.u32.u16 	%r11705, %rs359;
	ld.local.u8 	%r11706, [%rd820+-1];
	prmt.b32 	%r11707, %r11706, %r11705, 0x3340U;
	ld.local.u8 	%r11708, [%rd822+-1];
	prmt.b32 	%r11709, %r11708, 0, 0x3340U;
	prmt.b32 	%r11710, %r11707, %r11709, 0x5410U;
	cvt.u32.u16 	%r11711, %rs360;
	cvt.s32.s8 	%r11712, %r11711;
	mov.b32 	%r11713, 334205;
	dp4a.s32.u32 	%r11714, %r11710, %r11713, %r11712;
	mul.wide.s32 	%rd5757, %r11714, 8;
	add.s64 	%rd830, %rd1, %rd5757;
	ld.global.f64 	%fd3337, [%rd830+5000];
	abs.f64 	%fd13361, %fd3337;
	setp.geu.f64 	%p5846, %fd13361, 0d41CDCD64FF800000;
	@%p5846 bra 	$L__BB3_5768;
	mul.wide.s32 	%rd5758, %r2661, 8;
	add.s64 	%rd5759, %rd35, %rd5758;
	ld.local.f64 	%fd13362, [%rd5759];
	ld.global.f64 	%fd13363, [%rd830];
	add.f64 	%fd24273, %fd13362, %fd13363;
	add.f64 	%fd24274, %fd3336, %fd3337;
$L__BB3_5768:
	add.f64 	%fd13364, %fd24274, 0d4069000000000000;
	add.f64 	%fd13365, %fd24273, 0dC016CCCCCCCCCCCD;
	add.f64 	%fd13366, %fd3297, %fd13365;
	div.rn.f64 	%fd3342, %fd13364, %fd13366;
	setp.lt.f64 	%p5847, %fd24273, 0dC0A3880000000000;
	selp.f64 	%fd3343, 0dC0A9300000000000, %fd24273, %p5847;
	selp.f64 	%fd3344, 0d0000000000000000, %fd24274, %p5847;
	setp.lt.f64 	%p5848, %fd24299, 0dC0A3880000000000;
	selp.f64 	%fd3345, 0dC0A9300000000000, %fd24299, %p5848;
	selp.f64 	%fd3346, 0d0000000000000000, %fd24300, %p5848;
	setp.gt.f64 	%p5849, %fd3342, %fd3335;
	@%p5849 bra 	$L__BB3_5772;
	setp.gt.f64 	%p5850, %fd3345, 0d0000000000000000;
	setp.gt.f64 	%p5851, %fd3346, 0d0000000000000000;
	and.pred  	%p5852, %p5850, %p5851;
	@%p5852 bra 	$L__BB3_5772;
	setp.ltu.f64 	%p5853, %fd3335, %fd3342;
	@%p5853 bra 	$L__BB3_5773;
	st.local.f64 	[%rd824], %fd3345;
	st.local.f64 	[%rd821], %fd3346;
	mov.f64 	%fd24299, %fd3345;
	mov.f64 	%fd24300, %fd3346;
	bra.uni 	$L__BB3_5773;
$L__BB3_5772:
	st.local.f64 	[%rd824], %fd3343;
	st.local.f64 	[%rd821], %fd3344;
	mov.f64 	%fd24299, %fd3343;
	mov.f64 	%fd24300, %fd3344;
$L__BB3_5773:
	cvt.u64.u16 	%rd5760, %rs360;
	cvt.s64.s8 	%rd831, %rd5760;
	cvt.u64.u16 	%rd5761, %rs359;
	cvt.s64.s8 	%rd833, %rd5761;
	mov.b32 	%r22200, 3;
	mad.lo.s64 	%rd5797, %rd833, 5, %rd831;
	shl.b64 	%rd5798, %rd5797, 3;
	add.s64 	%rd5799, %rd1, %rd5798;
$L__BB3_5774:
	sub.s32 	%r11716, %r2659, %r22200;
	add.s32 	%r11717, %r11716, 1;
	setp.gt.u32 	%p5854, %r11716, 2147483646;
	selp.b32 	%r11718, %r11716, 0, %p5854;
	add.s32 	%r22202, %r11718, %r2656;
	selp.b32 	%r22201, 1, %r11717, %p5854;
	setp.lt.s32 	%p5855, %r22202, 1;
	setp.ge.s32 	%p5856, %r22201, %r2659;
	or.pred  	%p5857, %p5855, %p5856;
	@%p5857 bra 	$L__BB3_5790;
$L__BB3_5775:
	mov.u32 	%r2666, %r22202;
	add.s32 	%r22202, %r2666, -1;
	mad.lo.s32 	%r11720, %r22202, %r2629, %r22201;
	add.s32 	%r2668, %r11720, -1;
	mul.wide.s32 	%rd5762, %r2668, 8;
	add.s64 	%rd5763, %rd34, %rd5762;
	ld.local.f64 	%fd3365, [%rd5763];
	abs.f64 	%fd13367, %fd3365;
	setp.geu.f64 	%p5858, %fd13367, 0d41CDCD64FF800000;
	@%p5858 bra 	$L__BB3_5789;
	not.b32 	%r11721, %r2666;
	add.s32 	%r2669, %r22198, %r11721;
	not.b32 	%r11722, %r22201;
	add.s32 	%r2670, %r2659, %r11722;
	add.s32 	%r2671, %r2670, %r2669;
	setp.eq.s32 	%p5859, %r2669, 0;
	setp.gt.s32 	%p5860, %r2670, 0;
	and.pred  	%p5861, %p5859, %p5860;
	@%p5861 bra 	$L__BB3_5782;
	setp.eq.s32 	%p5862, %r2670, 0;
	setp.gt.s32 	%p5863, %r2669, 0;
	and.pred  	%p5864, %p5863, %p5862;
	@%p5864 bra 	$L__BB3_5782;
	setp.eq.s32 	%p5865, %r2669, 1;
	setp.eq.s32 	%p5866, %r2670, 1;
	and.pred  	%p5867, %p5865, %p5866;
	@%p5867 bra 	$L__BB3_5780;
	mul.wide.s32 	%rd5764, %r2671, 8;
	add.s64 	%rd5765, %rd1, %rd5764;
	ld.global.f64 	%fd13368, [%rd5765+24952];
	cvt.u64.u32 	%rd5766, %r2666;
	add.s64 	%rd5767, %rd38, %rd5766;
	cvt.s64.s32 	%rd5768, %r22201;
	add.s64 	%rd5769, %rd39, %rd5768;
	ld.local.s8 	%r11723, [%rd5769+1];
	ld.local.u8 	%r11724, [%rd5767+1];
	ld.local.u8 	%r11725, [%rd5767];
	prmt.b32 	%r11726, %r11725, %r11724, 0x3340U;
	ld.local.u8 	%r11727, [%rd5769];
	prmt.b32 	%r11728, %r11727, 0, 0x3340U;
	prmt.b32 	%r11729, %r11726, %r11728, 0x5410U;
	mov.b32 	%r11730, 334205;
	dp4a.s32.u32 	%r11731, %r11729, %r11730, %r11723;
	mul.wide.s32 	%rd5770, %r11731, 8;
	add.s64 	%rd5771, %rd1, %rd5770;
	ld.global.f64 	%fd13369, [%rd5771+30440];
	add.f64 	%fd13370, %fd13368, %fd13369;
	ld.local.s8 	%r11732, [%rd820+-1];
	cvt.u32.u16 	%r11733, %rs360;
	ld.local.u8 	%r11734, [%rd822+-1];
	prmt.b32 	%r11735, %r11734, %r11733, 0x3340U;
	cvt.u32.u16 	%r11736, %rs359;
	prmt.b32 	%r11737, %r11736, 0, 0x3340U;
	prmt.b32 	%r11738, %r11735, %r11737, 0x5410U;
	mov.b32 	%r11739, 359705;
	dp4a.s32.u32 	%r11740, %r11738, %r11739, %r11732;
	mul.wide.s32 	%rd5772, %r11740, 8;
	add.s64 	%rd5773, %rd1, %rd5772;
	ld.global.f64 	%fd13371, [%rd5773+30440];
	add.f64 	%fd13372, %fd13370, %fd13371;
	add.f64 	%fd13373, %fd13372, %fd3365;
	ld.global.f64 	%fd13374, [%rd5765+24232];
	ld.global.f64 	%fd13375, [%rd5771+25440];
	add.f64 	%fd13376, %fd13374, %fd13375;
	ld.global.f64 	%fd13377, [%rd5773+25440];
	add.f64 	%fd13378, %fd13376, %fd13377;
	sub.s32 	%r11741, %r2669, %r2670;
	abs.s32 	%r11742, %r11741;
	cvt.rn.f64.s32 	%fd13379, %r11742;
	fma.rn.f64 	%fd13380, %fd13379, 0dBFEEF3E864B31D04, %fd13378;
	mul.wide.s32 	%rd5774, %r2668, 8;
	add.s64 	%rd5775, %rd35, %rd5774;
	ld.local.f64 	%fd13381, [%rd5775];
	add.f64 	%fd13382, %fd13381, %fd13380;
	abs.f64 	%fd13383, %fd13373;
	setp.gt.f64 	%p5868, %fd13383, 0d41CDCD64FF800000;
	selp.f64 	%fd13384, 0dBFF0000000000000, %fd13382, %p5868;
	selp.f64 	%fd13385, 0d7FF0000000000000, %fd13373, %p5868;
	add.f64 	%fd13386, %fd13385, 0d4069000000000000;
	add.f64 	%fd13387, %fd13384, 0dC016CCCCCCCCCCCD;
	add.f64 	%fd13388, %fd3297, %fd13387;
	div.rn.f64 	%fd13389, %fd13386, %fd13388;
	add.f64 	%fd13390, %fd24300, 0d4069000000000000;
	add.f64 	%fd13391, %fd24299, 0dC016CCCCCCCCCCCD;
	add.f64 	%fd13392, %fd3297, %fd13391;
	div.rn.f64 	%fd13393, %fd13390, %fd13392;
	setp.gt.f64 	%p5869, %fd13389, %fd13393;
	selp.f64 	%fd24301, %fd13385, 0d7FF0000000000000, %p5869;
	selp.f64 	%fd24302, %fd13384, 0dBFF0000000000000, %p5869;
	bra.uni 	$L__BB3_5787;
$L__BB3_5780:
	cvt.u64.u32 	%rd5776, %r2666;
	add.s64 	%rd5777, %rd38, %rd5776;
	cvt.s64.s32 	%rd5778, %r22201;
	add.s64 	%rd5779, %rd39, %rd5778;
	ld.local.s8 	%r11743, [%rd5779+1];
	ld.local.u8 	%r11744, [%rd5777+1];
	ld.local.u8 	%r11745, [%rd5777];
	prmt.b32 	%r11746, %r11745, %r11744, 0x3340U;
	ld.local.u8 	%r11747, [%rd5779];
	prmt.b32 	%r11748, %r11747, 0, 0x3340U;
	prmt.b32 	%r11749, %r11746, %r11748, 0x5410U;
	mov.b32 	%r11750, 334205;
	dp4a.s32.u32 	%r11751, %r11749, %r11750, %r11743;
	mul.wide.s32 	%rd5780, %r11751, 8;
	add.s64 	%rd5781, %rd1, %rd5780;
	ld.global.f64 	%fd13396, [%rd5781+10000];
	ld.local.s8 	%r11752, [%rd820+-1];
	cvt.u32.u16 	%r11753, %rs360;
	ld.local.u8 	%r11754, [%rd822+-1];
	prmt.b32 	%r11755, %r11754, %r11753, 0x3340U;
	cvt.u32.u16 	%r11756, %rs359;
	prmt.b32 	%r11757, %r11756, 0, 0x3340U;
	prmt.b32 	%r11758, %r11755, %r11757, 0x5410U;
	mov.b32 	%r11759, 359705;
	dp4a.s32.u32 	%r11760, %r11758, %r11759, %r11752;
	mul.wide.s32 	%rd5782, %r11760, 8;
	add.s64 	%rd5783, %rd1, %rd5782;
	ld.global.f64 	%fd13397, [%rd5783+10000];
	add.f64 	%fd13398, %fd13396, %fd13397;
	mul.wide.s32 	%rd5784, %r2668, 8;
	add.s64 	%rd5785, %rd35, %rd5784;
	ld.local.f64 	%fd13399, [%rd5785];
	add.f64 	%fd13400, %fd13398, %fd13399;
	ld.global.f64 	%fd13401, [%rd5781+15000];
	ld.global.f64 	%fd13402, [%rd5783+15000];
	add.f64 	%fd13403, %fd13401, %fd13402;
	add.f64 	%fd13404, %fd13403, %fd3365;
	abs.f64 	%fd13405, %fd13404;
	setp.gt.f64 	%p5870, %fd13405, 0d41CDCD64FF800000;
	selp.f64 	%fd3368, 0dBFF0000000000000, %fd13400, %p5870;
	selp.f64 	%fd3369, 0d7FF0000000000000, %fd13404, %p5870;
	add.f64 	%fd13406, %fd3369, 0d4069000000000000;
	add.f64 	%fd13407, %fd3368, 0dC016CCCCCCCCCCCD;
	add.f64 	%fd13408, %fd3297, %fd13407;
	div.rn.f64 	%fd3370, %fd13406, %fd13408;
	add.f64 	%fd13409, %fd24300, 0d4069000000000000;
	add.f64 	%fd13410, %fd24299, 0dC016CCCCCCCCCCCD;
	add.f64 	%fd13411, %fd3297, %fd13410;
	div.rn.f64 	%fd3371, %fd13409, %fd13411;
	sub.f64 	%fd13412, %fd3370, %fd3371;
	setp.ltu.f64 	%p5871, %fd13412, 0d3EB0C6F7A0B5ED8D;
	mov.f64 	%fd24302, 0dBFF0000000000000;
	mov.f64 	%fd24301, 0d7FF0000000000000;
	@%p5871 bra 	$L__BB3_5787;
	setp.gt.f64 	%p5872, %fd3370, %fd3371;
	selp.f64 	%fd24301, %fd3369, 0d7FF0000000000000, %p5872;
	selp.f64 	%fd24302, %fd3368, 0dBFF0000000000000, %p5872;
	bra.uni 	$L__BB3_5787;
$L__BB3_5782:
	setp.eq.s32 	%p5873, %r2670, 1;
	setp.eq.s32 	%p5874, %r2669, 1;
	or.pred  	%p5875, %p5874, %p5873;
	@%p5875 bra 	$L__BB3_5784;
	mul.wide.s32 	%rd5786, %r2671, 8;
	add.s64 	%rd5787, %rd1, %rd5786;
	ld.global.f64 	%fd13413, [%rd5787+25192];
	cvt.u64.u32 	%rd5788, %r2666;
	add.s64 	%rd5789, %rd38, %rd5788;
	ld.local.s8 	%r11761, [%rd5789];
	mul.wide.s32 	%rd5790, %r11761, 5;
	cvt.s64.s32 	%rd5791, %r22201;
	add.s64 	%rd5792, %rd39, %rd5791;
	ld.local.s8 	%rd5793, [%rd5792];
	add.s64 	%rd5794, %rd5790, %rd5793;
	shl.b64 	%rd5795, %rd5794, 3;
	add.s64 	%rd5796, %rd1, %rd5795;
	ld.global.f64 	%fd13414, [%rd5796+45640];
	add.f64 	%fd13415, %fd13413, %fd13414;
	ld.global.f64 	%fd13416, [%rd5799+45640];
	add.f64 	%fd13417, %fd13415, %fd13416;
	add.f64 	%fd13418, %fd13417, %fd3365;
	ld.global.f64 	%fd13419, [%rd5787+24472];
	ld.global.f64 	%fd13420, [%rd5796+45440];
	add.f64 	%fd13421, %fd13419, %fd13420;
	ld.global.f64 	%fd13422, [%rd5799+45440];
	add.f64 	%fd13423, %fd13421, %fd13422;
	mul.wide.s32 	%rd5800, %r2668, 8;
	add.s64 	%rd5801, %rd35, %rd5800;
	ld.local.f64 	%fd13424, [%rd5801];
	add.f64 	%fd13425, %fd13423, %fd13424;
	abs.f64 	%fd13426, %fd13418;
	setp.gt.f64 	%p5876, %fd13426, 0d41CDCD64FF800000;
	selp.f64 	%fd13427, 0dBFF0000000000000, %fd13425, %p5876;
	selp.f64 	%fd13428, 0d7FF0000000000000, %fd13418, %p5876;
	add.f64 	%fd13429, %fd13428, 0d4069000000000000;
	add.f64 	%fd13430, %fd13427, 0dC016CCCCCCCCCCCD;
	add.f64 	%fd13431, %fd3297, %fd13430;
	div.rn.f64 	%fd13432, %fd13429, %fd13431;
	add.f64 	%fd13433, %fd24300, 0d4069000000000000;
	add.f64 	%fd13434, %fd24299, 0dC016CCCCCCCCCCCD;
	add.f64 	%fd13435, %fd3297, %fd13434;
	div.rn.f64 	%fd13436, %fd13433, %fd13435;
	setp.gt.f64 	%p5877, %fd13432, %fd13436;
	selp.f64 	%fd24301, %fd13428, 0d7FF0000000000000, %p5877;
	selp.f64 	%fd24302, %fd13427, 0dBFF0000000000000, %p5877;
	bra.uni 	$L__BB3_5787;
$L__BB3_5784:
	and.pred  	%p5881, %p5859, %p5873;
	setp.eq.s32 	%p5882, %r2670, 0;
	and.pred  	%p5883, %p5874, %p5882;
	or.pred  	%p5884, %p5881, %p5883;
	mov.f64 	%fd24294, 0d0000000000000000;
	mov.f64 	%fd24293, 0dC0A9300000000000;
	not.pred 	%p5885, %p5884;
	@%p5885 bra 	$L__BB3_5786;
	mul.wide.u32 	%rd5802, %r2671, 8;
	add.s64 	%rd5803, %rd1, %rd5802;
	ld.global.f64 	%fd13439, [%rd5803+25192];
	cvt.u64.u32 	%rd5804, %r2666;
	add.s64 	%rd5805, %rd38, %rd5804;
	cvt.s64.s32 	%rd5806, %r22201;
	add.s64 	%rd5807, %rd39, %rd5806;
	ld.local.u8 	%r11762, [%rd5805];
	cvt.u32.u16 	%r11763, %rs359;
	prmt.b32 	%r11764, %r11762, %r11763, 0x3340U;
	ld.local.u8 	%r11765, [%rd5807];
	prmt.b32 	%r11766, %r11765, 0, 0x3340U;
	prmt.b32 	%r11767, %r11764, %r11766, 0x5410U;
	cvt.u32.u64 	%r11768, %rd831;
	mov.b32 	%r11769, 334205;
	dp4a.s32.u32 	%r11770, %r11767, %r11769, %r11768;
	mul.wide.s32 	%rd5808, %r11770, 8;
	add.s64 	%rd5809, %rd1, %rd5808;
	ld.global.f64 	%fd13440, [%rd5809+5000];
	add.f64 	%fd24294, %fd13439, %fd13440;
	ld.global.f64 	%fd13441, [%rd5803+24472];
	ld.global.f64 	%fd13442, [%rd5809];
	add.f64 	%fd24293, %fd13441, %fd13442;
$L__BB3_5786:
	add.f64 	%fd13443, %fd24294, %fd3365;
	mul.wide.s32 	%rd5810, %r2668, 8;
	add.s64 	%rd5811, %rd35, %rd5810;
	ld.local.f64 	%fd13444, [%rd5811];
	add.f64 	%fd13445, %fd24293, %fd13444;
	abs.f64 	%fd13446, %fd13443;
	setp.gt.f64 	%p5886, %fd13446, 0d41CDCD64FF800000;
	selp.f64 	%fd13447, 0dBFF0000000000000, %fd13445, %p5886;
	selp.f64 	%fd13448, 0d7FF0000000000000, %fd13443, %p5886;
	add.f64 	%fd13449, %fd13448, 0d4069000000000000;
	add.f64 	%fd13450, %fd13447, 0dC016CCCCCCCCCCCD;
	add.f64 	%fd13451, %fd3297, %fd13450;
	div.rn.f64 	%fd13452, %fd13449, %fd13451;
	add.f64 	%fd13453, %fd24300, 0d4069000000000000;
	add.f64 	%fd13454, %fd24299, 0dC016CCCCCCCCCCCD;
	add.f64 	%fd13455, %fd3297, %fd13454;
	div.rn.f64 	%fd13456, %fd13453, %fd13455;
	setp.gt.f64 	%p5887, %fd13452, %fd13456;
	selp.f64 	%fd24301, %fd13448, 0d7FF0000000000000, %p5887;
	selp.f64 	%fd24302, %fd13447, 0dBFF0000000000000, %p5887;
$L__BB3_5787:
	setp.lt.f64 	%p5888, %fd24302, 0dC0A3880000000000;
	selp.f64 	%fd3390, 0d0000000000000000, %fd24301, %p5888;
	selp.f64 	%fd3391, 0dC0A9300000000000, %fd24302, %p5888;
	abs.f64 	%fd13457, %fd3390;
	setp.geu.f64 	%p5889, %fd13457, 0d41CDCD64FF800000;
	@%p5889 bra 	$L__BB3_5789;
	st.local.f64 	[%rd821], %fd3390;
	st.local.f64 	[%rd824], %fd3391;
	mov.f64 	%fd24299, %fd3391;
	mov.f64 	%fd24300, %fd3390;
$L__BB3_5789:
	add.s32 	%r22201, %r22201, 1;
	setp.gt.u32 	%p5890, %r2666, 1;
	setp.lt.s32 	%p5891, %r22201, %r2659;
	and.pred  	%p5892, %p5890, %p5891;
	@%p5892 bra 	$L__BB3_5775;
$L__BB3_5790:
	add.s32 	%r22200, %r22200, 1;
	setp.ne.s32 	%p5893, %r22200, 33;
	@%p5893 bra 	$L__BB3_5774;
$L__BB3_5791:
	add.s32 	%r22199, %r2659, 1;
	setp.ne.s32 	%p5894, %r2659, %r2629;
	@%p5894 bra 	$L__BB3_5748;
$L__BB3_5792:
	add.s32 	%r2675, %r22198, 1;
	setp.ne.s32 	%p5895, %r22198, %r2627;
	mov.u32 	%r22198, %r2675;
	@%p5895 bra 	$L__BB3_5746;
$L__BB3_5793:
	setp.eq.s32 	%p5896, %r2629, 0;
	mov.b32 	%r22205, 0;
	mov.f64 	%fd24331, 0dFFF0000000000000;
	@%p5896 bra 	$L__BB3_5809;
	ld.local.u8 	%rs2661, [%rd817];
	cvt.u32.u16 	%r11774, %rs2661;
	cvt.s32.s8 	%r2676, %r11774;
	add.s32 	%r11775, %r2627, -1;
	mad.lo.s32 	%r2677, %r2629, %r11775, -1;
	cvt.u64.u16 	%rd5812, %rs2661;
	cvt.s64.s8 	%rd834, %rd5812;
	mul.wide.s32 	%rd835, %r2676, 5;
	mov.f64 	%fd24331, 0dFFF0000000000000;
	mov.b32 	%r22205, 0;
	mov.b32 	%r22203, 1;
$L__BB3_5795:
	mov.u32 	%r2678, %r22203;
	cvt.u64.u32 	%rd5813, %r2678;
	add.s64 	%rd836, %rd39, %rd5813;
	ld.local.u8 	%rs361, [%rd836];
	cvt.u32.u16 	%r11776, %rs361;
	cvt.s32.s8 	%r11777, %r11776;
	add.s32 	%r11778, %r11777, %r2676;
	setp.ne.s32 	%p5897, %r11778, 3;
	mov.f64 	%fd24330, 0dBFF0000000000000;
	mov.f64 	%fd24329, 0d7FF0000000000000;
	@%p5897 bra 	$L__BB3_5808;
	cvt.u64.u16 	%rd5814, %rs361;
	cvt.s64.s8 	%rd5815, %rd5814;
	add.s64 	%rd5816, %rd835, %rd5815;
	shl.b64 	%rd5817, %rd5816, 3;
	add.s64 	%rd5818, %rd1, %rd5817;
	ld.global.f64 	%fd24330, [%rd5818+45440];
	ld.local.s8 	%r11779, [%rd836+1];
	cvt.u16.u64 	%rs2662, %rd834;
	cvt.s16.s8 	%rs2663, %rs361;
	mov.b32 	%r11780, {%rs2662, %rs2663};
	mov.b32 	%r11781, 1405;
	dp2a.lo.s32.u32 	%r11782, %r11780, %r11781, %r11779;
	mul.wide.s32 	%rd5819, %r11782, 8;
	add.s64 	%rd5820, %rd1, %rd5819;
	ld.global.f64 	%fd13463, [%rd5820+36240];
	add.f64 	%fd13464, %fd24330, %fd13463;
	ld.global.f64 	%fd24329, [%rd5818+45640];
	ld.global.f64 	%fd13465, [%rd5820+41240];
	add.f64 	%fd13466, %fd24329, %fd13465;
	abs.f64 	%fd13467, %fd13466;
	setp.gt.f64 	%p5898, %fd13467, 0d41CDCD64FF800000;
	selp.f64 	%fd3411, 0dBFF0000000000000, %fd13464, %p5898;
	selp.f64 	%fd3412, 0d7FF0000000000000, %fd13466, %p5898;
	mad.lo.s64 	%rd837, %rd834, 160, %rd5818;
	ld.global.f64 	%fd3413, [%rd837+21160];
	abs.f64 	%fd3414, %fd3413;
	setp.geu.f64 	%p5899, %fd3414, 0d41CDCD64FF800000;
	mad.lo.s64 	%rd838, %rd834, -800, %rd5820;
	mov.f64 	%fd24320, %fd3411;
	mov.f64 	%fd24321, %fd3412;
	@%p5899 bra 	$L__BB3_5800;
	ld.global.f64 	%fd3415, [%rd838+23000];
	abs.f64 	%fd13469, %fd3415;
	setp.geu.f64 	%p5900, %fd13469, 0d41CDCD64FF800000;
	mov.f64 	%fd24320, %fd3411;
	mov.f64 	%fd24321, %fd3412;
	@%p5900 bra 	$L__BB3_5800;
	ld.global.f64 	%fd13470, [%rd837+20160];
	add.f64 	%fd13471, %fd24330, %fd13470;
	ld.global.f64 	%fd13472, [%rd838+22000];
	add.f64 	%fd13473, %fd13471, %fd13472;
	add.f64 	%fd13474, %fd24329, %fd3413;
	add.f64 	%fd13475, %fd13474, %fd3415;
	abs.f64 	%fd13476, %fd13475;
	setp.gt.f64 	%p5901, %fd13476, 0d41CDCD64FF800000;
	selp.f64 	%fd24320, 0dBFF0000000000000, %fd13473, %p5901;
	selp.f64 	%fd24321, 0d7FF0000000000000, %fd13475, %p5901;
	add.f64 	%fd13477, %fd24321, 0d4069000000000000;
	add.f64 	%fd13478, %fd24320, 0dC016CCCCCCCCCCCD;
	add.f64 	%fd13479, %fd3297, %fd13478;
	div.rn.f64 	%fd24322, %fd13477, %fd13479;
	abs.f64 	%fd13480, %fd3412;
	setp.geu.f64 	%p5902, %fd13480, 0d41CDCD64FF800000;
	@%p5902 bra 	$L__BB3_5800;
	add.f64 	%fd13481, %fd3412, 0d4069000000000000;
	add.f64 	%fd13482, %fd3411, 0dC016CCCCCCCCCCCD;
	add.f64 	%fd13483, %fd3297, %fd13482;
	div.rn.f64 	%fd13484, %fd13481, %fd13483;
	setp.lt.f64 	%p5903, %fd13484, %fd24322;
	selp.f64 	%fd24320, %fd24320, %fd3411, %p5903;
	selp.f64 	%fd24321, %fd24321, %fd3412, %p5903;
	selp.f64 	%fd24322, %fd24322, %fd13484, %p5903;
$L__BB3_5800:
	mov.f64 	%fd24323, %fd24320;
	mov.f64 	%fd24324, %fd24321;
	@%p5899 bra 	$L__BB3_5803;
	ld.global.f64 	%fd13485, [%rd837+20160];
	add.f64 	%fd13486, %fd24330, %fd13485;
	add.f64 	%fd13487, %fd24329, %fd3413;
	abs.f64 	%fd13488, %fd13487;
	setp.gt.f64 	%p5905, %fd13488, 0d41CDCD64FF800000;
	selp.f64 	%fd24323, 0dBFF0000000000000, %fd13486, %p5905;
	selp.f64 	%fd24324, 0d7FF0000000000000, %fd13487, %p5905;
	add.f64 	%fd13489, %fd24324, 0d4069000000000000;
	add.f64 	%fd13490, %fd24323, 0dC016CCCCCCCCCCCD;
	add.f64 	%fd13491, %fd3297, %fd13490;
	div.rn.f64 	%fd24322, %fd13489, %fd13491;
	abs.f64 	%fd13492, %fd24321;
	setp.geu.f64 	%p5906, %fd13492, 0d41CDCD64FF800000;
	@%p5906 bra 	$L__BB3_5803;
	add.f64 	%fd13493, %fd24321, 0d4069000000000000;
	add.f64 	%fd13494, %fd24320, 0dC016CCCCCCCCCCCD;
	add.f64 	%fd13495, %fd3297, %fd13494;
	div.rn.f64 	%fd13496, %fd13493, %fd13495;
	setp.lt.f64 	%p5907, %fd13496, %fd24322;
	selp.f64 	%fd24323, %fd24323, %fd24320, %p5907;
	selp.f64 	%fd24324, %fd24324, %fd24321, %p5907;
	selp.f64 	%fd24322, %fd24322, %fd13496, %p5907;
$L__BB3_5803:
	ld.global.f64 	%fd3434, [%rd838+23000];
	abs.f64 	%fd13497, %fd3434;
	setp.geu.f64 	%p5908, %fd13497, 0d41CDCD64FF800000;
	mov.f64 	%fd24326, %fd24323;
	mov.f64 	%fd24327, %fd24324;
	@%p5908 bra 	$L__BB3_5806;
	ld.global.f64 	%fd13498, [%rd838+22000];
	add.f64 	%fd13499, %fd24330, %fd13498;
	add.f64 	%fd13500, %fd24329, %fd3434;
	abs.f64 	%fd13501, %fd13500;
	setp.gt.f64 	%p5909, %fd13501, 0d41CDCD64FF800000;
	selp.f64 	%fd24326, 0dBFF0000000000000, %fd13499, %p5909;
	selp.f64 	%fd24327, 0d7FF0000000000000, %fd13500, %p5909;
	add.f64 	%fd13502, %fd24327, 0d4069000000000000;
	add.f64 	%fd13503, %fd24326, 0dC016CCCCCCCCCCCD;
	add.f64 	%fd13504, %fd3297, %fd13503;
	div.rn.f64 	%fd24322, %fd13502, %fd13504;
	abs.f64 	%fd13505, %fd24324;
	setp.geu.f64 	%p5910, %fd13505, 0d41CDCD64FF800000;
	@%p5910 bra 	$L__BB3_5806;
	add.f64 	%fd13506, %fd24324, 0d4069000000000000;
	add.f64 	%fd13507, %fd24323, 0dC016CCCCCCCCCCCD;
	add.f64 	%fd13508, %fd3297, %fd13507;
	div.rn.f64 	%fd13509, %fd13506, %fd13508;
	setp.lt.f64 	%p5911, %fd13509, %fd24322;
	selp.f64 	%fd24326, %fd24326, %fd24323, %p5911;
	selp.f64 	%fd24327, %fd24327, %fd24324, %p5911;
	selp.f64 	%fd24322, %fd24322, %fd13509, %p5911;
$L__BB3_5806:
	add.f64 	%fd13510, %fd24330, 0dC016CCCCCCCCCCCD;
	add.f64 	%fd3444, %fd3297, %fd13510;
	abs.f64 	%fd13511, %fd24327;
	setp.geu.f64 	%p5912, %fd13511, 0d41CDCD64FF800000;
	@%p5912 bra 	$L__BB3_5808;
	add.f64 	%fd13512, %fd24329, 0d4069000000000000;
	div.rn.f64 	%fd13513, %fd13512, %fd3444;
	setp.lt.f64 	%p5913, %fd24322, %fd13513;
	selp.f64 	%fd24329, %fd24329, %fd24327, %p5913;
	selp.f64 	%fd24330, %fd24330, %fd24326, %p5913;
$L__BB3_5808:
	add.f64 	%fd13514, %fd24330, 0d3EB0C6F7A0B5ED8D;
	add.f64 	%fd13515, %fd24329, 0d3EB0C6F7A0B5ED8D;
	add.s32 	%r11783, %r2677, %r2678;
	mul.wide.s32 	%rd5821, %r11783, 8;
	add.s64 	%rd5822, %rd34, %rd5821;
	ld.local.f64 	%fd13516, [%rd5822];
	add.f64 	%fd13517, %fd13515, %fd13516;
	add.f64 	%fd13518, %fd13517, 0d4069000000000000;
	add.s64 	%rd5823, %rd35, %rd5821;
	ld.local.f64 	%fd13519, [%rd5823];
	add.f64 	%fd13520, %fd13514, %fd13519;
	add.f64 	%fd13521, %fd13520, 0dC016CCCCCCCCCCCD;
	add.f64 	%fd13522, %fd3297, %fd13521;
	div.rn.f64 	%fd13523, %fd13518, %fd13522;
	add.f64 	%fd13524, %fd13523, 0dC071126666666666;
	setp.gt.f64 	%p5914, %fd13524, %fd24331;
	setp.lt.f64 	%p5915, %fd13520, 0d0000000000000000;
	setp.lt.f64 	%p5916, %fd13517, 0d0000000000000000;
	and.pred  	%p5917, %p5915, %p5916;
	and.pred  	%p5918, %p5917, %p5914;
	selp.f64 	%fd24331, %fd13524, %fd24331, %p5918;
	selp.b32 	%r22205, %r2678, %r22205, %p5918;
	add.s32 	%r22203, %r2678, 1;
	setp.ne.s32 	%p5919, %r2678, %r2629;
	@%p5919 bra 	$L__BB3_5795;
$L__BB3_5809:
	abs.f64 	%fd3451, %fd24331;
	setp.gt.f64 	%p5920, %fd3451, 0d41CDCD64FF800000;
	selp.b32 	%r22315, 1, %r22205, %p5920;
	selp.b32 	%r22316, 1, %r2627, %p5920;
	cvt.u64.u32 	%rd5824, %r22316;
	add.s64 	%rd839, %rd38, %rd5824;
	ld.local.u8 	%rs362, [%rd839];
	cvt.u32.u16 	%r11784, %rs362;
	cvt.s32.s8 	%r11785, %r11784;
	cvt.s64.s32 	%rd5825, %r22315;
	add.s64 	%rd840, %rd39, %rd5825;
	ld.local.u8 	%rs4655, [%rd840];
	cvt.u32.u16 	%r11786, %rs4655;
	cvt.s32.s8 	%r11787, %r11786;
	add.s32 	%r11788, %r11787, %r11785;
	setp.ne.s32 	%p5921, %r11788, 3;
	mov.f64 	%fd24342, 0dBFF0000000000000;
	mov.f64 	%fd24341, 0d7FF0000000000000;
	@%p5921 bra 	$L__BB3_5822;
	cvt.u32.u16 	%r11789, %rs362;
	cvt.u32.u16 	%r11790, %rs4655;
	cvt.u64.u16 	%rd5826, %rs4655;
	cvt.s64.s8 	%rd5827, %rd5826;
	cvt.s32.s8 	%r11791, %r11789;
	mul.wide.s32 	%rd5828, %r11791, 5;
	add.s64 	%rd5829, %rd5828, %rd5827;
	shl.b64 	%rd5830, %rd5829, 3;
	add.s64 	%rd5831, %rd1, %rd5830;
	ld.global.f64 	%fd24342, [%rd5831+45440];
	ld.local.s8 	%r11792, [%rd840+1];
	ld.local.s8 	%rs2664, [%rd839+1];
	cvt.u32.u16 	%r11793, %rs2664;
	prmt.b32 	%r11794, %r11789, %r11793, 0x3340U;
	prmt.b32 	%r11795, %r11790, 0, 0x3340U;
	prmt.b32 	%r11796, %r11794, %r11795, 0x5410U;
	mov.b32 	%r11797, 334205;
	dp4a.s32.u32 	%r11798, %r11796, %r11797, %r11792;
	mul.wide.s32 	%rd5832, %r11798, 8;
	add.s64 	%rd5833, %rd1, %rd5832;
	ld.global.f64 	%fd13528, [%rd5833+35440];
	add.f64 	%fd13529, %fd24342, %fd13528;
	ld.global.f64 	%fd24341, [%rd5831+45640];
	ld.global.f64 	%fd13530, [%rd5833+40440];
	add.f64 	%fd13531, %fd24341, %fd13530;
	abs.f64 	%fd13532, %fd13531;
	setp.gt.f64 	%p5922, %fd13532, 0d41CDCD64FF800000;
	selp.f64 	%fd3454, 0dBFF0000000000000, %fd13529, %p5922;
	selp.f64 	%fd3455, 0d7FF0000000000000, %fd13531, %p5922;
	cvt.s16.s8 	%rs2665, %rs362;
	mov.b32 	%r11799, {%rs2665, %rs2664};
	cvt.s32.s8 	%r11800, %r11790;
	mov.b32 	%r11801, 1305;
	dp2a.lo.s32.u32 	%r11802, %r11799, %r11801, %r11800;
	mul.wide.s32 	%rd5834, %r11802, 8;
	add.s64 	%rd841, %rd1, %rd5834;
	ld.global.f64 	%fd3456, [%rd841+21000];
	abs.f64 	%fd3457, %fd3456;
	setp.geu.f64 	%p5923, %fd3457, 0d41CDCD64FF800000;
	cvt.s16.s8 	%rs2666, %rs4655;
	mov.b32 	%r11803, {%rs2665, %rs2666};
	dp2a.lo.s32.u32 	%r11804, %r11803, %r11801, %r11792;
	mul.wide.s32 	%rd5835, %r11804, 8;
	add.s64 	%rd842, %rd1, %rd5835;
	mov.f64 	%fd24332, %fd3454;
	mov.f64 	%fd24333, %fd3455;
	@%p5923 bra 	$L__BB3_5814;
	ld.global.f64 	%fd3458, [%rd842+23000];
	abs.f64 	%fd13534, %fd3458;
	setp.geu.f64 	%p5924, %fd13534, 0d41CDCD64FF800000;
	mov.f64 	%fd24332, %fd3454;
	mov.f64 	%fd24333, %fd3455;
	@%p5924 bra 	$L__BB3_5814;
	ld.global.f64 	%fd13535, [%rd841+20000];
	add.f64 	%fd13536, %fd24342, %fd13535;
	ld.global.f64 	%fd13537, [%rd842+22000];
	add.f64 	%fd13538, %fd13536, %fd13537;
	add.f64 	%fd13539, %fd24341, %fd3456;
	add.f64 	%fd13540, %fd13539, %fd3458;
	abs.f64 	%fd13541, %fd13540;
	setp.gt.f64 	%p5925, %fd13541, 0d41CDCD64FF800000;
	selp.f64 	%fd24332, 0dBFF0000000000000, %fd13538, %p5925;
	selp.f64 	%fd24333, 0d7FF0000000000000, %fd13540, %p5925;
	add.f64 	%fd13542, %fd24333, 0d4069000000000000;
	add.f64 	%fd13543, %fd24332, 0dC016CCCCCCCCCCCD;
	add.f64 	%fd13544, %fd3297, %fd13543;
	div.rn.f64 	%fd24334, %fd13542, %fd13544;
	abs.f64 	%fd13545, %fd3455;
	setp.geu.f64 	%p5926, %fd13545, 0d41CDCD64FF800000;
	@%p5926 bra 	$L__BB3_5814;
	add.f64 	%fd13546, %fd3455, 0d4069000000000000;
	add.f64 	%fd13547, %fd3454, 0dC016CCCCCCCCCCCD;
	add.f64 	%fd13548, %fd3297, %fd13547;
	div.rn.f64 	%fd13549, %fd13546, %fd13548;
	setp.lt.f64 	%p5927, %fd13549, %fd24334;
	selp.f64 	%fd24332, %fd24332, %fd3454, %p5927;
	selp.f64 	%fd24333, %fd24333, %fd3455, %p5927;
	selp.f64 	%fd24334, %fd24334, %fd13549, %p5927;
$L__BB3_5814:
	mov.f64 	%fd24335, %fd24332;
	mov.f64 	%fd24336, %fd24333;
	@%p5923 bra 	$L__BB3_5817;
	ld.global.f64 	%fd13550, [%rd841+20000];
	add.f64 	%fd13551, %fd24342, %fd13550;
	add.f64 	%fd13552, %fd24341, %fd3456;
	abs.f64 	%fd13553, %fd13552;
	setp.gt.f64 	%p5929, %fd13553, 0d41CDCD64FF800000;
	selp.f64 	%fd24335, 0dBFF0000000000000, %fd13551, %p5929;
	selp.f64 	%fd24336, 0d7FF0000000000000, %fd13552, %p5929;
	add.f64 	%fd13554, %fd24336, 0d4069000000000000;
	add.f64 	%fd13555, %fd24335, 0dC016CCCCCCCCCCCD;
	add.f64 	%fd13556, %fd3297, %fd13555;
	div.rn.f64 	%fd24334, %fd13554, %fd13556;
	abs.f64 	%fd13557, %fd24333;
	setp.geu.f64 	%p5930, %fd13557, 0d41CDCD64FF800000;
	@%p5930 bra 	$L__BB3_5817;
	add.f64 	%fd13558, %fd24333, 0d4069000000000000;
	add.f64 	%fd13559, %fd24332, 0dC016CCCCCCCCCCCD;
	add.f64 	%fd13560, %fd3297, %fd13559;
	div.rn.f64 	%fd13561, %fd13558, %fd13560;
	setp.lt.f64 	%p5931, %fd13561, %fd24334;
	selp.f64 	%fd24335, %fd24335, %fd24332, %p5931;
	selp.f64 	%fd24336, %fd24336, %fd24333, %p5931;
	selp.f64 	%fd24334, %fd24334, %fd13561, %p5931;
$L__BB3_5817:
	ld.global.f64 	%fd3477, [%rd842+23000];
	abs.f64 	%fd13562, %fd3477;
	setp.geu.f64 	%p5932, %fd13562, 0d41CDCD64FF800000;
	mov.f64 	%fd24338, %fd24335;
	mov.f64 	%fd24339, %fd24336;
	@%p5932 bra 	$L__BB3_5820;
	ld.global.f64 	%fd13563, [%rd842+22000];
	add.f64 	%fd13564, %fd24342, %fd13563;
	add.f64 	%fd13565, %fd24341, %fd3477;
	abs.f64 	%fd13566, %fd13565;
	setp.gt.f64 	%p5933, %fd13566, 0d41CDCD64FF800000;
	selp.f64 	%fd24338, 0dBFF0000000000000, %fd13564, %p5933;
	selp.f64 	%fd24339, 0d7FF0000000000000, %fd13565, %p5933;
	add.f64 	%fd13567, %fd24339, 0d4069000000000000;
	add.f64 	%fd13568, %fd24338, 0dC016CCCCCCCCCCCD;
	add.f64 	%fd13569, %fd3297, %fd13568;
	div.rn.f64 	%fd24334, %fd13567, %fd13569;
	abs.f64 	%fd13570, %fd24336;
	setp.geu.f64 	%p5934, %fd13570, 0d41CDCD64FF800000;
	@%p5934 bra 	$L__BB3_5820;
	add.f64 	%fd13571, %fd24336, 0d4069000000000000;
	add.f64 	%fd13572, %fd24335, 0dC016CCCCCCCCCCCD;
	add.f64 	%fd13573, %fd3297, %fd13572;
	div.rn.f64 	%fd13574, %fd13571, %fd13573;
	setp.lt.f64 	%p5935, %fd13574, %fd24334;
	selp.f64 	%fd24338, %fd24338, %fd24335, %p5935;
	selp.f64 	%fd24339, %fd24339, %fd24336, %p5935;
	selp.f64 	%fd24334, %fd24334, %fd13574, %p5935;
$L__BB3_5820:
	add.f64 	%fd13575, %fd24342, 0dC016CCCCCCCCCCCD;
	add.f64 	%fd3487, %fd3297, %fd13575;
	abs.f64 	%fd13576, %fd24339;
	setp.geu.f64 	%p5936, %fd13576, 0d41CDCD64FF800000;
	@%p5936 bra 	$L__BB3_5822;
	add.f64 	%fd13577, %fd24341, 0d4069000000000000;
	div.rn.f64 	%fd13578, %fd13577, %fd3487;
	setp.lt.f64 	%p5937, %fd24334, %fd13578;
	selp.f64 	%fd24341, %fd24341, %fd24339, %p5937;
	selp.f64 	%fd24342, %fd24342, %fd24338, %p5937;
$L__BB3_5822:
	setp.eq.s32 	%p5938, %r2627, 0;
	@%p5938 bra 	$L__BB3_5836;
	and.b32  	%r2685, %r2627, 15;
	setp.lt.u32 	%p5939, %r2627, 16;
	mov.b32 	%r22208, 0;
	@%p5939 bra 	$L__BB3_5826;
	and.b32  	%r22208, %r2627, 2147483632;
	mov.b32 	%r22206, 0;
$L__BB3_5825:
	.pragma "nounroll";
	mul.wide.u32 	%rd5836, %r22206, 4;
	add.s64 	%rd5837, %rd36, %rd5836;
	mov.b32 	%r11807, 0;
	st.local.u32 	[%rd5837], %r11807;
	st.local.u32 	[%rd5837+4], %r11807;
	st.local.u32 	[%rd5837+8], %r11807;
	st.local.u32 	[%rd5837+12], %r11807;
	st.local.u32 	[%rd5837+16], %r11807;
	st.local.u32 	[%rd5837+20], %r11807;
	st.local.u32 	[%rd5837+24], %r11807;
	st.local.u32 	[%rd5837+28], %r11807;
	st.local.u32 	[%rd5837+32], %r11807;
	st.local.u32 	[%rd5837+36], %r11807;
	st.local.u32 	[%rd5837+40], %r11807;
	st.local.u32 	[%rd5837+44], %r11807;
	st.local.u32 	[%rd5837+48], %r11807;
	st.local.u32 	[%rd5837+52], %r11807;
	st.local.u32 	[%rd5837+56], %r11807;
	st.local.u32 	[%rd5837+60], %r11807;
	add.s32 	%r22206, %r22206, 16;
	setp.ne.s32 	%p5940, %r22206, %r22208;
	@%p5940 bra 	$L__BB3_5825;
$L__BB3_5826:
	setp.eq.s32 	%p5941, %r2685, 0;
	@%p5941 bra 	$L__BB3_5836;
	and.b32  	%r2690, %r2627, 7;
	setp.lt.u32 	%p5942, %r2685, 8;
	@%p5942 bra 	$L__BB3_5829;
	mul.wide.u32 	%rd5838, %r22208, 4;
	add.s64 	%rd5839, %rd36, %rd5838;
	mov.b32 	%r11808, 0;
	st.local.u32 	[%rd5839], %r11808;
	st.local.u32 	[%rd5839+4], %r11808;
	st.local.u32 	[%rd5839+8], %r11808;
	st.local.u32 	[%rd5839+12], %r11808;
	st.local.u32 	[%rd5839+16], %r11808;
	st.local.u32 	[%rd5839+20], %r11808;
	st.local.u32 	[%rd5839+24], %r11808;
	st.local.u32 	[%rd5839+28], %r11808;
	add.s32 	%r22208, %r22208, 8;
$L__BB3_5829:
	setp.eq.s32 	%p5943, %r2690, 0;
	@%p5943 bra 	$L__BB3_5836;
	and.b32  	%r2693, %r2627, 3;
	setp.lt.u32 	%p5944, %r2690, 4;
	@%p5944 bra 	$L__BB3_5832;
	mul.wide.u32 	%rd5840, %r22208, 4;
	add.s64 	%rd5841, %rd36, %rd5840;
	mov.b32 	%r11809, 0;
	st.local.u32 	[%rd5841], %r11809;
	st.local.u32 	[%rd5841+4], %r11809;
	st.local.u32 	[%rd5841+8], %r11809;
	st.local.u32 	[%rd5841+12], %r11809;
	add.s32 	%r22208, %r22208, 4;
$L__BB3_5832:
	setp.eq.s32 	%p5945, %r2693, 0;
	@%p5945 bra 	$L__BB3_5836;
	mul.wide.u32 	%rd5842, %r22208, 4;
	add.s64 	%rd843, %rd36, %rd5842;
	mov.b32 	%r11810, 0;
	st.local.u32 	[%rd843], %r11810;
	setp.eq.s32 	%p5946, %r2693, 1;
	@%p5946 bra 	$L__BB3_5836;
	mov.b32 	%r11811, 0;
	st.local.u32 	[%rd843+4], %r11811;
	setp.eq.s32 	%p5947, %r2693, 2;
	@%p5947 bra 	$L__BB3_5836;
	mov.b32 	%r11812, 0;
	st.local.u32 	[%rd843+8], %r11812;
$L__BB3_5836:
	@%p5896 bra 	$L__BB3_5850;
	and.b32  	%r2696, %r2629, 15;
	setp.lt.u32 	%p5949, %r2629, 16;
	mov.b32 	%r22212, 0;
	@%p5949 bra 	$L__BB3_5840;
	and.b32  	%r22212, %r2629, 2147483632;
	mov.b32 	%r22210, 0;
$L__BB3_5839:
	.pragma "nounroll";
	mul.wide.u32 	%rd5843, %r22210, 4;
	add.s64 	%rd5844, %rd37, %rd5843;
	mov.b32 	%r11815, 0;
	st.local.u32 	[%rd5844], %r11815;
	st.local.u32 	[%rd5844+4], %r11815;
	st.local.u32 	[%rd5844+8], %r11815;
	st.local.u32 	[%rd5844+12], %r11815;
	st.local.u32 	[%rd5844+16], %r11815;
	st.local.u32 	[%rd5844+20], %r11815;
	st.local.u32 	[%rd5844+24], %r11815;
	st.local.u32 	[%rd5844+28], %r11815;
	st.local.u32 	[%rd5844+32], %r11815;
	st.local.u32 	[%rd5844+36], %r11815;
	st.local.u32 	[%rd5844+40], %r11815;
	st.local.u32 	[%rd5844+44], %r11815;
	st.local.u32 	[%rd5844+48], %r11815;
	st.local.u32 	[%rd5844+52], %r11815;
	st.local.u32 	[%rd5844+56], %r11815;
	st.local.u32 	[%rd5844+60], %r11815;
	add.s32 	%r22210, %r22210, 16;
	setp.ne.s32 	%p5950, %r22210, %r22212;
	@%p5950 bra 	$L__BB3_5839;
$L__BB3_5840:
	setp.eq.s32 	%p5951, %r2696, 0;
	@%p5951 bra 	$L__BB3_5850;
	and.b32  	%r2701, %r2629, 7;
	setp.lt.u32 	%p5952, %r2696, 8;
	@%p5952 bra 	$L__BB3_5843;
	mul.wide.u32 	%rd5845, %r22212, 4;
	add.s64 	%rd5846, %rd37, %rd5845;
	mov.b32 	%r11816, 0;
	st.local.u32 	[%rd5846], %r11816;
	st.local.u32 	[%rd5846+4], %r11816;
	st.local.u32 	[%rd5846+8], %r11816;
	st.local.u32 	[%rd5846+12], %r11816;
	st.local.u32 	[%rd5846+16], %r11816;
	st.local.u32 	[%rd5846+20], %r11816;
	st.local.u32 	[%rd5846+24], %r11816;
	st.local.u32 	[%rd5846+28], %r11816;
	add.s32 	%r22212, %r22212, 8;
$L__BB3_5843:
	setp.eq.s32 	%p5953, %r2701, 0;
	@%p5953 bra 	$L__BB3_5850;
	and.b32  	%r2704, %r2629, 3;
	setp.lt.u32 	%p5954, %r2701, 4;
	@%p5954 bra 	$L__BB3_5846;
	mul.wide.u32 	%rd5847, %r22212, 4;
	add.s64 	%rd5848, %rd37, %rd5847;
	mov.b32 	%r11817, 0;
	st.local.u32 	[%rd5848], %r11817;
	st.local.u32 	[%rd5848+4], %r11817;
	st.local.u32 	[%rd5848+8], %r11817;
	st.local.u32 	[%rd5848+12], %r11817;
	add.s32 	%r22212, %r22212, 4;
$L__BB3_5846:
	setp.eq.s32 	%p5955, %r2704, 0;
	@%p5955 bra 	$L__BB3_5850;
	mul.wide.u32 	%rd5849, %r22212, 4;
	add.s64 	%rd844, %rd37, %rd5849;
	mov.b32 	%r11818, 0;
	st.local.u32 	[%rd844], %r11818;
	setp.eq.s32 	%p5956, %r2704, 1;
	@%p5956 bra 	$L__BB3_5850;
	mov.b32 	%r11819, 0;
	st.local.u32 	[%rd844+4], %r11819;
	setp.eq.s32 	%p5957, %r2704, 2;
	@%p5957 bra 	$L__BB3_5850;
	mov.b32 	%r11820, 0;
	st.local.u32 	[%rd844+8], %r11820;
$L__BB3_5850:
	add.s32 	%r11821, %r22316, -1;
	add.s32 	%r2707, %r22315, -1;
	mad.lo.s32 	%r2708, %r11821, %r2629, %r2707;
	mul.wide.s32 	%rd5850, %r2708, 8;
	add.s64 	%rd845, %rd34, %rd5850;
	ld.local.f64 	%fd13580, [%rd845];
	abs.f64 	%fd13581, %fd13580;
	setp.geu.f64 	%p5958, %fd13581, 0d41CDCD64FF800000;
	mov.f64 	%fd24349, 0d0000000000000000;
	@%p5958 bra 	$L__BB3_5898;
	mul.wide.u32 	%rd5851, %r22316, 4;
	add.s64 	%rd5852, %rd36, %rd5851;
	st.local.u32 	[%rd5852+-4], %r22315;
	mul.wide.s32 	%rd5853, %r2707, 4;
	add.s64 	%rd5854, %rd37, %rd5853;
	st.local.u32 	[%rd5854], %r22316;
$L__BB3_5852:
	cvt.s64.s32 	%rd5855, %r22316;
	add.s64 	%rd846, %rd38, %rd5855;
	ld.local.u8 	%rs365, [%rd846];
	cvt.u32.u16 	%r11822, %rs365;
	cvt.s32.s8 	%r11823, %r11822;
	cvt.u32.u16 	%r11824, %rs4655;
	cvt.s32.s8 	%r11825, %r11824;
	add.s32 	%r11826, %r11825, %r11823;
	setp.eq.s32 	%p5959, %r11826, 3;
	@%p5959 bra 	$L__BB3_5854;
	add.s32 	%r11827, %r22316, -1;
	mad.lo.s32 	%r11828, %r11827, %r2629, %r22315;
	add.s32 	%r11829, %r11828, -1;
	mul.wide.s32 	%rd5856, %r11829, 8;
	add.s64 	%rd5857, %rd35, %rd5856;
	mov.b64 	%rd5858, -4616189618054758400;
	st.local.u64 	[%rd5857], %rd5858;
	add.s64 	%rd5859, %rd34, %rd5856;
	mov.b64 	%rd5860, 9218868437227405312;
	st.local.u64 	[%rd5859], %rd5860;
	mov.f64 	%fd24347, 0dBFF0000000000000;
	mov.f64 	%fd24346, 0d7FF0000000000000;
	bra.uni 	$L__BB3_5865;
$L__BB3_5854:
	cvt.s32.s8 	%r11831, %r11822;
	mul.wide.s32 	%rd5861, %r11831, 5;
	cvt.u64.u16 	%rd5862, %rs4655;
	cvt.s64.s8 	%rd847, %rd5862;
	add.s64 	%rd848, %rd5861, %rd847;
	shl.b64 	%rd5863, %rd848, 3;
	add.s64 	%rd5864, %rd1, %rd5863;
	ld.global.f64 	%fd24347, [%rd5864+45440];
	cvt.s64.s32 	%rd5865, %r22315;
	add.s64 	%rd5866, %rd39, %rd5865;
	ld.local.u8 	%rs2667, [%rd846+-1];
	cvt.u64.u16 	%rd5867, %rs2667;
	cvt.s64.s8 	%rd849, %rd5867;
	ld.local.s8 	%rs2668, [%rd5866+-1];
	cvt.u32.u16 	%r11832, %rs2668;
	cvt.u32.u16 	%r11833, %rs4655;
	prmt.b32 	%r11834, %r11833, %r11832, 0x3340U;
	prmt.b32 	%r11835, %r11822, 0, 0x3340U;
	prmt.b32 	%r11836, %r11834, %r11835, 0x5410U;
	cvt.u32.u16 	%r11837, %rs2667;
	cvt.s32.s8 	%r11838, %r11837;
	mov.b32 	%r11839, 334205;
	dp4a.s32.u32 	%r11840, %r11836, %r11839, %r11838;
	mul.wide.s32 	%rd5868, %r11840, 8;
	add.s64 	%rd5869, %rd1, %rd5868;
	ld.global.f64 	%fd13584, [%rd5869+35440];
	add.f64 	%fd13585, %fd24347, %fd13584;
	ld.global.f64 	%fd24346, [%rd5864+45640];
	ld.global.f64 	%fd13586, [%rd5869+40440];
	add.f64 	%fd13587, %fd24346, %fd13586;
	abs.f64 	%fd13588, %fd13587;
	setp.gt.f64 	%p5960, %fd13588, 0d41CDCD64FF800000;
	selp.f64 	%fd3494, 0dBFF0000000000000, %fd13585, %p5960;
	selp.f64 	%fd3495, 0d7FF0000000000000, %fd13587, %p5960;
	cvt.s16.s8 	%rs2669, %rs4655;
	mov.b32 	%r11841, {%rs2669, %rs2668};
	mov.b32 	%r11842, 1305;
	dp2a.lo.s32.u32 	%r11843, %r11841, %r11842, %r11831;
	mul.wide.s32 	%rd5870, %r11843, 8;
	add.s64 	%rd850, %rd1, %rd5870;
	ld.global.f64 	%fd3496, [%rd850+21000];
	abs.f64 	%fd13589, %fd3496;
	setp.geu.f64 	%p5961, %fd13589, 0d41CDCD64FF800000;
	@%p5961 bra 	$L__BB3_5858;
	mad.lo.s64 	%rd5874, %rd847, 24, %rd848;
	add.s64 	%rd5875, %rd5874, %rd849;
	shl.b64 	%rd5876, %rd5875, 3;
	add.s64 	%rd851, %rd1, %rd5876;
	ld.global.f64 	%fd3497, [%rd851+23000];
	abs.f64 	%fd13604, %fd3497;
	setp.lt.f64 	%p5966, %fd13604, 0d41CDCD64FF800000;
	@%p5966 bra 	$L__BB3_5861;
	ld.global.f64 	%fd13605, [%rd850+20000];
	add.f64 	%fd13606, %fd24347, %fd13605;
	add.f64 	%fd13607, %fd24346, %fd3496;
	abs.f64 	%fd13608, %fd13607;
	setp.gt.f64 	%p5967, %fd13608, 0d41CDCD64FF800000;
	selp.f64 	%fd24343, 0dBFF0000000000000, %fd13606, %p5967;
	selp.f64 	%fd24344, 0d7FF0000000000000, %fd13607, %p5967;
	add.f64 	%fd13609, %fd24344, 0d4069000000000000;
	add.f64 	%fd13610, %fd24343, 0dC016CCCCCCCCCCCD;
	add.f64 	%fd13611, %fd3297, %fd13610;
	div.rn.f64 	%fd24345, %fd13609, %fd13611;
	abs.f64 	%fd13612, %fd3495;
	setp.geu.f64 	%p5968, %fd13612, 0d41CDCD64FF800000;
	@%p5968 bra 	$L__BB3_5863;
	add.f64 	%fd13613, %fd3495, 0d4069000000000000;
	add.f64 	%fd13614, %fd3494, 0dC016CCCCCCCCCCCD;
	add.f64 	%fd13615, %fd3297, %fd13614;
	div.rn.f64 	%fd13616, %fd13613, %fd13615;
	setp.lt.f64 	%p5969, %fd13616, %fd24345;
	selp.f64 	%fd24343, %fd24343, %fd3494, %p5969;
	selp.f64 	%fd24344, %fd24344, %fd3495, %p5969;
	selp.f64 	%fd24345, %fd24345, %fd13616, %p5969;
	bra.uni 	$L__BB3_5863;
$L__BB3_5858:
	mad.lo.s64 	%rd5871, %rd847, 24, %rd848;
	add.s64 	%rd5872, %rd5871, %rd849;
	shl.b64 	%rd5873, %rd5872, 3;
	add.s64 	%rd852, %rd1, %rd5873;
	ld.global.f64 	%fd3498, [%rd852+23000];
	abs.f64 	%fd13591, %fd3498;
	setp.geu.f64 	%p5962, %fd13591, 0d41CDCD64FF800000;
	mov.f64 	%fd24343, %fd3494;
	mov.f64 	%fd24344, %fd3495;
	@%p5962 bra 	$L__BB3_5863;
	ld.global.f64 	%fd13592, [%rd852+22000];
	add.f64 	%fd13593, %fd24347, %fd13592;
	add.f64 	%fd13594, %fd24346, %fd3498;
	abs.f64 	%fd13595, %fd13594;
	setp.gt.f64 	%p5963, %fd13595, 0d41CDCD64FF800000;
	selp.f64 	%fd24343, 0dBFF0000000000000, %fd13593, %p5963;
	selp.f64 	%fd24344, 0d7FF0000000000000, %fd13594, %p5963;
	add.f64 	%fd13596, %fd24344, 0d4069000000000000;
	add.f64 	%fd13597, %fd24343, 0dC016CCCCCCCCCCCD;
	add.f64 	%fd13598, %fd3297, %fd13597;
	div.rn.f64 	%fd24345, %fd13596, %fd13598;
	abs.f64 	%fd13599, %fd3495;
	setp.geu.f64 	%p5964, %fd13599, 0d41CDCD64FF800000;
	@%p5964 bra 	$L__BB3_5863;
	add.f64 	%fd13600, %fd3495, 0d4069000000000000;
	add.f64 	%fd13601, %fd3494, 0dC016CCCCCCCCCCCD;
	add.f64 	%fd13602, %fd3297, %fd13601;
	div.rn.f64 	%fd13603, %fd13600, %fd13602;
	setp.lt.f64 	%p5965, %fd13603, %fd24345;
	selp.f64 	%fd24343, %fd24343, %fd3494, %p5965;
	selp.f64 	%fd24344, %fd24344, %fd3495, %p5965;
	selp.f64 	%fd24345, %fd24345, %fd13603, %p5965;
	bra.uni 	$L__BB3_5863;
$L__BB3_5861:
	ld.global.f64 	%fd13617, [%rd850+20000];
	add.f64 	%fd13618, %fd24347, %fd13617;
	ld.global.f64 	%fd13619, [%rd851+22000];
	add.f64 	%fd13620, %fd13618, %fd13619;
	add.f64 	%fd13621, %fd24346, %fd3496;
	add.f64 	%fd13622, %fd13621, %fd3497;
	abs.f64 	%fd13623, %fd13622;
	setp.gt.f64 	%p5970, %fd13623, 0d41CDCD64FF800000;
	selp.f64 	%fd24343, 0dBFF0000000000000, %fd13620, %p5970;
	selp.f64 	%fd24344, 0d7FF0000000000000, %fd13622, %p5970;
	add.f64 	%fd13624, %fd24344, 0d4069000000000000;
	add.f64 	%fd13625, %fd24343, 0dC016CCCCCCCCCCCD;
	add.f64 	%fd13626, %fd3297, %fd13625;
	div.rn.f64 	%fd24345, %fd13624, %fd13626;
	abs.f64 	%fd13627, %fd3495;
	setp.geu.f64 	%p5971, %fd13627, 0d41CDCD64FF800000;
	@%p5971 bra 	$L__BB3_5863;
	add.f64 	%fd13628, %fd3495, 0d4069000000000000;
	add.f64 	%fd13629, %fd3494, 0dC016CCCCCCCCCCCD;
	add.f64 	%fd13630, %fd3297, %fd13629;
	div.rn.f64 	%fd13631, %fd13628, %fd13630;
	setp.lt.f64 	%p5972, %fd13631, %fd24345;
	selp.f64 	%fd24343, %fd24343, %fd3494, %p5972;
	selp.f64 	%fd24344, %fd24344, %fd3495, %p5972;
	selp.f64 	%fd24345, %fd24345, %fd13631, %p5972;
$L__BB3_5863:
	add.f64 	%fd13632, %fd24347, 0dC016CCCCCCCCCCCD;
	add.f64 	%fd3520, %fd3297, %fd13632;
	abs.f64 	%fd13633, %fd24344;
	setp.geu.f64 	%p5973, %fd13633, 0d41CDCD64FF800000;
	@%p5973 bra 	$L__BB3_5865;
	add.f64 	%fd13634, %fd24346, 0d4069000000000000;
	div.rn.f64 	%fd13635, %fd13634, %fd3520;
	setp.lt.f64 	%p5974, %fd24345, %fd13635;
	selp.f64 	%fd24346, %fd24346, %fd24344, %p5974;
	selp.f64 	%fd24347, %fd24347, %fd24343, %p5974;
$L__BB3_5865:
	add.s32 	%r2711, %r22316, -1;
	mul.lo.s32 	%r2712, %r2711, %r2629;
	add.s32 	%r2713, %r22315, -1;
	add.s32 	%r2714, %r2713, %r2712;
	mul.wide.s32 	%rd5877, %r2714, 8;
	add.s64 	%rd5878, %rd35, %rd5877;
	ld.local.f64 	%fd3525, [%rd5878];
	abs.f64 	%fd3526, %fd3525;
	abs.f64 	%fd13636, %fd24347;
	max.f64 	%fd13638, %fd3526, %fd13636;
	setp.gt.f64 	%p5975, %fd13638, 0d41CDCD64FF800000;
	sub.f64 	%fd13639, %fd3525, %fd24347;
	abs.f64 	%fd13640, %fd13639;
	setp.geu.f64 	%p5976, %fd13640, 0d3EE4F8B588E368F1;
	or.pred  	%p5977, %p5975, %p5976;
	@%p5977 bra 	$L__BB3_6311;
	mul.wide.s32 	%rd5879, %r2714, 8;
	add.s64 	%rd5880, %rd34, %rd5879;
	ld.local.f64 	%fd13642, [%rd5880];
	abs.f64 	%fd13643, %fd13642;
	abs.f64 	%fd13644, %fd24346;
	max.f64 	%fd13646, %fd13643, %fd13644;
	setp.gt.f64 	%p5978, %fd13646, 0d41CDCD64FF800000;
	sub.f64 	%fd13647, %fd13642, %fd24346;
	abs.f64 	%fd13648, %fd13647;
	setp.geu.f64 	%p5979, %fd13648, 0d3EE4F8B588E368F1;
	or.pred  	%p5980, %p5978, %p5979;
	@%p5980 bra 	$L__BB3_6311;
	ld.local.f64 	%fd13651, [%rd845];
	add.f64 	%fd3527, %fd24341, %fd13651;
	mul.wide.s32 	%rd5881, %r2708, 8;
	add.s64 	%rd5882, %rd35, %rd5881;
	ld.local.f64 	%fd13652, [%rd5882];
	add.f64 	%fd3528, %fd24342, %fd13652;
	mov.f64 	%fd24348, 0d3FE0000000000000;
	@%p5920 bra 	$L__BB3_5897;
	mov.b32 	%r22239, 0;
	@%p5938 bra 	$L__BB3_5882;
	and.b32  	%r2715, %r2627, 15;
	setp.lt.u32 	%p5983, %r2627, 16;
	mov.b32 	%r22239, 0;
	mov.u32 	%r22223, %r22239;
	@%p5983 bra 	$L__BB3_5872;
	and.b32  	%r22223, %r2627, 2147483632;
	mov.b32 	%r22239, 0;
	mov.u32 	%r22217, %r22239;
$L__BB3_5871:
	.pragma "nounroll";
	mul.wide.u32 	%rd5883, %r22217, 4;
	add.s64 	%rd5884, %rd36, %rd5883;
	ld.local.u32 	%r11848, [%rd5884];
	setp.gt.s32 	%p5984, %r11848, 0;
	selp.u32 	%r11849, 1, 0, %p5984;
	add.s32 	%r11850, %r22239, %r11849;
	ld.local.u32 	%r11851, [%rd5884+4];
	setp.gt.s32 	%p5985, %r11851, 0;
	selp.u32 	%r11852, 1, 0, %p5985;
	add.s32 	%r11853, %r11850, %r11852;
	ld.local.u32 	%r11854, [%rd5884+8];
	setp.gt.s32 	%p5986, %r11854, 0;
	selp.u32 	%r11855, 1, 0, %p5986;
	add.s32 	%r11856, %r11853, %r11855;
	ld.local.u32 	%r11857, [%rd5884+12];
	setp.gt.s32 	%p5987, %r11857, 0;
	selp.u32 	%r11858, 1, 0, %p5987;
	add.s32 	%r11859, %r11856, %r11858;
	ld.local.u32 	%r11860, [%rd5884+16];
	setp.gt.s32 	%p5988, %r11860, 0;
	selp.u32 	%r11861, 1, 0, %p5988;
	add.s32 	%r11862, %r11859, %r11861;
	ld.local.u32 	%r11863, [%rd5884+20];
	setp.gt.s32 	%p5989, %r11863, 0;
	selp.u32 	%r11864, 1, 0, %p5989;
	add.s32 	%r11865, %r11862, %r11864;
	ld.local.u32 	%r11866, [%rd5884+24];
	setp.gt.s32 	%p5990, %r11866, 0;
	selp.u32 	%r11867, 1, 0, %p5990;
	add.s32 	%r11868, %r11865, %r11867;
	ld.local.u32 	%r11869, [%rd5884+28];
	setp.gt.s32 	%p5991, %r11869, 0;
	selp.u32 	%r11870, 1, 0, %p5991;
	add.s32 	%r11871, %r11868, %r11870;
	ld.local.u32 	%r11872, [%rd5884+32];
	setp.gt.s32 	%p5992, %r11872, 0;
	selp.u32 	%r11873, 1, 0, %p5992;
	add.s32 	%r11874, %r11871, %r11873;
	ld.local.u32 	%r11875, [%rd5884+36];
	setp.gt.s32 	%p5993, %r11875, 0;
	selp.u32 	%r11876, 1, 0, %p5993;
	add.s32 	%r11877, %r11874, %r11876;
	ld.local.u32 	%r11878, [%rd5884+40];
	setp.gt.s32 	%p5994, %r11878, 0;
	selp.u32 	%r11879, 1, 0, %p5994;
	add.s32 	%r11880, %r11877, %r11879;
	ld.local.u32 	%r11881, [%rd5884+44];
	setp.gt.s32 	%p5995, %r11881, 0;
	selp.u32 	%r11882, 1, 0, %p5995;
	add.s32 	%r11883, %r11880, %r11882;
	ld.local.u32 	%r11884, [%rd5884+48];
	setp.gt.s32 	%p5996, %r11884, 0;
	selp.u32 	%r11885, 1, 0, %p5996;
	add.s32 	%r11886, %r11883, %r11885;
	ld.local.u32 	%r11887, [%rd5884+52];
	setp.gt.s32 	%p5997, %r11887, 0;
	selp.u32 	%r11888, 1, 0, %p5997;
	add.s32 	%r11889, %r11886, %r11888;
	ld.local.u32 	%r11890, [%rd5884+56];
	setp.gt.s32 	%p5998, %r11890, 0;
	selp.u32 	%r11891, 1, 0, %p5998;
	add.s32 	%r11892, %r11889, %r11891;
	ld.local.u32 	%r11893, [%rd5884+60];
	setp.gt.s32 	%p5999, %r11893, 0;
	selp.u32 	%r11894, 1, 0, %p5999;
	add.s32 	%r22239, %r11892, %r11894;
	add.s32 	%r22217, %r22217, 16;
	setp.ne.s32 	%p6000, %r22217, %r22223;
	@%p6000 bra 	$L__BB3_5871;
$L__BB3_5872:
	setp.eq.s32 	%p6001, %r2715, 0;
	@%p6001 bra 	$L__BB3_5882;
	and.b32  	%r2724, %r2627, 7;
	setp.lt.u32 	%p6002, %r2715, 8;
	@%p6002 bra 	$L__BB3_5875;
	mul.wide.u32 	%rd5885, %r22223, 4;
	add.s64 	%rd5886, %rd36, %rd5885;
	ld.local.u32 	%r11896, [%rd5886];
	setp.gt.s32 	%p6003, %r11896, 0;
	selp.u32 	%r11897, 1, 0, %p6003;
	add.s32 	%r11898, %r22239, %r11897;
	ld.local.u32 	%r11899, [%rd5886+4];
	setp.gt.s32 	%p6004, %r11899, 0;
	selp.u32 	%r11900, 1, 0, %p6004;
	add.s32 	%r11901, %r11898, %r11900;
	ld.local.u32 	%r11902, [%rd5886+8];
	setp.gt.s32 	%p6005, %r11902, 0;
	selp.u32 	%r11903, 1, 0, %p6005;
	add.s32 	%r11904, %r11901, %r11903;
	ld.local.u32 	%r11905, [%rd5886+12];
	setp.gt.s32 	%p6006, %r11905, 0;
	selp.u32 	%r11906, 1, 0, %p6006;
	add.s32 	%r11907, %r11904, %r11906;
	ld.local.u32 	%r11908, [%rd5886+16];
	setp.gt.s32 	%p6007, %r11908, 0;
	selp.u32 	%r11909, 1, 0, %p6007;
	add.s32 	%r11910, %r11907, %r11909;
	ld.local.u32 	%r11911, [%rd5886+20];
	setp.gt.s32 	%p6008, %r11911, 0;
	selp.u32 	%r11912, 1, 0, %p6008;
	add.s32 	%r11913, %r11910, %r11912;
	ld.local.u32 	%r11914, [%rd5886+24];
	setp.gt.s32 	%p6009, %r11914, 0;
	selp.u32 	%r11915, 1, 0, %p6009;
	add.s32 	%r11916, %r11913, %r11915;
	ld.local.u32 	%r11917, [%rd5886+28];
	setp.gt.s32 	%p6010, %r11917, 0;
	selp.u32 	%r11918, 1, 0, %p6010;
	add.s32 	%r22239, %r11916, %r11918;
	add.s32 	%r22223, %r22223, 8;
$L__BB3_5875:
	setp.eq.s32 	%p6011, %r2724, 0;
	@%p6011 bra 	$L__BB3_5882;
	and.b32  	%r2730, %r2627, 3;
	setp.lt.u32 	%p6012, %r2724, 4;
	@%p6012 bra 	$L__BB3_5878;
	mul.wide.u32 	%rd5887, %r22223, 4;
	add.s64 	%rd5888, %rd36, %rd5887;
	ld.local.u32 	%r11920, [%rd5888];
	setp.gt.s32 	%p6013, %r11920, 0;
	selp.u32 	%r11921, 1, 0, %p6013;
	add.s32 	%r11922, %r22239, %r11921;
	ld.local.u32 	%r11923, [%rd5888+4];
	setp.gt.s32 	%p6014, %r11923, 0;
	selp.u32 	%r11924, 1, 0, %p6014;
	add.s32 	%r11925, %r11922, %r11924;
	ld.local.u32 	%r11926, [%rd5888+8];
	setp.gt.s32 	%p6015, %r11926, 0;
	selp.u32 	%r11927, 1, 0, %p6015;
	add.s32 	%r11928, %r11925, %r11927;
	ld.local.u32 	%r11929, [%rd5888+12];
	setp.gt.s32 	%p6016, %r11929, 0;
	selp.u32 	%r11930, 1, 0, %p6016;
	add.s32 	%r22239, %r11928, %r11930;
	add.s32 	%r22223, %r22223, 4;
$L__BB3_5878:
	setp.eq.s32 	%p6017, %r2730, 0;
	@%p6017 bra 	$L__BB3_5882;
	mul.wide.u32 	%rd5889, %r22223, 4;
	add.s64 	%rd853, %rd36, %rd5889;
	ld.local.u32 	%r11931, [%rd853];
	setp.gt.s32 	%p6018, %r11931, 0;
	selp.u32 	%r11932, 1, 0, %p6018;
	add.s32 	%r22239, %r22239, %r11932;
	setp.eq.s32 	%p6019, %r2730, 1;
	@%p6019 bra 	$L__BB3_5882;
	ld.local.u32 	%r11933, [%rd853+4];
	setp.gt.s32 	%p6020, %r11933, 0;
	selp.u32 	%r11934, 1, 0, %p6020;
	add.s32 	%r22239, %r22239, %r11934;
	setp.eq.s32 	%p6021, %r2730, 2;
	@%p6021 bra 	$L__BB3_5882;
	ld.local.u32 	%r11935, [%rd853+8];
	setp.gt.s32 	%p6022, %r11935, 0;
	selp.u32 	%r11936, 1, 0, %p6022;
	add.s32 	%r22239, %r22239, %r11936;
$L__BB3_5882:
	setp.eq.s32 	%p6023, %r2629, 0;
	@%p6023 bra 	$L__BB3_5896;
	and.b32  	%r2740, %r2629, 15;
	setp.lt.u32 	%p6024, %r2629, 16;
	mov.b32 	%r22235, 0;
	@%p6024 bra 	$L__BB3_5886;
	and.b32  	%r22235, %r2629, 2147483632;
	mov.b32 	%r22229, 0;
$L__BB3_5885:
	.pragma "nounroll";
	mul.wide.u32 	%rd5890, %r22229, 4;
	add.s64 	%rd5891, %rd37, %rd5890;
	ld.local.u32 	%r11940, [%rd5891];
	setp.gt.s32 	%p6025, %r11940, 0;
	selp.u32 	%r11941, 1, 0, %p6025;
	add.s32 	%r11942, %r22239, %r11941;
	ld.local.u32 	%r11943, [%rd5891+4];
	setp.gt.s32 	%p6026, %r11943, 0;
	selp.u32 	%r11944, 1, 0, %p6026;
	add.s32 	%r11945, %r11942, %r11944;
	ld.local.u32 	%r11946, [%rd5891+8];
	setp.gt.s32 	%p6027, %r11946, 0;
	selp.u32 	%r11947, 1, 0, %p6027;
	add.s32 	%r11948, %r11945, %r11947;
	ld.local.u32 	%r11949, [%rd5891+12];
	setp.gt.s32 	%p6028, %r11949, 0;
	selp.u32 	%r11950, 1, 0, %p6028;
	add.s32 	%r11951, %r11948, %r11950;
	ld.local.u32 	%r11952, [%rd5891+16];
	setp.gt.s32 	%p6029, %r11952, 0;
	selp.u32 	%r11953, 1, 0, %p6029;
	add.s32 	%r11954, %r11951, %r11953;
	ld.local.u32 	%r11955, [%rd5891+20];
	setp.gt.s32 	%p6030, %r11955, 0;
	selp.u32 	%r11956, 1, 0, %p6030;
	add.s32 	%r11957, %r11954, %r11956;
	ld.local.u32 	%r11958, [%rd5891+24];
	setp.gt.s32 	%p6031, %r11958, 0;
	selp.u32 	%r11959, 1, 0, %p6031;
	add.s32 	%r11960, %r11957, %r11959;
	ld.local.u32 	%r11961, [%rd5891+28];
	setp.gt.s32 	%p6032, %r11961, 0;
	selp.u32 	%r11962, 1, 0, %p6032;
	add.s32 	%r11963, %r11960, %r11962;
	ld.local.u32 	%r11964, [%rd5891+32];
	setp.gt.s32 	%p6033, %r11964, 0;
	selp.u32 	%r11965, 1, 0, %p6033;
	add.s32 	%r11966, %r11963, %r11965;
	ld.local.u32 	%r11967, [%rd5891+36];
	setp.gt.s32 	%p6034, %r11967, 0;
	selp.u32 	%r11968, 1, 0, %p6034;
	add.s32 	%r11969, %r11966, %r11968;
	ld.local.u32 	%r11970, [%rd5891+40];
	setp.gt.s32 	%p6035, %r11970, 0;
	selp.u32 	%r11971, 1, 0, %p6035;
	add.s32 	%r11972, %r11969, %r11971;
	ld.local.u32 	%r11973, [%rd5891+44];
	setp.gt.s32 	%p6036, %r11973, 0;
	selp.u32 	%r11974, 1, 0, %p6036;
	add.s32 	%r11975, %r11972, %r11974;
	ld.local.u32 	%r11976, [%rd5891+48];
	setp.gt.s32 	%p6037, %r11976, 0;
	selp.u32 	%r11977, 1, 0, %p6037;
	add.s32 	%r11978, %r11975, %r11977;
	ld.local.u32 	%r11979, [%rd5891+52];
	setp.gt.s32 	%p6038, %r11979, 0;
	selp.u32 	%r11980, 1, 0, %p6038;
	add.s32 	%r11981, %r11978, %r11980;
	ld.local.u32 	%r11982, [%rd5891+56];
	setp.gt.s32 	%p6039, %r11982, 0;
	selp.u32 	%r11983, 1, 0, %p6039;
	add.s32 	%r11984, %r11981, %r11983;
	ld.local.u32 	%r11985, [%rd5891+60];
	setp.gt.s32 	%p6040, %r11985, 0;
	selp.u32 	%r11986, 1, 0, %p6040;
	add.s32 	%r22239, %r11984, %r11986;
	add.s32 	%r22229, %r22229, 16;
	setp.ne.s32 	%p6041, %r22229, %r22235;
	@%p6041 bra 	$L__BB3_5885;
$L__BB3_5886:
	setp.eq.s32 	%p6042, %r2740, 0;
	@%p6042 bra 	$L__BB3_5896;
	and.b32  	%r2749, %r2629, 7;
	setp.lt.u32 	%p6043, %r2740, 8;
	@%p6043 bra 	$L__BB3_5889;
	mul.wide.u32 	%rd5892, %r22235, 4;
	add.s64 	%rd5893, %rd37, %rd5892;
	ld.local.u32 	%r11988, [%rd5893];
	setp.gt.s32 	%p6044, %r11988, 0;
	selp.u32 	%r11989, 1, 0, %p6044;
	add.s32 	%r11990, %r22239, %r11989;
	ld.local.u32 	%r11991, [%rd5893+4];
	setp.gt.s32 	%p6045, %r11991, 0;
	selp.u32 	%r11992, 1, 0, %p6045;
	add.s32 	%r11993, %r11990, %r11992;
	ld.local.u32 	%r11994, [%rd5893+8];
	setp.gt.s32 	%p6046, %r11994, 0;
	selp.u32 	%r11995, 1, 0, %p6046;
	add.s32 	%r11996, %r11993, %r11995;
	ld.local.u32 	%r11997, [%rd5893+12];
	setp.gt.s32 	%p6047, %r11997, 0;
	selp.u32 	%r11998, 1, 0, %p6047;
	add.s32 	%r11999, %r11996, %r11998;
	ld.local.u32 	%r12000, [%rd5893+16];
	setp.gt.s32 	%p6048, %r12000, 0;
	selp.u32 	%r12001, 1, 0, %p6048;
	add.s32 	%r12002, %r11999, %r12001;
	ld.local.u32 	%r12003, [%rd5893+20];
	setp.gt.s32 	%p6049, %r12003, 0;
	selp.u32 	%r12004, 1, 0, %p6049;
	add.s32 	%r12005, %r12002, %r12004;
	ld.local.u32 	%r12006, [%rd5893+24];
	setp.gt.s32 	%p6050, %r12006, 0;
	selp.u32 	%r12007, 1, 0, %p6050;
	add.s32 	%r12008, %r12005, %r12007;
	ld.local.u32 	%r12009, [%rd5893+28];
	setp.gt.s32 	%p6051, %r12009, 0;
	selp.u32 	%r12010, 1, 0, %p6051;
	add.s32 	%r22239, %r12008, %r12010;
	add.s32 	%r22235, %r22235, 8;
$L__BB3_5889:
	setp.eq.s32 	%p6052, %r2749, 0;
	@%p6052 bra 	$L__BB3_5896;
	and.b32  	%r2755, %r2629, 3;
	setp.lt.u32 	%p6053, %r2749, 4;
	@%p6053 bra 	$L__BB3_5892;
	mul.wide.u32 	%rd5894, %r22235, 4;
	add.s64 	%rd5895, %rd37, %rd5894;
	ld.local.u32 	%r12012, [%rd5895];
	setp.gt.s32 	%p6054, %r12012, 0;
	selp.u32 	%r12013, 1, 0, %p6054;
	add.s32 	%r12014, %r22239, %r12013;
	ld.local.u32 	%r12015, [%rd5895+4];
	setp.gt.s32 	%p6055, %r12015, 0;
	selp.u32 	%r12016, 1, 0, %p6055;
	add.s32 	%r12017, %r12014, %r12016;
	ld.local.u32 	%r12018, [%rd5895+8];
	setp.gt.s32 	%p6056, %r12018, 0;
	selp.u32 	%r12019, 1, 0, %p6056;
	add.s32 	%r12020, %r12017, %r12019;
	ld.local.u32 	%r12021, [%rd5895+12];
	setp.gt.s32 	%p6057, %r12021, 0;
	selp.u32 	%r12022, 1, 0, %p6057;
	add.s32 	%r22239, %r12020, %r12022;
	add.s32 	%r22235, %r22235, 4;
$L__BB3_5892:
	setp.eq.s32 	%p6058, %r2755, 0;
	@%p6058 bra 	$L__BB3_5896;
	mul.wide.u32 	%rd5896, %r22235, 4;
	add.s64 	%rd854, %rd37, %rd5896;
	ld.local.u32 	%r12023, [%rd854];
	setp.gt.s32 	%p6059, %r12023, 0;
	selp.u32 	%r12024, 1, 0, %p6059;
	add.s32 	%r22239, %r22239, %r12024;
	setp.eq.s32 	%p6060, %r2755, 1;
	@%p6060 bra 	$L__BB3_5896;
	ld.local.u32 	%r12025, [%rd854+4];
	setp.gt.s32 	%p6061, %r12025, 0;
	selp.u32 	%r12026, 1, 0, %p6061;
	add.s32 	%r22239, %r22239, %r12026;
	setp.eq.s32 	%p6062, %r2755, 2;
	@%p6062 bra 	$L__BB3_5896;
	ld.local.u32 	%r12027, [%rd854+8];
	setp.gt.s32 	%p6063, %r12027, 0;
	selp.u32 	%r12028, 1, 0, %p6063;
	add.s32 	%r22239, %r22239, %r12028;
$L__BB3_5896:
	shr.u32 	%r12029, %r22239, 1;
	add.s32 	%r12030, %r12029, -1;
	cvt.rn.f64.s32 	%fd13653, %r12030;
	add.f64 	%fd13654, %fd3528, 0dC016CCCCCCCCCCCD;
	fma.rn.f64 	%fd13655, %fd13653, 0dBFE0A2B1704FF434, %fd13654;
	add.f64 	%fd13656, %fd3297, %fd13655;
	add.f64 	%fd13657, %fd3527, 0d4069000000000000;
	div.rn.f64 	%fd13658, %fd13657, %fd13656;
	add.f64 	%fd13659, %fd13658, 0dC071126666666666;
	fma.rn.f64 	%fd24348, %fd13659, 0d4059000000000000, 0d3FE0000000000000;
$L__BB3_5897:
	cvt.rzi.s32.f64 	%r12031, %fd24348;
	cvt.rn.f64.s32 	%fd13660, %r12031;
	div.rn.f64 	%fd24349, %fd13660, 0d4059000000000000;
$L__BB3_5898:
	setp.gt.f64 	%p6064, %fd24349, %fd10;
	@%p6064 bra 	$L__BB3_4335;
	mov.b32 	%r22240, 0;
$L__BB3_5900:
	mov.u32 	%r2765, %r22240;
	cvt.u64.u32 	%rd5897, %r2765;
	add.s64 	%rd5898, %rd809, %rd5897;
	ld.u8 	%rs2670, [%rd5898];
	setp.ne.s16 	%p6065, %rs2670, 0;
	add.s32 	%r22240, %r2765, 1;
	@%p6065 bra 	$L__BB3_5900;
	and.b32  	%r12033, %r2765, 1;
	setp.eq.b32 	%p6066, %r12033, 1;
	@%p6066 bra 	$L__BB3_5924;
	setp.eq.s32 	%p6067, %r2765, 0;
	@%p6067 bra 	$L__BB3_5912;
	add.s32 	%r2767, %r2765, -2;
	shr.u32 	%r12035, %r2765, 1;
	max.u32 	%r2768, %r12035, 1;
	mov.b32 	%r22241, 0;
	mov.u32 	%r22242, %r22241;
$L__BB3_5904:
	add.s32 	%r2771, %r22242, 1;
	cvt.u64.u32 	%rd5899, %r22242;
	add.s64 	%rd5900, %rd809, %rd5899;
	ld.u8 	%rs366, [%rd5900+1];
	setp.ne.s16 	%p6068, %rs366, 65;
	add.s32 	%r12036, %r2767, %r22241;
	cvt.s64.s32 	%rd5901, %r12036;
	add.s64 	%rd5902, %rd809, %rd5901;
	ld.u8 	%rs367, [%rd5902];
	@%p6068 bra 	$L__BB3_5906;
	setp.ne.s16 	%p6069, %rs367, 84;
	@%p6069 bra 	$L__BB3_5924;
$L__BB3_5906:
	setp.ne.s16 	%p6070, %rs366, 84;
	@%p6070 bra 	$L__BB3_5908;
	setp.ne.s16 	%p6071, %rs367, 65;
	@%p6071 bra 	$L__BB3_5924;
$L__BB3_5908:
	setp.eq.s16 	%p6072, %rs366, 84;
	setp.eq.s16 	%p6073, %rs366, 65;
	setp.ne.s16 	%p6074, %rs367, 65;
	or.pred  	%p6075, %p6074, %p6072;
	setp.ne.s16 	%p6076, %rs367, 84;
	or.pred  	%p6077, %p6076, %p6073;
	and.pred  	%p6078, %p6075, %p6077;
	not.pred 	%p6079, %p6078;
	@%p6079 bra 	$L__BB3_5924;
	setp.eq.s16 	%p6080, %rs366, 67;
	setp.ne.s16 	%p6081, %rs367, 71;
	and.pred  	%p6082, %p6081, %p6080;
	@%p6082 bra 	$L__BB3_5924;
	setp.eq.s16 	%p6085, %rs366, 71;
	setp.ne.s16 	%p6086, %rs367, 67;
	xor.pred  	%p6087, %p6085, %p6086;
	or.pred  	%p6088, %p6081, %p6080;
	and.pred  	%p6089, %p6087, %p6088;
	not.pred 	%p6090, %p6089;
	@%p6090 bra 	$L__BB3_5924;
	not.b32 	%r22241, %r22242;
	setp.ne.s32 	%p6091, %r2771, %r2768;
	mov.u32 	%r22242, %r2771;
	@%p6091 bra 	$L__BB3_5904;
$L__BB3_5912:
	mov.b32 	%r22243, 0;
$L__BB3_5913:
	mov.u32 	%r2773, %r22243;
	cvt.u64.u32 	%rd5903, %r2773;
	add.s64 	%rd5904, %rd810, %rd5903;
	ld.u8 	%rs2676, [%rd5904];
	setp.ne.s16 	%p6092, %rs2676, 0;
	add.s32 	%r22243, %r2773, 1;
	@%p6092 bra 	$L__BB3_5913;
	and.b32  	%r12038, %r2773, 1;
	setp.eq.b32 	%p6093, %r12038, 1;
	@%p6093 bra 	$L__BB3_5924;
	setp.eq.s32 	%p6094, %r2773, 0;
	@%p6094 bra 	$L__BB3_5927;
	add.s32 	%r2775, %r2773, -2;
	shr.u32 	%r12040, %r2773, 1;
	max.u32 	%r2776, %r12040, 1;
	mov.b32 	%r22244, 0;
	mov.u32 	%r22245, %r22244;
$L__BB3_5917:
	add.s32 	%r2779, %r22245, 1;
	cvt.u64.u32 	%rd5905, %r22245;
	add.s64 	%rd5906, %rd810, %rd5905;
	ld.u8 	%rs368, [%rd5906+1];
	setp.ne.s16 	%p6095, %rs368, 65;
	add.s32 	%r12041, %r2775, %r22244;
	cvt.s64.s32 	%rd5907, %r12041;
	add.s64 	%rd5908, %rd810, %rd5907;
	ld.u8 	%rs369, [%rd5908];
	@%p6095 bra 	$L__BB3_5919;
	setp.ne.s16 	%p6096, %rs369, 84;
	@%p6096 bra 	$L__BB3_5924;
$L__BB3_5919:
	setp.ne.s16 	%p6097, %rs368, 84;
	@%p6097 bra 	$L__BB3_5921;
	setp.ne.s16 	%p6098, %rs369, 65;
	@%p6098 bra 	$L__BB3_5924;
$L__BB3_5921:
	setp.eq.s16 	%p6099, %rs368, 84;
	setp.eq.s16 	%p6100, %rs368, 65;
	setp.ne.s16 	%p6101, %rs369, 65;
	or.pred  	%p6102, %p6101, %p6099;
	setp.ne.s16 	%p6103, %rs369, 84;
	or.pred  	%p6104, %p6103, %p6100;
	and.pred  	%p6105, %p6102, %p6104;
	not.pred 	%p6106, %p6105;
	@%p6106 bra 	$L__BB3_5924;
	setp.eq.s16 	%p6107, %rs368, 67;
	setp.ne.s16 	%p6108, %rs369, 71;
	and.pred  	%p6109, %p6108, %p6107;
	@%p6109 bra 	$L__BB3_5924;
	setp.eq.s16 	%p6112, %rs368, 71;
	setp.ne.s16 	%p6113, %rs369, 67;
	xor.pred  	%p6114, %p6112, %p6113;
	or.pred  	%p6115, %p6108, %p6107;
	and.pred  	%p6116, %p6114, %p6115;
	@%p6116 bra 	$L__BB3_5926;
$L__BB3_5924:
	setp.gt.u32 	%p6118, %r2, 2146435070;
	mov.f64 	%fd24350, %fd2;
	@%p6118 bra 	$L__BB3_5929;
	setp.gt.u32 	%p6119, %r4, 1073127582;
	selp.f64 	%fd13661, %fd4, %fd3, %p6119;
	selp.u32 	%r12042, 1, 0, %p6119;
	add.s32 	%r12043, %r3, %r12042;
	add.f64 	%fd13662, %fd13661, 0dBFF0000000000000;
	add.f64 	%fd13663, %fd13661, 0d3FF0000000000000;
	rcp.approx.ftz.f64 	%fd13664, %fd13663;
	neg.f64 	%fd13665, %fd13663;
	fma.rn.f64 	%fd13666, %fd13665, %fd13664, 0d3FF0000000000000;
	fma.rn.f64 	%fd13667, %fd13666, %fd13666, %fd13666;
	fma.rn.f64 	%fd13668, %fd13667, %fd13664, %fd13664;
	mul.f64 	%fd13669, %fd13662, %fd13668;
	fma.rn.f64 	%fd13670, %fd13662, %fd13668, %fd13669;
	mul.f64 	%fd13671, %fd13670, %fd13670;
	fma.rn.f64 	%fd13672, %fd13671, 0d3EB1380B3AE80F1E, 0d3ED0EE258B7A8B04;
	fma.rn.f64 	%fd13673, %fd13672, %fd13671, 0d3EF3B2669F02676F;
	fma.rn.f64 	%fd13674, %fd13673, %fd13671, 0d3F1745CBA9AB0956;
	fma.rn.f64 	%fd13675, %fd13674, %fd13671, 0d3F3C71C72D1B5154;
	fma.rn.f64 	%fd13676, %fd13675, %fd13671, 0d3F624924923BE72D;
	fma.rn.f64 	%fd13677, %fd13676, %fd13671, 0d3F8999999999A3C4;
	fma.rn.f64 	%fd13678, %fd13677, %fd13671, 0d3FB5555555555554;
	sub.f64 	%fd13679, %fd13662, %fd13670;
	add.f64 	%fd13680, %fd13679, %fd13679;
	neg.f64 	%fd13681, %fd13670;
	fma.rn.f64 	%fd13682, %fd13681, %fd13662, %fd13680;
	mul.f64 	%fd13683, %fd13668, %fd13682;
	mul.f64 	%fd13684, %fd13671, %fd13678;
	fma.rn.f64 	%fd13685, %fd13684, %fd13670, %fd13683;
	xor.b32  	%r12044, %r12043, -2147483648;
	mov.b32 	%r12045, 1127219200;
	mov.b64 	%fd13686, {%r12044, %r12045};
	sub.f64 	%fd13687, %fd13686, %fd1;
	fma.rn.f64 	%fd13688, %fd13687, 0d3FE62E42FEFA39EF, %fd13670;
	fma.rn.f64 	%fd13689, %fd13687, 0dBFE62E42FEFA39EF, %fd13688;
	sub.f64 	%fd13690, %fd13689, %fd13670;
	sub.f64 	%fd13691, %fd13685, %fd13690;
	fma.rn.f64 	%fd13692, %fd13687, 0d3C7ABC9E3B39803F, %fd13691;
	add.f64 	%fd24350, %fd13688, %fd13692;
	bra.uni 	$L__BB3_5929;
$L__BB3_5926:
	not.b32 	%r22244, %r22245;
	setp.ne.s32 	%p6117, %r2779, %r2776;
	mov.u32 	%r22245, %r2779;
	@%p6117 bra 	$L__BB3_5917;
$L__BB3_5927:
	setp.gt.u32 	%p6120, %r5, 2146435070;
	mov.f64 	%fd24350, %fd5;
	@%p6120 bra 	$L__BB3_5929;
	setp.gt.u32 	%p6121, %r7, 1073127582;
	selp.f64 	%fd13693, %fd7, %fd6, %p6121;
	selp.u32 	%r12046, 1, 0, %p6121;
	add.s32 	%r12047, %r6, %r12046;
	add.f64 	%fd13694, %fd13693, 0dBFF0000000000000;
	add.f64 	%fd13695, %fd13693, 0d3FF0000000000000;
	rcp.approx.ftz.f64 	%fd13696, %fd13695;
	neg.f64 	%fd13697, %fd13695;
	fma.rn.f64 	%fd13698, %fd13697, %fd13696, 0d3FF0000000000000;
	fma.rn.f64 	%fd13699, %fd13698, %fd13698, %fd13698;
	fma.rn.f64 	%fd13700, %fd13699, %fd13696, %fd13696;
	mul.f64 	%fd13701, %fd13694, %fd13700;
	fma.rn.f64 	%fd13702, %fd13694, %fd13700, %fd13701;
	mul.f64 	%fd13703, %fd13702, %fd13702;
	fma.rn.f64 	%fd13704, %fd13703, 0d3EB1380B3AE80F1E, 0d3ED0EE258B7A8B04;
	fma.rn.f64 	%fd13705, %fd13704, %fd13703, 0d3EF3B2669F02676F;
	fma.rn.f64 	%fd13706, %fd13705, %fd13703, 0d3F1745CBA9AB0956;
	fma.rn.f64 	%fd13707, %fd13706, %fd13703, 0d3F3C71C72D1B5154;
	fma.rn.f64 	%fd13708, %fd13707, %fd13703, 0d3F624924923BE72D;
	fma.rn.f64 	%fd13709, %fd13708, %fd13703, 0d3F8999999999A3C4;
	fma.rn.f64 	%fd13710, %fd13709, %fd13703, 0d3FB5555555555554;
	sub.f64 	%fd13711, %fd13694, %fd13702;
	add.f64 	%fd13712, %fd13711, %fd13711;
	neg.f64 	%fd13713, %fd13702;
	fma.rn.f64 	%fd13714, %fd13713, %fd13694, %fd13712;
	mul.f64 	%fd13715, %fd13700, %fd13714;
	mul.f64 	%fd13716, %fd13703, %fd13710;
	fma.rn.f64 	%fd13717, %fd13716, %fd13702, %fd13715;
	xor.b32  	%r12048, %r12047, -2147483648;
	mov.b32 	%r12049, 1127219200;
	mov.b64 	%fd13718, {%r12048, %r12049};
	sub.f64 	%fd13719, %fd13718, %fd1;
	fma.rn.f64 	%fd13720, %fd13719, 0d3FE62E42FEFA39EF, %fd13702;
	fma.rn.f64 	%fd13721, %fd13719, 0dBFE62E42FEFA39EF, %fd13720;
	sub.f64 	%fd13722, %fd13721, %fd13702;
	sub.f64 	%fd13723, %fd13717, %fd13722;
	fma.rn.f64 	%fd13724, %fd13719, 0d3C7ABC9E3B39803F, %fd13723;
	add.f64 	%fd24350, %fd13720, %fd13724;
$L__BB3_5929:
	mul.f64 	%fd3536, %fd24350, 0d3FFFCB923A29C77A;
	mov.b32 	%r22246, 0;
$L__BB3_5930:
	mov.u32 	%r2781, %r22246;
	cvt.u64.u32 	%rd5909, %r2781;
	add.s64 	%rd5910, %rd810, %rd5909;
	ld.u8 	%rs2682, [%rd5910];
	setp.ne.s16 	%p6122, %rs2682, 0;
	add.s32 	%r22246, %r2781, 1;
	@%p6122 bra 	$L__BB3_5930;
	mov.b32 	%r22247, 0;
$L__BB3_5932:
	mov.u32 	%r2783, %r22247;
	cvt.u64.u32 	%rd5911, %r2783;
	add.s64 	%rd5912, %rd809, %rd5911;
	ld.u8 	%rs2683, [%rd5912];
	setp.ne.s16 	%p6123, %rs2683, 0;
	add.s32 	%r22247, %r2783, 1;
	@%p6123 bra 	$L__BB3_5932;
	setp.eq.s32 	%p6124, %r2781, 0;
	@%p6124 bra 	$L__BB3_6004;
	and.b32  	%r2785, %r2781, 3;
	setp.lt.u32 	%p6125, %r2781, 4;
	mov.b32 	%r22249, 1;
	@%p6125 bra 	$L__BB3_5973;
	and.b32  	%r2786, %r2781, 2147483644;
	mov.b32 	%r22249, 1;
$L__BB3_5936:
	mov.u32 	%r2787, %r22249;
	cvt.s64.s32 	%rd5913, %r2787;
	add.s64 	%rd855, %rd810, %rd5913;
	ld.u8 	%rs2685, [%rd855+-1];
	mov.b16 	%rs4656, 0;
	setp.gt.s16 	%p6126, %rs2685, 70;
	@%p6126 bra 	$L__BB3_5940;
	setp.eq.s16 	%p6129, %rs2685, 65;
	@%p6129 bra 	$L__BB3_5945;
	setp.eq.s16 	%p6130, %rs2685, 67;
	@%p6130 bra 	$L__BB3_5939;
	bra.uni 	$L__BB3_5944;
$L__BB3_5939:
	mov.b16 	%rs4656, 1;
	bra.uni 	$L__BB3_5945;
$L__BB3_5940:
	setp.eq.s16 	%p6127, %rs2685, 71;
	@%p6127 bra 	$L__BB3_5943;
	setp.ne.s16 	%p6128, %rs2685, 84;
	@%p6128 bra 	$L__BB3_5944;
	mov.b16 	%rs4656, 3;
	bra.uni 	$L__BB3_5945;
$L__BB3_5943:
	mov.b16 	%rs4656, 2;
	bra.uni 	$L__BB3_5945;
$L__BB3_5944:
	mov.b16 	%rs4656, 4;
$L__BB3_5945:
	cvt.u64.u32 	%rd5914, %r2787;
	add.s64 	%rd856, %rd44, %rd5914;
	st.local.u8 	[%rd856], %rs4656;
	ld.u8 	%rs2691, [%rd855];
	mov.b16 	%rs4657, 0;
	setp.gt.s16 	%p6131, %rs2691, 70;
	@%p6131 bra 	$L__BB3_5949;
	setp.eq.s16 	%p6134, %rs2691, 65;
	@%p6134 bra 	$L__BB3_5954;
	setp.eq.s16 	%p6135, %rs2691, 67;
	@%p6135 bra 	$L__BB3_5948;
	bra.uni 	$L__BB3_5953;
$L__BB3_5948:
	mov.b16 	%rs4657, 1;
	bra.uni 	$L__BB3_5954;
$L__BB3_5949:
	setp.eq.s16 	%p6132, %rs2691, 71;
	@%p6132 bra 	$L__BB3_5952;
	setp.ne.s16 	%p6133, %rs2691, 84;
	@%p6133 bra 	$L__BB3_5953;
	mov.b16 	%rs4657, 3;
	bra.uni 	$L__BB3_5954;
$L__BB3_5952:
	mov.b16 	%rs4657, 2;
	bra.uni 	$L__BB3_5954;
$L__BB3_5953:
	mov.b16 	%rs4657, 4;
$L__BB3_5954:
	st.local.u8 	[%rd856+1], %rs4657;
	ld.u8 	%rs2697, [%rd855+1];
	mov.b16 	%rs4658, 0;
	setp.gt.s16 	%p6136, %rs2697, 70;
	@%p6136 bra 	$L__BB3_5958;
	setp.eq.s16 	%p6139, %rs2697, 65;
	@%p6139 bra 	$L__BB3_5963;
	setp.eq.s16 	%p6140, %rs2697, 67;
	@%p6140 bra 	$L__BB3_5957;
	bra.uni 	$L__BB3_5962;
$L__BB3_5957:
	mov.b16 	%rs4658, 1;
	bra.uni 	$L__BB3_5963;
$L__BB3_5958:
	setp.eq.s16 	%p6137, %rs2697, 71;
	@%p6137 bra 	$L__BB3_5961;
	setp.ne.s16 	%p6138, %rs2697, 84;
	@%p6138 bra 	$L__BB3_5962;
	mov.b16 	%rs4658, 3;
	bra.uni 	$L__BB3_5963;
$L__BB3_5961:
	mov.b16 	%rs4658, 2;
	bra.uni 	$L__BB3_5963;
$L__BB3_5962:
	mov.b16 	%rs4658, 4;
$L__BB3_5963:
	st.local.u8 	[%rd856+2], %rs4658;
	ld.u8 	%rs2703, [%rd855+2];
	mov.b16 	%rs4659, 0;
	setp.gt.s16 	%p6141, %rs2703, 70;
	@%p6141 bra 	$L__BB3_5967;
	setp.eq.s16 	%p6144, %rs2703, 65;
	@%p6144 bra 	$L__BB3_5972;
	setp.eq.s16 	%p6145, %rs2703, 67;
	@%p6145 bra 	$L__BB3_5966;
	bra.uni 	$L__BB3_5971;
$L__BB3_5966:
	mov.b16 	%rs4659, 1;
	bra.uni 	$L__BB3_5972;
$L__BB3_5967:
	setp.eq.s16 	%p6142, %rs2703, 71;
	@%p6142 bra 	$L__BB3_5970;
	setp.ne.s16 	%p6143, %rs2703, 84;
	@%p6143 bra 	$L__BB3_5971;
	mov.b16 	%rs4659, 3;
	bra.uni 	$L__BB3_5972;
$L__BB3_5970:
	mov.b16 	%rs4659, 2;
	bra.uni 	$L__BB3_5972;
$L__BB3_5971:
	mov.b16 	%rs4659, 4;
$L__BB3_5972:
	st.local.u8 	[%rd856+3], %rs4659;
	add.s32 	%r22249, %r2787, 4;
	add.s32 	%r12054, %r2787, 3;
	setp.ne.s32 	%p6146, %r12054, %r2786;
	@%p6146 bra 	$L__BB3_5936;
$L__BB3_5973:
	setp.eq.s32 	%p6147, %r2785, 0;
	@%p6147 bra 	$L__BB3_6004;
	cvt.s64.s32 	%rd5915, %r22249;
	add.s64 	%rd857, %rd810, %rd5915;
	ld.u8 	%rs2709, [%rd857+-1];
	mov.b16 	%rs4660, 0;
	setp.gt.s16 	%p6148, %rs2709, 70;
	@%p6148 bra 	$L__BB3_5978;
	setp.eq.s16 	%p6151, %rs2709, 65;
	@%p6151 bra 	$L__BB3_5983;
	setp.eq.s16 	%p6152, %rs2709, 67;
	@%p6152 bra 	$L__BB3_5977;
	bra.uni 	$L__BB3_5982;
$L__BB3_5977:
	mov.b16 	%rs4660, 1;
	bra.uni 	$L__BB3_5983;
$L__BB3_5978:
	setp.eq.s16 	%p6149, %rs2709, 71;
	@%p6149 bra 	$L__BB3_5981;
	setp.ne.s16 	%p6150, %rs2709, 84;
	@%p6150 bra 	$L__BB3_5982;
	mov.b16 	%rs4660, 3;
	bra.uni 	$L__BB3_5983;
$L__BB3_5981:
	mov.b16 	%rs4660, 2;
	bra.uni 	$L__BB3_5983;
$L__BB3_5982:
	mov.b16 	%rs4660, 4;
$L__BB3_5983:
	cvt.u64.u32 	%rd5916, %r22249;
	add.s64 	%rd858, %rd44, %rd5916;
	st.local.u8 	[%rd858], %rs4660;
	setp.eq.s32 	%p6153, %r2785, 1;
	@%p6153 bra 	$L__BB3_6004;
	ld.u8 	%rs2715, [%rd857];
	mov.b16 	%rs4661, 0;
	setp.gt.s16 	%p6154, %rs2715, 70;
	@%p6154 bra 	$L__BB3_5988;
	setp.eq.s16 	%p6157, %rs2715, 65;
	@%p6157 bra 	$L__BB3_5993;
	setp.eq.s16 	%p6158, %rs2715, 67;
	@%p6158 bra 	$L__BB3_5987;
	bra.uni 	$L__BB3_5992;
$L__BB3_5987:
	mov.b16 	%rs4661, 1;
	bra.uni 	$L__BB3_5993;
$L__BB3_5988:
	setp.eq.s16 	%p6155, %rs2715, 71;
	@%p6155 bra 	$L__BB3_5991;
	setp.ne.s16 	%p6156, %rs2715, 84;
	@%p6156 bra 	$L__BB3_5992;
	mov.b16 	%rs4661, 3;
	bra.uni 	$L__BB3_5993;
$L__BB3_5991:
	mov.b16 	%rs4661, 2;
	bra.uni 	$L__BB3_5993;
$L__BB3_5992:
	mov.b16 	%rs4661, 4;
$L__BB3_5993:
	add.s32 	%r12055, %r22249, 1;
	cvt.u64.u32 	%rd5917, %r12055;
	add.s64 	%rd5918, %rd44, %rd5917;
	st.local.u8 	[%rd5918], %rs4661;
	setp.eq.s32 	%p6159, %r2785, 2;
	@%p6159 bra 	$L__BB3_6004;
	ld.u8 	%rs2721, [%rd857+1];
	mov.b16 	%rs4662, 0;
	setp.gt.s16 	%p6160, %rs2721, 70;
	@%p6160 bra 	$L__BB3_5998;
	setp.eq.s16 	%p6163, %rs2721, 65;
	@%p6163 bra 	$L__BB3_6003;
	setp.eq.s16 	%p6164, %rs2721, 67;
	@%p6164 bra 	$L__BB3_5997;
	bra.uni 	$L__BB3_6002;
$L__BB3_5997:
	mov.b16 	%rs4662, 1;
	bra.uni 	$L__BB3_6003;
$L__BB3_5998:
	setp.eq.s16 	%p6161, %rs2721, 71;
	@%p6161 bra 	$L__BB3_6001;
	setp.ne.s16 	%p6162, %rs2721, 84;
	@%p6162 bra 	$L__BB3_6002;
	mov.b16 	%rs4662, 3;
	bra.uni 	$L__BB3_6003;
$L__BB3_6001:
	mov.b16 	%rs4662, 2;
	bra.uni 	$L__BB3_6003;
$L__BB3_6002:
	mov.b16 	%rs4662, 4;
$L__BB3_6003:
	st.local.u8 	[%rd858+2], %rs4662;
$L__BB3_6004:
	setp.eq.s32 	%p6165, %r2783, 0;
	@%p6165 bra 	$L__BB3_6075;
	and.b32  	%r2790, %r2783, 3;
	setp.lt.u32 	%p6166, %r2783, 4;
	mov.b32 	%r22251, 1;
	@%p6166 bra 	$L__BB3_6044;
	and.b32  	%r2791, %r2783, 2147483644;
	mov.b32 	%r22251, 1;
$L__BB3_6007:
	sub.s32 	%r12058, %r2783, %r22251;
	cvt.u64.u32 	%rd5919, %r12058;
	add.s64 	%rd5920, %rd809, %rd5919;
	ld.u8 	%rs2727, [%rd5920];
	mov.b16 	%rs4663, 0;
	setp.gt.s16 	%p6167, %rs2727, 70;
	@%p6167 bra 	$L__BB3_6011;
	setp.eq.s16 	%p6170, %rs2727, 65;
	@%p6170 bra 	$L__BB3_6016;
	setp.eq.s16 	%p6171, %rs2727, 67;
	@%p6171 bra 	$L__BB3_6010;
	bra.uni 	$L__BB3_6015;
$L__BB3_6010:
	mov.b16 	%rs4663, 1;
	bra.uni 	$L__BB3_6016;
$L__BB3_6011:
	setp.eq.s16 	%p6168, %rs2727, 71;
	@%p6168 bra 	$L__BB3_6014;
	setp.ne.s16 	%p6169, %rs2727, 84;
	@%p6169 bra 	$L__BB3_6015;
	mov.b16 	%rs4663, 3;
	bra.uni 	$L__BB3_6016;
$L__BB3_6014:
	mov.b16 	%rs4663, 2;
	bra.uni 	$L__BB3_6016;
$L__BB3_6015:
	mov.b16 	%rs4663, 4;
$L__BB3_6016:
	cvt.u64.u32 	%rd5921, %r22251;
	add.s64 	%rd859, %rd45, %rd5921;
	st.local.u8 	[%rd859], %rs4663;
	not.b32 	%r12059, %r22251;
	add.s32 	%r12060, %r2783, %r12059;
	cvt.u64.u32 	%rd5922, %r12060;
	add.s64 	%rd5923, %rd809, %rd5922;
	ld.u8 	%rs2733, [%rd5923];
	mov.b16 	%rs4664, 0;
	setp.gt.s16 	%p6172, %rs2733, 70;
	@%p6172 bra 	$L__BB3_6020;
	setp.eq.s16 	%p6175, %rs2733, 65;
	@%p6175 bra 	$L__BB3_6025;
	setp.eq.s16 	%p6176, %rs2733, 67;
	@%p6176 bra 	$L__BB3_6019;
	bra.uni 	$L__BB3_6024;
$L__BB3_6019:
	mov.b16 	%rs4664, 1;
	bra.uni 	$L__BB3_6025;
$L__BB3_6020:
	setp.eq.s16 	%p6173, %rs2733, 71;
	@%p6173 bra 	$L__BB3_6023;
	setp.ne.s16 	%p6174, %rs2733, 84;
	@%p6174 bra 	$L__BB3_6024;
	mov.b16 	%rs4664, 3;
	bra.uni 	$L__BB3_6025;
$L__BB3_6023:
	mov.b16 	%rs4664, 2;
	bra.uni 	$L__BB3_6025;
$L__BB3_6024:
	mov.b16 	%rs4664, 4;
$L__BB3_6025:
	st.local.u8 	[%rd859+1], %rs4664;
	sub.s32 	%r12061, %r2783, %r22251;
	add.s32 	%r12062, %r12061, -2;
	cvt.u64.u32 	%rd5924, %r12062;
	add.s64 	%rd5925, %rd809, %rd5924;
	ld.u8 	%rs2739, [%rd5925];
	mov.b16 	%rs4665, 0;
	setp.gt.s16 	%p6177, %rs2739, 70;
	@%p6177 bra 	$L__BB3_6029;
	setp.eq.s16 	%p6180, %rs2739, 65;
	@%p6180 bra 	$L__BB3_6034;
	setp.eq.s16 	%p6181, %rs2739, 67;
	@%p6181 bra 	$L__BB3_6028;
	bra.uni 	$L__BB3_6033;
$L__BB3_6028:
	mov.b16 	%rs4665, 1;
	bra.uni 	$L__BB3_6034;
$L__BB3_6029:
	setp.eq.s16 	%p6178, %rs2739, 71;
	@%p6178 bra 	$L__BB3_6032;
	setp.ne.s16 	%p6179, %rs2739, 84;
	@%p6179 bra 	$L__BB3_6033;
	mov.b16 	%rs4665, 3;
	bra.uni 	$L__BB3_6034;
$L__BB3_6032:
	mov.b16 	%rs4665, 2;
	bra.uni 	$L__BB3_6034;
$L__BB3_6033:
	mov.b16 	%rs4665, 4;
$L__BB3_6034:
	st.local.u8 	[%rd859+2], %rs4665;
	add.s32 	%r2793, %r22251, 3;
	sub.s32 	%r12063, %r2783, %r2793;
	cvt.u64.u32 	%rd5926, %r12063;
	add.s64 	%rd5927, %rd809, %rd5926;
	ld.u8 	%rs2745, [%rd5927];
	mov.b16 	%rs4666, 0;
	setp.gt.s16 	%p6182, %rs2745, 70;
	@%p6182 bra 	$L__BB3_6038;
	setp.eq.s16 	%p6185, %rs2745, 65;
	@%p6185 bra 	$L__BB3_6043;
	setp.eq.s16 	%p6186, %rs2745, 67;
	@%p6186 bra 	$L__BB3_6037;
	bra.uni 	$L__BB3_6042;
$L__BB3_6037:
	mov.b16 	%rs4666, 1;
	bra.uni 	$L__BB3_6043;
$L__BB3_6038:
	setp.eq.s16 	%p6183, %rs2745, 71;
	@%p6183 bra 	$L__BB3_6041;
	setp.ne.s16 	%p6184, %rs2745, 84;
	@%p6184 bra 	$L__BB3_6042;
	mov.b16 	%rs4666, 3;
	bra.uni 	$L__BB3_6043;
$L__BB3_6041:
	mov.b16 	%rs4666, 2;
	bra.uni 	$L__BB3_6043;
$L__BB3_6042:
	mov.b16 	%rs4666, 4;
$L__BB3_6043:
	st.local.u8 	[%rd859+3], %rs4666;
	add.s32 	%r22251, %r22251, 4;
	setp.ne.s32 	%p6187, %r2793, %r2791;
	@%p6187 bra 	$L__BB3_6007;
$L__BB3_6044:
	setp.eq.s32 	%p6188, %r2790, 0;
	@%p6188 bra 	$L__BB3_6075;
	sub.s32 	%r12064, %r2783, %r22251;
	cvt.u64.u32 	%rd5928, %r12064;
	add.s64 	%rd5929, %rd809, %rd5928;
	ld.u8 	%rs2751, [%rd5929];
	mov.b16 	%rs4667, 0;
	setp.gt.s16 	%p6189, %rs2751, 70;
	@%p6189 bra 	$L__BB3_6049;
	setp.eq.s16 	%p6192, %rs2751, 65;
	@%p6192 bra 	$L__BB3_6054;
	setp.eq.s16 	%p6193, %rs2751, 67;
	@%p6193 bra 	$L__BB3_6048;
	bra.uni 	$L__BB3_6053;
$L__BB3_6048:
	mov.b16 	%rs4667, 1;
	bra.uni 	$L__BB3_6054;
$L__BB3_6049:
	setp.eq.s16 	%p6190, %rs2751, 71;
	@%p6190 bra 	$L__BB3_6052;
	setp.ne.s16 	%p6191, %rs2751, 84;
	@%p6191 bra 	$L__BB3_6053;
	mov.b16 	%rs4667, 3;
	bra.uni 	$L__BB3_6054;
$L__BB3_6052:
	mov.b16 	%rs4667, 2;
	bra.uni 	$L__BB3_6054;
$L__BB3_6053:
	mov.b16 	%rs4667, 4;
$L__BB3_6054:
	cvt.u64.u32 	%rd5930, %r22251;
	add.s64 	%rd860, %rd45, %rd5930;
	st.local.u8 	[%rd860], %rs4667;
	setp.eq.s32 	%p6194, %r2790, 1;
	@%p6194 bra 	$L__BB3_6075;
	not.b32 	%r12065, %r22251;
	add.s32 	%r12066, %r2783, %r12065;
	cvt.u64.u32 	%rd5931, %r12066;
	add.s64 	%rd5932, %rd809, %rd5931;
	ld.u8 	%rs2757, [%rd5932];
	mov.b16 	%rs4668, 0;
	setp.gt.s16 	%p6195, %rs2757, 70;
	@%p6195 bra 	$L__BB3_6059;
	setp.eq.s16 	%p6198, %rs2757, 65;
	@%p6198 bra 	$L__BB3_6064;
	setp.eq.s16 	%p6199, %rs2757, 67;
	@%p6199 bra 	$L__BB3_6058;
	bra.uni 	$L__BB3_6063;
$L__BB3_6058:
	mov.b16 	%rs4668, 1;
	bra.uni 	$L__BB3_6064;
$L__BB3_6059:
	setp.eq.s16 	%p6196, %rs2757, 71;
	@%p6196 bra 	$L__BB3_6062;
	setp.ne.s16 	%p6197, %rs2757, 84;
	@%p6197 bra 	$L__BB3_6063;
	mov.b16 	%rs4668, 3;
	bra.uni 	$L__BB3_6064;
$L__BB3_6062:
	mov.b16 	%rs4668, 2;
	bra.uni 	$L__BB3_6064;
$L__BB3_6063:
	mov.b16 	%rs4668, 4;
$L__BB3_6064:
	st.local.u8 	[%rd860+1], %rs4668;
	setp.eq.s32 	%p6200, %r2790, 2;
	@%p6200 bra 	$L__BB3_6075;
	sub.s32 	%r12067, %r2783, %r22251;
	add.s32 	%r12068, %r12067, -2;
	cvt.u64.u32 	%rd5933, %r12068;
	add.s64 	%rd5934, %rd809, %rd5933;
	ld.u8 	%rs2763, [%rd5934];
	mov.b16 	%rs4669, 0;
	setp.gt.s16 	%p6201, %rs2763, 70;
	@%p6201 bra 	$L__BB3_6069;
	setp.eq.s16 	%p6204, %rs2763, 65;
	@%p6204 bra 	$L__BB3_6074;
	setp.eq.s16 	%p6205, %rs2763, 67;
	@%p6205 bra 	$L__BB3_6068;
	bra.uni 	$L__BB3_6073;
$L__BB3_6068:
	mov.b16 	%rs4669, 1;
	bra.uni 	$L__BB3_6074;
$L__BB3_6069:
	setp.eq.s16 	%p6202, %rs2763, 71;
	@%p6202 bra 	$L__BB3_6072;
	setp.ne.s16 	%p6203, %rs2763, 84;
	@%p6203 bra 	$L__BB3_6073;
	mov.b16 	%rs4669, 3;
	bra.uni 	$L__BB3_6074;
$L__BB3_6072:
	mov.b16 	%rs4669, 2;
	bra.uni 	$L__BB3_6074;
$L__BB3_6073:
	mov.b16 	%rs4669, 4;
$L__BB3_6074:
	st.local.u8 	[%rd860+2], %rs4669;
$L__BB3_6075:
	cvt.u64.u32 	%rd5935, %r2783;
	cvt.u64.u32 	%rd5936, %r2781;
	add.s64 	%rd5937, %rd45, %rd5935;
	mov.b16 	%rs2768, 4;
	st.local.u8 	[%rd5937+1], %rs2768;
	st.local.u8 	[%rd45], %rs2768;
	add.s64 	%rd861, %rd44, %rd5936;
	st.local.u8 	[%rd861+1], %rs2768;
	st.local.u8 	[%rd44], %rs2768;
	@%p6124 bra 	$L__BB3_6154;
	and.b32  	%r2796, %r2783, 3;
	and.b32  	%r2797, %r2783, 2147483644;
	mov.b32 	%r22252, 1;
$L__BB3_6077:
	mov.u32 	%r2798, %r22252;
	@%p6165 bra 	$L__BB3_6105;
	setp.lt.u32 	%p6208, %r2783, 4;
	cvt.u64.u32 	%rd5938, %r2798;
	add.s64 	%rd5939, %rd44, %rd5938;
	ld.local.s8 	%r2799, [%rd5939];
	add.s32 	%r12071, %r2798, -1;
	mul.lo.s32 	%r2800, %r12071, %r2783;
	add.s32 	%r2801, %r2800, -1;
	mov.b32 	%r22254, 1;
	@%p6208 bra 	$L__BB3_6093;
	mov.b32 	%r22254, 1;
$L__BB3_6080:
	cvt.u64.u32 	%rd5940, %r22254;
	add.s64 	%rd862, %rd45, %rd5940;
	ld.local.s8 	%r12073, [%rd862];
	add.s32 	%r12074, %r12073, %r2799;
	setp.eq.s32 	%p6209, %r12074, 3;
	@%p6209 bra 	$L__BB3_6082;
	add.s32 	%r12075, %r2801, %r22254;
	mul.wide.s32 	%rd5941, %r12075, 8;
	add.s64 	%rd5942, %rd40, %rd5941;
	mov.b64 	%rd5943, 9218868437227405312;
	st.local.u64 	[%rd5942], %rd5943;
	add.s64 	%rd5944, %rd41, %rd5941;
	mov.b64 	%rd5945, -4616189618054758400;
	st.local.u64 	[%rd5944], %rd5945;
	bra.uni 	$L__BB3_6083;
$L__BB3_6082:
	add.s32 	%r12076, %r2801, %r22254;
	mul.wide.s32 	%rd5946, %r12076, 8;
	add.s64 	%rd5947, %rd40, %rd5946;
	mov.b64 	%rd5948, 0;
	st.local.u64 	[%rd5947], %rd5948;
	add.s64 	%rd5949, %rd41, %rd5946;
	mov.b64 	%rd5950, -4564063970805153792;
	st.local.u64 	[%rd5949], %rd5950;
$L__BB3_6083:
	ld.local.s8 	%r12077, [%rd862+1];
	add.s32 	%r12078, %r12077, %r2799;
	setp.eq.s32 	%p6210, %r12078, 3;
	@%p6210 bra 	$L__BB3_6085;
	add.s32 	%r12079, %r2800, %r22254;
	mul.wide.s32 	%rd5951, %r12079, 8;
	add.s64 	%rd5952, %rd40, %rd5951;
	mov.b64 	%rd5953, 9218868437227405312;
	st.local.u64 	[%rd5952], %rd5953;
	add.s64 	%rd5954, %rd41, %rd5951;
	mov.b64 	%rd5955, -4616189618054758400;
	st.local.u64 	[%rd5954], %rd5955;
	bra.uni 	$L__BB3_6086;
$L__BB3_6085:
	add.s32 	%r12080, %r2800, %r22254;
	mul.wide.s32 	%rd5956, %r12080, 8;
	add.s64 	%rd5957, %rd40, %rd5956;
	mov.b64 	%rd5958, 0;
	st.local.u64 	[%rd5957], %rd5958;
	add.s64 	%rd5959, %rd41, %rd5956;
	mov.b64 	%rd5960, -4564063970805153792;
	st.local.u64 	[%rd5959], %rd5960;
$L__BB3_6086:
	add.s32 	%r2803, %r22254, 2;
	ld.local.s8 	%r12081, [%rd862+2];
	add.s32 	%r12082, %r12081, %r2799;
	setp.eq.s32 	%p6211, %r12082, 3;
	@%p6211 bra 	$L__BB3_6088;
	add.s32 	%r12083, %r2801, %r2803;
	mul.wide.s32 	%rd5961, %r12083, 8;
	add.s64 	%rd5962, %rd40, %rd5961;
	mov.b64 	%rd5963, 9218868437227405312;
	st.local.u64 	[%rd5962], %rd5963;
	add.s64 	%rd5964, %rd41, %rd5961;
	mov.b64 	%rd5965, -4616189618054758400;
	st.local.u64 	[%rd5964], %rd5965;
	bra.uni 	$L__BB3_6089;
$L__BB3_6088:
	add.s32 	%r12084, %r2801, %r2803;
	mul.wide.s32 	%rd5966, %r12084, 8;
	add.s64 	%rd5967, %rd40, %rd5966;
	mov.b64 	%rd5968, 0;
	st.local.u64 	[%rd5967], %rd5968;
	add.s64 	%rd5969, %rd41, %rd5966;
	mov.b64 	%rd5970, -4564063970805153792;
	st.local.u64 	[%rd5969], %rd5970;
$L__BB3_6089:
	add.s32 	%r2804, %r22254, 3;
	ld.local.s8 	%r12085, [%rd862+3];
	add.s32 	%r12086, %r12085, %r2799;
	setp.eq.s32 	%p6212, %r12086, 3;
	@%p6212 bra 	$L__BB3_6091;
	add.s32 	%r12087, %r2801, %r2804;
	mul.wide.s32 	%rd5971, %r12087, 8;
	add.s64 	%rd5972, %rd40, %rd5971;
	mov.b64 	%rd5973, 9218868437227405312;
	st.local.u64 	[%rd5972], %rd5973;
	add.s64 	%rd5974, %rd41, %rd5971;
	mov.b64 	%rd5975, -4616189618054758400;
	st.local.u64 	[%rd5974], %rd5975;
	bra.uni 	$L__BB3_6092;
$L__BB3_6091:
	add.s32 	%r12088, %r2801, %r2804;
	mul.wide.s32 	%rd5976, %r12088, 8;
	add.s64 	%rd5977, %rd40, %rd5976;
	mov.b64 	%rd5978, 0;
	st.local.u64 	[%rd5977], %rd5978;
	add.s64 	%rd5979, %rd41, %rd5976;
	mov.b64 	%rd5980, -4564063970805153792;
	st.local.u64 	[%rd5979], %rd5980;
$L__BB3_6092:
	add.s32 	%r22254, %r22254, 4;
	setp.ne.s32 	%p6213, %r2804, %r2797;
	@%p6213 bra 	$L__BB3_6080;
$L__BB3_6093:
	setp.eq.s32 	%p6214, %r2796, 0;
	@%p6214 bra 	$L__BB3_6105;
	cvt.u64.u32 	%rd5981, %r22254;
	add.s64 	%rd863, %rd45, %rd5981;
	ld.local.s8 	%r12089, [%rd863];
	add.s32 	%r12090, %r12089, %r2799;
	setp.eq.s32 	%p6215, %r12090, 3;
	@%p6215 bra 	$L__BB3_6096;
	add.s32 	%r12091, %r2801, %r22254;
	mul.wide.s32 	%rd5982, %r12091, 8;
	add.s64 	%rd5983, %rd40, %rd5982;
	mov.b64 	%rd5984, 9218868437227405312;
	st.local.u64 	[%rd5983], %rd5984;
	add.s64 	%rd5985, %rd41, %rd5982;
	mov.b64 	%rd5986, -4616189618054758400;
	st.local.u64 	[%rd5985], %rd5986;
	bra.uni 	$L__BB3_6097;
$L__BB3_6096:
	add.s32 	%r12092, %r2801, %r22254;
	mul.wide.s32 	%rd5987, %r12092, 8;
	add.s64 	%rd5988, %rd40, %rd5987;
	mov.b64 	%rd5989, 0;
	st.local.u64 	[%rd5988], %rd5989;
	add.s64 	%rd5990, %rd41, %rd5987;
	mov.b64 	%rd5991, -4564063970805153792;
	st.local.u64 	[%rd5990], %rd5991;
$L__BB3_6097:
	setp.eq.s32 	%p6216, %r2796, 1;
	@%p6216 bra 	$L__BB3_6105;
	ld.local.s8 	%r12093, [%rd863+1];
	add.s32 	%r12094, %r12093, %r2799;
	setp.eq.s32 	%p6217, %r12094, 3;
	@%p6217 bra 	$L__BB3_6100;
	add.s32 	%r12095, %r2800, %r22254;
	mul.wide.s32 	%rd5992, %r12095, 8;
	add.s64 	%rd5993, %rd40, %rd5992;
	mov.b64 	%rd5994, 9218868437227405312;
	st.local.u64 	[%rd5993], %rd5994;
	add.s64 	%rd5995, %rd41, %rd5992;
	mov.b64 	%rd5996, -4616189618054758400;
	st.local.u64 	[%rd5995], %rd5996;
	bra.uni 	$L__BB3_6101;
$L__BB3_6100:
	add.s32 	%r12096, %r2800, %r22254;
	mul.wide.s32 	%rd5997, %r12096, 8;
	add.s64 	%rd5998, %rd40, %rd5997;
	mov.b64 	%rd5999, 0;
	st.local.u64 	[%rd5998], %rd5999;
	add.s64 	%rd6000, %rd41, %rd5997;
	mov.b64 	%rd6001, -4564063970805153792;
	st.local.u64 	[%rd6000], %rd6001;
$L__BB3_6101:
	setp.eq.s32 	%p6218, %r2796, 2;
	add.s32 	%r2807, %r22254, 2;
	@%p6218 bra 	$L__BB3_6105;
	ld.local.s8 	%r12097, [%rd863+2];
	add.s32 	%r12098, %r12097, %r2799;
	setp.eq.s32 	%p6219, %r12098, 3;
	@%p6219 bra 	$L__BB3_6104;
	add.s32 	%r12099, %r2801, %r2807;
	mul.wide.s32 	%rd6002, %r12099, 8;
	add.s64 	%rd6003, %rd40, %rd6002;
	mov.b64 	%rd6004, 9218868437227405312;
	st.local.u64 	[%rd6003], %rd6004;
	add.s64 	%rd6005, %rd41, %rd6002;
	mov.b64 	%rd6006, -4616189618054758400;
	st.local.u64 	[%rd6005], %rd6006;
	bra.uni 	$L__BB3_6105;
$L__BB3_6104:
	add.s32 	%r12100, %r2801, %r2807;
	mul.wide.s32 	%rd6007, %r12100, 8;
	add.s64 	%rd6008, %rd40, %rd6007;
	mov.b64 	%rd6009, 0;
	st.local.u64 	[%rd6008], %rd6009;
	add.s64 	%rd6010, %rd41, %rd6007;
	mov.b64 	%rd6011, -4564063970805153792;
	st.local.u64 	[%rd6010], %rd6011;
$L__BB3_6105:
	add.s32 	%r22252, %r2798, 1;
	setp.ne.s32 	%p6220, %r2798, %r2781;
	@%p6220 bra 	$L__BB3_6077;
	mov.b32 	%r22255, 1;
$L__BB3_6107:
	@%p6165 bra 	$L__BB3_6153;
	add.s32 	%r2810, %r22255, -1;
	mul.lo.s32 	%r12103, %r2810, %r2783;
	add.s32 	%r2811, %r12103, -1;
	cvt.u64.u32 	%rd6012, %r22255;
	add.s64 	%rd864, %rd44, %rd6012;
	sub.s32 	%r12104, %r12103, %r2783;
	add.s32 	%r2812, %r12104, -2;
	mov.b32 	%r22256, 1;
$L__BB3_6109:
	mov.u32 	%r2813, %r22256;
	add.s32 	%r2814, %r2811, %r2813;
	mul.wide.s32 	%rd6013, %r2814, 8;
	add.s64 	%rd865, %rd40, %rd6013;
	ld.local.f64 	%fd24385, [%rd865];
	abs.f64 	%fd13725, %fd24385;
	setp.geu.f64 	%p6222, %fd13725, 0d41CDCD64FF800000;
	@%p6222 bra 	$L__BB3_6152;
	ld.local.u8 	%rs384, [%rd864];
	cvt.u32.u16 	%r12105, %rs384;
	cvt.s32.s8 	%r12106, %r12105;
	cvt.u64.u32 	%rd6014, %r2813;
	add.s64 	%rd866, %rd45, %rd6014;
	ld.local.u8 	%rs385, [%rd866];
	cvt.u64.u16 	%rd6015, %rs385;
	cvt.s64.s8 	%rd867, %rd6015;
	cvt.u32.u16 	%r12107, %rs385;
	cvt.s32.s8 	%r12108, %r12107;
	add.s32 	%r12109, %r12108, %r12106;
	setp.eq.s32 	%p6223, %r12109, 3;
	mul.wide.s32 	%rd6016, %r2814, 8;
	add.s64 	%rd868, %rd41, %rd6016;
	@%p6223 bra 	$L__BB3_6112;
	mov.b64 	%rd6017, -4616189618054758400;
	st.local.u64 	[%rd868], %rd6017;
	mov.b64 	%rd6018, 9218868437227405312;
	st.local.u64 	[%rd865], %rd6018;
	mov.f64 	%fd24356, 0dBFF0000000000000;
	mov.f64 	%fd24385, 0d7FF0000000000000;
	mov.f64 	%fd24355, %fd24385;
	bra.uni 	$L__BB3_6123;
$L__BB3_6112:
	cvt.u32.u16 	%r12110, %rs384;
	cvt.s32.s8 	%r12111, %r12110;
	mul.wide.s32 	%rd6019, %r12111, 5;
	add.s64 	%rd869, %rd6019, %rd867;
	shl.b64 	%rd6020, %rd869, 3;
	add.s64 	%rd6021, %rd1, %rd6020;
	ld.global.f64 	%fd24356, [%rd6021+45440];
	ld.local.u8 	%rs2769, [%rd864+-1];
	cvt.u64.u16 	%rd6022, %rs2769;
	cvt.s64.s8 	%rd870, %rd6022;
	cvt.u32.u16 	%r12112, %rs385;
	ld.local.s8 	%rs2770, [%rd866+-1];
	cvt.u32.u16 	%r12113, %rs2770;
	prmt.b32 	%r12114, %r12113, %r12112, 0x3340U;
	prmt.b32 	%r12115, %r12110, 0, 0x3340U;
	prmt.b32 	%r12116, %r12114, %r12115, 0x5410U;
	cvt.u32.u16 	%r12117, %rs2769;
	cvt.s32.s8 	%r12118, %r12117;
	mov.b32 	%r12119, 359705;
	dp4a.s32.u32 	%r12120, %r12116, %r12119, %r12118;
	mul.wide.s32 	%rd6023, %r12120, 8;
	add.s64 	%rd6024, %rd1, %rd6023;
	ld.global.f64 	%fd13728, [%rd6024+35440];
	add.f64 	%fd13729, %fd24356, %fd13728;
	ld.global.f64 	%fd24355, [%rd6021+45640];
	ld.global.f64 	%fd13730, [%rd6024+40440];
	add.f64 	%fd13731, %fd24355, %fd13730;
	abs.f64 	%fd13732, %fd13731;
	setp.gt.f64 	%p6224, %fd13732, 0d41CDCD64FF800000;
	selp.f64 	%fd3540, 0dBFF0000000000000, %fd13729, %p6224;
	selp.f64 	%fd3541, 0d7FF0000000000000, %fd13731, %p6224;
	cvt.u16.u64 	%rs2771, %rd867;
	mov.b32 	%r12121, {%rs2770, %rs2771};
	mov.b32 	%r12122, 6405;
	dp2a.lo.s32.u32 	%r12123, %r12121, %r12122, %r12111;
	mul.wide.s32 	%rd6025, %r12123, 8;
	add.s64 	%rd871, %rd1, %rd6025;
	ld.global.f64 	%fd3542, [%rd871+21000];
	abs.f64 	%fd13733, %fd3542;
	setp.geu.f64 	%p6225, %fd13733, 0d41CDCD64FF800000;
	@%p6225 bra 	$L__BB3_6116;
	mad.lo.s64 	%rd6029, %rd867, 24, %rd869;
	add.s64 	%rd6030, %rd6029, %rd870;
	shl.b64 	%rd6031, %rd6030, 3;
	add.s64 	%rd872, %rd1, %rd6031;
	ld.global.f64 	%fd3543, [%rd872+23000];
	abs.f64 	%fd13748, %fd3543;
	setp.lt.f64 	%p6230, %fd13748, 0d41CDCD64FF800000;
	@%p6230 bra 	$L__BB3_6119;
	ld.global.f64 	%fd13749, [%rd871+20000];
	add.f64 	%fd13750, %fd24356, %fd13749;
	add.f64 	%fd13751, %fd24355, %fd3542;
	abs.f64 	%fd13752, %fd13751;
	setp.gt.f64 	%p6231, %fd13752, 0d41CDCD64FF800000;
	selp.f64 	%fd24351, 0dBFF0000000000000, %fd13750, %p6231;
	selp.f64 	%fd24352, 0d7FF0000000000000, %fd13751, %p6231;
	add.f64 	%fd13753, %fd24352, 0d4069000000000000;
	add.f64 	%fd13754, %fd24351, 0dC016CCCCCCCCCCCD;
	add.f64 	%fd13755, %fd3536, %fd13754;
	div.rn.f64 	%fd24353, %fd13753, %fd13755;
	abs.f64 	%fd13756, %fd3541;
	setp.geu.f64 	%p6232, %fd13756, 0d41CDCD64FF800000;
	@%p6232 bra 	$L__BB3_6121;
	add.f64 	%fd13757, %fd3541, 0d4069000000000000;
	add.f64 	%fd13758, %fd3540, 0dC016CCCCCCCCCCCD;
	add.f64 	%fd13759, %fd3536, %fd13758;
	div.rn.f64 	%fd13760, %fd13757, %fd13759;
	setp.lt.f64 	%p6233, %fd13760, %fd24353;
	selp.f64 	%fd24351, %fd24351, %fd3540, %p6233;
	selp.f64 	%fd24352, %fd24352, %fd3541, %p6233;
	selp.f64 	%fd24353, %fd24353, %fd13760, %p6233;
	bra.uni 	$L__BB3_6121;
$L__BB3_6116:
	mad.lo.s64 	%rd6026, %rd867, 24, %rd869;
	add.s64 	%rd6027, %rd6026, %rd870;
	shl.b64 	%rd6028, %rd6027, 3;
	add.s64 	%rd873, %rd1, %rd6028;
	ld.global.f64 	%fd3544, [%rd873+23000];
	abs.f64 	%fd13735, %fd3544;
	setp.geu.f64 	%p6226, %fd13735, 0d41CDCD64FF800000;
	mov.f64 	%fd24351, %fd3540;
	mov.f64 	%fd24352, %fd3541;
	@%p6226 bra 	$L__BB3_6121;
	ld.global.f64 	%fd13736, [%rd873+22000];
	add.f64 	%fd13737, %fd24356, %fd13736;
	add.f64 	%fd13738, %fd24355, %fd3544;
	abs.f64 	%fd13739, %fd13738;
	setp.gt.f64 	%p6227, %fd13739, 0d41CDCD64FF800000;
	selp.f64 	%fd24351, 0dBFF0000000000000, %fd13737, %p6227;
	selp.f64 	%fd24352, 0d7FF0000000000000, %fd13738, %p6227;
	add.f64 	%fd13740, %fd24352, 0d4069000000000000;
	add.f64 	%fd13741, %fd24351, 0dC016CCCCCCCCCCCD;
	add.f64 	%fd13742, %fd3536, %fd13741;
	div.rn.f64 	%fd24353, %fd13740, %fd13742;
	abs.f64 	%fd13743, %fd3541;
	setp.geu.f64 	%p6228, %fd13743, 0d41CDCD64FF800000;
	@%p6228 bra 	$L__BB3_6121;
	add.f64 	%fd13744, %fd3541, 0d4069000000000000;
	add.f64 	%fd13745, %fd3540, 0dC016CCCCCCCCCCCD;
	add.f64 	%fd13746, %fd3536, %fd13745;
	div.rn.f64 	%fd13747, %fd13744, %fd13746;
	setp.lt.f64 	%p6229, %fd13747, %fd24353;
	selp.f64 	%fd24351, %fd24351, %fd3540, %p6229;
	selp.f64 	%fd24352, %fd24352, %fd3541, %p6229;
	selp.f64 	%fd24353, %fd24353, %fd13747, %p6229;
	bra.uni 	$L__BB3_6121;
$L__BB3_6119:
	ld.global.f64 	%fd13761, [%rd871+20000];
	add.f64 	%fd13762, %fd24356, %fd13761;
	ld.global.f64 	%fd13763, [%rd872+22000];
	add.f64 	%fd13764, %fd13762, %fd13763;
	add.f64 	%fd13765, %fd24355, %fd3542;
	add.f64 	%fd13766, %fd13765, %fd3543;
	abs.f64 	%fd13767, %fd13766;
	setp.gt.f64 	%p6234, %fd13767, 0d41CDCD64FF800000;
	selp.f64 	%fd24351, 0dBFF0000000000000, %fd13764, %p6234;
	selp.f64 	%fd24352, 0d7FF0000000000000, %fd13766, %p6234;
	add.f64 	%fd13768, %fd24352, 0d4069000000000000;
	add.f64 	%fd13769, %fd24351, 0dC016CCCCCCCCCCCD;
	add.f64 	%fd13770, %fd3536, %fd13769;
	div.rn.f64 	%fd24353, %fd13768, %fd13770;
	abs.f64 	%fd13771, %fd3541;
	setp.geu.f64 	%p6235, %fd13771, 0d41CDCD64FF800000;
	@%p6235 bra 	$L__BB3_6121;
	add.f64 	%fd13772, %fd3541, 0d4069000000000000;
	add.f64 	%fd13773, %fd3540, 0dC016CCCCCCCCCCCD;
	add.f64 	%fd13774, %fd3536, %fd13773;
	div.rn.f64 	%fd13775, %fd13772, %fd13774;
	setp.lt.f64 	%p6236, %fd13775, %fd24353;
	selp.f64 	%fd24351, %fd24351, %fd3540, %p6236;
	selp.f64 	%fd24352, %fd24352, %fd3541, %p6236;
	selp.f64 	%fd24353, %fd24353, %fd13775, %p6236;
$L__BB3_6121:
	add.f64 	%fd13776, %fd24356, 0dC016CCCCCCCCCCCD;
	add.f64 	%fd3566, %fd3536, %fd13776;
	abs.f64 	%fd13777, %fd24352;
	setp.geu.f64 	%p6237, %fd13777, 0d41CDCD64FF800000;
	@%p6237 bra 	$L__BB3_6123;
	add.f64 	%fd13778, %fd24355, 0d4069000000000000;
	div.rn.f64 	%fd13779, %fd13778, %fd3566;
	setp.lt.f64 	%p6238, %fd24353, %fd13779;
	selp.f64 	%fd24355, %fd24355, %fd24352, %p6238;
	selp.f64 	%fd24356, %fd24356, %fd24351, %p6238;
$L__BB3_6123:
	abs.f64 	%fd13780, %fd24355;
	setp.geu.f64 	%p6239, %fd13780, 0d41CDCD64FF800000;
	@%p6239 bra 	$L__BB3_6125;
	st.local.f64 	[%rd868], %fd24356;
	st.local.f64 	[%rd865], %fd24355;
	mov.f64 	%fd24385, %fd24355;
$L__BB3_6125:
	min.u32 	%r12124, %r22255, %r2813;
	setp.lt.u32 	%p6240, %r12124, 2;
	mov.f64 	%fd24358, 0dBFF0000000000000;
	mov.f64 	%fd24359, 0d7FF0000000000000;
	@%p6240 bra 	$L__BB3_6152;
	ld.local.f64 	%fd24384, [%rd868];
	add.f64 	%fd13783, %fd24385, 0d4069000000000000;
	add.f64 	%fd13784, %fd24384, 0dC016CCCCCCCCCCCD;
	add.f64 	%fd13785, %fd3536, %fd13784;
	div.rn.f64 	%fd3574, %fd13783, %fd13785;
	add.s32 	%r2815, %r2812, %r2813;
	mul.wide.s32 	%rd6032, %r2815, 8;
	add.s64 	%rd6033, %rd40, %rd6032;
	ld.local.f64 	%fd3575, [%rd6033];
	abs.f64 	%fd13786, %fd3575;
	setp.geu.f64 	%p6241, %fd13786, 0d41CDCD64FF800000;
	@%p6241 bra 	$L__BB3_6129;
	cvt.u32.u16 	%r12125, %rs384;
	ld.local.u8 	%r12126, [%rd864+-1];
	prmt.b32 	%r12127, %r12126, %r12125, 0x3340U;
	ld.local.u8 	%r12128, [%rd866+-1];
	prmt.b32 	%r12129, %r12128, 0, 0x3340U;
	prmt.b32 	%r12130, %r12127, %r12129, 0x5410U;
	cvt.u32.u16 	%r12131, %rs385;
	cvt.s32.s8 	%r12132, %r12131;
	mov.b32 	%r12133, 334205;
	dp4a.s32.u32 	%r12134, %r12130, %r12133, %r12132;
	mul.wide.s32 	%rd6034, %r12134, 8;
	add.s64 	%rd874, %rd1, %rd6034;
	ld.global.f64 	%fd3576, [%rd874+5000];
	abs.f64 	%fd13789, %fd3576;
	setp.geu.f64 	%p6242, %fd13789, 0d41CDCD64FF800000;
	@%p6242 bra 	$L__BB3_6129;
	mul.wide.s32 	%rd6035, %r2815, 8;
	add.s64 	%rd6036, %rd41, %rd6035;
	ld.local.f64 	%fd13790, [%rd6036];
	ld.global.f64 	%fd13791, [%rd874];
	add.f64 	%fd24358, %fd13790, %fd13791;
	add.f64 	%fd24359, %fd3575, %fd3576;
$L__BB3_6129:
	add.f64 	%fd13792, %fd24359, 0d4069000000000000;
	add.f64 	%fd13793, %fd24358, 0dC016CCCCCCCCCCCD;
	add.f64 	%fd13794, %fd3536, %fd13793;
	div.rn.f64 	%fd3581, %fd13792, %fd13794;
	setp.lt.f64 	%p6243, %fd24358, 0dC0A3880000000000;
	selp.f64 	%fd3582, 0dC0A9300000000000, %fd24358, %p6243;
	selp.f64 	%fd3583, 0d0000000000000000, %fd24359, %p6243;
	setp.lt.f64 	%p6244, %fd24384, 0dC0A3880000000000;
	selp.f64 	%fd3584, 0dC0A9300000000000, %fd24384, %p6244;
	selp.f64 	%fd3585, 0d0000000000000000, %fd24385, %p6244;
	setp.gt.f64 	%p6245, %fd3581, %fd3574;
	@%p6245 bra 	$L__BB3_6133;
	setp.gt.f64 	%p6246, %fd3584, 0d0000000000000000;
	setp.gt.f64 	%p6247, %fd3585, 0d0000000000000000;
	and.pred  	%p6248, %p6246, %p6247;
	@%p6248 bra 	$L__BB3_6133;
	setp.ltu.f64 	%p6249, %fd3574, %fd3581;
	@%p6249 bra 	$L__BB3_6134;
	st.local.f64 	[%rd868], %fd3584;
	st.local.f64 	[%rd865], %fd3585;
	mov.f64 	%fd24384, %fd3584;
	mov.f64 	%fd24385, %fd3585;
	bra.uni 	$L__BB3_6134;
$L__BB3_6133:
	st.local.f64 	[%rd868], %fd3582;
	st.local.f64 	[%rd865], %fd3583;
	mov.f64 	%fd24384, %fd3582;
	mov.f64 	%fd24385, %fd3583;
$L__BB3_6134:
	cvt.u64.u16 	%rd6037, %rs385;
	cvt.s64.s8 	%rd875, %rd6037;
	cvt.u64.u16 	%rd6038, %rs384;
	cvt.s64.s8 	%rd877, %rd6038;
	mov.b32 	%r22257, 3;
	mad.lo.s64 	%rd6074, %rd877, 5, %rd875;
	shl.b64 	%rd6075, %rd6074, 3;
	add.s64 	%rd6076, %rd1, %rd6075;
$L__BB3_6135:
	sub.s32 	%r12136, %r2813, %r22257;
	add.s32 	%r12137, %r12136, 1;
	setp.gt.u32 	%p6250, %r12136, 2147483646;
	selp.b32 	%r12138, %r12136, 0, %p6250;
	add.s32 	%r22259, %r12138, %r2810;
	selp.b32 	%r22258, 1, %r12137, %p6250;
	setp.lt.s32 	%p6251, %r22259, 1;
	setp.ge.s32 	%p6252, %r22258, %r2813;
	or.pred  	%p6253, %p6251, %p6252;
	@%p6253 bra 	$L__BB3_6151;
$L__BB3_6136:
	mov.u32 	%r2820, %r22259;
	add.s32 	%r22259, %r2820, -1;
	mad.lo.s32 	%r12140, %r22259, %r2783, %r22258;
	add.s32 	%r2822, %r12140, -1;
	mul.wide.s32 	%rd6039, %r2822, 8;
	add.s64 	%rd6040, %rd40, %rd6039;
	ld.local.f64 	%fd3604, [%rd6040];
	abs.f64 	%fd13795, %fd3604;
	setp.geu.f64 	%p6254, %fd13795, 0d41CDCD64FF800000;
	@%p6254 bra 	$L__BB3_6150;
	not.b32 	%r12141, %r2820;
	add.s32 	%r2823, %r22255, %r12141;
	not.b32 	%r12142, %r22258;
	add.s32 	%r2824, %r2813, %r12142;
	add.s32 	%r2825, %r2824, %r2823;
	setp.eq.s32 	%p6255, %r2823, 0;
	setp.gt.s32 	%p6256, %r2824, 0;
	and.pred  	%p6257, %p6255, %p6256;
	@%p6257 bra 	$L__BB3_6143;
	setp.eq.s32 	%p6258, %r2824, 0;
	setp.gt.s32 	%p6259, %r2823, 0;
	and.pred  	%p6260, %p6259, %p6258;
	@%p6260 bra 	$L__BB3_6143;
	setp.eq.s32 	%p6261, %r2823, 1;
	setp.eq.s32 	%p6262, %r2824, 1;
	and.pred  	%p6263, %p6261, %p6262;
	@%p6263 bra 	$L__BB3_6141;
	mul.wide.s32 	%rd6041, %r2825, 8;
	add.s64 	%rd6042, %rd1, %rd6041;
	ld.global.f64 	%fd13796, [%rd6042+24952];
	cvt.u64.u32 	%rd6043, %r2820;
	add.s64 	%rd6044, %rd44, %rd6043;
	cvt.s64.s32 	%rd6045, %r22258;
	add.s64 	%rd6046, %rd45, %rd6045;
	ld.local.s8 	%r12143, [%rd6046+1];
	ld.local.u8 	%r12144, [%rd6044+1];
	ld.local.u8 	%r12145, [%rd6044];
	prmt.b32 	%r12146, %r12145, %r12144, 0x3340U;
	ld.local.u8 	%r12147, [%rd6046];
	prmt.b32 	%r12148, %r12147, 0, 0x3340U;
	prmt.b32 	%r12149, %r12146, %r12148, 0x5410U;
	mov.b32 	%r12150, 334205;
	dp4a.s32.u32 	%r12151, %r12149, %r12150, %r12143;
	mul.wide.s32 	%rd6047, %r12151, 8;
	add.s64 	%rd6048, %rd1, %rd6047;
	ld.global.f64 	%fd13797, [%rd6048+30440];
	add.f64 	%fd13798, %fd13796, %fd13797;
	ld.local.s8 	%r12152, [%rd864+-1];
	cvt.u32.u16 	%r12153, %rs385;
	ld.local.u8 	%r12154, [%rd866+-1];
	prmt.b32 	%r12155, %r12154, %r12153, 0x3340U;
	cvt.u32.u16 	%r12156, %rs384;
	prmt.b32 	%r12157, %r12156, 0, 0x3340U;
	prmt.b32 	%r12158, %r12155, %r12157, 0x5410U;
	mov.b32 	%r12159, 359705;
	dp4a.s32.u32 	%r12160, %r12158, %r12159, %r12152;
	mul.wide.s32 	%rd6049, %r12160, 8;
	add.s64 	%rd6050, %rd1, %rd6049;
	ld.global.f64 	%fd13799, [%rd6050+30440];
	add.f64 	%fd13800, %fd13798, %fd13799;
	add.f64 	%fd13801, %fd13800, %fd3604;
	ld.global.f64 	%fd13802, [%rd6042+24232];
	ld.global.f64 	%fd13803, [%rd6048+25440];
	add.f64 	%fd13804, %fd13802, %fd13803;
	ld.global.f64 	%fd13805, [%rd6050+25440];
	add.f64 	%fd13806, %fd13804, %fd13805;
	sub.s32 	%r12161, %r2823, %r2824;
	abs.s32 	%r12162, %r12161;
	cvt.rn.f64.s32 	%fd13807, %r12162;
	fma.rn.f64 	%fd13808, %fd13807, 0dBFEEF3E864B31D04, %fd13806;
	mul.wide.s32 	%rd6051, %r2822, 8;
	add.s64 	%rd6052, %rd41, %rd6051;
	ld.local.f64 	%fd13809, [%rd6052];
	add.f64 	%fd13810, %fd13809, %fd13808;
	abs.f64 	%fd13811, %fd13801;
	setp.gt.f64 	%p6264, %fd13811, 0d41CDCD64FF800000;
	selp.f64 	%fd13812, 0dBFF0000000000000, %fd13810, %p6264;
	selp.f64 	%fd13813, 0d7FF0000000000000, %fd13801, %p6264;
	add.f64 	%fd13814, %fd13813, 0d4069000000000000;
	add.f64 	%fd13815, %fd13812, 0dC016CCCCCCCCCCCD;
	add.f64 	%fd13816, %fd3536, %fd13815;
	div.rn.f64 	%fd13817, %fd13814, %fd13816;
	add.f64 	%fd13818, %fd24385, 0d4069000000000000;
	add.f64 	%fd13819, %fd24384, 0dC016CCCCCCCCCCCD;
	add.f64 	%fd13820, %fd3536, %fd13819;
	div.rn.f64 	%fd13821, %fd13818, %fd13820;
	setp.gt.f64 	%p6265, %fd13817, %fd13821;
	selp.f64 	%fd24386, %fd13813, 0d7FF0000000000000, %p6265;
	selp.f64 	%fd24387, %fd13812, 0dBFF0000000000000, %p6265;
	bra.uni 	$L__BB3_6148;
$L__BB3_6141:
	cvt.u64.u32 	%rd6053, %r2820;
	add.s64 	%rd6054, %rd44, %rd6053;
	cvt.s64.s32 	%rd6055, %r22258;
	add.s64 	%rd6056, %rd45, %rd6055;
	ld.local.s8 	%r12163, [%rd6056+1];
	ld.local.u8 	%r12164, [%rd6054+1];
	ld.local.u8 	%r12165, [%rd6054];
	prmt.b32 	%r12166, %r12165, %r12164, 0x3340U;
	ld.local.u8 	%r12167, [%rd6056];
	prmt.b32 	%r12168, %r12167, 0, 0x3340U;
	prmt.b32 	%r12169, %r12166, %r12168, 0x5410U;
	mov.b32 	%r12170, 334205;
	dp4a.s32.u32 	%r12171, %r12169, %r12170, %r12163;
	mul.wide.s32 	%rd6057, %r12171, 8;
	add.s64 	%rd6058, %rd1, %rd6057;
	ld.global.f64 	%fd13824, [%rd6058+10000];
	ld.local.s8 	%r12172, [%rd864+-1];
	cvt.u32.u16 	%r12173, %rs385;
	ld.local.u8 	%r12174, [%rd866+-1];
	prmt.b32 	%r12175, %r12174, %r12173, 0x3340U;
	cvt.u32.u16 	%r12176, %rs384;
	prmt.b32 	%r12177, %r12176, 0, 0x3340U;
	prmt.b32 	%r12178, %r12175, %r12177, 0x5410U;
	mov.b32 	%r12179, 359705;
	dp4a.s32.u32 	%r12180, %r12178, %r12179, %r12172;
	mul.wide.s32 	%rd6059, %r12180, 8;
	add.s64 	%rd6060, %rd1, %rd6059;
	ld.global.f64 	%fd13825, [%rd6060+10000];
	add.f64 	%fd13826, %fd13824, %fd13825;
	mul.wide.s32 	%rd6061, %r2822, 8;
	add.s64 	%rd6062, %rd41, %rd6061;
	ld.local.f64 	%fd13827, [%rd6062];
	add.f64 	%fd13828, %fd13826, %fd13827;
	ld.global.f64 	%fd13829, [%rd6058+15000];
	ld.global.f64 	%fd13830, [%rd6060+15000];
	add.f64 	%fd13831, %fd13829, %fd13830;
	add.f64 	%fd13832, %fd13831, %fd3604;
	abs.f64 	%fd13833, %fd13832;
	setp.gt.f64 	%p6266, %fd13833, 0d41CDCD64FF800000;
	selp.f64 	%fd3607, 0dBFF0000000000000, %fd13828, %p6266;
	selp.f64 	%fd3608, 0d7FF0000000000000, %fd13832, %p6266;
	add.f64 	%fd13834, %fd3608, 0d4069000000000000;
	add.f64 	%fd13835, %fd3607, 0dC016CCCCCCCCCCCD;
	add.f64 	%fd13836, %fd3536, %fd13835;
	div.rn.f64 	%fd3609, %fd13834, %fd13836;
	add.f64 	%fd13837, %fd24385, 0d4069000000000000;
	add.f64 	%fd13838, %fd24384, 0dC016CCCCCCCCCCCD;
	add.f64 	%fd13839, %fd3536, %fd13838;
	div.rn.f64 	%fd3610, %fd13837, %fd13839;
	sub.f64 	%fd13840, %fd3609, %fd3610;
	setp.ltu.f64 	%p6267, %fd13840, 0d3EB0C6F7A0B5ED8D;
	mov.f64 	%fd24387, 0dBFF0000000000000;
	mov.f64 	%fd24386, 0d7FF0000000000000;
	@%p6267 bra 	$L__BB3_6148;
	setp.gt.f64 	%p6268, %fd3609, %fd3610;
	selp.f64 	%fd24386, %fd3608, 0d7FF0000000000000, %p6268;
	selp.f64 	%fd24387, %fd3607, 0dBFF0000000000000, %p6268;
	bra.uni 	$L__BB3_6148;
$L__BB3_6143:
	setp.eq.s32 	%p6269, %r2824, 1;
	setp.eq.s32 	%p6270, %r2823, 1;
	or.pred  	%p6271, %p6270, %p6269;
	@%p6271 bra 	$L__BB3_6145;
	mul.wide.s32 	%rd6063, %r2825, 8;
	add.s64 	%rd6064, %rd1, %rd6063;
	ld.global.f64 	%fd13841, [%rd6064+25192];
	cvt.u64.u32 	%rd6065, %r2820;
	add.s64 	%rd6066, %rd44, %rd6065;
	ld.local.s8 	%r12181, [%rd6066];
	mul.wide.s32 	%rd6067, %r12181, 5;
	cvt.s64.s32 	%rd6068, %r22258;
	add.s64 	%rd6069, %rd45, %rd6068;
	ld.local.s8 	%rd6070, [%rd6069];
	add.s64 	%rd6071, %rd6067, %rd6070;
	shl.b64 	%rd6072, %rd6071, 3;
	add.s64 	%rd6073, %rd1, %rd6072;
	ld.global.f64 	%fd13842, [%rd6073+45640];
	add.f64 	%fd13843, %fd13841, %fd13842;
	ld.global.f64 	%fd13844, [%rd6076+45640];
	add.f64 	%fd13845, %fd13843, %fd13844;
	add.f64 	%fd13846, %fd13845, %fd3604;
	ld.global.f64 	%fd13847, [%rd6064+24472];
	ld.global.f64 	%fd13848, [%rd6073+45440];
	add.f64 	%fd13849, %fd13847, %fd13848;
	ld.global.f64 	%fd13850, [%rd6076+45440];
	add.f64 	%fd13851, %fd13849, %fd13850;
	mul.wide.s32 	%rd6077, %r2822, 8;
	add.s64 	%rd6078, %rd41, %rd6077;
	ld.local.f64 	%fd13852, [%rd6078];
	add.f64 	%fd13853, %fd13851, %fd13852;
	abs.f64 	%fd13854, %fd13846;
	setp.gt.f64 	%p6272, %fd13854, 0d41CDCD64FF800000;
	selp.f64 	%fd13855, 0dBFF0000000000000, %fd13853, %p6272;
	selp.f64 	%fd13856, 0d7FF0000000000000, %fd13846, %p6272;
	add.f64 	%fd13857, %fd13856, 0d4069000000000000;
	add.f64 	%fd13858, %fd13855, 0dC016CCCCCCCCCCCD;
	add.f64 	%fd13859, %fd3536, %fd13858;
	div.rn.f64 	%fd13860, %fd13857, %fd13859;
	add.f64 	%fd13861, %fd24385, 0d4069000000000000;
	add.f64 	%fd13862, %fd24384, 0dC016CCCCCCCCCCCD;
	add.f64 	%fd13863, %fd3536, %fd13862;
	div.rn.f64 	%fd13864, %fd13861, %fd13863;
	setp.gt.f64 	%p6273, %fd13860, %fd13864;
	selp.f64 	%fd24386, %fd13856, 0d7FF0000000000000, %p6273;
	selp.f64 	%fd24387, %fd13855, 0dBFF0000000000000, %p6273;
	bra.uni 	$L__BB3_6148;
$L__BB3_6145:
	and.pred  	%p6277, %p6255, %p6269;
	setp.eq.s32 	%p6278, %r2824, 0;
	and.pred  	%p6279, %p6270, %p6278;
	or.pred  	%p6280, %p6277, %p6279;
	mov.f64 	%fd24379, 0d0000000000000000;
	mov.f64 	%fd24378, 0dC0A9300000000000;
	not.pred 	%p6281, %p6280;
	@%p6281 bra 	$L__BB3_6147;
	mul.wide.u32 	%rd6079, %r2825, 8;
	add.s64 	%rd6080, %rd1, %rd6079;
	ld.global.f64 	%fd13867, [%rd6080+25192];
	cvt.u64.u32 	%rd6081, %r2820;
	add.s64 	%rd6082, %rd44, %rd6081;
	cvt.s64.s32 	%rd6083, %r22258;
	add.s64 	%rd6084, %rd45, %rd6083;
	ld.local.u8 	%r12182, [%rd6082];
	cvt.u32.u16 	%r12183, %rs384;
	prmt.b32 	%r12184, %r12182, %r12183, 0x3340U;
	ld.local.u8 	%r12185, [%rd6084];
	prmt.b32 	%r12186, %r12185, 0, 0x3340U;
	prmt.b32 	%r12187, %r12184, %r12186, 0x5410U;
	cvt.u32.u64 	%r12188, %rd875;
	mov.b32 	%r12189, 334205;
	dp4a.s32.u32 	%r12190, %r12187, %r12189, %r12188;
	mul.wide.s32 	%rd6085, %r12190, 8;
	add.s64 	%rd6086, %rd1, %rd6085;
	ld.global.f64 	%fd13868, [%rd6086+5000];
	add.f64 	%fd24379, %fd13867, %fd13868;
	ld.global.f64 	%fd13869, [%rd6080+24472];
	ld.global.f64 	%fd13870, [%rd6086];
	add.f64 	%fd24378, %fd13869, %fd13870;
$L__BB3_6147:
	add.f64 	%fd13871, %fd24379, %fd3604;
	mul.wide.s32 	%rd6087, %r2822, 8;
	add.s64 	%rd6088, %rd41, %rd6087;
	ld.local.f64 	%fd13872, [%rd6088];
	add.f64 	%fd13873, %fd24378, %fd13872;
	abs.f64 	%fd13874, %fd13871;
	setp.gt.f64 	%p6282, %fd13874, 0d41CDCD64FF800000;
	selp.f64 	%fd13875, 0dBFF0000000000000, %fd13873, %p6282;
	selp.f64 	%fd13876, 0d7FF0000000000000, %fd13871, %p6282;
	add.f64 	%fd13877, %fd13876, 0d4069000000000000;
	add.f64 	%fd13878, %fd13875, 0dC016CCCCCCCCCCCD;
	add.f64 	%fd13879, %fd3536, %fd13878;
	div.rn.f64 	%fd13880, %fd13877, %fd13879;
	add.f64 	%fd13881, %fd24385, 0d4069000000000000;
	add.f64 	%fd13882, %fd24384, 0dC016CCCCCCCCCCCD;
	add.f64 	%fd13883, %fd3536, %fd13882;
	div.rn.f64 	%fd13884, %fd13881, %fd13883;
	setp.gt.f64 	%p6283, %fd13880, %fd13884;
	selp.f64 	%fd24386, %fd13876, 0d7FF0000000000000, %p6283;
	selp.f64 	%fd24387, %fd13875, 0dBFF0000000000000, %p6283;
$L__BB3_6148:
	setp.lt.f64 	%p6284, %fd24387, 0dC0A3880000000000;
	selp.f64 	%fd3629, 0d0000000000000000, %fd24386, %p6284;
	selp.f64 	%fd3630, 0dC0A9300000000000, %fd24387, %p6284;
	abs.f64 	%fd13885, %fd3629;
	setp.geu.f64 	%p6285, %fd13885, 0d41CDCD64FF800000;
	@%p6285 bra 	$L__BB3_6150;
	st.local.f64 	[%rd865], %fd3629;
	st.local.f64 	[%rd868], %fd3630;
	mov.f64 	%fd24384, %fd3630;
	mov.f64 	%fd24385, %fd3629;
$L__BB3_6150:
	add.s32 	%r22258, %r22258, 1;
	setp.gt.u32 	%p6286, %r2820, 1;
	setp.lt.s32 	%p6287, %r22258, %r2813;
	and.pred  	%p6288, %p6286, %p6287;
	@%p6288 bra 	$L__BB3_6136;
$L__BB3_6151:
	add.s32 	%r22257, %r22257, 1;
	setp.ne.s32 	%p6289, %r22257, 33;
	@%p6289 bra 	$L__BB3_6135;
$L__BB3_6152:
	add.s32 	%r22256, %r2813, 1;
	setp.ne.s32 	%p6290, %r2813, %r2783;
	@%p6290 bra 	$L__BB3_6109;
$L__BB3_6153:
	add.s32 	%r2829, %r22255, 1;
	setp.ne.s32 	%p6291, %r22255, %r2781;
	mov.u32 	%r22255, %r2829;
	@%p6291 bra 	$L__BB3_6107;
$L__BB3_6154:
	setp.eq.s32 	%p6292, %r2783, 0;
	mov.b32 	%r22262, 0;
	mov.f64 	%fd24416, 0dFFF0000000000000;
	@%p6292 bra 	$L__BB3_6170;
	ld.local.u8 	%rs2772, [%rd861];
	cvt.u32.u16 	%r12194, %rs2772;
	cvt.s32.s8 	%r2830, %r12194;
	add.s32 	%r12195, %r2781, -1;
	mad.lo.s32 	%r2831, %r2783, %r12195, -1;
	cvt.u64.u16 	%rd6089, %rs2772;
	cvt.s64.s8 	%rd878, %rd6089;
	mul.wide.s32 	%rd879, %r2830, 5;
	mov.f64 	%fd24416, 0dFFF0000000000000;
	mov.b32 	%r22262, 0;
	mov.b32 	%r22260, 1;
$L__BB3_6156:
	mov.u32 	%r2832, %r22260;
	cvt.u64.u32 	%rd6090, %r2832;
	add.s64 	%rd880, %rd45, %rd6090;
	ld.local.u8 	%rs386, [%rd880];
	cvt.u32.u16 	%r12196, %rs386;
	cvt.s32.s8 	%r12197, %r12196;
	add.s32 	%r12198, %r12197, %r2830;
	setp.ne.s32 	%p6293, %r12198, 3;
	mov.f64 	%fd24415, 0dBFF0000000000000;
	mov.f64 	%fd24414, 0d7FF0000000000000;
	@%p6293 bra 	$L__BB3_6169;
	cvt.u64.u16 	%rd6091, %rs386;
	cvt.s64.s8 	%rd6092, %rd6091;
	add.s64 	%rd6093, %rd879, %rd6092;
	shl.b64 	%rd6094, %rd6093, 3;
	add.s64 	%rd6095, %rd1, %rd6094;
	ld.global.f64 	%fd24415, [%rd6095+45440];
	ld.local.s8 	%r12199, [%rd880+1];
	cvt.u16.u64 	%rs2773, %rd878;
	cvt.s16.s8 	%rs2774, %rs386;
	mov.b32 	%r12200, {%rs2773, %rs2774};
	mov.b32 	%r12201, 1405;
	dp2a.lo.s32.u32 	%r12202, %r12200, %r12201, %r12199;
	mul.wide.s32 	%rd6096, %r12202, 8;
	add.s64 	%rd6097, %rd1, %rd6096;
	ld.global.f64 	%fd13891, [%rd6097+36240];
	add.f64 	%fd13892, %fd24415, %fd13891;
	ld.global.f64 	%fd24414, [%rd6095+45640];
	ld.global.f64 	%fd13893, [%rd6097+41240];
	add.f64 	%fd13894, %fd24414, %fd13893;
	abs.f64 	%fd13895, %fd13894;
	setp.gt.f64 	%p6294, %fd13895, 0d41CDCD64FF800000;
	selp.f64 	%fd3650, 0dBFF0000000000000, %fd13892, %p6294;
	selp.f64 	%fd3651, 0d7FF0000000000000, %fd13894, %p6294;
	mad.lo.s64 	%rd881, %rd878, 160, %rd6095;
	ld.global.f64 	%fd3652, [%rd881+21160];
	abs.f64 	%fd3653, %fd3652;
	setp.geu.f64 	%p6295, %fd3653, 0d41CDCD64FF800000;
	mad.lo.s64 	%rd882, %rd878, -800, %rd6097;
	mov.f64 	%fd24405, %fd3650;
	mov.f64 	%fd24406, %fd3651;
	@%p6295 bra 	$L__BB3_6161;
	ld.global.f64 	%fd3654, [%rd882+23000];
	abs.f64 	%fd13897, %fd3654;
	setp.geu.f64 	%p6296, %fd13897, 0d41CDCD64FF800000;
	mov.f64 	%fd24405, %fd3650;
	mov.f64 	%fd24406, %fd3651;
	@%p6296 bra 	$L__BB3_6161;
	ld.global.f64 	%fd13898, [%rd881+20160];
	add.f64 	%fd13899, %fd24415, %fd13898;
	ld.global.f64 	%fd13900, [%rd882+22000];
	add.f64 	%fd13901, %fd13899, %fd13900;
	add.f64 	%fd13902, %fd24414, %fd3652;
	add.f64 	%fd13903, %fd13902, %fd3654;
	abs.f64 	%fd13904, %fd13903;
	setp.gt.f64 	%p6297, %fd13904, 0d41CDCD64FF800000;
	selp.f64 	%fd24405, 0dBFF0000000000000, %fd13901, %p6297;
	selp.f64 	%fd24406, 0d7FF0000000000000, %fd13903, %p6297;
	add.f64 	%fd13905, %fd24406, 0d4069000000000000;
	add.f64 	%fd13906, %fd24405, 0dC016CCCCCCCCCCCD;
	add.f64 	%fd13907, %fd3536, %fd13906;
	div.rn.f64 	%fd24407, %fd13905, %fd13907;
	abs.f64 	%fd13908, %fd3651;
	setp.geu.f64 	%p6298, %fd13908, 0d41CDCD64FF800000;
	@%p6298 bra 	$L__BB3_6161;
	add.f64 	%fd13909, %fd3651, 0d4069000000000000;
	add.f64 	%fd13910, %fd3650, 0dC016CCCCCCCCCCCD;
	add.f64 	%fd13911, %fd3536, %fd13910;
	div.rn.f64 	%fd13912, %fd13909, %fd13911;
	setp.lt.f64 	%p6299, %fd13912, %fd24407;
	selp.f64 	%fd24405, %fd24405, %fd3650, %p6299;
	selp.f64 	%fd24406, %fd24406, %fd3651, %p6299;
	selp.f64 	%fd24407, %fd24407, %fd13912, %p6299;
$L__BB3_6161:
	mov.f64 	%fd24408, %fd24405;
	mov.f64 	%fd24409, %fd24406;
	@%p6295 bra 	$L__BB3_6164;
	ld.global.f64 	%fd13913, [%rd881+20160];
	add.f64 	%fd13914, %fd24415, %fd13913;
	add.f64 	%fd13915, %fd24414, %fd3652;
	abs.f64 	%fd13916, %fd13915;
	setp.gt.f64 	%p6301, %fd13916, 0d41CDCD64FF800000;
	selp.f64 	%fd24408, 0dBFF0000000000000, %fd13914, %p6301;
	selp.f64 	%fd24409, 0d7FF0000000000000, %fd13915, %p6301;
	add.f64 	%fd13917, %fd24409, 0d4069000000000000;
	add.f64 	%fd13918, %fd24408, 0dC016CCCCCCCCCCCD;
	add.f64 	%fd13919, %fd3536, %fd13918;
	div.rn.f64 	%fd24407, %fd13917, %fd13919;
	abs.f64 	%fd13920, %fd24406;
	setp.geu.f64 	%p6302, %fd13920, 0d41CDCD64FF800000;
	@%p6302 bra 	$L__BB3_6164;
	add.f64 	%fd13921, %fd24406, 0d4069000000000000;
	add.f64 	%fd13922, %fd24405, 0dC016CCCCCCCCCCCD;
	add.f64 	%fd13923, %fd3536, %fd13922;
	div.rn.f64 	%fd13924, %fd13921, %fd13923;
	setp.lt.f64 	%p6303, %fd13924, %fd24407;
	selp.f64 	%fd24408, %fd24408, %fd24405, %p6303;
	selp.f64 	%fd24409, %fd24409, %fd24406, %p6303;
	selp.f64 	%fd24407, %fd24407, %fd13924, %p6303;
$L__BB3_6164:
	ld.global.f64 	%fd3673, [%rd882+23000];
	abs.f64 	%fd13925, %fd3673;
	setp.geu.f64 	%p6304, %fd13925, 0d41CDCD64FF800000;
	mov.f64 	%fd24411, %fd24408;
	mov.f64 	%fd24412, %fd24409;
	@%p6304 bra 	$L__BB3_6167;
	ld.global.f64 	%fd13926, [%rd882+22000];
	add.f64 	%fd13927, %fd24415, %fd13926;
	add.f64 	%fd13928, %fd24414, %fd3673;
	abs.f64 	%fd13929, %fd13928;
	setp.gt.f64 	%p6305, %fd13929, 0d41CDCD64FF800000;
	selp.f64 	%fd24411, 0dBFF0000000000000, %fd13927, %p6305;
	selp.f64 	%fd24412, 0d7FF0000000000000, %fd13928, %p6305;
	add.f64 	%fd13930, %fd24412, 0d4069000000000000;
	add.f64 	%fd13931, %fd24411, 0dC016CCCCCCCCCCCD;
	add.f64 	%fd13932, %fd3536, %fd13931;
	div.rn.f64 	%fd24407, %fd13930, %fd13932;
	abs.f64 	%fd13933, %fd24409;
	setp.geu.f64 	%p6306, %fd13933, 0d41CDCD64FF800000;
	@%p6306 bra 	$L__BB3_6167;
	add.f64 	%fd13934, %fd24409, 0d4069000000000000;
	add.f64 	%fd13935, %fd24408, 0dC016CCCCCCCCCCCD;
	add.f64 	%fd13936, %fd3536, %fd13935;
	div.rn.f64 	%fd13937, %fd13934, %fd13936;
	setp.lt.f64 	%p6307, %fd13937, %fd24407;
	selp.f64 	%fd24411, %fd24411, %fd24408, %p6307;
	selp.f64 	%fd24412, %fd24412, %fd24409, %p6307;
	selp.f64 	%fd24407, %fd24407, %fd13937, %p6307;
$L__BB3_6167:
	add.f64 	%fd13938, %fd24415, 0dC016CCCCCCCCCCCD;
	add.f64 	%fd3683, %fd3536, %fd13938;
	abs.f64 	%fd13939, %fd24412;
	setp.geu.f64 	%p6308, %fd13939, 0d41CDCD64FF800000;
	@%p6308 bra 	$L__BB3_6169;
	add.f64 	%fd13940, %fd24414, 0d4069000000000000;
	div.rn.f64 	%fd13941, %fd13940, %fd3683;
	setp.lt.f64 	%p6309, %fd24407, %fd13941;
	selp.f64 	%fd24414, %fd24414, %fd24412, %p6309;
	selp.f64 	%fd24415, %fd24415, %fd24411, %p6309;
$L__BB3_6169:
	add.f64 	%fd13942, %fd24415, 0d3EB0C6F7A0B5ED8D;
	add.f64 	%fd13943, %fd24414, 0d3EB0C6F7A0B5ED8D;
	add.s32 	%r12203, %r2831, %r2832;
	mul.wide.s32 	%rd6098, %r12203, 8;
	add.s64 	%rd6099, %rd40, %rd6098;
	ld.local.f64 	%fd13944, [%rd6099];
	add.f64 	%fd13945, %fd13943, %fd13944;
	add.f64 	%fd13946, %fd13945, 0d4069000000000000;
	add.s64 	%rd6100, %rd41, %rd6098;
	ld.local.f64 	%fd13947, [%rd6100];
	add.f64 	%fd13948, %fd13942, %fd13947;
	add.f64 	%fd13949, %fd13948, 0dC016CCCCCCCCCCCD;
	add.f64 	%fd13950, %fd3536, %fd13949;
	div.rn.f64 	%fd13951, %fd13946, %fd13950;
	add.f64 	%fd13952, %fd13951, 0dC071126666666666;
	setp.gt.f64 	%p6310, %fd13952, %fd24416;
	setp.lt.f64 	%p6311, %fd13948, 0d0000000000000000;
	setp.lt.f64 	%p6312, %fd13945, 0d0000000000000000;
	and.pred  	%p6313, %p6311, %p6312;
	and.pred  	%p6314, %p6313, %p6310;
	selp.f64 	%fd24416, %fd13952, %fd24416, %p6314;
	selp.b32 	%r22262, %r2832, %r22262, %p6314;
	add.s32 	%r22260, %r2832, 1;
	setp.ne.s32 	%p6315, %r2832, %r2783;
	@%p6315 bra 	$L__BB3_6156;
$L__BB3_6170:
	abs.f64 	%fd3690, %fd24416;
	setp.gt.f64 	%p6316, %fd3690, 0d41CDCD64FF800000;
	selp.b32 	%r22304, 1, %r22262, %p6316;
	selp.b32 	%r22305, 1, %r2781, %p6316;
	cvt.u64.u32 	%rd6101, %r22305;
	add.s64 	%rd883, %rd44, %rd6101;
	ld.local.u8 	%rs387, [%rd883];
	cvt.u32.u16 	%r12204, %rs387;
	cvt.s32.s8 	%r12205, %r12204;
	cvt.s64.s32 	%rd6102, %r22304;
	add.s64 	%rd884, %rd45, %rd6102;
	ld.local.u8 	%rs4670, [%rd884];
	cvt.u32.u16 	%r12206, %rs4670;
	cvt.s32.s8 	%r12207, %r12206;
	add.s32 	%r12208, %r12207, %r12205;
	setp.ne.s32 	%p6317, %r12208, 3;
	mov.f64 	%fd24427, 0dBFF0000000000000;
	mov.f64 	%fd24426, 0d7FF0000000000000;
	@%p6317 bra 	$L__BB3_6183;
	cvt.u32.u16 	%r12209, %rs387;
	cvt.u32.u16 	%r12210, %rs4670;
	cvt.u64.u16 	%rd6103, %rs4670;
	cvt.s64.s8 	%rd6104, %rd6103;
	cvt.s32.s8 	%r12211, %r12209;
	mul.wide.s32 	%rd6105, %r12211, 5;
	add.s64 	%rd6106, %rd6105, %rd6104;
	shl.b64 	%rd6107, %rd6106, 3;
	add.s64 	%rd6108, %rd1, %rd6107;
	ld.global.f64 	%fd24427, [%rd6108+45440];
	ld.local.s8 	%r12212, [%rd884+1];
	ld.local.s8 	%rs2775, [%rd883+1];
	cvt.u32.u16 	%r12213, %rs2775;
	prmt.b32 	%r12214, %r12209, %r12213, 0x3340U;
	prmt.b32 	%r12215, %r12210, 0, 0x3340U;
	prmt.b32 	%r12216, %r12214, %r12215, 0x5410U;
	mov.b32 	%r12217, 334205;
	dp4a.s32.u32 	%r12218, %r12216, %r12217, %r12212;
	mul.wide.s32 	%rd6109, %r12218, 8;
	add.s64 	%rd6110, %rd1, %rd6109;
	ld.global.f64 	%fd13956, [%rd6110+35440];
	add.f64 	%fd13957, %fd24427, %fd13956;
	ld.global.f64 	%fd24426, [%rd6108+45640];
	ld.global.f64 	%fd13958, [%rd6110+40440];
	add.f64 	%fd13959, %fd24426, %fd13958;
	abs.f64 	%fd13960, %fd13959;
	setp.gt.f64 	%p6318, %fd13960, 0d41CDCD64FF800000;
	selp.f64 	%fd3693, 0dBFF0000000000000, %fd13957, %p6318;
	selp.f64 	%fd3694, 0d7FF0000000000000, %fd13959, %p6318;
	cvt.s16.s8 	%rs2776, %rs387;
	mov.b32 	%r12219, {%rs2776, %rs2775};
	cvt.s32.s8 	%r12220, %r12210;
	mov.b32 	%r12221, 1305;
	dp2a.lo.s32.u32 	%r12222, %r12219, %r12221, %r12220;
	mul.wide.s32 	%rd6111, %r12222, 8;
	add.s64 	%rd885, %rd1, %rd6111;
	ld.global.f64 	%fd3695, [%rd885+21000];
	abs.f64 	%fd3696, %fd3695;
	setp.geu.f64 	%p6319, %fd3696, 0d41CDCD64FF800000;
	cvt.s16.s8 	%rs2777, %rs4670;
	mov.b32 	%r12223, {%rs2776, %rs2777};
	dp2a.lo.s32.u32 	%r12224, %r12223, %r12221, %r12212;
	mul.wide.s32 	%rd6112, %r12224, 8;
	add.s64 	%rd886, %rd1, %rd6112;
	mov.f64 	%fd24417, %fd3693;
	mov.f64 	%fd24418, %fd3694;
	@%p6319 bra 	$L__BB3_6175;
	ld.global.f64 	%fd3697, [%rd886+23000];
	abs.f64 	%fd13962, %fd3697;
	setp.geu.f64 	%p6320, %fd13962, 0d41CDCD64FF800000;
	mov.f64 	%fd24417, %fd3693;
	mov.f64 	%fd24418, %fd3694;
	@%p6320 bra 	$L__BB3_6175;
	ld.global.f64 	%fd13963, [%rd885+20000];
	add.f64 	%fd13964, %fd24427, %fd13963;
	ld.global.f64 	%fd13965, [%rd886+22000];
	add.f64 	%fd13966, %fd13964, %fd13965;
	add.f64 	%fd13967, %fd24426, %fd3695;
	add.f64 	%fd13968, %fd13967, %fd3697;
	abs.f64 	%fd13969, %fd13968;
	setp.gt.f64 	%p6321, %fd13969, 0d41CDCD64FF800000;
	selp.f64 	%fd24417, 0dBFF0000000000000, %fd13966, %p6321;
	selp.f64 	%fd24418, 0d7FF0000000000000, %fd13968, %p6321;
	add.f64 	%fd13970, %fd24418, 0d4069000000000000;
	add.f64 	%fd13971, %fd24417, 0dC016CCCCCCCCCCCD;
	add.f64 	%fd13972, %fd3536, %fd13971;
	div.rn.f64 	%fd24419, %fd13970, %fd13972;
	abs.f64 	%fd13973, %fd3694;
	setp.geu.f64 	%p6322, %fd13973, 0d41CDCD64FF800000;
	@%p6322 bra 	$L__BB3_6175;
	add.f64 	%fd13974, %fd3694, 0d4069000000000000;
	add.f64 	%fd13975, %fd3693, 0dC016CCCCCCCCCCCD;
	add.f64 	%fd13976, %fd3536, %fd13975;
	div.rn.f64 	%fd13977, %fd13974, %fd13976;
	setp.lt.f64 	%p6323, %fd13977, %fd24419;
	selp.f64 	%fd24417, %fd24417, %fd3693, %p6323;
	selp.f64 	%fd24418, %fd24418, %fd3694, %p6323;
	selp.f64 	%fd24419, %fd24419, %fd13977, %p6323;
$L__BB3_6175:
	mov.f64 	%fd24420, %fd24417;
	mov.f64 	%fd24421, %fd24418;
	@%p6319 bra 	$L__BB3_6178;
	ld.global.f64 	%fd13978, [%rd885+20000];
	add.f64 	%fd13979, %fd24427, %fd13978;
	add.f64 	%fd13980, %fd24426, %fd3695;
	abs.f64 	%fd13981, %fd13980;
	setp.gt.f64 	%p6325, %fd13981, 0d41CDCD64FF800000;
	selp.f64 	%fd24420, 0dBFF0000000000000, %fd13979, %p6325;
	selp.f64 	%fd24421, 0d7FF0000000000000, %fd13980, %p6325;
	add.f64 	%fd13982, %fd24421, 0d4069000000000000;
	add.f64 	%fd13983, %fd24420, 0dC016CCCCCCCCCCCD;
	add.f64 	%fd13984, %fd3536, %fd13983;
	div.rn.f64 	%fd24419, %fd13982, %fd13984;
	abs.f64 	%fd13985, %fd24418;
	setp.geu.f64 	%p6326, %fd13985, 0d41CDCD64FF800000;
	@%p6326 bra 	$L__BB3_6178;
	add.f64 	%fd13986, %fd24418, 0d4069000000000000;
	add.f64 	%fd13987, %fd24417, 0dC016CCCCCCCCCCCD;
	add.f64 	%fd13988, %fd3536, %fd13987;
	div.rn.f64 	%fd13989, %fd13986, %fd13988;
	setp.lt.f64 	%p6327, %fd13989, %fd24419;
	selp.f64 	%fd24420, %fd24420, %fd24417, %p6327;
	selp.f64 	%fd24421, %fd24421, %fd24418, %p6327;
	selp.f64 	%fd24419, %fd24419, %fd13989, %p6327;
$L__BB3_6178:
	ld.global.f64 	%fd3716, [%rd886+23000];
	abs.f64 	%fd13990, %fd3716;
	setp.geu.f64 	%p6328, %fd13990, 0d41CDCD64FF800000;
	mov.f64 	%fd24423, %fd24420;
	mov.f64 	%fd24424, %fd24421;
	@%p6328 bra 	$L__BB3_6181;
	ld.global.f64 	%fd13991, [%rd886+22000];
	add.f64 	%fd13992, %fd24427, %fd13991;
	add.f64 	%fd13993, %fd24426, %fd3716;
	abs.f64 	%fd13994, %fd13993;
	setp.gt.f64 	%p6329, %fd13994, 0d41CDCD64FF800000;
	selp.f64 	%fd24423, 0dBFF0000000000000, %fd13992, %p6329;
	selp.f64 	%fd24424, 0d7FF0000000000000, %fd13993, %p6329;
	add.f64 	%fd13995, %fd24424, 0d4069000000000000;
	add.f64 	%fd13996, %fd24423, 0dC016CCCCCCCCCCCD;
	add.f64 	%fd13997, %fd3536, %fd13996;
	div.rn.f64 	%fd24419, %fd13995, %fd13997;
	abs.f64 	%fd13998, %fd24421;
	setp.geu.f64 	%p6330, %fd13998, 0d41CDCD64FF800000;
	@%p6330 bra 	$L__BB3_6181;
	add.f64 	%fd13999, %fd24421, 0d4069000000000000;
	add.f64 	%fd14000, %fd24420, 0dC016CCCCCCCCCCCD;
	add.f64 	%fd14001, %fd3536, %fd14000;
	div.rn.f64 	%fd14002, %fd13999, %fd14001;
	setp.lt.f64 	%p6331, %fd14002, %fd24419;
	selp.f64 	%fd24423, %fd24423, %fd24420, %p6331;
	selp.f64 	%fd24424, %fd24424, %fd24421, %p6331;
	selp.f64 	%fd24419, %fd24419, %fd14002, %p6331;
$L__BB3_6181:
	add.f64 	%fd14003, %fd24427, 0dC016CCCCCCCCCCCD;
	add.f64 	%fd3726, %fd3536, %fd14003;
	abs.f64 	%fd14004, %fd24424;
	setp.geu.f64 	%p6332, %fd14004, 0d41CDCD64FF800000;
	@%p6332 bra 	$L__BB3_6183;
	add.f64 	%fd14005, %fd24426, 0d4069000000000000;
	div.rn.f64 	%fd14006, %fd14005, %fd3726;
	setp.lt.f64 	%p6333, %fd24419, %fd14006;
	selp.f64 	%fd24426, %fd24426, %fd24424, %p6333;
	selp.f64 	%fd24427, %fd24427, %fd24423, %p6333;
$L__BB3_6183:
	setp.eq.s32 	%p6334, %r2781, 0;
	@%p6334 bra 	$L__BB3_6197;
	and.b32  	%r2839, %r2781, 15;
	setp.lt.u32 	%p6335, %r2781, 16;
	mov.b32 	%r22265, 0;
	@%p6335 bra 	$L__BB3_6187;
	and.b32  	%r22265, %r2781, 2147483632;
	mov.b32 	%r22263, 0;
$L__BB3_6186:
	.pragma "nounroll";
	mul.wide.u32 	%rd6113, %r22263, 4;
	add.s64 	%rd6114, %rd42, %rd6113;
	mov.b32 	%r12227, 0;
	st.local.u32 	[%rd6114], %r12227;
	st.local.u32 	[%rd6114+4], %r12227;
	st.local.u32 	[%rd6114+8], %r12227;
	st.local.u32 	[%rd6114+12], %r12227;
	st.local.u32 	[%rd6114+16], %r12227;
	st.local.u32 	[%rd6114+20], %r12227;
	st.local.u32 	[%rd6114+24], %r12227;
	st.local.u32 	[%rd6114+28], %r12227;
	st.local.u32 	[%rd6114+32], %r12227;
	st.local.u32 	[%rd6114+36], %r12227;
	st.local.u32 	[%rd6114+40], %r12227;
	st.local.u32 	[%rd6114+44], %r12227;
	st.local.u32 	[%rd6114+48], %r12227;
	st.local.u32 	[%rd6114+52], %r12227;
	st.local.u32 	[%rd6114+56], %r12227;
	st.local.u32 	[%rd6114+60], %r12227;
	add.s32 	%r22263, %r22263, 16;
	setp.ne.s32 	%p6336, %r22263, %r22265;
	@%p6336 bra 	$L__BB3_6186;
$L__BB3_6187:
	setp.eq.s32 	%p6337, %r2839, 0;
	@%p6337 bra 	$L__BB3_6197;
	and.b32  	%r2844, %r2781, 7;
	setp.lt.u32 	%p6338, %r2839, 8;
	@%p6338 bra 	$L__BB3_6190;
	mul.wide.u32 	%rd6115, %r22265, 4;
	add.s64 	%rd6116, %rd42, %rd6115;
	mov.b32 	%r12228, 0;
	st.local.u32 	[%rd6116], %r12228;
	st.local.u32 	[%rd6116+4], %r12228;
	st.local.u32 	[%rd6116+8], %r12228;
	st.local.u32 	[%rd6116+12], %r12228;
	st.local.u32 	[%rd6116+16], %r12228;
	st.local.u32 	[%rd6116+20], %r12228;
	st.local.u32 	[%rd6116+24], %r12228;
	st.local.u32 	[%rd6116+28], %r12228;
	add.s32 	%r22265, %r22265, 8;
$L__BB3_6190:
	setp.eq.s32 	%p6339, %r2844, 0;
	@%p6339 bra 	$L__BB3_6197;
	and.b32  	%r2847, %r2781, 3;
	setp.lt.u32 	%p6340, %r2844, 4;
	@%p6340 bra 	$L__BB3_6193;
	mul.wide.u32 	%rd6117, %r22265, 4;
	add.s64 	%rd6118, %rd42, %rd6117;
	mov.b32 	%r12229, 0;
	st.local.u32 	[%rd6118], %r12229;
	st.local.u32 	[%rd6118+4], %r12229;
	st.local.u32 	[%rd6118+8], %r12229;
	st.local.u32 	[%rd6118+12], %r12229;
	add.s32 	%r22265, %r22265, 4;
$L__BB3_6193:
	setp.eq.s32 	%p6341, %r2847, 0;
	@%p6341 bra 	$L__BB3_6197;
	mul.wide.u32 	%rd6119, %r22265, 4;
	add.s64 	%rd887, %rd42, %rd6119;
	mov.b32 	%r12230, 0;
	st.local.u32 	[%rd887], %r12230;
	setp.eq.s32 	%p6342, %r2847, 1;
	@%p6342 bra 	$L__BB3_6197;
	mov.b32 	%r12231, 0;
	st.local.u32 	[%rd887+4], %r12231;
	setp.eq.s32 	%p6343, %r2847, 2;
	@%p6343 bra 	$L__BB3_6197;
	mov.b32 	%r12232, 0;
	st.local.u32 	[%rd887+8], %r12232;
$L__BB3_6197:
	@%p6292 bra 	$L__BB3_6211;
	and.b32  	%r2850, %r2783, 15;
	setp.lt.u32 	%p6345, %r2783, 16;
	mov.b32 	%r22269, 0;
	@%p6345 bra 	$L__BB3_6201;
	and.b32  	%r22269, %r2783, 2147483632;
	mov.b32 	%r22267, 0;
$L__BB3_6200:
	.pragma "nounroll";
	mul.wide.u32 	%rd6120, %r22267, 4;
	add.s64 	%rd6121, %rd43, %rd6120;
	mov.b32 	%r12235, 0;
	st.local.u32 	[%rd6121], %r12235;
	st.local.u32 	[%rd6121+4], %r12235;
	st.local.u32 	[%rd6121+8], %r12235;
	st.local.u32 	[%rd6121+12], %r12235;
	st.local.u32 	[%rd6121+16], %r12235;
	st.local.u32 	[%rd6121+20], %r12235;
	st.local.u32 	[%rd6121+24], %r12235;
	st.local.u32 	[%rd6121+28], %r12235;
	st.local.u32 	[%rd6121+32], %r12235;
	st.local.u32 	[%rd6121+36], %r12235;
	st.local.u32 	[%rd6121+40], %r12235;
	st.local.u32 	[%rd6121+44], %r12235;
	st.local.u32 	[%rd6121+48], %r12235;
	st.local.u32 	[%rd6121+52], %r12235;
	st.local.u32 	[%rd6121+56], %r12235;
	st.local.u32 	[%rd6121+60], %r12235;
	add.s32 	%r22267, %r22267, 16;
	setp.ne.s32 	%p6346, %r22267, %r22269;
	@%p6346 bra 	$L__BB3_6200;
$L__BB3_6201:
	setp.eq.s32 	%p6347, %r2850, 0;
	@%p6347 bra 	$L__BB3_6211;
	and.b32  	%r2855, %r2783, 7;
	setp.lt.u32 	%p6348, %r2850, 8;
	@%p6348 bra 	$L__BB3_6204;
	mul.wide.u32 	%rd6122, %r22269, 4;
	add.s64 	%rd6123, %rd43, %rd6122;
	mov.b32 	%r12236, 0;
	st.local.u32 	[%rd6123], %r12236;
	st.local.u32 	[%rd6123+4], %r12236;
	st.local.u32 	[%rd6123+8], %r12236;
	st.local.u32 	[%rd6123+12], %r12236;
	st.local.u32 	[%rd6123+16], %r12236;
	st.local.u32 	[%rd6123+20], %r12236;
	st.local.u32 	[%rd6123+24], %r12236;
	st.local.u32 	[%rd6123+28], %r12236;
	add.s32 	%r22269, %r22269, 8;
$L__BB3_6204:
	setp.eq.s32 	%p6349, %r2855, 0;
	@%p6349 bra 	$L__BB3_6211;
	and.b32  	%r2858, %r2783, 3;
	setp.lt.u32 	%p6350, %r2855, 4;
	@%p6350 bra 	$L__BB3_6207;
	mul.wide.u32 	%rd6124, %r22269, 4;
	add.s64 	%rd6125, %rd43, %rd6124;
	mov.b32 	%r12237, 0;
	st.local.u32 	[%rd6125], %r12237;
	st.local.u32 	[%rd6125+4], %r12237;
	st.local.u32 	[%rd6125+8], %r12237;
	st.local.u32 	[%rd6125+12], %r12237;
	add.s32 	%r22269, %r22269, 4;
$L__BB3_6207:
	setp.eq.s32 	%p6351, %r2858, 0;
	@%p6351 bra 	$L__BB3_6211;
	mul.wide.u32 	%rd6126, %r22269, 4;
	add.s64 	%rd888, %rd43, %rd6126;
	mov.b32 	%r12238, 0;
	st.local.u32 	[%rd888], %r12238;
	setp.eq.s32 	%p6352, %r2858, 1;
	@%p6352 bra 	$L__BB3_6211;
	mov.b32 	%r12239, 0;
	st.local.u32 	[%rd888+4], %r12239;
	setp.eq.s32 	%p6353, %r2858, 2;
	@%p6353 bra 	$L__BB3_6211;
	mov.b32 	%r12240, 0;
	st.local.u32 	[%rd888+8], %r12240;
$L__BB3_6211:
	add.s32 	%r12241, %r22305, -1;
	add.s32 	%r2861, %r22304, -1;
	mad.lo.s32 	%r2862, %r12241, %r2783, %r2861;
	mul.wide.s32 	%rd6127, %r2862, 8;
	add.s64 	%rd889, %rd40, %rd6127;
	ld.local.f64 	%fd14008, [%rd889];
	abs.f64 	%fd14009, %fd14008;
	setp.geu.f64 	%p6354, %fd14009, 0d41CDCD64FF800000;
	mov.f64 	%fd24434, 0d0000000000000000;
	@%p6354 bra 	$L__BB3_6259;
	mul.wide.u32 	%rd6128, %r22305, 4;
	add.s64 	%rd6129, %rd42, %rd6128;
	st.local.u32 	[%rd6129+-4], %r22304;
	mul.wide.s32 	%rd6130, %r2861, 4;
	add.s64 	%rd6131, %rd43, %rd6130;
	st.local.u32 	[%rd6131], %r22305;
$L__BB3_6213:
	cvt.s64.s32 	%rd6132, %r22305;
	add.s64 	%rd890, %rd44, %rd6132;
	ld.local.u8 	%rs390, [%rd890];
	cvt.u32.u16 	%r12242, %rs390;
	cvt.s32.s8 	%r12243, %r12242;
	cvt.u32.u16 	%r12244, %rs4670;
	cvt.s32.s8 	%r12245, %r12244;
	add.s32 	%r12246, %r12245, %r12243;
	setp.eq.s32 	%p6355, %r12246, 3;
	@%p6355 bra 	$L__BB3_6215;
	add.s32 	%r12247, %r22305, -1;
	mad.lo.s32 	%r12248, %r12247, %r2783, %r22304;
	add.s32 	%r12249, %r12248, -1;
	mul.wide.s32 	%rd6133, %r12249, 8;
	add.s64 	%rd6134, %rd41, %rd6133;
	mov.b64 	%rd6135, -4616189618054758400;
	st.local.u64 	[%rd6134], %rd6135;
	add.s64 	%rd6136, %rd40, %rd6133;
	mov.b64 	%rd6137, 9218868437227405312;
	st.local.u64 	[%rd6136], %rd6137;
	mov.f64 	%fd24432, 0dBFF0000000000000;
	mov.f64 	%fd24431, 0d7FF0000000000000;
	bra.uni 	$L__BB3_6226;
$L__BB3_6215:
	cvt.s32.s8 	%r12251, %r12242;
	mul.wide.s32 	%rd6138, %r12251, 5;
	cvt.u64.u16 	%rd6139, %rs4670;
	cvt.s64.s8 	%rd891, %rd6139;
	add.s64 	%rd892, %rd6138, %rd891;
	shl.b64 	%rd6140, %rd892, 3;
	add.s64 	%rd6141, %rd1, %rd6140;
	ld.global.f64 	%fd24432, [%rd6141+45440];
	cvt.s64.s32 	%rd6142, %r22304;
	add.s64 	%rd6143, %rd45, %rd6142;
	ld.local.u8 	%rs2778, [%rd890+-1];
	cvt.u64.u16 	%rd6144, %rs2778;
	cvt.s64.s8 	%rd893, %rd6144;
	ld.local.s8 	%rs2779, [%rd6143+-1];
	cvt.u32.u16 	%r12252, %rs2779;
	cvt.u32.u16 	%r12253, %rs4670;
	prmt.b32 	%r12254, %r12253, %r12252, 0x3340U;
	prmt.b32 	%r12255, %r12242, 0, 0x3340U;
	prmt.b32 	%r12256, %r12254, %r12255, 0x5410U;
	cvt.u32.u16 	%r12257, %rs2778;
	cvt.s32.s8 	%r12258, %r12257;
	mov.b32 	%r12259, 334205;
	dp4a.s32.u32 	%r12260, %r12256, %r12259, %r12258;
	mul.wide.s32 	%rd6145, %r12260, 8;
	add.s64 	%rd6146, %rd1, %rd6145;
	ld.global.f64 	%fd14012, [%rd6146+35440];
	add.f64 	%fd14013, %fd24432, %fd14012;
	ld.global.f64 	%fd24431, [%rd6141+45640];
	ld.global.f64 	%fd14014, [%rd6146+40440];
	add.f64 	%fd14015, %fd24431, %fd14014;
	abs.f64 	%fd14016, %fd14015;
	setp.gt.f64 	%p6356, %fd14016, 0d41CDCD64FF800000;
	selp.f64 	%fd3733, 0dBFF0000000000000, %fd14013, %p6356;
	selp.f64 	%fd3734, 0d7FF0000000000000, %fd14015, %p6356;
	cvt.s16.s8 	%rs2780, %rs4670;
	mov.b32 	%r12261, {%rs2780, %rs2779};
	mov.b32 	%r12262, 1305;
	dp2a.lo.s32.u32 	%r12263, %r12261, %r12262, %r12251;
	mul.wide.s32 	%rd6147, %r12263, 8;
	add.s64 	%rd894, %rd1, %rd6147;
	ld.global.f64 	%fd3735, [%rd894+21000];
	abs.f64 	%fd14017, %fd3735;
	setp.geu.f64 	%p6357, %fd14017, 0d41CDCD64FF800000;
	@%p6357 bra 	$L__BB3_6219;
	mad.lo.s64 	%rd6151, %rd891, 24, %rd892;
	add.s64 	%rd6152, %rd6151, %rd893;
	shl.b64 	%rd6153, %rd6152, 3;
	add.s64 	%rd895, %rd1, %rd6153;
	ld.global.f64 	%fd3736, [%rd895+23000];
	abs.f64 	%fd14032, %fd3736;
	setp.lt.f64 	%p6362, %fd14032, 0d41CDCD64FF800000;
	@%p6362 bra 	$L__BB3_6222;
	ld.global.f64 	%fd14033, [%rd894+20000];
	add.f64 	%fd14034, %fd24432, %fd14033;
	add.f64 	%fd14035, %fd24431, %fd3735;
	abs.f64 	%fd14036, %fd14035;
	setp.gt.f64 	%p6363, %fd14036, 0d41CDCD64FF800000;
	selp.f64 	%fd24428, 0dBFF0000000000000, %fd14034, %p6363;
	selp.f64 	%fd24429, 0d7FF0000000000000, %fd14035, %p6363;
	add.f64 	%fd14037, %fd24429, 0d4069000000000000;
	add.f64 	%fd14038, %fd24428, 0dC016CCCCCCCCCCCD;
	add.f64 	%fd14039, %fd3536, %fd14038;
	div.rn.f64 	%fd24430, %fd14037, %fd14039;
	abs.f64 	%fd14040, %fd3734;
	setp.geu.f64 	%p6364, %fd14040, 0d41CDCD64FF800000;
	@%p6364 bra 	$L__BB3_6224;
	add.f64 	%fd14041, %fd3734, 0d4069000000000000;
	add.f64 	%fd14042, %fd3733, 0dC016CCCCCCCCCCCD;
	add.f64 	%fd14043, %fd3536, %fd14042;
	div.rn.f64 	%fd14044, %fd14041, %fd14043;
	setp.lt.f64 	%p6365, %fd14044, %fd24430;
	selp.f64 	%fd24428, %fd24428, %fd3733, %p6365;
	selp.f64 	%fd24429, %fd24429, %fd3734, %p6365;
	selp.f64 	%fd24430, %fd24430, %fd14044, %p6365;
	bra.uni 	$L__BB3_6224;
$L__BB3_6219:
	mad.lo.s64 	%rd6148, %rd891, 24, %rd892;
	add.s64 	%rd6149, %rd6148, %rd893;
	shl.b64 	%rd6150, %rd6149, 3;
	add.s64 	%rd896, %rd1, %rd6150;
	ld.global.f64 	%fd3737, [%rd896+23000];
	abs.f64 	%fd14019, %fd3737;
	setp.geu.f64 	%p6358, %fd14019, 0d41CDCD64FF800000;
	mov.f64 	%fd24428, %fd3733;
	mov.f64 	%fd24429, %fd3734;
	@%p6358 bra 	$L__BB3_6224;
	ld.global.f64 	%fd14020, [%rd896+22000];
	add.f64 	%fd14021, %fd24432, %fd14020;
	add.f64 	%fd14022, %fd24431, %fd3737;
	abs.f64 	%fd14023, %fd14022;
	setp.gt.f64 	%p6359, %fd14023, 0d41CDCD64FF800000;
	selp.f64 	%fd24428, 0dBFF0000000000000, %fd14021, %p6359;
	selp.f64 	%fd24429, 0d7FF0000000000000, %fd14022, %p6359;
	add.f64 	%fd14024, %fd24429, 0d4069000000000000;
	add.f64 	%fd14025, %fd24428, 0dC016CCCCCCCCCCCD;
	add.f64 	%fd14026, %fd3536, %fd14025;
	div.rn.f64 	%fd24430, %fd14024, %fd14026;
	abs.f64 	%fd14027, %fd3734;
	setp.geu.f64 	%p6360, %fd14027, 0d41CDCD64FF800000;
	@%p6360 bra 	$L__BB3_6224;
	add.f64 	%fd14028, %fd3734, 0d4069000000000000;
	add.f64 	%fd14029, %fd3733, 0dC016CCCCCCCCCCCD;
	add.f64 	%fd14030, %fd3536, %fd14029;
	div.rn.f64 	%fd14031, %fd14028, %fd14030;
	setp.lt.f64 	%p6361, %fd14031, %fd24430;
	selp.f64 	%fd24428, %fd24428, %fd3733, %p6361;
	selp.f64 	%fd24429, %fd24429, %fd3734, %p6361;
	selp.f64 	%fd24430, %fd24430, %fd14031, %p6361;
	bra.uni 	$L__BB3_6224;
$L__BB3_6222:
	ld.global.f64 	%fd14045, [%rd894+20000];
	add.f64 	%fd14046, %fd24432, %fd14045;
	ld.global.f64 	%fd14047, [%rd895+22000];
	add.f64 	%fd14048, %fd14046, %fd14047;
	add.f64 	%fd14049, %fd24431, %fd3735;
	add.f64 	%fd14050, %fd14049, %fd3736;
	abs.f64 	%fd14051, %fd14050;
	setp.gt.f64 	%p6366, %fd14051, 0d41CDCD64FF800000;
	selp.f64 	%fd24428, 0dBFF0000000000000, %fd14048, %p6366;
	selp.f64 	%fd24429, 0d7FF0000000000000, %fd14050, %p6366;
	add.f64 	%fd14052, %fd24429, 0d4069000000000000;
	add.f64 	%fd14053, %fd24428, 0dC016CCCCCCCCCCCD;
	add.f64 	%fd14054, %fd3536, %fd14053;
	div.rn.f64 	%fd24430, %fd14052, %fd14054;
	abs.f64 	%fd14055, %fd3734;
	setp.geu.f64 	%p6367, %fd14055, 0d41CDCD64FF800000;
	@%p6367 bra 	$L__BB3_6224;
	add.f64 	%fd14056, %fd3734, 0d4069000000000000;
	add.f64 	%fd14057, %fd3733, 0dC016CCCCCCCCCCCD;
	add.f64 	%fd14058, %fd3536, %fd14057;
	div.rn.f64 	%fd14059, %fd14056, %fd14058;
	setp.lt.f64 	%p6368, %fd14059, %fd24430;
	selp.f64 	%fd24428, %fd24428, %fd3733, %p6368;
	selp.f64 	%fd24429, %fd24429, %fd3734, %p6368;
	selp.f64 	%fd24430, %fd24430, %fd14059, %p6368;
$L__BB3_6224:
	add.f64 	%fd14060, %fd24432, 0dC016CCCCCCCCCCCD;
	add.f64 	%fd3759, %fd3536, %fd14060;
	abs.f64 	%fd14061, %fd24429;
	setp.geu.f64 	%p6369, %fd14061, 0d41CDCD64FF800000;
	@%p6369 bra 	$L__BB3_6226;
	add.f64 	%fd14062, %fd24431, 0d4069000000000000;
	div.rn.f64 	%fd14063, %fd14062, %fd3759;
	setp.lt.f64 	%p6370, %fd24430, %fd14063;
	selp.f64 	%fd24431, %fd24431, %fd24429, %p6370;
	selp.f64 	%fd24432, %fd24432, %fd24428, %p6370;
$L__BB3_6226:
	add.s32 	%r2865, %r22305, -1;
	mul.lo.s32 	%r2866, %r2865, %r2783;
	add.s32 	%r2867, %r22304, -1;
	add.s32 	%r2868, %r2867, %r2866;
	mul.wide.s32 	%rd6154, %r2868, 8;
	add.s64 	%rd6155, %rd41, %rd6154;
	ld.local.f64 	%fd3764, [%rd6155];
	abs.f64 	%fd3765, %fd3764;
	abs.f64 	%fd14064, %fd24432;
	max.f64 	%fd14066, %fd3765, %fd14064;
	setp.gt.f64 	%p6371, %fd14066, 0d41CDCD64FF800000;
	sub.f64 	%fd14067, %fd3764, %fd24432;
	abs.f64 	%fd14068, %fd14067;
	setp.geu.f64 	%p6372, %fd14068, 0d3EE4F8B588E368F1;
	or.pred  	%p6373, %p6371, %p6372;
	@%p6373 bra 	$L__BB3_6288;
	mul.wide.s32 	%rd6156, %r2868, 8;
	add.s64 	%rd6157, %rd40, %rd6156;
	ld.local.f64 	%fd14070, [%rd6157];
	abs.f64 	%fd14071, %fd14070;
	abs.f64 	%fd14072, %fd24431;
	max.f64 	%fd14074, %fd14071, %fd14072;
	setp.gt.f64 	%p6374, %fd14074, 0d41CDCD64FF800000;
	sub.f64 	%fd14075, %fd14070, %fd24431;
	abs.f64 	%fd14076, %fd14075;
	setp.geu.f64 	%p6375, %fd14076, 0d3EE4F8B588E368F1;
	or.pred  	%p6376, %p6374, %p6375;
	@%p6376 bra 	$L__BB3_6288;
	ld.local.f64 	%fd14079, [%rd889];
	add.f64 	%fd3766, %fd24426, %fd14079;
	mul.wide.s32 	%rd6158, %r2862, 8;
	add.s64 	%rd6159, %rd41, %rd6158;
	ld.local.f64 	%fd14080, [%rd6159];
	add.f64 	%fd3767, %fd24427, %fd14080;
	mov.f64 	%fd24433, 0d3FE0000000000000;
	@%p6316 bra 	$L__BB3_6258;
	mov.b32 	%r22296, 0;
	@%p6334 bra 	$L__BB3_6243;
	and.b32  	%r2869, %r2781, 15;
	setp.lt.u32 	%p6379, %r2781, 16;
	mov.b32 	%r22296, 0;
	mov.u32 	%r22280, %r22296;
	@%p6379 bra 	$L__BB3_6233;
	and.b32  	%r22280, %r2781, 2147483632;
	mov.b32 	%r22296, 0;
	mov.u32 	%r22274, %r22296;
$L__BB3_6232:
	.pragma "nounroll";
	mul.wide.u32 	%rd6160, %r22274, 4;
	add.s64 	%rd6161, %rd42, %rd6160;
	ld.local.u32 	%r12268, [%rd6161];
	setp.gt.s32 	%p6380, %r12268, 0;
	selp.u32 	%r12269, 1, 0, %p6380;
	add.s32 	%r12270, %r22296, %r12269;
	ld.local.u32 	%r12271, [%rd6161+4];
	setp.gt.s32 	%p6381, %r12271, 0;
	selp.u32 	%r12272, 1, 0, %p6381;
	add.s32 	%r12273, %r12270, %r12272;
	ld.local.u32 	%r12274, [%rd6161+8];
	setp.gt.s32 	%p6382, %r12274, 0;
	selp.u32 	%r12275, 1, 0, %p6382;
	add.s32 	%r12276, %r12273, %r12275;
	ld.local.u32 	%r12277, [%rd6161+12];
	setp.gt.s32 	%p6383, %r12277, 0;
	selp.u32 	%r12278, 1, 0, %p6383;
	add.s32 	%r12279, %r12276, %r12278;
	ld.local.u32 	%r12280, [%rd6161+16];
	setp.gt.s32 	%p6384, %r12280, 0;
	selp.u32 	%r12281, 1, 0, %p6384;
	add.s32 	%r12282, %r12279, %r12281;
	ld.local.u32 	%r12283, [%rd6161+20];
	setp.gt.s32 	%p6385, %r12283, 0;
	selp.u32 	%r12284, 1, 0, %p6385;
	add.s32 	%r12285, %r12282, %r12284;
	ld.local.u32 	%r12286, [%rd6161+24];
	setp.gt.s32 	%p6386, %r12286, 0;
	selp.u32 	%r12287, 1, 0, %p6386;
	add.s32 	%r12288, %r12285, %r12287;
	ld.local.u32 	%r12289, [%rd6161+28];
	setp.gt.s32 	%p6387, %r12289, 0;
	selp.u32 	%r12290, 1, 0, %p6387;
	add.s32 	%r12291, %r12288, %r12290;
	ld.local.u32 	%r12292, [%rd6161+32];
	setp.gt.s32 	%p6388, %r12292, 0;
	selp.u32 	%r12293, 1, 0, %p6388;
	add.s32 	%r12294, %r12291, %r12293;
	ld.local.u32 	%r12295, [%rd6161+36];
	setp.gt.s32 	%p6389, %r12295, 0;
	selp.u32 	%r12296, 1, 0, %p6389;
	add.s32 	%r12297, %r12294, %r12296;
	ld.local.u32 	%r12298, [%rd6161+40];
	setp.gt.s32 	%p6390, %r12298, 0;
	selp.u32 	%r12299, 1, 0, %p6390;
	add.s32 	%r12300, %r12297, %r12299;
	ld.local.u32 	%r12301, [%rd6161+44];
	setp.gt.s32 	%p6391, %r12301, 0;
	selp.u32 	%r12302, 1, 0, %p6391;
	add.s32 	%r12303, %r12300, %r12302;
	ld.local.u32 	%r12304, [%rd6161+48];
	setp.gt.s32 	%p6392, %r12304, 0;
	selp.u32 	%r12305, 1, 0, %p6392;
	add.s32 	%r12306, %r12303, %r12305;
	ld.local.u32 	%r12307, [%rd6161+52];
	setp.gt.s32 	%p6393, %r12307, 0;
	selp.u32 	%r12308, 1, 0, %p6393;
	add.s32 	%r12309, %r12306, %r12308;
	ld.local.u32 	%r12310, [%rd6161+56];
	setp.gt.s32 	%p6394, %r12310, 0;
	selp.u32 	%r12311, 1, 0, %p6394;
	add.s32 	%r12312, %r12309, %r12311;
	ld.local.u32 	%r12313, [%rd6161+60];
	setp.gt.s32 	%p6395, %r12313, 0;
	selp.u32 	%r12314, 1, 0, %p6395;
	add.s32 	%r22296, %r12312, %r12314;
	add.s32 	%r22274, %r22274, 16;
	setp.ne.s32 	%p6396, %r22274, %r22280;
	@%p6396 bra 	$L__BB3_6232;
$L__BB3_6233:
	setp.eq.s32 	%p6397, %r2869, 0;
	@%p6397 bra 	$L__BB3_6243;
	and.b32  	%r2878, %r2781, 7;
	setp.lt.u32 	%p6398, %r2869, 8;
	@%p6398 bra 	$L__BB3_6236;
	mul.wide.u32 	%rd6162, %r22280, 4;
	add.s64 	%rd6163, %rd42, %rd6162;
	ld.local.u32 	%r12316, [%rd6163];
	setp.gt.s32 	%p6399, %r12316, 0;
	selp.u32 	%r12317, 1, 0, %p6399;
	add.s32 	%r12318, %r22296, %r12317;
	ld.local.u32 	%r12319, [%rd6163+4];
	setp.gt.s32 	%p6400, %r12319, 0;
	selp.u32 	%r12320, 1, 0, %p6400;
	add.s32 	%r12321, %r12318, %r12320;
	ld.local.u32 	%r12322, [%rd6163+8];
	setp.gt.s32 	%p6401, %r12322, 0;
	selp.u32 	%r12323, 1, 0, %p6401;
	add.s32 	%r12324, %r12321, %r12323;
	ld.local.u32 	%r12325, [%rd6163+12];
	setp.gt.s32 	%p6402, %r12325, 0;
	selp.u32 	%r12326, 1, 0, %p6402;
	add.s32 	%r12327, %r12324, %r12326;
	ld.local.u32 	%r12328, [%rd6163+16];
	setp.gt.s32 	%p6403, %r12328, 0;
	selp.u32 	%r12329, 1, 0, %p6403;
	add.s32 	%r12330, %r12327, %r12329;
	ld.local.u32 	%r12331, [%rd6163+20];
	setp.gt.s32 	%p6404, %r12331, 0;
	selp.u32 	%r12332, 1, 0, %p6404;
	add.s32 	%r12333, %r12330, %r12332;
	ld.local.u32 	%r12334, [%rd6163+24];
	setp.gt.s32 	%p6405, %r12334, 0;
	selp.u32 	%r12335, 1, 0, %p6405;
	add.s32 	%r12336, %r12333, %r12335;
	ld.local.u32 	%r12337, [%rd6163+28];
	setp.gt.s32 	%p6406, %r12337, 0;
	selp.u32 	%r12338, 1, 0, %p6406;
	add.s32 	%r22296, %r12336, %r12338;
	add.s32 	%r22280, %r22280, 8;
$L__BB3_6236:
	setp.eq.s32 	%p6407, %r2878, 0;
	@%p6407 bra 	$L__BB3_6243;
	and.b32  	%r2884, %r2781, 3;
	setp.lt.u32 	%p6408, %r2878, 4;
	@%p6408 bra 	$L__BB3_6239;
	mul.wide.u32 	%rd6164, %r22280, 4;
	add.s64 	%rd6165, %rd42, %rd6164;
	ld.local.u32 	%r12340, [%rd6165];
	setp.gt.s32 	%p6409, %r12340, 0;
	selp.u32 	%r12341, 1, 0, %p6409;
	add.s32 	%r12342, %r22296, %r12341;
	ld.local.u32 	%r12343, [%rd6165+4];
	setp.gt.s32 	%p6410, %r12343, 0;
	selp.u32 	%r12344, 1, 0, %p6410;
	add.s32 	%r12345, %r12342, %r12344;
	ld.local.u32 	%r12346, [%rd6165+8];
	setp.gt.s32 	%p6411, %r12346, 0;
	selp.u32 	%r12347, 1, 0, %p6411;
	add.s32 	%r12348, %r12345, %r12347;
	ld.local.u32 	%r12349, [%rd6165+12];
	setp.gt.s32 	%p6412, %r12349, 0;
	selp.u32 	%r12350, 1, 0, %p6412;
	add.s32 	%r22296, %r12348, %r12350;
	add.s32 	%r22280, %r22280, 4;
$L__BB3_6239:
	setp.eq.s32 	%p6413, %r2884, 0;
	@%p6413 bra 	$L__BB3_6243;
	mul.wide.u32 	%rd6166, %r22280, 4;
	add.s64 	%rd897, %rd42, %rd6166;
	ld.local.u32 	%r12351, [%rd897];
	setp.gt.s32 	%p6414, %r12351, 0;
	selp.u32 	%r12352, 1, 0, %p6414;
	add.s32 	%r22296, %r22296, %r12352;
	setp.eq.s32 	%p6415, %r2884, 1;
	@%p6415 bra 	$L__BB3_6243;
	ld.local.u32 	%r12353, [%rd897+4];
	setp.gt.s32 	%p6416, %r12353, 0;
	selp.u32 	%r12354, 1, 0, %p6416;
	add.s32 	%r22296, %r22296, %r12354;
	setp.eq.s32 	%p6417, %r2884, 2;
	@%p6417 bra 	$L__BB3_6243;
	ld.local.u32 	%r12355, [%rd897+8];
	setp.gt.s32 	%p6418, %r12355, 0;
	selp.u32 	%r12356, 1, 0, %p6418;
	add.s32 	%r22296, %r22296, %r12356;
$L__BB3_6243:
	setp.eq.s32 	%p6419, %r2783, 0;
	@%p6419 bra 	$L__BB3_6257;
	and.b32  	%r2894, %r2783, 15;
	setp.lt.u32 	%p6420, %r2783, 16;
	mov.b32 	%r22292, 0;
	@%p6420 bra 	$L__BB3_6247;
	and.b32  	%r22292, %r2783, 2147483632;
	mov.b32 	%r22286, 0;
$L__BB3_6246:
	.pragma "nounroll";
	mul.wide.u32 	%rd6167, %r22286, 4;
	add.s64 	%rd6168, %rd43, %rd6167;
	ld.local.u32 	%r12360, [%rd6168];
	setp.gt.s32 	%p6421, %r12360, 0;
	selp.u32 	%r12361, 1, 0, %p6421;
	add.s32 	%r12362, %r22296, %r12361;
	ld.local.u32 	%r12363, [%rd6168+4];
	setp.gt.s32 	%p6422, %r12363, 0;
	selp.u32 	%r12364, 1, 0, %p6422;
	add.s32 	%r12365, %r12362, %r12364;
	ld.local.u32 	%r12366, [%rd6168+8];
	setp.gt.s32 	%p6423, %r12366, 0;
	selp.u32 	%r12367, 1, 0, %p6423;
	add.s32 	%r12368, %r12365, %r12367;
	ld.local.u32 	%r12369, [%rd6168+12];
	setp.gt.s32 	%p6424, %r12369, 0;
	selp.u32 	%r12370, 1, 0, %p6424;
	add.s32 	%r12371, %r12368, %r12370;
	ld.local.u32 	%r12372, [%rd6168+16];
	setp.gt.s32 	%p6425, %r12372, 0;
	selp.u32 	%r12373, 1, 0, %p6425;
	add.s32 	%r12374, %r12371, %r12373;
	ld.local.u32 	%r12375, [%rd6168+20];
	setp.gt.s32 	%p6426, %r12375, 0;
	selp.u32 	%r12376, 1, 0, %p6426;
	add.s32 	%r12377, %r12374, %r12376;
	ld.local.u32 	%r12378, [%rd6168+24];
	setp.gt.s32 	%p6427, %r12378, 0;
	selp.u32 	%r12379, 1, 0, %p6427;
	add.s32 	%r12380, %r12377, %r12379;
	ld.local.u32 	%r12381, [%rd6168+28];
	setp.gt.s32 	%p6428, %r12381, 0;
	selp.u32 	%r12382, 1, 0, %p6428;
	add.s32 	%r12383, %r12380, %r12382;
	ld.local.u32 	%r12384, [%rd6168+32];
	setp.gt.s32 	%p6429, %r12384, 0;
	selp.u32 	%r12385, 1, 0, %p6429;
	add.s32 	%r12386, %r12383, %r12385;
	ld.local.u32 	%r12387, [%rd6168+36];
	setp.gt.s32 	%p6430, %r12387, 0;
	selp.u32 	%r12388, 1, 0, %p6430;
	add.s32 	%r12389, %r12386, %r12388;
	ld.local.u32 	%r12390, [%rd6168+40];
	setp.gt.s32 	%p6431, %r12390, 0;
	selp.u32 	%r12391, 1, 0, %p6431;
	add.s32 	%r12392, %r12389, %r12391;
	ld.local.u32 	%r12393, [%rd6168+44];
	setp.gt.s32 	%p6432, %r12393, 0;
	selp.u32 	%r12394, 1, 0, %p6432;
	add.s32 	%r12395, %r12392, %r12394;
	ld.local.u32 	%r12396, [%rd6168+48];
	setp.gt.s32 	%p6433, %r12396, 0;
	selp.u32 	%r12397, 1, 0, %p6433;
	add.s32 	%r12398, %r12395, %r12397;
	ld.local.u32 	%r12399, [%rd6168+52];
	setp.gt.s32 	%p6434, %r12399, 0;
	selp.u32 	%r12400, 1, 0, %p6434;
	add.s32 	%r12401, %r12398, %r12400;
	ld.local.u32 	%r12402, [%rd6168+56];
	setp.gt.s32 	%p6435, %r12402, 0;
	selp.u32 	%r12403, 1, 0, %p6435;
	add.s32 	%r12404, %r12401, %r12403;
	ld.local.u32 	%r12405, [%rd6168+60];
	setp.gt.s32 	%p6436, %r12405, 0;
	selp.u32 	%r12406, 1, 0, %p6436;
	add.s32 	%r22296, %r12404, %r12406;
	add.s32 	%r22286, %r22286, 16;
	setp.ne.s32 	%p6437, %r22286, %r22292;
	@%p6437 bra 	$L__BB3_6246;
$L__BB3_6247:
	setp.eq.s32 	%p6438, %r2894, 0;
	@%p6438 bra 	$L__BB3_6257;
	and.b32  	%r2903, %r2783, 7;
	setp.lt.u32 	%p6439, %r2894, 8;
	@%p6439 bra 	$L__BB3_6250;
	mul.wide.u32 	%rd6169, %r22292, 4;
	add.s64 	%rd6170, %rd43, %rd6169;
	ld.local.u32 	%r12408, [%rd6170];
	setp.gt.s32 	%p6440, %r12408, 0;
	selp.u32 	%r12409, 1, 0, %p6440;
	add.s32 	%r12410, %r22296, %r12409;
	ld.local.u32 	%r12411, [%rd6170+4];
	setp.gt.s32 	%p6441, %r12411, 0;
	selp.u32 	%r12412, 1, 0, %p6441;
	add.s32 	%r12413, %r12410, %r12412;
	ld.local.u32 	%r12414, [%rd6170+8];
	setp.gt.s32 	%p6442, %r12414, 0;
	selp.u32 	%r12415, 1, 0, %p6442;
	add.s32 	%r12416, %r12413, %r12415;
	ld.local.u32 	%r12417, [%rd6170+12];
	setp.gt.s32 	%p6443, %r12417, 0;
	selp.u32 	%r12418, 1, 0, %p6443;
	add.s32 	%r12419, %r12416, %r12418;
	ld.local.u32 	%r12420, [%rd6170+16];
	setp.gt.s32 	%p6444, %r12420, 0;
	selp.u32 	%r12421, 1, 0, %p6444;
	add.s32 	%r12422, %r12419, %r12421;
	ld.local.u32 	%r12423, [%rd6170+20];
	setp.gt.s32 	%p6445, %r12423, 0;
	selp.u32 	%r12424, 1, 0, %p6445;
	add.s32 	%r12425, %r12422, %r12424;
	ld.local.u32 	%r12426, [%rd6170+24];
	setp.gt.s32 	%p6446, %r12426, 0;
	selp.u32 	%r12427, 1, 0, %p6446;
	add.s32 	%r12428, %r12425, %r12427;
	ld.local.u32 	%r12429, [%rd6170+28];
	setp.gt.s32 	%p6447, %r12429, 0;
	selp.u32 	%r12430, 1, 0, %p6447;
	add.s32 	%r22296, %r12428, %r12430;
	add.s32 	%r22292, %r22292, 8;
$L__BB3_6250:
	setp.eq.s32 	%p6448, %r2903, 0;
	@%p6448 bra 	$L__BB3_6257;
	and.b32  	%r2909, %r2783, 3;
	setp.lt.u32 	%p6449, %r2903, 4;
	@%p6449 bra 	$L__BB3_6253;
	mul.wide.u32 	%rd6171, %r22292, 4;
	add.s64 	%rd6172, %rd43, %rd6171;
	ld.local.u32 	%r12432, [%rd6172];
	setp.gt.s32 	%p6450, %r12432, 0;
	selp.u32 	%r12433, 1, 0, %p6450;
	add.s32 	%r12434, %r22296, %r12433;
	ld.local.u32 	%r12435, [%rd6172+4];
	setp.gt.s32 	%p6451, %r12435, 0;
	selp.u32 	%r12436, 1, 0, %p6451;
	add.s32 	%r12437, %r12434, %r12436;
	ld.local.u32 	%r12438, [%rd6172+8];
	setp.gt.s32 	%p6452, %r12438, 0;
	selp.u32 	%r12439, 1, 0, %p6452;
	add.s32 	%r12440, %r12437, %r12439;
	ld.local.u32 	%r12441, [%rd6172+12];
	setp.gt.s32 	%p6453, %r12441, 0;
	selp.u32 	%r12442, 1, 0, %p6453;
	add.s32 	%r22296, %r12440, %r12442;
	add.s32 	%r22292, %r22292, 4;
$L__BB3_6253:
	setp.eq.s32 	%p6454, %r2909, 0;
	@%p6454 bra 	$L__BB3_6257;
	mul.wide.u32 	%rd6173, %r22292, 4;
	add.s64 	%rd898, %rd43, %rd6173;
	ld.local.u32 	%r12443, [%rd898];
	setp.gt.s32 	%p6455, %r12443, 0;
	selp.u32 	%r12444, 1, 0, %p6455;
	add.s32 	%r22296, %r22296, %r12444;
	setp.eq.s32 	%p6456, %r2909, 1;
	@%p6456 bra 	$L__BB3_6257;
	ld.local.u32 	%r12445, [%rd898+4];
	setp.gt.s32 	%p6457, %r12445, 0;
	selp.u32 	%r12446, 1, 0, %p6457;
	add.s32 	%r22296, %r22296, %r12446;
	setp.eq.s32 	%p6458, %r2909, 2;
	@%p6458 bra 	$L__BB3_6257;
	ld.local.u32 	%r12447, [%rd898+8];
	setp.gt.s32 	%p6459, %r12447, 0;
	selp.u32 	%r12448, 1, 0, %p6459;
	add.s32 	%r22296, %r22296, %r12448;
$L__BB3_6257:
	shr.u32 	%r12449, %r22296, 1;
	add.s32 	%r12450, %r12449, -1;
	cvt.rn.f64.s32 	%fd14081, %r12450;
	add.f64 	%fd14082, %fd3767, 0dC016CCCCCCCCCCCD;
	fma.rn.f64 	%fd14083, %fd14081, 0dBFE0A2B1704FF434, %fd14082;
	add.f64 	%fd14084, %fd3536, %fd14083;
	add.f64 	%fd14085, %fd3766, 0d4069000000000000;
	div.rn.f64 	%fd14086, %fd14085, %fd14084;
	add.f64 	%fd14087, %fd14086, 0dC071126666666666;
	fma.rn.f64 	%fd24433, %fd14087, 0d4059000000000000, 0d3FE0000000000000;
$L__BB3_6258:
	cvt.rzi.s32.f64 	%r12451, %fd24433;
	cvt.rn.f64.s32 	%fd14088, %r12451;
	div.rn.f64 	%fd24434, %fd14088, 0d4059000000000000;
$L__BB3_6259:
	setp.gt.f64 	%p6460, %fd24434, %fd10;
	@%p6460 bra 	$L__BB3_4335;
	setp.eq.s32 	%p6461, %r370, 2;
	@%p6461 bra 	$L__BB3_12100;
	ld.local.u64 	%rd924, [%rd173];
	ld.local.u64 	%rd925, [%rd173+32];
	mov.b32 	%r22352, 0;
$L__BB3_6262:
	mov.u32 	%r3024, %r22352;
	cvt.u64.u32 	%rd6174, %r3024;
	add.s64 	%rd6175, %rd924, %rd6174;
	ld.u8 	%rs2781, [%rd6175];
	setp.ne.s16 	%p6462, %rs2781, 0;
	add.s32 	%r22352, %r3024, 1;
	@%p6462 bra 	$L__BB3_6262;
	and.b32  	%r12453, %r3024, 1;
	setp.eq.b32 	%p6463, %r12453, 1;
	@%p6463 bra 	$L__BB3_6286;
	setp.eq.s32 	%p6464, %r3024, 0;
	@%p6464 bra 	$L__BB3_6274;
	add.s32 	%r3026, %r3024, -2;
	shr.u32 	%r12455, %r3024, 1;
	max.u32 	%r3027, %r12455, 1;
	mov.b32 	%r22353, 0;
	mov.u32 	%r22354, %r22353;
$L__BB3_6266:
	add.s32 	%r3030, %r22354, 1;
	cvt.u64.u32 	%rd6176, %r22354;
	add.s64 	%rd6177, %rd924, %rd6176;
	ld.u8 	%rs397, [%rd6177+1];
	setp.ne.s16 	%p6465, %rs397, 65;
	add.s32 	%r12456, %r3026, %r22353;
	cvt.s64.s32 	%rd6178, %r12456;
	add.s64 	%rd6179, %rd924, %rd6178;
	ld.u8 	%rs398, [%rd6179];
	@%p6465 bra 	$L__BB3_6268;
	setp.ne.s16 	%p6466, %rs398, 84;
	@%p6466 bra 	$L__BB3_6286;
$L__BB3_6268:
	setp.ne.s16 	%p6467, %rs397, 84;
	@%p6467 bra 	$L__BB3_6270;
	setp.ne.s16 	%p6468, %rs398, 65;
	@%p6468 bra 	$L__BB3_6286;
$L__BB3_6270:
	setp.eq.s16 	%p6469, %rs397, 84;
	setp.eq.s16 	%p6470, %rs397, 65;
	setp.ne.s16 	%p6471, %rs398, 65;
	or.pred  	%p6472, %p6471, %p6469;
	setp.ne.s16 	%p6473, %rs398, 84;
	or.pred  	%p6474, %p6473, %p6470;
	and.pred  	%p6475, %p6472, %p6474;
	not.pred 	%p6476, %p6475;
	@%p6476 bra 	$L__BB3_6286;
	setp.eq.s16 	%p6477, %rs397, 67;
	setp.ne.s16 	%p6478, %rs398, 71;
	and.pred  	%p6479, %p6478, %p6477;
	@%p6479 bra 	$L__BB3_6286;
	setp.eq.s16 	%p6482, %rs397, 71;
	setp.ne.s16 	%p6483, %rs398, 67;
	xor.pred  	%p6484, %p6482, %p6483;
	or.pred  	%p6485, %p6478, %p6477;
	and.pred  	%p6486, %p6484, %p6485;
	not.pred 	%p6487, %p6486;
	@%p6487 bra 	$L__BB3_6286;
	not.b32 	%r22353, %r22354;
	setp.ne.s32 	%p6488, %r3030, %r3027;
	mov.u32 	%r22354, %r3030;
	@%p6488 bra 	$L__BB3_6266;
$L__BB3_6274:
	mov.b32 	%r22355, 0;
$L__BB3_6275:
	mov.u32 	%r3032, %r22355;
	cvt.u64.u32 	%rd6180, %r3032;
	add.s64 	%rd6181, %rd925, %rd6180;
	ld.u8 	%rs2787, [%rd6181];
	setp.ne.s16 	%p6489, %rs2787, 0;
	add.s32 	%r22355, %r3032, 1;
	@%p6489 bra 	$L__BB3_6275;
	and.b32  	%r12458, %r3032, 1;
	setp.eq.b32 	%p6490, %r12458, 1;
	@%p6490 bra 	$L__BB3_6286;
	setp.eq.s32 	%p6491, %r3032, 0;
	@%p6491 bra 	$L__BB3_6404;
	add.s32 	%r3034, %r3032, -2;
	shr.u32 	%r12460, %r3032, 1;
	max.u32 	%r3035, %r12460, 1;
	mov.b32 	%r22356, 0;
	mov.u32 	%r22357, %r22356;
$L__BB3_6279:
	add.s32 	%r3038, %r22357, 1;
	cvt.u64.u32 	%rd6182, %r22357;
	add.s64 	%rd6183, %rd925, %rd6182;
	ld.u8 	%rs399, [%rd6183+1];
	setp.ne.s16 	%p6492, %rs399, 65;
	add.s32 	%r12461, %r3034, %r22356;
	cvt.s64.s32 	%rd6184, %r12461;
	add.s64 	%rd6185, %rd925, %rd6184;
	ld.u8 	%rs400, [%rd6185];
	@%p6492 bra 	$L__BB3_6281;
	setp.ne.s16 	%p6493, %rs400, 84;
	@%p6493 bra 	$L__BB3_6286;
$L__BB3_6281:
	setp.ne.s16 	%p6494, %rs399, 84;
	@%p6494 bra 	$L__BB3_6283;
	setp.ne.s16 	%p6495, %rs400, 65;
	@%p6495 bra 	$L__BB3_6286;
$L__BB3_6283:
	setp.eq.s16 	%p6496, %rs399, 84;
	setp.eq.s16 	%p6497, %rs399, 65;
	setp.ne.s16 	%p6498, %rs400, 65;
	or.pred  	%p6499, %p6498, %p6496;
	setp.ne.s16 	%p6500, %rs400, 84;
	or.pred  	%p6501, %p6500, %p6497;
	and.pred  	%p6502, %p6499, %p6501;
	not.pred 	%p6503, %p6502;
	@%p6503 bra 	$L__BB3_6286;
	setp.eq.s16 	%p6504, %rs399, 67;
	setp.ne.s16 	%p6505, %rs400, 71;
	and.pred  	%p6506, %p6505, %p6504;
	@%p6506 bra 	$L__BB3_6286;
	setp.eq.s16 	%p6509, %rs399, 71;
	setp.ne.s16 	%p6510, %rs400, 67;
	xor.pred  	%p6511, %p6509, %p6510;
	or.pred  	%p6512, %p6505, %p6504;
	and.pred  	%p6513, %p6511, %p6512;
	@%p6513 bra 	$L__BB3_6403;
$L__BB3_6286:
	setp.gt.u32 	%p6515, %r2, 2146435070;
	mov.f64 	%fd24455, %fd2;
	@%p6515 bra 	$L__BB3_6406;
	setp.gt.u32 	%p6516, %r4, 1073127582;
	selp.f64 	%fd14089, %fd4, %fd3, %p6516;
	selp.u32 	%r12462, 1, 0, %p6516;
	add.s32 	%r12463, %r3, %r12462;
	add.f64 	%fd14090, %fd14089, 0dBFF0000000000000;
	add.f64 	%fd14091, %fd14089, 0d3FF0000000000000;
	rcp.approx.ftz.f64 	%fd14092, %fd14091;
	neg.f64 	%fd14093, %fd14091;
	fma.rn.f64 	%fd14094, %fd14093, %fd14092, 0d3FF0000000000000;
	fma.rn.f64 	%fd14095, %fd14094, %fd14094, %fd14094;
	fma.rn.f64 	%fd14096, %fd14095, %fd14092, %fd14092;
	mul.f64 	%fd14097, %fd14090, %fd14096;
	fma.rn.f64 	%fd14098, %fd14090, %fd14096, %fd14097;
	mul.f64 	%fd14099, %fd14098, %fd14098;
	fma.rn.f64 	%fd14100, %fd14099, 0d3EB1380B3AE80F1E, 0d3ED0EE258B7A8B04;
	fma.rn.f64 	%fd14101, %fd14100, %fd14099, 0d3EF3B2669F02676F;
	fma.rn.f64 	%fd14102, %fd14101, %fd14099, 0d3F1745CBA9AB0956;
	fma.rn.f64 	%fd14103, %fd14102, %fd14099, 0d3F3C71C72D1B5154;
	fma.rn.f64 	%fd14104, %fd14103, %fd14099, 0d3F624924923BE72D;
	fma.rn.f64 	%fd14105, %fd14104, %fd14099, 0d3F8999999999A3C4;
	fma.rn.f64 	%fd14106, %fd14105, %fd14099, 0d3FB5555555555554;
	sub.f64 	%fd14107, %fd14090, %fd14098;
	add.f64 	%fd14108, %fd14107, %fd14107;
	neg.f64 	%fd14109, %fd14098;
	fma.rn.f64 	%fd14110, %fd14109, %fd14090, %fd14108;
	mul.f64 	%fd14111, %fd14096, %fd14110;
	mul.f64 	%fd14112, %fd14099, %fd14106;
	fma.rn.f64 	%fd14113, %fd14112, %fd14098, %fd14111;
	xor.b32  	%r12464, %r12463, -2147483648;
	mov.b32 	%r12465, 1127219200;
	mov.b64 	%fd14114, {%r12464, %r12465};
	sub.f64 	%fd14115, %fd14114, %fd1;
	fma.rn.f64 	%fd14116, %fd14115, 0d3FE62E42FEFA39EF, %fd14098;
	fma.rn.f64 	%fd14117, %fd14115, 0dBFE62E42FEFA39EF, %fd14116;
	sub.f64 	%fd14118, %fd14117, %fd14098;
	sub.f64 	%fd14119, %fd14113, %fd14118;
	fma.rn.f64 	%fd14120, %fd14115, 0d3C7ABC9E3B39803F, %fd14119;
	add.f64 	%fd24455, %fd14116, %fd14120;
	bra.uni 	$L__BB3_6406;
$L__BB3_6288:
	mov.pred 	%p13888, -1;
	min.s32 	%r19871, %r22304, %r22305;
	setp.lt.s32 	%p13077, %r19871, 2;
	@%p13077 bra 	$L__BB3_6291;
	cvt.u64.u32 	%rd11440, %r2865;
	add.s64 	%rd11441, %rd44, %rd11440;
	cvt.u64.u32 	%rd11442, %r2867;
	add.s64 	%rd11443, %rd45, %rd11442;
	cvt.u64.u32 	%rd11444, %r22304;
	add.s64 	%rd11445, %rd45, %rd11444;
	ld.local.s8 	%r19872, [%rd11445];
	ld.local.u8 	%r19873, [%rd11441];
	prmt.b32 	%r19875, %r12242, %r19873, 0x3340U;
	ld.local.u8 	%r19876, [%rd11443];
	prmt.b32 	%r19877, %r19876, 0, 0x3340U;
	prmt.b32 	%r19878, %r19875, %r19877, 0x5410U;
	mov.b32 	%r19879, 359705;
	dp4a.s32.u32 	%r19880, %r19878, %r19879, %r19872;
	mul.wide.s32 	%rd11446, %r19880, 8;
	add.s64 	%rd11447, %rd1, %rd11446;
	ld.global.f64 	%fd21748, [%rd11447];
	sub.s32 	%r19881, %r2866, %r2783;
	add.s32 	%r2919, %r22304, -2;
	add.s32 	%r19882, %r2919, %r19881;
	mul.wide.s32 	%rd11448, %r19882, 8;
	add.s64 	%rd11449, %rd41, %rd11448;
	ld.local.f64 	%fd21749, [%rd11449];
	add.f64 	%fd21750, %fd21748, %fd21749;
	abs.f64 	%fd21751, %fd21750;
	max.f64 	%fd21753, %fd3765, %fd21751;
	setp.gt.f64 	%p13079, %fd21753, 0d41CDCD64FF800000;
	sub.f64 	%fd21754, %fd3764, %fd21750;
	abs.f64 	%fd21755, %fd21754;
	setp.geu.f64 	%p13080, %fd21755, 0d3EE4F8B588E368F1;
	or.pred  	%p13081, %p13079, %p13080;
	@%p13081 bra 	$L__BB3_6291;
	add.s32 	%r19883, %r22305, -2;
	mul.wide.u32 	%rd11450, %r19883, 4;
	add.s64 	%rd11451, %rd42, %rd11450;
	st.local.u32 	[%rd11451], %r2867;
	mul.wide.u32 	%rd11452, %r2919, 4;
	add.s64 	%rd11453, %rd43, %rd11452;
	st.local.u32 	[%rd11453], %r2865;
	mov.pred 	%p13888, 0;
	mov.u32 	%r22304, %r2867;
	mov.u32 	%r22305, %r2865;
$L__BB3_6291:
	not.pred 	%p13083, %p13888;
	@%p13083 bra 	$L__BB3_6310;
	mov.b32 	%r22301, 3;
$L__BB3_6293:
	mov.u32 	%r2924, %r22301;
	add.s32 	%r2925, %r22305, -1;
	sub.s32 	%r19885, %r22304, %r2924;
	add.s32 	%r19886, %r19885, 1;
	setp.gt.u32 	%p13085, %r19885, 2147483646;
	abs.s32 	%r19887, %r19885;
	selp.b32 	%r2926, %r19887, 0, %p13085;
	sub.s32 	%r22303, %r2925, %r2926;
	selp.b32 	%r22302, 1, %r19886, %p13085;
	setp.lt.s32 	%p13086, %r22303, 1;
	setp.ge.s32 	%p13087, %r22302, %r22304;
	mov.pred 	%p13889, -1;
	or.pred  	%p13088, %p13086, %p13087;
	@%p13088 bra 	$L__BB3_6309;
	cvt.s64.s32 	%rd11454, %r22304;
	add.s64 	%rd899, %rd45, %rd11454;
	add.s32 	%r19889, %r22304, -1;
	cvt.s64.s32 	%rd11455, %r22305;
	add.s64 	%rd900, %rd44, %rd11455;
	mad.lo.s32 	%r19890, %r2925, %r2783, %r19889;
	mul.wide.s32 	%rd11456, %r19890, 8;
	add.s64 	%rd901, %rd40, %rd11456;
	add.s64 	%rd11457, %rd41, %rd11456;
	ld.local.f64 	%fd3772, [%rd11457];
	abs.f64 	%fd3773, %fd3772;
	add.s32 	%r19891, %r19889, %r2926;
	sub.s32 	%r19892, %r19891, %r22302;
	mul.wide.s32 	%rd11458, %r19892, 8;
	add.s64 	%rd902, %rd1, %rd11458;
	add.f64 	%fd21757, %fd3772, 0dC016CCCCCCCCCCCD;
	add.f64 	%fd3774, %fd3536, %fd21757;
	mul.wide.u32 	%rd11459, %r19892, 8;
	add.s64 	%rd903, %rd1, %rd11459;
$L__BB3_6295:
	not.b32 	%r19893, %r22303;
	add.s32 	%r2931, %r22305, %r19893;
	not.b32 	%r19894, %r22302;
	add.s32 	%r2932, %r22304, %r19894;
	setp.eq.s32 	%p13089, %r2931, 0;
	setp.gt.s32 	%p13090, %r2932, 0;
	and.pred  	%p13091, %p13089, %p13090;
	@%p13091 bra 	$L__BB3_6300;
	setp.eq.s32 	%p13092, %r2932, 0;
	setp.gt.s32 	%p13093, %r2931, 0;
	and.pred  	%p13094, %p13093, %p13092;
	@%p13094 bra 	$L__BB3_6300;
	setp.eq.s32 	%p13095, %r2931, 1;
	setp.eq.s32 	%p13096, %r2932, 1;
	and.pred  	%p13097, %p13095, %p13096;
	@%p13097 bra 	$L__BB3_6299;
	ld.global.f64 	%fd21758, [%rd902+24952];
	cvt.u64.u32 	%rd11460, %r22303;
	add.s64 	%rd11461, %rd44, %rd11460;
	cvt.s64.s32 	%rd11462, %r22302;
	add.s64 	%rd11463, %rd45, %rd11462;
	ld.local.s8 	%r19895, [%rd11463+1];
	ld.local.u8 	%r19896, [%rd11461+1];
	ld.local.u8 	%r19897, [%rd11461];
	prmt.b32 	%r19898, %r19897, %r19896, 0x3340U;
	ld.local.u8 	%r19899, [%rd11463];
	prmt.b32 	%r19900, %r19899, 0, 0x3340U;
	prmt.b32 	%r19901, %r19898, %r19900, 0x5410U;
	mov.b32 	%r19902, 334205;
	dp4a.s32.u32 	%r19903, %r19901, %r19902, %r19895;
	mul.wide.s32 	%rd11464, %r19903, 8;
	add.s64 	%rd11465, %rd1, %rd11464;
	ld.global.f64 	%fd21759, [%rd11465+30440];
	add.f64 	%fd21760, %fd21758, %fd21759;
	ld.local.s8 	%r19904, [%rd900+-1];
	ld.local.u8 	%r19905, [%rd899];
	ld.local.u8 	%r19906, [%rd899+-1];
	prmt.b32 	%r19907, %r19906, %r19905, 0x3340U;
	ld.local.u8 	%r19908, [%rd900];
	prmt.b32 	%r19909, %r19908, 0, 0x3340U;
	prmt.b32 	%r19910, %r19907, %r19909, 0x5410U;
	mov.b32 	%r19911, 359705;
	dp4a.s32.u32 	%r19912, %r19910, %r19911, %r19904;
	mul.wide.s32 	%rd11466, %r19912, 8;
	add.s64 	%rd11467, %rd1, %rd11466;
	ld.global.f64 	%fd21761, [%rd11467+30440];
	add.f64 	%fd21762, %fd21760, %fd21761;
	add.s32 	%r19913, %r22303, -1;
	mad.lo.s32 	%r19914, %r19913, %r2783, %r22302;
	add.s32 	%r19915, %r19914, -1;
	mul.wide.s32 	%rd11468, %r19915, 8;
	add.s64 	%rd11469, %rd40, %rd11468;
	ld.local.f64 	%fd21763, [%rd11469];
	add.f64 	%fd21764, %fd21762, %fd21763;
	ld.global.f64 	%fd21765, [%rd902+24232];
	ld.global.f64 	%fd21766, [%rd11465+25440];
	add.f64 	%fd21767, %fd21765, %fd21766;
	ld.global.f64 	%fd21768, [%rd11467+25440];
	add.f64 	%fd21769, %fd21767, %fd21768;
	sub.s32 	%r19916, %r2931, %r2932;
	abs.s32 	%r19917, %r19916;
	cvt.rn.f64.s32 	%fd21770, %r19917;
	fma.rn.f64 	%fd21771, %fd21770, 0dBFEEF3E864B31D04, %fd21769;
	add.s64 	%rd11470, %rd41, %rd11468;
	ld.local.f64 	%fd21772, [%rd11470];
	add.f64 	%fd21773, %fd21772, %fd21771;
	abs.f64 	%fd21774, %fd21764;
	setp.gt.f64 	%p13098, %fd21774, 0d41CDCD64FF800000;
	selp.f64 	%fd24438, 0dBFF0000000000000, %fd21773, %p13098;
	selp.f64 	%fd24437, 0d7FF0000000000000, %fd21764, %p13098;
	bra.uni 	$L__BB3_6305;
$L__BB3_6299:
	cvt.u64.u32 	%rd11471, %r22303;
	add.s64 	%rd11472, %rd44, %rd11471;
	cvt.s64.s32 	%rd11473, %r22302;
	add.s64 	%rd11474, %rd45, %rd11473;
	ld.local.s8 	%r19918, [%rd11474+1];
	ld.local.u8 	%r19919, [%rd11472+1];
	ld.local.u8 	%r19920, [%rd11472];
	prmt.b32 	%r19921, %r19920, %r19919, 0x3340U;
	ld.local.u8 	%r19922, [%rd11474];
	prmt.b32 	%r19923, %r19922, 0, 0x3340U;
	prmt.b32 	%r19924, %r19921, %r19923, 0x5410U;
	mov.b32 	%r19925, 334205;
	dp4a.s32.u32 	%r19926, %r19924, %r19925, %r19918;
	mul.wide.s32 	%rd11475, %r19926, 8;
	add.s64 	%rd11476, %rd1, %rd11475;
	ld.global.f64 	%fd21775, [%rd11476+10000];
	ld.local.s8 	%r19927, [%rd900+-1];
	ld.local.u8 	%r19928, [%rd899];
	ld.local.u8 	%r19929, [%rd899+-1];
	prmt.b32 	%r19930, %r19929, %r19928, 0x3340U;
	ld.local.u8 	%r19931, [%rd900];
	prmt.b32 	%r19932, %r19931, 0, 0x3340U;
	prmt.b32 	%r19933, %r19930, %r19932, 0x5410U;
	mov.b32 	%r19934, 359705;
	dp4a.s32.u32 	%r19935, %r19933, %r19934, %r19927;
	mul.wide.s32 	%rd11477, %r19935, 8;
	add.s64 	%rd11478, %rd1, %rd11477;
	ld.global.f64 	%fd21776, [%rd11478+10000];
	add.f64 	%fd21777, %fd21775, %fd21776;
	add.s32 	%r19936, %r22303, -1;
	mad.lo.s32 	%r19937, %r19936, %r2783, %r22302;
	add.s32 	%r19938, %r19937, -1;
	mul.wide.s32 	%rd11479, %r19938, 8;
	add.s64 	%rd11480, %rd41, %rd11479;
	ld.local.f64 	%fd21778, [%rd11480];
	add.f64 	%fd21779, %fd21777, %fd21778;
	ld.global.f64 	%fd21780, [%rd11476+15000];
	ld.global.f64 	%fd21781, [%rd11478+15000];
	add.f64 	%fd21782, %fd21780, %fd21781;
	add.s64 	%rd11481, %rd40, %rd11479;
	ld.local.f64 	%fd21783, [%rd11481];
	add.f64 	%fd21784, %fd21782, %fd21783;
	abs.f64 	%fd21785, %fd21784;
	setp.gt.f64 	%p13099, %fd21785, 0d41CDCD64FF800000;
	selp.f64 	%fd21786, 0dBFF0000000000000, %fd21779, %p13099;
	selp.f64 	%fd21787, 0d7FF0000000000000, %fd21784, %p13099;
	add.f64 	%fd21788, %fd21787, 0d4069000000000000;
	add.f64 	%fd21789, %fd21786, 0dC016CCCCCCCCCCCD;
	add.f64 	%fd21790, %fd3536, %fd21789;
	div.rn.f64 	%fd21791, %fd21788, %fd21790;
	ld.local.f64 	%fd21792, [%rd901];
	add.f64 	%fd21793, %fd21792, 0d4069000000000000;
	div.rn.f64 	%fd21794, %fd21793, %fd3774;
	setp.ltu.f64 	%p13100, %fd21791, %fd21794;
	selp.f64 	%fd24437, 0d7FF0000000000000, %fd21787, %p13100;
	selp.f64 	%fd24438, 0dBFF0000000000000, %fd21786, %p13100;
	bra.uni 	$L__BB3_6305;
$L__BB3_6300:
	setp.eq.s32 	%p13101, %r2932, 1;
	setp.eq.s32 	%p13102, %r2931, 1;
	or.pred  	%p13103, %p13102, %p13101;
	@%p13103 bra 	$L__BB3_6302;
	ld.global.f64 	%fd21795, [%rd902+25192];
	cvt.u64.u32 	%rd11482, %r22303;
	add.s64 	%rd11483, %rd44, %rd11482;
	ld.local.s8 	%r19939, [%rd11483];
	mul.wide.s32 	%rd11484, %r19939, 5;
	cvt.s64.s32 	%rd11485, %r22302;
	add.s64 	%rd11486, %rd45, %rd11485;
	ld.local.s8 	%rd11487, [%rd11486];
	add.s64 	%rd11488, %rd11484, %rd11487;
	shl.b64 	%rd11489, %rd11488, 3;
	add.s64 	%rd11490, %rd1, %rd11489;
	ld.global.f64 	%fd21796, [%rd11490+45640];
	add.f64 	%fd21797, %fd21795, %fd21796;
	ld.local.s8 	%r19940, [%rd900];
	mul.wide.s32 	%rd11491, %r19940, 5;
	ld.local.s8 	%rd11492, [%rd899];
	add.s64 	%rd11493, %rd11491, %rd11492;
	shl.b64 	%rd11494, %rd11493, 3;
	add.s64 	%rd11495, %rd1, %rd11494;
	ld.global.f64 	%fd21798, [%rd11495+45640];
	add.f64 	%fd21799, %fd21797, %fd21798;
	add.s32 	%r19941, %r22303, -1;
	mad.lo.s32 	%r19942, %r19941, %r2783, %r22302;
	add.s32 	%r19943, %r19942, -1;
	mul.wide.s32 	%rd11496, %r19943, 8;
	add.s64 	%rd11497, %rd40, %rd11496;
	ld.local.f64 	%fd21800, [%rd11497];
	add.f64 	%fd21801, %fd21799, %fd21800;
	ld.global.f64 	%fd21802, [%rd902+24472];
	ld.global.f64 	%fd21803, [%rd11490+45440];
	add.f64 	%fd21804, %fd21802, %fd21803;
	ld.global.f64 	%fd21805, [%rd11495+45440];
	add.f64 	%fd21806, %fd21804, %fd21805;
	add.s64 	%rd11498, %rd41, %rd11496;
	ld.local.f64 	%fd21807, [%rd11498];
	add.f64 	%fd21808, %fd21806, %fd21807;
	abs.f64 	%fd21809, %fd21801;
	setp.gt.f64 	%p13104, %fd21809, 0d41CDCD64FF800000;
	selp.f64 	%fd24438, 0dBFF0000000000000, %fd21808, %p13104;
	selp.f64 	%fd24437, 0d7FF0000000000000, %fd21801, %p13104;
	bra.uni 	$L__BB3_6305;
$L__BB3_6302:
	setp.eq.s32 	%p13105, %r2931, 1;
	setp.eq.s32 	%p13106, %r2932, 1;
	setp.eq.s32 	%p13107, %r2931, 0;
	and.pred  	%p13108, %p13107, %p13106;
	setp.eq.s32 	%p13109, %r2932, 0;
	and.pred  	%p13110, %p13105, %p13109;
	or.pred  	%p13111, %p13108, %p13110;
	mov.f64 	%fd24436, 0d0000000000000000;
	mov.f64 	%fd24435, 0dC0A9300000000000;
	not.pred 	%p13112, %p13111;
	@%p13112 bra 	$L__BB3_6304;
	ld.global.f64 	%fd21812, [%rd903+25192];
	cvt.u64.u32 	%rd11499, %r22303;
	add.s64 	%rd11500, %rd44, %rd11499;
	cvt.s64.s32 	%rd11501, %r22302;
	add.s64 	%rd11502, %rd45, %rd11501;
	ld.local.s8 	%r19944, [%rd899];
	ld.local.u8 	%r19945, [%rd11500];
	ld.local.u8 	%r19946, [%rd900];
	prmt.b32 	%r19947, %r19945, %r19946, 0x3340U;
	ld.local.u8 	%r19948, [%rd11502];
	prmt.b32 	%r19949, %r19948, 0, 0x3340U;
	prmt.b32 	%r19950, %r19947, %r19949, 0x5410U;
	mov.b32 	%r19951, 334205;
	dp4a.s32.u32 	%r19952, %r19950, %r19951, %r19944;
	mul.wide.s32 	%rd11503, %r19952, 8;
	add.s64 	%rd11504, %rd1, %rd11503;
	ld.global.f64 	%fd21813, [%rd11504+5000];
	add.f64 	%fd24436, %fd21812, %fd21813;
	ld.global.f64 	%fd21814, [%rd903+24472];
	ld.global.f64 	%fd21815, [%rd11504];
	add.f64 	%fd24435, %fd21814, %fd21815;
$L__BB3_6304:
	add.s32 	%r19953, %r22303, -1;
	mad.lo.s32 	%r19954, %r19953, %r2783, %r22302;
	add.s32 	%r19955, %r19954, -1;
	mul.wide.s32 	%rd11505, %r19955, 8;
	add.s64 	%rd11506, %rd40, %rd11505;
	ld.local.f64 	%fd21816, [%rd11506];
	add.f64 	%fd21817, %fd24436, %fd21816;
	add.s64 	%rd11507, %rd41, %rd11505;
	ld.local.f64 	%fd21818, [%rd11507];
	add.f64 	%fd21819, %fd24435, %fd21818;
	abs.f64 	%fd21820, %fd21817;
	setp.gt.f64 	%p13113, %fd21820, 0d41CDCD64FF800000;
	selp.f64 	%fd24438, 0dBFF0000000000000, %fd21819, %p13113;
	selp.f64 	%fd24437, 0d7FF0000000000000, %fd21817, %p13113;
$L__BB3_6305:
	abs.f64 	%fd21821, %fd24438;
	max.f64 	%fd21823, %fd3773, %fd21821;
	setp.gt.f64 	%p13114, %fd21823, 0d41CDCD64FF800000;
	sub.f64 	%fd21824, %fd3772, %fd24438;
	abs.f64 	%fd21825, %fd21824;
	setp.geu.f64 	%p13115, %fd21825, 0d3EE4F8B588E368F1;
	or.pred  	%p13116, %p13114, %p13115;
	@%p13116 bra 	$L__BB3_6308;
	ld.local.f64 	%fd21827, [%rd901];
	abs.f64 	%fd21828, %fd21827;
	abs.f64 	%fd21829, %fd24437;
	max.f64 	%fd21831, %fd21828, %fd21829;
	setp.gt.f64 	%p13117, %fd21831, 0d41CDCD64FF800000;
	sub.f64 	%fd21832, %fd21827, %fd24437;
	abs.f64 	%fd21833, %fd21832;
	setp.geu.f64 	%p13118, %fd21833, 0d3EE4F8B588E368F1;
	or.pred  	%p13119, %p13117, %p13118;
	@%p13119 bra 	$L__BB3_6308;
	add.s32 	%r19956, %r22303, -1;
	mul.wide.u32 	%rd11508, %r19956, 4;
	add.s64 	%rd11509, %rd42, %rd11508;
	st.local.u32 	[%rd11509], %r22302;
	mul.wide.s32 	%rd11510, %r22302, 4;
	add.s64 	%rd11511, %rd43, %rd11510;
	st.local.u32 	[%rd11511+-4], %r22303;
	mov.pred 	%p13889, 0;
	mov.u32 	%r22304, %r22302;
	mov.u32 	%r22305, %r22303;
	bra.uni 	$L__BB3_6309;
$L__BB3_6308:
	add.s32 	%r2933, %r22303, -1;
	add.s32 	%r22302, %r22302, 1;
	setp.gt.s32 	%p13122, %r22303, 1;
	setp.lt.s32 	%p13123, %r22302, %r22304;
	and.pred  	%p13124, %p13122, %p13123;
	mov.u32 	%r22303, %r2933;
	@%p13124 bra 	$L__BB3_6295;
$L__BB3_6309:
	add.s32 	%r22301, %r2924, 1;
	setp.lt.u32 	%p13125, %r2924, 32;
	and.pred  	%p13126, %p13889, %p13125;
	@%p13126 bra 	$L__BB3_6293;
$L__BB3_6310:
	cvt.s64.s32 	%rd11512, %r22304;
	add.s64 	%rd11513, %rd45, %rd11512;
	ld.local.u8 	%rs4670, [%rd11513];
	bra.uni 	$L__BB3_6213;
$L__BB3_6311:
	mov.pred 	%p13890, -1;
	min.s32 	%r19957, %r22315, %r22316;
	setp.lt.s32 	%p13128, %r19957, 2;
	@%p13128 bra 	$L__BB3_6314;
	cvt.u64.u32 	%rd11514, %r2711;
	add.s64 	%rd11515, %rd38, %rd11514;
	cvt.u64.u32 	%rd11516, %r2713;
	add.s64 	%rd11517, %rd39, %rd11516;
	cvt.u64.u32 	%rd11518, %r22315;
	add.s64 	%rd11519, %rd39, %rd11518;
	ld.local.s8 	%r19958, [%rd11519];
	ld.local.u8 	%r19959, [%rd11515];
	prmt.b32 	%r19961, %r11822, %r19959, 0x3340U;
	ld.local.u8 	%r19962, [%rd11517];
	prmt.b32 	%r19963, %r19962, 0, 0x3340U;
	prmt.b32 	%r19964, %r19961, %r19963, 0x5410U;
	mov.b32 	%r19965, 359705;
	dp4a.s32.u32 	%r19966, %r19964, %r19965, %r19958;
	mul.wide.s32 	%rd11520, %r19966, 8;
	add.s64 	%rd11521, %rd1, %rd11520;
	ld.global.f64 	%fd21835, [%rd11521];
	sub.s32 	%r19967, %r2712, %r2629;
	add.s32 	%r2940, %r22315, -2;
	add.s32 	%r19968, %r2940, %r19967;
	mul.wide.s32 	%rd11522, %r19968, 8;
	add.s64 	%rd11523, %rd35, %rd11522;
	ld.local.f64 	%fd21836, [%rd11523];
	add.f64 	%fd21837, %fd21835, %fd21836;
	abs.f64 	%fd21838, %fd21837;
	max.f64 	%fd21840, %fd3526, %fd21838;
	setp.gt.f64 	%p13130, %fd21840, 0d41CDCD64FF800000;
	sub.f64 	%fd21841, %fd3525, %fd21837;
	abs.f64 	%fd21842, %fd21841;
	setp.geu.f64 	%p13131, %fd21842, 0d3EE4F8B588E368F1;
	or.pred  	%p13132, %p13130, %p13131;
	@%p13132 bra 	$L__BB3_6314;
	add.s32 	%r19969, %r22316, -2;
	mul.wide.u32 	%rd11524, %r19969, 4;
	add.s64 	%rd11525, %rd36, %rd11524;
	st.local.u32 	[%rd11525], %r2713;
	mul.wide.u32 	%rd11526, %r2940, 4;
	add.s64 	%rd11527, %rd37, %rd11526;
	st.local.u32 	[%rd11527], %r2711;
	mov.pred 	%p13890, 0;
	mov.u32 	%r22315, %r2713;
	mov.u32 	%r22316, %r2711;
$L__BB3_6314:
	not.pred 	%p13134, %p13890;
	@%p13134 bra 	$L__BB3_6333;
	mov.b32 	%r22312, 3;
$L__BB3_6316:
	mov.u32 	%r2945, %r22312;
	add.s32 	%r2946, %r22316, -1;
	sub.s32 	%r19971, %r22315, %r2945;
	add.s32 	%r19972, %r19971, 1;
	setp.gt.u32 	%p13136, %r19971, 2147483646;
	abs.s32 	%r19973, %r19971;
	selp.b32 	%r2947, %r19973, 0, %p13136;
	sub.s32 	%r22314, %r2946, %r2947;
	selp.b32 	%r22313, 1, %r19972, %p13136;
	setp.lt.s32 	%p13137, %r22314, 1;
	setp.ge.s32 	%p13138, %r22313, %r22315;
	mov.pred 	%p13891, -1;
	or.pred  	%p13139, %p13137, %p13138;
	@%p13139 bra 	$L__BB3_6332;
	cvt.s64.s32 	%rd11528, %r22315;
	add.s64 	%rd904, %rd39, %rd11528;
	add.s32 	%r19975, %r22315, -1;
	cvt.s64.s32 	%rd11529, %r22316;
	add.s64 	%rd905, %rd38, %rd11529;
	mad.lo.s32 	%r19976, %r2946, %r2629, %r19975;
	mul.wide.s32 	%rd11530, %r19976, 8;
	add.s64 	%rd906, %rd34, %rd11530;
	add.s64 	%rd11531, %rd35, %rd11530;
	ld.local.f64 	%fd3789, [%rd11531];
	abs.f64 	%fd3790, %fd3789;
	add.s32 	%r19977, %r19975, %r2947;
	sub.s32 	%r19978, %r19977, %r22313;
	mul.wide.s32 	%rd11532, %r19978, 8;
	add.s64 	%rd907, %rd1, %rd11532;
	add.f64 	%fd21844, %fd3789, 0dC016CCCCCCCCCCCD;
	add.f64 	%fd3791, %fd3297, %fd21844;
	mul.wide.u32 	%rd11533, %r19978, 8;
	add.s64 	%rd908, %rd1, %rd11533;
$L__BB3_6318:
	not.b32 	%r19979, %r22314;
	add.s32 	%r2952, %r22316, %r19979;
	not.b32 	%r19980, %r22313;
	add.s32 	%r2953, %r22315, %r19980;
	setp.eq.s32 	%p13140, %r2952, 0;
	setp.gt.s32 	%p13141, %r2953, 0;
	and.pred  	%p13142, %p13140, %p13141;
	@%p13142 bra 	$L__BB3_6323;
	setp.eq.s32 	%p13143, %r2953, 0;
	setp.gt.s32 	%p13144, %r2952, 0;
	and.pred  	%p13145, %p13144, %p13143;
	@%p13145 bra 	$L__BB3_6323;
	setp.eq.s32 	%p13146, %r2952, 1;
	setp.eq.s32 	%p13147, %r2953, 1;
	and.pred  	%p13148, %p13146, %p13147;
	@%p13148 bra 	$L__BB3_6322;
	ld.global.f64 	%fd21845, [%rd907+24952];
	cvt.u64.u32 	%rd11534, %r22314;
	add.s64 	%rd11535, %rd38, %rd11534;
	cvt.s64.s32 	%rd11536, %r22313;
	add.s64 	%rd11537, %rd39, %rd11536;
	ld.local.s8 	%r19981, [%rd11537+1];
	ld.local.u8 	%r19982, [%rd11535+1];
	ld.local.u8 	%r19983, [%rd11535];
	prmt.b32 	%r19984, %r19983, %r19982, 0x3340U;
	ld.local.u8 	%r19985, [%rd11537];
	prmt.b32 	%r19986, %r19985, 0, 0x3340U;
	prmt.b32 	%r19987, %r19984, %r19986, 0x5410U;
	mov.b32 	%r19988, 334205;
	dp4a.s32.u32 	%r19989, %r19987, %r19988, %r19981;
	mul.wide.s32 	%rd11538, %r19989, 8;
	add.s64 	%rd11539, %rd1, %rd11538;
	ld.global.f64 	%fd21846, [%rd11539+30440];
	add.f64 	%fd21847, %fd21845, %fd21846;
	ld.local.s8 	%r19990, [%rd905+-1];
	ld.local.u8 	%r19991, [%rd904];
	ld.local.u8 	%r19992, [%rd904+-1];
	prmt.b32 	%r19993, %r19992, %r19991, 0x3340U;
	ld.local.u8 	%r19994, [%rd905];
	prmt.b32 	%r19995, %r19994, 0, 0x3340U;
	prmt.b32 	%r19996, %r19993, %r19995, 0x5410U;
	mov.b32 	%r19997, 359705;
	dp4a.s32.u32 	%r19998, %r19996, %r19997, %r19990;
	mul.wide.s32 	%rd11540, %r19998, 8;
	add.s64 	%rd11541, %rd1, %rd11540;
	ld.global.f64 	%fd21848, [%rd11541+30440];
	add.f64 	%fd21849, %fd21847, %fd21848;
	add.s32 	%r19999, %r22314, -1;
	mad.lo.s32 	%r20000, %r19999, %r2629, %r22313;
	add.s32 	%r20001, %r20000, -1;
	mul.wide.s32 	%rd11542, %r20001, 8;
	add.s64 	%rd11543, %rd34, %rd11542;
	ld.local.f64 	%fd21850, [%rd11543];
	add.f64 	%fd21851, %fd21849, %fd21850;
	ld.global.f64 	%fd21852, [%rd907+24232];
	ld.global.f64 	%fd21853, [%rd11539+25440];
	add.f64 	%fd21854, %fd21852, %fd21853;
	ld.global.f64 	%fd21855, [%rd11541+25440];
	add.f64 	%fd21856, %fd21854, %fd21855;
	sub.s32 	%r20002, %r2952, %r2953;
	abs.s32 	%r20003, %r20002;
	cvt.rn.f64.s32 	%fd21857, %r20003;
	fma.rn.f64 	%fd21858, %fd21857, 0dBFEEF3E864B31D04, %fd21856;
	add.s64 	%rd11544, %rd35, %rd11542;
	ld.local.f64 	%fd21859, [%rd11544];
	add.f64 	%fd21860, %fd21859, %fd21858;
	abs.f64 	%fd21861, %fd21851;
	setp.gt.f64 	%p13149, %fd21861, 0d41CDCD64FF800000;
	selp.f64 	%fd24442, 0dBFF0000000000000, %fd21860, %p13149;
	selp.f64 	%fd24441, 0d7FF0000000000000, %fd21851, %p13149;
	bra.uni 	$L__BB3_6328;
$L__BB3_6322:
	cvt.u64.u32 	%rd11545, %r22314;
	add.s64 	%rd11546, %rd38, %rd11545;
	cvt.s64.s32 	%rd11547, %r22313;
	add.s64 	%rd11548, %rd39, %rd11547;
	ld.local.s8 	%r20004, [%rd11548+1];
	ld.local.u8 	%r20005, [%rd11546+1];
	ld.local.u8 	%r20006, [%rd11546];
	prmt.b32 	%r20007, %r20006, %r20005, 0x3340U;
	ld.local.u8 	%r20008, [%rd11548];
	prmt.b32 	%r20009, %r20008, 0, 0x3340U;
	prmt.b32 	%r20010, %r20007, %r20009, 0x5410U;
	mov.b32 	%r20011, 334205;
	dp4a.s32.u32 	%r20012, %r20010, %r20011, %r20004;
	mul.wide.s32 	%rd11549, %r20012, 8;
	add.s64 	%rd11550, %rd1, %rd11549;
	ld.global.f64 	%fd21862, [%rd11550+10000];
	ld.local.s8 	%r20013, [%rd905+-1];
	ld.local.u8 	%r20014, [%rd904];
	ld.local.u8 	%r20015, [%rd904+-1];
	prmt.b32 	%r20016, %r20015, %r20014, 0x3340U;
	ld.local.u8 	%r20017, [%rd905];
	prmt.b32 	%r20018, %r20017, 0, 0x3340U;
	prmt.b32 	%r20019, %r20016, %r20018, 0x5410U;
	mov.b32 	%r20020, 359705;
	dp4a.s32.u32 	%r20021, %r20019, %r20020, %r20013;
	mul.wide.s32 	%rd11551, %r20021, 8;
	add.s64 	%rd11552, %rd1, %rd11551;
	ld.global.f64 	%fd21863, [%rd11552+10000];
	add.f64 	%fd21864, %fd21862, %fd21863;
	add.s32 	%r20022, %r22314, -1;
	mad.lo.s32 	%r20023, %r20022, %r2629, %r22313;
	add.s32 	%r20024, %r20023, -1;
	mul.wide.s32 	%rd11553, %r20024, 8;
	add.s64 	%rd11554, %rd35, %rd11553;
	ld.local.f64 	%fd21865, [%rd11554];
	add.f64 	%fd21866, %fd21864, %fd21865;
	ld.global.f64 	%fd21867, [%rd11550+15000];
	ld.global.f64 	%fd21868, [%rd11552+15000];
	add.f64 	%fd21869, %fd21867, %fd21868;
	add.s64 	%rd11555, %rd34, %rd11553;
	ld.local.f64 	%fd21870, [%rd11555];
	add.f64 	%fd21871, %fd21869, %fd21870;
	abs.f64 	%fd21872, %fd21871;
	setp.gt.f64 	%p13150, %fd21872, 0d41CDCD64FF800000;
	selp.f64 	%fd21873, 0dBFF0000000000000, %fd21866, %p13150;
	selp.f64 	%fd21874, 0d7FF0000000000000, %fd21871, %p13150;
	add.f64 	%fd21875, %fd21874, 0d4069000000000000;
	add.f64 	%fd21876, %fd21873, 0dC016CCCCCCCCCCCD;
	add.f64 	%fd21877, %fd3297, %fd21876;
	div.rn.f64 	%fd21878, %fd21875, %fd21877;
	ld.local.f64 	%fd21879, [%rd906];
	add.f64 	%fd21880, %fd21879, 0d4069000000000000;
	div.rn.f64 	%fd21881, %fd21880, %fd3791;
	setp.ltu.f64 	%p13151, %fd21878, %fd21881;
	selp.f64 	%fd24441, 0d7FF0000000000000, %fd21874, %p13151;
	selp.f64 	%fd24442, 0dBFF0000000000000, %fd21873, %p13151;
	bra.uni 	$L__BB3_6328;
$L__BB3_6323:
	setp.eq.s32 	%p13152, %r2953, 1;
	setp.eq.s32 	%p13153, %r2952, 1;
	or.pred  	%p13154, %p13153, %p13152;
	@%p13154 bra 	$L__BB3_6325;
	ld.global.f64 	%fd21882, [%rd907+25192];
	cvt.u64.u32 	%rd11556, %r22314;
	add.s64 	%rd11557, %rd38, %rd11556;
	ld.local.s8 	%r20025, [%rd11557];
	mul.wide.s32 	%rd11558, %r20025, 5;
	cvt.s64.s32 	%rd11559, %r22313;
	add.s64 	%rd11560, %rd39, %rd11559;
	ld.local.s8 	%rd11561, [%rd11560];
	add.s64 	%rd11562, %rd11558, %rd11561;
	shl.b64 	%rd11563, %rd11562, 3;
	add.s64 	%rd11564, %rd1, %rd11563;
	ld.global.f64 	%fd21883, [%rd11564+45640];
	add.f64 	%fd21884, %fd21882, %fd21883;
	ld.local.s8 	%r20026, [%rd905];
	mul.wide.s32 	%rd11565, %r20026, 5;
	ld.local.s8 	%rd11566, [%rd904];
	add.s64 	%rd11567, %rd11565, %rd11566;
	shl.b64 	%rd11568, %rd11567, 3;
	add.s64 	%rd11569, %rd1, %rd11568;
	ld.global.f64 	%fd21885, [%rd11569+45640];
	add.f64 	%fd21886, %fd21884, %fd21885;
	add.s32 	%r20027, %r22314, -1;
	mad.lo.s32 	%r20028, %r20027, %r2629, %r22313;
	add.s32 	%r20029, %r20028, -1;
	mul.wide.s32 	%rd11570, %r20029, 8;
	add.s64 	%rd11571, %rd34, %rd11570;
	ld.local.f64 	%fd21887, [%rd11571];
	add.f64 	%fd21888, %fd21886, %fd21887;
	ld.global.f64 	%fd21889, [%rd907+24472];
	ld.global.f64 	%fd21890, [%rd11564+45440];
	add.f64 	%fd21891, %fd21889, %fd21890;
	ld.global.f64 	%fd21892, [%rd11569+45440];
	add.f64 	%fd21893, %fd21891, %fd21892;
	add.s64 	%rd11572, %rd35, %rd11570;
	ld.local.f64 	%fd21894, [%rd11572];
	add.f64 	%fd21895, %fd21893, %fd21894;
	abs.f64 	%fd21896, %fd21888;
	setp.gt.f64 	%p13155, %fd21896, 0d41CDCD64FF800000;
	selp.f64 	%fd24442, 0dBFF0000000000000, %fd21895, %p13155;
	selp.f64 	%fd24441, 0d7FF0000000000000, %fd21888, %p13155;
	bra.uni 	$L__BB3_6328;
$L__BB3_6325:
	setp.eq.s32 	%p13156, %r2952, 1;
	setp.eq.s32 	%p13157, %r2953, 1;
	setp.eq.s32 	%p13158, %r2952, 0;
	and.pred  	%p13159, %p13158, %p13157;
	setp.eq.s32 	%p13160, %r2953, 0;
	and.pred  	%p13161, %p13156, %p13160;
	or.pred  	%p13162, %p13159, %p13161;
	mov.f64 	%fd24440, 0d0000000000000000;
	mov.f64 	%fd24439, 0dC0A9300000000000;
	not.pred 	%p13163, %p13162;
	@%p13163 bra 	$L__BB3_6327;
	ld.global.f64 	%fd21899, [%rd908+25192];
	cvt.u64.u32 	%rd11573, %r22314;
	add.s64 	%rd11574, %rd38, %rd11573;
	cvt.s64.s32 	%rd11575, %r22313;
	add.s64 	%rd11576, %rd39, %rd11575;
	ld.local.s8 	%r20030, [%rd904];
	ld.local.u8 	%r20031, [%rd11574];
	ld.local.u8 	%r20032, [%rd905];
	prmt.b32 	%r20033, %r20031, %r20032, 0x3340U;
	ld.local.u8 	%r20034, [%rd11576];
	prmt.b32 	%r20035, %r20034, 0, 0x3340U;
	prmt.b32 	%r20036, %r20033, %r20035, 0x5410U;
	mov.b32 	%r20037, 334205;
	dp4a.s32.u32 	%r20038, %r20036, %r20037, %r20030;
	mul.wide.s32 	%rd11577, %r20038, 8;
	add.s64 	%rd11578, %rd1, %rd11577;
	ld.global.f64 	%fd21900, [%rd11578+5000];
	add.f64 	%fd24440, %fd21899, %fd21900;
	ld.global.f64 	%fd21901, [%rd908+24472];
	ld.global.f64 	%fd21902, [%rd11578];
	add.f64 	%fd24439, %fd21901, %fd21902;
$L__BB3_6327:
	add.s32 	%r20039, %r22314, -1;
	mad.lo.s32 	%r20040, %r20039, %r2629, %r22313;
	add.s32 	%r20041, %r20040, -1;
	mul.wide.s32 	%rd11579, %r20041, 8;
	add.s64 	%rd11580, %rd34, %rd11579;
	ld.local.f64 	%fd21903, [%rd11580];
	add.f64 	%fd21904, %fd24440, %fd21903;
	add.s64 	%rd11581, %rd35, %rd11579;
	ld.local.f64 	%fd21905, [%rd11581];
	add.f64 	%fd21906, %fd24439, %fd21905;
	abs.f64 	%fd21907, %fd21904;
	setp.gt.f64 	%p13164, %fd21907, 0d41CDCD64FF800000;
	selp.f64 	%fd24442, 0dBFF0000000000000, %fd21906, %p13164;
	selp.f64 	%fd24441, 0d7FF0000000000000, %fd21904, %p13164;
$L__BB3_6328:
	abs.f64 	%fd21908, %fd24442;
	max.f64 	%fd21910, %fd3790, %fd21908;
	setp.gt.f64 	%p13165, %fd21910, 0d41CDCD64FF800000;
	sub.f64 	%fd21911, %fd3789, %fd24442;
	abs.f64 	%fd21912, %fd21911;
	setp.geu.f64 	%p13166, %fd21912, 0d3EE4F8B588E368F1;
	or.pred  	%p13167, %p13165, %p13166;
	@%p13167 bra 	$L__BB3_6331;
	ld.local.f64 	%fd21914, [%rd906];
	abs.f64 	%fd21915, %fd21914;
	abs.f64 	%fd21916, %fd24441;
	max.f64 	%fd21918, %fd21915, %fd21916;
	setp.gt.f64 	%p13168, %fd21918, 0d41CDCD64FF800000;
	sub.f64 	%fd21919, %fd21914, %fd24441;
	abs.f64 	%fd21920, %fd21919;
	setp.geu.f64 	%p13169, %fd21920, 0d3EE4F8B588E368F1;
	or.pred  	%p13170, %p13168, %p13169;
	@%p13170 bra 	$L__BB3_6331;
	add.s32 	%r20042, %r22314, -1;
	mul.wide.u32 	%rd11582, %r20042, 4;
	add.s64 	%rd11583, %rd36, %rd11582;
	st.local.u32 	[%rd11583], %r22313;
	mul.wide.s32 	%rd11584, %r22313, 4;
	add.s64 	%rd11585, %rd37, %rd11584;
	st.local.u32 	[%rd11585+-4], %r22314;
	mov.pred 	%p13891, 0;
	mov.u32 	%r22315, %r22313;
	mov.u32 	%r22316, %r22314;
	bra.uni 	$L__BB3_6332;
$L__BB3_6331:
	add.s32 	%r2954, %r22314, -1;
	add.s32 	%r22313, %r22313, 1;
	setp.gt.s32 	%p13173, %r22314, 1;
	setp.lt.s32 	%p13174, %r22313, %r22315;
	and.pred  	%p13175, %p13173, %p13174;
	mov.u32 	%r22314, %r2954;
	@%p13175 bra 	$L__BB3_6318;
$L__BB3_6332:
	add.s32 	%r22312, %r2945, 1;
	setp.lt.u32 	%p13176, %r2945, 32;
	and.pred  	%p13177, %p13891, %p13176;
	@%p13177 bra 	$L__BB3_6316;
$L__BB3_6333:
	cvt.s64.s32 	%rd11586, %r22315;
	add.s64 	%rd11587, %rd39, %rd11586;
	ld.local.u8 	%rs4655, [%rd11587];
	bra.uni 	$L__BB3_5852;
$L__BB3_6334:
	mov.pred 	%p13892, -1;
	min.s32 	%r20043, %r22326, %r22327;
	setp.lt.s32 	%p13179, %r20043, 2;
	@%p13179 bra 	$L__BB3_6337;
	cvt.u64.u32 	%rd11588, %r2557;
	add.s64 	%rd11589, %rd32, %rd11588;
	cvt.u64.u32 	%rd11590, %r2559;
	add.s64 	%rd11591, %rd33, %rd11590;
	cvt.u64.u32 	%rd11592, %r22326;
	add.s64 	%rd11593, %rd33, %rd11592;
	ld.local.s8 	%r20044, [%rd11593];
	ld.local.u8 	%r20045, [%rd11589];
	prmt.b32 	%r20047, %r11402, %r20045, 0x3340U;
	ld.local.u8 	%r20048, [%rd11591];
	prmt.b32 	%r20049, %r20048, 0, 0x3340U;
	prmt.b32 	%r20050, %r20047, %r20049, 0x5410U;
	mov.b32 	%r20051, 359705;
	dp4a.s32.u32 	%r20052, %r20050, %r20051, %r20044;
	mul.wide.s32 	%rd11594, %r20052, 8;
	add.s64 	%rd11595, %rd1, %rd11594;
	ld.global.f64 	%fd21922, [%rd11595];
	sub.s32 	%r20053, %r2558, %r2475;
	add.s32 	%r2961, %r22326, -2;
	add.s32 	%r20054, %r2961, %r20053;
	mul.wide.s32 	%rd11596, %r20054, 8;
	add.s64 	%rd11597, %rd29, %rd11596;
	ld.local.f64 	%fd21923, [%rd11597];
	add.f64 	%fd21924, %fd21922, %fd21923;
	abs.f64 	%fd21925, %fd21924;
	max.f64 	%fd21927, %fd3287, %fd21925;
	setp.gt.f64 	%p13181, %fd21927, 0d41CDCD64FF800000;
	sub.f64 	%fd21928, %fd3286, %fd21924;
	abs.f64 	%fd21929, %fd21928;
	setp.geu.f64 	%p13182, %fd21929, 0d3EE4F8B588E368F1;
	or.pred  	%p13183, %p13181, %p13182;
	@%p13183 bra 	$L__BB3_6337;
	add.s32 	%r20055, %r22327, -2;
	mul.wide.u32 	%rd11598, %r20055, 4;
	add.s64 	%rd11599, %rd30, %rd11598;
	st.local.u32 	[%rd11599], %r2559;
	mul.wide.u32 	%rd11600, %r2961, 4;
	add.s64 	%rd11601, %rd31, %rd11600;
	st.local.u32 	[%rd11601], %r2557;
	mov.pred 	%p13892, 0;
	mov.u32 	%r22326, %r2559;
	mov.u32 	%r22327, %r2557;
$L__BB3_6337:
	not.pred 	%p13185, %p13892;
	@%p13185 bra 	$L__BB3_6356;
	mov.b32 	%r22323, 3;
$L__BB3_6339:
	mov.u32 	%r2966, %r22323;
	add.s32 	%r2967, %r22327, -1;
	sub.s32 	%r20057, %r22326, %r2966;
	add.s32 	%r20058, %r20057, 1;
	setp.gt.u32 	%p13187, %r20057, 2147483646;
	abs.s32 	%r20059, %r20057;
	selp.b32 	%r2968, %r20059, 0, %p13187;
	sub.s32 	%r22325, %r2967, %r2968;
	selp.b32 	%r22324, 1, %r20058, %p13187;
	setp.lt.s32 	%p13188, %r22325, 1;
	setp.ge.s32 	%p13189, %r22324, %r22326;
	mov.pred 	%p13893, -1;
	or.pred  	%p13190, %p13188, %p13189;
	@%p13190 bra 	$L__BB3_6355;
	cvt.s64.s32 	%rd11602, %r22326;
	add.s64 	%rd909, %rd33, %rd11602;
	add.s32 	%r20061, %r22326, -1;
	cvt.s64.s32 	%rd11603, %r22327;
	add.s64 	%rd910, %rd32, %rd11603;
	mad.lo.s32 	%r20062, %r2967, %r2475, %r20061;
	mul.wide.s32 	%rd11604, %r20062, 8;
	add.s64 	%rd911, %rd28, %rd11604;
	add.s64 	%rd11605, %rd29, %rd11604;
	ld.local.f64 	%fd3806, [%rd11605];
	abs.f64 	%fd3807, %fd3806;
	add.s32 	%r20063, %r20061, %r2968;
	sub.s32 	%r20064, %r20063, %r22324;
	mul.wide.s32 	%rd11606, %r20064, 8;
	add.s64 	%rd912, %rd1, %rd11606;
	add.f64 	%fd21931, %fd3806, 0dC016CCCCCCCCCCCD;
	add.f64 	%fd3808, %fd3058, %fd21931;
	mul.wide.u32 	%rd11607, %r20064, 8;
	add.s64 	%rd913, %rd1, %rd11607;
$L__BB3_6341:
	not.b32 	%r20065, %r22325;
	add.s32 	%r2973, %r22327, %r20065;
	not.b32 	%r20066, %r22324;
	add.s32 	%r2974, %r22326, %r20066;
	setp.eq.s32 	%p13191, %r2973, 0;
	setp.gt.s32 	%p13192, %r2974, 0;
	and.pred  	%p13193, %p13191, %p13192;
	@%p13193 bra 	$L__BB3_6346;
	setp.eq.s32 	%p13194, %r2974, 0;
	setp.gt.s32 	%p13195, %r2973, 0;
	and.pred  	%p13196, %p13195, %p13194;
	@%p13196 bra 	$L__BB3_6346;
	setp.eq.s32 	%p13197, %r2973, 1;
	setp.eq.s32 	%p13198, %r2974, 1;
	and.pred  	%p13199, %p13197, %p13198;
	@%p13199 bra 	$L__BB3_6345;
	ld.global.f64 	%fd21932, [%rd912+24952];
	cvt.u64.u32 	%rd11608, %r22325;
	add.s64 	%rd11609, %rd32, %rd11608;
	cvt.s64.s32 	%rd11610, %r22324;
	add.s64 	%rd11611, %rd33, %rd11610;
	ld.local.s8 	%r20067, [%rd11611+1];
	ld.local.u8 	%r20068, [%rd11609+1];
	ld.local.u8 	%r20069, [%rd11609];
	prmt.b32 	%r20070, %r20069, %r20068, 0x3340U;
	ld.local.u8 	%r20071, [%rd11611];
	prmt.b32 	%r20072, %r20071, 0, 0x3340U;
	prmt.b32 	%r20073, %r20070, %r20072, 0x5410U;
	mov.b32 	%r20074, 334205;
	dp4a.s32.u32 	%r20075, %r20073, %r20074, %r20067;
	mul.wide.s32 	%rd11612, %r20075, 8;
	add.s64 	%rd11613, %rd1, %rd11612;
	ld.global.f64 	%fd21933, [%rd11613+30440];
	add.f64 	%fd21934, %fd21932, %fd21933;
	ld.local.s8 	%r20076, [%rd910+-1];
	ld.local.u8 	%r20077, [%rd909];
	ld.local.u8 	%r20078, [%rd909+-1];
	prmt.b32 	%r20079, %r20078, %r20077, 0x3340U;
	ld.local.u8 	%r20080, [%rd910];
	prmt.b32 	%r20081, %r20080, 0, 0x3340U;
	prmt.b32 	%r20082, %r20079, %r20081, 0x5410U;
	mov.b32 	%r20083, 359705;
	dp4a.s32.u32 	%r20084, %r20082, %r20083, %r20076;
	mul.wide.s32 	%rd11614, %r20084, 8;
	add.s64 	%rd11615, %rd1, %rd11614;
	ld.global.f64 	%fd21935, [%rd11615+30440];
	add.f64 	%fd21936, %fd21934, %fd21935;
	add.s32 	%r20085, %r22325, -1;
	mad.lo.s32 	%r20086, %r20085, %r2475, %r22324;
	add.s32 	%r20087, %r20086, -1;
	mul.wide.s32 	%rd11616, %r20087, 8;
	add.s64 	%rd11617, %rd28, %rd11616;
	ld.local.f64 	%fd21937, [%rd11617];
	add.f64 	%fd21938, %fd21936, %fd21937;
	ld.global.f64 	%fd21939, [%rd912+24232];
	ld.global.f64 	%fd21940, [%rd11613+25440];
	add.f64 	%fd21941, %fd21939, %fd21940;
	ld.global.f64 	%fd21942, [%rd11615+25440];
	add.f64 	%fd21943, %fd21941, %fd21942;
	sub.s32 	%r20088, %r2973, %r2974;
	abs.s32 	%r20089, %r20088;
	cvt.rn.f64.s32 	%fd21944, %r20089;
	fma.rn.f64 	%fd21945, %fd21944, 0dBFEEF3E864B31D04, %fd21943;
	add.s64 	%rd11618, %rd29, %rd11616;
	ld.local.f64 	%fd21946, [%rd11618];
	add.f64 	%fd21947, %fd21946, %fd21945;
	abs.f64 	%fd21948, %fd21938;
	setp.gt.f64 	%p13200, %fd21948, 0d41CDCD64FF800000;
	selp.f64 	%fd24446, 0dBFF0000000000000, %fd21947, %p13200;
	selp.f64 	%fd24445, 0d7FF0000000000000, %fd21938, %p13200;
	bra.uni 	$L__BB3_6351;
$L__BB3_6345:
	cvt.u64.u32 	%rd11619, %r22325;
	add.s64 	%rd11620, %rd32, %rd11619;
	cvt.s64.s32 	%rd11621, %r22324;
	add.s64 	%rd11622, %rd33, %rd11621;
	ld.local.s8 	%r20090, [%rd11622+1];
	ld.local.u8 	%r20091, [%rd11620+1];
	ld.local.u8 	%r20092, [%rd11620];
	prmt.b32 	%r20093, %r20092, %r20091, 0x3340U;
	ld.local.u8 	%r20094, [%rd11622];
	prmt.b32 	%r20095, %r20094, 0, 0x3340U;
	prmt.b32 	%r20096, %r20093, %r20095, 0x5410U;
	mov.b32 	%r20097, 334205;
	dp4a.s32.u32 	%r20098, %r20096, %r20097, %r20090;
	mul.wide.s32 	%rd11623, %r20098, 8;
	add.s64 	%rd11624, %rd1, %rd11623;
	ld.global.f64 	%fd21949, [%rd11624+10000];
	ld.local.s8 	%r20099, [%rd910+-1];
	ld.local.u8 	%r20100, [%rd909];
	ld.local.u8 	%r20101, [%rd909+-1];
	prmt.b32 	%r20102, %r20101, %r20100, 0x3340U;
	ld.local.u8 	%r20103, [%rd910];
	prmt.b32 	%r20104, %r20103, 0, 0x3340U;
	prmt.b32 	%r20105, %r20102, %r20104, 0x5410U;
	mov.b32 	%r20106, 359705;
	dp4a.s32.u32 	%r20107, %r20105, %r20106, %r20099;
	mul.wide.s32 	%rd11625, %r20107, 8;
	add.s64 	%rd11626, %rd1, %rd11625;
	ld.global.f64 	%fd21950, [%rd11626+10000];
	add.f64 	%fd21951, %fd21949, %fd21950;
	add.s32 	%r20108, %r22325, -1;
	mad.lo.s32 	%r20109, %r20108, %r2475, %r22324;
	add.s32 	%r20110, %r20109, -1;
	mul.wide.s32 	%rd11627, %r20110, 8;
	add.s64 	%rd11628, %rd29, %rd11627;
	ld.local.f64 	%fd21952, [%rd11628];
	add.f64 	%fd21953, %fd21951, %fd21952;
	ld.global.f64 	%fd21954, [%rd11624+15000];
	ld.global.f64 	%fd21955, [%rd11626+15000];
	add.f64 	%fd21956, %fd21954, %fd21955;
	add.s64 	%rd11629, %rd28, %rd11627;
	ld.local.f64 	%fd21957, [%rd11629];
	add.f64 	%fd21958, %fd21956, %fd21957;
	abs.f64 	%fd21959, %fd21958;
	setp.gt.f64 	%p13201, %fd21959, 0d41CDCD64FF800000;
	selp.f64 	%fd21960, 0dBFF0000000000000, %fd21953, %p13201;
	selp.f64 	%fd21961, 0d7FF0000000000000, %fd21958, %p13201;
	add.f64 	%fd21962, %fd21961, 0d4069000000000000;
	add.f64 	%fd21963, %fd21960, 0dC016CCCCCCCCCCCD;
	add.f64 	%fd21964, %fd3058, %fd21963;
	div.rn.f64 	%fd21965, %fd21962, %fd21964;
	ld.local.f64 	%fd21966, [%rd911];
	add.f64 	%fd21967, %fd21966, 0d4069000000000000;
	div.rn.f64 	%fd21968, %fd21967, %fd3808;
	setp.ltu.f64 	%p13202, %fd21965, %fd21968;
	selp.f64 	%fd24445, 0d7FF0000000000000, %fd21961, %p13202;
	selp.f64 	%fd24446, 0dBFF0000000000000, %fd21960, %p13202;
	bra.uni 	$L__BB3_6351;
$L__BB3_6346:
	setp.eq.s32 	%p13203, %r2974, 1;
	setp.eq.s32 	%p13204, %r2973, 1;
	or.pred  	%p13205, %p13204, %p13203;
	@%p13205 bra 	$L__BB3_6348;
	ld.global.f64 	%fd21969, [%rd912+25192];
	cvt.u64.u32 	%rd11630, %r22325;
	add.s64 	%rd11631, %rd32, %rd11630;
	ld.local.s8 	%r20111, [%rd11631];
	mul.wide.s32 	%rd11632, %r20111, 5;
	cvt.s64.s32 	%rd11633, %r22324;
	add.s64 	%rd11634, %rd33, %rd11633;
	ld.local.s8 	%rd11635, [%rd11634];
	add.s64 	%rd11636, %rd11632, %rd11635;
	shl.b64 	%rd11637, %rd11636, 3;
	add.s64 	%rd11638, %rd1, %rd11637;
	ld.global.f64 	%fd21970, [%rd11638+45640];
	add.f64 	%fd21971, %fd21969, %fd21970;
	ld.local.s8 	%r20112, [%rd910];
	mul.wide.s32 	%rd11639, %r20112, 5;
	ld.local.s8 	%rd11640, [%rd909];
	add.s64 	%rd11641, %rd11639, %rd11640;
	shl.b64 	%rd11642, %rd11641, 3;
	add.s64 	%rd11643, %rd1, %rd11642;
	ld.global.f64 	%fd21972, [%rd11643+45640];
	add.f64 	%fd21973, %fd21971, %fd21972;
	add.s32 	%r20113, %r22325, -1;
	mad.lo.s32 	%r20114, %r20113, %r2475, %r22324;
	add.s32 	%r20115, %r20114, -1;
	mul.wide.s32 	%rd11644, %r20115, 8;
	add.s64 	%rd11645, %rd28, %rd11644;
	ld.local.f64 	%fd21974, [%rd11645];
	add.f64 	%fd21975, %fd21973, %fd21974;
	ld.global.f64 	%fd21976, [%rd912+24472];
	ld.global.f64 	%fd21977, [%rd11638+45440];
	add.f64 	%fd21978, %fd21976, %fd21977;
	ld.global.f64 	%fd21979, [%rd11643+45440];
	add.f64 	%fd21980, %fd21978, %fd21979;
	add.s64 	%rd11646, %rd29, %rd11644;
	ld.local.f64 	%fd21981, [%rd11646];
	add.f64 	%fd21982, %fd21980, %fd21981;
	abs.f64 	%fd21983, %fd21975;
	setp.gt.f64 	%p13206, %fd21983, 0d41CDCD64FF800000;
	selp.f64 	%fd24446, 0dBFF0000000000000, %fd21982, %p13206;
	selp.f64 	%fd24445, 0d7FF0000000000000, %fd21975, %p13206;
	bra.uni 	$L__BB3_6351;
$L__BB3_6348:
	setp.eq.s32 	%p13207, %r2973, 1;
	setp.eq.s32 	%p13208, %r2974, 1;
	setp.eq.s32 	%p13209, %r2973, 0;
	and.pred  	%p13210, %p13209, %p13208;
	setp.eq.s32 	%p13211, %r2974, 0;
	and.pred  	%p13212, %p13207, %p13211;
	or.pred  	%p13213, %p13210, %p13212;
	mov.f64 	%fd24444, 0d0000000000000000;
	mov.f64 	%fd24443, 0dC0A9300000000000;
	not.pred 	%p13214, %p13213;
	@%p13214 bra 	$L__BB3_6350;
	ld.global.f64 	%fd21986, [%rd913+25192];
	cvt.u64.u32 	%rd11647, %r22325;
	add.s64 	%rd11648, %rd32, %rd11647;
	cvt.s64.s32 	%rd11649, %r22324;
	add.s64 	%rd11650, %rd33, %rd11649;
	ld.local.s8 	%r20116, [%rd909];
	ld.local.u8 	%r20117, [%rd11648];
	ld.local.u8 	%r20118, [%rd910];
	prmt.b32 	%r20119, %r20117, %r20118, 0x3340U;
	ld.local.u8 	%r20120, [%rd11650];
	prmt.b32 	%r20121, %r20120, 0, 0x3340U;
	prmt.b32 	%r20122, %r20119, %r20121, 0x5410U;
	mov.b32 	%r20123, 334205;
	dp4a.s32.u32 	%r20124, %r20122, %r20123, %r20116;
	mul.wide.s32 	%rd11651, %r20124, 8;
	add.s64 	%rd11652, %rd1, %rd11651;
	ld.global.f64 	%fd21987, [%rd11652+5000];
	add.f64 	%fd24444, %fd21986, %fd21987;
	ld.global.f64 	%fd21988, [%rd913+24472];
	ld.global.f64 	%fd21989, [%rd11652];
	add.f64 	%fd24443, %fd21988, %fd21989;
$L__BB3_6350:
	add.s32 	%r20125, %r22325, -1;
	mad.lo.s32 	%r20126, %r20125, %r2475, %r22324;
	add.s32 	%r20127, %r20126, -1;
	mul.wide.s32 	%rd11653, %r20127, 8;
	add.s64 	%rd11654, %rd28, %rd11653;
	ld.local.f64 	%fd21990, [%rd11654];
	add.f64 	%fd21991, %fd24444, %fd21990;
	add.s64 	%rd11655, %rd29, %rd11653;
	ld.local.f64 	%fd21992, [%rd11655];
	add.f64 	%fd21993, %fd24443, %fd21992;
	abs.f64 	%fd21994, %fd21991;
	setp.gt.f64 	%p13215, %fd21994, 0d41CDCD64FF800000;
	selp.f64 	%fd24446, 0dBFF0000000000000, %fd21993, %p13215;
	selp.f64 	%fd24445, 0d7FF0000000000000, %fd21991, %p13215;
$L__BB3_6351:
	abs.f64 	%fd21995, %fd24446;
	max.f64 	%fd21997, %fd3807, %fd21995;
	setp.gt.f64 	%p13216, %fd21997, 0d41CDCD64FF800000;
	sub.f64 	%fd21998, %fd3806, %fd24446;
	abs.f64 	%fd21999, %fd21998;
	setp.geu.f64 	%p13217, %fd21999, 0d3EE4F8B588E368F1;
	or.pred  	%p13218, %p13216, %p13217;
	@%p13218 bra 	$L__BB3_6354;
	ld.local.f64 	%fd22001, [%rd911];
	abs.f64 	%fd22002, %fd22001;
	abs.f64 	%fd22003, %fd24445;
	max.f64 	%fd22005, %fd22002, %fd22003;
	setp.gt.f64 	%p13219, %fd22005, 0d41CDCD64FF800000;
	sub.f64 	%fd22006, %fd22001, %fd24445;
	abs.f64 	%fd22007, %fd22006;
	setp.geu.f64 	%p13220, %fd22007, 0d3EE4F8B588E368F1;
	or.pred  	%p13221, %p13219, %p13220;
	@%p13221 bra 	$L__BB3_6354;
	add.s32 	%r20128, %r22325, -1;
	mul.wide.u32 	%rd11656, %r20128, 4;
	add.s64 	%rd11657, %rd30, %rd11656;
	st.local.u32 	[%rd11657], %r22324;
	mul.wide.s32 	%rd11658, %r22324, 4;
	add.s64 	%rd11659, %rd31, %rd11658;
	st.local.u32 	[%rd11659+-4], %r22325;
	mov.pred 	%p13893, 0;
	mov.u32 	%r22326, %r22324;
	mov.u32 	%r22327, %r22325;
	bra.uni 	$L__BB3_6355;
$L__BB3_6354:
	add.s32 	%r2975, %r22325, -1;
	add.s32 	%r22324, %r22324, 1;
	setp.gt.s32 	%p13224, %r22325, 1;
	setp.lt.s32 	%p13225, %r22324, %r22326;
	and.pred  	%p13226, %p13224, %p13225;
	mov.u32 	%r22325, %r2975;
	@%p13226 bra 	$L__BB3_6341;
$L__BB3_6355:
	add.s32 	%r22323, %r2966, 1;
	setp.lt.u32 	%p13227, %r2966, 32;
	and.pred  	%p13228, %p13893, %p13227;
	@%p13228 bra 	$L__BB3_6339;
$L__BB3_6356:
	cvt.s64.s32 	%rd11660, %r22326;
	add.s64 	%rd11661, %rd33, %rd11660;
	ld.local.u8 	%rs4640, [%rd11661];
	bra.uni 	$L__BB3_5491;
$L__BB3_6357:
	mov.pred 	%p13894, -1;
	min.s32 	%r20129, %r22337, %r22338;
	setp.lt.s32 	%p13230, %r20129, 2;
	@%p13230 bra 	$L__BB3_6360;
	cvt.u64.u32 	%rd11662, %r2403;
	add.s64 	%rd11663, %rd26, %rd11662;
	cvt.u64.u32 	%rd11664, %r2405;
	add.s64 	%rd11665, %rd27, %rd11664;
	cvt.u64.u32 	%rd11666, %r22337;
	add.s64 	%rd11667, %rd27, %rd11666;
	ld.local.s8 	%r20130, [%rd11667];
	ld.local.u8 	%r20131, [%rd11663];
	prmt.b32 	%r20133, %r10982, %r20131, 0x3340U;
	ld.local.u8 	%r20134, [%rd11665];
	prmt.b32 	%r20135, %r20134, 0, 0x3340U;
	prmt.b32 	%r20136, %r20133, %r20135, 0x5410U;
	mov.b32 	%r20137, 359705;
	dp4a.s32.u32 	%r20138, %r20136, %r20137, %r20130;
	mul.wide.s32 	%rd11668, %r20138, 8;
	add.s64 	%rd11669, %rd1, %rd11668;
	ld.global.f64 	%fd22009, [%rd11669];
	sub.s32 	%r20139, %r2404, %r2321;
	add.s32 	%r2982, %r22337, -2;
	add.s32 	%r20140, %r2982, %r20139;
	mul.wide.s32 	%rd11670, %r20140, 8;
	add.s64 	%rd11671, %rd23, %rd11670;
	ld.local.f64 	%fd22010, [%rd11671];
	add.f64 	%fd22011, %fd22009, %fd22010;
	abs.f64 	%fd22012, %fd22011;
	max.f64 	%fd22014, %fd3048, %fd22012;
	setp.gt.f64 	%p13232, %fd22014, 0d41CDCD64FF800000;
	sub.f64 	%fd22015, %fd3047, %fd22011;
	abs.f64 	%fd22016, %fd22015;
	setp.geu.f64 	%p13233, %fd22016, 0d3EE4F8B588E368F1;
	or.pred  	%p13234, %p13232, %p13233;
	@%p13234 bra 	$L__BB3_6360;
	add.s32 	%r20141, %r22338, -2;
	mul.wide.u32 	%rd11672, %r20141, 4;
	add.s64 	%rd11673, %rd24, %rd11672;
	st.local.u32 	[%rd11673], %r2405;
	mul.wide.u32 	%rd11674, %r2982, 4;
	add.s64 	%rd11675, %rd25, %rd11674;
	st.local.u32 	[%rd11675], %r2403;
	mov.pred 	%p13894, 0;
	mov.u32 	%r22337, %r2405;
	mov.u32 	%r22338, %r2403;
$L__BB3_6360:
	not.pred 	%p13236, %p13894;
	@%p13236 bra 	$L__BB3_6379;
	mov.b32 	%r22334, 3;
$L__BB3_6362:
	mov.u32 	%r2987, %r22334;
	add.s32 	%r2988, %r22338, -1;
	sub.s32 	%r20143, %r22337, %r2987;
	add.s32 	%r20144, %r20143, 1;
	setp.gt.u32 	%p13238, %r20143, 2147483646;
	abs.s32 	%r20145, %r20143;
	selp.b32 	%r2989, %r20145, 0, %p13238;
	sub.s32 	%r22336, %r2988, %r2989;
	selp.b32 	%r22335, 1, %r20144, %p13238;
	setp.lt.s32 	%p13239, %r22336, 1;
	setp.ge.s32 	%p13240, %r22335, %r22337;
	mov.pred 	%p13895, -1;
	or.pred  	%p13241, %p13239, %p13240;
	@%p13241 bra 	$L__BB3_6378;
	cvt.s64.s32 	%rd11676, %r22337;
	add.s64 	%rd914, %rd27, %rd11676;
	add.s32 	%r20147, %r22337, -1;
	cvt.s64.s32 	%rd11677, %r22338;
	add.s64 	%rd915, %rd26, %rd11677;
	mad.lo.s32 	%r20148, %r2988, %r2321, %r20147;
	mul.wide.s32 	%rd11678, %r20148, 8;
	add.s64 	%rd916, %rd22, %rd11678;
	add.s64 	%rd11679, %rd23, %rd11678;
	ld.local.f64 	%fd3823, [%rd11679];
	abs.f64 	%fd3824, %fd3823;
	add.s32 	%r20149, %r20147, %r2989;
	sub.s32 	%r20150, %r20149, %r22335;
	mul.wide.s32 	%rd11680, %r20150, 8;
	add.s64 	%rd917, %rd1, %rd11680;
	add.f64 	%fd22018, %fd3823, 0dC016CCCCCCCCCCCD;
	add.f64 	%fd3825, %fd2819, %fd22018;
	mul.wide.u32 	%rd11681, %r20150, 8;
	add.s64 	%rd918, %rd1, %rd11681;
$L__BB3_6364:
	not.b32 	%r20151, %r22336;
	add.s32 	%r2994, %r22338, %r20151;
	not.b32 	%r20152, %r22335;
	add.s32 	%r2995, %r22337, %r20152;
	setp.eq.s32 	%p13242, %r2994, 0;
	setp.gt.s32 	%p13243, %r2995, 0;
	and.pred  	%p13244, %p13242, %p13243;
	@%p13244 bra 	$L__BB3_6369;
	setp.eq.s32 	%p13245, %r2995, 0;
	setp.gt.s32 	%p13246, %r2994, 0;
	and.pred  	%p13247, %p13246, %p13245;
	@%p13247 bra 	$L__BB3_6369;
	setp.eq.s32 	%p13248, %r2994, 1;
	setp.eq.s32 	%p13249, %r2995, 1;
	and.pred  	%p13250, %p13248, %p13249;
	@%p13250 bra 	$L__BB3_6368;
	ld.global.f64 	%fd22019, [%rd917+24952];
	cvt.u64.u32 	%rd11682, %r22336;
	add.s64 	%rd11683, %rd26, %rd11682;
	cvt.s64.s32 	%rd11684, %r22335;
	add.s64 	%rd11685, %rd27, %rd11684;
	ld.local.s8 	%r20153, [%rd11685+1];
	ld.local.u8 	%r20154, [%rd11683+1];
	ld.local.u8 	%r20155, [%rd11683];
	prmt.b32 	%r20156, %r20155, %r20154, 0x3340U;
	ld.local.u8 	%r20157, [%rd11685];
	prmt.b32 	%r20158, %r20157, 0, 0x3340U;
	prmt.b32 	%r20159, %r20156, %r20158, 0x5410U;
	mov.b32 	%r20160, 334205;
	dp4a.s32.u32 	%r20161, %r20159, %r20160, %r20153;
	mul.wide.s32 	%rd11686, %r20161, 8;
	add.s64 	%rd11687, %rd1, %rd11686;
	ld.global.f64 	%fd22020, [%rd11687+30440];
	add.f64 	%fd22021, %fd22019, %fd22020;
	ld.local.s8 	%r20162, [%rd915+-1];
	ld.local.u8 	%r20163, [%rd914];
	ld.local.u8 	%r20164, [%rd914+-1];
	prmt.b32 	%r20165, %r20164, %r20163, 0x3340U;
	ld.local.u8 	%r20166, [%rd915];
	prmt.b32 	%r20167, %r20166, 0, 0x3340U;
	prmt.b32 	%r20168, %r20165, %r20167, 0x5410U;
	mov.b32 	%r20169, 359705;
	dp4a.s32.u32 	%r20170, %r20168, %r20169, %r20162;
	mul.wide.s32 	%rd11688, %r20170, 8;
	add.s64 	%rd11689, %rd1, %rd11688;
	ld.global.f64 	%fd22022, [%rd11689+30440];
	add.f64 	%fd22023, %fd22021, %fd22022;
	add.s32 	%r20171, %r22336, -1;
	mad.lo.s32 	%r20172, %r20171, %r2321, %r22335;
	add.s32 	%r20173, %r20172, -1;
	mul.wide.s32 	%rd11690, %r20173, 8;
	add.s64 	%rd11691, %rd22, %rd11690;
	ld.local.f64 	%fd22024, [%rd11691];
	add.f64 	%fd22025, %fd22023, %fd22024;
	ld.global.f64 	%fd22026, [%rd917+24232];
	ld.global.f64 	%fd22027, [%rd11687+25440];
	add.f64 	%fd22028, %fd22026, %fd22027;
	ld.global.f64 	%fd22029, [%rd11689+25440];
	add.f64 	%fd22030, %fd22028, %fd22029;
	sub.s32 	%r20174, %r2994, %r2995;
	abs.s32 	%r20175, %r20174;
	cvt.rn.f64.s32 	%fd22031, %r20175;
	fma.rn.f64 	%fd22032, %fd22031, 0dBFEEF3E864B31D04, %fd22030;
	add.s64 	%rd11692, %rd23, %rd11690;
	ld.local.f64 	%fd22033, [%rd11692];
	add.f64 	%fd22034, %fd22033, %fd22032;
	abs.f64 	%fd22035, %fd22025;
	setp.gt.f64 	%p13251, %fd22035, 0d41CDCD64FF800000;
	selp.f64 	%fd24450, 0dBFF0000000000000, %fd22034, %p13251;
	selp.f64 	%fd24449, 0d7FF0000000000000, %fd22025, %p13251;
	bra.uni 	$L__BB3_6374;
$L__BB3_6368:
	cvt.u64.u32 	%rd11693, %r22336;
	add.s64 	%rd11694, %rd26, %rd11693;
	cvt.s64.s32 	%rd11695, %r22335;
	add.s64 	%rd11696, %rd27, %rd11695;
	ld.local.s8 	%r20176, [%rd11696+1];
	ld.local.u8 	%r20177, [%rd11694+1];
	ld.local.u8 	%r20178, [%rd11694];
	prmt.b32 	%r20179, %r20178, %r20177, 0x3340U;
	ld.local.u8 	%r20180, [%rd11696];
	prmt.b32 	%r20181, %r20180, 0, 0x3340U;
	prmt.b32 	%r20182, %r20179, %r20181, 0x5410U;
	mov.b32 	%r20183, 334205;
	dp4a.s32.u32 	%r20184, %r20182, %r20183, %r20176;
	mul.wide.s32 	%rd11697, %r20184, 8;
	add.s64 	%rd11698, %rd1, %rd11697;
	ld.global.f64 	%fd22036, [%rd11698+10000];
	ld.local.s8 	%r20185, [%rd915+-1];
	ld.local.u8 	%r20186, [%rd914];
	ld.local.u8 	%r20187, [%rd914+-1];
	prmt.b32 	%r20188, %r20187, %r20186, 0x3340U;
	ld.local.u8 	%r20189, [%rd915];
	prmt.b32 	%r20190, %r20189, 0, 0x3340U;
	prmt.b32 	%r20191, %r20188, %r20190, 0x5410U;
	mov.b32 	%r20192, 359705;
	dp4a.s32.u32 	%r20193, %r20191, %r20192, %r20185;
	mul.wide.s32 	%rd11699, %r20193, 8;
	add.s64 	%rd11700, %rd1, %rd11699;
	ld.global.f64 	%fd22037, [%rd11700+10000];
	add.f64 	%fd22038, %fd22036, %fd22037;
	add.s32 	%r20194, %r22336, -1;
	mad.lo.s32 	%r20195, %r20194, %r2321, %r22335;
	add.s32 	%r20196, %r20195, -1;
	mul.wide.s32 	%rd11701, %r20196, 8;
	add.s64 	%rd11702, %rd23, %rd11701;
	ld.local.f64 	%fd22039, [%rd11702];
	add.f64 	%fd22040, %fd22038, %fd22039;
	ld.global.f64 	%fd22041, [%rd11698+15000];
	ld.global.f64 	%fd22042, [%rd11700+15000];
	add.f64 	%fd22043, %fd22041, %fd22042;
	add.s64 	%rd11703, %rd22, %rd11701;
	ld.local.f64 	%fd22044, [%rd11703];
	add.f64 	%fd22045, %fd22043, %fd22044;
	abs.f64 	%fd22046, %fd22045;
	setp.gt.f64 	%p13252, %fd22046, 0d41CDCD64FF800000;
	selp.f64 	%fd22047, 0dBFF0000000000000, %fd22040, %p13252;
	selp.f64 	%fd22048, 0d7FF0000000000000, %fd22045, %p13252;
	add.f64 	%fd22049, %fd22048, 0d4069000000000000;
	add.f64 	%fd22050, %fd22047, 0dC016CCCCCCCCCCCD;
	add.f64 	%fd22051, %fd2819, %fd22050;
	div.rn.f64 	%fd22052, %fd22049, %fd22051;
	ld.local.f64 	%fd22053, [%rd916];
	add.f64 	%fd22054, %fd22053, 0d4069000000000000;
	div.rn.f64 	%fd22055, %fd22054, %fd3825;
	setp.ltu.f64 	%p13253, %fd22052, %fd22055;
	selp.f64 	%fd24449, 0d7FF0000000000000, %fd22048, %p13253;
	selp.f64 	%fd24450, 0dBFF0000000000000, %fd22047, %p13253;
	bra.uni 	$L__BB3_6374;
$L__BB3_6369:
	setp.eq.s32 	%p13254, %r2995, 1;
	setp.eq.s32 	%p13255, %r2994, 1;
	or.pred  	%p13256, %p13255, %p13254;
	@%p13256 bra 	$L__BB3_6371;
	ld.global.f64 	%fd22056, [%rd917+25192];
	cvt.u64.u32 	%rd11704, %r22336;
	add.s64 	%rd11705, %rd26, %rd11704;
	ld.local.s8 	%r20197, [%rd11705];
	mul.wide.s32 	%rd11706, %r20197, 5;
	cvt.s64.s32 	%rd11707, %r22335;
	add.s64 	%rd11708, %rd27, %rd11707;
	ld.local.s8 	%rd11709, [%rd11708];
	add.s64 	%rd11710, %rd11706, %rd11709;
	shl.b64 	%rd11711, %rd11710, 3;
	add.s64 	%rd11712, %rd1, %rd11711;
	ld.global.f64 	%fd22057, [%rd11712+45640];
	add.f64 	%fd22058, %fd22056, %fd22057;
	ld.local.s8 	%r20198, [%rd915];
	mul.wide.s32 	%rd11713, %r20198, 5;
	ld.local.s8 	%rd11714, [%rd914];
	add.s64 	%rd11715, %rd11713, %rd11714;
	shl.b64 	%rd11716, %rd11715, 3;
	add.s64 	%rd11717, %rd1, %rd11716;
	ld.global.f64 	%fd22059, [%rd11717+45640];
	add.f64 	%fd22060, %fd22058, %fd22059;
	add.s32 	%r20199, %r22336, -1;
	mad.lo.s32 	%r20200, %r20199, %r2321, %r22335;
	add.s32 	%r20201, %r20200, -1;
	mul.wide.s32 	%rd11718, %r20201, 8;
	add.s64 	%rd11719, %rd22, %rd11718;
	ld.local.f64 	%fd22061, [%rd11719];
	add.f64 	%fd22062, %fd22060, %fd22061;
	ld.global.f64 	%fd22063, [%rd917+24472];
	ld.global.f64 	%fd22064, [%rd11712+45440];
	add.f64 	%fd22065, %fd22063, %fd22064;
	ld.global.f64 	%fd22066, [%rd11717+45440];
	add.f64 	%fd22067, %fd22065, %fd22066;
	add.s64 	%rd11720, %rd23, %rd11718;
	ld.local.f64 	%fd22068, [%rd11720];
	add.f64 	%fd22069, %fd22067, %fd22068;
	abs.f64 	%fd22070, %fd22062;
	setp.gt.f64 	%p13257, %fd22070, 0d41CDCD64FF800000;
	selp.f64 	%fd24450, 0dBFF0000000000000, %fd22069, %p13257;
	selp.f64 	%fd24449, 0d7FF0000000000000, %fd22062, %p13257;
	bra.uni 	$L__BB3_6374;
$L__BB3_6371:
	setp.eq.s32 	%p13258, %r2994, 1;
	setp.eq.s32 	%p13259, %r2995, 1;
	setp.eq.s32 	%p13260, %r2994, 0;
	and.pred  	%p13261, %p13260, %p13259;
	setp.eq.s32 	%p13262, %r2995, 0;
	and.pred  	%p13263, %p13258, %p13262;
	or.pred  	%p13264, %p13261, %p13263;
	mov.f64 	%fd24448, 0d0000000000000000;
	mov.f64 	%fd24447, 0dC0A9300000000000;
	not.pred 	%p13265, %p13264;
	@%p13265 bra 	$L__BB3_6373;
	ld.global.f64 	%fd22073, [%rd918+25192];
	cvt.u64.u32 	%rd11721, %r22336;
	add.s64 	%rd11722, %rd26, %rd11721;
	cvt.s64.s32 	%rd11723, %r22335;
	add.s64 	%rd11724, %rd27, %rd11723;
	ld.local.s8 	%r20202, [%rd914];
	ld.local.u8 	%r20203, [%rd11722];
	ld.local.u8 	%r20204, [%rd915];
	prmt.b32 	%r20205, %r20203, %r20204, 0x3340U;
	ld.local.u8 	%r20206, [%rd11724];
	prmt.b32 	%r20207, %r20206, 0, 0x3340U;
	prmt.b32 	%r20208, %r20205, %r20207, 0x5410U;
	mov.b32 	%r20209, 334205;
	dp4a.s32.u32 	%r20210, %r20208, %r20209, %r20202;
	mul.wide.s32 	%rd11725, %r20210, 8;
	add.s64 	%rd11726, %rd1, %rd11725;
	ld.global.f64 	%fd22074, [%rd11726+5000];
	add.f64 	%fd24448, %fd22073, %fd22074;
	ld.global.f64 	%fd22075, [%rd918+24472];
	ld.global.f64 	%fd22076, [%rd11726];
	add.f64 	%fd24447, %fd22075, %fd22076;
$L__BB3_6373:
	add.s32 	%r20211, %r22336, -1;
	mad.lo.s32 	%r20212, %r20211, %r2321, %r22335;
	add.s32 	%r20213, %r20212, -1;
	mul.wide.s32 	%rd11727, %r20213, 8;
	add.s64 	%rd11728, %rd22, %rd11727;
	ld.local.f64 	%fd22077, [%rd11728];
	add.f64 	%fd22078, %fd24448, %fd22077;
	add.s64 	%rd11729, %rd23, %rd11727;
	ld.local.f64 	%fd22079, [%rd11729];
	add.f64 	%fd22080, %fd24447, %fd22079;
	abs.f64 	%fd22081, %fd22078;
	setp.gt.f64 	%p13266, %fd22081, 0d41CDCD64FF800000;
	selp.f64 	%fd24450, 0dBFF0000000000000, %fd22080, %p13266;
	selp.f64 	%fd24449, 0d7FF0000000000000, %fd22078, %p13266;
$L__BB3_6374:
	abs.f64 	%fd22082, %fd24450;
	max.f64 	%fd22084, %fd3824, %fd22082;
	setp.gt.f64 	%p13267, %fd22084, 0d41CDCD64FF800000;
	sub.f64 	%fd22085, %fd3823, %fd24450;
	abs.f64 	%fd22086, %fd22085;
	setp.geu.f64 	%p13268, %fd22086, 0d3EE4F8B588E368F1;
	or.pred  	%p13269, %p13267, %p13268;
	@%p13269 bra 	$L__BB3_6377;
	ld.local.f64 	%fd22088, [%rd916];
	abs.f64 	%fd22089, %fd22088;
	abs.f64 	%fd22090, %fd24449;
	max.f64 	%fd22092, %fd22089, %fd22090;
	setp.gt.f64 	%p13270, %fd22092, 0d41CDCD64FF800000;
	sub.f64 	%fd22093, %fd22088, %fd24449;
	abs.f64 	%fd22094, %fd22093;
	setp.geu.f64 	%p13271, %fd22094, 0d3EE4F8B588E368F1;
	or.pred  	%p13272, %p13270, %p13271;
	@%p13272 bra 	$L__BB3_6377;
	add.s32 	%r20214, %r22336, -1;
	mul.wide.u32 	%rd11730, %r20214, 4;
	add.s64 	%rd11731, %rd24, %rd11730;
	st.local.u32 	[%rd11731], %r22335;
	mul.wide.s32 	%rd11732, %r22335, 4;
	add.s64 	%rd11733, %rd25, %rd11732;
	st.local.u32 	[%rd11733+-4], %r22336;
	mov.pred 	%p13895, 0;
	mov.u32 	%r22337, %r22335;
	mov.u32 	%r22338, %r22336;
	bra.uni 	$L__BB3_6378;
$L__BB3_6377:
	add.s32 	%r2996, %r22336, -1;
	add.s32 	%r22335, %r22335, 1;
	setp.gt.s32 	%p13275, %r22336, 1;
	setp.lt.s32 	%p13276, %r22335, %r22337;
	and.pred  	%p13277, %p13275, %p13276;
	mov.u32 	%r22336, %r2996;
	@%p13277 bra 	$L__BB3_6364;
$L__BB3_6378:
	add.s32 	%r22334, %r2987, 1;
	setp.lt.u32 	%p13278, %r2987, 32;
	and.pred  	%p13279, %p13895, %p13278;
	@%p13279 bra 	$L__BB3_6362;
$L__BB3_6379:
	cvt.s64.s32 	%rd11734, %r22337;
	add.s64 	%rd11735, %rd27, %rd11734;
	ld.local.u8 	%rs4625, [%rd11735];
	bra.uni 	$L__BB3_5130;
$L__BB3_6380:
	mov.pred 	%p13896, -1;
	min.s32 	%r20215, %r22348, %r22349;
	setp.lt.s32 	%p13281, %r20215, 2;
	@%p13281 bra 	$L__BB3_6383;
	cvt.u64.u32 	%rd11736, %r2249;
	add.s64 	%rd11737, %rd17, %rd11736;
	cvt.u64.u32 	%rd11738, %r22349;
	add.s64 	%rd11739, %rd17, %rd11738;
	cvt.u64.u32 	%rd11740, %r2251;
	add.s64 	%rd11741, %rd18, %rd11740;
	cvt.u64.u32 	%rd11742, %r22348;
	add.s64 	%rd11743, %rd18, %rd11742;
	ld.local.s8 	%r20216, [%rd11743];
	ld.local.u8 	%r20217, [%rd11737];
	ld.local.u8 	%r20218, [%rd11739];
	prmt.b32 	%r20219, %r20218, %r20217, 0x3340U;
	ld.local.u8 	%r20220, [%rd11741];
	prmt.b32 	%r20221, %r20220, 0, 0x3340U;
	prmt.b32 	%r20222, %r20219, %r20221, 0x5410U;
	mov.b32 	%r20223, 359705;
	dp4a.s32.u32 	%r20224, %r20222, %r20223, %r20216;
	mul.wide.s32 	%rd11744, %r20224, 8;
	add.s64 	%rd11745, %rd1, %rd11744;
	ld.global.f64 	%fd22096, [%rd11745];
	sub.s32 	%r20225, %r2250, %r2158;
	add.s32 	%r3003, %r22348, -2;
	add.s32 	%r20226, %r3003, %r20225;
	mul.wide.s32 	%rd11746, %r20226, 8;
	add.s64 	%rd11747, %rd14, %rd11746;
	ld.local.f64 	%fd22097, [%rd11747];
	add.f64 	%fd22098, %fd22096, %fd22097;
	abs.f64 	%fd22099, %fd22098;
	max.f64 	%fd22101, %fd2809, %fd22099;
	setp.gt.f64 	%p13283, %fd22101, 0d41CDCD64FF800000;
	sub.f64 	%fd22102, %fd2808, %fd22098;
	abs.f64 	%fd22103, %fd22102;
	setp.geu.f64 	%p13284, %fd22103, 0d3EE4F8B588E368F1;
	or.pred  	%p13285, %p13283, %p13284;
	@%p13285 bra 	$L__BB3_6383;
	add.s32 	%r20227, %r22349, -2;
	mul.wide.u32 	%rd11748, %r20227, 4;
	add.s64 	%rd11749, %rd15, %rd11748;
	st.local.u32 	[%rd11749], %r2251;
	mul.wide.u32 	%rd11750, %r3003, 4;
	add.s64 	%rd11751, %rd16, %rd11750;
	st.local.u32 	[%rd11751], %r2249;
	mov.pred 	%p13896, 0;
	mov.u32 	%r22348, %r2251;
	mov.u32 	%r22349, %r2249;
$L__BB3_6383:
	not.pred 	%p13287, %p13896;
	@%p13287 bra 	$L__BB3_6402;
	mov.b32 	%r22345, 3;
$L__BB3_6385:
	mov.u32 	%r3008, %r22345;
	add.s32 	%r3009, %r22349, -1;
	sub.s32 	%r20229, %r22348, %r3008;
	add.s32 	%r20230, %r20229, 1;
	setp.gt.u32 	%p13289, %r20229, 2147483646;
	abs.s32 	%r20231, %r20229;
	selp.b32 	%r3010, %r20231, 0, %p13289;
	sub.s32 	%r22347, %r3009, %r3010;
	selp.b32 	%r22346, 1, %r20230, %p13289;
	setp.lt.s32 	%p13290, %r22347, 1;
	setp.ge.s32 	%p13291, %r22346, %r22348;
	mov.pred 	%p13897, -1;
	or.pred  	%p13292, %p13290, %p13291;
	@%p13292 bra 	$L__BB3_6401;
	cvt.s64.s32 	%rd11752, %r22348;
	add.s64 	%rd919, %rd18, %rd11752;
	add.s32 	%r20233, %r22348, -1;
	cvt.s64.s32 	%rd11753, %r22349;
	add.s64 	%rd920, %rd17, %rd11753;
	mad.lo.s32 	%r20234, %r3009, %r2158, %r20233;
	mul.wide.s32 	%rd11754, %r20234, 8;
	add.s64 	%rd921, %rd13, %rd11754;
	add.s64 	%rd11755, %rd14, %rd11754;
	ld.local.f64 	%fd3840, [%rd11755];
	abs.f64 	%fd3841, %fd3840;
	add.s32 	%r20235, %r20233, %r3010;
	sub.s32 	%r20236, %r20235, %r22346;
	mul.wide.s32 	%rd11756, %r20236, 8;
	add.s64 	%rd922, %rd1, %rd11756;
	add.f64 	%fd22105, %fd3840, 0dC016CCCCCCCCCCCD;
	add.f64 	%fd3842, %fd2578, %fd22105;
	mul.wide.u32 	%rd11757, %r20236, 8;
	add.s64 	%rd923, %rd1, %rd11757;
$L__BB3_6387:
	not.b32 	%r20237, %r22347;
	add.s32 	%r3015, %r22349, %r20237;
	not.b32 	%r20238, %r22346;
	add.s32 	%r3016, %r22348, %r20238;
	setp.eq.s32 	%p13293, %r3015, 0;
	setp.gt.s32 	%p13294, %r3016, 0;
	and.pred  	%p13295, %p13293, %p13294;
	@%p13295 bra 	$L__BB3_6392;
	setp.eq.s32 	%p13296, %r3016, 0;
	setp.gt.s32 	%p13297, %r3015, 0;
	and.pred  	%p13298, %p13297, %p13296;
	@%p13298 bra 	$L__BB3_6392;
	setp.eq.s32 	%p13299, %r3015, 1;
	setp.eq.s32 	%p13300, %r3016, 1;
	and.pred  	%p13301, %p13299, %p13300;
	@%p13301 bra 	$L__BB3_6391;
	ld.global.f64 	%fd22106, [%rd922+24952];
	cvt.u64.u32 	%rd11758, %r22347;
	add.s64 	%rd11759, %rd17, %rd11758;
	cvt.s64.s32 	%rd11760, %r22346;
	add.s64 	%rd11761, %rd18, %rd11760;
	ld.local.s8 	%r20239, [%rd11761+1];
	ld.local.u8 	%r20240, [%rd11759+1];
	ld.local.u8 	%r20241, [%rd11759];
	prmt.b32 	%r20242, %r20241, %r20240, 0x3340U;
	ld.local.u8 	%r20243, [%rd11761];
	prmt.b32 	%r20244, %r20243, 0, 0x3340U;
	prmt.b32 	%r20245, %r20242, %r20244, 0x5410U;
	mov.b32 	%r20246, 334205;
	dp4a.s32.u32 	%r20247, %r20245, %r20246, %r20239;
	mul.wide.s32 	%rd11762, %r20247, 8;
	add.s64 	%rd11763, %rd1, %rd11762;
	ld.global.f64 	%fd22107, [%rd11763+30440];
	add.f64 	%fd22108, %fd22106, %fd22107;
	ld.local.s8 	%r20248, [%rd920+-1];
	ld.local.u8 	%r20249, [%rd919];
	ld.local.u8 	%r20250, [%rd919+-1];
	prmt.b32 	%r20251, %r20250, %r20249, 0x3340U;
	ld.local.u8 	%r20252, [%rd920];
	prmt.b32 	%r20253, %r20252, 0, 0x3340U;
	prmt.b32 	%r20254, %r20251, %r20253, 0x5410U;
	mov.b32 	%r20255, 359705;
	dp4a.s32.u32 	%r20256, %r20254, %r20255, %r20248;
	mul.wide.s32 	%rd11764, %r20256, 8;
	add.s64 	%rd11765, %rd1, %rd11764;
	ld.global.f64 	%fd22109, [%rd11765+30440];
	add.f64 	%fd22110, %fd22108, %fd22109;
	add.s32 	%r20257, %r22347, -1;
	mad.lo.s32 	%r20258, %r20257, %r2158, %r22346;
	add.s32 	%r20259, %r20258, -1;
	mul.wide.s32 	%rd11766, %r20259, 8;
	add.s64 	%rd11767, %rd13, %rd11766;
	ld.local.f64 	%fd22111, [%rd11767];
	add.f64 	%fd22112, %fd22110, %fd22111;
	ld.global.f64 	%fd22113, [%rd922+24232];
	ld.global.f64 	%fd22114, [%rd11763+25440];
	add.f64 	%fd22115, %fd22113, %fd22114;
	ld.global.f64 	%fd22116, [%rd11765+25440];
	add.f64 	%fd22117, %fd22115, %fd22116;
	sub.s32 	%r20260, %r3015, %r3016;
	abs.s32 	%r20261, %r20260;
	cvt.rn.f64.s32 	%fd22118, %r20261;
	fma.rn.f64 	%fd22119, %fd22118, 0dBFEEF3E864B31D04, %fd22117;
	add.s64 	%rd11768, %rd14, %rd11766;
	ld.local.f64 	%fd22120, [%rd11768];
	add.f64 	%fd22121, %fd22120, %fd22119;
	abs.f64 	%fd22122, %fd22112;
	setp.gt.f64 	%p13302, %fd22122, 0d41CDCD64FF800000;
	selp.f64 	%fd24453, 0dBFF0000000000000, %fd22121, %p13302;
	selp.f64 	%fd24454, 0d7FF0000000000000, %fd22112, %p13302;
	bra.uni 	$L__BB3_6397;
$L__BB3_6391:
	cvt.u64.u32 	%rd11769, %r22347;
	add.s64 	%rd11770, %rd17, %rd11769;
	cvt.s64.s32 	%rd11771, %r22346;
	add.s64 	%rd11772, %rd18, %rd11771;
	ld.local.s8 	%r20262, [%rd11772+1];
	ld.local.u8 	%r20263, [%rd11770+1];
	ld.local.u8 	%r20264, [%rd11770];
	prmt.b32 	%r20265, %r20264, %r20263, 0x3340U;
	ld.local.u8 	%r20266, [%rd11772];
	prmt.b32 	%r20267, %r20266, 0, 0x3340U;
	prmt.b32 	%r20268, %r20265, %r20267, 0x5410U;
	mov.b32 	%r20269, 334205;
	dp4a.s32.u32 	%r20270, %r20268, %r20269, %r20262;
	mul.wide.s32 	%rd11773, %r20270, 8;
	add.s64 	%rd11774, %rd1, %rd11773;
	ld.global.f64 	%fd22123, [%rd11774+10000];
	ld.local.s8 	%r20271, [%rd920+-1];
	ld.local.u8 	%r20272, [%rd919];
	ld.local.u8 	%r20273, [%rd919+-1];
	prmt.b32 	%r20274, %r20273, %r20272, 0x3340U;
	ld.local.u8 	%r20275, [%rd920];
	prmt.b32 	%r20276, %r20275, 0, 0x3340U;
	prmt.b32 	%r20277, %r20274, %r20276, 0x5410U;
	mov.b32 	%r20278, 359705;
	dp4a.s32.u32 	%r20279, %r20277, %r20278, %r20271;
	mul.wide.s32 	%rd11775, %r20279, 8;
	add.s64 	%rd11776, %rd1, %rd11775;
	ld.global.f64 	%fd22124, [%rd11776+10000];
	add.f64 	%fd22125, %fd22123, %fd22124;
	add.s32 	%r20280, %r22347, -1;
	mad.lo.s32 	%r20281, %r20280, %r2158, %r22346;
	add.s32 	%r20282, %r20281, -1;
	mul.wide.s32 	%rd11777, %r20282, 8;
	add.s64 	%rd11778, %rd14, %rd11777;
	ld.local.f64 	%fd22126, [%rd11778];
	add.f64 	%fd22127, %fd22125, %fd22126;
	ld.global.f64 	%fd22128, [%rd11774+15000];
	ld.global.f64 	%fd22129, [%rd11776+15000];
	add.f64 	%fd22130, %fd22128, %fd22129;
	add.s64 	%rd11779, %rd13, %rd11777;
	ld.local.f64 	%fd22131, [%rd11779];
	add.f64 	%fd22132, %fd22130, %fd22131;
	abs.f64 	%fd22133, %fd22132;
	setp.gt.f64 	%p13303, %fd22133, 0d41CDCD64FF800000;
	selp.f64 	%fd22134, 0dBFF0000000000000, %fd22127, %p13303;
	selp.f64 	%fd22135, 0d7FF0000000000000, %fd22132, %p13303;
	add.f64 	%fd22136, %fd22135, 0d4069000000000000;
	add.f64 	%fd22137, %fd22134, 0dC016CCCCCCCCCCCD;
	add.f64 	%fd22138, %fd2578, %fd22137;
	div.rn.f64 	%fd22139, %fd22136, %fd22138;
	ld.local.f64 	%fd22140, [%rd921];
	add.f64 	%fd22141, %fd22140, 0d4069000000000000;
	div.rn.f64 	%fd22142, %fd22141, %fd3842;
	setp.ltu.f64 	%p13304, %fd22139, %fd22142;
	selp.f64 	%fd24453, 0dBFF0000000000000, %fd22134, %p13304;
	selp.f64 	%fd24454, 0d7FF0000000000000, %fd22135, %p13304;
	bra.uni 	$L__BB3_6397;
$L__BB3_6392:
	setp.eq.s32 	%p13305, %r3016, 1;
	setp.eq.s32 	%p13306, %r3015, 1;
	or.pred  	%p13307, %p13306, %p13305;
	@%p13307 bra 	$L__BB3_6394;
	ld.global.f64 	%fd22143, [%rd922+25192];
	cvt.u64.u32 	%rd11780, %r22347;
	add.s64 	%rd11781, %rd17, %rd11780;
	ld.local.s8 	%r20283, [%rd11781];
	mul.wide.s32 	%rd11782, %r20283, 5;
	cvt.s64.s32 	%rd11783, %r22346;
	add.s64 	%rd11784, %rd18, %rd11783;
	ld.local.s8 	%rd11785, [%rd11784];
	add.s64 	%rd11786, %rd11782, %rd11785;
	shl.b64 	%rd11787, %rd11786, 3;
	add.s64 	%rd11788, %rd1, %rd11787;
	ld.global.f64 	%fd22144, [%rd11788+45640];
	add.f64 	%fd22145, %fd22143, %fd22144;
	ld.local.s8 	%r20284, [%rd920];
	mul.wide.s32 	%rd11789, %r20284, 5;
	ld.local.s8 	%rd11790, [%rd919];
	add.s64 	%rd11791, %rd11789, %rd11790;
	shl.b64 	%rd11792, %rd11791, 3;
	add.s64 	%rd11793, %rd1, %rd11792;
	ld.global.f64 	%fd22146, [%rd11793+45640];
	add.f64 	%fd22147, %fd22145, %fd22146;
	add.s32 	%r20285, %r22347, -1;
	mad.lo.s32 	%r20286, %r20285, %r2158, %r22346;
	add.s32 	%r20287, %r20286, -1;
	mul.wide.s32 	%rd11794, %r20287, 8;
	add.s64 	%rd11795, %rd13, %rd11794;
	ld.local.f64 	%fd22148, [%rd11795];
	add.f64 	%fd22149, %fd22147, %fd22148;
	ld.global.f64 	%fd22150, [%rd922+24472];
	ld.global.f64 	%fd22151, [%rd11788+45440];
	add.f64 	%fd22152, %fd22150, %fd22151;
	ld.global.f64 	%fd22153, [%rd11793+45440];
	add.f64 	%fd22154, %fd22152, %fd22153;
	add.s64 	%rd11796, %rd14, %rd11794;
	ld.local.f64 	%fd22155, [%rd11796];
	add.f64 	%fd22156, %fd22154, %fd22155;
	abs.f64 	%fd22157, %fd22149;
	setp.gt.f64 	%p13308, %fd22157, 0d41CDCD64FF800000;
	selp.f64 	%fd24453, 0dBFF0000000000000, %fd22156, %p13308;
	selp.f64 	%fd24454, 0d7FF0000000000000, %fd22149, %p13308;
	bra.uni 	$L__BB3_6397;
$L__BB3_6394:
	setp.eq.s32 	%p13309, %r3015, 1;
	setp.eq.s32 	%p13310, %r3016, 1;
	setp.eq.s32 	%p13311, %r3015, 0;
	and.pred  	%p13312, %p13311, %p13310;
	setp.eq.s32 	%p13313, %r3016, 0;
	and.pred  	%p13314, %p13309, %p13313;
	or.pred  	%p13315, %p13312, %p13314;
	mov.f64 	%fd24452, 0d0000000000000000;
	mov.f64 	%fd24451, 0dC0A9300000000000;
	not.pred 	%p13316, %p13315;
	@%p13316 bra 	$L__BB3_6396;
	ld.global.f64 	%fd22160, [%rd923+25192];
	cvt.u64.u32 	%rd11797, %r22347;
	add.s64 	%rd11798, %rd17, %rd11797;
	cvt.s64.s32 	%rd11799, %r22346;
	add.s64 	%rd11800, %rd18, %rd11799;
	ld.local.s8 	%r20288, [%rd919];
	ld.local.u8 	%r20289, [%rd11798];
	ld.local.u8 	%r20290, [%rd920];
	prmt.b32 	%r20291, %r20289, %r20290, 0x3340U;
	ld.local.u8 	%r20292, [%rd11800];
	prmt.b32 	%r20293, %r20292, 0, 0x3340U;
	prmt.b32 	%r20294, %r20291, %r20293, 0x5410U;
	mov.b32 	%r20295, 334205;
	dp4a.s32.u32 	%r20296, %r20294, %r20295, %r20288;
	mul.wide.s32 	%rd11801, %r20296, 8;
	add.s64 	%rd11802, %rd1, %rd11801;
	ld.global.f64 	%fd22161, [%rd11802+5000];
	add.f64 	%fd24452, %fd22160, %fd22161;
	ld.global.f64 	%fd22162, [%rd923+24472];
	ld.global.f64 	%fd22163, [%rd11802];
	add.f64 	%fd24451, %fd22162, %fd22163;
$L__BB3_6396:
	add.s32 	%r20297, %r22347, -1;
	mad.lo.s32 	%r20298, %r20297, %r2158, %r22346;
	add.s32 	%r20299, %r20298, -1;
	mul.wide.s32 	%rd11803, %r20299, 8;
	add.s64 	%rd11804, %rd13, %rd11803;
	ld.local.f64 	%fd22164, [%rd11804];
	add.f64 	%fd22165, %fd24452, %fd22164;
	add.s64 	%rd11805, %rd14, %rd11803;
	ld.local.f64 	%fd22166, [%rd11805];
	add.f64 	%fd22167, %fd24451, %fd22166;
	abs.f64 	%fd22168, %fd22165;
	setp.gt.f64 	%p13317, %fd22168, 0d41CDCD64FF800000;
	selp.f64 	%fd24453, 0dBFF0000000000000, %fd22167, %p13317;
	selp.f64 	%fd24454, 0d7FF0000000000000, %fd22165, %p13317;
$L__BB3_6397:
	abs.f64 	%fd22169, %fd24453;
	max.f64 	%fd22171, %fd3841, %fd22169;
	setp.gt.f64 	%p13318, %fd22171, 0d41CDCD64FF800000;
	sub.f64 	%fd22172, %fd3840, %fd24453;
	abs.f64 	%fd22173, %fd22172;
	setp.geu.f64 	%p13319, %fd22173, 0d3EE4F8B588E368F1;
	or.pred  	%p13320, %p13318, %p13319;
	@%p13320 bra 	$L__BB3_6400;
	ld.local.f64 	%fd22175, [%rd921];
	abs.f64 	%fd22176, %fd22175;
	abs.f64 	%fd22177, %fd24454;
	max.f64 	%fd22179, %fd22176, %fd22177;
	setp.gt.f64 	%p13321, %fd22179, 0d41CDCD64FF800000;
	sub.f64 	%fd22180, %fd22175, %fd24454;
	abs.f64 	%fd22181, %fd22180;
	setp.geu.f64 	%p13322, %fd22181, 0d3EE4F8B588E368F1;
	or.pred  	%p13323, %p13321, %p13322;
	@%p13323 bra 	$L__BB3_6400;
	add.s32 	%r20300, %r22347, -1;
	mul.wide.u32 	%rd11806, %r20300, 4;
	add.s64 	%rd11807, %rd15, %rd11806;
	st.local.u32 	[%rd11807], %r22346;
	mul.wide.s32 	%rd11808, %r22346, 4;
	add.s64 	%rd11809, %rd16, %rd11808;
	st.local.u32 	[%rd11809+-4], %r22347;
	mov.pred 	%p13897, 0;
	mov.u32 	%r22348, %r22346;
	mov.u32 	%r22349, %r22347;
	bra.uni 	$L__BB3_6401;
$L__BB3_6400:
	add.s32 	%r3017, %r22347, -1;
	add.s32 	%r22346, %r22346, 1;
	setp.gt.s32 	%p13326, %r22347, 1;
	setp.lt.s32 	%p13327, %r22346, %r22348;
	and.pred  	%p13328, %p13326, %p13327;
	mov.u32 	%r22347, %r3017;
	@%p13328 bra 	$L__BB3_6387;
$L__BB3_6401:
	add.s32 	%r22345, %r3008, 1;
	setp.lt.u32 	%p13329, %r3008, 32;
	and.pred  	%p13330, %p13897, %p13329;
	@%p13330 bra 	$L__BB3_6385;
$L__BB3_6402:
	cvt.s64.s32 	%rd11810, %r22349;
	add.s64 	%rd11811, %rd17, %rd11810;
	ld.local.u8 	%rs4610, [%rd11811];
	cvt.s64.s32 	%rd11812, %r22348;
	add.s64 	%rd11813, %rd18, %rd11812;
	ld.local.u8 	%rs4609, [%rd11813];
	bra.uni 	$L__BB3_4769;
$L__BB3_6403:
	not.b32 	%r22356, %r22357;
	setp.ne.s32 	%p6514, %r3038, %r3035;
	mov.u32 	%r22357, %r3038;
	@%p6514 bra 	$L__BB3_6279;
$L__BB3_6404:
	setp.gt.u32 	%p6517, %r5, 2146435070;
	mov.f64 	%fd24455, %fd5;
	@%p6517 bra 	$L__BB3_6406;
	setp.gt.u32 	%p6518, %r7, 1073127582;
	selp.f64 	%fd14121, %fd7, %fd6, %p6518;
	selp.u32 	%r12466, 1, 0, %p6518;
	add.s32 	%r12467, %r6, %r12466;
	add.f64 	%fd14122, %fd14121, 0dBFF0000000000000;
	add.f64 	%fd14123, %fd14121, 0d3FF0000000000000;
	rcp.approx.ftz.f64 	%fd14124, %fd14123;
	neg.f64 	%fd14125, %fd14123;
	fma.rn.f64 	%fd14126, %fd14125, %fd14124, 0d3FF0000000000000;
	fma.rn.f64 	%fd14127, %fd14126, %fd14126, %fd14126;
	fma.rn.f64 	%fd14128, %fd14127, %fd14124, %fd14124;
	mul.f64 	%fd14129, %fd14122, %fd14128;
	fma.rn.f64 	%fd14130, %fd14122, %fd14128, %fd14129;
	mul.f64 	%fd14131, %fd14130, %fd14130;
	fma.rn.f64 	%fd14132, %fd14131, 0d3EB1380B3AE80F1E, 0d3ED0EE258B7A8B04;
	fma.rn.f64 	%fd14133, %fd14132, %fd14131, 0d3EF3B2669F02676F;
	fma.rn.f64 	%fd14134, %fd14133, %fd14131, 0d3F1745CBA9AB0956;
	fma.rn.f64 	%fd14135, %fd14134, %fd14131, 0d3F3C71C72D1B5154;
	fma.rn.f64 	%fd14136, %fd14135, %fd14131, 0d3F624924923BE72D;
	fma.rn.f64 	%fd14137, %fd14136, %fd14131, 0d3F8999999999A3C4;
	fma.rn.f64 	%fd14138, %fd14137, %fd14131, 0d3FB5555555555554;
	sub.f64 	%fd14139, %fd14122, %fd14130;
	add.f64 	%fd14140, %fd14139, %fd14139;
	neg.f64 	%fd14141, %fd14130;
	fma.rn.f64 	%fd14142, %fd14141, %fd14122, %fd14140;
	mul.f64 	%fd14143, %fd14128, %fd14142;
	mul.f64 	%fd14144, %fd14131, %fd14138;
	fma.rn.f64 	%fd14145, %fd14144, %fd14130, %fd14143;
	xor.b32  	%r12468, %r12467, -2147483648;
	mov.b32 	%r12469, 1127219200;
	mov.b64 	%fd14146, {%r12468, %r12469};
	sub.f64 	%fd14147, %fd14146, %fd1;
	fma.rn.f64 	%fd14148, %fd14147, 0d3FE62E42FEFA39EF, %fd14130;
	fma.rn.f64 	%fd14149, %fd14147, 0dBFE62E42FEFA39EF, %fd14148;
	sub.f64 	%fd14150, %fd14149, %fd14130;
	sub.f64 	%fd14151, %fd14145, %fd14150;
	fma.rn.f64 	%fd14152, %fd14147, 0d3C7ABC9E3B39803F, %fd14151;
	add.f64 	%fd24455, %fd14148, %fd14152;
$L__BB3_6406:
	mul.f64 	%fd3860, %fd24455, 0d3FFFCB923A29C77A;
	mov.b32 	%r22358, 0;
$L__BB3_6407:
	mov.u32 	%r3040, %r22358;
	cvt.u64.u32 	%rd6186, %r3040;
	add.s64 	%rd6187, %rd924, %rd6186;
	ld.u8 	%rs2793, [%rd6187];
	setp.ne.s16 	%p6519, %rs2793, 0;
	add.s32 	%r22358, %r3040, 1;
	@%p6519 bra 	$L__BB3_6407;
	mov.b32 	%r22359, 0;
$L__BB3_6409:
	mov.u32 	%r3042, %r22359;
	cvt.u64.u32 	%rd6188, %r3042;
	add.s64 	%rd6189, %rd925, %rd6188;
	ld.u8 	%rs2794, [%rd6189];
	setp.ne.s16 	%p6520, %rs2794, 0;
	add.s32 	%r22359, %r3042, 1;
	@%p6520 bra 	$L__BB3_6409;
	setp.eq.s32 	%p6521, %r3040, 0;
	@%p6521 bra 	$L__BB3_6481;
	and.b32  	%r3044, %r3040, 3;
	setp.lt.u32 	%p6522, %r3040, 4;
	mov.b32 	%r22361, 1;
	@%p6522 bra 	$L__BB3_6450;
	and.b32  	%r3045, %r3040, 2147483644;
	mov.b32 	%r22361, 1;
$L__BB3_6413:
	mov.u32 	%r3046, %r22361;
	cvt.s64.s32 	%rd6190, %r3046;
	add.s64 	%rd926, %rd924, %rd6190;
	ld.u8 	%rs2796, [%rd926+-1];
	mov.b16 	%rs4671, 0;
	setp.gt.s16 	%p6523, %rs2796, 70;
	@%p6523 bra 	$L__BB3_6417;
	setp.eq.s16 	%p6526, %rs2796, 65;
	@%p6526 bra 	$L__BB3_6422;
	setp.eq.s16 	%p6527, %rs2796, 67;
	@%p6527 bra 	$L__BB3_6416;
	bra.uni 	$L__BB3_6421;
$L__BB3_6416:
	mov.b16 	%rs4671, 1;
	bra.uni 	$L__BB3_6422;
$L__BB3_6417:
	setp.eq.s16 	%p6524, %rs2796, 71;
	@%p6524 bra 	$L__BB3_6420;
	setp.ne.s16 	%p6525, %rs2796, 84;
	@%p6525 bra 	$L__BB3_6421;
	mov.b16 	%rs4671, 3;
	bra.uni 	$L__BB3_6422;
$L__BB3_6420:
	mov.b16 	%rs4671, 2;
	bra.uni 	$L__BB3_6422;
$L__BB3_6421:
	mov.b16 	%rs4671, 4;
$L__BB3_6422:
	cvt.u64.u32 	%rd6191, %r3046;
	add.s64 	%rd927, %rd17, %rd6191;
	st.local.u8 	[%rd927], %rs4671;
	ld.u8 	%rs2802, [%rd926];
	mov.b16 	%rs4672, 0;
	setp.gt.s16 	%p6528, %rs2802, 70;
	@%p6528 bra 	$L__BB3_6426;
	setp.eq.s16 	%p6531, %rs2802, 65;
	@%p6531 bra 	$L__BB3_6431;
	setp.eq.s16 	%p6532, %rs2802, 67;
	@%p6532 bra 	$L__BB3_6425;
	bra.uni 	$L__BB3_6430;
$L__BB3_6425:
	mov.b16 	%rs4672, 1;
	bra.uni 	$L__BB3_6431;
$L__BB3_6426:
	setp.eq.s16 	%p6529, %rs2802, 71;
	@%p6529 bra 	$L__BB3_6429;
	setp.ne.s16 	%p6530, %rs2802, 84;
	@%p6530 bra 	$L__BB3_6430;
	mov.b16 	%rs4672, 3;
	bra.uni 	$L__BB3_6431;
$L__BB3_6429:
	mov.b16 	%rs4672, 2;
	bra.uni 	$L__BB3_6431;
$L__BB3_6430:
	mov.b16 	%rs4672, 4;
$L__BB3_6431:
	st.local.u8 	[%rd927+1], %rs4672;
	ld.u8 	%rs2808, [%rd926+1];
	mov.b16 	%rs4673, 0;
	setp.gt.s16 	%p6533, %rs2808, 70;
	@%p6533 bra 	$L__BB3_6435;
	setp.eq.s16 	%p6536, %rs2808, 65;
	@%p6536 bra 	$L__BB3_6440;
	setp.eq.s16 	%p6537, %rs2808, 67;
	@%p6537 bra 	$L__BB3_6434;
	bra.uni 	$L__BB3_6439;
$L__BB3_6434:
	mov.b16 	%rs4673, 1;
	bra.uni 	$L__BB3_6440;
$L__BB3_6435:
	setp.eq.s16 	%p6534, %rs2808, 71;
	@%p6534 bra 	$L__BB3_6438;
	setp.ne.s16 	%p6535, %rs2808, 84;
	@%p6535 bra 	$L__BB3_6439;
	mov.b16 	%rs4673, 3;
	bra.uni 	$L__BB3_6440;
$L__BB3_6438:
	mov.b16 	%rs4673, 2;
	bra.uni 	$L__BB3_6440;
$L__BB3_6439:
	mov.b16 	%rs4673, 4;
$L__BB3_6440:
	st.local.u8 	[%rd927+2], %rs4673;
	ld.u8 	%rs2814, [%rd926+2];
	mov.b16 	%rs4674, 0;
	setp.gt.s16 	%p6538, %rs2814, 70;
	@%p6538 bra 	$L__BB3_6444;
	setp.eq.s16 	%p6541, %rs2814, 65;
	@%p6541 bra 	$L__BB3_6449;
	setp.eq.s16 	%p6542, %rs2814, 67;
	@%p6542 bra 	$L__BB3_6443;
	bra.uni 	$L__BB3_6448;
$L__BB3_6443:
	mov.b16 	%rs4674, 1;
	bra.uni 	$L__BB3_6449;
$L__BB3_6444:
	setp.eq.s16 	%p6539, %rs2814, 71;
	@%p6539 bra 	$L__BB3_6447;
	setp.ne.s16 	%p6540, %rs2814, 84;
	@%p6540 bra 	$L__BB3_6448;
	mov.b16 	%rs4674, 3;
	bra.uni 	$L__BB3_6449;
$L__BB3_6447:
	mov.b16 	%rs4674, 2;
	bra.uni 	$L__BB3_6449;
$L__BB3_6448:
	mov.b16 	%rs4674, 4;
$L__BB3_6449:
	st.local.u8 	[%rd927+3], %rs4674;
	add.s32 	%r22361, %r3046, 4;
	add.s32 	%r12474, %r3046, 3;
	setp.ne.s32 	%p6543, %r12474, %r3045;
	@%p6543 bra 	$L__BB3_6413;
$L__BB3_6450:
	setp.eq.s32 	%p6544, %r3044, 0;
	@%p6544 bra 	$L__BB3_6481;
	cvt.s64.s32 	%rd6192, %r22361;
	add.s64 	%rd928, %rd924, %rd6192;
	ld.u8 	%rs2820, [%rd928+-1];
	mov.b16 	%rs4675, 0;
	setp.gt.s16 	%p6545, %rs2820, 70;
	@%p6545 bra 	$L__BB3_6455;
	setp.eq.s16 	%p6548, %rs2820, 65;
	@%p6548 bra 	$L__BB3_6460;
	setp.eq.s16 	%p6549, %rs2820, 67;
	@%p6549 bra 	$L__BB3_6454;
	bra.uni 	$L__BB3_6459;
$L__BB3_6454:
	mov.b16 	%rs4675, 1;
	bra.uni 	$L__BB3_6460;
$L__BB3_6455:
	setp.eq.s16 	%p6546, %rs2820, 71;
	@%p6546 bra 	$L__BB3_6458;
	setp.ne.s16 	%p6547, %rs2820, 84;
	@%p6547 bra 	$L__BB3_6459;
	mov.b16 	%rs4675, 3;
	bra.uni 	$L__BB3_6460;
$L__BB3_6458:
	mov.b16 	%rs4675, 2;
	bra.uni 	$L__BB3_6460;
$L__BB3_6459:
	mov.b16 	%rs4675, 4;
$L__BB3_6460:
	cvt.u64.u32 	%rd6193, %r22361;
	add.s64 	%rd929, %rd17, %rd6193;
	st.local.u8 	[%rd929], %rs4675;
	setp.eq.s32 	%p6550, %r3044, 1;
	@%p6550 bra 	$L__BB3_6481;
	ld.u8 	%rs2826, [%rd928];
	mov.b16 	%rs4676, 0;
	setp.gt.s16 	%p6551, %rs2826, 70;
	@%p6551 bra 	$L__BB3_6465;
	setp.eq.s16 	%p6554, %rs2826, 65;
	@%p6554 bra 	$L__BB3_6470;
	setp.eq.s16 	%p6555, %rs2826, 67;
	@%p6555 bra 	$L__BB3_6464;
	bra.uni 	$L__BB3_6469;
$L__BB3_6464:
	mov.b16 	%rs4676, 1;
	bra.uni 	$L__BB3_6470;
$L__BB3_6465:
	setp.eq.s16 	%p6552, %rs2826, 71;
	@%p6552 bra 	$L__BB3_6468;
	setp.ne.s16 	%p6553, %rs2826, 84;
	@%p6553 bra 	$L__BB3_6469;
	mov.b16 	%rs4676, 3;
	bra.uni 	$L__BB3_6470;
$L__BB3_6468:
	mov.b16 	%rs4676, 2;
	bra.uni 	$L__BB3_6470;
$L__BB3_6469:
	mov.b16 	%rs4676, 4;
$L__BB3_6470:
	add.s32 	%r12475, %r22361, 1;
	cvt.u64.u32 	%rd6194, %r12475;
	add.s64 	%rd6195, %rd17, %rd6194;
	st.local.u8 	[%rd6195], %rs4676;
	setp.eq.s32 	%p6556, %r3044, 2;
	@%p6556 bra 	$L__BB3_6481;
	ld.u8 	%rs2832, [%rd928+1];
	mov.b16 	%rs4677, 0;
	setp.gt.s16 	%p6557, %rs2832, 70;
	@%p6557 bra 	$L__BB3_6475;
	setp.eq.s16 	%p6560, %rs2832, 65;
	@%p6560 bra 	$L__BB3_6480;
	setp.eq.s16 	%p6561, %rs2832, 67;
	@%p6561 bra 	$L__BB3_6474;
	bra.uni 	$L__BB3_6479;
$L__BB3_6474:
	mov.b16 	%rs4677, 1;
	bra.uni 	$L__BB3_6480;
$L__BB3_6475:
	setp.eq.s16 	%p6558, %rs2832, 71;
	@%p6558 bra 	$L__BB3_6478;
	setp.ne.s16 	%p6559, %rs2832, 84;
	@%p6559 bra 	$L__BB3_6479;
	mov.b16 	%rs4677, 3;
	bra.uni 	$L__BB3_6480;
$L__BB3_6478:
	mov.b16 	%rs4677, 2;
	bra.uni 	$L__BB3_6480;
$L__BB3_6479:
	mov.b16 	%rs4677, 4;
$L__BB3_6480:
	st.local.u8 	[%rd929+2], %rs4677;
$L__BB3_6481:
	setp.eq.s32 	%p6562, %r3042, 0;
	@%p6562 bra 	$L__BB3_6552;
	and.b32  	%r3049, %r3042, 3;
	setp.lt.u32 	%p6563, %r3042, 4;
	mov.b32 	%r22363, 1;
	@%p6563 bra 	$L__BB3_6521;
	and.b32  	%r3050, %r3042, 2147483644;
	mov.b32 	%r22363, 1;
$L__BB3_6484:
	sub.s32 	%r12478, %r3042, %r22363;
	cvt.u64.u32 	%rd6196, %r12478;
	add.s64 	%rd6197, %rd925, %rd6196;
	ld.u8 	%rs2838, [%rd6197];
	mov.b16 	%rs4678, 0;
	setp.gt.s16 	%p6564, %rs2838, 70;
	@%p6564 bra 	$L__BB3_6488;
	setp.eq.s16 	%p6567, %rs2838, 65;
	@%p6567 bra 	$L__BB3_6493;
	setp.eq.s16 	%p6568, %rs2838, 67;
	@%p6568 bra 	$L__BB3_6487;
	bra.uni 	$L__BB3_6492;
$L__BB3_6487:
	mov.b16 	%rs4678, 1;
	bra.uni 	$L__BB3_6493;
$L__BB3_6488:
	setp.eq.s16 	%p6565, %rs2838, 71;
	@%p6565 bra 	$L__BB3_6491;
	setp.ne.s16 	%p6566, %rs2838, 84;
	@%p6566 bra 	$L__BB3_6492;
	mov.b16 	%rs4678, 3;
	bra.uni 	$L__BB3_6493;
$L__BB3_6491:
	mov.b16 	%rs4678, 2;
	bra.uni 	$L__BB3_6493;
$L__BB3_6492:
	mov.b16 	%rs4678, 4;
$L__BB3_6493:
	cvt.u64.u32 	%rd6198, %r22363;
	add.s64 	%rd930, %rd18, %rd6198;
	st.local.u8 	[%rd930], %rs4678;
	not.b32 	%r12479, %r22363;
	add.s32 	%r12480, %r3042, %r12479;
	cvt.u64.u32 	%rd6199, %r12480;
	add.s64 	%rd6200, %rd925, %rd6199;
	ld.u8 	%rs2844, [%rd6200];
	mov.b16 	%rs4679, 0;
	setp.gt.s16 	%p6569, %rs2844, 70;
	@%p6569 bra 	$L__BB3_6497;
	setp.eq.s16 	%p6572, %rs2844, 65;
	@%p6572 bra 	$L__BB3_6502;
	setp.eq.s16 	%p6573, %rs2844, 67;
	@%p6573 bra 	$L__BB3_6496;
	bra.uni 	$L__BB3_6501;
$L__BB3_6496:
	mov.b16 	%rs4679, 1;
	bra.uni 	$L__BB3_6502;
$L__BB3_6497:
	setp.eq.s16 	%p6570, %rs2844, 71;
	@%p6570 bra 	$L__BB3_6500;
	setp.ne.s16 	%p6571, %rs2844, 84;
	@%p6571 bra 	$L__BB3_6501;
	mov.b16 	%rs4679, 3;
	bra.uni 	$L__BB3_6502;
$L__BB3_6500:
	mov.b16 	%rs4679, 2;
	bra.uni 	$L__BB3_6502;
$L__BB3_6501:
	mov.b16 	%rs4679, 4;
$L__BB3_6502:
	st.local.u8 	[%rd930+1], %rs4679;
	sub.s32 	%r12481, %r3042, %r22363;
	add.s32 	%r12482, %r12481, -2;
	cvt.u64.u32 	%rd6201, %r12482;
	add.s64 	%rd6202, %rd925, %rd6201;
	ld.u8 	%rs2850, [%rd6202];
	mov.b16 	%rs4680, 0;
	setp.gt.s16 	%p6574, %rs2850, 70;
	@%p6574 bra 	$L__BB3_6506;
	setp.eq.s16 	%p6577, %rs2850, 65;
	@%p6577 bra 	$L__BB3_6511;
	setp.eq.s16 	%p6578, %rs2850, 67;
	@%p6578 bra 	$L__BB3_6505;
	bra.uni 	$L__BB3_6510;
$L__BB3_6505:
	mov.b16 	%rs4680, 1;
	bra.uni 	$L__BB3_6511;
$L__BB3_6506:
	setp.eq.s16 	%p6575, %rs2850, 71;
	@%p6575 bra 	$L__BB3_6509;
	setp.ne.s16 	%p6576, %rs2850, 84;
	@%p6576 bra 	$L__BB3_6510;
	mov.b16 	%rs4680, 3;
	bra.uni 	$L__BB3_6511;
$L__BB3_6509:
	mov.b16 	%rs4680, 2;
	bra.uni 	$L__BB3_6511;
$L__BB3_6510:
	mov.b16 	%rs4680, 4;
$L__BB3_6511:
	st.local.u8 	[%rd930+2], %rs4680;
	add.s32 	%r3052, %r22363, 3;
	sub.s32 	%r12483, %r3042, %r3052;
	cvt.u64.u32 	%rd6203, %r12483;
	add.s64 	%rd6204, %rd925, %rd6203;
	ld.u8 	%rs2856, [%rd6204];
	mov.b16 	%rs4681, 0;
	setp.gt.s16 	%p6579, %rs2856, 70;
	@%p6579 bra 	$L__BB3_6515;
	setp.eq.s16 	%p6582, %rs2856, 65;
	@%p6582 bra 	$L__BB3_6520;
	setp.eq.s16 	%p6583, %rs2856, 67;
	@%p6583 bra 	$L__BB3_6514;
	bra.uni 	$L__BB3_6519;
$L__BB3_6514:
	mov.b16 	%rs4681, 1;
	bra.uni 	$L__BB3_6520;
$L__BB3_6515:
	setp.eq.s16 	%p6580, %rs2856, 71;
	@%p6580 bra 	$L__BB3_6518;
	setp.ne.s16 	%p6581, %rs2856, 84;
	@%p6581 bra 	$L__BB3_6519;
	mov.b16 	%rs4681, 3;
	bra.uni 	$L__BB3_6520;
$L__BB3_6518:
	mov.b16 	%rs4681, 2;
	bra.uni 	$L__BB3_6520;
$L__BB3_6519:
	mov.b16 	%rs4681, 4;
$L__BB3_6520:
	st.local.u8 	[%rd930+3], %rs4681;
	add.s32 	%r22363, %r22363, 4;
	setp.ne.s32 	%p6584, %r3052, %r3050;
	@%p6584 bra 	$L__BB3_6484;
$L__BB3_6521:
	setp.eq.s32 	%p6585, %r3049, 0;
	@%p6585 bra 	$L__BB3_6552;
	sub.s32 	%r12484, %r3042, %r22363;
	cvt.u64.u32 	%rd6205, %r12484;
	add.s64 	%rd6206, %rd925, %rd6205;
	ld.u8 	%rs2862, [%rd6206];
	mov.b16 	%rs4682, 0;
	setp.gt.s16 	%p6586, %rs2862, 70;
	@%p6586 bra 	$L__BB3_6526;
	setp.eq.s16 	%p6589, %rs2862, 65;
	@%p6589 bra 	$L__BB3_6531;
	setp.eq.s16 	%p6590, %rs2862, 67;
	@%p6590 bra 	$L__BB3_6525;
	bra.uni 	$L__BB3_6530;
$L__BB3_6525:
	mov.b16 	%rs4682, 1;
	bra.uni 	$L__BB3_6531;
$L__BB3_6526:
	setp.eq.s16 	%p6587, %rs2862, 71;
	@%p6587 bra 	$L__BB3_6529;
	setp.ne.s16 	%p6588, %rs2862, 84;
	@%p6588 bra 	$L__BB3_6530;
	mov.b16 	%rs4682, 3;
	bra.uni 	$L__BB3_6531;
$L__BB3_6529:
	mov.b16 	%rs4682, 2;
	bra.uni 	$L__BB3_6531;
$L__BB3_6530:
	mov.b16 	%rs4682, 4;
$L__BB3_6531:
	cvt.u64.u32 	%rd6207, %r22363;
	add.s64 	%rd931, %rd18, %rd6207;
	st.local.u8 	[%rd931], %rs4682;
	setp.eq.s32 	%p6591, %r3049, 1;
	@%p6591 bra 	$L__BB3_6552;
	not.b32 	%r12485, %r22363;
	add.s32 	%r12486, %r3042, %r12485;
	cvt.u64.u32 	%rd6208, %r12486;
	add.s64 	%rd6209, %rd925, %rd6208;
	ld.u8 	%rs2868, [%rd6209];
	mov.b16 	%rs4683, 0;
	setp.gt.s16 	%p6592, %rs2868, 70;
	@%p6592 bra 	$L__BB3_6536;
	setp.eq.s16 	%p6595, %rs2868, 65;
	@%p6595 bra 	$L__BB3_6541;
	setp.eq.s16 	%p6596, %rs2868, 67;
	@%p6596 bra 	$L__BB3_6535;
	bra.uni 	$L__BB3_6540;
$L__BB3_6535:
	mov.b16 	%rs4683, 1;
	bra.uni 	$L__BB3_6541;
$L__BB3_6536:
	setp.eq.s16 	%p6593, %rs2868, 71;
	@%p6593 bra 	$L__BB3_6539;
	setp.ne.s16 	%p6594, %rs2868, 84;
	@%p6594 bra 	$L__BB3_6540;
	mov.b16 	%rs4683, 3;
	bra.uni 	$L__BB3_6541;
$L__BB3_6539:
	mov.b16 	%rs4683, 2;
	bra.uni 	$L__BB3_6541;
$L__BB3_6540:
	mov.b16 	%rs4683, 4;
$L__BB3_6541:
	st.local.u8 	[%rd931+1], %rs4683;
	setp.eq.s32 	%p6597, %r3049, 2;
	@%p6597 bra 	$L__BB3_6552;
	sub.s32 	%r12487, %r3042, %r22363;
	add.s32 	%r12488, %r12487, -2;
	cvt.u64.u32 	%rd6210, %r12488;
	add.s64 	%rd6211, %rd925, %rd6210;
	ld.u8 	%rs2874, [%rd6211];
	mov.b16 	%rs4684, 0;
	setp.gt.s16 	%p6598, %rs2874, 70;
	@%p6598 bra 	$L__BB3_6546;
	setp.eq.s16 	%p6601, %rs2874, 65;
	@%p6601 bra 	$L__BB3_6551;
	setp.eq.s16 	%p6602, %rs2874, 67;
	@%p6602 bra 	$L__BB3_6545;
	bra.uni 	$L__BB3_6550;
$L__BB3_6545:
	mov.b16 	%rs4684, 1;
	bra.uni 	$L__BB3_6551;
$L__BB3_6546:
	setp.eq.s16 	%p6599, %rs2874, 71;
	@%p6599 bra 	$L__BB3_6549;
	setp.ne.s16 	%p6600, %rs2874, 84;
	@%p6600 bra 	$L__BB3_6550;
	mov.b16 	%rs4684, 3;
	bra.uni 	$L__BB3_6551;
$L__BB3_6549:
	mov.b16 	%rs4684, 2;
	bra.uni 	$L__BB3_6551;
$L__BB3_6550:
	mov.b16 	%rs4684, 4;
$L__BB3_6551:
	st.local.u8 	[%rd931+2], %rs4684;
$L__BB3_6552:
	cvt.u64.u32 	%rd6212, %r3042;
	cvt.u64.u32 	%rd6213, %r3040;
	add.s64 	%rd6214, %rd18, %rd6212;
	mov.b16 	%rs2879, 4;
	st.local.u8 	[%rd6214+1], %rs2879;
	st.local.u8 	[%rd18], %rs2879;
	add.s64 	%rd6215, %rd17, %rd6213;
	st.local.u8 	[%rd6215+1], %rs2879;
	st.local.u8 	[%rd17], %rs2879;
	mov.b32 	%r22378, 0;
	mov.f64 	%fd24522, 0dFFF0000000000000;
	mov.u32 	%r22379, %r22378;
	@%p6521 bra 	$L__BB3_6649;
	and.b32  	%r3055, %r3042, 3;
	and.b32  	%r3056, %r3042, 2147483644;
	mov.b32 	%r22364, 1;
$L__BB3_6554:
	mov.u32 	%r3057, %r22364;
	@%p6562 bra 	$L__BB3_6582;
	setp.lt.u32 	%p6605, %r3042, 4;
	cvt.u64.u32 	%rd6216, %r3057;
	add.s64 	%rd6217, %rd17, %rd6216;
	ld.local.s8 	%r3058, [%rd6217];
	add.s32 	%r12492, %r3057, -1;
	mul.lo.s32 	%r3059, %r12492, %r3042;
	add.s32 	%r3060, %r3059, -1;
	mov.b32 	%r22366, 1;
	@%p6605 bra 	$L__BB3_6570;
	mov.b32 	%r22366, 1;
$L__BB3_6557:
	cvt.u64.u32 	%rd6218, %r22366;
	add.s64 	%rd932, %rd18, %rd6218;
	ld.local.s8 	%r12494, [%rd932];
	add.s32 	%r12495, %r12494, %r3058;
	setp.eq.s32 	%p6606, %r12495, 3;
	@%p6606 bra 	$L__BB3_6559;
	add.s32 	%r12496, %r3060, %r22366;
	mul.wide.s32 	%rd6219, %r12496, 8;
	add.s64 	%rd6220, %rd13, %rd6219;
	mov.b64 	%rd6221, 9218868437227405312;
	st.local.u64 	[%rd6220], %rd6221;
	add.s64 	%rd6222, %rd14, %rd6219;
	mov.b64 	%rd6223, -4616189618054758400;
	st.local.u64 	[%rd6222], %rd6223;
	bra.uni 	$L__BB3_6560;
$L__BB3_6559:
	add.s32 	%r12497, %r3060, %r22366;
	mul.wide.s32 	%rd6224, %r12497, 8;
	add.s64 	%rd6225, %rd13, %rd6224;
	mov.b64 	%rd6226, 0;
	st.local.u64 	[%rd6225], %rd6226;
	add.s64 	%rd6227, %rd14, %rd6224;
	mov.b64 	%rd6228, -4564063970805153792;
	st.local.u64 	[%rd6227], %rd6228;
$L__BB3_6560:
	ld.local.s8 	%r12498, [%rd932+1];
	add.s32 	%r12499, %r12498, %r3058;
	setp.eq.s32 	%p6607, %r12499, 3;
	@%p6607 bra 	$L__BB3_6562;
	add.s32 	%r12500, %r3059, %r22366;
	mul.wide.s32 	%rd6229, %r12500, 8;
	add.s64 	%rd6230, %rd13, %rd6229;
	mov.b64 	%rd6231, 9218868437227405312;
	st.local.u64 	[%rd6230], %rd6231;
	add.s64 	%rd6232, %rd14, %rd6229;
	mov.b64 	%rd6233, -4616189618054758400;
	st.local.u64 	[%rd6232], %rd6233;
	bra.uni 	$L__BB3_6563;
$L__BB3_6562:
	add.s32 	%r12501, %r3059, %r22366;
	mul.wide.s32 	%rd6234, %r12501, 8;
	add.s64 	%rd6235, %rd13, %rd6234;
	mov.b64 	%rd6236, 0;
	st.local.u64 	[%rd6235], %rd6236;
	add.s64 	%rd6237, %rd14, %rd6234;
	mov.b64 	%rd6238, -4564063970805153792;
	st.local.u64 	[%rd6237], %rd6238;
$L__BB3_6563:
	add.s32 	%r3062, %r22366, 2;
	ld.local.s8 	%r12502, [%rd932+2];
	add.s32 	%r12503, %r12502, %r3058;
	setp.eq.s32 	%p6608, %r12503, 3;
	@%p6608 bra 	$L__BB3_6565;
	add.s32 	%r12504, %r3060, %r3062;
	mul.wide.s32 	%rd6239, %r12504, 8;
	add.s64 	%rd6240, %rd13, %rd6239;
	mov.b64 	%rd6241, 9218868437227405312;
	st.local.u64 	[%rd6240], %rd6241;
	add.s64 	%rd6242, %rd14, %rd6239;
	mov.b64 	%rd6243, -4616189618054758400;
	st.local.u64 	[%rd6242], %rd6243;
	bra.uni 	$L__BB3_6566;
$L__BB3_6565:
	add.s32 	%r12505, %r3060, %r3062;
	mul.wide.s32 	%rd6244, %r12505, 8;
	add.s64 	%rd6245, %rd13, %rd6244;
	mov.b64 	%rd6246, 0;
	st.local.u64 	[%rd6245], %rd6246;
	add.s64 	%rd6247, %rd14, %rd6244;
	mov.b64 	%rd6248, -4564063970805153792;
	st.local.u64 	[%rd6247], %rd6248;
$L__BB3_6566:
	add.s32 	%r3063, %r22366, 3;
	ld.local.s8 	%r12506, [%rd932+3];
	add.s32 	%r12507, %r12506, %r3058;
	setp.eq.s32 	%p6609, %r12507, 3;
	@%p6609 bra 	$L__BB3_6568;
	add.s32 	%r12508, %r3060, %r3063;
	mul.wide.s32 	%rd6249, %r12508, 8;
	add.s64 	%rd6250, %rd13, %rd6249;
	mov.b64 	%rd6251, 9218868437227405312;
	st.local.u64 	[%rd6250], %rd6251;
	add.s64 	%rd6252, %rd14, %rd6249;
	mov.b64 	%rd6253, -4616189618054758400;
	st.local.u64 	[%rd6252], %rd6253;
	bra.uni 	$L__BB3_6569;
$L__BB3_6568:
	add.s32 	%r12509, %r3060, %r3063;
	mul.wide.s32 	%rd6254, %r12509, 8;
	add.s64 	%rd6255, %rd13, %rd6254;
	mov.b64 	%rd6256, 0;
	st.local.u64 	[%rd6255], %rd6256;
	add.s64 	%rd6257, %rd14, %rd6254;
	mov.b64 	%rd6258, -4564063970805153792;
	st.local.u64 	[%rd6257], %rd6258;
$L__BB3_6569:
	add.s32 	%r22366, %r22366, 4;
	setp.ne.s32 	%p6610, %r3063, %r3056;
	@%p6610 bra 	$L__BB3_6557;
$L__BB3_6570:
	setp.eq.s32 	%p6611, %r3055, 0;
	@%p6611 bra 	$L__BB3_6582;
	cvt.u64.u32 	%rd6259, %r22366;
	add.s64 	%rd933, %rd18, %rd6259;
	ld.local.s8 	%r12510, [%rd933];
	add.s32 	%r12511, %r12510, %r3058;
	setp.eq.s32 	%p6612, %r12511, 3;
	@%p6612 bra 	$L__BB3_6573;
	add.s32 	%r12512, %r3060, %r22366;
	mul.wide.s32 	%rd6260, %r12512, 8;
	add.s64 	%rd6261, %rd13, %rd6260;
	mov.b64 	%rd6262, 9218868437227405312;
	st.local.u64 	[%rd6261], %rd6262;
	add.s64 	%rd6263, %rd14, %rd6260;
	mov.b64 	%rd6264, -4616189618054758400;
	st.local.u64 	[%rd6263], %rd6264;
	bra.uni 	$L__BB3_6574;
$L__BB3_6573:
	add.s32 	%r12513, %r3060, %r22366;
	mul.wide.s32 	%rd6265, %r12513, 8;
	add.s64 	%rd6266, %rd13, %rd6265;
	mov.b64 	%rd6267, 0;
	st.local.u64 	[%rd6266], %rd6267;
	add.s64 	%rd6268, %rd14, %rd6265;
	mov.b64 	%rd6269, -4564063970805153792;
	st.local.u64 	[%rd6268], %rd6269;
$L__BB3_6574:
	setp.eq.s32 	%p6613, %r3055, 1;
	@%p6613 bra 	$L__BB3_6582;
	ld.local.s8 	%r12514, [%rd933+1];
	add.s32 	%r12515, %r12514, %r3058;
	setp.eq.s32 	%p6614, %r12515, 3;
	@%p6614 bra 	$L__BB3_6577;
	add.s32 	%r12516, %r3059, %r22366;
	mul.wide.s32 	%rd6270, %r12516, 8;
	add.s64 	%rd6271, %rd13, %rd6270;
	mov.b64 	%rd6272, 9218868437227405312;
	st.local.u64 	[%rd6271], %rd6272;
	add.s64 	%rd6273, %rd14, %rd6270;
	mov.b64 	%rd6274, -4616189618054758400;
	st.local.u64 	[%rd6273], %rd6274;
	bra.uni 	$L__BB3_6578;
$L__BB3_6577:
	add.s32 	%r12517, %r3059, %r22366;
	mul.wide.s32 	%rd6275, %r12517, 8;
	add.s64 	%rd6276, %rd13, %rd6275;
	mov.b64 	%rd6277, 0;
	st.local.u64 	[%rd6276], %rd6277;
	add.s64 	%rd6278, %rd14, %rd6275;
	mov.b64 	%rd6279, -4564063970805153792;
	st.local.u64 	[%rd6278], %rd6279;
$L__BB3_6578:
	setp.eq.s32 	%p6615, %r3055, 2;
	add.s32 	%r3066, %r22366, 2;
	@%p6615 bra 	$L__BB3_6582;
	ld.local.s8 	%r12518, [%rd933+2];
	add.s32 	%r12519, %r12518, %r3058;
	setp.eq.s32 	%p6616, %r12519, 3;
	@%p6616 bra 	$L__BB3_6581;
	add.s32 	%r12520, %r3060, %r3066;
	mul.wide.s32 	%rd6280, %r12520, 8;
	add.s64 	%rd6281, %rd13, %rd6280;
	mov.b64 	%rd6282, 9218868437227405312;
	st.local.u64 	[%rd6281], %rd6282;
	add.s64 	%rd6283, %rd14, %rd6280;
	mov.b64 	%rd6284, -4616189618054758400;
	st.local.u64 	[%rd6283], %rd6284;
	bra.uni 	$L__BB3_6582;
$L__BB3_6581:
	add.s32 	%r12521, %r3060, %r3066;
	mul.wide.s32 	%rd6285, %r12521, 8;
	add.s64 	%rd6286, %rd13, %rd6285;
	mov.b64 	%rd6287, 0;
	st.local.u64 	[%rd6286], %rd6287;
	add.s64 	%rd6288, %rd14, %rd6285;
	mov.b64 	%rd6289, -4564063970805153792;
	st.local.u64 	[%rd6288], %rd6289;
$L__BB3_6582:
	add.s32 	%r22364, %r3057, 1;
	setp.ne.s32 	%p6617, %r3057, %r3040;
	@%p6617 bra 	$L__BB3_6554;
	mov.b32 	%r22367, 1;
$L__BB3_6584:
	@%p6562 bra 	$L__BB3_6630;
	add.s32 	%r3069, %r22367, -1;
	mul.lo.s32 	%r12524, %r3069, %r3042;
	add.s32 	%r3070, %r12524, -1;
	cvt.u64.u32 	%rd6290, %r22367;
	add.s64 	%rd934, %rd17, %rd6290;
	sub.s32 	%r12525, %r12524, %r3042;
	add.s32 	%r3071, %r12525, -2;
	mov.b32 	%r22368, 1;
$L__BB3_6586:
	mov.u32 	%r3072, %r22368;
	add.s32 	%r3073, %r3070, %r3072;
	mul.wide.s32 	%rd6291, %r3073, 8;
	add.s64 	%rd935, %rd13, %rd6291;
	ld.local.f64 	%fd24490, [%rd935];
	abs.f64 	%fd14154, %fd24490;
	setp.geu.f64 	%p6619, %fd14154, 0d41CDCD64FF800000;
	@%p6619 bra 	$L__BB3_6629;
	ld.local.u8 	%rs415, [%rd934];
	cvt.u32.u16 	%r12526, %rs415;
	cvt.s32.s8 	%r12527, %r12526;
	cvt.u64.u32 	%rd6292, %r3072;
	add.s64 	%rd936, %rd18, %rd6292;
	ld.local.u8 	%rs416, [%rd936];
	cvt.u64.u16 	%rd6293, %rs416;
	cvt.s64.s8 	%rd937, %rd6293;
	cvt.u32.u16 	%r12528, %rs416;
	cvt.s32.s8 	%r12529, %r12528;
	add.s32 	%r12530, %r12529, %r12527;
	setp.eq.s32 	%p6620, %r12530, 3;
	mul.wide.s32 	%rd6294, %r3073, 8;
	add.s64 	%rd938, %rd14, %rd6294;
	@%p6620 bra 	$L__BB3_6589;
	mov.b64 	%rd6295, -4616189618054758400;
	st.local.u64 	[%rd938], %rd6295;
	mov.b64 	%rd6296, 9218868437227405312;
	st.local.u64 	[%rd935], %rd6296;
	mov.f64 	%fd24460, 0dBFF0000000000000;
	mov.f64 	%fd24490, 0d7FF0000000000000;
	mov.f64 	%fd24461, %fd24490;
	bra.uni 	$L__BB3_6600;
$L__BB3_6589:
	cvt.u32.u16 	%r12531, %rs415;
	cvt.s32.s8 	%r12532, %r12531;
	mul.wide.s32 	%rd6297, %r12532, 5;
	add.s64 	%rd939, %rd6297, %rd937;
	shl.b64 	%rd6298, %rd939, 3;
	add.s64 	%rd6299, %rd1, %rd6298;
	ld.global.f64 	%fd24460, [%rd6299+45440];
	ld.local.u8 	%rs2880, [%rd934+-1];
	cvt.u64.u16 	%rd6300, %rs2880;
	cvt.s64.s8 	%rd940, %rd6300;
	cvt.u32.u16 	%r12533, %rs416;
	ld.local.s8 	%rs2881, [%rd936+-1];
	cvt.u32.u16 	%r12534, %rs2881;
	prmt.b32 	%r12535, %r12534, %r12533, 0x3340U;
	prmt.b32 	%r12536, %r12531, 0, 0x3340U;
	prmt.b32 	%r12537, %r12535, %r12536, 0x5410U;
	cvt.u32.u16 	%r12538, %rs2880;
	cvt.s32.s8 	%r12539, %r12538;
	mov.b32 	%r12540, 359705;
	dp4a.s32.u32 	%r12541, %r12537, %r12540, %r12539;
	mul.wide.s32 	%rd6301, %r12541, 8;
	add.s64 	%rd6302, %rd1, %rd6301;
	ld.global.f64 	%fd14157, [%rd6302+35440];
	add.f64 	%fd14158, %fd24460, %fd14157;
	ld.global.f64 	%fd24461, [%rd6299+45640];
	ld.global.f64 	%fd14159, [%rd6302+40440];
	add.f64 	%fd14160, %fd24461, %fd14159;
	abs.f64 	%fd14161, %fd14160;
	setp.gt.f64 	%p6621, %fd14161, 0d41CDCD64FF800000;
	selp.f64 	%fd3864, 0dBFF0000000000000, %fd14158, %p6621;
	selp.f64 	%fd3865, 0d7FF0000000000000, %fd14160, %p6621;
	cvt.u16.u64 	%rs2882, %rd937;
	mov.b32 	%r12542, {%rs2881, %rs2882};
	mov.b32 	%r12543, 6405;
	dp2a.lo.s32.u32 	%r12544, %r12542, %r12543, %r12532;
	mul.wide.s32 	%rd6303, %r12544, 8;
	add.s64 	%rd941, %rd1, %rd6303;
	ld.global.f64 	%fd3866, [%rd941+21000];
	abs.f64 	%fd14162, %fd3866;
	setp.geu.f64 	%p6622, %fd14162, 0d41CDCD64FF800000;
	@%p6622 bra 	$L__BB3_6593;
	mad.lo.s64 	%rd6307, %rd937, 24, %rd939;
	add.s64 	%rd6308, %rd6307, %rd940;
	shl.b64 	%rd6309, %rd6308, 3;
	add.s64 	%rd942, %rd1, %rd6309;
	ld.global.f64 	%fd3867, [%rd942+23000];
	abs.f64 	%fd14177, %fd3867;
	setp.lt.f64 	%p6627, %fd14177, 0d41CDCD64FF800000;
	@%p6627 bra 	$L__BB3_6596;
	ld.global.f64 	%fd14178, [%rd941+20000];
	add.f64 	%fd14179, %fd24460, %fd14178;
	add.f64 	%fd14180, %fd24461, %fd3866;
	abs.f64 	%fd14181, %fd14180;
	setp.gt.f64 	%p6628, %fd14181, 0d41CDCD64FF800000;
	selp.f64 	%fd24456, 0dBFF0000000000000, %fd14179, %p6628;
	selp.f64 	%fd24457, 0d7FF0000000000000, %fd14180, %p6628;
	add.f64 	%fd14182, %fd24457, 0d4069000000000000;
	add.f64 	%fd14183, %fd24456, 0dC016CCCCCCCCCCCD;
	add.f64 	%fd14184, %fd3860, %fd14183;
	div.rn.f64 	%fd24458, %fd14182, %fd14184;
	abs.f64 	%fd14185, %fd3865;
	setp.geu.f64 	%p6629, %fd14185, 0d41CDCD64FF800000;
	@%p6629 bra 	$L__BB3_6598;
	add.f64 	%fd14186, %fd3865, 0d4069000000000000;
	add.f64 	%fd14187, %fd3864, 0dC016CCCCCCCCCCCD;
	add.f64 	%fd14188, %fd3860, %fd14187;
	div.rn.f64 	%fd14189, %fd14186, %fd14188;
	setp.lt.f64 	%p6630, %fd14189, %fd24458;
	selp.f64 	%fd24456, %fd24456, %fd3864, %p6630;
	selp.f64 	%fd24457, %fd24457, %fd3865, %p6630;
	selp.f64 	%fd24458, %fd24458, %fd14189, %p6630;
	bra.uni 	$L__BB3_6598;
$L__BB3_6593:
	mad.lo.s64 	%rd6304, %rd937, 24, %rd939;
	add.s64 	%rd6305, %rd6304, %rd940;
	shl.b64 	%rd6306, %rd6305, 3;
	add.s64 	%rd943, %rd1, %rd6306;
	ld.global.f64 	%fd3868, [%rd943+23000];
	abs.f64 	%fd14164, %fd3868;
	setp.geu.f64 	%p6623, %fd14164, 0d41CDCD64FF800000;
	mov.f64 	%fd24456, %fd3864;
	mov.f64 	%fd24457, %fd3865;
	@%p6623 bra 	$L__BB3_6598;
	ld.global.f64 	%fd14165, [%rd943+22000];
	add.f64 	%fd14166, %fd24460, %fd14165;
	add.f64 	%fd14167, %fd24461, %fd3868;
	abs.f64 	%fd14168, %fd14167;
	setp.gt.f64 	%p6624, %fd14168, 0d41CDCD64FF800000;
	selp.f64 	%fd24456, 0dBFF0000000000000, %fd14166, %p6624;
	selp.f64 	%fd24457, 0d7FF0000000000000, %fd14167, %p6624;
	add.f64 	%fd14169, %fd24457, 0d4069000000000000;
	add.f64 	%fd14170, %fd24456, 0dC016CCCCCCCCCCCD;
	add.f64 	%fd14171, %fd3860, %fd14170;
	div.rn.f64 	%fd24458, %fd14169, %fd14171;
	abs.f64 	%fd14172, %fd3865;
	setp.geu.f64 	%p6625, %fd14172, 0d41CDCD64FF800000;
	@%p6625 bra 	$L__BB3_6598;
	add.f64 	%fd14173, %fd3865, 0d4069000000000000;
	add.f64 	%fd14174, %fd3864, 0dC016CCCCCCCCCCCD;
	add.f64 	%fd14175, %fd3860, %fd14174;
	div.rn.f64 	%fd14176, %fd14173, %fd14175;
	setp.lt.f64 	%p6626, %fd14176, %fd24458;
	selp.f64 	%fd24456, %fd24456, %fd3864, %p6626;
	selp.f64 	%fd24457, %fd24457, %fd3865, %p6626;
	selp.f64 	%fd24458, %fd24458, %fd14176, %p6626;
	bra.uni 	$L__BB3_6598;
$L__BB3_6596:
	ld.global.f64 	%fd14190, [%rd941+20000];
	add.f64 	%fd14191, %fd24460, %fd14190;
	ld.global.f64 	%fd14192, [%rd942+22000];
	add.f64 	%fd14193, %fd14191, %fd14192;
	add.f64 	%fd14194, %fd24461, %fd3866;
	add.f64 	%fd14195, %fd14194, %fd3867;
	abs.f64 	%fd14196, %fd14195;
	setp.gt.f64 	%p6631, %fd14196, 0d41CDCD64FF800000;
	selp.f64 	%fd24456, 0dBFF0000000000000, %fd14193, %p6631;
	selp.f64 	%fd24457, 0d7FF0000000000000, %fd14195, %p6631;
	add.f64 	%fd14197, %fd24457, 0d4069000000000000;
	add.f64 	%fd14198, %fd24456, 0dC016CCCCCCCCCCCD;
	add.f64 	%fd14199, %fd3860, %fd14198;
	div.rn.f64 	%fd24458, %fd14197, %fd14199;
	abs.f64 	%fd14200, %fd3865;
	setp.geu.f64 	%p6632, %fd14200, 0d41CDCD64FF800000;
	@%p6632 bra 	$L__BB3_6598;
	add.f64 	%fd14201, %fd3865, 0d4069000000000000;
	add.f64 	%fd14202, %fd3864, 0dC016CCCCCCCCCCCD;
	add.f64 	%fd14203, %fd3860, %fd14202;
	div.rn.f64 	%fd14204, %fd14201, %fd14203;
	setp.lt.f64 	%p6633, %fd14204, %fd24458;
	selp.f64 	%fd24456, %fd24456, %fd3864, %p6633;
	selp.f64 	%fd24457, %fd24457, %fd3865, %p6633;
	selp.f64 	%fd24458, %fd24458, %fd14204, %p6633;
$L__BB3_6598:
	add.f64 	%fd14205, %fd24460, 0dC016CCCCCCCCCCCD;
	add.f64 	%fd3890, %fd3860, %fd14205;
	abs.f64 	%fd14206, %fd24457;
	setp.geu.f64 	%p6634, %fd14206, 0d41CDCD64FF800000;
	@%p6634 bra 	$L__BB3_6600;
	add.f64 	%fd14207, %fd24461, 0d4069000000000000;
	div.rn.f64 	%fd14208, %fd14207, %fd3890;
	setp.lt.f64 	%p6635, %fd24458, %fd14208;
	selp.f64 	%fd24460, %fd24460, %fd24456, %p6635;
	selp.f64 	%fd24461, %fd24461, %fd24457, %p6635;
$L__BB3_6600:
	abs.f64 	%fd14209, %fd24461;
	setp.geu.f64 	%p6636, %fd14209, 0d41CDCD64FF800000;
	@%p6636 bra 	$L__BB3_6602;
	st.local.f64 	[%rd938], %fd24460;
	st.local.f64 	[%rd935], %fd24461;
	mov.f64 	%fd24490, %fd24461;
$L__BB3_6602:
	min.u32 	%r12545, %r22367, %r3072;
	setp.lt.u32 	%p6637, %r12545, 2;
	mov.f64 	%fd24463, 0dBFF0000000000000;
	mov.f64 	%fd24464, 0d7FF0000000000000;
	@%p6637 bra 	$L__BB3_6629;
	ld.local.f64 	%fd24489, [%rd938];
	add.f64 	%fd14212, %fd24490, 0d4069000000000000;
	add.f64 	%fd14213, %fd24489, 0dC016CCCCCCCCCCCD;
	add.f64 	%fd14214, %fd3860, %fd14213;
	div.rn.f64 	%fd3898, %fd14212, %fd14214;
	add.s32 	%r3074, %r3071, %r3072;
	mul.wide.s32 	%rd6310, %r3074, 8;
	add.s64 	%rd6311, %rd13, %rd6310;
	ld.local.f64 	%fd3899, [%rd6311];
	abs.f64 	%fd14215, %fd3899;
	setp.geu.f64 	%p6638, %fd14215, 0d41CDCD64FF800000;
	@%p6638 bra 	$L__BB3_6606;
	cvt.u32.u16 	%r12546, %rs415;
	ld.local.u8 	%r12547, [%rd934+-1];
	prmt.b32 	%r12548, %r12547, %r12546, 0x3340U;
	ld.local.u8 	%r12549, [%rd936+-1];
	prmt.b32 	%r12550, %r12549, 0, 0x3340U;
	prmt.b32 	%r12551, %r12548, %r12550, 0x5410U;
	cvt.u32.u16 	%r12552, %rs416;
	cvt.s32.s8 	%r12553, %r12552;
	mov.b32 	%r12554, 334205;
	dp4a.s32.u32 	%r12555, %r12551, %r12554, %r12553;
	mul.wide.s32 	%rd6312, %r12555, 8;
	add.s64 	%rd944, %rd1, %rd6312;
	ld.global.f64 	%fd3900, [%rd944+5000];
	abs.f64 	%fd14218, %fd3900;
	setp.geu.f64 	%p6639, %fd14218, 0d41CDCD64FF800000;
	@%p6639 bra 	$L__BB3_6606;
	mul.wide.s32 	%rd6313, %r3074, 8;
	add.s64 	%rd6314, %rd14, %rd6313;
	ld.local.f64 	%fd14219, [%rd6314];
	ld.global.f64 	%fd14220, [%rd944];
	add.f64 	%fd24463, %fd14219, %fd14220;
	add.f64 	%fd24464, %fd3899, %fd3900;
$L__BB3_6606:
	add.f64 	%fd14221, %fd24464, 0d4069000000000000;
	add.f64 	%fd14222, %fd24463, 0dC016CCCCCCCCCCCD;
	add.f64 	%fd14223, %fd3860, %fd14222;
	div.rn.f64 	%fd3905, %fd14221, %fd14223;
	setp.lt.f64 	%p6640, %fd24463, 0dC0A3880000000000;
	selp.f64 	%fd3906, 0dC0A9300000000000, %fd24463, %p6640;
	selp.f64 	%fd3907, 0d0000000000000000, %fd24464, %p6640;
	setp.lt.f64 	%p6641, %fd24489, 0dC0A3880000000000;
	selp.f64 	%fd3908, 0dC0A9300000000000, %fd24489, %p6641;
	selp.f64 	%fd3909, 0d0000000000000000, %fd24490, %p6641;
	setp.gt.f64 	%p6642, %fd3905, %fd3898;
	@%p6642 bra 	$L__BB3_6610;
	setp.gt.f64 	%p6643, %fd3908, 0d0000000000000000;
	setp.gt.f64 	%p6644, %fd3909, 0d0000000000000000;
	and.pred  	%p6645, %p6643, %p6644;
	@%p6645 bra 	$L__BB3_6610;
	setp.ltu.f64 	%p6646, %fd3898, %fd3905;
	@%p6646 bra 	$L__BB3_6611;
	st.local.f64 	[%rd938], %fd3908;
	st.local.f64 	[%rd935], %fd3909;
	mov.f64 	%fd24489, %fd3908;
	mov.f64 	%fd24490, %fd3909;
	bra.uni 	$L__BB3_6611;
$L__BB3_6610:
	st.local.f64 	[%rd938], %fd3906;
	st.local.f64 	[%rd935], %fd3907;
	mov.f64 	%fd24489, %fd3906;
	mov.f64 	%fd24490, %fd3907;
$L__BB3_6611:
	cvt.u64.u16 	%rd6315, %rs416;
	cvt.s64.s8 	%rd945, %rd6315;
	cvt.u64.u16 	%rd6316, %rs415;
	cvt.s64.s8 	%rd947, %rd6316;
	mov.b32 	%r22369, 3;
	mad.lo.s64 	%rd6352, %rd947, 5, %rd945;
	shl.b64 	%rd6353, %rd6352, 3;
	add.s64 	%rd6354, %rd1, %rd6353;
$L__BB3_6612:
	sub.s32 	%r12557, %r3072, %r22369;
	add.s32 	%r12558, %r12557, 1;
	setp.gt.u32 	%p6647, %r12557, 2147483646;
	selp.b32 	%r12559, %r12557, 0, %p6647;
	add.s32 	%r22371, %r12559, %r3069;
	selp.b32 	%r22370, 1, %r12558, %p6647;
	setp.lt.s32 	%p6648, %r22371, 1;
	setp.ge.s32 	%p6649, %r22370, %r3072;
	or.pred  	%p6650, %p6648, %p6649;
	@%p6650 bra 	$L__BB3_6628;
$L__BB3_6613:
	mov.u32 	%r3079, %r22371;
	add.s32 	%r22371, %r3079, -1;
	mad.lo.s32 	%r12561, %r22371, %r3042, %r22370;
	add.s32 	%r3081, %r12561, -1;
	mul.wide.s32 	%rd6317, %r3081, 8;
	add.s64 	%rd6318, %rd13, %rd6317;
	ld.local.f64 	%fd3928, [%rd6318];
	abs.f64 	%fd14224, %fd3928;
	setp.geu.f64 	%p6651, %fd14224, 0d41CDCD64FF800000;
	@%p6651 bra 	$L__BB3_6627;
	not.b32 	%r12562, %r3079;
	add.s32 	%r3082, %r22367, %r12562;
	not.b32 	%r12563, %r22370;
	add.s32 	%r3083, %r3072, %r12563;
	add.s32 	%r3084, %r3083, %r3082;
	setp.eq.s32 	%p6652, %r3082, 0;
	setp.gt.s32 	%p6653, %r3083, 0;
	and.pred  	%p6654, %p6652, %p6653;
	@%p6654 bra 	$L__BB3_6620;
	setp.eq.s32 	%p6655, %r3083, 0;
	setp.gt.s32 	%p6656, %r3082, 0;
	and.pred  	%p6657, %p6656, %p6655;
	@%p6657 bra 	$L__BB3_6620;
	setp.eq.s32 	%p6658, %r3082, 1;
	setp.eq.s32 	%p6659, %r3083, 1;
	and.pred  	%p6660, %p6658, %p6659;
	@%p6660 bra 	$L__BB3_6618;
	mul.wide.s32 	%rd6319, %r3084, 8;
	add.s64 	%rd6320, %rd1, %rd6319;
	ld.global.f64 	%fd14225, [%rd6320+24952];
	cvt.u64.u32 	%rd6321, %r3079;
	add.s64 	%rd6322, %rd17, %rd6321;
	cvt.s64.s32 	%rd6323, %r22370;
	add.s64 	%rd6324, %rd18, %rd6323;
	ld.local.s8 	%r12564, [%rd6324+1];
	ld.local.u8 	%r12565, [%rd6322+1];
	ld.local.u8 	%r12566, [%rd6322];
	prmt.b32 	%r12567, %r12566, %r12565, 0x3340U;
	ld.local.u8 	%r12568, [%rd6324];
	prmt.b32 	%r12569, %r12568, 0, 0x3340U;
	prmt.b32 	%r12570, %r12567, %r12569, 0x5410U;
	mov.b32 	%r12571, 334205;
	dp4a.s32.u32 	%r12572, %r12570, %r12571, %r12564;
	mul.wide.s32 	%rd6325, %r12572, 8;
	add.s64 	%rd6326, %rd1, %rd6325;
	ld.global.f64 	%fd14226, [%rd6326+30440];
	add.f64 	%fd14227, %fd14225, %fd14226;
	ld.local.s8 	%r12573, [%rd934+-1];
	cvt.u32.u16 	%r12574, %rs416;
	ld.local.u8 	%r12575, [%rd936+-1];
	prmt.b32 	%r12576, %r12575, %r12574, 0x3340U;
	cvt.u32.u16 	%r12577, %rs415;
	prmt.b32 	%r12578, %r12577, 0, 0x3340U;
	prmt.b32 	%r12579, %r12576, %r12578, 0x5410U;
	mov.b32 	%r12580, 359705;
	dp4a.s32.u32 	%r12581, %r12579, %r12580, %r12573;
	mul.wide.s32 	%rd6327, %r12581, 8;
	add.s64 	%rd6328, %rd1, %rd6327;
	ld.global.f64 	%fd14228, [%rd6328+30440];
	add.f64 	%fd14229, %fd14227, %fd14228;
	add.f64 	%fd14230, %fd14229, %fd3928;
	ld.global.f64 	%fd14231, [%rd6320+24232];
	ld.global.f64 	%fd14232, [%rd6326+25440];
	add.f64 	%fd14233, %fd14231, %fd14232;
	ld.global.f64 	%fd14234, [%rd6328+25440];
	add.f64 	%fd14235, %fd14233, %fd14234;
	sub.s32 	%r12582, %r3082, %r3083;
	abs.s32 	%r12583, %r12582;
	cvt.rn.f64.s32 	%fd14236, %r12583;
	fma.rn.f64 	%fd14237, %fd14236, 0dBFEEF3E864B31D04, %fd14235;
	mul.wide.s32 	%rd6329, %r3081, 8;
	add.s64 	%rd6330, %rd14, %rd6329;
	ld.local.f64 	%fd14238, [%rd6330];
	add.f64 	%fd14239, %fd14238, %fd14237;
	abs.f64 	%fd14240, %fd14230;
	setp.gt.f64 	%p6661, %fd14240, 0d41CDCD64FF800000;
	selp.f64 	%fd14241, 0dBFF0000000000000, %fd14239, %p6661;
	selp.f64 	%fd14242, 0d7FF0000000000000, %fd14230, %p6661;
	add.f64 	%fd14243, %fd14242, 0d4069000000000000;
	add.f64 	%fd14244, %fd14241, 0dC016CCCCCCCCCCCD;
	add.f64 	%fd14245, %fd3860, %fd14244;
	div.rn.f64 	%fd14246, %fd14243, %fd14245;
	add.f64 	%fd14247, %fd24490, 0d4069000000000000;
	add.f64 	%fd14248, %fd24489, 0dC016CCCCCCCCCCCD;
	add.f64 	%fd14249, %fd3860, %fd14248;
	div.rn.f64 	%fd14250, %fd14247, %fd14249;
	setp.gt.f64 	%p6662, %fd14246, %fd14250;
	selp.f64 	%fd24491, %fd14241, 0dBFF0000000000000, %p6662;
	selp.f64 	%fd24492, %fd14242, 0d7FF0000000000000, %p6662;
	bra.uni 	$L__BB3_6625;
$L__BB3_6618:
	cvt.u64.u32 	%rd6331, %r3079;
	add.s64 	%rd6332, %rd17, %rd6331;
	cvt.s64.s32 	%rd6333, %r22370;
	add.s64 	%rd6334, %rd18, %rd6333;
	ld.local.s8 	%r12584, [%rd6334+1];
	ld.local.u8 	%r12585, [%rd6332+1];
	ld.local.u8 	%r12586, [%rd6332];
	prmt.b32 	%r12587, %r12586, %r12585, 0x3340U;
	ld.local.u8 	%r12588, [%rd6334];
	prmt.b32 	%r12589, %r12588, 0, 0x3340U;
	prmt.b32 	%r12590, %r12587, %r12589, 0x5410U;
	mov.b32 	%r12591, 334205;
	dp4a.s32.u32 	%r12592, %r12590, %r12591, %r12584;
	mul.wide.s32 	%rd6335, %r12592, 8;
	add.s64 	%rd6336, %rd1, %rd6335;
	ld.global.f64 	%fd14253, [%rd6336+10000];
	ld.local.s8 	%r12593, [%rd934+-1];
	cvt.u32.u16 	%r12594, %rs416;
	ld.local.u8 	%r12595, [%rd936+-1];
	prmt.b32 	%r12596, %r12595, %r12594, 0x3340U;
	cvt.u32.u16 	%r12597, %rs415;
	prmt.b32 	%r12598, %r12597, 0, 0x3340U;
	prmt.b32 	%r12599, %r12596, %r12598, 0x5410U;
	mov.b32 	%r12600, 359705;
	dp4a.s32.u32 	%r12601, %r12599, %r12600, %r12593;
	mul.wide.s32 	%rd6337, %r12601, 8;
	add.s64 	%rd6338, %rd1, %rd6337;
	ld.global.f64 	%fd14254, [%rd6338+10000];
	add.f64 	%fd14255, %fd14253, %fd14254;
	mul.wide.s32 	%rd6339, %r3081, 8;
	add.s64 	%rd6340, %rd14, %rd6339;
	ld.local.f64 	%fd14256, [%rd6340];
	add.f64 	%fd14257, %fd14255, %fd14256;
	ld.global.f64 	%fd14258, [%rd6336+15000];
	ld.global.f64 	%fd14259, [%rd6338+15000];
	add.f64 	%fd14260, %fd14258, %fd14259;
	add.f64 	%fd14261, %fd14260, %fd3928;
	abs.f64 	%fd14262, %fd14261;
	setp.gt.f64 	%p6663, %fd14262, 0d41CDCD64FF800000;
	selp.f64 	%fd3931, 0dBFF0000000000000, %fd14257, %p6663;
	selp.f64 	%fd3932, 0d7FF0000000000000, %fd14261, %p6663;
	add.f64 	%fd14263, %fd3932, 0d4069000000000000;
	add.f64 	%fd14264, %fd3931, 0dC016CCCCCCCCCCCD;
	add.f64 	%fd14265, %fd3860, %fd14264;
	div.rn.f64 	%fd3933, %fd14263, %fd14265;
	add.f64 	%fd14266, %fd24490, 0d4069000000000000;
	add.f64 	%fd14267, %fd24489, 0dC016CCCCCCCCCCCD;
	add.f64 	%fd14268, %fd3860, %fd14267;
	div.rn.f64 	%fd3934, %fd14266, %fd14268;
	sub.f64 	%fd14269, %fd3933, %fd3934;
	setp.ltu.f64 	%p6664, %fd14269, 0d3EB0C6F7A0B5ED8D;
	mov.f64 	%fd24492, 0d7FF0000000000000;
	mov.f64 	%fd24491, 0dBFF0000000000000;
	@%p6664 bra 	$L__BB3_6625;
	setp.gt.f64 	%p6665, %fd3933, %fd3934;
	selp.f64 	%fd24491, %fd3931, 0dBFF0000000000000, %p6665;
	selp.f64 	%fd24492, %fd3932, 0d7FF0000000000000, %p6665;
	bra.uni 	$L__BB3_6625;
$L__BB3_6620:
	setp.eq.s32 	%p6666, %r3083, 1;
	setp.eq.s32 	%p6667, %r3082, 1;
	or.pred  	%p6668, %p6667, %p6666;
	@%p6668 bra 	$L__BB3_6622;
	mul.wide.s32 	%rd6341, %r3084, 8;
	add.s64 	%rd6342, %rd1, %rd6341;
	ld.global.f64 	%fd14270, [%rd6342+25192];
	cvt.u64.u32 	%rd6343, %r3079;
	add.s64 	%rd6344, %rd17, %rd6343;
	ld.local.s8 	%r12602, [%rd6344];
	mul.wide.s32 	%rd6345, %r12602, 5;
	cvt.s64.s32 	%rd6346, %r22370;
	add.s64 	%rd6347, %rd18, %rd6346;
	ld.local.s8 	%rd6348, [%rd6347];
	add.s64 	%rd6349, %rd6345, %rd6348;
	shl.b64 	%rd6350, %rd6349, 3;
	add.s64 	%rd6351, %rd1, %rd6350;
	ld.global.f64 	%fd14271, [%rd6351+45640];
	add.f64 	%fd14272, %fd14270, %fd14271;
	ld.global.f64 	%fd14273, [%rd6354+45640];
	add.f64 	%fd14274, %fd14272, %fd14273;
	add.f64 	%fd14275, %fd14274, %fd3928;
	ld.global.f64 	%fd14276, [%rd6342+24472];
	ld.global.f64 	%fd14277, [%rd6351+45440];
	add.f64 	%fd14278, %fd14276, %fd14277;
	ld.global.f64 	%fd14279, [%rd6354+45440];
	add.f64 	%fd14280, %fd14278, %fd14279;
	mul.wide.s32 	%rd6355, %r3081, 8;
	add.s64 	%rd6356, %rd14, %rd6355;
	ld.local.f64 	%fd14281, [%rd6356];
	add.f64 	%fd14282, %fd14280, %fd14281;
	abs.f64 	%fd14283, %fd14275;
	setp.gt.f64 	%p6669, %fd14283, 0d41CDCD64FF800000;
	selp.f64 	%fd14284, 0dBFF0000000000000, %fd14282, %p6669;
	selp.f64 	%fd14285, 0d7FF0000000000000, %fd14275, %p6669;
	add.f64 	%fd14286, %fd14285, 0d4069000000000000;
	add.f64 	%fd14287, %fd14284, 0dC016CCCCCCCCCCCD;
	add.f64 	%fd14288, %fd3860, %fd14287;
	div.rn.f64 	%fd14289, %fd14286, %fd14288;
	add.f64 	%fd14290, %fd24490, 0d4069000000000000;
	add.f64 	%fd14291, %fd24489, 0dC016CCCCCCCCCCCD;
	add.f64 	%fd14292, %fd3860, %fd14291;
	div.rn.f64 	%fd14293, %fd14290, %fd14292;
	setp.gt.f64 	%p6670, %fd14289, %fd14293;
	selp.f64 	%fd24491, %fd14284, 0dBFF0000000000000, %p6670;
	selp.f64 	%fd24492, %fd14285, 0d7FF0000000000000, %p6670;
	bra.uni 	$L__BB3_6625;
$L__BB3_6622:
	and.pred  	%p6674, %p6652, %p6666;
	setp.eq.s32 	%p6675, %r3083, 0;
	and.pred  	%p6676, %p6667, %p6675;
	or.pred  	%p6677, %p6674, %p6676;
	mov.f64 	%fd24484, 0d0000000000000000;
	mov.f64 	%fd24483, 0dC0A9300000000000;
	not.pred 	%p6678, %p6677;
	@%p6678 bra 	$L__BB3_6624;
	mul.wide.u32 	%rd6357, %r3084, 8;
	add.s64 	%rd6358, %rd1, %rd6357;
	ld.global.f64 	%fd14296, [%rd6358+25192];
	cvt.u64.u32 	%rd6359, %r3079;
	add.s64 	%rd6360, %rd17, %rd6359;
	cvt.s64.s32 	%rd6361, %r22370;
	add.s64 	%rd6362, %rd18, %rd6361;
	ld.local.u8 	%r12603, [%rd6360];
	cvt.u32.u16 	%r12604, %rs415;
	prmt.b32 	%r12605, %r12603, %r12604, 0x3340U;
	ld.local.u8 	%r12606, [%rd6362];
	prmt.b32 	%r12607, %r12606, 0, 0x3340U;
	prmt.b32 	%r12608, %r12605, %r12607, 0x5410U;
	cvt.u32.u64 	%r12609, %rd945;
	mov.b32 	%r12610, 334205;
	dp4a.s32.u32 	%r12611, %r12608, %r12610, %r12609;
	mul.wide.s32 	%rd6363, %r12611, 8;
	add.s64 	%rd6364, %rd1, %rd6363;
	ld.global.f64 	%fd14297, [%rd6364+5000];
	add.f64 	%fd24484, %fd14296, %fd14297;
	ld.global.f64 	%fd14298, [%rd6358+24472];
	ld.global.f64 	%fd14299, [%rd6364];
	add.f64 	%fd24483, %fd14298, %fd14299;
$L__BB3_6624:
	add.f64 	%fd14300, %fd24484, %fd3928;
	mul.wide.s32 	%rd6365, %r3081, 8;
	add.s64 	%rd6366, %rd14, %rd6365;
	ld.local.f64 	%fd14301, [%rd6366];
	add.f64 	%fd14302, %fd24483, %fd14301;
	abs.f64 	%fd14303, %fd14300;
	setp.gt.f64 	%p6679, %fd14303, 0d41CDCD64FF800000;
	selp.f64 	%fd14304, 0dBFF0000000000000, %fd14302, %p6679;
	selp.f64 	%fd14305, 0d7FF0000000000000, %fd14300, %p6679;
	add.f64 	%fd14306, %fd14305, 0d4069000000000000;
	add.f64 	%fd14307, %fd14304, 0dC016CCCCCCCCCCCD;
	add.f64 	%fd14308, %fd3860, %fd14307;
	div.rn.f64 	%fd14309, %fd14306, %fd14308;
	add.f64 	%fd14310, %fd24490, 0d4069000000000000;
	add.f64 	%fd14311, %fd24489, 0dC016CCCCCCCCCCCD;
	add.f64 	%fd14312, %fd3860, %fd14311;
	div.rn.f64 	%fd14313, %fd14310, %fd14312;
	setp.gt.f64 	%p6680, %fd14309, %fd14313;
	selp.f64 	%fd24491, %fd14304, 0dBFF0000000000000, %p6680;
	selp.f64 	%fd24492, %fd14305, 0d7FF0000000000000, %p6680;
$L__BB3_6625:
	setp.lt.f64 	%p6681, %fd24491, 0dC0A3880000000000;
	selp.f64 	%fd3953, 0dC0A9300000000000, %fd24491, %p6681;
	selp.f64 	%fd3954, 0d0000000000000000, %fd24492, %p6681;
	abs.f64 	%fd14314, %fd3954;
	setp.geu.f64 	%p6682, %fd14314, 0d41CDCD64FF800000;
	@%p6682 bra 	$L__BB3_6627;
	st.local.f64 	[%rd935], %fd3954;
	st.local.f64 	[%rd938], %fd3953;
	mov.f64 	%fd24489, %fd3953;
	mov.f64 	%fd24490, %fd3954;
$L__BB3_6627:
	add.s32 	%r22370, %r22370, 1;
	setp.gt.u32 	%p6683, %r3079, 1;
	setp.lt.s32 	%p6684, %r22370, %r3072;
	and.pred  	%p6685, %p6683, %p6684;
	@%p6685 bra 	$L__BB3_6613;
$L__BB3_6628:
	add.s32 	%r22369, %r22369, 1;
	setp.ne.s32 	%p6686, %r22369, 33;
	@%p6686 bra 	$L__BB3_6612;
$L__BB3_6629:
	add.s32 	%r22368, %r3072, 1;
	setp.ne.s32 	%p6687, %r3072, %r3042;
	@%p6687 bra 	$L__BB3_6586;
$L__BB3_6630:
	add.s32 	%r3088, %r22367, 1;
	setp.ne.s32 	%p6688, %r22367, %r3040;
	mov.u32 	%r22367, %r3088;
	@%p6688 bra 	$L__BB3_6584;
	mov.f64 	%fd24522, 0dFFF0000000000000;
	mov.b32 	%r22379, 0;
	mov.b32 	%r22372, 1;
	mov.u32 	%r22378, %r22379;
$L__BB3_6632:
	setp.eq.s32 	%p6689, %r3042, 0;
	@%p6689 bra 	$L__BB3_6648;
	cvt.u64.u32 	%rd6367, %r22372;
	add.s64 	%rd948, %rd17, %rd6367;
	ld.local.u8 	%rs417, [%rd948];
	cvt.u32.u16 	%r12615, %rs417;
	cvt.s32.s8 	%r3092, %r12615;
	add.s32 	%r12616, %r22372, -1;
	mad.lo.s32 	%r3093, %r12616, %r3042, -1;
	cvt.u64.u16 	%rd6368, %rs417;
	cvt.s64.s8 	%rd949, %rd6368;
	mul.wide.s32 	%rd950, %r3092, 5;
	mov.b32 	%r22375, 1;
$L__BB3_6634:
	mov.u32 	%r3094, %r22375;
	cvt.u64.u32 	%rd6369, %r3094;
	add.s64 	%rd951, %rd18, %rd6369;
	ld.local.u8 	%rs418, [%rd951];
	cvt.u32.u16 	%r12617, %rs418;
	cvt.s32.s8 	%r12618, %r12617;
	add.s32 	%r12619, %r12618, %r3092;
	setp.ne.s32 	%p6690, %r12619, 3;
	mov.f64 	%fd24521, 0d7FF0000000000000;
	mov.f64 	%fd24520, 0dBFF0000000000000;
	@%p6690 bra 	$L__BB3_6647;
	cvt.u32.u16 	%r12620, %rs418;
	cvt.u64.u16 	%rd6370, %rs418;
	cvt.s64.s8 	%rd6371, %rd6370;
	add.s64 	%rd6372, %rd950, %rd6371;
	shl.b64 	%rd6373, %rd6372, 3;
	add.s64 	%rd6374, %rd1, %rd6373;
	ld.global.f64 	%fd24520, [%rd6374+45440];
	ld.local.s8 	%r12621, [%rd951+1];
	cvt.u32.u16 	%r12622, %rs417;
	ld.local.s8 	%rs2883, [%rd948+1];
	cvt.u32.u16 	%r12623, %rs2883;
	prmt.b32 	%r12624, %r12622, %r12623, 0x3340U;
	prmt.b32 	%r12625, %r12620, 0, 0x3340U;
	prmt.b32 	%r12626, %r12624, %r12625, 0x5410U;
	mov.b32 	%r12627, 334205;
	dp4a.s32.u32 	%r12628, %r12626, %r12627, %r12621;
	mul.wide.s32 	%rd6375, %r12628, 8;
	add.s64 	%rd6376, %rd1, %rd6375;
	ld.global.f64 	%fd14319, [%rd6376+35440];
	add.f64 	%fd14320, %fd24520, %fd14319;
	ld.global.f64 	%fd24521, [%rd6374+45640];
	ld.global.f64 	%fd14321, [%rd6376+40440];
	add.f64 	%fd14322, %fd24521, %fd14321;
	abs.f64 	%fd14323, %fd14322;
	setp.gt.f64 	%p6691, %fd14323, 0d41CDCD64FF800000;
	selp.f64 	%fd3975, 0dBFF0000000000000, %fd14320, %p6691;
	selp.f64 	%fd3976, 0d7FF0000000000000, %fd14322, %p6691;
	cvt.u16.u64 	%rs2884, %rd949;
	mov.b32 	%r12629, {%rs2884, %rs2883};
	cvt.s32.s8 	%r12630, %r12620;
	mov.b32 	%r12631, 1305;
	dp2a.lo.s32.u32 	%r12632, %r12629, %r12631, %r12630;
	mul.wide.s32 	%rd6377, %r12632, 8;
	add.s64 	%rd952, %rd1, %rd6377;
	ld.global.f64 	%fd3977, [%rd952+21000];
	abs.f64 	%fd3978, %fd3977;
	setp.geu.f64 	%p6692, %fd3978, 0d41CDCD64FF800000;
	cvt.s16.s8 	%rs2885, %rs418;
	mov.b32 	%r12633, {%rs2884, %rs2885};
	dp2a.lo.s32.u32 	%r12634, %r12633, %r12631, %r12621;
	mul.wide.s32 	%rd6378, %r12634, 8;
	add.s64 	%rd953, %rd1, %rd6378;
	mov.f64 	%fd24511, %fd3975;
	mov.f64 	%fd24512, %fd3976;
	@%p6692 bra 	$L__BB3_6639;
	ld.global.f64 	%fd3979, [%rd953+23000];
	abs.f64 	%fd14325, %fd3979;
	setp.geu.f64 	%p6693, %fd14325, 0d41CDCD64FF800000;
	mov.f64 	%fd24511, %fd3975;
	mov.f64 	%fd24512, %fd3976;
	@%p6693 bra 	$L__BB3_6639;
	ld.global.f64 	%fd14326, [%rd952+20000];
	add.f64 	%fd14327, %fd24520, %fd14326;
	ld.global.f64 	%fd14328, [%rd953+22000];
	add.f64 	%fd14329, %fd14327, %fd14328;
	add.f64 	%fd14330, %fd24521, %fd3977;
	add.f64 	%fd14331, %fd14330, %fd3979;
	abs.f64 	%fd14332, %fd14331;
	setp.gt.f64 	%p6694, %fd14332, 0d41CDCD64FF800000;
	selp.f64 	%fd24511, 0dBFF0000000000000, %fd14329, %p6694;
	selp.f64 	%fd24512, 0d7FF0000000000000, %fd14331, %p6694;
	add.f64 	%fd14333, %fd24512, 0d4069000000000000;
	add.f64 	%fd14334, %fd24511, 0dC016CCCCCCCCCCCD;
	add.f64 	%fd14335, %fd3860, %fd14334;
	div.rn.f64 	%fd24513, %fd14333, %fd14335;
	abs.f64 	%fd14336, %fd3976;
	setp.geu.f64 	%p6695, %fd14336, 0d41CDCD64FF800000;
	@%p6695 bra 	$L__BB3_6639;
	add.f64 	%fd14337, %fd3976, 0d4069000000000000;
	add.f64 	%fd14338, %fd3975, 0dC016CCCCCCCCCCCD;
	add.f64 	%fd14339, %fd3860, %fd14338;
	div.rn.f64 	%fd14340, %fd14337, %fd14339;
	setp.lt.f64 	%p6696, %fd14340, %fd24513;
	selp.f64 	%fd24511, %fd24511, %fd3975, %p6696;
	selp.f64 	%fd24512, %fd24512, %fd3976, %p6696;
	selp.f64 	%fd24513, %fd24513, %fd14340, %p6696;
$L__BB3_6639:
	mov.f64 	%fd24514, %fd24511;
	mov.f64 	%fd24515, %fd24512;
	@%p6692 bra 	$L__BB3_6642;
	ld.global.f64 	%fd14341, [%rd952+20000];
	add.f64 	%fd14342, %fd24520, %fd14341;
	add.f64 	%fd14343, %fd24521, %fd3977;
	abs.f64 	%fd14344, %fd14343;
	setp.gt.f64 	%p6698, %fd14344, 0d41CDCD64FF800000;
	selp.f64 	%fd24514, 0dBFF0000000000000, %fd14342, %p6698;
	selp.f64 	%fd24515, 0d7FF0000000000000, %fd14343, %p6698;
	add.f64 	%fd14345, %fd24515, 0d4069000000000000;
	add.f64 	%fd14346, %fd24514, 0dC016CCCCCCCCCCCD;
	add.f64 	%fd14347, %fd3860, %fd14346;
	div.rn.f64 	%fd24513, %fd14345, %fd14347;
	abs.f64 	%fd14348, %fd24512;
	setp.geu.f64 	%p6699, %fd14348, 0d41CDCD64FF800000;
	@%p6699 bra 	$L__BB3_6642;
	add.f64 	%fd14349, %fd24512, 0d4069000000000000;
	add.f64 	%fd14350, %fd24511, 0dC016CCCCCCCCCCCD;
	add.f64 	%fd14351, %fd3860, %fd14350;
	div.rn.f64 	%fd14352, %fd14349, %fd14351;
	setp.lt.f64 	%p6700, %fd14352, %fd24513;
	selp.f64 	%fd24514, %fd24514, %fd24511, %p6700;
	selp.f64 	%fd24515, %fd24515, %fd24512, %p6700;
	selp.f64 	%fd24513, %fd24513, %fd14352, %p6700;
$L__BB3_6642:
	ld.global.f64 	%fd3998, [%rd953+23000];
	abs.f64 	%fd14353, %fd3998;
	setp.geu.f64 	%p6701, %fd14353, 0d41CDCD64FF800000;
	mov.f64 	%fd24517, %fd24514;
	mov.f64 	%fd24518, %fd24515;
	@%p6701 bra 	$L__BB3_6645;
	ld.global.f64 	%fd14354, [%rd953+22000];
	add.f64 	%fd14355, %fd24520, %fd14354;
	add.f64 	%fd14356, %fd24521, %fd3998;
	abs.f64 	%fd14357, %fd14356;
	setp.gt.f64 	%p6702, %fd14357, 0d41CDCD64FF800000;
	selp.f64 	%fd24517, 0dBFF0000000000000, %fd14355, %p6702;
	selp.f64 	%fd24518, 0d7FF0000000000000, %fd14356, %p6702;
	add.f64 	%fd14358, %fd24518, 0d4069000000000000;
	add.f64 	%fd14359, %fd24517, 0dC016CCCCCCCCCCCD;
	add.f64 	%fd14360, %fd3860, %fd14359;
	div.rn.f64 	%fd24513, %fd14358, %fd14360;
	abs.f64 	%fd14361, %fd24515;
	setp.geu.f64 	%p6703, %fd14361, 0d41CDCD64FF800000;
	@%p6703 bra 	$L__BB3_6645;
	add.f64 	%fd14362, %fd24515, 0d4069000000000000;
	add.f64 	%fd14363, %fd24514, 0dC016CCCCCCCCCCCD;
	add.f64 	%fd14364, %fd3860, %fd14363;
	div.rn.f64 	%fd14365, %fd14362, %fd14364;
	setp.lt.f64 	%p6704, %fd14365, %fd24513;
	selp.f64 	%fd24517, %fd24517, %fd24514, %p6704;
	selp.f64 	%fd24518, %fd24518, %fd24515, %p6704;
	selp.f64 	%fd24513, %fd24513, %fd14365, %p6704;
$L__BB3_6645:
	add.f64 	%fd14366, %fd24520, 0dC016CCCCCCCCCCCD;
	add.f64 	%fd4008, %fd3860, %fd14366;
	abs.f64 	%fd14367, %fd24518;
	setp.geu.f64 	%p6705, %fd14367, 0d41CDCD64FF800000;
	@%p6705 bra 	$L__BB3_6647;
	add.f64 	%fd14368, %fd24521, 0d4069000000000000;
	div.rn.f64 	%fd14369, %fd14368, %fd4008;
	setp.lt.f64 	%p6706, %fd24513, %fd14369;
	selp.f64 	%fd24520, %fd24520, %fd24517, %p6706;
	selp.f64 	%fd24521, %fd24521, %fd24518, %p6706;
$L__BB3_6647:
	add.f64 	%fd14370, %fd24520, 0d3EB0C6F7A0B5ED8D;
	add.f64 	%fd14371, %fd24521, 0d3EB0C6F7A0B5ED8D;
	add.s32 	%r12635, %r3093, %r3094;
	mul.wide.s32 	%rd6379, %r12635, 8;
	add.s64 	%rd6380, %rd13, %rd6379;
	ld.local.f64 	%fd14372, [%rd6380];
	add.f64 	%fd14373, %fd14372, %fd14371;
	add.f64 	%fd14374, %fd14373, 0d4069000000000000;
	add.s64 	%rd6381, %rd14, %rd6379;
	ld.local.f64 	%fd14375, [%rd6381];
	add.f64 	%fd14376, %fd14370, %fd14375;
	add.f64 	%fd14377, %fd14376, 0dC016CCCCCCCCCCCD;
	add.f64 	%fd14378, %fd3860, %fd14377;
	div.rn.f64 	%fd14379, %fd14374, %fd14378;
	add.f64 	%fd14380, %fd14379, 0dC071126666666666;
	setp.gt.f64 	%p6707, %fd14380, %fd24522;
	setp.lt.f64 	%p6708, %fd14376, 0d0000000000000000;
	setp.lt.f64 	%p6709, %fd14373, 0d0000000000000000;
	and.pred  	%p6710, %p6708, %p6709;
	and.pred  	%p6711, %p6710, %p6707;
	selp.f64 	%fd24522, %fd14380, %fd24522, %p6711;
	selp.b32 	%r22378, %r3094, %r22378, %p6711;
	selp.b32 	%r22379, %r22372, %r22379, %p6711;
	add.s32 	%r22375, %r3094, 1;
	setp.ne.s32 	%p6712, %r3094, %r3042;
	@%p6712 bra 	$L__BB3_6634;
$L__BB3_6648:
	add.s32 	%r3102, %r22372, 1;
	setp.ne.s32 	%p6713, %r22372, %r3040;
	mov.u32 	%r22372, %r3102;
	@%p6713 bra 	$L__BB3_6632;
$L__BB3_6649:
	abs.f64 	%fd4016, %fd24522;
	setp.gt.f64 	%p6714, %fd4016, 0d41CDCD64FF800000;
	selp.b32 	%r22695, 1, %r22378, %p6714;
	selp.b32 	%r22696, 1, %r22379, %p6714;
	cvt.s64.s32 	%rd6382, %r22696;
	add.s64 	%rd954, %rd17, %rd6382;
	ld.local.u8 	%rs4686, [%rd954];
	cvt.u32.u16 	%r12636, %rs4686;
	cvt.s32.s8 	%r12637, %r12636;
	cvt.s64.s32 	%rd6383, %r22695;
	add.s64 	%rd955, %rd18, %rd6383;
	ld.local.u8 	%rs4685, [%rd955];
	cvt.u32.u16 	%r12638, %rs4685;
	cvt.s32.s8 	%r12639, %r12638;
	add.s32 	%r12640, %r12639, %r12637;
	setp.ne.s32 	%p6715, %r12640, 3;
	mov.f64 	%fd24534, 0d7FF0000000000000;
	mov.f64 	%fd24533, 0dBFF0000000000000;
	@%p6715 bra 	$L__BB3_6662;
	cvt.u32.u16 	%r12641, %rs4686;
	cvt.u32.u16 	%r12642, %rs4685;
	cvt.u64.u16 	%rd6384, %rs4685;
	cvt.s64.s8 	%rd6385, %rd6384;
	cvt.s32.s8 	%r12643, %r12641;
	mul.wide.s32 	%rd6386, %r12643, 5;
	add.s64 	%rd6387, %rd6386, %rd6385;
	shl.b64 	%rd6388, %rd6387, 3;
	add.s64 	%rd6389, %rd1, %rd6388;
	ld.global.f64 	%fd24533, [%rd6389+45440];
	ld.local.s8 	%r12644, [%rd955+1];
	ld.local.s8 	%rs2886, [%rd954+1];
	cvt.u32.u16 	%r12645, %rs2886;
	prmt.b32 	%r12646, %r12641, %r12645, 0x3340U;
	prmt.b32 	%r12647, %r12642, 0, 0x3340U;
	prmt.b32 	%r12648, %r12646, %r12647, 0x5410U;
	mov.b32 	%r12649, 334205;
	dp4a.s32.u32 	%r12650, %r12648, %r12649, %r12644;
	mul.wide.s32 	%rd6390, %r12650, 8;
	add.s64 	%rd6391, %rd1, %rd6390;
	ld.global.f64 	%fd14384, [%rd6391+35440];
	add.f64 	%fd14385, %fd24533, %fd14384;
	ld.global.f64 	%fd24534, [%rd6389+45640];
	ld.global.f64 	%fd14386, [%rd6391+40440];
	add.f64 	%fd14387, %fd24534, %fd14386;
	abs.f64 	%fd14388, %fd14387;
	setp.gt.f64 	%p6716, %fd14388, 0d41CDCD64FF800000;
	selp.f64 	%fd4019, 0dBFF0000000000000, %fd14385, %p6716;
	selp.f64 	%fd4020, 0d7FF0000000000000, %fd14387, %p6716;
	cvt.s16.s8 	%rs2887, %rs4686;
	mov.b32 	%r12651, {%rs2887, %rs2886};
	cvt.s32.s8 	%r12652, %r12642;
	mov.b32 	%r12653, 1305;
	dp2a.lo.s32.u32 	%r12654, %r12651, %r12653, %r12652;
	mul.wide.s32 	%rd6392, %r12654, 8;
	add.s64 	%rd956, %rd1, %rd6392;
	ld.global.f64 	%fd4021, [%rd956+21000];
	abs.f64 	%fd4022, %fd4021;
	setp.geu.f64 	%p6717, %fd4022, 0d41CDCD64FF800000;
	cvt.s16.s8 	%rs2888, %rs4685;
	mov.b32 	%r12655, {%rs2887, %rs2888};
	dp2a.lo.s32.u32 	%r12656, %r12655, %r12653, %r12644;
	mul.wide.s32 	%rd6393, %r12656, 8;
	add.s64 	%rd957, %rd1, %rd6393;
	mov.f64 	%fd24524, %fd4019;
	mov.f64 	%fd24525, %fd4020;
	@%p6717 bra 	$L__BB3_6654;
	ld.global.f64 	%fd4023, [%rd957+23000];
	abs.f64 	%fd14390, %fd4023;
	setp.geu.f64 	%p6718, %fd14390, 0d41CDCD64FF800000;
	mov.f64 	%fd24524, %fd4019;
	mov.f64 	%fd24525, %fd4020;
	@%p6718 bra 	$L__BB3_6654;
	ld.global.f64 	%fd14391, [%rd956+20000];
	add.f64 	%fd14392, %fd24533, %fd14391;
	ld.global.f64 	%fd14393, [%rd957+22000];
	add.f64 	%fd14394, %fd14392, %fd14393;
	add.f64 	%fd14395, %fd24534, %fd4021;
	add.f64 	%fd14396, %fd14395, %fd4023;
	abs.f64 	%fd14397, %fd14396;
	setp.gt.f64 	%p6719, %fd14397, 0d41CDCD64FF800000;
	selp.f64 	%fd24524, 0dBFF0000000000000, %fd14394, %p6719;
	selp.f64 	%fd24525, 0d7FF0000000000000, %fd14396, %p6719;
	add.f64 	%fd14398, %fd24525, 0d4069000000000000;
	add.f64 	%fd14399, %fd24524, 0dC016CCCCCCCCCCCD;
	add.f64 	%fd14400, %fd3860, %fd14399;
	div.rn.f64 	%fd24526, %fd14398, %fd14400;
	abs.f64 	%fd14401, %fd4020;
	setp.geu.f64 	%p6720, %fd14401, 0d41CDCD64FF800000;
	@%p6720 bra 	$L__BB3_6654;
	add.f64 	%fd14402, %fd4020, 0d4069000000000000;
	add.f64 	%fd14403, %fd4019, 0dC016CCCCCCCCCCCD;
	add.f64 	%fd14404, %fd3860, %fd14403;
	div.rn.f64 	%fd14405, %fd14402, %fd14404;
	setp.lt.f64 	%p6721, %fd14405, %fd24526;
	selp.f64 	%fd24524, %fd24524, %fd4019, %p6721;
	selp.f64 	%fd24525, %fd24525, %fd4020, %p6721;
	selp.f64 	%fd24526, %fd24526, %fd14405, %p6721;
$L__BB3_6654:
	mov.f64 	%fd24527, %fd24524;
	mov.f64 	%fd24528, %fd24525;
	@%p6717 bra 	$L__BB3_6657;
	ld.global.f64 	%fd14406, [%rd956+20000];
	add.f64 	%fd14407, %fd24533, %fd14406;
	add.f64 	%fd14408, %fd24534, %fd4021;
	abs.f64 	%fd14409, %fd14408;
	setp.gt.f64 	%p6723, %fd14409, 0d41CDCD64FF800000;
	selp.f64 	%fd24527, 0dBFF0000000000000, %fd14407, %p6723;
	selp.f64 	%fd24528, 0d7FF0000000000000, %fd14408, %p6723;
	add.f64 	%fd14410, %fd24528, 0d4069000000000000;
	add.f64 	%fd14411, %fd24527, 0dC016CCCCCCCCCCCD;
	add.f64 	%fd14412, %fd3860, %fd14411;
	div.rn.f64 	%fd24526, %fd14410, %fd14412;
	abs.f64 	%fd14413, %fd24525;
	setp.geu.f64 	%p6724, %fd14413, 0d41CDCD64FF800000;
	@%p6724 bra 	$L__BB3_6657;
	add.f64 	%fd14414, %fd24525, 0d4069000000000000;
	add.f64 	%fd14415, %fd24524, 0dC016CCCCCCCCCCCD;
	add.f64 	%fd14416, %fd3860, %fd14415;
	div.rn.f64 	%fd14417, %fd14414, %fd14416;
	setp.lt.f64 	%p6725, %fd14417, %fd24526;
	selp.f64 	%fd24527, %fd24527, %fd24524, %p6725;
	selp.f64 	%fd24528, %fd24528, %fd24525, %p6725;
	selp.f64 	%fd24526, %fd24526, %fd14417, %p6725;
$L__BB3_6657:
	ld.global.f64 	%fd4042, [%rd957+23000];
	abs.f64 	%fd14418, %fd4042;
	setp.geu.f64 	%p6726, %fd14418, 0d41CDCD64FF800000;
	mov.f64 	%fd24530, %fd24527;
	mov.f64 	%fd24531, %fd24528;
	@%p6726 bra 	$L__BB3_6660;
	ld.global.f64 	%fd14419, [%rd957+22000];
	add.f64 	%fd14420, %fd24533, %fd14419;
	add.f64 	%fd14421, %fd24534, %fd4042;
	abs.f64 	%fd14422, %fd14421;
	setp.gt.f64 	%p6727, %fd14422, 0d41CDCD64FF800000;
	selp.f64 	%fd24530, 0dBFF0000000000000, %fd14420, %p6727;
	selp.f64 	%fd24531, 0d7FF0000000000000, %fd14421, %p6727;
	add.f64 	%fd14423, %fd24531, 0d4069000000000000;
	add.f64 	%fd14424, %fd24530, 0dC016CCCCCCCCCCCD;
	add.f64 	%fd14425, %fd3860, %fd14424;
	div.rn.f64 	%fd24526, %fd14423, %fd14425;
	abs.f64 	%fd14426, %fd24528;
	setp.geu.f64 	%p6728, %fd14426, 0d41CDCD64FF800000;
	@%p6728 bra 	$L__BB3_6660;
	add.f64 	%fd14427, %fd24528, 0d4069000000000000;
	add.f64 	%fd14428, %fd24527, 0dC016CCCCCCCCCCCD;
	add.f64 	%fd14429, %fd3860, %fd14428;
	div.rn.f64 	%fd14430, %fd14427, %fd14429;
	setp.lt.f64 	%p6729, %fd14430, %fd24526;
	selp.f64 	%fd24530, %fd24530, %fd24527, %p6729;
	selp.f64 	%fd24531, %fd24531, %fd24528, %p6729;
	selp.f64 	%fd24526, %fd24526, %fd14430, %p6729;
$L__BB3_6660:
	add.f64 	%fd14431, %fd24533, 0dC016CCCCCCCCCCCD;
	add.f64 	%fd4052, %fd3860, %fd14431;
	abs.f64 	%fd14432, %fd24531;
	setp.geu.f64 	%p6730, %fd14432, 0d41CDCD64FF800000;
	@%p6730 bra 	$L__BB3_6662;
	add.f64 	%fd14433, %fd24534, 0d4069000000000000;
	div.rn.f64 	%fd14434, %fd14433, %fd4052;
	setp.lt.f64 	%p6731, %fd24526, %fd14434;
	selp.f64 	%fd24533, %fd24533, %fd24530, %p6731;
	selp.f64 	%fd24534, %fd24534, %fd24531, %p6731;
$L__BB3_6662:
	setp.eq.s32 	%p6732, %r3040, 0;
	@%p6732 bra 	$L__BB3_6676;
	and.b32  	%r3107, %r3040, 15;
	setp.lt.u32 	%p6733, %r3040, 16;
	mov.b32 	%r22384, 0;
	@%p6733 bra 	$L__BB3_6666;
	and.b32  	%r22384, %r3040, 2147483632;
	mov.b32 	%r22382, 0;
$L__BB3_6665:
	.pragma "nounroll";
	mul.wide.u32 	%rd6394, %r22382, 4;
	add.s64 	%rd6395, %rd15, %rd6394;
	mov.b32 	%r12659, 0;
	st.local.u32 	[%rd6395], %r12659;
	st.local.u32 	[%rd6395+4], %r12659;
	st.local.u32 	[%rd6395+8], %r12659;
	st.local.u32 	[%rd6395+12], %r12659;
	st.local.u32 	[%rd6395+16], %r12659;
	st.local.u32 	[%rd6395+20], %r12659;
	st.local.u32 	[%rd6395+24], %r12659;
	st.local.u32 	[%rd6395+28], %r12659;
	st.local.u32 	[%rd6395+32], %r12659;
	st.local.u32 	[%rd6395+36], %r12659;
	st.local.u32 	[%rd6395+40], %r12659;
	st.local.u32 	[%rd6395+44], %r12659;
	st.local.u32 	[%rd6395+48], %r12659;
	st.local.u32 	[%rd6395+52], %r12659;
	st.local.u32 	[%rd6395+56], %r12659;
	st.local.u32 	[%rd6395+60], %r12659;
	add.s32 	%r22382, %r22382, 16;
	setp.ne.s32 	%p6734, %r22382, %r22384;
	@%p6734 bra 	$L__BB3_6665;
$L__BB3_6666:
	setp.eq.s32 	%p6735, %r3107, 0;
	@%p6735 bra 	$L__BB3_6676;
	and.b32  	%r3112, %r3040, 7;
	setp.lt.u32 	%p6736, %r3107, 8;
	@%p6736 bra 	$L__BB3_6669;
	mul.wide.u32 	%rd6396, %r22384, 4;
	add.s64 	%rd6397, %rd15, %rd6396;
	mov.b32 	%r12660, 0;
	st.local.u32 	[%rd6397], %r12660;
	st.local.u32 	[%rd6397+4], %r12660;
	st.local.u32 	[%rd6397+8], %r12660;
	st.local.u32 	[%rd6397+12], %r12660;
	st.local.u32 	[%rd6397+16], %r12660;
	st.local.u32 	[%rd6397+20], %r12660;
	st.local.u32 	[%rd6397+24], %r12660;
	st.local.u32 	[%rd6397+28], %r12660;
	add.s32 	%r22384, %r22384, 8;
$L__BB3_6669:
	setp.eq.s32 	%p6737, %r3112, 0;
	@%p6737 bra 	$L__BB3_6676;
	and.b32  	%r3115, %r3040, 3;
	setp.lt.u32 	%p6738, %r3112, 4;
	@%p6738 bra 	$L__BB3_6672;
	mul.wide.u32 	%rd6398, %r22384, 4;
	add.s64 	%rd6399, %rd15, %rd6398;
	mov.b32 	%r12661, 0;
	st.local.u32 	[%rd6399], %r12661;
	st.local.u32 	[%rd6399+4], %r12661;
	st.local.u32 	[%rd6399+8], %r12661;
	st.local.u32 	[%rd6399+12], %r12661;
	add.s32 	%r22384, %r22384, 4;
$L__BB3_6672:
	setp.eq.s32 	%p6739, %r3115, 0;
	@%p6739 bra 	$L__BB3_6676;
	mul.wide.u32 	%rd6400, %r22384, 4;
	add.s64 	%rd958, %rd15, %rd6400;
	mov.b32 	%r12662, 0;
	st.local.u32 	[%rd958], %r12662;
	setp.eq.s32 	%p6740, %r3115, 1;
	@%p6740 bra 	$L__BB3_6676;
	mov.b32 	%r12663, 0;
	st.local.u32 	[%rd958+4], %r12663;
	setp.eq.s32 	%p6741, %r3115, 2;
	@%p6741 bra 	$L__BB3_6676;
	mov.b32 	%r12664, 0;
	st.local.u32 	[%rd958+8], %r12664;
$L__BB3_6676:
	setp.eq.s32 	%p6742, %r3042, 0;
	@%p6742 bra 	$L__BB3_6690;
	and.b32  	%r3118, %r3042, 15;
	setp.lt.u32 	%p6743, %r3042, 16;
	mov.b32 	%r22388, 0;
	@%p6743 bra 	$L__BB3_6680;
	and.b32  	%r22388, %r3042, 2147483632;
	mov.b32 	%r22386, 0;
$L__BB3_6679:
	.pragma "nounroll";
	mul.wide.u32 	%rd6401, %r22386, 4;
	add.s64 	%rd6402, %rd16, %rd6401;
	mov.b32 	%r12667, 0;
	st.local.u32 	[%rd6402], %r12667;
	st.local.u32 	[%rd6402+4], %r12667;
	st.local.u32 	[%rd6402+8], %r12667;
	st.local.u32 	[%rd6402+12], %r12667;
	st.local.u32 	[%rd6402+16], %r12667;
	st.local.u32 	[%rd6402+20], %r12667;
	st.local.u32 	[%rd6402+24], %r12667;
	st.local.u32 	[%rd6402+28], %r12667;
	st.local.u32 	[%rd6402+32], %r12667;
	st.local.u32 	[%rd6402+36], %r12667;
	st.local.u32 	[%rd6402+40], %r12667;
	st.local.u32 	[%rd6402+44], %r12667;
	st.local.u32 	[%rd6402+48], %r12667;
	st.local.u32 	[%rd6402+52], %r12667;
	st.local.u32 	[%rd6402+56], %r12667;
	st.local.u32 	[%rd6402+60], %r12667;
	add.s32 	%r22386, %r22386, 16;
	setp.ne.s32 	%p6744, %r22386, %r22388;
	@%p6744 bra 	$L__BB3_6679;
$L__BB3_6680:
	setp.eq.s32 	%p6745, %r3118, 0;
	@%p6745 bra 	$L__BB3_6690;
	and.b32  	%r3123, %r3042, 7;
	setp.lt.u32 	%p6746, %r3118, 8;
	@%p6746 bra 	$L__BB3_6683;
	mul.wide.u32 	%rd6403, %r22388, 4;
	add.s64 	%rd6404, %rd16, %rd6403;
	mov.b32 	%r12668, 0;
	st.local.u32 	[%rd6404], %r12668;
	st.local.u32 	[%rd6404+4], %r12668;
	st.local.u32 	[%rd6404+8], %r12668;
	st.local.u32 	[%rd6404+12], %r12668;
	st.local.u32 	[%rd6404+16], %r12668;
	st.local.u32 	[%rd6404+20], %r12668;
	st.local.u32 	[%rd6404+24], %r12668;
	st.local.u32 	[%rd6404+28], %r12668;
	add.s32 	%r22388, %r22388, 8;
$L__BB3_6683:
	setp.eq.s32 	%p6747, %r3123, 0;
	@%p6747 bra 	$L__BB3_6690;
	and.b32  	%r3126, %r3042, 3;
	setp.lt.u32 	%p6748, %r3123, 4;
	@%p6748 bra 	$L__BB3_6686;
	mul.wide.u32 	%rd6405, %r22388, 4;
	add.s64 	%rd6406, %rd16, %rd6405;
	mov.b32 	%r12669, 0;
	st.local.u32 	[%rd6406], %r12669;
	st.local.u32 	[%rd6406+4], %r12669;
	st.local.u32 	[%rd6406+8], %r12669;
	st.local.u32 	[%rd6406+12], %r12669;
	add.s32 	%r22388, %r22388, 4;
$L__BB3_6686:
	setp.eq.s32 	%p6749, %r3126, 0;
	@%p6749 bra 	$L__BB3_6690;
	mul.wide.u32 	%rd6407, %r22388, 4;
	add.s64 	%rd959, %rd16, %rd6407;
	mov.b32 	%r12670, 0;
	st.local.u32 	[%rd959], %r12670;
	setp.eq.s32 	%p6750, %r3126, 1;
	@%p6750 bra 	$L__BB3_6690;
	mov.b32 	%r12671, 0;
	st.local.u32 	[%rd959+4], %r12671;
	setp.eq.s32 	%p6751, %r3126, 2;
	@%p6751 bra 	$L__BB3_6690;
	mov.b32 	%r12672, 0;
	st.local.u32 	[%rd959+8], %r12672;
$L__BB3_6690:
	add.s32 	%r12673, %r22696, -1;
	add.s32 	%r3129, %r22695, -1;
	mad.lo.s32 	%r3130, %r12673, %r3042, %r3129;
	mul.wide.s32 	%rd6408, %r3130, 8;
	add.s64 	%rd960, %rd13, %rd6408;
	ld.local.f64 	%fd14436, [%rd960];
	abs.f64 	%fd14437, %fd14436;
	setp.geu.f64 	%p6752, %fd14437, 0d41CDCD64FF800000;
	mov.f64 	%fd24541, 0d0000000000000000;
	@%p6752 bra 	$L__BB3_6738;
	mul.wide.s32 	%rd6409, %r22696, 4;
	add.s64 	%rd6410, %rd15, %rd6409;
	st.local.u32 	[%rd6410+-4], %r22695;
	mul.wide.s32 	%rd6411, %r3129, 4;
	add.s64 	%rd6412, %rd16, %rd6411;
	st.local.u32 	[%rd6412], %r22696;
$L__BB3_6692:
	cvt.u32.u16 	%r12674, %rs4686;
	cvt.s32.s8 	%r12675, %r12674;
	cvt.u32.u16 	%r12676, %rs4685;
	cvt.s32.s8 	%r12677, %r12676;
	add.s32 	%r12678, %r12677, %r12675;
	setp.eq.s32 	%p6753, %r12678, 3;
	@%p6753 bra 	$L__BB3_6694;
	add.s32 	%r12679, %r22696, -1;
	mad.lo.s32 	%r12680, %r12679, %r3042, %r22695;
	add.s32 	%r12681, %r12680, -1;
	mul.wide.s32 	%rd6413, %r12681, 8;
	add.s64 	%rd6414, %rd14, %rd6413;
	mov.b64 	%rd6415, -4616189618054758400;
	st.local.u64 	[%rd6414], %rd6415;
	add.s64 	%rd6416, %rd13, %rd6413;
	mov.b64 	%rd6417, 9218868437227405312;
	st.local.u64 	[%rd6416], %rd6417;
	mov.f64 	%fd24539, 0d7FF0000000000000;
	mov.f64 	%fd24538, 0dBFF0000000000000;
	bra.uni 	$L__BB3_6705;
$L__BB3_6694:
	cvt.s32.s8 	%r12683, %r12674;
	mul.wide.s32 	%rd6418, %r12683, 5;
	cvt.u64.u16 	%rd6419, %rs4685;
	cvt.s64.s8 	%rd961, %rd6419;
	add.s64 	%rd962, %rd6418, %rd961;
	shl.b64 	%rd6420, %rd962, 3;
	add.s64 	%rd6421, %rd1, %rd6420;
	ld.global.f64 	%fd24538, [%rd6421+45440];
	cvt.s64.s32 	%rd6422, %r22695;
	add.s64 	%rd6423, %rd18, %rd6422;
	cvt.s64.s32 	%rd6424, %r22696;
	add.s64 	%rd6425, %rd17, %rd6424;
	ld.local.u8 	%rs2889, [%rd6425+-1];
	cvt.u64.u16 	%rd6426, %rs2889;
	cvt.s64.s8 	%rd963, %rd6426;
	ld.local.s8 	%rs2890, [%rd6423+-1];
	cvt.u32.u16 	%r12684, %rs2890;
	cvt.u32.u16 	%r12685, %rs4685;
	prmt.b32 	%r12686, %r12685, %r12684, 0x3340U;
	prmt.b32 	%r12687, %r12674, 0, 0x3340U;
	prmt.b32 	%r12688, %r12686, %r12687, 0x5410U;
	cvt.u32.u16 	%r12689, %rs2889;
	cvt.s32.s8 	%r12690, %r12689;
	mov.b32 	%r12691, 334205;
	dp4a.s32.u32 	%r12692, %r12688, %r12691, %r12690;
	mul.wide.s32 	%rd6427, %r12692, 8;
	add.s64 	%rd6428, %rd1, %rd6427;
	ld.global.f64 	%fd14440, [%rd6428+35440];
	add.f64 	%fd14441, %fd24538, %fd14440;
	ld.global.f64 	%fd24539, [%rd6421+45640];
	ld.global.f64 	%fd14442, [%rd6428+40440];
	add.f64 	%fd14443, %fd24539, %fd14442;
	abs.f64 	%fd14444, %fd14443;
	setp.gt.f64 	%p6754, %fd14444, 0d41CDCD64FF800000;
	selp.f64 	%fd4059, 0dBFF0000000000000, %fd14441, %p6754;
	selp.f64 	%fd4060, 0d7FF0000000000000, %fd14443, %p6754;
	cvt.s16.s8 	%rs2891, %rs4685;
	mov.b32 	%r12693, {%rs2891, %rs2890};
	mov.b32 	%r12694, 1305;
	dp2a.lo.s32.u32 	%r12695, %r12693, %r12694, %r12683;
	mul.wide.s32 	%rd6429, %r12695, 8;
	add.s64 	%rd964, %rd1, %rd6429;
	ld.global.f64 	%fd4061, [%rd964+21000];
	abs.f64 	%fd14445, %fd4061;
	setp.geu.f64 	%p6755, %fd14445, 0d41CDCD64FF800000;
	@%p6755 bra 	$L__BB3_6698;
	mad.lo.s64 	%rd6433, %rd961, 24, %rd962;
	add.s64 	%rd6434, %rd6433, %rd963;
	shl.b64 	%rd6435, %rd6434, 3;
	add.s64 	%rd965, %rd1, %rd6435;
	ld.global.f64 	%fd4062, [%rd965+23000];
	abs.f64 	%fd14460, %fd4062;
	setp.lt.f64 	%p6760, %fd14460, 0d41CDCD64FF800000;
	@%p6760 bra 	$L__BB3_6701;
	ld.global.f64 	%fd14461, [%rd964+20000];
	add.f64 	%fd14462, %fd24538, %fd14461;
	add.f64 	%fd14463, %fd24539, %fd4061;
	abs.f64 	%fd14464, %fd14463;
	setp.gt.f64 	%p6761, %fd14464, 0d41CDCD64FF800000;
	selp.f64 	%fd24535, 0dBFF0000000000000, %fd14462, %p6761;
	selp.f64 	%fd24536, 0d7FF0000000000000, %fd14463, %p6761;
	add.f64 	%fd14465, %fd24536, 0d4069000000000000;
	add.f64 	%fd14466, %fd24535, 0dC016CCCCCCCCCCCD;
	add.f64 	%fd14467, %fd3860, %fd14466;
	div.rn.f64 	%fd24537, %fd14465, %fd14467;
	abs.f64 	%fd14468, %fd4060;
	setp.geu.f64 	%p6762, %fd14468, 0d41CDCD64FF800000;
	@%p6762 bra 	$L__BB3_6703;
	add.f64 	%fd14469, %fd4060, 0d4069000000000000;
	add.f64 	%fd14470, %fd4059, 0dC016CCCCCCCCCCCD;
	add.f64 	%fd14471, %fd3860, %fd14470;
	div.rn.f64 	%fd14472, %fd14469, %fd14471;
	setp.lt.f64 	%p6763, %fd14472, %fd24537;
	selp.f64 	%fd24535, %fd24535, %fd4059, %p6763;
	selp.f64 	%fd24536, %fd24536, %fd4060, %p6763;
	selp.f64 	%fd24537, %fd24537, %fd14472, %p6763;
	bra.uni 	$L__BB3_6703;
$L__BB3_6698:
	mad.lo.s64 	%rd6430, %rd961, 24, %rd962;
	add.s64 	%rd6431, %rd6430, %rd963;
	shl.b64 	%rd6432, %rd6431, 3;
	add.s64 	%rd966, %rd1, %rd6432;
	ld.global.f64 	%fd4063, [%rd966+23000];
	abs.f64 	%fd14447, %fd4063;
	setp.geu.f64 	%p6756, %fd14447, 0d41CDCD64FF800000;
	mov.f64 	%fd24535, %fd4059;
	mov.f64 	%fd24536, %fd4060;
	@%p6756 bra 	$L__BB3_6703;
	ld.global.f64 	%fd14448, [%rd966+22000];
	add.f64 	%fd14449, %fd24538, %fd14448;
	add.f64 	%fd14450, %fd24539, %fd4063;
	abs.f64 	%fd14451, %fd14450;
	setp.gt.f64 	%p6757, %fd14451, 0d41CDCD64FF800000;
	selp.f64 	%fd24535, 0dBFF0000000000000, %fd14449, %p6757;
	selp.f64 	%fd24536, 0d7FF0000000000000, %fd14450, %p6757;
	add.f64 	%fd14452, %fd24536, 0d4069000000000000;
	add.f64 	%fd14453, %fd24535, 0dC016CCCCCCCCCCCD;
	add.f64 	%fd14454, %fd3860, %fd14453;
	div.rn.f64 	%fd24537, %fd14452, %fd14454;
	abs.f64 	%fd14455, %fd4060;
	setp.geu.f64 	%p6758, %fd14455, 0d41CDCD64FF800000;
	@%p6758 bra 	$L__BB3_6703;
	add.f64 	%fd14456, %fd4060, 0d4069000000000000;
	add.f64 	%fd14457, %fd4059, 0dC016CCCCCCCCCCCD;
	add.f64 	%fd14458, %fd3860, %fd14457;
	div.rn.f64 	%fd14459, %fd14456, %fd14458;
	setp.lt.f64 	%p6759, %fd14459, %fd24537;
	selp.f64 	%fd24535, %fd24535, %fd4059, %p6759;
	selp.f64 	%fd24536, %fd24536, %fd4060, %p6759;
	selp.f64 	%fd24537, %fd24537, %fd14459, %p6759;
	bra.uni 	$L__BB3_6703;
$L__BB3_6701:
	ld.global.f64 	%fd14473, [%rd964+20000];
	add.f64 	%fd14474, %fd24538, %fd14473;
	ld.global.f64 	%fd14475, [%rd965+22000];
	add.f64 	%fd14476, %fd14474, %fd14475;
	add.f64 	%fd14477, %fd24539, %fd4061;
	add.f64 	%fd14478, %fd14477, %fd4062;
	abs.f64 	%fd14479, %fd14478;
	setp.gt.f64 	%p6764, %fd14479, 0d41CDCD64FF800000;
	selp.f64 	%fd24535, 0dBFF0000000000000, %fd14476, %p6764;
	selp.f64 	%fd24536, 0d7FF0000000000000, %fd14478, %p6764;
	add.f64 	%fd14480, %fd24536, 0d4069000000000000;
	add.f64 	%fd14481, %fd24535, 0dC016CCCCCCCCCCCD;
	add.f64 	%fd14482, %fd3860, %fd14481;
	div.rn.f64 	%fd24537, %fd14480, %fd14482;
	abs.f64 	%fd14483, %fd4060;
	setp.geu.f64 	%p6765, %fd14483, 0d41CDCD64FF800000;
	@%p6765 bra 	$L__BB3_6703;
	add.f64 	%fd14484, %fd4060, 0d4069000000000000;
	add.f64 	%fd14485, %fd4059, 0dC016CCCCCCCCCCCD;
	add.f64 	%fd14486, %fd3860, %fd14485;
	div.rn.f64 	%fd14487, %fd14484, %fd14486;
	setp.lt.f64 	%p6766, %fd14487, %fd24537;
	selp.f64 	%fd24535, %fd24535, %fd4059, %p6766;
	selp.f64 	%fd24536, %fd24536, %fd4060, %p6766;
	selp.f64 	%fd24537, %fd24537, %fd14487, %p6766;
$L__BB3_6703:
	add.f64 	%fd14488, %fd24538, 0dC016CCCCCCCCCCCD;
	add.f64 	%fd4085, %fd3860, %fd14488;
	abs.f64 	%fd14489, %fd24536;
	setp.geu.f64 	%p6767, %fd14489, 0d41CDCD64FF800000;
	@%p6767 bra 	$L__BB3_6705;
	add.f64 	%fd14490, %fd24539, 0d4069000000000000;
	div.rn.f64 	%fd14491, %fd14490, %fd4085;
	setp.lt.f64 	%p6768, %fd24537, %fd14491;
	selp.f64 	%fd24538, %fd24538, %fd24535, %p6768;
	selp.f64 	%fd24539, %fd24539, %fd24536, %p6768;
$L__BB3_6705:
	add.s32 	%r3133, %r22696, -1;
	mul.lo.s32 	%r3134, %r3133, %r3042;
	add.s32 	%r3135, %r22695, -1;
	add.s32 	%r3136, %r3135, %r3134;
	mul.wide.s32 	%rd6436, %r3136, 8;
	add.s64 	%rd6437, %rd14, %rd6436;
	ld.local.f64 	%fd4090, [%rd6437];
	abs.f64 	%fd4091, %fd4090;
	abs.f64 	%fd14492, %fd24538;
	max.f64 	%fd14494, %fd4091, %fd14492;
	setp.gt.f64 	%p6769, %fd14494, 0d41CDCD64FF800000;
	sub.f64 	%fd14495, %fd4090, %fd24538;
	abs.f64 	%fd14496, %fd14495;
	setp.geu.f64 	%p6770, %fd14496, 0d3EE4F8B588E368F1;
	or.pred  	%p6771, %p6769, %p6770;
	@%p6771 bra 	$L__BB3_8303;
	mul.wide.s32 	%rd6438, %r3136, 8;
	add.s64 	%rd6439, %rd13, %rd6438;
	ld.local.f64 	%fd14498, [%rd6439];
	abs.f64 	%fd14499, %fd14498;
	abs.f64 	%fd14500, %fd24539;
	max.f64 	%fd14502, %fd14499, %fd14500;
	setp.gt.f64 	%p6772, %fd14502, 0d41CDCD64FF800000;
	sub.f64 	%fd14503, %fd14498, %fd24539;
	abs.f64 	%fd14504, %fd14503;
	setp.geu.f64 	%p6773, %fd14504, 0d3EE4F8B588E368F1;
	or.pred  	%p6774, %p6772, %p6773;
	@%p6774 bra 	$L__BB3_8303;
	ld.local.f64 	%fd14507, [%rd960];
	add.f64 	%fd4092, %fd24534, %fd14507;
	mul.wide.s32 	%rd6440, %r3130, 8;
	add.s64 	%rd6441, %rd14, %rd6440;
	ld.local.f64 	%fd14508, [%rd6441];
	add.f64 	%fd4093, %fd24533, %fd14508;
	mov.f64 	%fd24540, 0d3FE0000000000000;
	@%p6714 bra 	$L__BB3_6737;
	mov.b32 	%r22415, 0;
	@%p6732 bra 	$L__BB3_6722;
	and.b32  	%r3137, %r3040, 15;
	setp.lt.u32 	%p6777, %r3040, 16;
	mov.b32 	%r22415, 0;
	mov.u32 	%r22399, %r22415;
	@%p6777 bra 	$L__BB3_6712;
	and.b32  	%r22399, %r3040, 2147483632;
	mov.b32 	%r22415, 0;
	mov.u32 	%r22393, %r22415;
$L__BB3_6711:
	.pragma "nounroll";
	mul.wide.u32 	%rd6442, %r22393, 4;
	add.s64 	%rd6443, %rd15, %rd6442;
	ld.local.u32 	%r12700, [%rd6443];
	setp.gt.s32 	%p6778, %r12700, 0;
	selp.u32 	%r12701, 1, 0, %p6778;
	add.s32 	%r12702, %r22415, %r12701;
	ld.local.u32 	%r12703, [%rd6443+4];
	setp.gt.s32 	%p6779, %r12703, 0;
	selp.u32 	%r12704, 1, 0, %p6779;
	add.s32 	%r12705, %r12702, %r12704;
	ld.local.u32 	%r12706, [%rd6443+8];
	setp.gt.s32 	%p6780, %r12706, 0;
	selp.u32 	%r12707, 1, 0, %p6780;
	add.s32 	%r12708, %r12705, %r12707;
	ld.local.u32 	%r12709, [%rd6443+12];
	setp.gt.s32 	%p6781, %r12709, 0;
	selp.u32 	%r12710, 1, 0, %p6781;
	add.s32 	%r12711, %r12708, %r12710;
	ld.local.u32 	%r12712, [%rd6443+16];
	setp.gt.s32 	%p6782, %r12712, 0;
	selp.u32 	%r12713, 1, 0, %p6782;
	add.s32 	%r12714, %r12711, %r12713;
	ld.local.u32 	%r12715, [%rd6443+20];
	setp.gt.s32 	%p6783, %r12715, 0;
	selp.u32 	%r12716, 1, 0, %p6783;
	add.s32 	%r12717, %r12714, %r12716;
	ld.local.u32 	%r12718, [%rd6443+24];
	setp.gt.s32 	%p6784, %r12718, 0;
	selp.u32 	%r12719, 1, 0, %p6784;
	add.s32 	%r12720, %r12717, %r12719;
	ld.local.u32 	%r12721, [%rd6443+28];
	setp.gt.s32 	%p6785, %r12721, 0;
	selp.u32 	%r12722, 1, 0, %p6785;
	add.s32 	%r12723, %r12720, %r12722;
	ld.local.u32 	%r12724, [%rd6443+32];
	setp.gt.s32 	%p6786, %r12724, 0;
	selp.u32 	%r12725, 1, 0, %p6786;
	add.s32 	%r12726, %r12723, %r12725;
	ld.local.u32 	%r12727, [%rd6443+36];
	setp.gt.s32 	%p6787, %r12727, 0;
	selp.u32 	%r12728, 1, 0, %p6787;
	add.s32 	%r12729, %r12726, %r12728;
	ld.local.u32 	%r12730, [%rd6443+40];
	setp.gt.s32 	%p6788, %r12730, 0;
	selp.u32 	%r12731, 1, 0, %p6788;
	add.s32 	%r12732, %r12729, %r12731;
	ld.local.u32 	%r12733, [%rd6443+44];
	setp.gt.s32 	%p6789, %r12733, 0;
	selp.u32 	%r12734, 1, 0, %p6789;
	add.s32 	%r12735, %r12732, %r12734;
	ld.local.u32 	%r12736, [%rd6443+48];
	setp.gt.s32 	%p6790, %r12736, 0;
	selp.u32 	%r12737, 1, 0, %p6790;
	add.s32 	%r12738, %r12735, %r12737;
	ld.local.u32 	%r12739, [%rd6443+52];
	setp.gt.s32 	%p6791, %r12739, 0;
	selp.u32 	%r12740, 1, 0, %p6791;
	add.s32 	%r12741, %r12738, %r12740;
	ld.local.u32 	%r12742, [%rd6443+56];
	setp.gt.s32 	%p6792, %r12742, 0;
	selp.u32 	%r12743, 1, 0, %p6792;
	add.s32 	%r12744, %r12741, %r12743;
	ld.local.u32 	%r12745, [%rd6443+60];
	setp.gt.s32 	%p6793, %r12745, 0;
	selp.u32 	%r12746, 1, 0, %p6793;
	add.s32 	%r22415, %r12744, %r12746;
	add.s32 	%r22393, %r22393, 16;
	setp.ne.s32 	%p6794, %r22393, %r22399;
	@%p6794 bra 	$L__BB3_6711;
$L__BB3_6712:
	setp.eq.s32 	%p6795, %r3137, 0;
	@%p6795 bra 	$L__BB3_6722;
	and.b32  	%r3146, %r3040, 7;
	setp.lt.u32 	%p6796, %r3137, 8;
	@%p6796 bra 	$L__BB3_6715;
	mul.wide.u32 	%rd6444, %r22399, 4;
	add.s64 	%rd6445, %rd15, %rd6444;
	ld.local.u32 	%r12748, [%rd6445];
	setp.gt.s32 	%p6797, %r12748, 0;
	selp.u32 	%r12749, 1, 0, %p6797;
	add.s32 	%r12750, %r22415, %r12749;
	ld.local.u32 	%r12751, [%rd6445+4];
	setp.gt.s32 	%p6798, %r12751, 0;
	selp.u32 	%r12752, 1, 0, %p6798;
	add.s32 	%r12753, %r12750, %r12752;
	ld.local.u32 	%r12754, [%rd6445+8];
	setp.gt.s32 	%p6799, %r12754, 0;
	selp.u32 	%r12755, 1, 0, %p6799;
	add.s32 	%r12756, %r12753, %r12755;
	ld.local.u32 	%r12757, [%rd6445+12];
	setp.gt.s32 	%p6800, %r12757, 0;
	selp.u32 	%r12758, 1, 0, %p6800;
	add.s32 	%r12759, %r12756, %r12758;
	ld.local.u32 	%r12760, [%rd6445+16];
	setp.gt.s32 	%p6801, %r12760, 0;
	selp.u32 	%r12761, 1, 0, %p6801;
	add.s32 	%r12762, %r12759, %r12761;
	ld.local.u32 	%r12763, [%rd6445+20];
	setp.gt.s32 	%p6802, %r12763, 0;
	selp.u32 	%r12764, 1, 0, %p6802;
	add.s32 	%r12765, %r12762, %r12764;
	ld.local.u32 	%r12766, [%rd6445+24];
	setp.gt.s32 	%p6803, %r12766, 0;
	selp.u32 	%r12767, 1, 0, %p6803;
	add.s32 	%r12768, %r12765, %r12767;
	ld.local.u32 	%r12769, [%rd6445+28];
	setp.gt.s32 	%p6804, %r12769, 0;
	selp.u32 	%r12770, 1, 0, %p6804;
	add.s32 	%r22415, %r12768, %r12770;
	add.s32 	%r22399, %r22399, 8;
$L__BB3_6715:
	setp.eq.s32 	%p6805, %r3146, 0;
	@%p6805 bra 	$L__BB3_6722;
	and.b32  	%r3152, %r3040, 3;
	setp.lt.u32 	%p6806, %r3146, 4;
	@%p6806 bra 	$L__BB3_6718;
	mul.wide.u32 	%rd6446, %r22399, 4;
	add.s64 	%rd6447, %rd15, %rd6446;
	ld.local.u32 	%r12772, [%rd6447];
	setp.gt.s32 	%p6807, %r12772, 0;
	selp.u32 	%r12773, 1, 0, %p6807;
	add.s32 	%r12774, %r22415, %r12773;
	ld.local.u32 	%r12775, [%rd6447+4];
	setp.gt.s32 	%p6808, %r12775, 0;
	selp.u32 	%r12776, 1, 0, %p6808;
	add.s32 	%r12777, %r12774, %r12776;
	ld.local.u32 	%r12778, [%rd6447+8];
	setp.gt.s32 	%p6809, %r12778, 0;
	selp.u32 	%r12779, 1, 0, %p6809;
	add.s32 	%r12780, %r12777, %r12779;
	ld.local.u32 	%r12781, [%rd6447+12];
	setp.gt.s32 	%p6810, %r12781, 0;
	selp.u32 	%r12782, 1, 0, %p6810;
	add.s32 	%r22415, %r12780, %r12782;
	add.s32 	%r22399, %r22399, 4;
$L__BB3_6718:
	setp.eq.s32 	%p6811, %r3152, 0;
	@%p6811 bra 	$L__BB3_6722;
	mul.wide.u32 	%rd6448, %r22399, 4;
	add.s64 	%rd967, %rd15, %rd6448;
	ld.local.u32 	%r12783, [%rd967];
	setp.gt.s32 	%p6812, %r12783, 0;
	selp.u32 	%r12784, 1, 0, %p6812;
	add.s32 	%r22415, %r22415, %r12784;
	setp.eq.s32 	%p6813, %r3152, 1;
	@%p6813 bra 	$L__BB3_6722;
	ld.local.u32 	%r12785, [%rd967+4];
	setp.gt.s32 	%p6814, %r12785, 0;
	selp.u32 	%r12786, 1, 0, %p6814;
	add.s32 	%r22415, %r22415, %r12786;
	setp.eq.s32 	%p6815, %r3152, 2;
	@%p6815 bra 	$L__BB3_6722;
	ld.local.u32 	%r12787, [%rd967+8];
	setp.gt.s32 	%p6816, %r12787, 0;
	selp.u32 	%r12788, 1, 0, %p6816;
	add.s32 	%r22415, %r22415, %r12788;
$L__BB3_6722:
	setp.eq.s32 	%p6817, %r3042, 0;
	@%p6817 bra 	$L__BB3_6736;
	and.b32  	%r3162, %r3042, 15;
	setp.lt.u32 	%p6818, %r3042, 16;
	mov.b32 	%r22411, 0;
	@%p6818 bra 	$L__BB3_6726;
	and.b32  	%r22411, %r3042, 2147483632;
	mov.b32 	%r22405, 0;
$L__BB3_6725:
	.pragma "nounroll";
	mul.wide.u32 	%rd6449, %r22405, 4;
	add.s64 	%rd6450, %rd16, %rd6449;
	ld.local.u32 	%r12792, [%rd6450];
	setp.gt.s32 	%p6819, %r12792, 0;
	selp.u32 	%r12793, 1, 0, %p6819;
	add.s32 	%r12794, %r22415, %r12793;
	ld.local.u32 	%r12795, [%rd6450+4];
	setp.gt.s32 	%p6820, %r12795, 0;
	selp.u32 	%r12796, 1, 0, %p6820;
	add.s32 	%r12797, %r12794, %r12796;
	ld.local.u32 	%r12798, [%rd6450+8];
	setp.gt.s32 	%p6821, %r12798, 0;
	selp.u32 	%r12799, 1, 0, %p6821;
	add.s32 	%r12800, %r12797, %r12799;
	ld.local.u32 	%r12801, [%rd6450+12];
	setp.gt.s32 	%p6822, %r12801, 0;
	selp.u32 	%r12802, 1, 0, %p6822;
	add.s32 	%r12803, %r12800, %r12802;
	ld.local.u32 	%r12804, [%rd6450+16];
	setp.gt.s32 	%p6823, %r12804, 0;
	selp.u32 	%r12805, 1, 0, %p6823;
	add.s32 	%r12806, %r12803, %r12805;
	ld.local.u32 	%r12807, [%rd6450+20];
	setp.gt.s32 	%p6824, %r12807, 0;
	selp.u32 	%r12808, 1, 0, %p6824;
	add.s32 	%r12809, %r12806, %r12808;
	ld.local.u32 	%r12810, [%rd6450+24];
	setp.gt.s32 	%p6825, %r12810, 0;
	selp.u32 	%r12811, 1, 0, %p6825;
	add.s32 	%r12812, %r12809, %r12811;
	ld.local.u32 	%r12813, [%rd6450+28];
	setp.gt.s32 	%p6826, %r12813, 0;
	selp.u32 	%r12814, 1, 0, %p6826;
	add.s32 	%r12815, %r12812, %r12814;
	ld.local.u32 	%r12816, [%rd6450+32];
	setp.gt.s32 	%p6827, %r12816, 0;
	selp.u32 	%r12817, 1, 0, %p6827;
	add.s32 	%r12818, %r12815, %r12817;
	ld.local.u32 	%r12819, [%rd6450+36];
	setp.gt.s32 	%p6828, %r12819, 0;
	selp.u32 	%r12820, 1, 0, %p6828;
	add.s32 	%r12821, %r12818, %r12820;
	ld.local.u32 	%r12822, [%rd6450+40];
	setp.gt.s32 	%p6829, %r12822, 0;
	selp.u32 	%r12823, 1, 0, %p6829;
	add.s32 	%r12824, %r12821, %r12823;
	ld.local.u32 	%r12825, [%rd6450+44];
	setp.gt.s32 	%p6830, %r12825, 0;
	selp.u32 	%r12826, 1, 0, %p6830;
	add.s32 	%r12827, %r12824, %r12826;
	ld.local.u32 	%r12828, [%rd6450+48];
	setp.gt.s32 	%p6831, %r12828, 0;
	selp.u32 	%r12829, 1, 0, %p6831;
	add.s32 	%r12830, %r12827, %r12829;
	ld.local.u32 	%r12831, [%rd6450+52];
	setp.gt.s32 	%p6832, %r12831, 0;
	selp.u32 	%r12832, 1, 0, %p6832;
	add.s32 	%r12833, %r12830, %r12832;
	ld.local.u32 	%r12834, [%rd6450+56];
	setp.gt.s32 	%p6833, %r12834, 0;
	selp.u32 	%r12835, 1, 0, %p6833;
	add.s32 	%r12836, %r12833, %r12835;
	ld.local.u32 	%r12837, [%rd6450+60];
	setp.gt.s32 	%p6834, %r12837, 0;
	selp.u32 	%r12838, 1, 0, %p6834;
	add.s32 	%r22415, %r12836, %r12838;
	add.s32 	%r22405, %r22405, 16;
	setp.ne.s32 	%p6835, %r22405, %r22411;
	@%p6835 bra 	$L__BB3_6725;
$L__BB3_6726:
	setp.eq.s32 	%p6836, %r3162, 0;
	@%p6836 bra 	$L__BB3_6736;
	and.b32  	%r3171, %r3042, 7;
	setp.lt.u32 	%p6837, %r3162, 8;
	@%p6837 bra 	$L__BB3_6729;
	mul.wide.u32 	%rd6451, %r22411, 4;
	add.s64 	%rd6452, %rd16, %rd6451;
	ld.local.u32 	%r12840, [%rd6452];
	setp.gt.s32 	%p6838, %r12840, 0;
	selp.u32 	%r12841, 1, 0, %p6838;
	add.s32 	%r12842, %r22415, %r12841;
	ld.local.u32 	%r12843, [%rd6452+4];
	setp.gt.s32 	%p6839, %r12843, 0;
	selp.u32 	%r12844, 1, 0, %p6839;
	add.s32 	%r12845, %r12842, %r12844;
	ld.local.u32 	%r12846, [%rd6452+8];
	setp.gt.s32 	%p6840, %r12846, 0;
	selp.u32 	%r12847, 1, 0, %p6840;
	add.s32 	%r12848, %r12845, %r12847;
	ld.local.u32 	%r12849, [%rd6452+12];
	setp.gt.s32 	%p6841, %r12849, 0;
	selp.u32 	%r12850, 1, 0, %p6841;
	add.s32 	%r12851, %r12848, %r12850;
	ld.local.u32 	%r12852, [%rd6452+16];
	setp.gt.s32 	%p6842, %r12852, 0;
	selp.u32 	%r12853, 1, 0, %p6842;
	add.s32 	%r12854, %r12851, %r12853;
	ld.local.u32 	%r12855, [%rd6452+20];
	setp.gt.s32 	%p6843, %r12855, 0;
	selp.u32 	%r12856, 1, 0, %p6843;
	add.s32 	%r12857, %r12854, %r12856;
	ld.local.u32 	%r12858, [%rd6452+24];
	setp.gt.s32 	%p6844, %r12858, 0;
	selp.u32 	%r12859, 1, 0, %p6844;
	add.s32 	%r12860, %r12857, %r12859;
	ld.local.u32 	%r12861, [%rd6452+28];
	setp.gt.s32 	%p6845, %r12861, 0;
	selp.u32 	%r12862, 1, 0, %p6845;
	add.s32 	%r22415, %r12860, %r12862;
	add.s32 	%r22411, %r22411, 8;
$L__BB3_6729:
	setp.eq.s32 	%p6846, %r3171, 0;
	@%p6846 bra 	$L__BB3_6736;
	and.b32  	%r3177, %r3042, 3;
	setp.lt.u32 	%p6847, %r3171, 4;
	@%p6847 bra 	$L__BB3_6732;
	mul.wide.u32 	%rd6453, %r22411, 4;
	add.s64 	%rd6454, %rd16, %rd6453;
	ld.local.u32 	%r12864, [%rd6454];
	setp.gt.s32 	%p6848, %r12864, 0;
	selp.u32 	%r12865, 1, 0, %p6848;
	add.s32 	%r12866, %r22415, %r12865;
	ld.local.u32 	%r12867, [%rd6454+4];
	setp.gt.s32 	%p6849, %r12867, 0;
	selp.u32 	%r12868, 1, 0, %p6849;
	add.s32 	%r12869, %r12866, %r12868;
	ld.local.u32 	%r12870, [%rd6454+8];
	setp.gt.s32 	%p6850, %r12870, 0;
	selp.u32 	%r12871, 1, 0, %p6850;
	add.s32 	%r12872, %r12869, %r12871;
	ld.local.u32 	%r12873, [%rd6454+12];
	setp.gt.s32 	%p6851, %r12873, 0;
	selp.u32 	%r12874, 1, 0, %p6851;
	add.s32 	%r22415, %r12872, %r12874;
	add.s32 	%r22411, %r22411, 4;
$L__BB3_6732:
	setp.eq.s32 	%p6852, %r3177, 0;
	@%p6852 bra 	$L__BB3_6736;
	mul.wide.u32 	%rd6455, %r22411, 4;
	add.s64 	%rd968, %rd16, %rd6455;
	ld.local.u32 	%r12875, [%rd968];
	setp.gt.s32 	%p6853, %r12875, 0;
	selp.u32 	%r12876, 1, 0, %p6853;
	add.s32 	%r22415, %r22415, %r12876;
	setp.eq.s32 	%p6854, %r3177, 1;
	@%p6854 bra 	$L__BB3_6736;
	ld.local.u32 	%r12877, [%rd968+4];
	setp.gt.s32 	%p6855, %r12877, 0;
	selp.u32 	%r12878, 1, 0, %p6855;
	add.s32 	%r22415, %r22415, %r12878;
	setp.eq.s32 	%p6856, %r3177, 2;
	@%p6856 bra 	$L__BB3_6736;
	ld.local.u32 	%r12879, [%rd968+8];
	setp.gt.s32 	%p6857, %r12879, 0;
	selp.u32 	%r12880, 1, 0, %p6857;
	add.s32 	%r22415, %r22415, %r12880;
$L__BB3_6736:
	shr.u32 	%r12881, %r22415, 1;
	add.s32 	%r12882, %r12881, -1;
	cvt.rn.f64.s32 	%fd14509, %r12882;
	add.f64 	%fd14510, %fd4093, 0dC016CCCCCCCCCCCD;
	fma.rn.f64 	%fd14511, %fd14509, 0dBFE0A2B1704FF434, %fd14510;
	add.f64 	%fd14512, %fd3860, %fd14511;
	add.f64 	%fd14513, %fd4092, 0d4069000000000000;
	div.rn.f64 	%fd14514, %fd14513, %fd14512;
	add.f64 	%fd14515, %fd14514, 0dC071126666666666;
	fma.rn.f64 	%fd24540, %fd14515, 0d4059000000000000, 0d3FE0000000000000;
$L__BB3_6737:
	cvt.rzi.s32.f64 	%r12883, %fd24540;
	cvt.rn.f64.s32 	%fd14516, %r12883;
	div.rn.f64 	%fd24541, %fd14516, 0d4059000000000000;
$L__BB3_6738:
	setp.gt.f64 	%p6858, %fd24541, %fd10;
	@%p6858 bra 	$L__BB3_4335;
	mov.b32 	%r22416, 0;
$L__BB3_6740:
	mov.u32 	%r3187, %r22416;
	cvt.u64.u32 	%rd6456, %r3187;
	add.s64 	%rd6457, %rd924, %rd6456;
	ld.u8 	%rs2892, [%rd6457];
	setp.ne.s16 	%p6859, %rs2892, 0;
	add.s32 	%r22416, %r3187, 1;
	@%p6859 bra 	$L__BB3_6740;
	and.b32  	%r12885, %r3187, 1;
	setp.eq.b32 	%p6860, %r12885, 1;
	@%p6860 bra 	$L__BB3_6764;
	setp.eq.s32 	%p6861, %r3187, 0;
	@%p6861 bra 	$L__BB3_6752;
	add.s32 	%r3189, %r3187, -2;
	shr.u32 	%r12887, %r3187, 1;
	max.u32 	%r3190, %r12887, 1;
	mov.b32 	%r22417, 0;
	mov.u32 	%r22418, %r22417;
$L__BB3_6744:
	add.s32 	%r3193, %r22418, 1;
	cvt.u64.u32 	%rd6458, %r22418;
	add.s64 	%rd6459, %rd924, %rd6458;
	ld.u8 	%rs423, [%rd6459+1];
	setp.ne.s16 	%p6862, %rs423, 65;
	add.s32 	%r12888, %r3189, %r22417;
	cvt.s64.s32 	%rd6460, %r12888;
	add.s64 	%rd6461, %rd924, %rd6460;
	ld.u8 	%rs424, [%rd6461];
	@%p6862 bra 	$L__BB3_6746;
	setp.ne.s16 	%p6863, %rs424, 84;
	@%p6863 bra 	$L__BB3_6764;
$L__BB3_6746:
	setp.ne.s16 	%p6864, %rs423, 84;
	@%p6864 bra 	$L__BB3_6748;
	setp.ne.s16 	%p6865, %rs424, 65;
	@%p6865 bra 	$L__BB3_6764;
$L__BB3_6748:
	setp.eq.s16 	%p6866, %rs423, 84;
	setp.eq.s16 	%p6867, %rs423, 65;
	setp.ne.s16 	%p6868, %rs424, 65;
	or.pred  	%p6869, %p6868, %p6866;
	setp.ne.s16 	%p6870, %rs424, 84;
	or.pred  	%p6871, %p6870, %p6867;
	and.pred  	%p6872, %p6869, %p6871;
	not.pred 	%p6873, %p6872;
	@%p6873 bra 	$L__BB3_6764;
	setp.eq.s16 	%p6874, %rs423, 67;
	setp.ne.s16 	%p6875, %rs424, 71;
	and.pred  	%p6876, %p6875, %p6874;
	@%p6876 bra 	$L__BB3_6764;
	setp.eq.s16 	%p6879, %rs423, 71;
	setp.ne.s16 	%p6880, %rs424, 67;
	xor.pred  	%p6881, %p6879, %p6880;
	or.pred  	%p6882, %p6875, %p6874;
	and.pred  	%p6883, %p6881, %p6882;
	not.pred 	%p6884, %p6883;
	@%p6884 bra 	$L__BB3_6764;
	not.b32 	%r22417, %r22418;
	setp.ne.s32 	%p6885, %r3193, %r3190;
	mov.u32 	%r22418, %r3193;
	@%p6885 bra 	$L__BB3_6744;
$L__BB3_6752:
	mov.b32 	%r22419, 0;
$L__BB3_6753:
	mov.u32 	%r3195, %r22419;
	cvt.u64.u32 	%rd6462, %r3195;
	add.s64 	%rd6463, %rd925, %rd6462;
	ld.u8 	%rs2898, [%rd6463];
	setp.ne.s16 	%p6886, %rs2898, 0;
	add.s32 	%r22419, %r3195, 1;
	@%p6886 bra 	$L__BB3_6753;
	and.b32  	%r12890, %r3195, 1;
	setp.eq.b32 	%p6887, %r12890, 1;
	@%p6887 bra 	$L__BB3_6764;
	setp.eq.s32 	%p6888, %r3195, 0;
	@%p6888 bra 	$L__BB3_6767;
	add.s32 	%r3197, %r3195, -2;
	shr.u32 	%r12892, %r3195, 1;
	max.u32 	%r3198, %r12892, 1;
	mov.b32 	%r22420, 0;
	mov.u32 	%r22421, %r22420;
$L__BB3_6757:
	add.s32 	%r3201, %r22421, 1;
	cvt.u64.u32 	%rd6464, %r22421;
	add.s64 	%rd6465, %rd925, %rd6464;
	ld.u8 	%rs425, [%rd6465+1];
	setp.ne.s16 	%p6889, %rs425, 65;
	add.s32 	%r12893, %r3197, %r22420;
	cvt.s64.s32 	%rd6466, %r12893;
	add.s64 	%rd6467, %rd925, %rd6466;
	ld.u8 	%rs426, [%rd6467];
	@%p6889 bra 	$L__BB3_6759;
	setp.ne.s16 	%p6890, %rs426, 84;
	@%p6890 bra 	$L__BB3_6764;
$L__BB3_6759:
	setp.ne.s16 	%p6891, %rs425, 84;
	@%p6891 bra 	$L__BB3_6761;
	setp.ne.s16 	%p6892, %rs426, 65;
	@%p6892 bra 	$L__BB3_6764;
$L__BB3_6761:
	setp.eq.s16 	%p6893, %rs425, 84;
	setp.eq.s16 	%p6894, %rs425, 65;
	setp.ne.s16 	%p6895, %rs426, 65;
	or.pred  	%p6896, %p6895, %p6893;
	setp.ne.s16 	%p6897, %rs426, 84;
	or.pred  	%p6898, %p6897, %p6894;
	and.pred  	%p6899, %p6896, %p6898;
	not.pred 	%p6900, %p6899;
	@%p6900 bra 	$L__BB3_6764;
	setp.eq.s16 	%p6901, %rs425, 67;
	setp.ne.s16 	%p6902, %rs426, 71;
	and.pred  	%p6903, %p6902, %p6901;
	@%p6903 bra 	$L__BB3_6764;
	setp.eq.s16 	%p6906, %rs425, 71;
	setp.ne.s16 	%p6907, %rs426, 67;
	xor.pred  	%p6908, %p6906, %p6907;
	or.pred  	%p6909, %p6902, %p6901;
	and.pred  	%p6910, %p6908, %p6909;
	@%p6910 bra 	$L__BB3_6766;
$L__BB3_6764:
	setp.gt.u32 	%p6912, %r2, 2146435070;
	mov.f64 	%fd24542, %fd2;
	@%p6912 bra 	$L__BB3_6769;
	setp.gt.u32 	%p6913, %r4, 1073127582;
	selp.f64 	%fd14517, %fd4, %fd3, %p6913;
	selp.u32 	%r12894, 1, 0, %p6913;
	add.s32 	%r12895, %r3, %r12894;
	add.f64 	%fd14518, %fd14517, 0dBFF0000000000000;
	add.f64 	%fd14519, %fd14517, 0d3FF0000000000000;
	rcp.approx.ftz.f64 	%fd14520, %fd14519;
	neg.f64 	%fd14521, %fd14519;
	fma.rn.f64 	%fd14522, %fd14521, %fd14520, 0d3FF0000000000000;
	fma.rn.f64 	%fd14523, %fd14522, %fd14522, %fd14522;
	fma.rn.f64 	%fd14524, %fd14523, %fd14520, %fd14520;
	mul.f64 	%fd14525, %fd14518, %fd14524;
	fma.rn.f64 	%fd14526, %fd14518, %fd14524, %fd14525;
	mul.f64 	%fd14527, %fd14526, %fd14526;
	fma.rn.f64 	%fd14528, %fd14527, 0d3EB1380B3AE80F1E, 0d3ED0EE258B7A8B04;
	fma.rn.f64 	%fd14529, %fd14528, %fd14527, 0d3EF3B2669F02676F;
	fma.rn.f64 	%fd14530, %fd14529, %fd14527, 0d3F1745CBA9AB0956;
	fma.rn.f64 	%fd14531, %fd14530, %fd14527, 0d3F3C71C72D1B5154;
	fma.rn.f64 	%fd14532, %fd14531, %fd14527, 0d3F624924923BE72D;
	fma.rn.f64 	%fd14533, %fd14532, %fd14527, 0d3F8999999999A3C4;
	fma.rn.f64 	%fd14534, %fd14533, %fd14527, 0d3FB5555555555554;
	sub.f64 	%fd14535, %fd14518, %fd14526;
	add.f64 	%fd14536, %fd14535, %fd14535;
	neg.f64 	%fd14537, %fd14526;
	fma.rn.f64 	%fd14538, %fd14537, %fd14518, %fd14536;
	mul.f64 	%fd14539, %fd14524, %fd14538;
	mul.f64 	%fd14540, %fd14527, %fd14534;
	fma.rn.f64 	%fd14541, %fd14540, %fd14526, %fd14539;
	xor.b32  	%r12896, %r12895, -2147483648;
	mov.b32 	%r12897, 1127219200;
	mov.b64 	%fd14542, {%r12896, %r12897};
	sub.f64 	%fd14543, %fd14542, %fd1;
	fma.rn.f64 	%fd14544, %fd14543, 0d3FE62E42FEFA39EF, %fd14526;
	fma.rn.f64 	%fd14545, %fd14543, 0dBFE62E42FEFA39EF, %fd14544;
	sub.f64 	%fd14546, %fd14545, %fd14526;
	sub.f64 	%fd14547, %fd14541, %fd14546;
	fma.rn.f64 	%fd14548, %fd14543, 0d3C7ABC9E3B39803F, %fd14547;
	add.f64 	%fd24542, %fd14544, %fd14548;
	bra.uni 	$L__BB3_6769;
$L__BB3_6766:
	not.b32 	%r22420, %r22421;
	setp.ne.s32 	%p6911, %r3201, %r3198;
	mov.u32 	%r22421, %r3201;
	@%p6911 bra 	$L__BB3_6757;
$L__BB3_6767:
	setp.gt.u32 	%p6914, %r5, 2146435070;
	mov.f64 	%fd24542, %fd5;
	@%p6914 bra 	$L__BB3_6769;
	setp.gt.u32 	%p6915, %r7, 1073127582;
	selp.f64 	%fd14549, %fd7, %fd6, %p6915;
	selp.u32 	%r12898, 1, 0, %p6915;
	add.s32 	%r12899, %r6, %r12898;
	add.f64 	%fd14550, %fd14549, 0dBFF0000000000000;
	add.f64 	%fd14551, %fd14549, 0d3FF0000000000000;
	rcp.approx.ftz.f64 	%fd14552, %fd14551;
	neg.f64 	%fd14553, %fd14551;
	fma.rn.f64 	%fd14554, %fd14553, %fd14552, 0d3FF0000000000000;
	fma.rn.f64 	%fd14555, %fd14554, %fd14554, %fd14554;
	fma.rn.f64 	%fd14556, %fd14555, %fd14552, %fd14552;
	mul.f64 	%fd14557, %fd14550, %fd14556;
	fma.rn.f64 	%fd14558, %fd14550, %fd14556, %fd14557;
	mul.f64 	%fd14559, %fd14558, %fd14558;
	fma.rn.f64 	%fd14560, %fd14559, 0d3EB1380B3AE80F1E, 0d3ED0EE258B7A8B04;
	fma.rn.f64 	%fd14561, %fd14560, %fd14559, 0d3EF3B2669F02676F;
	fma.rn.f64 	%fd14562, %fd14561, %fd14559, 0d3F1745CBA9AB0956;
	fma.rn.f64 	%fd14563, %fd14562, %fd14559, 0d3F3C71C72D1B5154;
	fma.rn.f64 	%fd14564, %fd14563, %fd14559, 0d3F624924923BE72D;
	fma.rn.f64 	%fd14565, %fd14564, %fd14559, 0d3F8999999999A3C4;
	fma.rn.f64 	%fd14566, %fd14565, %fd14559, 0d3FB5555555555554;
	sub.f64 	%fd14567, %fd14550, %fd14558;
	add.f64 	%fd14568, %fd14567, %fd14567;
	neg.f64 	%fd14569, %fd14558;
	fma.rn.f64 	%fd14570, %fd14569, %fd14550, %fd14568;
	mul.f64 	%fd14571, %fd14556, %fd14570;
	mul.f64 	%fd14572, %fd14559, %fd14566;
	fma.rn.f64 	%fd14573, %fd14572, %fd14558, %fd14571;
	xor.b32  	%r12900, %r12899, -2147483648;
	mov.b32 	%r12901, 1127219200;
	mov.b64 	%fd14574, {%r12900, %r12901};
	sub.f64 	%fd14575, %fd14574, %fd1;
	fma.rn.f64 	%fd14576, %fd14575, 0d3FE62E42FEFA39EF, %fd14558;
	fma.rn.f64 	%fd14577, %fd14575, 0dBFE62E42FEFA39EF, %fd14576;
	sub.f64 	%fd14578, %fd14577, %fd14558;
	sub.f64 	%fd14579, %fd14573, %fd14578;
	fma.rn.f64 	%fd14580, %fd14575, 0d3C7ABC9E3B39803F, %fd14579;
	add.f64 	%fd24542, %fd14576, %fd14580;
$L__BB3_6769:
	mul.f64 	%fd4101, %fd24542, 0d3FFFCB923A29C77A;
	mov.b32 	%r22422, 0;
$L__BB3_6770:
	mov.u32 	%r3203, %r22422;
	cvt.u64.u32 	%rd6468, %r3203;
	add.s64 	%rd6469, %rd924, %rd6468;
	ld.u8 	%rs2904, [%rd6469];
	setp.ne.s16 	%p6916, %rs2904, 0;
	add.s32 	%r22422, %r3203, 1;
	@%p6916 bra 	$L__BB3_6770;
	mov.b32 	%r22423, 0;
$L__BB3_6772:
	mov.u32 	%r3205, %r22423;
	cvt.u64.u32 	%rd6470, %r3205;
	add.s64 	%rd6471, %rd925, %rd6470;
	ld.u8 	%rs2905, [%rd6471];
	setp.ne.s16 	%p6917, %rs2905, 0;
	add.s32 	%r22423, %r3205, 1;
	@%p6917 bra 	$L__BB3_6772;
	setp.eq.s32 	%p6918, %r3203, 0;
	@%p6918 bra 	$L__BB3_6844;
	and.b32  	%r3207, %r3203, 3;
	setp.lt.u32 	%p6919, %r3203, 4;
	mov.b32 	%r22425, 1;
	@%p6919 bra 	$L__BB3_6813;
	and.b32  	%r3208, %r3203, 2147483644;
	mov.b32 	%r22425, 1;
$L__BB3_6776:
	mov.u32 	%r3209, %r22425;
	cvt.s64.s32 	%rd6472, %r3209;
	add.s64 	%rd969, %rd924, %rd6472;
	ld.u8 	%rs2907, [%rd969+-1];
	mov.b16 	%rs4687, 0;
	setp.gt.s16 	%p6920, %rs2907, 70;
	@%p6920 bra 	$L__BB3_6780;
	setp.eq.s16 	%p6923, %rs2907, 65;
	@%p6923 bra 	$L__BB3_6785;
	setp.eq.s16 	%p6924, %rs2907, 67;
	@%p6924 bra 	$L__BB3_6779;
	bra.uni 	$L__BB3_6784;
$L__BB3_6779:
	mov.b16 	%rs4687, 1;
	bra.uni 	$L__BB3_6785;
$L__BB3_6780:
	setp.eq.s16 	%p6921, %rs2907, 71;
	@%p6921 bra 	$L__BB3_6783;
	setp.ne.s16 	%p6922, %rs2907, 84;
	@%p6922 bra 	$L__BB3_6784;
	mov.b16 	%rs4687, 3;
	bra.uni 	$L__BB3_6785;
$L__BB3_6783:
	mov.b16 	%rs4687, 2;
	bra.uni 	$L__BB3_6785;
$L__BB3_6784:
	mov.b16 	%rs4687, 4;
$L__BB3_6785:
	cvt.u64.u32 	%rd6473, %r3209;
	add.s64 	%rd970, %rd26, %rd6473;
	st.local.u8 	[%rd970], %rs4687;
	ld.u8 	%rs2913, [%rd969];
	mov.b16 	%rs4688, 0;
	setp.gt.s16 	%p6925, %rs2913, 70;
	@%p6925 bra 	$L__BB3_6789;
	setp.eq.s16 	%p6928, %rs2913, 65;
	@%p6928 bra 	$L__BB3_6794;
	setp.eq.s16 	%p6929, %rs2913, 67;
	@%p6929 bra 	$L__BB3_6788;
	bra.uni 	$L__BB3_6793;
$L__BB3_6788:
	mov.b16 	%rs4688, 1;
	bra.uni 	$L__BB3_6794;
$L__BB3_6789:
	setp.eq.s16 	%p6926, %rs2913, 71;
	@%p6926 bra 	$L__BB3_6792;
	setp.ne.s16 	%p6927, %rs2913, 84;
	@%p6927 bra 	$L__BB3_6793;
	mov.b16 	%rs4688, 3;
	bra.uni 	$L__BB3_6794;
$L__BB3_6792:
	mov.b16 	%rs4688, 2;
	bra.uni 	$L__BB3_6794;
$L__BB3_6793:
	mov.b16 	%rs4688, 4;
$L__BB3_6794:
	st.local.u8 	[%rd970+1], %rs4688;
	ld.u8 	%rs2919, [%rd969+1];
	mov.b16 	%rs4689, 0;
	setp.gt.s16 	%p6930, %rs2919, 70;
	@%p6930 bra 	$L__BB3_6798;
	setp.eq.s16 	%p6933, %rs2919, 65;
	@%p6933 bra 	$L__BB3_6803;
	setp.eq.s16 	%p6934, %rs2919, 67;
	@%p6934 bra 	$L__BB3_6797;
	bra.uni 	$L__BB3_6802;
$L__BB3_6797:
	mov.b16 	%rs4689, 1;
	bra.uni 	$L__BB3_6803;
$L__BB3_6798:
	setp.eq.s16 	%p6931, %rs2919, 71;
	@%p6931 bra 	$L__BB3_6801;
	setp.ne.s16 	%p6932, %rs2919, 84;
	@%p6932 bra 	$L__BB3_6802;
	mov.b16 	%rs4689, 3;
	bra.uni 	$L__BB3_6803;
$L__BB3_6801:
	mov.b16 	%rs4689, 2;
	bra.uni 	$L__BB3_6803;
$L__BB3_6802:
	mov.b16 	%rs4689, 4;
$L__BB3_6803:
	st.local.u8 	[%rd970+2], %rs4689;
	ld.u8 	%rs2925, [%rd969+2];
	mov.b16 	%rs4690, 0;
	setp.gt.s16 	%p6935, %rs2925, 70;
	@%p6935 bra 	$L__BB3_6807;
	setp.eq.s16 	%p6938, %rs2925, 65;
	@%p6938 bra 	$L__BB3_6812;
	setp.eq.s16 	%p6939, %rs2925, 67;
	@%p6939 bra 	$L__BB3_6806;
	bra.uni 	$L__BB3_6811;
$L__BB3_6806:
	mov.b16 	%rs4690, 1;
	bra.uni 	$L__BB3_6812;
$L__BB3_6807:
	setp.eq.s16 	%p6936, %rs2925, 71;
	@%p6936 bra 	$L__BB3_6810;
	setp.ne.s16 	%p6937, %rs2925, 84;
	@%p6937 bra 	$L__BB3_6811;
	mov.b16 	%rs4690, 3;
	bra.uni 	$L__BB3_6812;
$L__BB3_6810:
	mov.b16 	%rs4690, 2;
	bra.uni 	$L__BB3_6812;
$L__BB3_6811:
	mov.b16 	%rs4690, 4;
$L__BB3_6812:
	st.local.u8 	[%rd970+3], %rs4690;
	add.s32 	%r22425, %r3209, 4;
	add.s32 	%r12906, %r3209, 3;
	setp.ne.s32 	%p6940, %r12906, %r3208;
	@%p6940 bra 	$L__BB3_6776;
$L__BB3_6813:
	setp.eq.s32 	%p6941, %r3207, 0;
	@%p6941 bra 	$L__BB3_6844;
	cvt.s64.s32 	%rd6474, %r22425;
	add.s64 	%rd971, %rd924, %rd6474;
	ld.u8 	%rs2931, [%rd971+-1];
	mov.b16 	%rs4691, 0;
	setp.gt.s16 	%p6942, %rs2931, 70;
	@%p6942 bra 	$L__BB3_6818;
	setp.eq.s16 	%p6945, %rs2931, 65;
	@%p6945 bra 	$L__BB3_6823;
	setp.eq.s16 	%p6946, %rs2931, 67;
	@%p6946 bra 	$L__BB3_6817;
	bra.uni 	$L__BB3_6822;
$L__BB3_6817:
	mov.b16 	%rs4691, 1;
	bra.uni 	$L__BB3_6823;
$L__BB3_6818:
	setp.eq.s16 	%p6943, %rs2931, 71;
	@%p6943 bra 	$L__BB3_6821;
	setp.ne.s16 	%p6944, %rs2931, 84;
	@%p6944 bra 	$L__BB3_6822;
	mov.b16 	%rs4691, 3;
	bra.uni 	$L__BB3_6823;
$L__BB3_6821:
	mov.b16 	%rs4691, 2;
	bra.uni 	$L__BB3_6823;
$L__BB3_6822:
	mov.b16 	%rs4691, 4;
$L__BB3_6823:
	cvt.u64.u32 	%rd6475, %r22425;
	add.s64 	%rd972, %rd26, %rd6475;
	st.local.u8 	[%rd972], %rs4691;
	setp.eq.s32 	%p6947, %r3207, 1;
	@%p6947 bra 	$L__BB3_6844;
	ld.u8 	%rs2937, [%rd971];
	mov.b16 	%rs4692, 0;
	setp.gt.s16 	%p6948, %rs2937, 70;
	@%p6948 bra 	$L__BB3_6828;
	setp.eq.s16 	%p6951, %rs2937, 65;
	@%p6951 bra 	$L__BB3_6833;
	setp.eq.s16 	%p6952, %rs2937, 67;
	@%p6952 bra 	$L__BB3_6827;
	bra.uni 	$L__BB3_6832;
$L__BB3_6827:
	mov.b16 	%rs4692, 1;
	bra.uni 	$L__BB3_6833;
$L__BB3_6828:
	setp.eq.s16 	%p6949, %rs2937, 71;
	@%p6949 bra 	$L__BB3_6831;
	setp.ne.s16 	%p6950, %rs2937, 84;
	@%p6950 bra 	$L__BB3_6832;
	mov.b16 	%rs4692, 3;
	bra.uni 	$L__BB3_6833;
$L__BB3_6831:
	mov.b16 	%rs4692, 2;
	bra.uni 	$L__BB3_6833;
$L__BB3_6832:
	mov.b16 	%rs4692, 4;
$L__BB3_6833:
	add.s32 	%r12907, %r22425, 1;
	cvt.u64.u32 	%rd6476, %r12907;
	add.s64 	%rd6477, %rd26, %rd6476;
	st.local.u8 	[%rd6477], %rs4692;
	setp.eq.s32 	%p6953, %r3207, 2;
	@%p6953 bra 	$L__BB3_6844;
	ld.u8 	%rs2943, [%rd971+1];
	mov.b16 	%rs4693, 0;
	setp.gt.s16 	%p6954, %rs2943, 70;
	@%p6954 bra 	$L__BB3_6838;
	setp.eq.s16 	%p6957, %rs2943, 65;
	@%p6957 bra 	$L__BB3_6843;
	setp.eq.s16 	%p6958, %rs2943, 67;
	@%p6958 bra 	$L__BB3_6837;
	bra.uni 	$L__BB3_6842;
$L__BB3_6837:
	mov.b16 	%rs4693, 1;
	bra.uni 	$L__BB3_6843;
$L__BB3_6838:
	setp.eq.s16 	%p6955, %rs2943, 71;
	@%p6955 bra 	$L__BB3_6841;
	setp.ne.s16 	%p6956, %rs2943, 84;
	@%p6956 bra 	$L__BB3_6842;
	mov.b16 	%rs4693, 3;
	bra.uni 	$L__BB3_6843;
$L__BB3_6841:
	mov.b16 	%rs4693, 2;
	bra.uni 	$L__BB3_6843;
$L__BB3_6842:
	mov.b16 	%rs4693, 4;
$L__BB3_6843:
	st.local.u8 	[%rd972+2], %rs4693;
$L__BB3_6844:
	setp.eq.s32 	%p6959, %r3205, 0;
	@%p6959 bra 	$L__BB3_6915;
	and.b32  	%r3212, %r3205, 3;
	setp.lt.u32 	%p6960, %r3205, 4;
	mov.b32 	%r22427, 1;
	@%p6960 bra 	$L__BB3_6884;
	and.b32  	%r3213, %r3205, 2147483644;
	mov.b32 	%r22427, 1;
$L__BB3_6847:
	sub.s32 	%r12910, %r3205, %r22427;
	cvt.u64.u32 	%rd6478, %r12910;
	add.s64 	%rd6479, %rd925, %rd6478;
	ld.u8 	%rs2949, [%rd6479];
	mov.b16 	%rs4694, 0;
	setp.gt.s16 	%p6961, %rs2949, 70;
	@%p6961 bra 	$L__BB3_6851;
	setp.eq.s16 	%p6964, %rs2949, 65;
	@%p6964 bra 	$L__BB3_6856;
	setp.eq.s16 	%p6965, %rs2949, 67;
	@%p6965 bra 	$L__BB3_6850;
	bra.uni 	$L__BB3_6855;
$L__BB3_6850:
	mov.b16 	%rs4694, 1;
	bra.uni 	$L__BB3_6856;
$L__BB3_6851:
	setp.eq.s16 	%p6962, %rs2949, 71;
	@%p6962 bra 	$L__BB3_6854;
	setp.ne.s16 	%p6963, %rs2949, 84;
	@%p6963 bra 	$L__BB3_6855;
	mov.b16 	%rs4694, 3;
	bra.uni 	$L__BB3_6856;
$L__BB3_6854:
	mov.b16 	%rs4694, 2;
	bra.uni 	$L__BB3_6856;
$L__BB3_6855:
	mov.b16 	%rs4694, 4;
$L__BB3_6856:
	cvt.u64.u32 	%rd6480, %r22427;
	add.s64 	%rd973, %rd27, %rd6480;
	st.local.u8 	[%rd973], %rs4694;
	not.b32 	%r12911, %r22427;
	add.s32 	%r12912, %r3205, %r12911;
	cvt.u64.u32 	%rd6481, %r12912;
	add.s64 	%rd6482, %rd925, %rd6481;
	ld.u8 	%rs2955, [%rd6482];
	mov.b16 	%rs4695, 0;
	setp.gt.s16 	%p6966, %rs2955, 70;
	@%p6966 bra 	$L__BB3_6860;
	setp.eq.s16 	%p6969, %rs2955, 65;
	@%p6969 bra 	$L__BB3_6865;
	setp.eq.s16 	%p6970, %rs2955, 67;
	@%p6970 bra 	$L__BB3_6859;
	bra.uni 	$L__BB3_6864;
$L__BB3_6859:
	mov.b16 	%rs4695, 1;
	bra.uni 	$L__BB3_6865;
$L__BB3_6860:
	setp.eq.s16 	%p6967, %rs2955, 71;
	@%p6967 bra 	$L__BB3_6863;
	setp.ne.s16 	%p6968, %rs2955, 84;
	@%p6968 bra 	$L__BB3_6864;
	mov.b16 	%rs4695, 3;
	bra.uni 	$L__BB3_6865;
$L__BB3_6863:
	mov.b16 	%rs4695, 2;
	bra.uni 	$L__BB3_6865;
$L__BB3_6864:
	mov.b16 	%rs4695, 4;
$L__BB3_6865:
	st.local.u8 	[%rd973+1], %rs4695;
	sub.s32 	%r12913, %r3205, %r22427;
	add.s32 	%r12914, %r12913, -2;
	cvt.u64.u32 	%rd6483, %r12914;
	add.s64 	%rd6484, %rd925, %rd6483;
	ld.u8 	%rs2961, [%rd6484];
	mov.b16 	%rs4696, 0;
	setp.gt.s16 	%p6971, %rs2961, 70;
	@%p6971 bra 	$L__BB3_6869;
	setp.eq.s16 	%p6974, %rs2961, 65;
	@%p6974 bra 	$L__BB3_6874;
	setp.eq.s16 	%p6975, %rs2961, 67;
	@%p6975 bra 	$L__BB3_6868;
	bra.uni 	$L__BB3_6873;
$L__BB3_6868:
	mov.b16 	%rs4696, 1;
	bra.uni 	$L__BB3_6874;
$L__BB3_6869:
	setp.eq.s16 	%p6972, %rs2961, 71;
	@%p6972 bra 	$L__BB3_6872;
	setp.ne.s16 	%p6973, %rs2961, 84;
	@%p6973 bra 	$L__BB3_6873;
	mov.b16 	%rs4696, 3;
	bra.uni 	$L__BB3_6874;
$L__BB3_6872:
	mov.b16 	%rs4696, 2;
	bra.uni 	$L__BB3_6874;
$L__BB3_6873:
	mov.b16 	%rs4696, 4;
$L__BB3_6874:
	st.local.u8 	[%rd973+2], %rs4696;
	add.s32 	%r3215, %r22427, 3;
	sub.s32 	%r12915, %r3205, %r3215;
	cvt.u64.u32 	%rd6485, %r12915;
	add.s64 	%rd6486, %rd925, %rd6485;
	ld.u8 	%rs2967, [%rd6486];
	mov.b16 	%rs4697, 0;
	setp.gt.s16 	%p6976, %rs2967, 70;
	@%p6976 bra 	$L__BB3_6878;
	setp.eq.s16 	%p6979, %rs2967, 65;
	@%p6979 bra 	$L__BB3_6883;
	setp.eq.s16 	%p6980, %rs2967, 67;
	@%p6980 bra 	$L__BB3_6877;
	bra.uni 	$L__BB3_6882;
$L__BB3_6877:
	mov.b16 	%rs4697, 1;
	bra.uni 	$L__BB3_6883;
$L__BB3_6878:
	setp.eq.s16 	%p6977, %rs2967, 71;
	@%p6977 bra 	$L__BB3_6881;
	setp.ne.s16 	%p6978, %rs2967, 84;
	@%p6978 bra 	$L__BB3_6882;
	mov.b16 	%rs4697, 3;
	bra.uni 	$L__BB3_6883;
$L__BB3_6881:
	mov.b16 	%rs4697, 2;
	bra.uni 	$L__BB3_6883;
$L__BB3_6882:
	mov.b16 	%rs4697, 4;
$L__BB3_6883:
	st.local.u8 	[%rd973+3], %rs4697;
	add.s32 	%r22427, %r22427, 4;
	setp.ne.s32 	%p6981, %r3215, %r3213;
	@%p6981 bra 	$L__BB3_6847;
$L__BB3_6884:
	setp.eq.s32 	%p6982, %r3212, 0;
	@%p6982 bra 	$L__BB3_6915;
	sub.s32 	%r12916, %r3205, %r22427;
	cvt.u64.u32 	%rd6487, %r12916;
	add.s64 	%rd6488, %rd925, %rd6487;
	ld.u8 	%rs2973, [%rd6488];
	mov.b16 	%rs4698, 0;
	setp.gt.s16 	%p6983, %rs2973, 70;
	@%p6983 bra 	$L__BB3_6889;
	setp.eq.s16 	%p6986, %rs2973, 65;
	@%p6986 bra 	$L__BB3_6894;
	setp.eq.s16 	%p6987, %rs2973, 67;
	@%p6987 bra 	$L__BB3_6888;
	bra.uni 	$L__BB3_6893;
$L__BB3_6888:
	mov.b16 	%rs4698, 1;
	bra.uni 	$L__BB3_6894;
$L__BB3_6889:
	setp.eq.s16 	%p6984, %rs2973, 71;
	@%p6984 bra 	$L__BB3_6892;
	setp.ne.s16 	%p6985, %rs2973, 84;
	@%p6985 bra 	$L__BB3_6893;
	mov.b16 	%rs4698, 3;
	bra.uni 	$L__BB3_6894;
$L__BB3_6892:
	mov.b16 	%rs4698, 2;
	bra.uni 	$L__BB3_6894;
$L__BB3_6893:
	mov.b16 	%rs4698, 4;
$L__BB3_6894:
	cvt.u64.u32 	%rd6489, %r22427;
	add.s64 	%rd974, %rd27, %rd6489;
	st.local.u8 	[%rd974], %rs4698;
	setp.eq.s32 	%p6988, %r3212, 1;
	@%p6988 bra 	$L__BB3_6915;
	not.b32 	%r12917, %r22427;
	add.s32 	%r12918, %r3205, %r12917;
	cvt.u64.u32 	%rd6490, %r12918;
	add.s64 	%rd6491, %rd925, %rd6490;
	ld.u8 	%rs2979, [%rd6491];
	mov.b16 	%rs4699, 0;
	setp.gt.s16 	%p6989, %rs2979, 70;
	@%p6989 bra 	$L__BB3_6899;
	setp.eq.s16 	%p6992, %rs2979, 65;
	@%p6992 bra 	$L__BB3_6904;
	setp.eq.s16 	%p6993, %rs2979, 67;
	@%p6993 bra 	$L__BB3_6898;
	bra.uni 	$L__BB3_6903;
$L__BB3_6898:
	mov.b16 	%rs4699, 1;
	bra.uni 	$L__BB3_6904;
$L__BB3_6899:
	setp.eq.s16 	%p6990, %rs2979, 71;
	@%p6990 bra 	$L__BB3_6902;
	setp.ne.s16 	%p6991, %rs2979, 84;
	@%p6991 bra 	$L__BB3_6903;
	mov.b16 	%rs4699, 3;
	bra.uni 	$L__BB3_6904;
$L__BB3_6902:
	mov.b16 	%rs4699, 2;
	bra.uni 	$L__BB3_6904;
$L__BB3_6903:
	mov.b16 	%rs4699, 4;
$L__BB3_6904:
	st.local.u8 	[%rd974+1], %rs4699;
	setp.eq.s32 	%p6994, %r3212, 2;
	@%p6994 bra 	$L__BB3_6915;
	sub.s32 	%r12919, %r3205, %r22427;
	add.s32 	%r12920, %r12919, -2;
	cvt.u64.u32 	%rd6492, %r12920;
	add.s64 	%rd6493, %rd925, %rd6492;
	ld.u8 	%rs2985, [%rd6493];
	mov.b16 	%rs4700, 0;
	setp.gt.s16 	%p6995, %rs2985, 70;
	@%p6995 bra 	$L__BB3_6909;
	setp.eq.s16 	%p6998, %rs2985, 65;
	@%p6998 bra 	$L__BB3_6914;
	setp.eq.s16 	%p6999, %rs2985, 67;
	@%p6999 bra 	$L__BB3_6908;
	bra.uni 	$L__BB3_6913;
$L__BB3_6908:
	mov.b16 	%rs4700, 1;
	bra.uni 	$L__BB3_6914;
$L__BB3_6909:
	setp.eq.s16 	%p6996, %rs2985, 71;
	@%p6996 bra 	$L__BB3_6912;
	setp.ne.s16 	%p6997, %rs2985, 84;
	@%p6997 bra 	$L__BB3_6913;
	mov.b16 	%rs4700, 3;
	bra.uni 	$L__BB3_6914;
$L__BB3_6912:
	mov.b16 	%rs4700, 2;
	bra.uni 	$L__BB3_6914;
$L__BB3_6913:
	mov.b16 	%rs4700, 4;
$L__BB3_6914:
	st.local.u8 	[%rd974+2], %rs4700;
$L__BB3_6915:
	cvt.u64.u32 	%rd6494, %r3205;
	cvt.u64.u32 	%rd6495, %r3203;
	add.s64 	%rd6496, %rd27, %rd6494;
	mov.b16 	%rs2990, 4;
	st.local.u8 	[%rd6496+1], %rs2990;
	st.local.u8 	[%rd27], %rs2990;
	add.s64 	%rd975, %rd26, %rd6495;
	st.local.u8 	[%rd975+1], %rs2990;
	st.local.u8 	[%rd26], %rs2990;
	@%p6918 bra 	$L__BB3_6994;
	and.b32  	%r3218, %r3205, 3;
	and.b32  	%r3219, %r3205, 2147483644;
	mov.b32 	%r22428, 1;
$L__BB3_6917:
	mov.u32 	%r3220, %r22428;
	@%p6959 bra 	$L__BB3_6945;
	setp.lt.u32 	%p7002, %r3205, 4;
	cvt.u64.u32 	%rd6497, %r3220;
	add.s64 	%rd6498, %rd26, %rd6497;
	ld.local.s8 	%r3221, [%rd6498];
	add.s32 	%r12923, %r3220, -1;
	mul.lo.s32 	%r3222, %r12923, %r3205;
	add.s32 	%r3223, %r3222, -1;
	mov.b32 	%r22430, 1;
	@%p7002 bra 	$L__BB3_6933;
	mov.b32 	%r22430, 1;
$L__BB3_6920:
	cvt.u64.u32 	%rd6499, %r22430;
	add.s64 	%rd976, %rd27, %rd6499;
	ld.local.s8 	%r12925, [%rd976];
	add.s32 	%r12926, %r12925, %r3221;
	setp.eq.s32 	%p7003, %r12926, 3;
	@%p7003 bra 	$L__BB3_6922;
	add.s32 	%r12927, %r3223, %r22430;
	mul.wide.s32 	%rd6500, %r12927, 8;
	add.s64 	%rd6501, %rd22, %rd6500;
	mov.b64 	%rd6502, 9218868437227405312;
	st.local.u64 	[%rd6501], %rd6502;
	add.s64 	%rd6503, %rd23, %rd6500;
	mov.b64 	%rd6504, -4616189618054758400;
	st.local.u64 	[%rd6503], %rd6504;
	bra.uni 	$L__BB3_6923;
$L__BB3_6922:
	add.s32 	%r12928, %r3223, %r22430;
	mul.wide.s32 	%rd6505, %r12928, 8;
	add.s64 	%rd6506, %rd22, %rd6505;
	mov.b64 	%rd6507, 0;
	st.local.u64 	[%rd6506], %rd6507;
	add.s64 	%rd6508, %rd23, %rd6505;
	mov.b64 	%rd6509, -4564063970805153792;
	st.local.u64 	[%rd6508], %rd6509;
$L__BB3_6923:
	ld.local.s8 	%r12929, [%rd976+1];
	add.s32 	%r12930, %r12929, %r3221;
	setp.eq.s32 	%p7004, %r12930, 3;
	@%p7004 bra 	$L__BB3_6925;
	add.s32 	%r12931, %r3222, %r22430;
	mul.wide.s32 	%rd6510, %r12931, 8;
	add.s64 	%rd6511, %rd22, %rd6510;
	mov.b64 	%rd6512, 9218868437227405312;
	st.local.u64 	[%rd6511], %rd6512;
	add.s64 	%rd6513, %rd23, %rd6510;
	mov.b64 	%rd6514, -4616189618054758400;
	st.local.u64 	[%rd6513], %rd6514;
	bra.uni 	$L__BB3_6926;
$L__BB3_6925:
	add.s32 	%r12932, %r3222, %r22430;
	mul.wide.s32 	%rd6515, %r12932, 8;
	add.s64 	%rd6516, %rd22, %rd6515;
	mov.b64 	%rd6517, 0;
	st.local.u64 	[%rd6516], %rd6517;
	add.s64 	%rd6518, %rd23, %rd6515;
	mov.b64 	%rd6519, -4564063970805153792;
	st.local.u64 	[%rd6518], %rd6519;
$L__BB3_6926:
	add.s32 	%r3225, %r22430, 2;
	ld.local.s8 	%r12933, [%rd976+2];
	add.s32 	%r12934, %r12933, %r3221;
	setp.eq.s32 	%p7005, %r12934, 3;
	@%p7005 bra 	$L__BB3_6928;
	add.s32 	%r12935, %r3223, %r3225;
	mul.wide.s32 	%rd6520, %r12935, 8;
	add.s64 	%rd6521, %rd22, %rd6520;
	mov.b64 	%rd6522, 9218868437227405312;
	st.local.u64 	[%rd6521], %rd6522;
	add.s64 	%rd6523, %rd23, %rd6520;
	mov.b64 	%rd6524, -4616189618054758400;
	st.local.u64 	[%rd6523], %rd6524;
	bra.uni 	$L__BB3_6929;
$L__BB3_6928:
	add.s32 	%r12936, %r3223, %r3225;
	mul.wide.s32 	%rd6525, %r12936, 8;
	add.s64 	%rd6526, %rd22, %rd6525;
	mov.b64 	%rd6527, 0;
	st.local.u64 	[%rd6526], %rd6527;
	add.s64 	%rd6528, %rd23, %rd6525;
	mov.b64 	%rd6529, -4564063970805153792;
	st.local.u64 	[%rd6528], %rd6529;
$L__BB3_6929:
	add.s32 	%r3226, %r22430, 3;
	ld.local.s8 	%r12937, [%rd976+3];
	add.s32 	%r12938, %r12937, %r3221;
	setp.eq.s32 	%p7006, %r12938, 3;
	@%p7006 bra 	$L__BB3_6931;
	add.s32 	%r12939, %r3223, %r3226;
	mul.wide.s32 	%rd6530, %r12939, 8;
	add.s64 	%rd6531, %rd22, %rd6530;
	mov.b64 	%rd6532, 9218868437227405312;
	st.local.u64 	[%rd6531], %rd6532;
	add.s64 	%rd6533, %rd23, %rd6530;
	mov.b64 	%rd6534, -4616189618054758400;
	st.local.u64 	[%rd6533], %rd6534;
	bra.uni 	$L__BB3_6932;
$L__BB3_6931:
	add.s32 	%r12940, %r3223, %r3226;
	mul.wide.s32 	%rd6535, %r12940, 8;
	add.s64 	%rd6536, %rd22, %rd6535;
	mov.b64 	%rd6537, 0;
	st.local.u64 	[%rd6536], %rd6537;
	add.s64 	%rd6538, %rd23, %rd6535;
	mov.b64 	%rd6539, -4564063970805153792;
	st.local.u64 	[%rd6538], %rd6539;
$L__BB3_6932:
	add.s32 	%r22430, %r22430, 4;
	setp.ne.s32 	%p7007, %r3226, %r3219;
	@%p7007 bra 	$L__BB3_6920;
$L__BB3_6933:
	setp.eq.s32 	%p7008, %r3218, 0;
	@%p7008 bra 	$L__BB3_6945;
	cvt.u64.u32 	%rd6540, %r22430;
	add.s64 	%rd977, %rd27, %rd6540;
	ld.local.s8 	%r12941, [%rd977];
	add.s32 	%r12942, %r12941, %r3221;
	setp.eq.s32 	%p7009, %r12942, 3;
	@%p7009 bra 	$L__BB3_6936;
	add.s32 	%r12943, %r3223, %r22430;
	mul.wide.s32 	%rd6541, %r12943, 8;
	add.s64 	%rd6542, %rd22, %rd6541;
	mov.b64 	%rd6543, 9218868437227405312;
	st.local.u64 	[%rd6542], %rd6543;
	add.s64 	%rd6544, %rd23, %rd6541;
	mov.b64 	%rd6545, -4616189618054758400;
	st.local.u64 	[%rd6544], %rd6545;
	bra.uni 	$L__BB3_6937;
$L__BB3_6936:
	add.s32 	%r12944, %r3223, %r22430;
	mul.wide.s32 	%rd6546, %r12944, 8;
	add.s64 	%rd6547, %rd22, %rd6546;
	mov.b64 	%rd6548, 0;
	st.local.u64 	[%rd6547], %rd6548;
	add.s64 	%rd6549, %rd23, %rd6546;
	mov.b64 	%rd6550, -4564063970805153792;
	st.local.u64 	[%rd6549], %rd6550;
$L__BB3_6937:
	setp.eq.s32 	%p7010, %r3218, 1;
	@%p7010 bra 	$L__BB3_6945;
	ld.local.s8 	%r12945, [%rd977+1];
	add.s32 	%r12946, %r12945, %r3221;
	setp.eq.s32 	%p7011, %r12946, 3;
	@%p7011 bra 	$L__BB3_6940;
	add.s32 	%r12947, %r3222, %r22430;
	mul.wide.s32 	%rd6551, %r12947, 8;
	add.s64 	%rd6552, %rd22, %rd6551;
	mov.b64 	%rd6553, 9218868437227405312;
	st.local.u64 	[%rd6552], %rd6553;
	add.s64 	%rd6554, %rd23, %rd6551;
	mov.b64 	%rd6555, -4616189618054758400;
	st.local.u64 	[%rd6554], %rd6555;
	bra.uni 	$L__BB3_6941;
$L__BB3_6940:
	add.s32 	%r12948, %r3222, %r22430;
	mul.wide.s32 	%rd6556, %r12948, 8;
	add.s64 	%rd6557, %rd22, %rd6556;
	mov.b64 	%rd6558, 0;
	st.local.u64 	[%rd6557], %rd6558;
	add.s64 	%rd6559, %rd23, %rd6556;
	mov.b64 	%rd6560, -4564063970805153792;
	st.local.u64 	[%rd6559], %rd6560;
$L__BB3_6941:
	setp.eq.s32 	%p7012, %r3218, 2;
	add.s32 	%r3229, %r22430, 2;
	@%p7012 bra 	$L__BB3_6945;
	ld.local.s8 	%r12949, [%rd977+2];
	add.s32 	%r12950, %r12949, %r3221;
	setp.eq.s32 	%p7013, %r12950, 3;
	@%p7013 bra 	$L__BB3_6944;
	add.s32 	%r12951, %r3223, %r3229;
	mul.wide.s32 	%rd6561, %r12951, 8;
	add.s64 	%rd6562, %rd22, %rd6561;
	mov.b64 	%rd6563, 9218868437227405312;
	st.local.u64 	[%rd6562], %rd6563;
	add.s64 	%rd6564, %rd23, %rd6561;
	mov.b64 	%rd6565, -4616189618054758400;
	st.local.u64 	[%rd6564], %rd6565;
	bra.uni 	$L__BB3_6945;
$L__BB3_6944:
	add.s32 	%r12952, %r3223, %r3229;
	mul.wide.s32 	%rd6566, %r12952, 8;
	add.s64 	%rd6567, %rd22, %rd6566;
	mov.b64 	%rd6568, 0;
	st.local.u64 	[%rd6567], %rd6568;
	add.s64 	%rd6569, %rd23, %rd6566;
	mov.b64 	%rd6570, -4564063970805153792;
	st.local.u64 	[%rd6569], %rd6570;
$L__BB3_6945:
	add.s32 	%r22428, %r3220, 1;
	setp.ne.s32 	%p7014, %r3220, %r3203;
	@%p7014 bra 	$L__BB3_6917;
	mov.b32 	%r22431, 1;
$L__BB3_6947:
	@%p6959 bra 	$L__BB3_6993;
	add.s32 	%r3232, %r22431, -1;
	mul.lo.s32 	%r12955, %r3232, %r3205;
	add.s32 	%r3233, %r12955, -1;
	cvt.u64.u32 	%rd6571, %r22431;
	add.s64 	%rd978, %rd26, %rd6571;
	sub.s32 	%r12956, %r12955, %r3205;
	add.s32 	%r3234, %r12956, -2;
	mov.b32 	%r22432, 1;
$L__BB3_6949:
	mov.u32 	%r3235, %r22432;
	add.s32 	%r3236, %r3233, %r3235;
	mul.wide.s32 	%rd6572, %r3236, 8;
	add.s64 	%rd979, %rd22, %rd6572;
	ld.local.f64 	%fd24577, [%rd979];
	abs.f64 	%fd14581, %fd24577;
	setp.geu.f64 	%p7016, %fd14581, 0d41CDCD64FF800000;
	@%p7016 bra 	$L__BB3_6992;
	ld.local.u8 	%rs441, [%rd978];
	cvt.u32.u16 	%r12957, %rs441;
	cvt.s32.s8 	%r12958, %r12957;
	cvt.u64.u32 	%rd6573, %r3235;
	add.s64 	%rd980, %rd27, %rd6573;
	ld.local.u8 	%rs442, [%rd980];
	cvt.u64.u16 	%rd6574, %rs442;
	cvt.s64.s8 	%rd981, %rd6574;
	cvt.u32.u16 	%r12959, %rs442;
	cvt.s32.s8 	%r12960, %r12959;
	add.s32 	%r12961, %r12960, %r12958;
	setp.eq.s32 	%p7017, %r12961, 3;
	mul.wide.s32 	%rd6575, %r3236, 8;
	add.s64 	%rd982, %rd23, %rd6575;
	@%p7017 bra 	$L__BB3_6952;
	mov.b64 	%rd6576, -4616189618054758400;
	st.local.u64 	[%rd982], %rd6576;
	mov.b64 	%rd6577, 9218868437227405312;
	st.local.u64 	[%rd979], %rd6577;
	mov.f64 	%fd24548, 0dBFF0000000000000;
	mov.f64 	%fd24577, 0d7FF0000000000000;
	mov.f64 	%fd24547, %fd24577;
	bra.uni 	$L__BB3_6963;
$L__BB3_6952:
	cvt.u32.u16 	%r12962, %rs441;
	cvt.s32.s8 	%r12963, %r12962;
	mul.wide.s32 	%rd6578, %r12963, 5;
	add.s64 	%rd983, %rd6578, %rd981;
	shl.b64 	%rd6579, %rd983, 3;
	add.s64 	%rd6580, %rd1, %rd6579;
	ld.global.f64 	%fd24548, [%rd6580+45440];
	ld.local.u8 	%rs2991, [%rd978+-1];
	cvt.u64.u16 	%rd6581, %rs2991;
	cvt.s64.s8 	%rd984, %rd6581;
	cvt.u32.u16 	%r12964, %rs442;
	ld.local.s8 	%rs2992, [%rd980+-1];
	cvt.u32.u16 	%r12965, %rs2992;
	prmt.b32 	%r12966, %r12965, %r12964, 0x3340U;
	prmt.b32 	%r12967, %r12962, 0, 0x3340U;
	prmt.b32 	%r12968, %r12966, %r12967, 0x5410U;
	cvt.u32.u16 	%r12969, %rs2991;
	cvt.s32.s8 	%r12970, %r12969;
	mov.b32 	%r12971, 359705;
	dp4a.s32.u32 	%r12972, %r12968, %r12971, %r12970;
	mul.wide.s32 	%rd6582, %r12972, 8;
	add.s64 	%rd6583, %rd1, %rd6582;
	ld.global.f64 	%fd14584, [%rd6583+35440];
	add.f64 	%fd14585, %fd24548, %fd14584;
	ld.global.f64 	%fd24547, [%rd6580+45640];
	ld.global.f64 	%fd14586, [%rd6583+40440];
	add.f64 	%fd14587, %fd24547, %fd14586;
	abs.f64 	%fd14588, %fd14587;
	setp.gt.f64 	%p7018, %fd14588, 0d41CDCD64FF800000;
	selp.f64 	%fd4105, 0dBFF0000000000000, %fd14585, %p7018;
	selp.f64 	%fd4106, 0d7FF0000000000000, %fd14587, %p7018;
	cvt.u16.u64 	%rs2993, %rd981;
	mov.b32 	%r12973, {%rs2992, %rs2993};
	mov.b32 	%r12974, 6405;
	dp2a.lo.s32.u32 	%r12975, %r12973, %r12974, %r12963;
	mul.wide.s32 	%rd6584, %r12975, 8;
	add.s64 	%rd985, %rd1, %rd6584;
	ld.global.f64 	%fd4107, [%rd985+21000];
	abs.f64 	%fd14589, %fd4107;
	setp.geu.f64 	%p7019, %fd14589, 0d41CDCD64FF800000;
	@%p7019 bra 	$L__BB3_6956;
	mad.lo.s64 	%rd6588, %rd981, 24, %rd983;
	add.s64 	%rd6589, %rd6588, %rd984;
	shl.b64 	%rd6590, %rd6589, 3;
	add.s64 	%rd986, %rd1, %rd6590;
	ld.global.f64 	%fd4108, [%rd986+23000];
	abs.f64 	%fd14604, %fd4108;
	setp.lt.f64 	%p7024, %fd14604, 0d41CDCD64FF800000;
	@%p7024 bra 	$L__BB3_6959;
	ld.global.f64 	%fd14605, [%rd985+20000];
	add.f64 	%fd14606, %fd24548, %fd14605;
	add.f64 	%fd14607, %fd24547, %fd4107;
	abs.f64 	%fd14608, %fd14607;
	setp.gt.f64 	%p7025, %fd14608, 0d41CDCD64FF800000;
	selp.f64 	%fd24543, 0dBFF0000000000000, %fd14606, %p7025;
	selp.f64 	%fd24544, 0d7FF0000000000000, %fd14607, %p7025;
	add.f64 	%fd14609, %fd24544, 0d4069000000000000;
	add.f64 	%fd14610, %fd24543, 0dC016CCCCCCCCCCCD;
	add.f64 	%fd14611, %fd4101, %fd14610;
	div.rn.f64 	%fd24545, %fd14609, %fd14611;
	abs.f64 	%fd14612, %fd4106;
	setp.geu.f64 	%p7026, %fd14612, 0d41CDCD64FF800000;
	@%p7026 bra 	$L__BB3_6961;
	add.f64 	%fd14613, %fd4106, 0d4069000000000000;
	add.f64 	%fd14614, %fd4105, 0dC016CCCCCCCCCCCD;
	add.f64 	%fd14615, %fd4101, %fd14614;
	div.rn.f64 	%fd14616, %fd14613, %fd14615;
	setp.lt.f64 	%p7027, %fd14616, %fd24545;
	selp.f64 	%fd24543, %fd24543, %fd4105, %p7027;
	selp.f64 	%fd24544, %fd24544, %fd4106, %p7027;
	selp.f64 	%fd24545, %fd24545, %fd14616, %p7027;
	bra.uni 	$L__BB3_6961;
$L__BB3_6956:
	mad.lo.s64 	%rd6585, %rd981, 24, %rd983;
	add.s64 	%rd6586, %rd6585, %rd984;
	shl.b64 	%rd6587, %rd6586, 3;
	add.s64 	%rd987, %rd1, %rd6587;
	ld.global.f64 	%fd4109, [%rd987+23000];
	abs.f64 	%fd14591, %fd4109;
	setp.geu.f64 	%p7020, %fd14591, 0d41CDCD64FF800000;
	mov.f64 	%fd24543, %fd4105;
	mov.f64 	%fd24544, %fd4106;
	@%p7020 bra 	$L__BB3_6961;
	ld.global.f64 	%fd14592, [%rd987+22000];
	add.f64 	%fd14593, %fd24548, %fd14592;
	add.f64 	%fd14594, %fd24547, %fd4109;
	abs.f64 	%fd14595, %fd14594;
	setp.gt.f64 	%p7021, %fd14595, 0d41CDCD64FF800000;
	selp.f64 	%fd24543, 0dBFF0000000000000, %fd14593, %p7021;
	selp.f64 	%fd24544, 0d7FF0000000000000, %fd14594, %p7021;
	add.f64 	%fd14596, %fd24544, 0d4069000000000000;
	add.f64 	%fd14597, %fd24543, 0dC016CCCCCCCCCCCD;
	add.f64 	%fd14598, %fd4101, %fd14597;
	div.rn.f64 	%fd24545, %fd14596, %fd14598;
	abs.f64 	%fd14599, %fd4106;
	setp.geu.f64 	%p7022, %fd14599, 0d41CDCD64FF800000;
	@%p7022 bra 	$L__BB3_6961;
	add.f64 	%fd14600, %fd4106, 0d4069000000000000;
	add.f64 	%fd14601, %fd4105, 0dC016CCCCCCCCCCCD;
	add.f64 	%fd14602, %fd4101, %fd14601;
	div.rn.f64 	%fd14603, %fd14600, %fd14602;
	setp.lt.f64 	%p7023, %fd14603, %fd24545;
	selp.f64 	%fd24543, %fd24543, %fd4105, %p7023;
	selp.f64 	%fd24544, %fd24544, %fd4106, %p7023;
	selp.f64 	%fd24545, %fd24545, %fd14603, %p7023;
	bra.uni 	$L__BB3_6961;
$L__BB3_6959:
	ld.global.f64 	%fd14617, [%rd985+20000];
	add.f64 	%fd14618, %fd24548, %fd14617;
	ld.global.f64 	%fd14619, [%rd986+22000];
	add.f64 	%fd14620, %fd14618, %fd14619;
	add.f64 	%fd14621, %fd24547, %fd4107;
	add.f64 	%fd14622, %fd14621, %fd4108;
	abs.f64 	%fd14623, %fd14622;
	setp.gt.f64 	%p7028, %fd14623, 0d41CDCD64FF800000;
	selp.f64 	%fd24543, 0dBFF0000000000000, %fd14620, %p7028;
	selp.f64 	%fd24544, 0d7FF0000000000000, %fd14622, %p7028;
	add.f64 	%fd14624, %fd24544, 0d4069000000000000;
	add.f64 	%fd14625, %fd24543, 0dC016CCCCCCCCCCCD;
	add.f64 	%fd14626, %fd4101, %fd14625;
	div.rn.f64 	%fd24545, %fd14624, %fd14626;
	abs.f64 	%fd14627, %fd4106;
	setp.geu.f64 	%p7029, %fd14627, 0d41CDCD64FF800000;
	@%p7029 bra 	$L__BB3_6961;
	add.f64 	%fd14628, %fd4106, 0d4069000000000000;
	add.f64 	%fd14629, %fd4105, 0dC016CCCCCCCCCCCD;
	add.f64 	%fd14630, %fd4101, %fd14629;
	div.rn.f64 	%fd14631, %fd14628, %fd14630;
	setp.lt.f64 	%p7030, %fd14631, %fd24545;
	selp.f64 	%fd24543, %fd24543, %fd4105, %p7030;
	selp.f64 	%fd24544, %fd24544, %fd4106, %p7030;
	selp.f64 	%fd24545, %fd24545, %fd14631, %p7030;
$L__BB3_6961:
	add.f64 	%fd14632, %fd24548, 0dC016CCCCCCCCCCCD;
	add.f64 	%fd4131, %fd4101, %fd14632;
	abs.f64 	%fd14633, %fd24544;
	setp.geu.f64 	%p7031, %fd14633, 0d41CDCD64FF800000;
	@%p7031 bra 	$L__BB3_6963;
	add.f64 	%fd14634, %fd24547, 0d4069000000000000;
	div.rn.f64 	%fd14635, %fd14634, %fd4131;
	setp.lt.f64 	%p7032, %fd24545, %fd14635;
	selp.f64 	%fd24547, %fd24547, %fd24544, %p7032;
	selp.f64 	%fd24548, %fd24548, %fd24543, %p7032;
$L__BB3_6963:
	abs.f64 	%fd14636, %fd24547;
	setp.geu.f64 	%p7033, %fd14636, 0d41CDCD64FF800000;
	@%p7033 bra 	$L__BB3_6965;
	st.local.f64 	[%rd982], %fd24548;
	st.local.f64 	[%rd979], %fd24547;
	mov.f64 	%fd24577, %fd24547;
$L__BB3_6965:
	min.u32 	%r12976, %r22431, %r3235;
	setp.lt.u32 	%p7034, %r12976, 2;
	mov.f64 	%fd24550, 0dBFF0000000000000;
	mov.f64 	%fd24551, 0d7FF0000000000000;
	@%p7034 bra 	$L__BB3_6992;
	ld.local.f64 	%fd24576, [%rd982];
	add.f64 	%fd14639, %fd24577, 0d4069000000000000;
	add.f64 	%fd14640, %fd24576, 0dC016CCCCCCCCCCCD;
	add.f64 	%fd14641, %fd4101, %fd14640;
	div.rn.f64 	%fd4139, %fd14639, %fd14641;
	add.s32 	%r3237, %r3234, %r3235;
	mul.wide.s32 	%rd6591, %r3237, 8;
	add.s64 	%rd6592, %rd22, %rd6591;
	ld.local.f64 	%fd4140, [%rd6592];
	abs.f64 	%fd14642, %fd4140;
	setp.geu.f64 	%p7035, %fd14642, 0d41CDCD64FF800000;
	@%p7035 bra 	$L__BB3_6969;
	cvt.u32.u16 	%r12977, %rs441;
	ld.local.u8 	%r12978, [%rd978+-1];
	prmt.b32 	%r12979, %r12978, %r12977, 0x3340U;
	ld.local.u8 	%r12980, [%rd980+-1];
	prmt.b32 	%r12981, %r12980, 0, 0x3340U;
	prmt.b32 	%r12982, %r12979, %r12981, 0x5410U;
	cvt.u32.u16 	%r12983, %rs442;
	cvt.s32.s8 	%r12984, %r12983;
	mov.b32 	%r12985, 334205;
	dp4a.s32.u32 	%r12986, %r12982, %r12985, %r12984;
	mul.wide.s32 	%rd6593, %r12986, 8;
	add.s64 	%rd988, %rd1, %rd6593;
	ld.global.f64 	%fd4141, [%rd988+5000];
	abs.f64 	%fd14645, %fd4141;
	setp.geu.f64 	%p7036, %fd14645, 0d41CDCD64FF800000;
	@%p7036 bra 	$L__BB3_6969;
	mul.wide.s32 	%rd6594, %r3237, 8;
	add.s64 	%rd6595, %rd23, %rd6594;
	ld.local.f64 	%fd14646, [%rd6595];
	ld.global.f64 	%fd14647, [%rd988];
	add.f64 	%fd24550, %fd14646, %fd14647;
	add.f64 	%fd24551, %fd4140, %fd4141;
$L__BB3_6969:
	add.f64 	%fd14648, %fd24551, 0d4069000000000000;
	add.f64 	%fd14649, %fd24550, 0dC016CCCCCCCCCCCD;
	add.f64 	%fd14650, %fd4101, %fd14649;
	div.rn.f64 	%fd4146, %fd14648, %fd14650;
	setp.lt.f64 	%p7037, %fd24550, 0dC0A3880000000000;
	selp.f64 	%fd4147, 0dC0A9300000000000, %fd24550, %p7037;
	selp.f64 	%fd4148, 0d0000000000000000, %fd24551, %p7037;
	setp.lt.f64 	%p7038, %fd24576, 0dC0A3880000000000;
	selp.f64 	%fd4149, 0dC0A9300000000000, %fd24576, %p7038;
	selp.f64 	%fd4150, 0d0000000000000000, %fd24577, %p7038;
	setp.gt.f64 	%p7039, %fd4146, %fd4139;
	@%p7039 bra 	$L__BB3_6973;
	setp.gt.f64 	%p7040, %fd4149, 0d0000000000000000;
	setp.gt.f64 	%p7041, %fd4150, 0d0000000000000000;
	and.pred  	%p7042, %p7040, %p7041;
	@%p7042 bra 	$L__BB3_6973;
	setp.ltu.f64 	%p7043, %fd4139, %fd4146;
	@%p7043 bra 	$L__BB3_6974;
	st.local.f64 	[%rd982], %fd4149;
	st.local.f64 	[%rd979], %fd4150;
	mov.f64 	%fd24576, %fd4149;
	mov.f64 	%fd24577, %fd4150;
	bra.uni 	$L__BB3_6974;
$L__BB3_6973:
	st.local.f64 	[%rd982], %fd4147;
	st.local.f64 	[%rd979], %fd4148;
	mov.f64 	%fd24576, %fd4147;
	mov.f64 	%fd24577, %fd4148;
$L__BB3_6974:
	cvt.u64.u16 	%rd6596, %rs442;
	cvt.s64.s8 	%rd989, %rd6596;
	cvt.u64.u16 	%rd6597, %rs441;
	cvt.s64.s8 	%rd991, %rd6597;
	mov.b32 	%r22433, 3;
	mad.lo.s64 	%rd6633, %rd991, 5, %rd989;
	shl.b64 	%rd6634, %rd6633, 3;
	add.s64 	%rd6635, %rd1, %rd6634;
$L__BB3_6975:
	sub.s32 	%r12988, %r3235, %r22433;
	add.s32 	%r12989, %r12988, 1;
	setp.gt.u32 	%p7044, %r12988, 2147483646;
	selp.b32 	%r12990, %r12988, 0, %p7044;
	add.s32 	%r22435, %r12990, %r3232;
	selp.b32 	%r22434, 1, %r12989, %p7044;
	setp.lt.s32 	%p7045, %r22435, 1;
	setp.ge.s32 	%p7046, %r22434, %r3235;
	or.pred  	%p7047, %p7045, %p7046;
	@%p7047 bra 	$L__BB3_6991;
$L__BB3_6976:
	mov.u32 	%r3242, %r22435;
	add.s32 	%r22435, %r3242, -1;
	mad.lo.s32 	%r12992, %r22435, %r3205, %r22434;
	add.s32 	%r3244, %r12992, -1;
	mul.wide.s32 	%rd6598, %r3244, 8;
	add.s64 	%rd6599, %rd22, %rd6598;
	ld.local.f64 	%fd4169, [%rd6599];
	abs.f64 	%fd14651, %fd4169;
	setp.geu.f64 	%p7048, %fd14651, 0d41CDCD64FF800000;
	@%p7048 bra 	$L__BB3_6990;
	not.b32 	%r12993, %r3242;
	add.s32 	%r3245, %r22431, %r12993;
	not.b32 	%r12994, %r22434;
	add.s32 	%r3246, %r3235, %r12994;
	add.s32 	%r3247, %r3246, %r3245;
	setp.eq.s32 	%p7049, %r3245, 0;
	setp.gt.s32 	%p7050, %r3246, 0;
	and.pred  	%p7051, %p7049, %p7050;
	@%p7051 bra 	$L__BB3_6983;
	setp.eq.s32 	%p7052, %r3246, 0;
	setp.gt.s32 	%p7053, %r3245, 0;
	and.pred  	%p7054, %p7053, %p7052;
	@%p7054 bra 	$L__BB3_6983;
	setp.eq.s32 	%p7055, %r3245, 1;
	setp.eq.s32 	%p7056, %r3246, 1;
	and.pred  	%p7057, %p7055, %p7056;
	@%p7057 bra 	$L__BB3_6981;
	mul.wide.s32 	%rd6600, %r3247, 8;
	add.s64 	%rd6601, %rd1, %rd6600;
	ld.global.f64 	%fd14652, [%rd6601+24952];
	cvt.u64.u32 	%rd6602, %r3242;
	add.s64 	%rd6603, %rd26, %rd6602;
	cvt.s64.s32 	%rd6604, %r22434;
	add.s64 	%rd6605, %rd27, %rd6604;
	ld.local.s8 	%r12995, [%rd6605+1];
	ld.local.u8 	%r12996, [%rd6603+1];
	ld.local.u8 	%r12997, [%rd6603];
	prmt.b32 	%r12998, %r12997, %r12996, 0x3340U;
	ld.local.u8 	%r12999, [%rd6605];
	prmt.b32 	%r13000, %r12999, 0, 0x3340U;
	prmt.b32 	%r13001, %r12998, %r13000, 0x5410U;
	mov.b32 	%r13002, 334205;
	dp4a.s32.u32 	%r13003, %r13001, %r13002, %r12995;
	mul.wide.s32 	%rd6606, %r13003, 8;
	add.s64 	%rd6607, %rd1, %rd6606;
	ld.global.f64 	%fd14653, [%rd6607+30440];
	add.f64 	%fd14654, %fd14652, %fd14653;
	ld.local.s8 	%r13004, [%rd978+-1];
	cvt.u32.u16 	%r13005, %rs442;
	ld.local.u8 	%r13006, [%rd980+-1];
	prmt.b32 	%r13007, %r13006, %r13005, 0x3340U;
	cvt.u32.u16 	%r13008, %rs441;
	prmt.b32 	%r13009, %r13008, 0, 0x3340U;
	prmt.b32 	%r13010, %r13007, %r13009, 0x5410U;
	mov.b32 	%r13011, 359705;
	dp4a.s32.u32 	%r13012, %r13010, %r13011, %r13004;
	mul.wide.s32 	%rd6608, %r13012, 8;
	add.s64 	%rd6609, %rd1, %rd6608;
	ld.global.f64 	%fd14655, [%rd6609+30440];
	add.f64 	%fd14656, %fd14654, %fd14655;
	add.f64 	%fd14657, %fd14656, %fd4169;
	ld.global.f64 	%fd14658, [%rd6601+24232];
	ld.global.f64 	%fd14659, [%rd6607+25440];
	add.f64 	%fd14660, %fd14658, %fd14659;
	ld.global.f64 	%fd14661, [%rd6609+25440];
	add.f64 	%fd14662, %fd14660, %fd14661;
	sub.s32 	%r13013, %r3245, %r3246;
	abs.s32 	%r13014, %r13013;
	cvt.rn.f64.s32 	%fd14663, %r13014;
	fma.rn.f64 	%fd14664, %fd14663, 0dBFEEF3E864B31D04, %fd14662;
	mul.wide.s32 	%rd6610, %r3244, 8;
	add.s64 	%rd6611, %rd23, %rd6610;
	ld.local.f64 	%fd14665, [%rd6611];
	add.f64 	%fd14666, %fd14665, %fd14664;
	abs.f64 	%fd14667, %fd14657;
	setp.gt.f64 	%p7058, %fd14667, 0d41CDCD64FF800000;
	selp.f64 	%fd14668, 0dBFF0000000000000, %fd14666, %p7058;
	selp.f64 	%fd14669, 0d7FF0000000000000, %fd14657, %p7058;
	add.f64 	%fd14670, %fd14669, 0d4069000000000000;
	add.f64 	%fd14671, %fd14668, 0dC016CCCCCCCCCCCD;
	add.f64 	%fd14672, %fd4101, %fd14671;
	div.rn.f64 	%fd14673, %fd14670, %fd14672;
	add.f64 	%fd14674, %fd24577, 0d4069000000000000;
	add.f64 	%fd14675, %fd24576, 0dC016CCCCCCCCCCCD;
	add.f64 	%fd14676, %fd4101, %fd14675;
	div.rn.f64 	%fd14677, %fd14674, %fd14676;
	setp.gt.f64 	%p7059, %fd14673, %fd14677;
	selp.f64 	%fd24578, %fd14669, 0d7FF0000000000000, %p7059;
	selp.f64 	%fd24579, %fd14668, 0dBFF0000000000000, %p7059;
	bra.uni 	$L__BB3_6988;
$L__BB3_6981:
	cvt.u64.u32 	%rd6612, %r3242;
	add.s64 	%rd6613, %rd26, %rd6612;
	cvt.s64.s32 	%rd6614, %r22434;
	add.s64 	%rd6615, %rd27, %rd6614;
	ld.local.s8 	%r13015, [%rd6615+1];
	ld.local.u8 	%r13016, [%rd6613+1];
	ld.local.u8 	%r13017, [%rd6613];
	prmt.b32 	%r13018, %r13017, %r13016, 0x3340U;
	ld.local.u8 	%r13019, [%rd6615];
	prmt.b32 	%r13020, %r13019, 0, 0x3340U;
	prmt.b32 	%r13021, %r13018, %r13020, 0x5410U;
	mov.b32 	%r13022, 334205;
	dp4a.s32.u32 	%r13023, %r13021, %r13022, %r13015;
	mul.wide.s32 	%rd6616, %r13023, 8;
	add.s64 	%rd6617, %rd1, %rd6616;
	ld.global.f64 	%fd14680, [%rd6617+10000];
	ld.local.s8 	%r13024, [%rd978+-1];
	cvt.u32.u16 	%r13025, %rs442;
	ld.local.u8 	%r13026, [%rd980+-1];
	prmt.b32 	%r13027, %r13026, %r13025, 0x3340U;
	cvt.u32.u16 	%r13028, %rs441;
	prmt.b32 	%r13029, %r13028, 0, 0x3340U;
	prmt.b32 	%r13030, %r13027, %r13029, 0x5410U;
	mov.b32 	%r13031, 359705;
	dp4a.s32.u32 	%r13032, %r13030, %r13031, %r13024;
	mul.wide.s32 	%rd6618, %r13032, 8;
	add.s64 	%rd6619, %rd1, %rd6618;
	ld.global.f64 	%fd14681, [%rd6619+10000];
	add.f64 	%fd14682, %fd14680, %fd14681;
	mul.wide.s32 	%rd6620, %r3244, 8;
	add.s64 	%rd6621, %rd23, %rd6620;
	ld.local.f64 	%fd14683, [%rd6621];
	add.f64 	%fd14684, %fd14682, %fd14683;
	ld.global.f64 	%fd14685, [%rd6617+15000];
	ld.global.f64 	%fd14686, [%rd6619+15000];
	add.f64 	%fd14687, %fd14685, %fd14686;
	add.f64 	%fd14688, %fd14687, %fd4169;
	abs.f64 	%fd14689, %fd14688;
	setp.gt.f64 	%p7060, %fd14689, 0d41CDCD64FF800000;
	selp.f64 	%fd4172, 0dBFF0000000000000, %fd14684, %p7060;
	selp.f64 	%fd4173, 0d7FF0000000000000, %fd14688, %p7060;
	add.f64 	%fd14690, %fd4173, 0d4069000000000000;
	add.f64 	%fd14691, %fd4172, 0dC016CCCCCCCCCCCD;
	add.f64 	%fd14692, %fd4101, %fd14691;
	div.rn.f64 	%fd4174, %fd14690, %fd14692;
	add.f64 	%fd14693, %fd24577, 0d4069000000000000;
	add.f64 	%fd14694, %fd24576, 0dC016CCCCCCCCCCCD;
	add.f64 	%fd14695, %fd4101, %fd14694;
	div.rn.f64 	%fd4175, %fd14693, %fd14695;
	sub.f64 	%fd14696, %fd4174, %fd4175;
	setp.ltu.f64 	%p7061, %fd14696, 0d3EB0C6F7A0B5ED8D;
	mov.f64 	%fd24579, 0dBFF0000000000000;
	mov.f64 	%fd24578, 0d7FF0000000000000;
	@%p7061 bra 	$L__BB3_6988;
	setp.gt.f64 	%p7062, %fd4174, %fd4175;
	selp.f64 	%fd24578, %fd4173, 0d7FF0000000000000, %p7062;
	selp.f64 	%fd24579, %fd4172, 0dBFF0000000000000, %p7062;
	bra.uni 	$L__BB3_6988;
$L__BB3_6983:
	setp.eq.s32 	%p7063, %r3246, 1;
	setp.eq.s32 	%p7064, %r3245, 1;
	or.pred  	%p7065, %p7064, %p7063;
	@%p7065 bra 	$L__BB3_6985;
	mul.wide.s32 	%rd6622, %r3247, 8;
	add.s64 	%rd6623, %rd1, %rd6622;
	ld.global.f64 	%fd14697, [%rd6623+25192];
	cvt.u64.u32 	%rd6624, %r3242;
	add.s64 	%rd6625, %rd26, %rd6624;
	ld.local.s8 	%r13033, [%rd6625];
	mul.wide.s32 	%rd6626, %r13033, 5;
	cvt.s64.s32 	%rd6627, %r22434;
	add.s64 	%rd6628, %rd27, %rd6627;
	ld.local.s8 	%rd6629, [%rd6628];
	add.s64 	%rd6630, %rd6626, %rd6629;
	shl.b64 	%rd6631, %rd6630, 3;
	add.s64 	%rd6632, %rd1, %rd6631;
	ld.global.f64 	%fd14698, [%rd6632+45640];
	add.f64 	%fd14699, %fd14697, %fd14698;
	ld.global.f64 	%fd14700, [%rd6635+45640];
	add.f64 	%fd14701, %fd14699, %fd14700;
	add.f64 	%fd14702, %fd14701, %fd4169;
	ld.global.f64 	%fd14703, [%rd6623+24472];
	ld.global.f64 	%fd14704, [%rd6632+45440];
	add.f64 	%fd14705, %fd14703, %fd14704;
	ld.global.f64 	%fd14706, [%rd6635+45440];
	add.f64 	%fd14707, %fd14705, %fd14706;
	mul.wide.s32 	%rd6636, %r3244, 8;
	add.s64 	%rd6637, %rd23, %rd6636;
	ld.local.f64 	%fd14708, [%rd6637];
	add.f64 	%fd14709, %fd14707, %fd14708;
	abs.f64 	%fd14710, %fd14702;
	setp.gt.f64 	%p7066, %fd14710, 0d41CDCD64FF800000;
	selp.f64 	%fd14711, 0dBFF0000000000000, %fd14709, %p7066;
	selp.f64 	%fd14712, 0d7FF0000000000000, %fd14702, %p7066;
	add.f64 	%fd14713, %fd14712, 0d4069000000000000;
	add.f64 	%fd14714, %fd14711, 0dC016CCCCCCCCCCCD;
	add.f64 	%fd14715, %fd4101, %fd14714;
	div.rn.f64 	%fd14716, %fd14713, %fd14715;
	add.f64 	%fd14717, %fd24577, 0d4069000000000000;
	add.f64 	%fd14718, %fd24576, 0dC016CCCCCCCCCCCD;
	add.f64 	%fd14719, %fd4101, %fd14718;
	div.rn.f64 	%fd14720, %fd14717, %fd14719;
	setp.gt.f64 	%p7067, %fd14716, %fd14720;
	selp.f64 	%fd24578, %fd14712, 0d7FF0000000000000, %p7067;
	selp.f64 	%fd24579, %fd14711, 0dBFF0000000000000, %p7067;
	bra.uni 	$L__BB3_6988;
$L__BB3_6985:
	and.pred  	%p7071, %p7049, %p7063;
	setp.eq.s32 	%p7072, %r3246, 0;
	and.pred  	%p7073, %p7064, %p7072;
	or.pred  	%p7074, %p7071, %p7073;
	mov.f64 	%fd24571, 0d0000000000000000;
	mov.f64 	%fd24570, 0dC0A9300000000000;
	not.pred 	%p7075, %p7074;
	@%p7075 bra 	$L__BB3_6987;
	mul.wide.u32 	%rd6638, %r3247, 8;
	add.s64 	%rd6639, %rd1, %rd6638;
	ld.global.f64 	%fd14723, [%rd6639+25192];
	cvt.u64.u32 	%rd6640, %r3242;
	add.s64 	%rd6641, %rd26, %rd6640;
	cvt.s64.s32 	%rd6642, %r22434;
	add.s64 	%rd6643, %rd27, %rd6642;
	ld.local.u8 	%r13034, [%rd6641];
	cvt.u32.u16 	%r13035, %rs441;
	prmt.b32 	%r13036, %r13034, %r13035, 0x3340U;
	ld.local.u8 	%r13037, [%rd6643];
	prmt.b32 	%r13038, %r13037, 0, 0x3340U;
	prmt.b32 	%r13039, %r13036, %r13038, 0x5410U;
	cvt.u32.u64 	%r13040, %rd989;
	mov.b32 	%r13041, 334205;
	dp4a.s32.u32 	%r13042, %r13039, %r13041, %r13040;
	mul.wide.s32 	%rd6644, %r13042, 8;
	add.s64 	%rd6645, %rd1, %rd6644;
	ld.global.f64 	%fd14724, [%rd6645+5000];
	add.f64 	%fd24571, %fd14723, %fd14724;
	ld.global.f64 	%fd14725, [%rd6639+24472];
	ld.global.f64 	%fd14726, [%rd6645];
	add.f64 	%fd24570, %fd14725, %fd14726;
$L__BB3_6987:
	add.f64 	%fd14727, %fd24571, %fd4169;
	mul.wide.s32 	%rd6646, %r3244, 8;
	add.s64 	%rd6647, %rd23, %rd6646;
	ld.local.f64 	%fd14728, [%rd6647];
	add.f64 	%fd14729, %fd24570, %fd14728;
	abs.f64 	%fd14730, %fd14727;
	setp.gt.f64 	%p7076, %fd14730, 0d41CDCD64FF800000;
	selp.f64 	%fd14731, 0dBFF0000000000000, %fd14729, %p7076;
	selp.f64 	%fd14732, 0d7FF0000000000000, %fd14727, %p7076;
	add.f64 	%fd14733, %fd14732, 0d4069000000000000;
	add.f64 	%fd14734, %fd14731, 0dC016CCCCCCCCCCCD;
	add.f64 	%fd14735, %fd4101, %fd14734;
	div.rn.f64 	%fd14736, %fd14733, %fd14735;
	add.f64 	%fd14737, %fd24577, 0d4069000000000000;
	add.f64 	%fd14738, %fd24576, 0dC016CCCCCCCCCCCD;
	add.f64 	%fd14739, %fd4101, %fd14738;
	div.rn.f64 	%fd14740, %fd14737, %fd14739;
	setp.gt.f64 	%p7077, %fd14736, %fd14740;
	selp.f64 	%fd24578, %fd14732, 0d7FF0000000000000, %p7077;
	selp.f64 	%fd24579, %fd14731, 0dBFF0000000000000, %p7077;
$L__BB3_6988:
	setp.lt.f64 	%p7078, %fd24579, 0dC0A3880000000000;
	selp.f64 	%fd4194, 0d0000000000000000, %fd24578, %p7078;
	selp.f64 	%fd4195, 0dC0A9300000000000, %fd24579, %p7078;
	abs.f64 	%fd14741, %fd4194;
	setp.geu.f64 	%p7079, %fd14741, 0d41CDCD64FF800000;
	@%p7079 bra 	$L__BB3_6990;
	st.local.f64 	[%rd979], %fd4194;
	st.local.f64 	[%rd982], %fd4195;
	mov.f64 	%fd24576, %fd4195;
	mov.f64 	%fd24577, %fd4194;
$L__BB3_6990:
	add.s32 	%r22434, %r22434, 1;
	setp.gt.u32 	%p7080, %r3242, 1;
	setp.lt.s32 	%p7081, %r22434, %r3235;
	and.pred  	%p7082, %p7080, %p7081;
	@%p7082 bra 	$L__BB3_6976;
$L__BB3_6991:
	add.s32 	%r22433, %r22433, 1;
	setp.ne.s32 	%p7083, %r22433, 33;
	@%p7083 bra 	$L__BB3_6975;
$L__BB3_6992:
	add.s32 	%r22432, %r3235, 1;
	setp.ne.s32 	%p7084, %r3235, %r3205;
	@%p7084 bra 	$L__BB3_6949;
$L__BB3_6993:
	add.s32 	%r3251, %r22431, 1;
	setp.ne.s32 	%p7085, %r22431, %r3203;
	mov.u32 	%r22431, %r3251;
	@%p7085 bra 	$L__BB3_6947;
$L__BB3_6994:
	setp.eq.s32 	%p7086, %r3205, 0;
	mov.b32 	%r22438, 0;
	mov.f64 	%fd24608, 0dFFF0000000000000;
	@%p7086 bra 	$L__BB3_7010;
	ld.local.u8 	%rs2994, [%rd975];
	cvt.u32.u16 	%r13046, %rs2994;
	cvt.s32.s8 	%r3252, %r13046;
	add.s32 	%r13047, %r3203, -1;
	mad.lo.s32 	%r3253, %r3205, %r13047, -1;
	cvt.u64.u16 	%rd6648, %rs2994;
	cvt.s64.s8 	%rd992, %rd6648;
	mul.wide.s32 	%rd993, %r3252, 5;
	mov.f64 	%fd24608, 0dFFF0000000000000;
	mov.b32 	%r22438, 0;
	mov.b32 	%r22436, 1;
$L__BB3_6996:
	mov.u32 	%r3254, %r22436;
	cvt.u64.u32 	%rd6649, %r3254;
	add.s64 	%rd994, %rd27, %rd6649;
	ld.local.u8 	%rs443, [%rd994];
	cvt.u32.u16 	%r13048, %rs443;
	cvt.s32.s8 	%r13049, %r13048;
	add.s32 	%r13050, %r13049, %r3252;
	setp.ne.s32 	%p7087, %r13050, 3;
	mov.f64 	%fd24607, 0dBFF0000000000000;
	mov.f64 	%fd24606, 0d7FF0000000000000;
	@%p7087 bra 	$L__BB3_7009;
	cvt.u64.u16 	%rd6650, %rs443;
	cvt.s64.s8 	%rd6651, %rd6650;
	add.s64 	%rd6652, %rd993, %rd6651;
	shl.b64 	%rd6653, %rd6652, 3;
	add.s64 	%rd6654, %rd1, %rd6653;
	ld.global.f64 	%fd24607, [%rd6654+45440];
	ld.local.s8 	%r13051, [%rd994+1];
	cvt.u16.u64 	%rs2995, %rd992;
	cvt.s16.s8 	%rs2996, %rs443;
	mov.b32 	%r13052, {%rs2995, %rs2996};
	mov.b32 	%r13053, 1405;
	dp2a.lo.s32.u32 	%r13054, %r13052, %r13053, %r13051;
	mul.wide.s32 	%rd6655, %r13054, 8;
	add.s64 	%rd6656, %rd1, %rd6655;
	ld.global.f64 	%fd14747, [%rd6656+36240];
	add.f64 	%fd14748, %fd24607, %fd14747;
	ld.global.f64 	%fd24606, [%rd6654+45640];
	ld.global.f64 	%fd14749, [%rd6656+41240];
	add.f64 	%fd14750, %fd24606, %fd14749;
	abs.f64 	%fd14751, %fd14750;
	setp.gt.f64 	%p7088, %fd14751, 0d41CDCD64FF800000;
	selp.f64 	%fd4215, 0dBFF0000000000000, %fd14748, %p7088;
	selp.f64 	%fd4216, 0d7FF0000000000000, %fd14750, %p7088;
	mad.lo.s64 	%rd995, %rd992, 160, %rd6654;
	ld.global.f64 	%fd4217, [%rd995+21160];
	abs.f64 	%fd4218, %fd4217;
	setp.geu.f64 	%p7089, %fd4218, 0d41CDCD64FF800000;
	mad.lo.s64 	%rd996, %rd992, -800, %rd6656;
	mov.f64 	%fd24597, %fd4215;
	mov.f64 	%fd24598, %fd4216;
	@%p7089 bra 	$L__BB3_7001;
	ld.global.f64 	%fd4219, [%rd996+23000];
	abs.f64 	%fd14753, %fd4219;
	setp.geu.f64 	%p7090, %fd14753, 0d41CDCD64FF800000;
	mov.f64 	%fd24597, %fd4215;
	mov.f64 	%fd24598, %fd4216;
	@%p7090 bra 	$L__BB3_7001;
	ld.global.f64 	%fd14754, [%rd995+20160];
	add.f64 	%fd14755, %fd24607, %fd14754;
	ld.global.f64 	%fd14756, [%rd996+22000];
	add.f64 	%fd14757, %fd14755, %fd14756;
	add.f64 	%fd14758, %fd24606, %fd4217;
	add.f64 	%fd14759, %fd14758, %fd4219;
	abs.f64 	%fd14760, %fd14759;
	setp.gt.f64 	%p7091, %fd14760, 0d41CDCD64FF800000;
	selp.f64 	%fd24597, 0dBFF0000000000000, %fd14757, %p7091;
	selp.f64 	%fd24598, 0d7FF0000000000000, %fd14759, %p7091;
	add.f64 	%fd14761, %fd24598, 0d4069000000000000;
	add.f64 	%fd14762, %fd24597, 0dC016CCCCCCCCCCCD;
	add.f64 	%fd14763, %fd4101, %fd14762;
	div.rn.f64 	%fd24599, %fd14761, %fd14763;
	abs.f64 	%fd14764, %fd4216;
	setp.geu.f64 	%p7092, %fd14764, 0d41CDCD64FF800000;
	@%p7092 bra 	$L__BB3_7001;
	add.f64 	%fd14765, %fd4216, 0d4069000000000000;
	add.f64 	%fd14766, %fd4215, 0dC016CCCCCCCCCCCD;
	add.f64 	%fd14767, %fd4101, %fd14766;
	div.rn.f64 	%fd14768, %fd14765, %fd14767;
	setp.lt.f64 	%p7093, %fd14768, %fd24599;
	selp.f64 	%fd24597, %fd24597, %fd4215, %p7093;
	selp.f64 	%fd24598, %fd24598, %fd4216, %p7093;
	selp.f64 	%fd24599, %fd24599, %fd14768, %p7093;
$L__BB3_7001:
	mov.f64 	%fd24600, %fd24597;
	mov.f64 	%fd24601, %fd24598;
	@%p7089 bra 	$L__BB3_7004;
	ld.global.f64 	%fd14769, [%rd995+20160];
	add.f64 	%fd14770, %fd24607, %fd14769;
	add.f64 	%fd14771, %fd24606, %fd4217;
	abs.f64 	%fd14772, %fd14771;
	setp.gt.f64 	%p7095, %fd14772, 0d41CDCD64FF800000;
	selp.f64 	%fd24600, 0dBFF0000000000000, %fd14770, %p7095;
	selp.f64 	%fd24601, 0d7FF0000000000000, %fd14771, %p7095;
	add.f64 	%fd14773, %fd24601, 0d4069000000000000;
	add.f64 	%fd14774, %fd24600, 0dC016CCCCCCCCCCCD;
	add.f64 	%fd14775, %fd4101, %fd14774;
	div.rn.f64 	%fd24599, %fd14773, %fd14775;
	abs.f64 	%fd14776, %fd24598;
	setp.geu.f64 	%p7096, %fd14776, 0d41CDCD64FF800000;
	@%p7096 bra 	$L__BB3_7004;
	add.f64 	%fd14777, %fd24598, 0d4069000000000000;
	add.f64 	%fd14778, %fd24597, 0dC016CCCCCCCCCCCD;
	add.f64 	%fd14779, %fd4101, %fd14778;
	div.rn.f64 	%fd14780, %fd14777, %fd14779;
	setp.lt.f64 	%p7097, %fd14780, %fd24599;
	selp.f64 	%fd24600, %fd24600, %fd24597, %p7097;
	selp.f64 	%fd24601, %fd24601, %fd24598, %p7097;
	selp.f64 	%fd24599, %fd24599, %fd14780, %p7097;
$L__BB3_7004:
	ld.global.f64 	%fd4238, [%rd996+23000];
	abs.f64 	%fd14781, %fd4238;
	setp.geu.f64 	%p7098, %fd14781, 0d41CDCD64FF800000;
	mov.f64 	%fd24603, %fd24600;
	mov.f64 	%fd24604, %fd24601;
	@%p7098 bra 	$L__BB3_7007;
	ld.global.f64 	%fd14782, [%rd996+22000];
	add.f64 	%fd14783, %fd24607, %fd14782;
	add.f64 	%fd14784, %fd24606, %fd4238;
	abs.f64 	%fd14785, %fd14784;
	setp.gt.f64 	%p7099, %fd14785, 0d41CDCD64FF800000;
	selp.f64 	%fd24603, 0dBFF0000000000000, %fd14783, %p7099;
	selp.f64 	%fd24604, 0d7FF0000000000000, %fd14784, %p7099;
	add.f64 	%fd14786, %fd24604, 0d4069000000000000;
	add.f64 	%fd14787, %fd24603, 0dC016CCCCCCCCCCCD;
	add.f64 	%fd14788, %fd4101, %fd14787;
	div.rn.f64 	%fd24599, %fd14786, %fd14788;
	abs.f64 	%fd14789, %fd24601;
	setp.geu.f64 	%p7100, %fd14789, 0d41CDCD64FF800000;
	@%p7100 bra 	$L__BB3_7007;
	add.f64 	%fd14790, %fd24601, 0d4069000000000000;
	add.f64 	%fd14791, %fd24600, 0dC016CCCCCCCCCCCD;
	add.f64 	%fd14792, %fd4101, %fd14791;
	div.rn.f64 	%fd14793, %fd14790, %fd14792;
	setp.lt.f64 	%p7101, %fd14793, %fd24599;
	selp.f64 	%fd24603, %fd24603, %fd24600, %p7101;
	selp.f64 	%fd24604, %fd24604, %fd24601, %p7101;
	selp.f64 	%fd24599, %fd24599, %fd14793, %p7101;
$L__BB3_7007:
	add.f64 	%fd14794, %fd24607, 0dC016CCCCCCCCCCCD;
	add.f64 	%fd4248, %fd4101, %fd14794;
	abs.f64 	%fd14795, %fd24604;
	setp.geu.f64 	%p7102, %fd14795, 0d41CDCD64FF800000;
	@%p7102 bra 	$L__BB3_7009;
	add.f64 	%fd14796, %fd24606, 0d4069000000000000;
	div.rn.f64 	%fd14797, %fd14796, %fd4248;
	setp.lt.f64 	%p7103, %fd24599, %fd14797;
	selp.f64 	%fd24606, %fd24606, %fd24604, %p7103;
	selp.f64 	%fd24607, %fd24607, %fd24603, %p7103;
$L__BB3_7009:
	add.f64 	%fd14798, %fd24607, 0d3EB0C6F7A0B5ED8D;
	add.f64 	%fd14799, %fd24606, 0d3EB0C6F7A0B5ED8D;
	add.s32 	%r13055, %r3253, %r3254;
	mul.wide.s32 	%rd6657, %r13055, 8;
	add.s64 	%rd6658, %rd22, %rd6657;
	ld.local.f64 	%fd14800, [%rd6658];
	add.f64 	%fd14801, %fd14799, %fd14800;
	add.f64 	%fd14802, %fd14801, 0d4069000000000000;
	add.s64 	%rd6659, %rd23, %rd6657;
	ld.local.f64 	%fd14803, [%rd6659];
	add.f64 	%fd14804, %fd14798, %fd14803;
	add.f64 	%fd14805, %fd14804, 0dC016CCCCCCCCCCCD;
	add.f64 	%fd14806, %fd4101, %fd14805;
	div.rn.f64 	%fd14807, %fd14802, %fd14806;
	add.f64 	%fd14808, %fd14807, 0dC071126666666666;
	setp.gt.f64 	%p7104, %fd14808, %fd24608;
	setp.lt.f64 	%p7105, %fd14804, 0d0000000000000000;
	setp.lt.f64 	%p7106, %fd14801, 0d0000000000000000;
	and.pred  	%p7107, %p7105, %p7106;
	and.pred  	%p7108, %p7107, %p7104;
	selp.f64 	%fd24608, %fd14808, %fd24608, %p7108;
	selp.b32 	%r22438, %r3254, %r22438, %p7108;
	add.s32 	%r22436, %r3254, 1;
	setp.ne.s32 	%p7109, %r3254, %r3205;
	@%p7109 bra 	$L__BB3_6996;
$L__BB3_7010:
	abs.f64 	%fd4255, %fd24608;
	setp.gt.f64 	%p7110, %fd4255, 0d41CDCD64FF800000;
	selp.b32 	%r22684, 1, %r22438, %p7110;
	selp.b32 	%r22685, 1, %r3203, %p7110;
	cvt.u64.u32 	%rd6660, %r22685;
	add.s64 	%rd997, %rd26, %rd6660;
	ld.local.u8 	%rs444, [%rd997];
	cvt.u32.u16 	%r13056, %rs444;
	cvt.s32.s8 	%r13057, %r13056;
	cvt.s64.s32 	%rd6661, %r22684;
	add.s64 	%rd998, %rd27, %rd6661;
	ld.local.u8 	%rs4701, [%rd998];
	cvt.u32.u16 	%r13058, %rs4701;
	cvt.s32.s8 	%r13059, %r13058;
	add.s32 	%r13060, %r13059, %r13057;
	setp.ne.s32 	%p7111, %r13060, 3;
	mov.f64 	%fd24619, 0dBFF0000000000000;
	mov.f64 	%fd24618, 0d7FF0000000000000;
	@%p7111 bra 	$L__BB3_7023;
	cvt.u32.u16 	%r13061, %rs444;
	cvt.u32.u16 	%r13062, %rs4701;
	cvt.u64.u16 	%rd6662, %rs4701;
	cvt.s64.s8 	%rd6663, %rd6662;
	cvt.s32.s8 	%r13063, %r13061;
	mul.wide.s32 	%rd6664, %r13063, 5;
	add.s64 	%rd6665, %rd6664, %rd6663;
	shl.b64 	%rd6666, %rd6665, 3;
	add.s64 	%rd6667, %rd1, %rd6666;
	ld.global.f64 	%fd24619, [%rd6667+45440];
	ld.local.s8 	%r13064, [%rd998+1];
	ld.local.s8 	%rs2997, [%rd997+1];
	cvt.u32.u16 	%r13065, %rs2997;
	prmt.b32 	%r13066, %r13061, %r13065, 0x3340U;
	prmt.b32 	%r13067, %r13062, 0, 0x3340U;
	prmt.b32 	%r13068, %r13066, %r13067, 0x5410U;
	mov.b32 	%r13069, 334205;
	dp4a.s32.u32 	%r13070, %r13068, %r13069, %r13064;
	mul.wide.s32 	%rd6668, %r13070, 8;
	add.s64 	%rd6669, %rd1, %rd6668;
	ld.global.f64 	%fd14812, [%rd6669+35440];
	add.f64 	%fd14813, %fd24619, %fd14812;
	ld.global.f64 	%fd24618, [%rd6667+45640];
	ld.global.f64 	%fd14814, [%rd6669+40440];
	add.f64 	%fd14815, %fd24618, %fd14814;
	abs.f64 	%fd14816, %fd14815;
	setp.gt.f64 	%p7112, %fd14816, 0d41CDCD64FF800000;
	selp.f64 	%fd4258, 0dBFF0000000000000, %fd14813, %p7112;
	selp.f64 	%fd4259, 0d7FF0000000000000, %fd14815, %p7112;
	cvt.s16.s8 	%rs2998, %rs444;
	mov.b32 	%r13071, {%rs2998, %rs2997};
	cvt.s32.s8 	%r13072, %r13062;
	mov.b32 	%r13073, 1305;
	dp2a.lo.s32.u32 	%r13074, %r13071, %r13073, %r13072;
	mul.wide.s32 	%rd6670, %r13074, 8;
	add.s64 	%rd999, %rd1, %rd6670;
	ld.global.f64 	%fd4260, [%rd999+21000];
	abs.f64 	%fd4261, %fd4260;
	setp.geu.f64 	%p7113, %fd4261, 0d41CDCD64FF800000;
	cvt.s16.s8 	%rs2999, %rs4701;
	mov.b32 	%r13075, {%rs2998, %rs2999};
	dp2a.lo.s32.u32 	%r13076, %r13075, %r13073, %r13064;
	mul.wide.s32 	%rd6671, %r13076, 8;
	add.s64 	%rd1000, %rd1, %rd6671;
	mov.f64 	%fd24609, %fd4258;
	mov.f64 	%fd24610, %fd4259;
	@%p7113 bra 	$L__BB3_7015;
	ld.global.f64 	%fd4262, [%rd1000+23000];
	abs.f64 	%fd14818, %fd4262;
	setp.geu.f64 	%p7114, %fd14818, 0d41CDCD64FF800000;
	mov.f64 	%fd24609, %fd4258;
	mov.f64 	%fd24610, %fd4259;
	@%p7114 bra 	$L__BB3_7015;
	ld.global.f64 	%fd14819, [%rd999+20000];
	add.f64 	%fd14820, %fd24619, %fd14819;
	ld.global.f64 	%fd14821, [%rd1000+22000];
	add.f64 	%fd14822, %fd14820, %fd14821;
	add.f64 	%fd14823, %fd24618, %fd4260;
	add.f64 	%fd14824, %fd14823, %fd4262;
	abs.f64 	%fd14825, %fd14824;
	setp.gt.f64 	%p7115, %fd14825, 0d41CDCD64FF800000;
	selp.f64 	%fd24609, 0dBFF0000000000000, %fd14822, %p7115;
	selp.f64 	%fd24610, 0d7FF0000000000000, %fd14824, %p7115;
	add.f64 	%fd14826, %fd24610, 0d4069000000000000;
	add.f64 	%fd14827, %fd24609, 0dC016CCCCCCCCCCCD;
	add.f64 	%fd14828, %fd4101, %fd14827;
	div.rn.f64 	%fd24611, %fd14826, %fd14828;
	abs.f64 	%fd14829, %fd4259;
	setp.geu.f64 	%p7116, %fd14829, 0d41CDCD64FF800000;
	@%p7116 bra 	$L__BB3_7015;
	add.f64 	%fd14830, %fd4259, 0d4069000000000000;
	add.f64 	%fd14831, %fd4258, 0dC016CCCCCCCCCCCD;
	add.f64 	%fd14832, %fd4101, %fd14831;
	div.rn.f64 	%fd14833, %fd14830, %fd14832;
	setp.lt.f64 	%p7117, %fd14833, %fd24611;
	selp.f64 	%fd24609, %fd24609, %fd4258, %p7117;
	selp.f64 	%fd24610, %fd24610, %fd4259, %p7117;
	selp.f64 	%fd24611, %fd24611, %fd14833, %p7117;
$L__BB3_7015:
	mov.f64 	%fd24612, %fd24609;
	mov.f64 	%fd24613, %fd24610;
	@%p7113 bra 	$L__BB3_7018;
	ld.global.f64 	%fd14834, [%rd999+20000];
	add.f64 	%fd14835, %fd24619, %fd14834;
	add.f64 	%fd14836, %fd24618, %fd4260;
	abs.f64 	%fd14837, %fd14836;
	setp.gt.f64 	%p7119, %fd14837, 0d41CDCD64FF800000;
	selp.f64 	%fd24612, 0dBFF0000000000000, %fd14835, %p7119;
	selp.f64 	%fd24613, 0d7FF0000000000000, %fd14836, %p7119;
	add.f64 	%fd14838, %fd24613, 0d4069000000000000;
	add.f64 	%fd14839, %fd24612, 0dC016CCCCCCCCCCCD;
	add.f64 	%fd14840, %fd4101, %fd14839;
	div.rn.f64 	%fd24611, %fd14838, %fd14840;
	abs.f64 	%fd14841, %fd24610;
	setp.geu.f64 	%p7120, %fd14841, 0d41CDCD64FF800000;
	@%p7120 bra 	$L__BB3_7018;
	add.f64 	%fd14842, %fd24610, 0d4069000000000000;
	add.f64 	%fd14843, %fd24609, 0dC016CCCCCCCCCCCD;
	add.f64 	%fd14844, %fd4101, %fd14843;
	div.rn.f64 	%fd14845, %fd14842, %fd14844;
	setp.lt.f64 	%p7121, %fd14845, %fd24611;
	selp.f64 	%fd24612, %fd24612, %fd24609, %p7121;
	selp.f64 	%fd24613, %fd24613, %fd24610, %p7121;
	selp.f64 	%fd24611, %fd24611, %fd14845, %p7121;
$L__BB3_7018:
	ld.global.f64 	%fd4281, [%rd1000+23000];
	abs.f64 	%fd14846, %fd4281;
	setp.geu.f64 	%p7122, %fd14846, 0d41CDCD64FF800000;
	mov.f64 	%fd24615, %fd24612;
	mov.f64 	%fd24616, %fd24613;
	@%p7122 bra 	$L__BB3_7021;
	ld.global.f64 	%fd14847, [%rd1000+22000];
	add.f64 	%fd14848, %fd24619, %fd14847;
	add.f64 	%fd14849, %fd24618, %fd4281;
	abs.f64 	%fd14850, %fd14849;
	setp.gt.f64 	%p7123, %fd14850, 0d41CDCD64FF800000;
	selp.f64 	%fd24615, 0dBFF0000000000000, %fd14848, %p7123;
	selp.f64 	%fd24616, 0d7FF0000000000000, %fd14849, %p7123;
	add.f64 	%fd14851, %fd24616, 0d4069000000000000;
	add.f64 	%fd14852, %fd24615, 0dC016CCCCCCCCCCCD;
	add.f64 	%fd14853, %fd4101, %fd14852;
	div.rn.f64 	%fd24611, %fd14851, %fd14853;
	abs.f64 	%fd14854, %fd24613;
	setp.geu.f64 	%p7124, %fd14854, 0d41CDCD64FF800000;
	@%p7124 bra 	$L__BB3_7021;
	add.f64 	%fd14855, %fd24613, 0d4069000000000000;
	add.f64 	%fd14856, %fd24612, 0dC016CCCCCCCCCCCD;
	add.f64 	%fd14857, %fd4101, %fd14856;
	div.rn.f64 	%fd14858, %fd14855, %fd14857;
	setp.lt.f64 	%p7125, %fd14858, %fd24611;
	selp.f64 	%fd24615, %fd24615, %fd24612, %p7125;
	selp.f64 	%fd24616, %fd24616, %fd24613, %p7125;
	selp.f64 	%fd24611, %fd24611, %fd14858, %p7125;
$L__BB3_7021:
	add.f64 	%fd14859, %fd24619, 0dC016CCCCCCCCCCCD;
	add.f64 	%fd4291, %fd4101, %fd14859;
	abs.f64 	%fd14860, %fd24616;
	setp.geu.f64 	%p7126, %fd14860, 0d41CDCD64FF800000;
	@%p7126 bra 	$L__BB3_7023;
	add.f64 	%fd14861, %fd24618, 0d4069000000000000;
	div.rn.f64 	%fd14862, %fd14861, %fd4291;
	setp.lt.f64 	%p7127, %fd24611, %fd14862;
	selp.f64 	%fd24618, %fd24618, %fd24616, %p7127;
	selp.f64 	%fd24619, %fd24619, %fd24615, %p7127;
$L__BB3_7023:
	setp.eq.s32 	%p7128, %r3203, 0;
	@%p7128 bra 	$L__BB3_7037;
	and.b32  	%r3261, %r3203, 15;
	setp.lt.u32 	%p7129, %r3203, 16;
	mov.b32 	%r22441, 0;
	@%p7129 bra 	$L__BB3_7027;
	and.b32  	%r22441, %r3203, 2147483632;
	mov.b32 	%r22439, 0;
$L__BB3_7026:
	.pragma "nounroll";
	mul.wide.u32 	%rd6672, %r22439, 4;
	add.s64 	%rd6673, %rd24, %rd6672;
	mov.b32 	%r13079, 0;
	st.local.u32 	[%rd6673], %r13079;
	st.local.u32 	[%rd6673+4], %r13079;
	st.local.u32 	[%rd6673+8], %r13079;
	st.local.u32 	[%rd6673+12], %r13079;
	st.local.u32 	[%rd6673+16], %r13079;
	st.local.u32 	[%rd6673+20], %r13079;
	st.local.u32 	[%rd6673+24], %r13079;
	st.local.u32 	[%rd6673+28], %r13079;
	st.local.u32 	[%rd6673+32], %r13079;
	st.local.u32 	[%rd6673+36], %r13079;
	st.local.u32 	[%rd6673+40], %r13079;
	st.local.u32 	[%rd6673+44], %r13079;
	st.local.u32 	[%rd6673+48], %r13079;
	st.local.u32 	[%rd6673+52], %r13079;
	st.local.u32 	[%rd6673+56], %r13079;
	st.local.u32 	[%rd6673+60], %r13079;
	add.s32 	%r22439, %r22439, 16;
	setp.ne.s32 	%p7130, %r22439, %r22441;
	@%p7130 bra 	$L__BB3_7026;
$L__BB3_7027:
	setp.eq.s32 	%p7131, %r3261, 0;
	@%p7131 bra 	$L__BB3_7037;
	and.b32  	%r3266, %r3203, 7;
	setp.lt.u32 	%p7132, %r3261, 8;
	@%p7132 bra 	$L__BB3_7030;
	mul.wide.u32 	%rd6674, %r22441, 4;
	add.s64 	%rd6675, %rd24, %rd6674;
	mov.b32 	%r13080, 0;
	st.local.u32 	[%rd6675], %r13080;
	st.local.u32 	[%rd6675+4], %r13080;
	st.local.u32 	[%rd6675+8], %r13080;
	st.local.u32 	[%rd6675+12], %r13080;
	st.local.u32 	[%rd6675+16], %r13080;
	st.local.u32 	[%rd6675+20], %r13080;
	st.local.u32 	[%rd6675+24], %r13080;
	st.local.u32 	[%rd6675+28], %r13080;
	add.s32 	%r22441, %r22441, 8;
$L__BB3_7030:
	setp.eq.s32 	%p7133, %r3266, 0;
	@%p7133 bra 	$L__BB3_7037;
	and.b32  	%r3269, %r3203, 3;
	setp.lt.u32 	%p7134, %r3266, 4;
	@%p7134 bra 	$L__BB3_7033;
	mul.wide.u32 	%rd6676, %r22441, 4;
	add.s64 	%rd6677, %rd24, %rd6676;
	mov.b32 	%r13081, 0;
	st.local.u32 	[%rd6677], %r13081;
	st.local.u32 	[%rd6677+4], %r13081;
	st.local.u32 	[%rd6677+8], %r13081;
	st.local.u32 	[%rd6677+12], %r13081;
	add.s32 	%r22441, %r22441, 4;
$L__BB3_7033:
	setp.eq.s32 	%p7135, %r3269, 0;
	@%p7135 bra 	$L__BB3_7037;
	mul.wide.u32 	%rd6678, %r22441, 4;
	add.s64 	%rd1001, %rd24, %rd6678;
	mov.b32 	%r13082, 0;
	st.local.u32 	[%rd1001], %r13082;
	setp.eq.s32 	%p7136, %r3269, 1;
	@%p7136 bra 	$L__BB3_7037;
	mov.b32 	%r13083, 0;
	st.local.u32 	[%rd1001+4], %r13083;
	setp.eq.s32 	%p7137, %r3269, 2;
	@%p7137 bra 	$L__BB3_7037;
	mov.b32 	%r13084, 0;
	st.local.u32 	[%rd1001+8], %r13084;
$L__BB3_7037:
	@%p7086 bra 	$L__BB3_7051;
	and.b32  	%r3272, %r3205, 15;
	setp.lt.u32 	%p7139, %r3205, 16;
	mov.b32 	%r22445, 0;
	@%p7139 bra 	$L__BB3_7041;
	and.b32  	%r22445, %r3205, 2147483632;
	mov.b32 	%r22443, 0;
$L__BB3_7040:
	.pragma "nounroll";
	mul.wide.u32 	%rd6679, %r22443, 4;
	add.s64 	%rd6680, %rd25, %rd6679;
	mov.b32 	%r13087, 0;
	st.local.u32 	[%rd6680], %r13087;
	st.local.u32 	[%rd6680+4], %r13087;
	st.local.u32 	[%rd6680+8], %r13087;
	st.local.u32 	[%rd6680+12], %r13087;
	st.local.u32 	[%rd6680+16], %r13087;
	st.local.u32 	[%rd6680+20], %r13087;
	st.local.u32 	[%rd6680+24], %r13087;
	st.local.u32 	[%rd6680+28], %r13087;
	st.local.u32 	[%rd6680+32], %r13087;
	st.local.u32 	[%rd6680+36], %r13087;
	st.local.u32 	[%rd6680+40], %r13087;
	st.local.u32 	[%rd6680+44], %r13087;
	st.local.u32 	[%rd6680+48], %r13087;
	st.local.u32 	[%rd6680+52], %r13087;
	st.local.u32 	[%rd6680+56], %r13087;
	st.local.u32 	[%rd6680+60], %r13087;
	add.s32 	%r22443, %r22443, 16;
	setp.ne.s32 	%p7140, %r22443, %r22445;
	@%p7140 bra 	$L__BB3_7040;
$L__BB3_7041:
	setp.eq.s32 	%p7141, %r3272, 0;
	@%p7141 bra 	$L__BB3_7051;
	and.b32  	%r3277, %r3205, 7;
	setp.lt.u32 	%p7142, %r3272, 8;
	@%p7142 bra 	$L__BB3_7044;
	mul.wide.u32 	%rd6681, %r22445, 4;
	add.s64 	%rd6682, %rd25, %rd6681;
	mov.b32 	%r13088, 0;
	st.local.u32 	[%rd6682], %r13088;
	st.local.u32 	[%rd6682+4], %r13088;
	st.local.u32 	[%rd6682+8], %r13088;
	st.local.u32 	[%rd6682+12], %r13088;
	st.local.u32 	[%rd6682+16], %r13088;
	st.local.u32 	[%rd6682+20], %r13088;
	st.local.u32 	[%rd6682+24], %r13088;
	st.local.u32 	[%rd6682+28], %r13088;
	add.s32 	%r22445, %r22445, 8;
$L__BB3_7044:
	setp.eq.s32 	%p7143, %r3277, 0;
	@%p7143 bra 	$L__BB3_7051;
	and.b32  	%r3280, %r3205, 3;
	setp.lt.u32 	%p7144, %r3277, 4;
	@%p7144 bra 	$L__BB3_7047;
	mul.wide.u32 	%rd6683, %r22445, 4;
	add.s64 	%rd6684, %rd25, %rd6683;
	mov.b32 	%r13089, 0;
	st.local.u32 	[%rd6684], %r13089;
	st.local.u32 	[%rd6684+4], %r13089;
	st.local.u32 	[%rd6684+8], %r13089;
	st.local.u32 	[%rd6684+12], %r13089;
	add.s32 	%r22445, %r22445, 4;
$L__BB3_7047:
	setp.eq.s32 	%p7145, %r3280, 0;
	@%p7145 bra 	$L__BB3_7051;
	mul.wide.u32 	%rd6685, %r22445, 4;
	add.s64 	%rd1002, %rd25, %rd6685;
	mov.b32 	%r13090, 0;
	st.local.u32 	[%rd1002], %r13090;
	setp.eq.s32 	%p7146, %r3280, 1;
	@%p7146 bra 	$L__BB3_7051;
	mov.b32 	%r13091, 0;
	st.local.u32 	[%rd1002+4], %r13091;
	setp.eq.s32 	%p7147, %r3280, 2;
	@%p7147 bra 	$L__BB3_7051;
	mov.b32 	%r13092, 0;
	st.local.u32 	[%rd1002+8], %r13092;
$L__BB3_7051:
	add.s32 	%r13093, %r22685, -1;
	add.s32 	%r3283, %r22684, -1;
	mad.lo.s32 	%r3284, %r13093, %r3205, %r3283;
	mul.wide.s32 	%rd6686, %r3284, 8;
	add.s64 	%rd1003, %rd22, %rd6686;
	ld.local.f64 	%fd14864, [%rd1003];
	abs.f64 	%fd14865, %fd14864;
	setp.geu.f64 	%p7148, %fd14865, 0d41CDCD64FF800000;
	mov.f64 	%fd24626, 0d0000000000000000;
	@%p7148 bra 	$L__BB3_7099;
	mul.wide.u32 	%rd6687, %r22685, 4;
	add.s64 	%rd6688, %rd24, %rd6687;
	st.local.u32 	[%rd6688+-4], %r22684;
	mul.wide.s32 	%rd6689, %r3283, 4;
	add.s64 	%rd6690, %rd25, %rd6689;
	st.local.u32 	[%rd6690], %r22685;
$L__BB3_7053:
	cvt.s64.s32 	%rd6691, %r22685;
	add.s64 	%rd1004, %rd26, %rd6691;
	ld.local.u8 	%rs447, [%rd1004];
	cvt.u32.u16 	%r13094, %rs447;
	cvt.s32.s8 	%r13095, %r13094;
	cvt.u32.u16 	%r13096, %rs4701;
	cvt.s32.s8 	%r13097, %r13096;
	add.s32 	%r13098, %r13097, %r13095;
	setp.eq.s32 	%p7149, %r13098, 3;
	@%p7149 bra 	$L__BB3_7055;
	add.s32 	%r13099, %r22685, -1;
	mad.lo.s32 	%r13100, %r13099, %r3205, %r22684;
	add.s32 	%r13101, %r13100, -1;
	mul.wide.s32 	%rd6692, %r13101, 8;
	add.s64 	%rd6693, %rd23, %rd6692;
	mov.b64 	%rd6694, -4616189618054758400;
	st.local.u64 	[%rd6693], %rd6694;
	add.s64 	%rd6695, %rd22, %rd6692;
	mov.b64 	%rd6696, 9218868437227405312;
	st.local.u64 	[%rd6695], %rd6696;
	mov.f64 	%fd24624, 0dBFF0000000000000;
	mov.f64 	%fd24623, 0d7FF0000000000000;
	bra.uni 	$L__BB3_7066;
$L__BB3_7055:
	cvt.s32.s8 	%r13103, %r13094;
	mul.wide.s32 	%rd6697, %r13103, 5;
	cvt.u64.u16 	%rd6698, %rs4701;
	cvt.s64.s8 	%rd1005, %rd6698;
	add.s64 	%rd1006, %rd6697, %rd1005;
	shl.b64 	%rd6699, %rd1006, 3;
	add.s64 	%rd6700, %rd1, %rd6699;
	ld.global.f64 	%fd24624, [%rd6700+45440];
	cvt.s64.s32 	%rd6701, %r22684;
	add.s64 	%rd6702, %rd27, %rd6701;
	ld.local.u8 	%rs3000, [%rd1004+-1];
	cvt.u64.u16 	%rd6703, %rs3000;
	cvt.s64.s8 	%rd1007, %rd6703;
	ld.local.s8 	%rs3001, [%rd6702+-1];
	cvt.u32.u16 	%r13104, %rs3001;
	cvt.u32.u16 	%r13105, %rs4701;
	prmt.b32 	%r13106, %r13105, %r13104, 0x3340U;
	prmt.b32 	%r13107, %r13094, 0, 0x3340U;
	prmt.b32 	%r13108, %r13106, %r13107, 0x5410U;
	cvt.u32.u16 	%r13109, %rs3000;
	cvt.s32.s8 	%r13110, %r13109;
	mov.b32 	%r13111, 334205;
	dp4a.s32.u32 	%r13112, %r13108, %r13111, %r13110;
	mul.wide.s32 	%rd6704, %r13112, 8;
	add.s64 	%rd6705, %rd1, %rd6704;
	ld.global.f64 	%fd14868, [%rd6705+35440];
	add.f64 	%fd14869, %fd24624, %fd14868;
	ld.global.f64 	%fd24623, [%rd6700+45640];
	ld.global.f64 	%fd14870, [%rd6705+40440];
	add.f64 	%fd14871, %fd24623, %fd14870;
	abs.f64 	%fd14872, %fd14871;
	setp.gt.f64 	%p7150, %fd14872, 0d41CDCD64FF800000;
	selp.f64 	%fd4298, 0dBFF0000000000000, %fd14869, %p7150;
	selp.f64 	%fd4299, 0d7FF0000000000000, %fd14871, %p7150;
	cvt.s16.s8 	%rs3002, %rs4701;
	mov.b32 	%r13113, {%rs3002, %rs3001};
	mov.b32 	%r13114, 1305;
	dp2a.lo.s32.u32 	%r13115, %r13113, %r13114, %r13103;
	mul.wide.s32 	%rd6706, %r13115, 8;
	add.s64 	%rd1008, %rd1, %rd6706;
	ld.global.f64 	%fd4300, [%rd1008+21000];
	abs.f64 	%fd14873, %fd4300;
	setp.geu.f64 	%p7151, %fd14873, 0d41CDCD64FF800000;
	@%p7151 bra 	$L__BB3_7059;
	mad.lo.s64 	%rd6710, %rd1005, 24, %rd1006;
	add.s64 	%rd6711, %rd6710, %rd1007;
	shl.b64 	%rd6712, %rd6711, 3;
	add.s64 	%rd1009, %rd1, %rd6712;
	ld.global.f64 	%fd4301, [%rd1009+23000];
	abs.f64 	%fd14888, %fd4301;
	setp.lt.f64 	%p7156, %fd14888, 0d41CDCD64FF800000;
	@%p7156 bra 	$L__BB3_7062;
	ld.global.f64 	%fd14889, [%rd1008+20000];
	add.f64 	%fd14890, %fd24624, %fd14889;
	add.f64 	%fd14891, %fd24623, %fd4300;
	abs.f64 	%fd14892, %fd14891;
	setp.gt.f64 	%p7157, %fd14892, 0d41CDCD64FF800000;
	selp.f64 	%fd24620, 0dBFF0000000000000, %fd14890, %p7157;
	selp.f64 	%fd24621, 0d7FF0000000000000, %fd14891, %p7157;
	add.f64 	%fd14893, %fd24621, 0d4069000000000000;
	add.f64 	%fd14894, %fd24620, 0dC016CCCCCCCCCCCD;
	add.f64 	%fd14895, %fd4101, %fd14894;
	div.rn.f64 	%fd24622, %fd14893, %fd14895;
	abs.f64 	%fd14896, %fd4299;
	setp.geu.f64 	%p7158, %fd14896, 0d41CDCD64FF800000;
	@%p7158 bra 	$L__BB3_7064;
	add.f64 	%fd14897, %fd4299, 0d4069000000000000;
	add.f64 	%fd14898, %fd4298, 0dC016CCCCCCCCCCCD;
	add.f64 	%fd14899, %fd4101, %fd14898;
	div.rn.f64 	%fd14900, %fd14897, %fd14899;
	setp.lt.f64 	%p7159, %fd14900, %fd24622;
	selp.f64 	%fd24620, %fd24620, %fd4298, %p7159;
	selp.f64 	%fd24621, %fd24621, %fd4299, %p7159;
	selp.f64 	%fd24622, %fd24622, %fd14900, %p7159;
	bra.uni 	$L__BB3_7064;
$L__BB3_7059:
	mad.lo.s64 	%rd6707, %rd1005, 24, %rd1006;
	add.s64 	%rd6708, %rd6707, %rd1007;
	shl.b64 	%rd6709, %rd6708, 3;
	add.s64 	%rd1010, %rd1, %rd6709;
	ld.global.f64 	%fd4302, [%rd1010+23000];
	abs.f64 	%fd14875, %fd4302;
	setp.geu.f64 	%p7152, %fd14875, 0d41CDCD64FF800000;
	mov.f64 	%fd24620, %fd4298;
	mov.f64 	%fd24621, %fd4299;
	@%p7152 bra 	$L__BB3_7064;
	ld.global.f64 	%fd14876, [%rd1010+22000];
	add.f64 	%fd14877, %fd24624, %fd14876;
	add.f64 	%fd14878, %fd24623, %fd4302;
	abs.f64 	%fd14879, %fd14878;
	setp.gt.f64 	%p7153, %fd14879, 0d41CDCD64FF800000;
	selp.f64 	%fd24620, 0dBFF0000000000000, %fd14877, %p7153;
	selp.f64 	%fd24621, 0d7FF0000000000000, %fd14878, %p7153;
	add.f64 	%fd14880, %fd24621, 0d4069000000000000;
	add.f64 	%fd14881, %fd24620, 0dC016CCCCCCCCCCCD;
	add.f64 	%fd14882, %fd4101, %fd14881;
	div.rn.f64 	%fd24622, %fd14880, %fd14882;
	abs.f64 	%fd14883, %fd4299;
	setp.geu.f64 	%p7154, %fd14883, 0d41CDCD64FF800000;
	@%p7154 bra 	$L__BB3_7064;
	add.f64 	%fd14884, %fd4299, 0d4069000000000000;
	add.f64 	%fd14885, %fd4298, 0dC016CCCCCCCCCCCD;
	add.f64 	%fd14886, %fd4101, %fd14885;
	div.rn.f64 	%fd14887, %fd14884, %fd14886;
	setp.lt.f64 	%p7155, %fd14887, %fd24622;
	selp.f64 	%fd24620, %fd24620, %fd4298, %p7155;
	selp.f64 	%fd24621, %fd24621, %fd4299, %p7155;
	selp.f64 	%fd24622, %fd24622, %fd14887, %p7155;
	bra.uni 	$L__BB3_7064;
$L__BB3_7062:
	ld.global.f64 	%fd14901, [%rd1008+20000];
	add.f64 	%fd14902, %fd24624, %fd14901;
	ld.global.f64 	%fd14903, [%rd1009+22000];
	add.f64 	%fd14904, %fd14902, %fd14903;
	add.f64 	%fd14905, %fd24623, %fd4300;
	add.f64 	%fd14906, %fd14905, %fd4301;
	abs.f64 	%fd14907, %fd14906;
	setp.gt.f64 	%p7160, %fd14907, 0d41CDCD64FF800000;
	selp.f64 	%fd24620, 0dBFF0000000000000, %fd14904, %p7160;
	selp.f64 	%fd24621, 0d7FF0000000000000, %fd14906, %p7160;
	add.f64 	%fd14908, %fd24621, 0d4069000000000000;
	add.f64 	%fd14909, %fd24620, 0dC016CCCCCCCCCCCD;
	add.f64 	%fd14910, %fd4101, %fd14909;
	div.rn.f64 	%fd24622, %fd14908, %fd14910;
	abs.f64 	%fd14911, %fd4299;
	setp.geu.f64 	%p7161, %fd14911, 0d41CDCD64FF800000;
	@%p7161 bra 	$L__BB3_7064;
	add.f64 	%fd14912, %fd4299, 0d4069000000000000;
	add.f64 	%fd14913, %fd4298, 0dC016CCCCCCCCCCCD;
	add.f64 	%fd14914, %fd4101, %fd14913;
	div.rn.f64 	%fd14915, %fd14912, %fd14914;
	setp.lt.f64 	%p7162, %fd14915, %fd24622;
	selp.f64 	%fd24620, %fd24620, %fd4298, %p7162;
	selp.f64 	%fd24621, %fd24621, %fd4299, %p7162;
	selp.f64 	%fd24622, %fd24622, %fd14915, %p7162;
$L__BB3_7064:
	add.f64 	%fd14916, %fd24624, 0dC016CCCCCCCCCCCD;
	add.f64 	%fd4324, %fd4101, %fd14916;
	abs.f64 	%fd14917, %fd24621;
	setp.geu.f64 	%p7163, %fd14917, 0d41CDCD64FF800000;
	@%p7163 bra 	$L__BB3_7066;
	add.f64 	%fd14918, %fd24623, 0d4069000000000000;
	div.rn.f64 	%fd14919, %fd14918, %fd4324;
	setp.lt.f64 	%p7164, %fd24622, %fd14919;
	selp.f64 	%fd24623, %fd24623, %fd24621, %p7164;
	selp.f64 	%fd24624, %fd24624, %fd24620, %p7164;
$L__BB3_7066:
	add.s32 	%r3287, %r22685, -1;
	mul.lo.s32 	%r3288, %r3287, %r3205;
	add.s32 	%r3289, %r22684, -1;
	add.s32 	%r3290, %r3289, %r3288;
	mul.wide.s32 	%rd6713, %r3290, 8;
	add.s64 	%rd6714, %rd23, %rd6713;
	ld.local.f64 	%fd4329, [%rd6714];
	abs.f64 	%fd4330, %fd4329;
	abs.f64 	%fd14920, %fd24624;
	max.f64 	%fd14922, %fd4330, %fd14920;
	setp.gt.f64 	%p7165, %fd14922, 0d41CDCD64FF800000;
	sub.f64 	%fd14923, %fd4329, %fd24624;
	abs.f64 	%fd14924, %fd14923;
	setp.geu.f64 	%p7166, %fd14924, 0d3EE4F8B588E368F1;
	or.pred  	%p7167, %p7165, %p7166;
	@%p7167 bra 	$L__BB3_8280;
	mul.wide.s32 	%rd6715, %r3290, 8;
	add.s64 	%rd6716, %rd22, %rd6715;
	ld.local.f64 	%fd14926, [%rd6716];
	abs.f64 	%fd14927, %fd14926;
	abs.f64 	%fd14928, %fd24623;
	max.f64 	%fd14930, %fd14927, %fd14928;
	setp.gt.f64 	%p7168, %fd14930, 0d41CDCD64FF800000;
	sub.f64 	%fd14931, %fd14926, %fd24623;
	abs.f64 	%fd14932, %fd14931;
	setp.geu.f64 	%p7169, %fd14932, 0d3EE4F8B588E368F1;
	or.pred  	%p7170, %p7168, %p7169;
	@%p7170 bra 	$L__BB3_8280;
	ld.local.f64 	%fd14935, [%rd1003];
	add.f64 	%fd4331, %fd24618, %fd14935;
	mul.wide.s32 	%rd6717, %r3284, 8;
	add.s64 	%rd6718, %rd23, %rd6717;
	ld.local.f64 	%fd14936, [%rd6718];
	add.f64 	%fd4332, %fd24619, %fd14936;
	mov.f64 	%fd24625, 0d3FE0000000000000;
	@%p7110 bra 	$L__BB3_7098;
	mov.b32 	%r22472, 0;
	@%p7128 bra 	$L__BB3_7083;
	and.b32  	%r3291, %r3203, 15;
	setp.lt.u32 	%p7173, %r3203, 16;
	mov.b32 	%r22472, 0;
	mov.u32 	%r22456, %r22472;
	@%p7173 bra 	$L__BB3_7073;
	and.b32  	%r22456, %r3203, 2147483632;
	mov.b32 	%r22472, 0;
	mov.u32 	%r22450, %r22472;
$L__BB3_7072:
	.pragma "nounroll";
	mul.wide.u32 	%rd6719, %r22450, 4;
	add.s64 	%rd6720, %rd24, %rd6719;
	ld.local.u32 	%r13120, [%rd6720];
	setp.gt.s32 	%p7174, %r13120, 0;
	selp.u32 	%r13121, 1, 0, %p7174;
	add.s32 	%r13122, %r22472, %r13121;
	ld.local.u32 	%r13123, [%rd6720+4];
	setp.gt.s32 	%p7175, %r13123, 0;
	selp.u32 	%r13124, 1, 0, %p7175;
	add.s32 	%r13125, %r13122, %r13124;
	ld.local.u32 	%r13126, [%rd6720+8];
	setp.gt.s32 	%p7176, %r13126, 0;
	selp.u32 	%r13127, 1, 0, %p7176;
	add.s32 	%r13128, %r13125, %r13127;
	ld.local.u32 	%r13129, [%rd6720+12];
	setp.gt.s32 	%p7177, %r13129, 0;
	selp.u32 	%r13130, 1, 0, %p7177;
	add.s32 	%r13131, %r13128, %r13130;
	ld.local.u32 	%r13132, [%rd6720+16];
	setp.gt.s32 	%p7178, %r13132, 0;
	selp.u32 	%r13133, 1, 0, %p7178;
	add.s32 	%r13134, %r13131, %r13133;
	ld.local.u32 	%r13135, [%rd6720+20];
	setp.gt.s32 	%p7179, %r13135, 0;
	selp.u32 	%r13136, 1, 0, %p7179;
	add.s32 	%r13137, %r13134, %r13136;
	ld.local.u32 	%r13138, [%rd6720+24];
	setp.gt.s32 	%p7180, %r13138, 0;
	selp.u32 	%r13139, 1, 0, %p7180;
	add.s32 	%r13140, %r13137, %r13139;
	ld.local.u32 	%r13141, [%rd6720+28];
	setp.gt.s32 	%p7181, %r13141, 0;
	selp.u32 	%r13142, 1, 0, %p7181;
	add.s32 	%r13143, %r13140, %r13142;
	ld.local.u32 	%r13144, [%rd6720+32];
	setp.gt.s32 	%p7182, %r13144, 0;
	selp.u32 	%r13145, 1, 0, %p7182;
	add.s32 	%r13146, %r13143, %r13145;
	ld.local.u32 	%r13147, [%rd6720+36];
	setp.gt.s32 	%p7183, %r13147, 0;
	selp.u32 	%r13148, 1, 0, %p7183;
	add.s32 	%r13149, %r13146, %r13148;
	ld.local.u32 	%r13150, [%rd6720+40];
	setp.gt.s32 	%p7184, %r13150, 0;
	selp.u32 	%r13151, 1, 0, %p7184;
	add.s32 	%r13152, %r13149, %r13151;
	ld.local.u32 	%r13153, [%rd6720+44];
	setp.gt.s32 	%p7185, %r13153, 0;
	selp.u32 	%r13154, 1, 0, %p7185;
	add.s32 	%r13155, %r13152, %r13154;
	ld.local.u32 	%r13156, [%rd6720+48];
	setp.gt.s32 	%p7186, %r13156, 0;
	selp.u32 	%r13157, 1, 0, %p7186;
	add.s32 	%r13158, %r13155, %r13157;
	ld.local.u32 	%r13159, [%rd6720+52];
	setp.gt.s32 	%p7187, %r13159, 0;
	selp.u32 	%r13160, 1, 0, %p7187;
	add.s32 	%r13161, %r13158, %r13160;
	ld.local.u32 	%r13162, [%rd6720+56];
	setp.gt.s32 	%p7188, %r13162, 0;
	selp.u32 	%r13163, 1, 0, %p7188;
	add.s32 	%r13164, %r13161, %r13163;
	ld.local.u32 	%r13165, [%rd6720+60];
	setp.gt.s32 	%p7189, %r13165, 0;
	selp.u32 	%r13166, 1, 0, %p7189;
	add.s32 	%r22472, %r13164, %r13166;
	add.s32 	%r22450, %r22450, 16;
	setp.ne.s32 	%p7190, %r22450, %r22456;
	@%p7190 bra 	$L__BB3_7072;
$L__BB3_7073:
	setp.eq.s32 	%p7191, %r3291, 0;
	@%p7191 bra 	$L__BB3_7083;
	and.b32  	%r3300, %r3203, 7;
	setp.lt.u32 	%p7192, %r3291, 8;
	@%p7192 bra 	$L__BB3_7076;
	mul.wide.u32 	%rd6721, %r22456, 4;
	add.s64 	%rd6722, %rd24, %rd6721;
	ld.local.u32 	%r13168, [%rd6722];
	setp.gt.s32 	%p7193, %r13168, 0;
	selp.u32 	%r13169, 1, 0, %p7193;
	add.s32 	%r13170, %r22472, %r13169;
	ld.local.u32 	%r13171, [%rd6722+4];
	setp.gt.s32 	%p7194, %r13171, 0;
	selp.u32 	%r13172, 1, 0, %p7194;
	add.s32 	%r13173, %r13170, %r13172;
	ld.local.u32 	%r13174, [%rd6722+8];
	setp.gt.s32 	%p7195, %r13174, 0;
	selp.u32 	%r13175, 1, 0, %p7195;
	add.s32 	%r13176, %r13173, %r13175;
	ld.local.u32 	%r13177, [%rd6722+12];
	setp.gt.s32 	%p7196, %r13177, 0;
	selp.u32 	%r13178, 1, 0, %p7196;
	add.s32 	%r13179, %r13176, %r13178;
	ld.local.u32 	%r13180, [%rd6722+16];
	setp.gt.s32 	%p7197, %r13180, 0;
	selp.u32 	%r13181, 1, 0, %p7197;
	add.s32 	%r13182, %r13179, %r13181;
	ld.local.u32 	%r13183, [%rd6722+20];
	setp.gt.s32 	%p7198, %r13183, 0;
	selp.u32 	%r13184, 1, 0, %p7198;
	add.s32 	%r13185, %r13182, %r13184;
	ld.local.u32 	%r13186, [%rd6722+24];
	setp.gt.s32 	%p7199, %r13186, 0;
	selp.u32 	%r13187, 1, 0, %p7199;
	add.s32 	%r13188, %r13185, %r13187;
	ld.local.u32 	%r13189, [%rd6722+28];
	setp.gt.s32 	%p7200, %r13189, 0;
	selp.u32 	%r13190, 1, 0, %p7200;
	add.s32 	%r22472, %r13188, %r13190;
	add.s32 	%r22456, %r22456, 8;
$L__BB3_7076:
	setp.eq.s32 	%p7201, %r3300, 0;
	@%p7201 bra 	$L__BB3_7083;
	and.b32  	%r3306, %r3203, 3;
	setp.lt.u32 	%p7202, %r3300, 4;
	@%p7202 bra 	$L__BB3_7079;
	mul.wide.u32 	%rd6723, %r22456, 4;
	add.s64 	%rd6724, %rd24, %rd6723;
	ld.local.u32 	%r13192, [%rd6724];
	setp.gt.s32 	%p7203, %r13192, 0;
	selp.u32 	%r13193, 1, 0, %p7203;
	add.s32 	%r13194, %r22472, %r13193;
	ld.local.u32 	%r13195, [%rd6724+4];
	setp.gt.s32 	%p7204, %r13195, 0;
	selp.u32 	%r13196, 1, 0, %p7204;
	add.s32 	%r13197, %r13194, %r13196;
	ld.local.u32 	%r13198, [%rd6724+8];
	setp.gt.s32 	%p7205, %r13198, 0;
	selp.u32 	%r13199, 1, 0, %p7205;
	add.s32 	%r13200, %r13197, %r13199;
	ld.local.u32 	%r13201, [%rd6724+12];
	setp.gt.s32 	%p7206, %r13201, 0;
	selp.u32 	%r13202, 1, 0, %p7206;
	add.s32 	%r22472, %r13200, %r13202;
	add.s32 	%r22456, %r22456, 4;
$L__BB3_7079:
	setp.eq.s32 	%p7207, %r3306, 0;
	@%p7207 bra 	$L__BB3_7083;
	mul.wide.u32 	%rd6725, %r22456, 4;
	add.s64 	%rd1011, %rd24, %rd6725;
	ld.local.u32 	%r13203, [%rd1011];
	setp.gt.s32 	%p7208, %r13203, 0;
	selp.u32 	%r13204, 1, 0, %p7208;
	add.s32 	%r22472, %r22472, %r13204;
	setp.eq.s32 	%p7209, %r3306, 1;
	@%p7209 bra 	$L__BB3_7083;
	ld.local.u32 	%r13205, [%rd1011+4];
	setp.gt.s32 	%p7210, %r13205, 0;
	selp.u32 	%r13206, 1, 0, %p7210;
	add.s32 	%r22472, %r22472, %r13206;
	setp.eq.s32 	%p7211, %r3306, 2;
	@%p7211 bra 	$L__BB3_7083;
	ld.local.u32 	%r13207, [%rd1011+8];
	setp.gt.s32 	%p7212, %r13207, 0;
	selp.u32 	%r13208, 1, 0, %p7212;
	add.s32 	%r22472, %r22472, %r13208;
$L__BB3_7083:
	setp.eq.s32 	%p7213, %r3205, 0;
	@%p7213 bra 	$L__BB3_7097;
	and.b32  	%r3316, %r3205, 15;
	setp.lt.u32 	%p7214, %r3205, 16;
	mov.b32 	%r22468, 0;
	@%p7214 bra 	$L__BB3_7087;
	and.b32  	%r22468, %r3205, 2147483632;
	mov.b32 	%r22462, 0;
$L__BB3_7086:
	.pragma "nounroll";
	mul.wide.u32 	%rd6726, %r22462, 4;
	add.s64 	%rd6727, %rd25, %rd6726;
	ld.local.u32 	%r13212, [%rd6727];
	setp.gt.s32 	%p7215, %r13212, 0;
	selp.u32 	%r13213, 1, 0, %p7215;
	add.s32 	%r13214, %r22472, %r13213;
	ld.local.u32 	%r13215, [%rd6727+4];
	setp.gt.s32 	%p7216, %r13215, 0;
	selp.u32 	%r13216, 1, 0, %p7216;
	add.s32 	%r13217, %r13214, %r13216;
	ld.local.u32 	%r13218, [%rd6727+8];
	setp.gt.s32 	%p7217, %r13218, 0;
	selp.u32 	%r13219, 1, 0, %p7217;
	add.s32 	%r13220, %r13217, %r13219;
	ld.local.u32 	%r13221, [%rd6727+12];
	setp.gt.s32 	%p7218, %r13221, 0;
	selp.u32 	%r13222, 1, 0, %p7218;
	add.s32 	%r13223, %r13220, %r13222;
	ld.local.u32 	%r13224, [%rd6727+16];
	setp.gt.s32 	%p7219, %r13224, 0;
	selp.u32 	%r13225, 1, 0, %p7219;
	add.s32 	%r13226, %r13223, %r13225;
	ld.local.u32 	%r13227, [%rd6727+20];
	setp.gt.s32 	%p7220, %r13227, 0;
	selp.u32 	%r13228, 1, 0, %p7220;
	add.s32 	%r13229, %r13226, %r13228;
	ld.local.u32 	%r13230, [%rd6727+24];
	setp.gt.s32 	%p7221, %r13230, 0;
	selp.u32 	%r13231, 1, 0, %p7221;
	add.s32 	%r13232, %r13229, %r13231;
	ld.local.u32 	%r13233, [%rd6727+28];
	setp.gt.s32 	%p7222, %r13233, 0;
	selp.u32 	%r13234, 1, 0, %p7222;
	add.s32 	%r13235, %r13232, %r13234;
	ld.local.u32 	%r13236, [%rd6727+32];
	setp.gt.s32 	%p7223, %r13236, 0;
	selp.u32 	%r13237, 1, 0, %p7223;
	add.s32 	%r13238, %r13235, %r13237;
	ld.local.u32 	%r13239, [%rd6727+36];
	setp.gt.s32 	%p7224, %r13239, 0;
	selp.u32 	%r13240, 1, 0, %p7224;
	add.s32 	%r13241, %r13238, %r13240;
	ld.local.u32 	%r13242, [%rd6727+40];
	setp.gt.s32 	%p7225, %r13242, 0;
	selp.u32 	%r13243, 1, 0, %p7225;
	add.s32 	%r13244, %r13241, %r13243;
	ld.local.u32 	%r13245, [%rd6727+44];
	setp.gt.s32 	%p7226, %r13245, 0;
	selp.u32 	%r13246, 1, 0, %p7226;
	add.s32 	%r13247, %r13244, %r13246;
	ld.local.u32 	%r13248, [%rd6727+48];
	setp.gt.s32 	%p7227, %r13248, 0;
	selp.u32 	%r13249, 1, 0, %p7227;
	add.s32 	%r13250, %r13247, %r13249;
	ld.local.u32 	%r13251, [%rd6727+52];
	setp.gt.s32 	%p7228, %r13251, 0;
	selp.u32 	%r13252, 1, 0, %p7228;
	add.s32 	%r13253, %r13250, %r13252;
	ld.local.u32 	%r13254, [%rd6727+56];
	setp.gt.s32 	%p7229, %r13254, 0;
	selp.u32 	%r13255, 1, 0, %p7229;
	add.s32 	%r13256, %r13253, %r13255;
	ld.local.u32 	%r13257, [%rd6727+60];
	setp.gt.s32 	%p7230, %r13257, 0;
	selp.u32 	%r13258, 1, 0, %p7230;
	add.s32 	%r22472, %r13256, %r13258;
	add.s32 	%r22462, %r22462, 16;
	setp.ne.s32 	%p7231, %r22462, %r22468;
	@%p7231 bra 	$L__BB3_7086;
$L__BB3_7087:
	setp.eq.s32 	%p7232, %r3316, 0;
	@%p7232 bra 	$L__BB3_7097;
	and.b32  	%r3325, %r3205, 7;
	setp.lt.u32 	%p7233, %r3316, 8;
	@%p7233 bra 	$L__BB3_7090;
	mul.wide.u32 	%rd6728, %r22468, 4;
	add.s64 	%rd6729, %rd25, %rd6728;
	ld.local.u32 	%r13260, [%rd6729];
	setp.gt.s32 	%p7234, %r13260, 0;
	selp.u32 	%r13261, 1, 0, %p7234;
	add.s32 	%r13262, %r22472, %r13261;
	ld.local.u32 	%r13263, [%rd6729+4];
	setp.gt.s32 	%p7235, %r13263, 0;
	selp.u32 	%r13264, 1, 0, %p7235;
	add.s32 	%r13265, %r13262, %r13264;
	ld.local.u32 	%r13266, [%rd6729+8];
	setp.gt.s32 	%p7236, %r13266, 0;
	selp.u32 	%r13267, 1, 0, %p7236;
	add.s32 	%r13268, %r13265, %r13267;
	ld.local.u32 	%r13269, [%rd6729+12];
	setp.gt.s32 	%p7237, %r13269, 0;
	selp.u32 	%r13270, 1, 0, %p7237;
	add.s32 	%r13271, %r13268, %r13270;
	ld.local.u32 	%r13272, [%rd6729+16];
	setp.gt.s32 	%p7238, %r13272, 0;
	selp.u32 	%r13273, 1, 0, %p7238;
	add.s32 	%r13274, %r13271, %r13273;
	ld.local.u32 	%r13275, [%rd6729+20];
	setp.gt.s32 	%p7239, %r13275, 0;
	selp.u32 	%r13276, 1, 0, %p7239;
	add.s32 	%r13277, %r13274, %r13276;
	ld.local.u32 	%r13278, [%rd6729+24];
	setp.gt.s32 	%p7240, %r13278, 0;
	selp.u32 	%r13279, 1, 0, %p7240;
	add.s32 	%r13280, %r13277, %r13279;
	ld.local.u32 	%r13281, [%rd6729+28];
	setp.gt.s32 	%p7241, %r13281, 0;
	selp.u32 	%r13282, 1, 0, %p7241;
	add.s32 	%r22472, %r13280, %r13282;
	add.s32 	%r22468, %r22468, 8;
$L__BB3_7090:
	setp.eq.s32 	%p7242, %r3325, 0;
	@%p7242 bra 	$L__BB3_7097;
	and.b32  	%r3331, %r3205, 3;
	setp.lt.u32 	%p7243, %r3325, 4;
	@%p7243 bra 	$L__BB3_7093;
	mul.wide.u32 	%rd6730, %r22468, 4;
	add.s64 	%rd6731, %rd25, %rd6730;
	ld.local.u32 	%r13284, [%rd6731];
	setp.gt.s32 	%p7244, %r13284, 0;
	selp.u32 	%r13285, 1, 0, %p7244;
	add.s32 	%r13286, %r22472, %r13285;
	ld.local.u32 	%r13287, [%rd6731+4];
	setp.gt.s32 	%p7245, %r13287, 0;
	selp.u32 	%r13288, 1, 0, %p7245;
	add.s32 	%r13289, %r13286, %r13288;
	ld.local.u32 	%r13290, [%rd6731+8];
	setp.gt.s32 	%p7246, %r13290, 0;
	selp.u32 	%r13291, 1, 0, %p7246;
	add.s32 	%r13292, %r13289, %r13291;
	ld.local.u32 	%r13293, [%rd6731+12];
	setp.gt.s32 	%p7247, %r13293, 0;
	selp.u32 	%r13294, 1, 0, %p7247;
	add.s32 	%r22472, %r13292, %r13294;
	add.s32 	%r22468, %r22468, 4;
$L__BB3_7093:
	setp.eq.s32 	%p7248, %r3331, 0;
	@%p7248 bra 	$L__BB3_7097;
	mul.wide.u32 	%rd6732, %r22468, 4;
	add.s64 	%rd1012, %rd25, %rd6732;
	ld.local.u32 	%r13295, [%rd1012];
	setp.gt.s32 	%p7249, %r13295, 0;
	selp.u32 	%r13296, 1, 0, %p7249;
	add.s32 	%r22472, %r22472, %r13296;
	setp.eq.s32 	%p7250, %r3331, 1;
	@%p7250 bra 	$L__BB3_7097;
	ld.local.u32 	%r13297, [%rd1012+4];
	setp.gt.s32 	%p7251, %r13297, 0;
	selp.u32 	%r13298, 1, 0, %p7251;
	add.s32 	%r22472, %r22472, %r13298;
	setp.eq.s32 	%p7252, %r3331, 2;
	@%p7252 bra 	$L__BB3_7097;
	ld.local.u32 	%r13299, [%rd1012+8];
	setp.gt.s32 	%p7253, %r13299, 0;
	selp.u32 	%r13300, 1, 0, %p7253;
	add.s32 	%r22472, %r22472, %r13300;
$L__BB3_7097:
	shr.u32 	%r13301, %r22472, 1;
	add.s32 	%r13302, %r13301, -1;
	cvt.rn.f64.s32 	%fd14937, %r13302;
	add.f64 	%fd14938, %fd4332, 0dC016CCCCCCCCCCCD;
	fma.rn.f64 	%fd14939, %fd14937, 0dBFE0A2B1704FF434, %fd14938;
	add.f64 	%fd14940, %fd4101, %fd14939;
	add.f64 	%fd14941, %fd4331, 0d4069000000000000;
	div.rn.f64 	%fd14942, %fd14941, %fd14940;
	add.f64 	%fd14943, %fd14942, 0dC071126666666666;
	fma.rn.f64 	%fd24625, %fd14943, 0d4059000000000000, 0d3FE0000000000000;
$L__BB3_7098:
	cvt.rzi.s32.f64 	%r13303, %fd24625;
	cvt.rn.f64.s32 	%fd14944, %r13303;
	div.rn.f64 	%fd24626, %fd14944, 0d4059000000000000;
$L__BB3_7099:
	setp.gt.f64 	%p7254, %fd24626, %fd10;
	@%p7254 bra 	$L__BB3_4335;
	ld.local.u64 	%rd1013, [%rd173];
	ld.local.u64 	%rd1014, [%rd173+32];
	mov.b32 	%r22473, 0;
$L__BB3_7101:
	mov.u32 	%r3341, %r22473;
	cvt.u64.u32 	%rd6733, %r3341;
	add.s64 	%rd6734, %rd1013, %rd6733;
	ld.u8 	%rs3003, [%rd6734];
	setp.ne.s16 	%p7255, %rs3003, 0;
	add.s32 	%r22473, %r3341, 1;
	@%p7255 bra 	$L__BB3_7101;
	and.b32  	%r13305, %r3341, 1;
	setp.eq.b32 	%p7256, %r13305, 1;
	@%p7256 bra 	$L__BB3_7125;
	setp.eq.s32 	%p7257, %r3341, 0;
	@%p7257 bra 	$L__BB3_7113;
	add.s32 	%r3343, %r3341, -2;
	shr.u32 	%r13307, %r3341, 1;
	max.u32 	%r3344, %r13307, 1;
	mov.b32 	%r22474, 0;
	mov.u32 	%r22475, %r22474;
$L__BB3_7105:
	add.s32 	%r3347, %r22475, 1;
	cvt.u64.u32 	%rd6735, %r22475;
	add.s64 	%rd6736, %rd1013, %rd6735;
	ld.u8 	%rs448, [%rd6736+1];
	setp.ne.s16 	%p7258, %rs448, 65;
	add.s32 	%r13308, %r3343, %r22474;
	cvt.s64.s32 	%rd6737, %r13308;
	add.s64 	%rd6738, %rd1013, %rd6737;
	ld.u8 	%rs449, [%rd6738];
	@%p7258 bra 	$L__BB3_7107;
	setp.ne.s16 	%p7259, %rs449, 84;
	@%p7259 bra 	$L__BB3_7125;
$L__BB3_7107:
	setp.ne.s16 	%p7260, %rs448, 84;
	@%p7260 bra 	$L__BB3_7109;
	setp.ne.s16 	%p7261, %rs449, 65;
	@%p7261 bra 	$L__BB3_7125;
$L__BB3_7109:
	setp.eq.s16 	%p7262, %rs448, 84;
	setp.eq.s16 	%p7263, %rs448, 65;
	setp.ne.s16 	%p7264, %rs449, 65;
	or.pred  	%p7265, %p7264, %p7262;
	setp.ne.s16 	%p7266, %rs449, 84;
	or.pred  	%p7267, %p7266, %p7263;
	and.pred  	%p7268, %p7265, %p7267;
	not.pred 	%p7269, %p7268;
	@%p7269 bra 	$L__BB3_7125;
	setp.eq.s16 	%p7270, %rs448, 67;
	setp.ne.s16 	%p7271, %rs449, 71;
	and.pred  	%p7272, %p7271, %p7270;
	@%p7272 bra 	$L__BB3_7125;
	setp.eq.s16 	%p7275, %rs448, 71;
	setp.ne.s16 	%p7276, %rs449, 67;
	xor.pred  	%p7277, %p7275, %p7276;
	or.pred  	%p7278, %p7271, %p7270;
	and.pred  	%p7279, %p7277, %p7278;
	not.pred 	%p7280, %p7279;
	@%p7280 bra 	$L__BB3_7125;
	not.b32 	%r22474, %r22475;
	setp.ne.s32 	%p7281, %r3347, %r3344;
	mov.u32 	%r22475, %r3347;
	@%p7281 bra 	$L__BB3_7105;
$L__BB3_7113:
	mov.b32 	%r22476, 0;
$L__BB3_7114:
	mov.u32 	%r3349, %r22476;
	cvt.u64.u32 	%rd6739, %r3349;
	add.s64 	%rd6740, %rd1014, %rd6739;
	ld.u8 	%rs3009, [%rd6740];
	setp.ne.s16 	%p7282, %rs3009, 0;
	add.s32 	%r22476, %r3349, 1;
	@%p7282 bra 	$L__BB3_7114;
	and.b32  	%r13310, %r3349, 1;
	setp.eq.b32 	%p7283, %r13310, 1;
	@%p7283 bra 	$L__BB3_7125;
	setp.eq.s32 	%p7284, %r3349, 0;
	@%p7284 bra 	$L__BB3_7128;
	add.s32 	%r3351, %r3349, -2;
	shr.u32 	%r13312, %r3349, 1;
	max.u32 	%r3352, %r13312, 1;
	mov.b32 	%r22477, 0;
	mov.u32 	%r22478, %r22477;
$L__BB3_7118:
	add.s32 	%r3355, %r22478, 1;
	cvt.u64.u32 	%rd6741, %r22478;
	add.s64 	%rd6742, %rd1014, %rd6741;
	ld.u8 	%rs450, [%rd6742+1];
	setp.ne.s16 	%p7285, %rs450, 65;
	add.s32 	%r13313, %r3351, %r22477;
	cvt.s64.s32 	%rd6743, %r13313;
	add.s64 	%rd6744, %rd1014, %rd6743;
	ld.u8 	%rs451, [%rd6744];
	@%p7285 bra 	$L__BB3_7120;
	setp.ne.s16 	%p7286, %rs451, 84;
	@%p7286 bra 	$L__BB3_7125;
$L__BB3_7120:
	setp.ne.s16 	%p7287, %rs450, 84;
	@%p7287 bra 	$L__BB3_7122;
	setp.ne.s16 	%p7288, %rs451, 65;
	@%p7288 bra 	$L__BB3_7125;
$L__BB3_7122:
	setp.eq.s16 	%p7289, %rs450, 84;
	setp.eq.s16 	%p7290, %rs450, 65;
	setp.ne.s16 	%p7291, %rs451, 65;
	or.pred  	%p7292, %p7291, %p7289;
	setp.ne.s16 	%p7293, %rs451, 84;
	or.pred  	%p7294, %p7293, %p7290;
	and.pred  	%p7295, %p7292, %p7294;
	not.pred 	%p7296, %p7295;
	@%p7296 bra 	$L__BB3_7125;
	setp.eq.s16 	%p7297, %rs450, 67;
	setp.ne.s16 	%p7298, %rs451, 71;
	and.pred  	%p7299, %p7298, %p7297;
	@%p7299 bra 	$L__BB3_7125;
	setp.eq.s16 	%p7302, %rs450, 71;
	setp.ne.s16 	%p7303, %rs451, 67;
	xor.pred  	%p7304, %p7302, %p7303;
	or.pred  	%p7305, %p7298, %p7297;
	and.pred  	%p7306, %p7304, %p7305;
	@%p7306 bra 	$L__BB3_7127;
$L__BB3_7125:
	setp.gt.u32 	%p7308, %r2, 2146435070;
	mov.f64 	%fd24627, %fd2;
	@%p7308 bra 	$L__BB3_7130;
	setp.gt.u32 	%p7309, %r4, 1073127582;
	selp.f64 	%fd14945, %fd4, %fd3, %p7309;
	selp.u32 	%r13314, 1, 0, %p7309;
	add.s32 	%r13315, %r3, %r13314;
	add.f64 	%fd14946, %fd14945, 0dBFF0000000000000;
	add.f64 	%fd14947, %fd14945, 0d3FF0000000000000;
	rcp.approx.ftz.f64 	%fd14948, %fd14947;
	neg.f64 	%fd14949, %fd14947;
	fma.rn.f64 	%fd14950, %fd14949, %fd14948, 0d3FF0000000000000;
	fma.rn.f64 	%fd14951, %fd14950, %fd14950, %fd14950;
	fma.rn.f64 	%fd14952, %fd14951, %fd14948, %fd14948;
	mul.f64 	%fd14953, %fd14946, %fd14952;
	fma.rn.f64 	%fd14954, %fd14946, %fd14952, %fd14953;
	mul.f64 	%fd14955, %fd14954, %fd14954;
	fma.rn.f64 	%fd14956, %fd14955, 0d3EB1380B3AE80F1E, 0d3ED0EE258B7A8B04;
	fma.rn.f64 	%fd14957, %fd14956, %fd14955, 0d3EF3B2669F02676F;
	fma.rn.f64 	%fd14958, %fd14957, %fd14955, 0d3F1745CBA9AB0956;
	fma.rn.f64 	%fd14959, %fd14958, %fd14955, 0d3F3C71C72D1B5154;
	fma.rn.f64 	%fd14960, %fd14959, %fd14955, 0d3F624924923BE72D;
	fma.rn.f64 	%fd14961, %fd14960, %fd14955, 0d3F8999999999A3C4;
	fma.rn.f64 	%fd14962, %fd14961, %fd14955, 0d3FB5555555555554;
	sub.f64 	%fd14963, %fd14946, %fd14954;
	add.f64 	%fd14964, %fd14963, %fd14963;
	neg.f64 	%fd14965, %fd14954;
	fma.rn.f64 	%fd14966, %fd14965, %fd14946, %fd14964;
	mul.f64 	%fd14967, %fd14952, %fd14966;
	mul.f64 	%fd14968, %fd14955, %fd14962;
	fma.rn.f64 	%fd14969, %fd14968, %fd14954, %fd14967;
	xor.b32  	%r13316, %r13315, -2147483648;
	mov.b32 	%r13317, 1127219200;
	mov.b64 	%fd14970, {%r13316, %r13317};
	sub.f64 	%fd14971, %fd14970, %fd1;
	fma.rn.f64 	%fd14972, %fd14971, 0d3FE62E42FEFA39EF, %fd14954;
	fma.rn.f64 	%fd14973, %fd14971, 0dBFE62E42FEFA39EF, %fd14972;
	sub.f64 	%fd14974, %fd14973, %fd14954;
	sub.f64 	%fd14975, %fd14969, %fd14974;
	fma.rn.f64 	%fd14976, %fd14971, 0d3C7ABC9E3B39803F, %fd14975;
	add.f64 	%fd24627, %fd14972, %fd14976;
	bra.uni 	$L__BB3_7130;
$L__BB3_7127:
	not.b32 	%r22477, %r22478;
	setp.ne.s32 	%p7307, %r3355, %r3352;
	mov.u32 	%r22478, %r3355;
	@%p7307 bra 	$L__BB3_7118;
$L__BB3_7128:
	setp.gt.u32 	%p7310, %r5, 2146435070;
	mov.f64 	%fd24627, %fd5;
	@%p7310 bra 	$L__BB3_7130;
	setp.gt.u32 	%p7311, %r7, 1073127582;
	selp.f64 	%fd14977, %fd7, %fd6, %p7311;
	selp.u32 	%r13318, 1, 0, %p7311;
	add.s32 	%r13319, %r6, %r13318;
	add.f64 	%fd14978, %fd14977, 0dBFF0000000000000;
	add.f64 	%fd14979, %fd14977, 0d3FF0000000000000;
	rcp.approx.ftz.f64 	%fd14980, %fd14979;
	neg.f64 	%fd14981, %fd14979;
	fma.rn.f64 	%fd14982, %fd14981, %fd14980, 0d3FF0000000000000;
	fma.rn.f64 	%fd14983, %fd14982, %fd14982, %fd14982;
	fma.rn.f64 	%fd14984, %fd14983, %fd14980, %fd14980;
	mul.f64 	%fd14985, %fd14978, %fd14984;
	fma.rn.f64 	%fd14986, %fd14978, %fd14984, %fd14985;
	mul.f64 	%fd14987, %fd14986, %fd14986;
	fma.rn.f64 	%fd14988, %fd14987, 0d3EB1380B3AE80F1E, 0d3ED0EE258B7A8B04;
	fma.rn.f64 	%fd14989, %fd14988, %fd14987, 0d3EF3B2669F02676F;
	fma.rn.f64 	%fd14990, %fd14989, %fd14987, 0d3F1745CBA9AB0956;
	fma.rn.f64 	%fd14991, %fd14990, %fd14987, 0d3F3C71C72D1B5154;
	fma.rn.f64 	%fd14992, %fd14991, %fd14987, 0d3F624924923BE72D;
	fma.rn.f64 	%fd14993, %fd14992, %fd14987, 0d3F8999999999A3C4;
	fma.rn.f64 	%fd14994, %fd14993, %fd14987, 0d3FB5555555555554;
	sub.f64 	%fd14995, %fd14978, %fd14986;
	add.f64 	%fd14996, %fd14995, %fd14995;
	neg.f64 	%fd14997, %fd14986;
	fma.rn.f64 	%fd14998, %fd14997, %fd14978, %fd14996;
	mul.f64 	%fd14999, %fd14984, %fd14998;
	mul.f64 	%fd15000, %fd14987, %fd14994;
	fma.rn.f64 	%fd15001, %fd15000, %fd14986, %fd14999;
	xor.b32  	%r13320, %r13319, -2147483648;
	mov.b32 	%r13321, 1127219200;
	mov.b64 	%fd15002, {%r13320, %r13321};
	sub.f64 	%fd15003, %fd15002, %fd1;
	fma.rn.f64 	%fd15004, %fd15003, 0d3FE62E42FEFA39EF, %fd14986;
	fma.rn.f64 	%fd15005, %fd15003, 0dBFE62E42FEFA39EF, %fd15004;
	sub.f64 	%fd15006, %fd15005, %fd14986;
	sub.f64 	%fd15007, %fd15001, %fd15006;
	fma.rn.f64 	%fd15008, %fd15003, 0d3C7ABC9E3B39803F, %fd15007;
	add.f64 	%fd24627, %fd15004, %fd15008;
$L__BB3_7130:
	mul.f64 	%fd4340, %fd24627, 0d3FFFCB923A29C77A;
	mov.b32 	%r22479, 0;
$L__BB3_7131:
	mov.u32 	%r3357, %r22479;
	cvt.u64.u32 	%rd6745, %r3357;
	add.s64 	%rd6746, %rd1014, %rd6745;
	ld.u8 	%rs3015, [%rd6746];
	setp.ne.s16 	%p7312, %rs3015, 0;
	add.s32 	%r22479, %r3357, 1;
	@%p7312 bra 	$L__BB3_7131;
	mov.b32 	%r22480, 0;
$L__BB3_7133:
	mov.u32 	%r3359, %r22480;
	cvt.u64.u32 	%rd6747, %r3359;
	add.s64 	%rd6748, %rd1013, %rd6747;
	ld.u8 	%rs3016, [%rd6748];
	setp.ne.s16 	%p7313, %rs3016, 0;
	add.s32 	%r22480, %r3359, 1;
	@%p7313 bra 	$L__BB3_7133;
	setp.eq.s32 	%p7314, %r3357, 0;
	@%p7314 bra 	$L__BB3_7205;
	and.b32  	%r3361, %r3357, 3;
	setp.lt.u32 	%p7315, %r3357, 4;
	mov.b32 	%r22482, 1;
	@%p7315 bra 	$L__BB3_7174;
	and.b32  	%r3362, %r3357, 2147483644;
	mov.b32 	%r22482, 1;
$L__BB3_7137:
	mov.u32 	%r3363, %r22482;
	cvt.s64.s32 	%rd6749, %r3363;
	add.s64 	%rd1015, %rd1014, %rd6749;
	ld.u8 	%rs3018, [%rd1015+-1];
	mov.b16 	%rs4702, 0;
	setp.gt.s16 	%p7316, %rs3018, 70;
	@%p7316 bra 	$L__BB3_7141;
	setp.eq.s16 	%p7319, %rs3018, 65;
	@%p7319 bra 	$L__BB3_7146;
	setp.eq.s16 	%p7320, %rs3018, 67;
	@%p7320 bra 	$L__BB3_7140;
	bra.uni 	$L__BB3_7145;
$L__BB3_7140:
	mov.b16 	%rs4702, 1;
	bra.uni 	$L__BB3_7146;
$L__BB3_7141:
	setp.eq.s16 	%p7317, %rs3018, 71;
	@%p7317 bra 	$L__BB3_7144;
	setp.ne.s16 	%p7318, %rs3018, 84;
	@%p7318 bra 	$L__BB3_7145;
	mov.b16 	%rs4702, 3;
	bra.uni 	$L__BB3_7146;
$L__BB3_7144:
	mov.b16 	%rs4702, 2;
	bra.uni 	$L__BB3_7146;
$L__BB3_7145:
	mov.b16 	%rs4702, 4;
$L__BB3_7146:
	cvt.u64.u32 	%rd6750, %r3363;
	add.s64 	%rd1016, %rd32, %rd6750;
	st.local.u8 	[%rd1016], %rs4702;
	ld.u8 	%rs3024, [%rd1015];
	mov.b16 	%rs4703, 0;
	setp.gt.s16 	%p7321, %rs3024, 70;
	@%p7321 bra 	$L__BB3_7150;
	setp.eq.s16 	%p7324, %rs3024, 65;
	@%p7324 bra 	$L__BB3_7155;
	setp.eq.s16 	%p7325, %rs3024, 67;
	@%p7325 bra 	$L__BB3_7149;
	bra.uni 	$L__BB3_7154;
$L__BB3_7149:
	mov.b16 	%rs4703, 1;
	bra.uni 	$L__BB3_7155;
$L__BB3_7150:
	setp.eq.s16 	%p7322, %rs3024, 71;
	@%p7322 bra 	$L__BB3_7153;
	setp.ne.s16 	%p7323, %rs3024, 84;
	@%p7323 bra 	$L__BB3_7154;
	mov.b16 	%rs4703, 3;
	bra.uni 	$L__BB3_7155;
$L__BB3_7153:
	mov.b16 	%rs4703, 2;
	bra.uni 	$L__BB3_7155;
$L__BB3_7154:
	mov.b16 	%rs4703, 4;
$L__BB3_7155:
	st.local.u8 	[%rd1016+1], %rs4703;
	ld.u8 	%rs3030, [%rd1015+1];
	mov.b16 	%rs4704, 0;
	setp.gt.s16 	%p7326, %rs3030, 70;
	@%p7326 bra 	$L__BB3_7159;
	setp.eq.s16 	%p7329, %rs3030, 65;
	@%p7329 bra 	$L__BB3_7164;
	setp.eq.s16 	%p7330, %rs3030, 67;
	@%p7330 bra 	$L__BB3_7158;
	bra.uni 	$L__BB3_7163;
$L__BB3_7158:
	mov.b16 	%rs4704, 1;
	bra.uni 	$L__BB3_7164;
$L__BB3_7159:
	setp.eq.s16 	%p7327, %rs3030, 71;
	@%p7327 bra 	$L__BB3_7162;
	setp.ne.s16 	%p7328, %rs3030, 84;
	@%p7328 bra 	$L__BB3_7163;
	mov.b16 	%rs4704, 3;
	bra.uni 	$L__BB3_7164;
$L__BB3_7162:
	mov.b16 	%rs4704, 2;
	bra.uni 	$L__BB3_7164;
$L__BB3_7163:
	mov.b16 	%rs4704, 4;
$L__BB3_7164:
	st.local.u8 	[%rd1016+2], %rs4704;
	ld.u8 	%rs3036, [%rd1015+2];
	mov.b16 	%rs4705, 0;
	setp.gt.s16 	%p7331, %rs3036, 70;
	@%p7331 bra 	$L__BB3_7168;
	setp.eq.s16 	%p7334, %rs3036, 65;
	@%p7334 bra 	$L__BB3_7173;
	setp.eq.s16 	%p7335, %rs3036, 67;
	@%p7335 bra 	$L__BB3_7167;
	bra.uni 	$L__BB3_7172;
$L__BB3_7167:
	mov.b16 	%rs4705, 1;
	bra.uni 	$L__BB3_7173;
$L__BB3_7168:
	setp.eq.s16 	%p7332, %rs3036, 71;
	@%p7332 bra 	$L__BB3_7171;
	setp.ne.s16 	%p7333, %rs3036, 84;
	@%p7333 bra 	$L__BB3_7172;
	mov.b16 	%rs4705, 3;
	bra.uni 	$L__BB3_7173;
$L__BB3_7171:
	mov.b16 	%rs4705, 2;
	bra.uni 	$L__BB3_7173;
$L__BB3_7172:
	mov.b16 	%rs4705, 4;
$L__BB3_7173:
	st.local.u8 	[%rd1016+3], %rs4705;
	add.s32 	%r22482, %r3363, 4;
	add.s32 	%r13326, %r3363, 3;
	setp.ne.s32 	%p7336, %r13326, %r3362;
	@%p7336 bra 	$L__BB3_7137;
$L__BB3_7174:
	setp.eq.s32 	%p7337, %r3361, 0;
	@%p7337 bra 	$L__BB3_7205;
	cvt.s64.s32 	%rd6751, %r22482;
	add.s64 	%rd1017, %rd1014, %rd6751;
	ld.u8 	%rs3042, [%rd1017+-1];
	mov.b16 	%rs4706, 0;
	setp.gt.s16 	%p7338, %rs3042, 70;
	@%p7338 bra 	$L__BB3_7179;
	setp.eq.s16 	%p7341, %rs3042, 65;
	@%p7341 bra 	$L__BB3_7184;
	setp.eq.s16 	%p7342, %rs3042, 67;
	@%p7342 bra 	$L__BB3_7178;
	bra.uni 	$L__BB3_7183;
$L__BB3_7178:
	mov.b16 	%rs4706, 1;
	bra.uni 	$L__BB3_7184;
$L__BB3_7179:
	setp.eq.s16 	%p7339, %rs3042, 71;
	@%p7339 bra 	$L__BB3_7182;
	setp.ne.s16 	%p7340, %rs3042, 84;
	@%p7340 bra 	$L__BB3_7183;
	mov.b16 	%rs4706, 3;
	bra.uni 	$L__BB3_7184;
$L__BB3_7182:
	mov.b16 	%rs4706, 2;
	bra.uni 	$L__BB3_7184;
$L__BB3_7183:
	mov.b16 	%rs4706, 4;
$L__BB3_7184:
	cvt.u64.u32 	%rd6752, %r22482;
	add.s64 	%rd1018, %rd32, %rd6752;
	st.local.u8 	[%rd1018], %rs4706;
	setp.eq.s32 	%p7343, %r3361, 1;
	@%p7343 bra 	$L__BB3_7205;
	ld.u8 	%rs3048, [%rd1017];
	mov.b16 	%rs4707, 0;
	setp.gt.s16 	%p7344, %rs3048, 70;
	@%p7344 bra 	$L__BB3_7189;
	setp.eq.s16 	%p7347, %rs3048, 65;
	@%p7347 bra 	$L__BB3_7194;
	setp.eq.s16 	%p7348, %rs3048, 67;
	@%p7348 bra 	$L__BB3_7188;
	bra.uni 	$L__BB3_7193;
$L__BB3_7188:
	mov.b16 	%rs4707, 1;
	bra.uni 	$L__BB3_7194;
$L__BB3_7189:
	setp.eq.s16 	%p7345, %rs3048, 71;
	@%p7345 bra 	$L__BB3_7192;
	setp.ne.s16 	%p7346, %rs3048, 84;
	@%p7346 bra 	$L__BB3_7193;
	mov.b16 	%rs4707, 3;
	bra.uni 	$L__BB3_7194;
$L__BB3_7192:
	mov.b16 	%rs4707, 2;
	bra.uni 	$L__BB3_7194;
$L__BB3_7193:
	mov.b16 	%rs4707, 4;
$L__BB3_7194:
	add.s32 	%r13327, %r22482, 1;
	cvt.u64.u32 	%rd6753, %r13327;
	add.s64 	%rd6754, %rd32, %rd6753;
	st.local.u8 	[%rd6754], %rs4707;
	setp.eq.s32 	%p7349, %r3361, 2;
	@%p7349 bra 	$L__BB3_7205;
	ld.u8 	%rs3054, [%rd1017+1];
	mov.b16 	%rs4708, 0;
	setp.gt.s16 	%p7350, %rs3054, 70;
	@%p7350 bra 	$L__BB3_7199;
	setp.eq.s16 	%p7353, %rs3054, 65;
	@%p7353 bra 	$L__BB3_7204;
	setp.eq.s16 	%p7354, %rs3054, 67;
	@%p7354 bra 	$L__BB3_7198;
	bra.uni 	$L__BB3_7203;
$L__BB3_7198:
	mov.b16 	%rs4708, 1;
	bra.uni 	$L__BB3_7204;
$L__BB3_7199:
	setp.eq.s16 	%p7351, %rs3054, 71;
	@%p7351 bra 	$L__BB3_7202;
	setp.ne.s16 	%p7352, %rs3054, 84;
	@%p7352 bra 	$L__BB3_7203;
	mov.b16 	%rs4708, 3;
	bra.uni 	$L__BB3_7204;
$L__BB3_7202:
	mov.b16 	%rs4708, 2;
	bra.uni 	$L__BB3_7204;
$L__BB3_7203:
	mov.b16 	%rs4708, 4;
$L__BB3_7204:
	st.local.u8 	[%rd1018+2], %rs4708;
$L__BB3_7205:
	setp.eq.s32 	%p7355, %r3359, 0;
	@%p7355 bra 	$L__BB3_7276;
	and.b32  	%r3366, %r3359, 3;
	setp.lt.u32 	%p7356, %r3359, 4;
	mov.b32 	%r22484, 1;
	@%p7356 bra 	$L__BB3_7245;
	and.b32  	%r3367, %r3359, 2147483644;
	mov.b32 	%r22484, 1;
$L__BB3_7208:
	sub.s32 	%r13330, %r3359, %r22484;
	cvt.u64.u32 	%rd6755, %r13330;
	add.s64 	%rd6756, %rd1013, %rd6755;
	ld.u8 	%rs3060, [%rd6756];
	mov.b16 	%rs4709, 0;
	setp.gt.s16 	%p7357, %rs3060, 70;
	@%p7357 bra 	$L__BB3_7212;
	setp.eq.s16 	%p7360, %rs3060, 65;
	@%p7360 bra 	$L__BB3_7217;
	setp.eq.s16 	%p7361, %rs3060, 67;
	@%p7361 bra 	$L__BB3_7211;
	bra.uni 	$L__BB3_7216;
$L__BB3_7211:
	mov.b16 	%rs4709, 1;
	bra.uni 	$L__BB3_7217;
$L__BB3_7212:
	setp.eq.s16 	%p7358, %rs3060, 71;
	@%p7358 bra 	$L__BB3_7215;
	setp.ne.s16 	%p7359, %rs3060, 84;
	@%p7359 bra 	$L__BB3_7216;
	mov.b16 	%rs4709, 3;
	bra.uni 	$L__BB3_7217;
$L__BB3_7215:
	mov.b16 	%rs4709, 2;
	bra.uni 	$L__BB3_7217;
$L__BB3_7216:
	mov.b16 	%rs4709, 4;
$L__BB3_7217:
	cvt.u64.u32 	%rd6757, %r22484;
	add.s64 	%rd1019, %rd33, %rd6757;
	st.local.u8 	[%rd1019], %rs4709;
	not.b32 	%r13331, %r22484;
	add.s32 	%r13332, %r3359, %r13331;
	cvt.u64.u32 	%rd6758, %r13332;
	add.s64 	%rd6759, %rd1013, %rd6758;
	ld.u8 	%rs3066, [%rd6759];
	mov.b16 	%rs4710, 0;
	setp.gt.s16 	%p7362, %rs3066, 70;
	@%p7362 bra 	$L__BB3_7221;
	setp.eq.s16 	%p7365, %rs3066, 65;
	@%p7365 bra 	$L__BB3_7226;
	setp.eq.s16 	%p7366, %rs3066, 67;
	@%p7366 bra 	$L__BB3_7220;
	bra.uni 	$L__BB3_7225;
$L__BB3_7220:
	mov.b16 	%rs4710, 1;
	bra.uni 	$L__BB3_7226;
$L__BB3_7221:
	setp.eq.s16 	%p7363, %rs3066, 71;
	@%p7363 bra 	$L__BB3_7224;
	setp.ne.s16 	%p7364, %rs3066, 84;
	@%p7364 bra 	$L__BB3_7225;
	mov.b16 	%rs4710, 3;
	bra.uni 	$L__BB3_7226;
$L__BB3_7224:
	mov.b16 	%rs4710, 2;
	bra.uni 	$L__BB3_7226;
$L__BB3_7225:
	mov.b16 	%rs4710, 4;
$L__BB3_7226:
	st.local.u8 	[%rd1019+1], %rs4710;
	sub.s32 	%r13333, %r3359, %r22484;
	add.s32 	%r13334, %r13333, -2;
	cvt.u64.u32 	%rd6760, %r13334;
	add.s64 	%rd6761, %rd1013, %rd6760;
	ld.u8 	%rs3072, [%rd6761];
	mov.b16 	%rs4711, 0;
	setp.gt.s16 	%p7367, %rs3072, 70;
	@%p7367 bra 	$L__BB3_7230;
	setp.eq.s16 	%p7370, %rs3072, 65;
	@%p7370 bra 	$L__BB3_7235;
	setp.eq.s16 	%p7371, %rs3072, 67;
	@%p7371 bra 	$L__BB3_7229;
	bra.uni 	$L__BB3_7234;
$L__BB3_7229:
	mov.b16 	%rs4711, 1;
	bra.uni 	$L__BB3_7235;
$L__BB3_7230:
	setp.eq.s16 	%p7368, %rs3072, 71;
	@%p7368 bra 	$L__BB3_7233;
	setp.ne.s16 	%p7369, %rs3072, 84;
	@%p7369 bra 	$L__BB3_7234;
	mov.b16 	%rs4711, 3;
	bra.uni 	$L__BB3_7235;
$L__BB3_7233:
	mov.b16 	%rs4711, 2;
	bra.uni 	$L__BB3_7235;
$L__BB3_7234:
	mov.b16 	%rs4711, 4;
$L__BB3_7235:
	st.local.u8 	[%rd1019+2], %rs4711;
	add.s32 	%r3369, %r22484, 3;
	sub.s32 	%r13335, %r3359, %r3369;
	cvt.u64.u32 	%rd6762, %r13335;
	add.s64 	%rd6763, %rd1013, %rd6762;
	ld.u8 	%rs3078, [%rd6763];
	mov.b16 	%rs4712, 0;
	setp.gt.s16 	%p7372, %rs3078, 70;
	@%p7372 bra 	$L__BB3_7239;
	setp.eq.s16 	%p7375, %rs3078, 65;
	@%p7375 bra 	$L__BB3_7244;
	setp.eq.s16 	%p7376, %rs3078, 67;
	@%p7376 bra 	$L__BB3_7238;
	bra.uni 	$L__BB3_7243;
$L__BB3_7238:
	mov.b16 	%rs4712, 1;
	bra.uni 	$L__BB3_7244;
$L__BB3_7239:
	setp.eq.s16 	%p7373, %rs3078, 71;
	@%p7373 bra 	$L__BB3_7242;
	setp.ne.s16 	%p7374, %rs3078, 84;
	@%p7374 bra 	$L__BB3_7243;
	mov.b16 	%rs4712, 3;
	bra.uni 	$L__BB3_7244;
$L__BB3_7242:
	mov.b16 	%rs4712, 2;
	bra.uni 	$L__BB3_7244;
$L__BB3_7243:
	mov.b16 	%rs4712, 4;
$L__BB3_7244:
	st.local.u8 	[%rd1019+3], %rs4712;
	add.s32 	%r22484, %r22484, 4;
	setp.ne.s32 	%p7377, %r3369, %r3367;
	@%p7377 bra 	$L__BB3_7208;
$L__BB3_7245:
	setp.eq.s32 	%p7378, %r3366, 0;
	@%p7378 bra 	$L__BB3_7276;
	sub.s32 	%r13336, %r3359, %r22484;
	cvt.u64.u32 	%rd6764, %r13336;
	add.s64 	%rd6765, %rd1013, %rd6764;
	ld.u8 	%rs3084, [%rd6765];
	mov.b16 	%rs4713, 0;
	setp.gt.s16 	%p7379, %rs3084, 70;
	@%p7379 bra 	$L__BB3_7250;
	setp.eq.s16 	%p7382, %rs3084, 65;
	@%p7382 bra 	$L__BB3_7255;
	setp.eq.s16 	%p7383, %rs3084, 67;
	@%p7383 bra 	$L__BB3_7249;
	bra.uni 	$L__BB3_7254;
$L__BB3_7249:
	mov.b16 	%rs4713, 1;
	bra.uni 	$L__BB3_7255;
$L__BB3_7250:
	setp.eq.s16 	%p7380, %rs3084, 71;
	@%p7380 bra 	$L__BB3_7253;
	setp.ne.s16 	%p7381, %rs3084, 84;
	@%p7381 bra 	$L__BB3_7254;
	mov.b16 	%rs4713, 3;
	bra.uni 	$L__BB3_7255;
$L__BB3_7253:
	mov.b16 	%rs4713, 2;
	bra.uni 	$L__BB3_7255;
$L__BB3_7254:
	mov.b16 	%rs4713, 4;
$L__BB3_7255:
	cvt.u64.u32 	%rd6766, %r22484;
	add.s64 	%rd1020, %rd33, %rd6766;
	st.local.u8 	[%rd1020], %rs4713;
	setp.eq.s32 	%p7384, %r3366, 1;
	@%p7384 bra 	$L__BB3_7276;
	not.b32 	%r13337, %r22484;
	add.s32 	%r13338, %r3359, %r13337;
	cvt.u64.u32 	%rd6767, %r13338;
	add.s64 	%rd6768, %rd1013, %rd6767;
	ld.u8 	%rs3090, [%rd6768];
	mov.b16 	%rs4714, 0;
	setp.gt.s16 	%p7385, %rs3090, 70;
	@%p7385 bra 	$L__BB3_7260;
	setp.eq.s16 	%p7388, %rs3090, 65;
	@%p7388 bra 	$L__BB3_7265;
	setp.eq.s16 	%p7389, %rs3090, 67;
	@%p7389 bra 	$L__BB3_7259;
	bra.uni 	$L__BB3_7264;
$L__BB3_7259:
	mov.b16 	%rs4714, 1;
	bra.uni 	$L__BB3_7265;
$L__BB3_7260:
	setp.eq.s16 	%p7386, %rs3090, 71;
	@%p7386 bra 	$L__BB3_7263;
	setp.ne.s16 	%p7387, %rs3090, 84;
	@%p7387 bra 	$L__BB3_7264;
	mov.b16 	%rs4714, 3;
	bra.uni 	$L__BB3_7265;
$L__BB3_7263:
	mov.b16 	%rs4714, 2;
	bra.uni 	$L__BB3_7265;
$L__BB3_7264:
	mov.b16 	%rs4714, 4;
$L__BB3_7265:
	st.local.u8 	[%rd1020+1], %rs4714;
	setp.eq.s32 	%p7390, %r3366, 2;
	@%p7390 bra 	$L__BB3_7276;
	sub.s32 	%r13339, %r3359, %r22484;
	add.s32 	%r13340, %r13339, -2;
	cvt.u64.u32 	%rd6769, %r13340;
	add.s64 	%rd6770, %rd1013, %rd6769;
	ld.u8 	%rs3096, [%rd6770];
	mov.b16 	%rs4715, 0;
	setp.gt.s16 	%p7391, %rs3096, 70;
	@%p7391 bra 	$L__BB3_7270;
	setp.eq.s16 	%p7394, %rs3096, 65;
	@%p7394 bra 	$L__BB3_7275;
	setp.eq.s16 	%p7395, %rs3096, 67;
	@%p7395 bra 	$L__BB3_7269;
	bra.uni 	$L__BB3_7274;
$L__BB3_7269:
	mov.b16 	%rs4715, 1;
	bra.uni 	$L__BB3_7275;
$L__BB3_7270:
	setp.eq.s16 	%p7392, %rs3096, 71;
	@%p7392 bra 	$L__BB3_7273;
	setp.ne.s16 	%p7393, %rs3096, 84;
	@%p7393 bra 	$L__BB3_7274;
	mov.b16 	%rs4715, 3;
	bra.uni 	$L__BB3_7275;
$L__BB3_7273:
	mov.b16 	%rs4715, 2;
	bra.uni 	$L__BB3_7275;
$L__BB3_7274:
	mov.b16 	%rs4715, 4;
$L__BB3_7275:
	st.local.u8 	[%rd1020+2], %rs4715;
$L__BB3_7276:
	cvt.u64.u32 	%rd6771, %r3359;
	cvt.u64.u32 	%rd6772, %r3357;
	add.s64 	%rd6773, %rd33, %rd6771;
	mov.b16 	%rs3101, 4;
	st.local.u8 	[%rd6773+1], %rs3101;
	st.local.u8 	[%rd33], %rs3101;
	add.s64 	%rd1021, %rd32, %rd6772;
	st.local.u8 	[%rd1021+1], %rs3101;
	st.local.u8 	[%rd32], %rs3101;
	@%p7314 bra 	$L__BB3_7355;
	and.b32  	%r3372, %r3359, 3;
	and.b32  	%r3373, %r3359, 2147483644;
	mov.b32 	%r22485, 1;
$L__BB3_7278:
	mov.u32 	%r3374, %r22485;
	@%p7355 bra 	$L__BB3_7306;
	setp.lt.u32 	%p7398, %r3359, 4;
	cvt.u64.u32 	%rd6774, %r3374;
	add.s64 	%rd6775, %rd32, %rd6774;
	ld.local.s8 	%r3375, [%rd6775];
	add.s32 	%r13343, %r3374, -1;
	mul.lo.s32 	%r3376, %r13343, %r3359;
	add.s32 	%r3377, %r3376, -1;
	mov.b32 	%r22487, 1;
	@%p7398 bra 	$L__BB3_7294;
	mov.b32 	%r22487, 1;
$L__BB3_7281:
	cvt.u64.u32 	%rd6776, %r22487;
	add.s64 	%rd1022, %rd33, %rd6776;
	ld.local.s8 	%r13345, [%rd1022];
	add.s32 	%r13346, %r13345, %r3375;
	setp.eq.s32 	%p7399, %r13346, 3;
	@%p7399 bra 	$L__BB3_7283;
	add.s32 	%r13347, %r3377, %r22487;
	mul.wide.s32 	%rd6777, %r13347, 8;
	add.s64 	%rd6778, %rd28, %rd6777;
	mov.b64 	%rd6779, 9218868437227405312;
	st.local.u64 	[%rd6778], %rd6779;
	add.s64 	%rd6780, %rd29, %rd6777;
	mov.b64 	%rd6781, -4616189618054758400;
	st.local.u64 	[%rd6780], %rd6781;
	bra.uni 	$L__BB3_7284;
$L__BB3_7283:
	add.s32 	%r13348, %r3377, %r22487;
	mul.wide.s32 	%rd6782, %r13348, 8;
	add.s64 	%rd6783, %rd28, %rd6782;
	mov.b64 	%rd6784, 0;
	st.local.u64 	[%rd6783], %rd6784;
	add.s64 	%rd6785, %rd29, %rd6782;
	mov.b64 	%rd6786, -4564063970805153792;
	st.local.u64 	[%rd6785], %rd6786;
$L__BB3_7284:
	ld.local.s8 	%r13349, [%rd1022+1];
	add.s32 	%r13350, %r13349, %r3375;
	setp.eq.s32 	%p7400, %r13350, 3;
	@%p7400 bra 	$L__BB3_7286;
	add.s32 	%r13351, %r3376, %r22487;
	mul.wide.s32 	%rd6787, %r13351, 8;
	add.s64 	%rd6788, %rd28, %rd6787;
	mov.b64 	%rd6789, 9218868437227405312;
	st.local.u64 	[%rd6788], %rd6789;
	add.s64 	%rd6790, %rd29, %rd6787;
	mov.b64 	%rd6791, -4616189618054758400;
	st.local.u64 	[%rd6790], %rd6791;
	bra.uni 	$L__BB3_7287;
$L__BB3_7286:
	add.s32 	%r13352, %r3376, %r22487;
	mul.wide.s32 	%rd6792, %r13352, 8;
	add.s64 	%rd6793, %rd28, %rd6792;
	mov.b64 	%rd6794, 0;
	st.local.u64 	[%rd6793], %rd6794;
	add.s64 	%rd6795, %rd29, %rd6792;
	mov.b64 	%rd6796, -4564063970805153792;
	st.local.u64 	[%rd6795], %rd6796;
$L__BB3_7287:
	add.s32 	%r3379, %r22487, 2;
	ld.local.s8 	%r13353, [%rd1022+2];
	add.s32 	%r13354, %r13353, %r3375;
	setp.eq.s32 	%p7401, %r13354, 3;
	@%p7401 bra 	$L__BB3_7289;
	add.s32 	%r13355, %r3377, %r3379;
	mul.wide.s32 	%rd6797, %r13355, 8;
	add.s64 	%rd6798, %rd28, %rd6797;
	mov.b64 	%rd6799, 9218868437227405312;
	st.local.u64 	[%rd6798], %rd6799;
	add.s64 	%rd6800, %rd29, %rd6797;
	mov.b64 	%rd6801, -4616189618054758400;
	st.local.u64 	[%rd6800], %rd6801;
	bra.uni 	$L__BB3_7290;
$L__BB3_7289:
	add.s32 	%r13356, %r3377, %r3379;
	mul.wide.s32 	%rd6802, %r13356, 8;
	add.s64 	%rd6803, %rd28, %rd6802;
	mov.b64 	%rd6804, 0;
	st.local.u64 	[%rd6803], %rd6804;
	add.s64 	%rd6805, %rd29, %rd6802;
	mov.b64 	%rd6806, -4564063970805153792;
	st.local.u64 	[%rd6805], %rd6806;
$L__BB3_7290:
	add.s32 	%r3380, %r22487, 3;
	ld.local.s8 	%r13357, [%rd1022+3];
	add.s32 	%r13358, %r13357, %r3375;
	setp.eq.s32 	%p7402, %r13358, 3;
	@%p7402 bra 	$L__BB3_7292;
	add.s32 	%r13359, %r3377, %r3380;
	mul.wide.s32 	%rd6807, %r13359, 8;
	add.s64 	%rd6808, %rd28, %rd6807;
	mov.b64 	%rd6809, 9218868437227405312;
	st.local.u64 	[%rd6808], %rd6809;
	add.s64 	%rd6810, %rd29, %rd6807;
	mov.b64 	%rd6811, -4616189618054758400;
	st.local.u64 	[%rd6810], %rd6811;
	bra.uni 	$L__BB3_7293;
$L__BB3_7292:
	add.s32 	%r13360, %r3377, %r3380;
	mul.wide.s32 	%rd6812, %r13360, 8;
	add.s64 	%rd6813, %rd28, %rd6812;
	mov.b64 	%rd6814, 0;
	st.local.u64 	[%rd6813], %rd6814;
	add.s64 	%rd6815, %rd29, %rd6812;
	mov.b64 	%rd6816, -4564063970805153792;
	st.local.u64 	[%rd6815], %rd6816;
$L__BB3_7293:
	add.s32 	%r22487, %r22487, 4;
	setp.ne.s32 	%p7403, %r3380, %r3373;
	@%p7403 bra 	$L__BB3_7281;
$L__BB3_7294:
	setp.eq.s32 	%p7404, %r3372, 0;
	@%p7404 bra 	$L__BB3_7306;
	cvt.u64.u32 	%rd6817, %r22487;
	add.s64 	%rd1023, %rd33, %rd6817;
	ld.local.s8 	%r13361, [%rd1023];
	add.s32 	%r13362, %r13361, %r3375;
	setp.eq.s32 	%p7405, %r13362, 3;
	@%p7405 bra 	$L__BB3_7297;
	add.s32 	%r13363, %r3377, %r22487;
	mul.wide.s32 	%rd6818, %r13363, 8;
	add.s64 	%rd6819, %rd28, %rd6818;
	mov.b64 	%rd6820, 9218868437227405312;
	st.local.u64 	[%rd6819], %rd6820;
	add.s64 	%rd6821, %rd29, %rd6818;
	mov.b64 	%rd6822, -4616189618054758400;
	st.local.u64 	[%rd6821], %rd6822;
	bra.uni 	$L__BB3_7298;
$L__BB3_7297:
	add.s32 	%r13364, %r3377, %r22487;
	mul.wide.s32 	%rd6823, %r13364, 8;
	add.s64 	%rd6824, %rd28, %rd6823;
	mov.b64 	%rd6825, 0;
	st.local.u64 	[%rd6824], %rd6825;
	add.s64 	%rd6826, %rd29, %rd6823;
	mov.b64 	%rd6827, -4564063970805153792;
	st.local.u64 	[%rd6826], %rd6827;
$L__BB3_7298:
	setp.eq.s32 	%p7406, %r3372, 1;
	@%p7406 bra 	$L__BB3_7306;
	ld.local.s8 	%r13365, [%rd1023+1];
	add.s32 	%r13366, %r13365, %r3375;
	setp.eq.s32 	%p7407, %r13366, 3;
	@%p7407 bra 	$L__BB3_7301;
	add.s32 	%r13367, %r3376, %r22487;
	mul.wide.s32 	%rd6828, %r13367, 8;
	add.s64 	%rd6829, %rd28, %rd6828;
	mov.b64 	%rd6830, 9218868437227405312;
	st.local.u64 	[%rd6829], %rd6830;
	add.s64 	%rd6831, %rd29, %rd6828;
	mov.b64 	%rd6832, -4616189618054758400;
	st.local.u64 	[%rd6831], %rd6832;
	bra.uni 	$L__BB3_7302;
$L__BB3_7301:
	add.s32 	%r13368, %r3376, %r22487;
	mul.wide.s32 	%rd6833, %r13368, 8;
	add.s64 	%rd6834, %rd28, %rd6833;
	mov.b64 	%rd6835, 0;
	st.local.u64 	[%rd6834], %rd6835;
	add.s64 	%rd6836, %rd29, %rd6833;
	mov.b64 	%rd6837, -4564063970805153792;
	st.local.u64 	[%rd6836], %rd6837;
$L__BB3_7302:
	setp.eq.s32 	%p7408, %r3372, 2;
	add.s32 	%r3383, %r22487, 2;
	@%p7408 bra 	$L__BB3_7306;
	ld.local.s8 	%r13369, [%rd1023+2];
	add.s32 	%r13370, %r13369, %r3375;
	setp.eq.s32 	%p7409, %r13370, 3;
	@%p7409 bra 	$L__BB3_7305;
	add.s32 	%r13371, %r3377, %r3383;
	mul.wide.s32 	%rd6838, %r13371, 8;
	add.s64 	%rd6839, %rd28, %rd6838;
	mov.b64 	%rd6840, 9218868437227405312;
	st.local.u64 	[%rd6839], %rd6840;
	add.s64 	%rd6841, %rd29, %rd6838;
	mov.b64 	%rd6842, -4616189618054758400;
	st.local.u64 	[%rd6841], %rd6842;
	bra.uni 	$L__BB3_7306;
$L__BB3_7305:
	add.s32 	%r13372, %r3377, %r3383;
	mul.wide.s32 	%rd6843, %r13372, 8;
	add.s64 	%rd6844, %rd28, %rd6843;
	mov.b64 	%rd6845, 0;
	st.local.u64 	[%rd6844], %rd6845;
	add.s64 	%rd6846, %rd29, %rd6843;
	mov.b64 	%rd6847, -4564063970805153792;
	st.local.u64 	[%rd6846], %rd6847;
$L__BB3_7306:
	add.s32 	%r22485, %r3374, 1;
	setp.ne.s32 	%p7410, %r3374, %r3357;
	@%p7410 bra 	$L__BB3_7278;
	mov.b32 	%r22488, 1;
$L__BB3_7308:
	@%p7355 bra 	$L__BB3_7354;
	add.s32 	%r3386, %r22488, -1;
	mul.lo.s32 	%r13375, %r3386, %r3359;
	add.s32 	%r3387, %r13375, -1;
	cvt.u64.u32 	%rd6848, %r22488;
	add.s64 	%rd1024, %rd32, %rd6848;
	sub.s32 	%r13376, %r13375, %r3359;
	add.s32 	%r3388, %r13376, -2;
	mov.b32 	%r22489, 1;
$L__BB3_7310:
	mov.u32 	%r3389, %r22489;
	add.s32 	%r3390, %r3387, %r3389;
	mul.wide.s32 	%rd6849, %r3390, 8;
	add.s64 	%rd1025, %rd28, %rd6849;
	ld.local.f64 	%fd24662, [%rd1025];
	abs.f64 	%fd15009, %fd24662;
	setp.geu.f64 	%p7412, %fd15009, 0d41CDCD64FF800000;
	@%p7412 bra 	$L__BB3_7353;
	ld.local.u8 	%rs466, [%rd1024];
	cvt.u32.u16 	%r13377, %rs466;
	cvt.s32.s8 	%r13378, %r13377;
	cvt.u64.u32 	%rd6850, %r3389;
	add.s64 	%rd1026, %rd33, %rd6850;
	ld.local.u8 	%rs467, [%rd1026];
	cvt.u64.u16 	%rd6851, %rs467;
	cvt.s64.s8 	%rd1027, %rd6851;
	cvt.u32.u16 	%r13379, %rs467;
	cvt.s32.s8 	%r13380, %r13379;
	add.s32 	%r13381, %r13380, %r13378;
	setp.eq.s32 	%p7413, %r13381, 3;
	mul.wide.s32 	%rd6852, %r3390, 8;
	add.s64 	%rd1028, %rd29, %rd6852;
	@%p7413 bra 	$L__BB3_7313;
	mov.b64 	%rd6853, -4616189618054758400;
	st.local.u64 	[%rd1028], %rd6853;
	mov.b64 	%rd6854, 9218868437227405312;
	st.local.u64 	[%rd1025], %rd6854;
	mov.f64 	%fd24633, 0dBFF0000000000000;
	mov.f64 	%fd24662, 0d7FF0000000000000;
	mov.f64 	%fd24632, %fd24662;
	bra.uni 	$L__BB3_7324;
$L__BB3_7313:
	cvt.u32.u16 	%r13382, %rs466;
	cvt.s32.s8 	%r13383, %r13382;
	mul.wide.s32 	%rd6855, %r13383, 5;
	add.s64 	%rd1029, %rd6855, %rd1027;
	shl.b64 	%rd6856, %rd1029, 3;
	add.s64 	%rd6857, %rd1, %rd6856;
	ld.global.f64 	%fd24633, [%rd6857+45440];
	ld.local.u8 	%rs3102, [%rd1024+-1];
	cvt.u64.u16 	%rd6858, %rs3102;
	cvt.s64.s8 	%rd1030, %rd6858;
	cvt.u32.u16 	%r13384, %rs467;
	ld.local.s8 	%rs3103, [%rd1026+-1];
	cvt.u32.u16 	%r13385, %rs3103;
	prmt.b32 	%r13386, %r13385, %r13384, 0x3340U;
	prmt.b32 	%r13387, %r13382, 0, 0x3340U;
	prmt.b32 	%r13388, %r13386, %r13387, 0x5410U;
	cvt.u32.u16 	%r13389, %rs3102;
	cvt.s32.s8 	%r13390, %r13389;
	mov.b32 	%r13391, 359705;
	dp4a.s32.u32 	%r13392, %r13388, %r13391, %r13390;
	mul.wide.s32 	%rd6859, %r13392, 8;
	add.s64 	%rd6860, %rd1, %rd6859;
	ld.global.f64 	%fd15012, [%rd6860+35440];
	add.f64 	%fd15013, %fd24633, %fd15012;
	ld.global.f64 	%fd24632, [%rd6857+45640];
	ld.global.f64 	%fd15014, [%rd6860+40440];
	add.f64 	%fd15015, %fd24632, %fd15014;
	abs.f64 	%fd15016, %fd15015;
	setp.gt.f64 	%p7414, %fd15016, 0d41CDCD64FF800000;
	selp.f64 	%fd4344, 0dBFF0000000000000, %fd15013, %p7414;
	selp.f64 	%fd4345, 0d7FF0000000000000, %fd15015, %p7414;
	cvt.u16.u64 	%rs3104, %rd1027;
	mov.b32 	%r13393, {%rs3103, %rs3104};
	mov.b32 	%r13394, 6405;
	dp2a.lo.s32.u32 	%r13395, %r13393, %r13394, %r13383;
	mul.wide.s32 	%rd6861, %r13395, 8;
	add.s64 	%rd1031, %rd1, %rd6861;
	ld.global.f64 	%fd4346, [%rd1031+21000];
	abs.f64 	%fd15017, %fd4346;
	setp.geu.f64 	%p7415, %fd15017, 0d41CDCD64FF800000;
	@%p7415 bra 	$L__BB3_7317;
	mad.lo.s64 	%rd6865, %rd1027, 24, %rd1029;
	add.s64 	%rd6866, %rd6865, %rd1030;
	shl.b64 	%rd6867, %rd6866, 3;
	add.s64 	%rd1032, %rd1, %rd6867;
	ld.global.f64 	%fd4347, [%rd1032+23000];
	abs.f64 	%fd15032, %fd4347;
	setp.lt.f64 	%p7420, %fd15032, 0d41CDCD64FF800000;
	@%p7420 bra 	$L__BB3_7320;
	ld.global.f64 	%fd15033, [%rd1031+20000];
	add.f64 	%fd15034, %fd24633, %fd15033;
	add.f64 	%fd15035, %fd24632, %fd4346;
	abs.f64 	%fd15036, %fd15035;
	setp.gt.f64 	%p7421, %fd15036, 0d41CDCD64FF800000;
	selp.f64 	%fd24628, 0dBFF0000000000000, %fd15034, %p7421;
	selp.f64 	%fd24629, 0d7FF0000000000000, %fd15035, %p7421;
	add.f64 	%fd15037, %fd24629, 0d4069000000000000;
	add.f64 	%fd15038, %fd24628, 0dC016CCCCCCCCCCCD;
	add.f64 	%fd15039, %fd4340, %fd15038;
	div.rn.f64 	%fd24630, %fd15037, %fd15039;
	abs.f64 	%fd15040, %fd4345;
	setp.geu.f64 	%p7422, %fd15040, 0d41CDCD64FF800000;
	@%p7422 bra 	$L__BB3_7322;
	add.f64 	%fd15041, %fd4345, 0d4069000000000000;
	add.f64 	%fd15042, %fd4344, 0dC016CCCCCCCCCCCD;
	add.f64 	%fd15043, %fd4340, %fd15042;
	div.rn.f64 	%fd15044, %fd15041, %fd15043;
	setp.lt.f64 	%p7423, %fd15044, %fd24630;
	selp.f64 	%fd24628, %fd24628, %fd4344, %p7423;
	selp.f64 	%fd24629, %fd24629, %fd4345, %p7423;
	selp.f64 	%fd24630, %fd24630, %fd15044, %p7423;
	bra.uni 	$L__BB3_7322;
$L__BB3_7317:
	mad.lo.s64 	%rd6862, %rd1027, 24, %rd1029;
	add.s64 	%rd6863, %rd6862, %rd1030;
	shl.b64 	%rd6864, %rd6863, 3;
	add.s64 	%rd1033, %rd1, %rd6864;
	ld.global.f64 	%fd4348, [%rd1033+23000];
	abs.f64 	%fd15019, %fd4348;
	setp.geu.f64 	%p7416, %fd15019, 0d41CDCD64FF800000;
	mov.f64 	%fd24628, %fd4344;
	mov.f64 	%fd24629, %fd4345;
	@%p7416 bra 	$L__BB3_7322;
	ld.global.f64 	%fd15020, [%rd1033+22000];
	add.f64 	%fd15021, %fd24633, %fd15020;
	add.f64 	%fd15022, %fd24632, %fd4348;
	abs.f64 	%fd15023, %fd15022;
	setp.gt.f64 	%p7417, %fd15023, 0d41CDCD64FF800000;
	selp.f64 	%fd24628, 0dBFF0000000000000, %fd15021, %p7417;
	selp.f64 	%fd24629, 0d7FF0000000000000, %fd15022, %p7417;
	add.f64 	%fd15024, %fd24629, 0d4069000000000000;
	add.f64 	%fd15025, %fd24628, 0dC016CCCCCCCCCCCD;
	add.f64 	%fd15026, %fd4340, %fd15025;
	div.rn.f64 	%fd24630, %fd15024, %fd15026;
	abs.f64 	%fd15027, %fd4345;
	setp.geu.f64 	%p7418, %fd15027, 0d41CDCD64FF800000;
	@%p7418 bra 	$L__BB3_7322;
	add.f64 	%fd15028, %fd4345, 0d4069000000000000;
	add.f64 	%fd15029, %fd4344, 0dC016CCCCCCCCCCCD;
	add.f64 	%fd15030, %fd4340, %fd15029;
	div.rn.f64 	%fd15031, %fd15028, %fd15030;
	setp.lt.f64 	%p7419, %fd15031, %fd24630;
	selp.f64 	%fd24628, %fd24628, %fd4344, %p7419;
	selp.f64 	%fd24629, %fd24629, %fd4345, %p7419;
	selp.f64 	%fd24630, %fd24630, %fd15031, %p7419;
	bra.uni 	$L__BB3_7322;
$L__BB3_7320:
	ld.global.f64 	%fd15045, [%rd1031+20000];
	add.f64 	%fd15046, %fd24633, %fd15045;
	ld.global.f64 	%fd15047, [%rd1032+22000];
	add.f64 	%fd15048, %fd15046, %fd15047;
	add.f64 	%fd15049, %fd24632, %fd4346;
	add.f64 	%fd15050, %fd15049, %fd4347;
	abs.f64 	%fd15051, %fd15050;
	setp.gt.f64 	%p7424, %fd15051, 0d41CDCD64FF800000;
	selp.f64 	%fd24628, 0dBFF0000000000000, %fd15048, %p7424;
	selp.f64 	%fd24629, 0d7FF0000000000000, %fd15050, %p7424;
	add.f64 	%fd15052, %fd24629, 0d4069000000000000;
	add.f64 	%fd15053, %fd24628, 0dC016CCCCCCCCCCCD;
	add.f64 	%fd15054, %fd4340, %fd15053;
	div.rn.f64 	%fd24630, %fd15052, %fd15054;
	abs.f64 	%fd15055, %fd4345;
	setp.geu.f64 	%p7425, %fd15055, 0d41CDCD64FF800000;
	@%p7425 bra 	$L__BB3_7322;
	add.f64 	%fd15056, %fd4345, 0d4069000000000000;
	add.f64 	%fd15057, %fd4344, 0dC016CCCCCCCCCCCD;
	add.f64 	%fd15058, %fd4340, %fd15057;
	div.rn.f64 	%fd15059, %fd15056, %fd15058;
	setp.lt.f64 	%p7426, %fd15059, %fd24630;
	selp.f64 	%fd24628, %fd24628, %fd4344, %p7426;
	selp.f64 	%fd24629, %fd24629, %fd4345, %p7426;
	selp.f64 	%fd24630, %fd24630, %fd15059, %p7426;
$L__BB3_7322:
	add.f64 	%fd15060, %fd24633, 0dC016CCCCCCCCCCCD;
	add.f64 	%fd4370, %fd4340, %fd15060;
	abs.f64 	%fd15061, %fd24629;
	setp.geu.f64 	%p7427, %fd15061, 0d41CDCD64FF800000;
	@%p7427 bra 	$L__BB3_7324;
	add.f64 	%fd15062, %fd24632, 0d4069000000000000;
	div.rn.f64 	%fd15063, %fd15062, %fd4370;
	setp.lt.f64 	%p7428, %fd24630, %fd15063;
	selp.f64 	%fd24632, %fd24632, %fd24629, %p7428;
	selp.f64 	%fd24633, %fd24633, %fd24628, %p7428;
$L__BB3_7324:
	abs.f64 	%fd15064, %fd24632;
	setp.geu.f64 	%p7429, %fd15064, 0d41CDCD64FF800000;
	@%p7429 bra 	$L__BB3_7326;
	st.local.f64 	[%rd1028], %fd24633;
	st.local.f64 	[%rd1025], %fd24632;
	mov.f64 	%fd24662, %fd24632;
$L__BB3_7326:
	min.u32 	%r13396, %r22488, %r3389;
	setp.lt.u32 	%p7430, %r13396, 2;
	mov.f64 	%fd24635, 0dBFF0000000000000;
	mov.f64 	%fd24636, 0d7FF0000000000000;
	@%p7430 bra 	$L__BB3_7353;
	ld.local.f64 	%fd24661, [%rd1028];
	add.f64 	%fd15067, %fd24662, 0d4069000000000000;
	add.f64 	%fd15068, %fd24661, 0dC016CCCCCCCCCCCD;
	add.f64 	%fd15069, %fd4340, %fd15068;
	div.rn.f64 	%fd4378, %fd15067, %fd15069;
	add.s32 	%r3391, %r3388, %r3389;
	mul.wide.s32 	%rd6868, %r3391, 8;
	add.s64 	%rd6869, %rd28, %rd6868;
	ld.local.f64 	%fd4379, [%rd6869];
	abs.f64 	%fd15070, %fd4379;
	setp.geu.f64 	%p7431, %fd15070, 0d41CDCD64FF800000;
	@%p7431 bra 	$L__BB3_7330;
	cvt.u32.u16 	%r13397, %rs466;
	ld.local.u8 	%r13398, [%rd1024+-1];
	prmt.b32 	%r13399, %r13398, %r13397, 0x3340U;
	ld.local.u8 	%r13400, [%rd1026+-1];
	prmt.b32 	%r13401, %r13400, 0, 0x3340U;
	prmt.b32 	%r13402, %r13399, %r13401, 0x5410U;
	cvt.u32.u16 	%r13403, %rs467;
	cvt.s32.s8 	%r13404, %r13403;
	mov.b32 	%r13405, 334205;
	dp4a.s32.u32 	%r13406, %r13402, %r13405, %r13404;
	mul.wide.s32 	%rd6870, %r13406, 8;
	add.s64 	%rd1034, %rd1, %rd6870;
	ld.global.f64 	%fd4380, [%rd1034+5000];
	abs.f64 	%fd15073, %fd4380;
	setp.geu.f64 	%p7432, %fd15073, 0d41CDCD64FF800000;
	@%p7432 bra 	$L__BB3_7330;
	mul.wide.s32 	%rd6871, %r3391, 8;
	add.s64 	%rd6872, %rd29, %rd6871;
	ld.local.f64 	%fd15074, [%rd6872];
	ld.global.f64 	%fd15075, [%rd1034];
	add.f64 	%fd24635, %fd15074, %fd15075;
	add.f64 	%fd24636, %fd4379, %fd4380;
$L__BB3_7330:
	add.f64 	%fd15076, %fd24636, 0d4069000000000000;
	add.f64 	%fd15077, %fd24635, 0dC016CCCCCCCCCCCD;
	add.f64 	%fd15078, %fd4340, %fd15077;
	div.rn.f64 	%fd4385, %fd15076, %fd15078;
	setp.lt.f64 	%p7433, %fd24635, 0dC0A3880000000000;
	selp.f64 	%fd4386, 0dC0A9300000000000, %fd24635, %p7433;
	selp.f64 	%fd4387, 0d0000000000000000, %fd24636, %p7433;
	setp.lt.f64 	%p7434, %fd24661, 0dC0A3880000000000;
	selp.f64 	%fd4388, 0dC0A9300000000000, %fd24661, %p7434;
	selp.f64 	%fd4389, 0d0000000000000000, %fd24662, %p7434;
	setp.gt.f64 	%p7435, %fd4385, %fd4378;
	@%p7435 bra 	$L__BB3_7334;
	setp.gt.f64 	%p7436, %fd4388, 0d0000000000000000;
	setp.gt.f64 	%p7437, %fd4389, 0d0000000000000000;
	and.pred  	%p7438, %p7436, %p7437;
	@%p7438 bra 	$L__BB3_7334;
	setp.ltu.f64 	%p7439, %fd4378, %fd4385;
	@%p7439 bra 	$L__BB3_7335;
	st.local.f64 	[%rd1028], %fd4388;
	st.local.f64 	[%rd1025], %fd4389;
	mov.f64 	%fd24661, %fd4388;
	mov.f64 	%fd24662, %fd4389;
	bra.uni 	$L__BB3_7335;
$L__BB3_7334:
	st.local.f64 	[%rd1028], %fd4386;
	st.local.f64 	[%rd1025], %fd4387;
	mov.f64 	%fd24661, %fd4386;
	mov.f64 	%fd24662, %fd4387;
$L__BB3_7335:
	cvt.u64.u16 	%rd6873, %rs467;
	cvt.s64.s8 	%rd1035, %rd6873;
	cvt.u64.u16 	%rd6874, %rs466;
	cvt.s64.s8 	%rd1037, %rd6874;
	mov.b32 	%r22490, 3;
	mad.lo.s64 	%rd6910, %rd1037, 5, %rd1035;
	shl.b64 	%rd6911, %rd6910, 3;
	add.s64 	%rd6912, %rd1, %rd6911;
$L__BB3_7336:
	sub.s32 	%r13408, %r3389, %r22490;
	add.s32 	%r13409, %r13408, 1;
	setp.gt.u32 	%p7440, %r13408, 2147483646;
	selp.b32 	%r13410, %r13408, 0, %p7440;
	add.s32 	%r22492, %r13410, %r3386;
	selp.b32 	%r22491, 1, %r13409, %p7440;
	setp.lt.s32 	%p7441, %r22492, 1;
	setp.ge.s32 	%p7442, %r22491, %r3389;
	or.pred  	%p7443, %p7441, %p7442;
	@%p7443 bra 	$L__BB3_7352;
$L__BB3_7337:
	mov.u32 	%r3396, %r22492;
	add.s32 	%r22492, %r3396, -1;
	mad.lo.s32 	%r13412, %r22492, %r3359, %r22491;
	add.s32 	%r3398, %r13412, -1;
	mul.wide.s32 	%rd6875, %r3398, 8;
	add.s64 	%rd6876, %rd28, %rd6875;
	ld.local.f64 	%fd4408, [%rd6876];
	abs.f64 	%fd15079, %fd4408;
	setp.geu.f64 	%p7444, %fd15079, 0d41CDCD64FF800000;
	@%p7444 bra 	$L__BB3_7351;
	not.b32 	%r13413, %r3396;
	add.s32 	%r3399, %r22488, %r13413;
	not.b32 	%r13414, %r22491;
	add.s32 	%r3400, %r3389, %r13414;
	add.s32 	%r3401, %r3400, %r3399;
	setp.eq.s32 	%p7445, %r3399, 0;
	setp.gt.s32 	%p7446, %r3400, 0;
	and.pred  	%p7447, %p7445, %p7446;
	@%p7447 bra 	$L__BB3_7344;
	setp.eq.s32 	%p7448, %r3400, 0;
	setp.gt.s32 	%p7449, %r3399, 0;
	and.pred  	%p7450, %p7449, %p7448;
	@%p7450 bra 	$L__BB3_7344;
	setp.eq.s32 	%p7451, %r3399, 1;
	setp.eq.s32 	%p7452, %r3400, 1;
	and.pred  	%p7453, %p7451, %p7452;
	@%p7453 bra 	$L__BB3_7342;
	mul.wide.s32 	%rd6877, %r3401, 8;
	add.s64 	%rd6878, %rd1, %rd6877;
	ld.global.f64 	%fd15080, [%rd6878+24952];
	cvt.u64.u32 	%rd6879, %r3396;
	add.s64 	%rd6880, %rd32, %rd6879;
	cvt.s64.s32 	%rd6881, %r22491;
	add.s64 	%rd6882, %rd33, %rd6881;
	ld.local.s8 	%r13415, [%rd6882+1];
	ld.local.u8 	%r13416, [%rd6880+1];
	ld.local.u8 	%r13417, [%rd6880];
	prmt.b32 	%r13418, %r13417, %r13416, 0x3340U;
	ld.local.u8 	%r13419, [%rd6882];
	prmt.b32 	%r13420, %r13419, 0, 0x3340U;
	prmt.b32 	%r13421, %r13418, %r13420, 0x5410U;
	mov.b32 	%r13422, 334205;
	dp4a.s32.u32 	%r13423, %r13421, %r13422, %r13415;
	mul.wide.s32 	%rd6883, %r13423, 8;
	add.s64 	%rd6884, %rd1, %rd6883;
	ld.global.f64 	%fd15081, [%rd6884+30440];
	add.f64 	%fd15082, %fd15080, %fd15081;
	ld.local.s8 	%r13424, [%rd1024+-1];
	cvt.u32.u16 	%r13425, %rs467;
	ld.local.u8 	%r13426, [%rd1026+-1];
	prmt.b32 	%r13427, %r13426, %r13425, 0x3340U;
	cvt.u32.u16 	%r13428, %rs466;
	prmt.b32 	%r13429, %r13428, 0, 0x3340U;
	prmt.b32 	%r13430, %r13427, %r13429, 0x5410U;
	mov.b32 	%r13431, 359705;
	dp4a.s32.u32 	%r13432, %r13430, %r13431, %r13424;
	mul.wide.s32 	%rd6885, %r13432, 8;
	add.s64 	%rd6886, %rd1, %rd6885;
	ld.global.f64 	%fd15083, [%rd6886+30440];
	add.f64 	%fd15084, %fd15082, %fd15083;
	add.f64 	%fd15085, %fd15084, %fd4408;
	ld.global.f64 	%fd15086, [%rd6878+24232];
	ld.global.f64 	%fd15087, [%rd6884+25440];
	add.f64 	%fd15088, %fd15086, %fd15087;
	ld.global.f64 	%fd15089, [%rd6886+25440];
	add.f64 	%fd15090, %fd15088, %fd15089;
	sub.s32 	%r13433, %r3399, %r3400;
	abs.s32 	%r13434, %r13433;
	cvt.rn.f64.s32 	%fd15091, %r13434;
	fma.rn.f64 	%fd15092, %fd15091, 0dBFEEF3E864B31D04, %fd15090;
	mul.wide.s32 	%rd6887, %r3398, 8;
	add.s64 	%rd6888, %rd29, %rd6887;
	ld.local.f64 	%fd15093, [%rd6888];
	add.f64 	%fd15094, %fd15093, %fd15092;
	abs.f64 	%fd15095, %fd15085;
	setp.gt.f64 	%p7454, %fd15095, 0d41CDCD64FF800000;
	selp.f64 	%fd15096, 0dBFF0000000000000, %fd15094, %p7454;
	selp.f64 	%fd15097, 0d7FF0000000000000, %fd15085, %p7454;
	add.f64 	%fd15098, %fd15097, 0d4069000000000000;
	add.f64 	%fd15099, %fd15096, 0dC016CCCCCCCCCCCD;
	add.f64 	%fd15100, %fd4340, %fd15099;
	div.rn.f64 	%fd15101, %fd15098, %fd15100;
	add.f64 	%fd15102, %fd24662, 0d4069000000000000;
	add.f64 	%fd15103, %fd24661, 0dC016CCCCCCCCCCCD;
	add.f64 	%fd15104, %fd4340, %fd15103;
	div.rn.f64 	%fd15105, %fd15102, %fd15104;
	setp.gt.f64 	%p7455, %fd15101, %fd15105;
	selp.f64 	%fd24663, %fd15097, 0d7FF0000000000000, %p7455;
	selp.f64 	%fd24664, %fd15096, 0dBFF0000000000000, %p7455;
	bra.uni 	$L__BB3_7349;
$L__BB3_7342:
	cvt.u64.u32 	%rd6889, %r3396;
	add.s64 	%rd6890, %rd32, %rd6889;
	cvt.s64.s32 	%rd6891, %r22491;
	add.s64 	%rd6892, %rd33, %rd6891;
	ld.local.s8 	%r13435, [%rd6892+1];
	ld.local.u8 	%r13436, [%rd6890+1];
	ld.local.u8 	%r13437, [%rd6890];
	prmt.b32 	%r13438, %r13437, %r13436, 0x3340U;
	ld.local.u8 	%r13439, [%rd6892];
	prmt.b32 	%r13440, %r13439, 0, 0x3340U;
	prmt.b32 	%r13441, %r13438, %r13440, 0x5410U;
	mov.b32 	%r13442, 334205;
	dp4a.s32.u32 	%r13443, %r13441, %r13442, %r13435;
	mul.wide.s32 	%rd6893, %r13443, 8;
	add.s64 	%rd6894, %rd1, %rd6893;
	ld.global.f64 	%fd15108, [%rd6894+10000];
	ld.local.s8 	%r13444, [%rd1024+-1];
	cvt.u32.u16 	%r13445, %rs467;
	ld.local.u8 	%r13446, [%rd1026+-1];
	prmt.b32 	%r13447, %r13446, %r13445, 0x3340U;
	cvt.u32.u16 	%r13448, %rs466;
	prmt.b32 	%r13449, %r13448, 0, 0x3340U;
	prmt.b32 	%r13450, %r13447, %r13449, 0x5410U;
	mov.b32 	%r13451, 359705;
	dp4a.s32.u32 	%r13452, %r13450, %r13451, %r13444;
	mul.wide.s32 	%rd6895, %r13452, 8;
	add.s64 	%rd6896, %rd1, %rd6895;
	ld.global.f64 	%fd15109, [%rd6896+10000];
	add.f64 	%fd15110, %fd15108, %fd15109;
	mul.wide.s32 	%rd6897, %r3398, 8;
	add.s64 	%rd6898, %rd29, %rd6897;
	ld.local.f64 	%fd15111, [%rd6898];
	add.f64 	%fd15112, %fd15110, %fd15111;
	ld.global.f64 	%fd15113, [%rd6894+15000];
	ld.global.f64 	%fd15114, [%rd6896+15000];
	add.f64 	%fd15115, %fd15113, %fd15114;
	add.f64 	%fd15116, %fd15115, %fd4408;
	abs.f64 	%fd15117, %fd15116;
	setp.gt.f64 	%p7456, %fd15117, 0d41CDCD64FF800000;
	selp.f64 	%fd4411, 0dBFF0000000000000, %fd15112, %p7456;
	selp.f64 	%fd4412, 0d7FF0000000000000, %fd15116, %p7456;
	add.f64 	%fd15118, %fd4412, 0d4069000000000000;
	add.f64 	%fd15119, %fd4411, 0dC016CCCCCCCCCCCD;
	add.f64 	%fd15120, %fd4340, %fd15119;
	div.rn.f64 	%fd4413, %fd15118, %fd15120;
	add.f64 	%fd15121, %fd24662, 0d4069000000000000;
	add.f64 	%fd15122, %fd24661, 0dC016CCCCCCCCCCCD;
	add.f64 	%fd15123, %fd4340, %fd15122;
	div.rn.f64 	%fd4414, %fd15121, %fd15123;
	sub.f64 	%fd15124, %fd4413, %fd4414;
	setp.ltu.f64 	%p7457, %fd15124, 0d3EB0C6F7A0B5ED8D;
	mov.f64 	%fd24664, 0dBFF0000000000000;
	mov.f64 	%fd24663, 0d7FF0000000000000;
	@%p7457 bra 	$L__BB3_7349;
	setp.gt.f64 	%p7458, %fd4413, %fd4414;
	selp.f64 	%fd24663, %fd4412, 0d7FF0000000000000, %p7458;
	selp.f64 	%fd24664, %fd4411, 0dBFF0000000000000, %p7458;
	bra.uni 	$L__BB3_7349;
$L__BB3_7344:
	setp.eq.s32 	%p7459, %r3400, 1;
	setp.eq.s32 	%p7460, %r3399, 1;
	or.pred  	%p7461, %p7460, %p7459;
	@%p7461 bra 	$L__BB3_7346;
	mul.wide.s32 	%rd6899, %r3401, 8;
	add.s64 	%rd6900, %rd1, %rd6899;
	ld.global.f64 	%fd15125, [%rd6900+25192];
	cvt.u64.u32 	%rd6901, %r3396;
	add.s64 	%rd6902, %rd32, %rd6901;
	ld.local.s8 	%r13453, [%rd6902];
	mul.wide.s32 	%rd6903, %r13453, 5;
	cvt.s64.s32 	%rd6904, %r22491;
	add.s64 	%rd6905, %rd33, %rd6904;
	ld.local.s8 	%rd6906, [%rd6905];
	add.s64 	%rd6907, %rd6903, %rd6906;
	shl.b64 	%rd6908, %rd6907, 3;
	add.s64 	%rd6909, %rd1, %rd6908;
	ld.global.f64 	%fd15126, [%rd6909+45640];
	add.f64 	%fd15127, %fd15125, %fd15126;
	ld.global.f64 	%fd15128, [%rd6912+45640];
	add.f64 	%fd15129, %fd15127, %fd15128;
	add.f64 	%fd15130, %fd15129, %fd4408;
	ld.global.f64 	%fd15131, [%rd6900+24472];
	ld.global.f64 	%fd15132, [%rd6909+45440];
	add.f64 	%fd15133, %fd15131, %fd15132;
	ld.global.f64 	%fd15134, [%rd6912+45440];
	add.f64 	%fd15135, %fd15133, %fd15134;
	mul.wide.s32 	%rd6913, %r3398, 8;
	add.s64 	%rd6914, %rd29, %rd6913;
	ld.local.f64 	%fd15136, [%rd6914];
	add.f64 	%fd15137, %fd15135, %fd15136;
	abs.f64 	%fd15138, %fd15130;
	setp.gt.f64 	%p7462, %fd15138, 0d41CDCD64FF800000;
	selp.f64 	%fd15139, 0dBFF0000000000000, %fd15137, %p7462;
	selp.f64 	%fd15140, 0d7FF0000000000000, %fd15130, %p7462;
	add.f64 	%fd15141, %fd15140, 0d4069000000000000;
	add.f64 	%fd15142, %fd15139, 0dC016CCCCCCCCCCCD;
	add.f64 	%fd15143, %fd4340, %fd15142;
	div.rn.f64 	%fd15144, %fd15141, %fd15143;
	add.f64 	%fd15145, %fd24662, 0d4069000000000000;
	add.f64 	%fd15146, %fd24661, 0dC016CCCCCCCCCCCD;
	add.f64 	%fd15147, %fd4340, %fd15146;
	div.rn.f64 	%fd15148, %fd15145, %fd15147;
	setp.gt.f64 	%p7463, %fd15144, %fd15148;
	selp.f64 	%fd24663, %fd15140, 0d7FF0000000000000, %p7463;
	selp.f64 	%fd24664, %fd15139, 0dBFF0000000000000, %p7463;
	bra.uni 	$L__BB3_7349;
$L__BB3_7346:
	and.pred  	%p7467, %p7445, %p7459;
	setp.eq.s32 	%p7468, %r3400, 0;
	and.pred  	%p7469, %p7460, %p7468;
	or.pred  	%p7470, %p7467, %p7469;
	mov.f64 	%fd24656, 0d0000000000000000;
	mov.f64 	%fd24655, 0dC0A9300000000000;
	not.pred 	%p7471, %p7470;
	@%p7471 bra 	$L__BB3_7348;
	mul.wide.u32 	%rd6915, %r3401, 8;
	add.s64 	%rd6916, %rd1, %rd6915;
	ld.global.f64 	%fd15151, [%rd6916+25192];
	cvt.u64.u32 	%rd6917, %r3396;
	add.s64 	%rd6918, %rd32, %rd6917;
	cvt.s64.s32 	%rd6919, %r22491;
	add.s64 	%rd6920, %rd33, %rd6919;
	ld.local.u8 	%r13454, [%rd6918];
	cvt.u32.u16 	%r13455, %rs466;
	prmt.b32 	%r13456, %r13454, %r13455, 0x3340U;
	ld.local.u8 	%r13457, [%rd6920];
	prmt.b32 	%r13458, %r13457, 0, 0x3340U;
	prmt.b32 	%r13459, %r13456, %r13458, 0x5410U;
	cvt.u32.u64 	%r13460, %rd1035;
	mov.b32 	%r13461, 334205;
	dp4a.s32.u32 	%r13462, %r13459, %r13461, %r13460;
	mul.wide.s32 	%rd6921, %r13462, 8;
	add.s64 	%rd6922, %rd1, %rd6921;
	ld.global.f64 	%fd15152, [%rd6922+5000];
	add.f64 	%fd24656, %fd15151, %fd15152;
	ld.global.f64 	%fd15153, [%rd6916+24472];
	ld.global.f64 	%fd15154, [%rd6922];
	add.f64 	%fd24655, %fd15153, %fd15154;
$L__BB3_7348:
	add.f64 	%fd15155, %fd24656, %fd4408;
	mul.wide.s32 	%rd6923, %r3398, 8;
	add.s64 	%rd6924, %rd29, %rd6923;
	ld.local.f64 	%fd15156, [%rd6924];
	add.f64 	%fd15157, %fd24655, %fd15156;
	abs.f64 	%fd15158, %fd15155;
	setp.gt.f64 	%p7472, %fd15158, 0d41CDCD64FF800000;
	selp.f64 	%fd15159, 0dBFF0000000000000, %fd15157, %p7472;
	selp.f64 	%fd15160, 0d7FF0000000000000, %fd15155, %p7472;
	add.f64 	%fd15161, %fd15160, 0d4069000000000000;
	add.f64 	%fd15162, %fd15159, 0dC016CCCCCCCCCCCD;
	add.f64 	%fd15163, %fd4340, %fd15162;
	div.rn.f64 	%fd15164, %fd15161, %fd15163;
	add.f64 	%fd15165, %fd24662, 0d4069000000000000;
	add.f64 	%fd15166, %fd24661, 0dC016CCCCCCCCCCCD;
	add.f64 	%fd15167, %fd4340, %fd15166;
	div.rn.f64 	%fd15168, %fd15165, %fd15167;
	setp.gt.f64 	%p7473, %fd15164, %fd15168;
	selp.f64 	%fd24663, %fd15160, 0d7FF0000000000000, %p7473;
	selp.f64 	%fd24664, %fd15159, 0dBFF0000000000000, %p7473;
$L__BB3_7349:
	setp.lt.f64 	%p7474, %fd24664, 0dC0A3880000000000;
	selp.f64 	%fd4433, 0d0000000000000000, %fd24663, %p7474;
	selp.f64 	%fd4434, 0dC0A9300000000000, %fd24664, %p7474;
	abs.f64 	%fd15169, %fd4433;
	setp.geu.f64 	%p7475, %fd15169, 0d41CDCD64FF800000;
	@%p7475 bra 	$L__BB3_7351;
	st.local.f64 	[%rd1025], %fd4433;
	st.local.f64 	[%rd1028], %fd4434;
	mov.f64 	%fd24661, %fd4434;
	mov.f64 	%fd24662, %fd4433;
$L__BB3_7351:
	add.s32 	%r22491, %r22491, 1;
	setp.gt.u32 	%p7476, %r3396, 1;
	setp.lt.s32 	%p7477, %r22491, %r3389;
	and.pred  	%p7478, %p7476, %p7477;
	@%p7478 bra 	$L__BB3_7337;
$L__BB3_7352:
	add.s32 	%r22490, %r22490, 1;
	setp.ne.s32 	%p7479, %r22490, 33;
	@%p7479 bra 	$L__BB3_7336;
$L__BB3_7353:
	add.s32 	%r22489, %r3389, 1;
	setp.ne.s32 	%p7480, %r3389, %r3359;
	@%p7480 bra 	$L__BB3_7310;
$L__BB3_7354:
	add.s32 	%r3405, %r22488, 1;
	setp.ne.s32 	%p7481, %r22488, %r3357;
	mov.u32 	%r22488, %r3405;
	@%p7481 bra 	$L__BB3_7308;
$L__BB3_7355:
	setp.eq.s32 	%p7482, %r3359, 0;
	mov.b32 	%r22495, 0;
	mov.f64 	%fd24693, 0dFFF0000000000000;
	@%p7482 bra 	$L__BB3_7371;
	ld.local.u8 	%rs3105, [%rd1021];
	cvt.u32.u16 	%r13466, %rs3105;
	cvt.s32.s8 	%r3406, %r13466;
	add.s32 	%r13467, %r3357, -1;
	mad.lo.s32 	%r3407, %r3359, %r13467, -1;
	cvt.u64.u16 	%rd6925, %rs3105;
	cvt.s64.s8 	%rd1038, %rd6925;
	mul.wide.s32 	%rd1039, %r3406, 5;
	mov.f64 	%fd24693, 0dFFF0000000000000;
	mov.b32 	%r22495, 0;
	mov.b32 	%r22493, 1;
$L__BB3_7357:
	mov.u32 	%r3408, %r22493;
	cvt.u64.u32 	%rd6926, %r3408;
	add.s64 	%rd1040, %rd33, %rd6926;
	ld.local.u8 	%rs468, [%rd1040];
	cvt.u32.u16 	%r13468, %rs468;
	cvt.s32.s8 	%r13469, %r13468;
	add.s32 	%r13470, %r13469, %r3406;
	setp.ne.s32 	%p7483, %r13470, 3;
	mov.f64 	%fd24692, 0dBFF0000000000000;
	mov.f64 	%fd24691, 0d7FF0000000000000;
	@%p7483 bra 	$L__BB3_7370;
	cvt.u64.u16 	%rd6927, %rs468;
	cvt.s64.s8 	%rd6928, %rd6927;
	add.s64 	%rd6929, %rd1039, %rd6928;
	shl.b64 	%rd6930, %rd6929, 3;
	add.s64 	%rd6931, %rd1, %rd6930;
	ld.global.f64 	%fd24692, [%rd6931+45440];
	ld.local.s8 	%r13471, [%rd1040+1];
	cvt.u16.u64 	%rs3106, %rd1038;
	cvt.s16.s8 	%rs3107, %rs468;
	mov.b32 	%r13472, {%rs3106, %rs3107};
	mov.b32 	%r13473, 1405;
	dp2a.lo.s32.u32 	%r13474, %r13472, %r13473, %r13471;
	mul.wide.s32 	%rd6932, %r13474, 8;
	add.s64 	%rd6933, %rd1, %rd6932;
	ld.global.f64 	%fd15175, [%rd6933+36240];
	add.f64 	%fd15176, %fd24692, %fd15175;
	ld.global.f64 	%fd24691, [%rd6931+45640];
	ld.global.f64 	%fd15177, [%rd6933+41240];
	add.f64 	%fd15178, %fd24691, %fd15177;
	abs.f64 	%fd15179, %fd15178;
	setp.gt.f64 	%p7484, %fd15179, 0d41CDCD64FF800000;
	selp.f64 	%fd4454, 0dBFF0000000000000, %fd15176, %p7484;
	selp.f64 	%fd4455, 0d7FF0000000000000, %fd15178, %p7484;
	mad.lo.s64 	%rd1041, %rd1038, 160, %rd6931;
	ld.global.f64 	%fd4456, [%rd1041+21160];
	abs.f64 	%fd4457, %fd4456;
	setp.geu.f64 	%p7485, %fd4457, 0d41CDCD64FF800000;
	mad.lo.s64 	%rd1042, %rd1038, -800, %rd6933;
	mov.f64 	%fd24682, %fd4454;
	mov.f64 	%fd24683, %fd4455;
	@%p7485 bra 	$L__BB3_7362;
	ld.global.f64 	%fd4458, [%rd1042+23000];
	abs.f64 	%fd15181, %fd4458;
	setp.geu.f64 	%p7486, %fd15181, 0d41CDCD64FF800000;
	mov.f64 	%fd24682, %fd4454;
	mov.f64 	%fd24683, %fd4455;
	@%p7486 bra 	$L__BB3_7362;
	ld.global.f64 	%fd15182, [%rd1041+20160];
	add.f64 	%fd15183, %fd24692, %fd15182;
	ld.global.f64 	%fd15184, [%rd1042+22000];
	add.f64 	%fd15185, %fd15183, %fd15184;
	add.f64 	%fd15186, %fd24691, %fd4456;
	add.f64 	%fd15187, %fd15186, %fd4458;
	abs.f64 	%fd15188, %fd15187;
	setp.gt.f64 	%p7487, %fd15188, 0d41CDCD64FF800000;
	selp.f64 	%fd24682, 0dBFF0000000000000, %fd15185, %p7487;
	selp.f64 	%fd24683, 0d7FF0000000000000, %fd15187, %p7487;
	add.f64 	%fd15189, %fd24683, 0d4069000000000000;
	add.f64 	%fd15190, %fd24682, 0dC016CCCCCCCCCCCD;
	add.f64 	%fd15191, %fd4340, %fd15190;
	div.rn.f64 	%fd24684, %fd15189, %fd15191;
	abs.f64 	%fd15192, %fd4455;
	setp.geu.f64 	%p7488, %fd15192, 0d41CDCD64FF800000;
	@%p7488 bra 	$L__BB3_7362;
	add.f64 	%fd15193, %fd4455, 0d4069000000000000;
	add.f64 	%fd15194, %fd4454, 0dC016CCCCCCCCCCCD;
	add.f64 	%fd15195, %fd4340, %fd15194;
	div.rn.f64 	%fd15196, %fd15193, %fd15195;
	setp.lt.f64 	%p7489, %fd15196, %fd24684;
	selp.f64 	%fd24682, %fd24682, %fd4454, %p7489;
	selp.f64 	%fd24683, %fd24683, %fd4455, %p7489;
	selp.f64 	%fd24684, %fd24684, %fd15196, %p7489;
$L__BB3_7362:
	mov.f64 	%fd24685, %fd24682;
	mov.f64 	%fd24686, %fd24683;
	@%p7485 bra 	$L__BB3_7365;
	ld.global.f64 	%fd15197, [%rd1041+20160];
	add.f64 	%fd15198, %fd24692, %fd15197;
	add.f64 	%fd15199, %fd24691, %fd4456;
	abs.f64 	%fd15200, %fd15199;
	setp.gt.f64 	%p7491, %fd15200, 0d41CDCD64FF800000;
	selp.f64 	%fd24685, 0dBFF0000000000000, %fd15198, %p7491;
	selp.f64 	%fd24686, 0d7FF0000000000000, %fd15199, %p7491;
	add.f64 	%fd15201, %fd24686, 0d4069000000000000;
	add.f64 	%fd15202, %fd24685, 0dC016CCCCCCCCCCCD;
	add.f64 	%fd15203, %fd4340, %fd15202;
	div.rn.f64 	%fd24684, %fd15201, %fd15203;
	abs.f64 	%fd15204, %fd24683;
	setp.geu.f64 	%p7492, %fd15204, 0d41CDCD64FF800000;
	@%p7492 bra 	$L__BB3_7365;
	add.f64 	%fd15205, %fd24683, 0d4069000000000000;
	add.f64 	%fd15206, %fd24682, 0dC016CCCCCCCCCCCD;
	add.f64 	%fd15207, %fd4340, %fd15206;
	div.rn.f64 	%fd15208, %fd15205, %fd15207;
	setp.lt.f64 	%p7493, %fd15208, %fd24684;
	selp.f64 	%fd24685, %fd24685, %fd24682, %p7493;
	selp.f64 	%fd24686, %fd24686, %fd24683, %p7493;
	selp.f64 	%fd24684, %fd24684, %fd15208, %p7493;
$L__BB3_7365:
	ld.global.f64 	%fd4477, [%rd1042+23000];
	abs.f64 	%fd15209, %fd4477;
	setp.geu.f64 	%p7494, %fd15209, 0d41CDCD64FF800000;
	mov.f64 	%fd24688, %fd24685;
	mov.f64 	%fd24689, %fd24686;
	@%p7494 bra 	$L__BB3_7368;
	ld.global.f64 	%fd15210, [%rd1042+22000];
	add.f64 	%fd15211, %fd24692, %fd15210;
	add.f64 	%fd15212, %fd24691, %fd4477;
	abs.f64 	%fd15213, %fd15212;
	setp.gt.f64 	%p7495, %fd15213, 0d41CDCD64FF800000;
	selp.f64 	%fd24688, 0dBFF0000000000000, %fd15211, %p7495;
	selp.f64 	%fd24689, 0d7FF0000000000000, %fd15212, %p7495;
	add.f64 	%fd15214, %fd24689, 0d4069000000000000;
	add.f64 	%fd15215, %fd24688, 0dC016CCCCCCCCCCCD;
	add.f64 	%fd15216, %fd4340, %fd15215;
	div.rn.f64 	%fd24684, %fd15214, %fd15216;
	abs.f64 	%fd15217, %fd24686;
	setp.geu.f64 	%p7496, %fd15217, 0d41CDCD64FF800000;
	@%p7496 bra 	$L__BB3_7368;
	add.f64 	%fd15218, %fd24686, 0d4069000000000000;
	add.f64 	%fd15219, %fd24685, 0dC016CCCCCCCCCCCD;
	add.f64 	%fd15220, %fd4340, %fd15219;
	div.rn.f64 	%fd15221, %fd15218, %fd15220;
	setp.lt.f64 	%p7497, %fd15221, %fd24684;
	selp.f64 	%fd24688, %fd24688, %fd24685, %p7497;
	selp.f64 	%fd24689, %fd24689, %fd24686, %p7497;
	selp.f64 	%fd24684, %fd24684, %fd15221, %p7497;
$L__BB3_7368:
	add.f64 	%fd15222, %fd24692, 0dC016CCCCCCCCCCCD;
	add.f64 	%fd4487, %fd4340, %fd15222;
	abs.f64 	%fd15223, %fd24689;
	setp.geu.f64 	%p7498, %fd15223, 0d41CDCD64FF800000;
	@%p7498 bra 	$L__BB3_7370;
	add.f64 	%fd15224, %fd24691, 0d4069000000000000;
	div.rn.f64 	%fd15225, %fd15224, %fd4487;
	setp.lt.f64 	%p7499, %fd24684, %fd15225;
	selp.f64 	%fd24691, %fd24691, %fd24689, %p7499;
	selp.f64 	%fd24692, %fd24692, %fd24688, %p7499;
$L__BB3_7370:
	add.f64 	%fd15226, %fd24692, 0d3EB0C6F7A0B5ED8D;
	add.f64 	%fd15227, %fd24691, 0d3EB0C6F7A0B5ED8D;
	add.s32 	%r13475, %r3407, %r3408;
	mul.wide.s32 	%rd6934, %r13475, 8;
	add.s64 	%rd6935, %rd28, %rd6934;
	ld.local.f64 	%fd15228, [%rd6935];
	add.f64 	%fd15229, %fd15227, %fd15228;
	add.f64 	%fd15230, %fd15229, 0d4069000000000000;
	add.s64 	%rd6936, %rd29, %rd6934;
	ld.local.f64 	%fd15231, [%rd6936];
	add.f64 	%fd15232, %fd15226, %fd15231;
	add.f64 	%fd15233, %fd15232, 0dC016CCCCCCCCCCCD;
	add.f64 	%fd15234, %fd4340, %fd15233;
	div.rn.f64 	%fd15235, %fd15230, %fd15234;
	add.f64 	%fd15236, %fd15235, 0dC071126666666666;
	setp.gt.f64 	%p7500, %fd15236, %fd24693;
	setp.lt.f64 	%p7501, %fd15232, 0d0000000000000000;
	setp.lt.f64 	%p7502, %fd15229, 0d0000000000000000;
	and.pred  	%p7503, %p7501, %p7502;
	and.pred  	%p7504, %p7503, %p7500;
	selp.f64 	%fd24693, %fd15236, %fd24693, %p7504;
	selp.b32 	%r22495, %r3408, %r22495, %p7504;
	add.s32 	%r22493, %r3408, 1;
	setp.ne.s32 	%p7505, %r3408, %r3359;
	@%p7505 bra 	$L__BB3_7357;
$L__BB3_7371:
	abs.f64 	%fd4494, %fd24693;
	setp.gt.f64 	%p7506, %fd4494, 0d41CDCD64FF800000;
	selp.b32 	%r22673, 1, %r22495, %p7506;
	selp.b32 	%r22674, 1, %r3357, %p7506;
	cvt.u64.u32 	%rd6937, %r22674;
	add.s64 	%rd1043, %rd32, %rd6937;
	ld.local.u8 	%rs469, [%rd1043];
	cvt.u32.u16 	%r13476, %rs469;
	cvt.s32.s8 	%r13477, %r13476;
	cvt.s64.s32 	%rd6938, %r22673;
	add.s64 	%rd1044, %rd33, %rd6938;
	ld.local.u8 	%rs4716, [%rd1044];
	cvt.u32.u16 	%r13478, %rs4716;
	cvt.s32.s8 	%r13479, %r13478;
	add.s32 	%r13480, %r13479, %r13477;
	setp.ne.s32 	%p7507, %r13480, 3;
	mov.f64 	%fd24704, 0dBFF0000000000000;
	mov.f64 	%fd24703, 0d7FF0000000000000;
	@%p7507 bra 	$L__BB3_7384;
	cvt.u32.u16 	%r13481, %rs469;
	cvt.u32.u16 	%r13482, %rs4716;
	cvt.u64.u16 	%rd6939, %rs4716;
	cvt.s64.s8 	%rd6940, %rd6939;
	cvt.s32.s8 	%r13483, %r13481;
	mul.wide.s32 	%rd6941, %r13483, 5;
	add.s64 	%rd6942, %rd6941, %rd6940;
	shl.b64 	%rd6943, %rd6942, 3;
	add.s64 	%rd6944, %rd1, %rd6943;
	ld.global.f64 	%fd24704, [%rd6944+45440];
	ld.local.s8 	%r13484, [%rd1044+1];
	ld.local.s8 	%rs3108, [%rd1043+1];
	cvt.u32.u16 	%r13485, %rs3108;
	prmt.b32 	%r13486, %r13481, %r13485, 0x3340U;
	prmt.b32 	%r13487, %r13482, 0, 0x3340U;
	prmt.b32 	%r13488, %r13486, %r13487, 0x5410U;
	mov.b32 	%r13489, 334205;
	dp4a.s32.u32 	%r13490, %r13488, %r13489, %r13484;
	mul.wide.s32 	%rd6945, %r13490, 8;
	add.s64 	%rd6946, %rd1, %rd6945;
	ld.global.f64 	%fd15240, [%rd6946+35440];
	add.f64 	%fd15241, %fd24704, %fd15240;
	ld.global.f64 	%fd24703, [%rd6944+45640];
	ld.global.f64 	%fd15242, [%rd6946+40440];
	add.f64 	%fd15243, %fd24703, %fd15242;
	abs.f64 	%fd15244, %fd15243;
	setp.gt.f64 	%p7508, %fd15244, 0d41CDCD64FF800000;
	selp.f64 	%fd4497, 0dBFF0000000000000, %fd15241, %p7508;
	selp.f64 	%fd4498, 0d7FF0000000000000, %fd15243, %p7508;
	cvt.s16.s8 	%rs3109, %rs469;
	mov.b32 	%r13491, {%rs3109, %rs3108};
	cvt.s32.s8 	%r13492, %r13482;
	mov.b32 	%r13493, 1305;
	dp2a.lo.s32.u32 	%r13494, %r13491, %r13493, %r13492;
	mul.wide.s32 	%rd6947, %r13494, 8;
	add.s64 	%rd1045, %rd1, %rd6947;
	ld.global.f64 	%fd4499, [%rd1045+21000];
	abs.f64 	%fd4500, %fd4499;
	setp.geu.f64 	%p7509, %fd4500, 0d41CDCD64FF800000;
	cvt.s16.s8 	%rs3110, %rs4716;
	mov.b32 	%r13495, {%rs3109, %rs3110};
	dp2a.lo.s32.u32 	%r13496, %r13495, %r13493, %r13484;
	mul.wide.s32 	%rd6948, %r13496, 8;
	add.s64 	%rd1046, %rd1, %rd6948;
	mov.f64 	%fd24694, %fd4497;
	mov.f64 	%fd24695, %fd4498;
	@%p7509 bra 	$L__BB3_7376;
	ld.global.f64 	%fd4501, [%rd1046+23000];
	abs.f64 	%fd15246, %fd4501;
	setp.geu.f64 	%p7510, %fd15246, 0d41CDCD64FF800000;
	mov.f64 	%fd24694, %fd4497;
	mov.f64 	%fd24695, %fd4498;
	@%p7510 bra 	$L__BB3_7376;
	ld.global.f64 	%fd15247, [%rd1045+20000];
	add.f64 	%fd15248, %fd24704, %fd15247;
	ld.global.f64 	%fd15249, [%rd1046+22000];
	add.f64 	%fd15250, %fd15248, %fd15249;
	add.f64 	%fd15251, %fd24703, %fd4499;
	add.f64 	%fd15252, %fd15251, %fd4501;
	abs.f64 	%fd15253, %fd15252;
	setp.gt.f64 	%p7511, %fd15253, 0d41CDCD64FF800000;
	selp.f64 	%fd24694, 0dBFF0000000000000, %fd15250, %p7511;
	selp.f64 	%fd24695, 0d7FF0000000000000, %fd15252, %p7511;
	add.f64 	%fd15254, %fd24695, 0d4069000000000000;
	add.f64 	%fd15255, %fd24694, 0dC016CCCCCCCCCCCD;
	add.f64 	%fd15256, %fd4340, %fd15255;
	div.rn.f64 	%fd24696, %fd15254, %fd15256;
	abs.f64 	%fd15257, %fd4498;
	setp.geu.f64 	%p7512, %fd15257, 0d41CDCD64FF800000;
	@%p7512 bra 	$L__BB3_7376;
	add.f64 	%fd15258, %fd4498, 0d4069000000000000;
	add.f64 	%fd15259, %fd4497, 0dC016CCCCCCCCCCCD;
	add.f64 	%fd15260, %fd4340, %fd15259;
	div.rn.f64 	%fd15261, %fd15258, %fd15260;
	setp.lt.f64 	%p7513, %fd15261, %fd24696;
	selp.f64 	%fd24694, %fd24694, %fd4497, %p7513;
	selp.f64 	%fd24695, %fd24695, %fd4498, %p7513;
	selp.f64 	%fd24696, %fd24696, %fd15261, %p7513;
$L__BB3_7376:
	mov.f64 	%fd24697, %fd24694;
	mov.f64 	%fd24698, %fd24695;
	@%p7509 bra 	$L__BB3_7379;
	ld.global.f64 	%fd15262, [%rd1045+20000];
	add.f64 	%fd15263, %fd24704, %fd15262;
	add.f64 	%fd15264, %fd24703, %fd4499;
	abs.f64 	%fd15265, %fd15264;
	setp.gt.f64 	%p7515, %fd15265, 0d41CDCD64FF800000;
	selp.f64 	%fd24697, 0dBFF0000000000000, %fd15263, %p7515;
	selp.f64 	%fd24698, 0d7FF0000000000000, %fd15264, %p7515;
	add.f64 	%fd15266, %fd24698, 0d4069000000000000;
	add.f64 	%fd15267, %fd24697, 0dC016CCCCCCCCCCCD;
	add.f64 	%fd15268, %fd4340, %fd15267;
	div.rn.f64 	%fd24696, %fd15266, %fd15268;
	abs.f64 	%fd15269, %fd24695;
	setp.geu.f64 	%p7516, %fd15269, 0d41CDCD64FF800000;
	@%p7516 bra 	$L__BB3_7379;
	add.f64 	%fd15270, %fd24695, 0d4069000000000000;
	add.f64 	%fd15271, %fd24694, 0dC016CCCCCCCCCCCD;
	add.f64 	%fd15272, %fd4340, %fd15271;
	div.rn.f64 	%fd15273, %fd15270, %fd15272;
	setp.lt.f64 	%p7517, %fd15273, %fd24696;
	selp.f64 	%fd24697, %fd24697, %fd24694, %p7517;
	selp.f64 	%fd24698, %fd24698, %fd24695, %p7517;
	selp.f64 	%fd24696, %fd24696, %fd15273, %p7517;
$L__BB3_7379:
	ld.global.f64 	%fd4520, [%rd1046+23000];
	abs.f64 	%fd15274, %fd4520;
	setp.geu.f64 	%p7518, %fd15274, 0d41CDCD64FF800000;
	mov.f64 	%fd24700, %fd24697;
	mov.f64 	%fd24701, %fd24698;
	@%p7518 bra 	$L__BB3_7382;
	ld.global.f64 	%fd15275, [%rd1046+22000];
	add.f64 	%fd15276, %fd24704, %fd15275;
	add.f64 	%fd15277, %fd24703, %fd4520;
	abs.f64 	%fd15278, %fd15277;
	setp.gt.f64 	%p7519, %fd15278, 0d41CDCD64FF800000;
	selp.f64 	%fd24700, 0dBFF0000000000000, %fd15276, %p7519;
	selp.f64 	%fd24701, 0d7FF0000000000000, %fd15277, %p7519;
	add.f64 	%fd15279, %fd24701, 0d4069000000000000;
	add.f64 	%fd15280, %fd24700, 0dC016CCCCCCCCCCCD;
	add.f64 	%fd15281, %fd4340, %fd15280;
	div.rn.f64 	%fd24696, %fd15279, %fd15281;
	abs.f64 	%fd15282, %fd24698;
	setp.geu.f64 	%p7520, %fd15282, 0d41CDCD64FF800000;
	@%p7520 bra 	$L__BB3_7382;
	add.f64 	%fd15283, %fd24698, 0d4069000000000000;
	add.f64 	%fd15284, %fd24697, 0dC016CCCCCCCCCCCD;
	add.f64 	%fd15285, %fd4340, %fd15284;
	div.rn.f64 	%fd15286, %fd15283, %fd15285;
	setp.lt.f64 	%p7521, %fd15286, %fd24696;
	selp.f64 	%fd24700, %fd24700, %fd24697, %p7521;
	selp.f64 	%fd24701, %fd24701, %fd24698, %p7521;
	selp.f64 	%fd24696, %fd24696, %fd15286, %p7521;
$L__BB3_7382:
	add.f64 	%fd15287, %fd24704, 0dC016CCCCCCCCCCCD;
	add.f64 	%fd4530, %fd4340, %fd15287;
	abs.f64 	%fd15288, %fd24701;
	setp.geu.f64 	%p7522, %fd15288, 0d41CDCD64FF800000;
	@%p7522 bra 	$L__BB3_7384;
	add.f64 	%fd15289, %fd24703, 0d4069000000000000;
	div.rn.f64 	%fd15290, %fd15289, %fd4530;
	setp.lt.f64 	%p7523, %fd24696, %fd15290;
	selp.f64 	%fd24703, %fd24703, %fd24701, %p7523;
	selp.f64 	%fd24704, %fd24704, %fd24700, %p7523;
$L__BB3_7384:
	setp.eq.s32 	%p7524, %r3357, 0;
	@%p7524 bra 	$L__BB3_7398;
	and.b32  	%r3415, %r3357, 15;
	setp.lt.u32 	%p7525, %r3357, 16;
	mov.b32 	%r22498, 0;
	@%p7525 bra 	$L__BB3_7388;
	and.b32  	%r22498, %r3357, 2147483632;
	mov.b32 	%r22496, 0;
$L__BB3_7387:
	.pragma "nounroll";
	mul.wide.u32 	%rd6949, %r22496, 4;
	add.s64 	%rd6950, %rd30, %rd6949;
	mov.b32 	%r13499, 0;
	st.local.u32 	[%rd6950], %r13499;
	st.local.u32 	[%rd6950+4], %r13499;
	st.local.u32 	[%rd6950+8], %r13499;
	st.local.u32 	[%rd6950+12], %r13499;
	st.local.u32 	[%rd6950+16], %r13499;
	st.local.u32 	[%rd6950+20], %r13499;
	st.local.u32 	[%rd6950+24], %r13499;
	st.local.u32 	[%rd6950+28], %r13499;
	st.local.u32 	[%rd6950+32], %r13499;
	st.local.u32 	[%rd6950+36], %r13499;
	st.local.u32 	[%rd6950+40], %r13499;
	st.local.u32 	[%rd6950+44], %r13499;
	st.local.u32 	[%rd6950+48], %r13499;
	st.local.u32 	[%rd6950+52], %r13499;
	st.local.u32 	[%rd6950+56], %r13499;
	st.local.u32 	[%rd6950+60], %r13499;
	add.s32 	%r22496, %r22496, 16;
	setp.ne.s32 	%p7526, %r22496, %r22498;
	@%p7526 bra 	$L__BB3_7387;
$L__BB3_7388:
	setp.eq.s32 	%p7527, %r3415, 0;
	@%p7527 bra 	$L__BB3_7398;
	and.b32  	%r3420, %r3357, 7;
	setp.lt.u32 	%p7528, %r3415, 8;
	@%p7528 bra 	$L__BB3_7391;
	mul.wide.u32 	%rd6951, %r22498, 4;
	add.s64 	%rd6952, %rd30, %rd6951;
	mov.b32 	%r13500, 0;
	st.local.u32 	[%rd6952], %r13500;
	st.local.u32 	[%rd6952+4], %r13500;
	st.local.u32 	[%rd6952+8], %r13500;
	st.local.u32 	[%rd6952+12], %r13500;
	st.local.u32 	[%rd6952+16], %r13500;
	st.local.u32 	[%rd6952+20], %r13500;
	st.local.u32 	[%rd6952+24], %r13500;
	st.local.u32 	[%rd6952+28], %r13500;
	add.s32 	%r22498, %r22498, 8;
$L__BB3_7391:
	setp.eq.s32 	%p7529, %r3420, 0;
	@%p7529 bra 	$L__BB3_7398;
	and.b32  	%r3423, %r3357, 3;
	setp.lt.u32 	%p7530, %r3420, 4;
	@%p7530 bra 	$L__BB3_7394;
	mul.wide.u32 	%rd6953, %r22498, 4;
	add.s64 	%rd6954, %rd30, %rd6953;
	mov.b32 	%r13501, 0;
	st.local.u32 	[%rd6954], %r13501;
	st.local.u32 	[%rd6954+4], %r13501;
	st.local.u32 	[%rd6954+8], %r13501;
	st.local.u32 	[%rd6954+12], %r13501;
	add.s32 	%r22498, %r22498, 4;
$L__BB3_7394:
	setp.eq.s32 	%p7531, %r3423, 0;
	@%p7531 bra 	$L__BB3_7398;
	mul.wide.u32 	%rd6955, %r22498, 4;
	add.s64 	%rd1047, %rd30, %rd6955;
	mov.b32 	%r13502, 0;
	st.local.u32 	[%rd1047], %r13502;
	setp.eq.s32 	%p7532, %r3423, 1;
	@%p7532 bra 	$L__BB3_7398;
	mov.b32 	%r13503, 0;
	st.local.u32 	[%rd1047+4], %r13503;
	setp.eq.s32 	%p7533, %r3423, 2;
	@%p7533 bra 	$L__BB3_7398;
	mov.b32 	%r13504, 0;
	st.local.u32 	[%rd1047+8], %r13504;
$L__BB3_7398:
	@%p7482 bra 	$L__BB3_7412;
	and.b32  	%r3426, %r3359, 15;
	setp.lt.u32 	%p7535, %r3359, 16;
	mov.b32 	%r22502, 0;
	@%p7535 bra 	$L__BB3_7402;
	and.b32  	%r22502, %r3359, 2147483632;
	mov.b32 	%r22500, 0;
$L__BB3_7401:
	.pragma "nounroll";
	mul.wide.u32 	%rd6956, %r22500, 4;
	add.s64 	%rd6957, %rd31, %rd6956;
	mov.b32 	%r13507, 0;
	st.local.u32 	[%rd6957], %r13507;
	st.local.u32 	[%rd6957+4], %r13507;
	st.local.u32 	[%rd6957+8], %r13507;
	st.local.u32 	[%rd6957+12], %r13507;
	st.local.u32 	[%rd6957+16], %r13507;
	st.local.u32 	[%rd6957+20], %r13507;
	st.local.u32 	[%rd6957+24], %r13507;
	st.local.u32 	[%rd6957+28], %r13507;
	st.local.u32 	[%rd6957+32], %r13507;
	st.local.u32 	[%rd6957+36], %r13507;
	st.local.u32 	[%rd6957+40], %r13507;
	st.local.u32 	[%rd6957+44], %r13507;
	st.local.u32 	[%rd6957+48], %r13507;
	st.local.u32 	[%rd6957+52], %r13507;
	st.local.u32 	[%rd6957+56], %r13507;
	st.local.u32 	[%rd6957+60], %r13507;
	add.s32 	%r22500, %r22500, 16;
	setp.ne.s32 	%p7536, %r22500, %r22502;
	@%p7536 bra 	$L__BB3_7401;
$L__BB3_7402:
	setp.eq.s32 	%p7537, %r3426, 0;
	@%p7537 bra 	$L__BB3_7412;
	and.b32  	%r3431, %r3359, 7;
	setp.lt.u32 	%p7538, %r3426, 8;
	@%p7538 bra 	$L__BB3_7405;
	mul.wide.u32 	%rd6958, %r22502, 4;
	add.s64 	%rd6959, %rd31, %rd6958;
	mov.b32 	%r13508, 0;
	st.local.u32 	[%rd6959], %r13508;
	st.local.u32 	[%rd6959+4], %r13508;
	st.local.u32 	[%rd6959+8], %r13508;
	st.local.u32 	[%rd6959+12], %r13508;
	st.local.u32 	[%rd6959+16], %r13508;
	st.local.u32 	[%rd6959+20], %r13508;
	st.local.u32 	[%rd6959+24], %r13508;
	st.local.u32 	[%rd6959+28], %r13508;
	add.s32 	%r22502, %r22502, 8;
$L__BB3_7405:
	setp.eq.s32 	%p7539, %r3431, 0;
	@%p7539 bra 	$L__BB3_7412;
	and.b32  	%r3434, %r3359, 3;
	setp.lt.u32 	%p7540, %r3431, 4;
	@%p7540 bra 	$L__BB3_7408;
	mul.wide.u32 	%rd6960, %r22502, 4;
	add.s64 	%rd6961, %rd31, %rd6960;
	mov.b32 	%r13509, 0;
	st.local.u32 	[%rd6961], %r13509;
	st.local.u32 	[%rd6961+4], %r13509;
	st.local.u32 	[%rd6961+8], %r13509;
	st.local.u32 	[%rd6961+12], %r13509;
	add.s32 	%r22502, %r22502, 4;
$L__BB3_7408:
	setp.eq.s32 	%p7541, %r3434, 0;
	@%p7541 bra 	$L__BB3_7412;
	mul.wide.u32 	%rd6962, %r22502, 4;
	add.s64 	%rd1048, %rd31, %rd6962;
	mov.b32 	%r13510, 0;
	st.local.u32 	[%rd1048], %r13510;
	setp.eq.s32 	%p7542, %r3434, 1;
	@%p7542 bra 	$L__BB3_7412;
	mov.b32 	%r13511, 0;
	st.local.u32 	[%rd1048+4], %r13511;
	setp.eq.s32 	%p7543, %r3434, 2;
	@%p7543 bra 	$L__BB3_7412;
	mov.b32 	%r13512, 0;
	st.local.u32 	[%rd1048+8], %r13512;
$L__BB3_7412:
	add.s32 	%r13513, %r22674, -1;
	add.s32 	%r3437, %r22673, -1;
	mad.lo.s32 	%r3438, %r13513, %r3359, %r3437;
	mul.wide.s32 	%rd6963, %r3438, 8;
	add.s64 	%rd1049, %rd28, %rd6963;
	ld.local.f64 	%fd15292, [%rd1049];
	abs.f64 	%fd15293, %fd15292;
	setp.geu.f64 	%p7544, %fd15293, 0d41CDCD64FF800000;
	mov.f64 	%fd24711, 0d0000000000000000;
	@%p7544 bra 	$L__BB3_7460;
	mul.wide.u32 	%rd6964, %r22674, 4;
	add.s64 	%rd6965, %rd30, %rd6964;
	st.local.u32 	[%rd6965+-4], %r22673;
	mul.wide.s32 	%rd6966, %r3437, 4;
	add.s64 	%rd6967, %rd31, %rd6966;
	st.local.u32 	[%rd6967], %r22674;
$L__BB3_7414:
	cvt.s64.s32 	%rd6968, %r22674;
	add.s64 	%rd1050, %rd32, %rd6968;
	ld.local.u8 	%rs472, [%rd1050];
	cvt.u32.u16 	%r13514, %rs472;
	cvt.s32.s8 	%r13515, %r13514;
	cvt.u32.u16 	%r13516, %rs4716;
	cvt.s32.s8 	%r13517, %r13516;
	add.s32 	%r13518, %r13517, %r13515;
	setp.eq.s32 	%p7545, %r13518, 3;
	@%p7545 bra 	$L__BB3_7416;
	add.s32 	%r13519, %r22674, -1;
	mad.lo.s32 	%r13520, %r13519, %r3359, %r22673;
	add.s32 	%r13521, %r13520, -1;
	mul.wide.s32 	%rd6969, %r13521, 8;
	add.s64 	%rd6970, %rd29, %rd6969;
	mov.b64 	%rd6971, -4616189618054758400;
	st.local.u64 	[%rd6970], %rd6971;
	add.s64 	%rd6972, %rd28, %rd6969;
	mov.b64 	%rd6973, 9218868437227405312;
	st.local.u64 	[%rd6972], %rd6973;
	mov.f64 	%fd24709, 0dBFF0000000000000;
	mov.f64 	%fd24708, 0d7FF0000000000000;
	bra.uni 	$L__BB3_7427;
$L__BB3_7416:
	cvt.s32.s8 	%r13523, %r13514;
	mul.wide.s32 	%rd6974, %r13523, 5;
	cvt.u64.u16 	%rd6975, %rs4716;
	cvt.s64.s8 	%rd1051, %rd6975;
	add.s64 	%rd1052, %rd6974, %rd1051;
	shl.b64 	%rd6976, %rd1052, 3;
	add.s64 	%rd6977, %rd1, %rd6976;
	ld.global.f64 	%fd24709, [%rd6977+45440];
	cvt.s64.s32 	%rd6978, %r22673;
	add.s64 	%rd6979, %rd33, %rd6978;
	ld.local.u8 	%rs3111, [%rd1050+-1];
	cvt.u64.u16 	%rd6980, %rs3111;
	cvt.s64.s8 	%rd1053, %rd6980;
	ld.local.s8 	%rs3112, [%rd6979+-1];
	cvt.u32.u16 	%r13524, %rs3112;
	cvt.u32.u16 	%r13525, %rs4716;
	prmt.b32 	%r13526, %r13525, %r13524, 0x3340U;
	prmt.b32 	%r13527, %r13514, 0, 0x3340U;
	prmt.b32 	%r13528, %r13526, %r13527, 0x5410U;
	cvt.u32.u16 	%r13529, %rs3111;
	cvt.s32.s8 	%r13530, %r13529;
	mov.b32 	%r13531, 334205;
	dp4a.s32.u32 	%r13532, %r13528, %r13531, %r13530;
	mul.wide.s32 	%rd6981, %r13532, 8;
	add.s64 	%rd6982, %rd1, %rd6981;
	ld.global.f64 	%fd15296, [%rd6982+35440];
	add.f64 	%fd15297, %fd24709, %fd15296;
	ld.global.f64 	%fd24708, [%rd6977+45640];
	ld.global.f64 	%fd15298, [%rd6982+40440];
	add.f64 	%fd15299, %fd24708, %fd15298;
	abs.f64 	%fd15300, %fd15299;
	setp.gt.f64 	%p7546, %fd15300, 0d41CDCD64FF800000;
	selp.f64 	%fd4537, 0dBFF0000000000000, %fd15297, %p7546;
	selp.f64 	%fd4538, 0d7FF0000000000000, %fd15299, %p7546;
	cvt.s16.s8 	%rs3113, %rs4716;
	mov.b32 	%r13533, {%rs3113, %rs3112};
	mov.b32 	%r13534, 1305;
	dp2a.lo.s32.u32 	%r13535, %r13533, %r13534, %r13523;
	mul.wide.s32 	%rd6983, %r13535, 8;
	add.s64 	%rd1054, %rd1, %rd6983;
	ld.global.f64 	%fd4539, [%rd1054+21000];
	abs.f64 	%fd15301, %fd4539;
	setp.geu.f64 	%p7547, %fd15301, 0d41CDCD64FF800000;
	@%p7547 bra 	$L__BB3_7420;
	mad.lo.s64 	%rd6987, %rd1051, 24, %rd1052;
	add.s64 	%rd6988, %rd6987, %rd1053;
	shl.b64 	%rd6989, %rd6988, 3;
	add.s64 	%rd1055, %rd1, %rd6989;
	ld.global.f64 	%fd4540, [%rd1055+23000];
	abs.f64 	%fd15316, %fd4540;
	setp.lt.f64 	%p7552, %fd15316, 0d41CDCD64FF800000;
	@%p7552 bra 	$L__BB3_7423;
	ld.global.f64 	%fd15317, [%rd1054+20000];
	add.f64 	%fd15318, %fd24709, %fd15317;
	add.f64 	%fd15319, %fd24708, %fd4539;
	abs.f64 	%fd15320, %fd15319;
	setp.gt.f64 	%p7553, %fd15320, 0d41CDCD64FF800000;
	selp.f64 	%fd24705, 0dBFF0000000000000, %fd15318, %p7553;
	selp.f64 	%fd24706, 0d7FF0000000000000, %fd15319, %p7553;
	add.f64 	%fd15321, %fd24706, 0d4069000000000000;
	add.f64 	%fd15322, %fd24705, 0dC016CCCCCCCCCCCD;
	add.f64 	%fd15323, %fd4340, %fd15322;
	div.rn.f64 	%fd24707, %fd15321, %fd15323;
	abs.f64 	%fd15324, %fd4538;
	setp.geu.f64 	%p7554, %fd15324, 0d41CDCD64FF800000;
	@%p7554 bra 	$L__BB3_7425;
	add.f64 	%fd15325, %fd4538, 0d4069000000000000;
	add.f64 	%fd15326, %fd4537, 0dC016CCCCCCCCCCCD;
	add.f64 	%fd15327, %fd4340, %fd15326;
	div.rn.f64 	%fd15328, %fd15325, %fd15327;
	setp.lt.f64 	%p7555, %fd15328, %fd24707;
	selp.f64 	%fd24705, %fd24705, %fd4537, %p7555;
	selp.f64 	%fd24706, %fd24706, %fd4538, %p7555;
	selp.f64 	%fd24707, %fd24707, %fd15328, %p7555;
	bra.uni 	$L__BB3_7425;
$L__BB3_7420:
	mad.lo.s64 	%rd6984, %rd1051, 24, %rd1052;
	add.s64 	%rd6985, %rd6984, %rd1053;
	shl.b64 	%rd6986, %rd6985, 3;
	add.s64 	%rd1056, %rd1, %rd6986;
	ld.global.f64 	%fd4541, [%rd1056+23000];
	abs.f64 	%fd15303, %fd4541;
	setp.geu.f64 	%p7548, %fd15303, 0d41CDCD64FF800000;
	mov.f64 	%fd24705, %fd4537;
	mov.f64 	%fd24706, %fd4538;
	@%p7548 bra 	$L__BB3_7425;
	ld.global.f64 	%fd15304, [%rd1056+22000];
	add.f64 	%fd15305, %fd24709, %fd15304;
	add.f64 	%fd15306, %fd24708, %fd4541;
	abs.f64 	%fd15307, %fd15306;
	setp.gt.f64 	%p7549, %fd15307, 0d41CDCD64FF800000;
	selp.f64 	%fd24705, 0dBFF0000000000000, %fd15305, %p7549;
	selp.f64 	%fd24706, 0d7FF0000000000000, %fd15306, %p7549;
	add.f64 	%fd15308, %fd24706, 0d4069000000000000;
	add.f64 	%fd15309, %fd24705, 0dC016CCCCCCCCCCCD;
	add.f64 	%fd15310, %fd4340, %fd15309;
	div.rn.f64 	%fd24707, %fd15308, %fd15310;
	abs.f64 	%fd15311, %fd4538;
	setp.geu.f64 	%p7550, %fd15311, 0d41CDCD64FF800000;
	@%p7550 bra 	$L__BB3_7425;
	add.f64 	%fd15312, %fd4538, 0d4069000000000000;
	add.f64 	%fd15313, %fd4537, 0dC016CCCCCCCCCCCD;
	add.f64 	%fd15314, %fd4340, %fd15313;
	div.rn.f64 	%fd15315, %fd15312, %fd15314;
	setp.lt.f64 	%p7551, %fd15315, %fd24707;
	selp.f64 	%fd24705, %fd24705, %fd4537, %p7551;
	selp.f64 	%fd24706, %fd24706, %fd4538, %p7551;
	selp.f64 	%fd24707, %fd24707, %fd15315, %p7551;
	bra.uni 	$L__BB3_7425;
$L__BB3_7423:
	ld.global.f64 	%fd15329, [%rd1054+20000];
	add.f64 	%fd15330, %fd24709, %fd15329;
	ld.global.f64 	%fd15331, [%rd1055+22000];
	add.f64 	%fd15332, %fd15330, %fd15331;
	add.f64 	%fd15333, %fd24708, %fd4539;
	add.f64 	%fd15334, %fd15333, %fd4540;
	abs.f64 	%fd15335, %fd15334;
	setp.gt.f64 	%p7556, %fd15335, 0d41CDCD64FF800000;
	selp.f64 	%fd24705, 0dBFF0000000000000, %fd15332, %p7556;
	selp.f64 	%fd24706, 0d7FF0000000000000, %fd15334, %p7556;
	add.f64 	%fd15336, %fd24706, 0d4069000000000000;
	add.f64 	%fd15337, %fd24705, 0dC016CCCCCCCCCCCD;
	add.f64 	%fd15338, %fd4340, %fd15337;
	div.rn.f64 	%fd24707, %fd15336, %fd15338;
	abs.f64 	%fd15339, %fd4538;
	setp.geu.f64 	%p7557, %fd15339, 0d41CDCD64FF800000;
	@%p7557 bra 	$L__BB3_7425;
	add.f64 	%fd15340, %fd4538, 0d4069000000000000;
	add.f64 	%fd15341, %fd4537, 0dC016CCCCCCCCCCCD;
	add.f64 	%fd15342, %fd4340, %fd15341;
	div.rn.f64 	%fd15343, %fd15340, %fd15342;
	setp.lt.f64 	%p7558, %fd15343, %fd24707;
	selp.f64 	%fd24705, %fd24705, %fd4537, %p7558;
	selp.f64 	%fd24706, %fd24706, %fd4538, %p7558;
	selp.f64 	%fd24707, %fd24707, %fd15343, %p7558;
$L__BB3_7425:
	add.f64 	%fd15344, %fd24709, 0dC016CCCCCCCCCCCD;
	add.f64 	%fd4563, %fd4340, %fd15344;
	abs.f64 	%fd15345, %fd24706;
	setp.geu.f64 	%p7559, %fd15345, 0d41CDCD64FF800000;
	@%p7559 bra 	$L__BB3_7427;
	add.f64 	%fd15346, %fd24708, 0d4069000000000000;
	div.rn.f64 	%fd15347, %fd15346, %fd4563;
	setp.lt.f64 	%p7560, %fd24707, %fd15347;
	selp.f64 	%fd24708, %fd24708, %fd24706, %p7560;
	selp.f64 	%fd24709, %fd24709, %fd24705, %p7560;
$L__BB3_7427:
	add.s32 	%r3441, %r22674, -1;
	mul.lo.s32 	%r3442, %r3441, %r3359;
	add.s32 	%r3443, %r22673, -1;
	add.s32 	%r3444, %r3443, %r3442;
	mul.wide.s32 	%rd6990, %r3444, 8;
	add.s64 	%rd6991, %rd29, %rd6990;
	ld.local.f64 	%fd4568, [%rd6991];
	abs.f64 	%fd4569, %fd4568;
	abs.f64 	%fd15348, %fd24709;
	max.f64 	%fd15350, %fd4569, %fd15348;
	setp.gt.f64 	%p7561, %fd15350, 0d41CDCD64FF800000;
	sub.f64 	%fd15351, %fd4568, %fd24709;
	abs.f64 	%fd15352, %fd15351;
	setp.geu.f64 	%p7562, %fd15352, 0d3EE4F8B588E368F1;
	or.pred  	%p7563, %p7561, %p7562;
	@%p7563 bra 	$L__BB3_8257;
	mul.wide.s32 	%rd6992, %r3444, 8;
	add.s64 	%rd6993, %rd28, %rd6992;
	ld.local.f64 	%fd15354, [%rd6993];
	abs.f64 	%fd15355, %fd15354;
	abs.f64 	%fd15356, %fd24708;
	max.f64 	%fd15358, %fd15355, %fd15356;
	setp.gt.f64 	%p7564, %fd15358, 0d41CDCD64FF800000;
	sub.f64 	%fd15359, %fd15354, %fd24708;
	abs.f64 	%fd15360, %fd15359;
	setp.geu.f64 	%p7565, %fd15360, 0d3EE4F8B588E368F1;
	or.pred  	%p7566, %p7564, %p7565;
	@%p7566 bra 	$L__BB3_8257;
	ld.local.f64 	%fd15363, [%rd1049];
	add.f64 	%fd4570, %fd24703, %fd15363;
	mul.wide.s32 	%rd6994, %r3438, 8;
	add.s64 	%rd6995, %rd29, %rd6994;
	ld.local.f64 	%fd15364, [%rd6995];
	add.f64 	%fd4571, %fd24704, %fd15364;
	mov.f64 	%fd24710, 0d3FE0000000000000;
	@%p7506 bra 	$L__BB3_7459;
	mov.b32 	%r22529, 0;
	@%p7524 bra 	$L__BB3_7444;
	and.b32  	%r3445, %r3357, 15;
	setp.lt.u32 	%p7569, %r3357, 16;
	mov.b32 	%r22529, 0;
	mov.u32 	%r22513, %r22529;
	@%p7569 bra 	$L__BB3_7434;
	and.b32  	%r22513, %r3357, 2147483632;
	mov.b32 	%r22529, 0;
	mov.u32 	%r22507, %r22529;
$L__BB3_7433:
	.pragma "nounroll";
	mul.wide.u32 	%rd6996, %r22507, 4;
	add.s64 	%rd6997, %rd30, %rd6996;
	ld.local.u32 	%r13540, [%rd6997];
	setp.gt.s32 	%p7570, %r13540, 0;
	selp.u32 	%r13541, 1, 0, %p7570;
	add.s32 	%r13542, %r22529, %r13541;
	ld.local.u32 	%r13543, [%rd6997+4];
	setp.gt.s32 	%p7571, %r13543, 0;
	selp.u32 	%r13544, 1, 0, %p7571;
	add.s32 	%r13545, %r13542, %r13544;
	ld.local.u32 	%r13546, [%rd6997+8];
	setp.gt.s32 	%p7572, %r13546, 0;
	selp.u32 	%r13547, 1, 0, %p7572;
	add.s32 	%r13548, %r13545, %r13547;
	ld.local.u32 	%r13549, [%rd6997+12];
	setp.gt.s32 	%p7573, %r13549, 0;
	selp.u32 	%r13550, 1, 0, %p7573;
	add.s32 	%r13551, %r13548, %r13550;
	ld.local.u32 	%r13552, [%rd6997+16];
	setp.gt.s32 	%p7574, %r13552, 0;
	selp.u32 	%r13553, 1, 0, %p7574;
	add.s32 	%r13554, %r13551, %r13553;
	ld.local.u32 	%r13555, [%rd6997+20];
	setp.gt.s32 	%p7575, %r13555, 0;
	selp.u32 	%r13556, 1, 0, %p7575;
	add.s32 	%r13557, %r13554, %r13556;
	ld.local.u32 	%r13558, [%rd6997+24];
	setp.gt.s32 	%p7576, %r13558, 0;
	selp.u32 	%r13559, 1, 0, %p7576;
	add.s32 	%r13560, %r13557, %r13559;
	ld.local.u32 	%r13561, [%rd6997+28];
	setp.gt.s32 	%p7577, %r13561, 0;
	selp.u32 	%r13562, 1, 0, %p7577;
	add.s32 	%r13563, %r13560, %r13562;
	ld.local.u32 	%r13564, [%rd6997+32];
	setp.gt.s32 	%p7578, %r13564, 0;
	selp.u32 	%r13565, 1, 0, %p7578;
	add.s32 	%r13566, %r13563, %r13565;
	ld.local.u32 	%r13567, [%rd6997+36];
	setp.gt.s32 	%p7579, %r13567, 0;
	selp.u32 	%r13568, 1, 0, %p7579;
	add.s32 	%r13569, %r13566, %r13568;
	ld.local.u32 	%r13570, [%rd6997+40];
	setp.gt.s32 	%p7580, %r13570, 0;
	selp.u32 	%r13571, 1, 0, %p7580;
	add.s32 	%r13572, %r13569, %r13571;
	ld.local.u32 	%r13573, [%rd6997+44];
	setp.gt.s32 	%p7581, %r13573, 0;
	selp.u32 	%r13574, 1, 0, %p7581;
	add.s32 	%r13575, %r13572, %r13574;
	ld.local.u32 	%r13576, [%rd6997+48];
	setp.gt.s32 	%p7582, %r13576, 0;
	selp.u32 	%r13577, 1, 0, %p7582;
	add.s32 	%r13578, %r13575, %r13577;
	ld.local.u32 	%r13579, [%rd6997+52];
	setp.gt.s32 	%p7583, %r13579, 0;
	selp.u32 	%r13580, 1, 0, %p7583;
	add.s32 	%r13581, %r13578, %r13580;
	ld.local.u32 	%r13582, [%rd6997+56];
	setp.gt.s32 	%p7584, %r13582, 0;
	selp.u32 	%r13583, 1, 0, %p7584;
	add.s32 	%r13584, %r13581, %r13583;
	ld.local.u32 	%r13585, [%rd6997+60];
	setp.gt.s32 	%p7585, %r13585, 0;
	selp.u32 	%r13586, 1, 0, %p7585;
	add.s32 	%r22529, %r13584, %r13586;
	add.s32 	%r22507, %r22507, 16;
	setp.ne.s32 	%p7586, %r22507, %r22513;
	@%p7586 bra 	$L__BB3_7433;
$L__BB3_7434:
	setp.eq.s32 	%p7587, %r3445, 0;
	@%p7587 bra 	$L__BB3_7444;
	and.b32  	%r3454, %r3357, 7;
	setp.lt.u32 	%p7588, %r3445, 8;
	@%p7588 bra 	$L__BB3_7437;
	mul.wide.u32 	%rd6998, %r22513, 4;
	add.s64 	%rd6999, %rd30, %rd6998;
	ld.local.u32 	%r13588, [%rd6999];
	setp.gt.s32 	%p7589, %r13588, 0;
	selp.u32 	%r13589, 1, 0, %p7589;
	add.s32 	%r13590, %r22529, %r13589;
	ld.local.u32 	%r13591, [%rd6999+4];
	setp.gt.s32 	%p7590, %r13591, 0;
	selp.u32 	%r13592, 1, 0, %p7590;
	add.s32 	%r13593, %r13590, %r13592;
	ld.local.u32 	%r13594, [%rd6999+8];
	setp.gt.s32 	%p7591, %r13594, 0;
	selp.u32 	%r13595, 1, 0, %p7591;
	add.s32 	%r13596, %r13593, %r13595;
	ld.local.u32 	%r13597, [%rd6999+12];
	setp.gt.s32 	%p7592, %r13597, 0;
	selp.u32 	%r13598, 1, 0, %p7592;
	add.s32 	%r13599, %r13596, %r13598;
	ld.local.u32 	%r13600, [%rd6999+16];
	setp.gt.s32 	%p7593, %r13600, 0;
	selp.u32 	%r13601, 1, 0, %p7593;
	add.s32 	%r13602, %r13599, %r13601;
	ld.local.u32 	%r13603, [%rd6999+20];
	setp.gt.s32 	%p7594, %r13603, 0;
	selp.u32 	%r13604, 1, 0, %p7594;
	add.s32 	%r13605, %r13602, %r13604;
	ld.local.u32 	%r13606, [%rd6999+24];
	setp.gt.s32 	%p7595, %r13606, 0;
	selp.u32 	%r13607, 1, 0, %p7595;
	add.s32 	%r13608, %r13605, %r13607;
	ld.local.u32 	%r13609, [%rd6999+28];
	setp.gt.s32 	%p7596, %r13609, 0;
	selp.u32 	%r13610, 1, 0, %p7596;
	add.s32 	%r22529, %r13608, %r13610;
	add.s32 	%r22513, %r22513, 8;
$L__BB3_7437:
	setp.eq.s32 	%p7597, %r3454, 0;
	@%p7597 bra 	$L__BB3_7444;
	and.b32  	%r3460, %r3357, 3;
	setp.lt.u32 	%p7598, %r3454, 4;
	@%p7598 bra 	$L__BB3_7440;
	mul.wide.u32 	%rd7000, %r22513, 4;
	add.s64 	%rd7001, %rd30, %rd7000;
	ld.local.u32 	%r13612, [%rd7001];
	setp.gt.s32 	%p7599, %r13612, 0;
	selp.u32 	%r13613, 1, 0, %p7599;
	add.s32 	%r13614, %r22529, %r13613;
	ld.local.u32 	%r13615, [%rd7001+4];
	setp.gt.s32 	%p7600, %r13615, 0;
	selp.u32 	%r13616, 1, 0, %p7600;
	add.s32 	%r13617, %r13614, %r13616;
	ld.local.u32 	%r13618, [%rd7001+8];
	setp.gt.s32 	%p7601, %r13618, 0;
	selp.u32 	%r13619, 1, 0, %p7601;
	add.s32 	%r13620, %r13617, %r13619;
	ld.local.u32 	%r13621, [%rd7001+12];
	setp.gt.s32 	%p7602, %r13621, 0;
	selp.u32 	%r13622, 1, 0, %p7602;
	add.s32 	%r22529, %r13620, %r13622;
	add.s32 	%r22513, %r22513, 4;
$L__BB3_7440:
	setp.eq.s32 	%p7603, %r3460, 0;
	@%p7603 bra 	$L__BB3_7444;
	mul.wide.u32 	%rd7002, %r22513, 4;
	add.s64 	%rd1057, %rd30, %rd7002;
	ld.local.u32 	%r13623, [%rd1057];
	setp.gt.s32 	%p7604, %r13623, 0;
	selp.u32 	%r13624, 1, 0, %p7604;
	add.s32 	%r22529, %r22529, %r13624;
	setp.eq.s32 	%p7605, %r3460, 1;
	@%p7605 bra 	$L__BB3_7444;
	ld.local.u32 	%r13625, [%rd1057+4];
	setp.gt.s32 	%p7606, %r13625, 0;
	selp.u32 	%r13626, 1, 0, %p7606;
	add.s32 	%r22529, %r22529, %r13626;
	setp.eq.s32 	%p7607, %r3460, 2;
	@%p7607 bra 	$L__BB3_7444;
	ld.local.u32 	%r13627, [%rd1057+8];
	setp.gt.s32 	%p7608, %r13627, 0;
	selp.u32 	%r13628, 1, 0, %p7608;
	add.s32 	%r22529, %r22529, %r13628;
$L__BB3_7444:
	setp.eq.s32 	%p7609, %r3359, 0;
	@%p7609 bra 	$L__BB3_7458;
	and.b32  	%r3470, %r3359, 15;
	setp.lt.u32 	%p7610, %r3359, 16;
	mov.b32 	%r22525, 0;
	@%p7610 bra 	$L__BB3_7448;
	and.b32  	%r22525, %r3359, 2147483632;
	mov.b32 	%r22519, 0;
$L__BB3_7447:
	.pragma "nounroll";
	mul.wide.u32 	%rd7003, %r22519, 4;
	add.s64 	%rd7004, %rd31, %rd7003;
	ld.local.u32 	%r13632, [%rd7004];
	setp.gt.s32 	%p7611, %r13632, 0;
	selp.u32 	%r13633, 1, 0, %p7611;
	add.s32 	%r13634, %r22529, %r13633;
	ld.local.u32 	%r13635, [%rd7004+4];
	setp.gt.s32 	%p7612, %r13635, 0;
	selp.u32 	%r13636, 1, 0, %p7612;
	add.s32 	%r13637, %r13634, %r13636;
	ld.local.u32 	%r13638, [%rd7004+8];
	setp.gt.s32 	%p7613, %r13638, 0;
	selp.u32 	%r13639, 1, 0, %p7613;
	add.s32 	%r13640, %r13637, %r13639;
	ld.local.u32 	%r13641, [%rd7004+12];
	setp.gt.s32 	%p7614, %r13641, 0;
	selp.u32 	%r13642, 1, 0, %p7614;
	add.s32 	%r13643, %r13640, %r13642;
	ld.local.u32 	%r13644, [%rd7004+16];
	setp.gt.s32 	%p7615, %r13644, 0;
	selp.u32 	%r13645, 1, 0, %p7615;
	add.s32 	%r13646, %r13643, %r13645;
	ld.local.u32 	%r13647, [%rd7004+20];
	setp.gt.s32 	%p7616, %r13647, 0;
	selp.u32 	%r13648, 1, 0, %p7616;
	add.s32 	%r13649, %r13646, %r13648;
	ld.local.u32 	%r13650, [%rd7004+24];
	setp.gt.s32 	%p7617, %r13650, 0;
	selp.u32 	%r13651, 1, 0, %p7617;
	add.s32 	%r13652, %r13649, %r13651;
	ld.local.u32 	%r13653, [%rd7004+28];
	setp.gt.s32 	%p7618, %r13653, 0;
	selp.u32 	%r13654, 1, 0, %p7618;
	add.s32 	%r13655, %r13652, %r13654;
	ld.local.u32 	%r13656, [%rd7004+32];
	setp.gt.s32 	%p7619, %r13656, 0;
	selp.u32 	%r13657, 1, 0, %p7619;
	add.s32 	%r13658, %r13655, %r13657;
	ld.local.u32 	%r13659, [%rd7004+36];
	setp.gt.s32 	%p7620, %r13659, 0;
	selp.u32 	%r13660, 1, 0, %p7620;
	add.s32 	%r13661, %r13658, %r13660;
	ld.local.u32 	%r13662, [%rd7004+40];
	setp.gt.s32 	%p7621, %r13662, 0;
	selp.u32 	%r13663, 1, 0, %p7621;
	add.s32 	%r13664, %r13661, %r13663;
	ld.local.u32 	%r13665, [%rd7004+44];
	setp.gt.s32 	%p7622, %r13665, 0;
	selp.u32 	%r13666, 1, 0, %p7622;
	add.s32 	%r13667, %r13664, %r13666;
	ld.local.u32 	%r13668, [%rd7004+48];
	setp.gt.s32 	%p7623, %r13668, 0;
	selp.u32 	%r13669, 1, 0, %p7623;
	add.s32 	%r13670, %r13667, %r13669;
	ld.local.u32 	%r13671, [%rd7004+52];
	setp.gt.s32 	%p7624, %r13671, 0;
	selp.u32 	%r13672, 1, 0, %p7624;
	add.s32 	%r13673, %r13670, %r13672;
	ld.local.u32 	%r13674, [%rd7004+56];
	setp.gt.s32 	%p7625, %r13674, 0;
	selp.u32 	%r13675, 1, 0, %p7625;
	add.s32 	%r13676, %r13673, %r13675;
	ld.local.u32 	%r13677, [%rd7004+60];
	setp.gt.s32 	%p7626, %r13677, 0;
	selp.u32 	%r13678, 1, 0, %p7626;
	add.s32 	%r22529, %r13676, %r13678;
	add.s32 	%r22519, %r22519, 16;
	setp.ne.s32 	%p7627, %r22519, %r22525;
	@%p7627 bra 	$L__BB3_7447;
$L__BB3_7448:
	setp.eq.s32 	%p7628, %r3470, 0;
	@%p7628 bra 	$L__BB3_7458;
	and.b32  	%r3479, %r3359, 7;
	setp.lt.u32 	%p7629, %r3470, 8;
	@%p7629 bra 	$L__BB3_7451;
	mul.wide.u32 	%rd7005, %r22525, 4;
	add.s64 	%rd7006, %rd31, %rd7005;
	ld.local.u32 	%r13680, [%rd7006];
	setp.gt.s32 	%p7630, %r13680, 0;
	selp.u32 	%r13681, 1, 0, %p7630;
	add.s32 	%r13682, %r22529, %r13681;
	ld.local.u32 	%r13683, [%rd7006+4];
	setp.gt.s32 	%p7631, %r13683, 0;
	selp.u32 	%r13684, 1, 0, %p7631;
	add.s32 	%r13685, %r13682, %r13684;
	ld.local.u32 	%r13686, [%rd7006+8];
	setp.gt.s32 	%p7632, %r13686, 0;
	selp.u32 	%r13687, 1, 0, %p7632;
	add.s32 	%r13688, %r13685, %r13687;
	ld.local.u32 	%r13689, [%rd7006+12];
	setp.gt.s32 	%p7633, %r13689, 0;
	selp.u32 	%r13690, 1, 0, %p7633;
	add.s32 	%r13691, %r13688, %r13690;
	ld.local.u32 	%r13692, [%rd7006+16];
	setp.gt.s32 	%p7634, %r13692, 0;
	selp.u32 	%r13693, 1, 0, %p7634;
	add.s32 	%r13694, %r13691, %r13693;
	ld.local.u32 	%r13695, [%rd7006+20];
	setp.gt.s32 	%p7635, %r13695, 0;
	selp.u32 	%r13696, 1, 0, %p7635;
	add.s32 	%r13697, %r13694, %r13696;
	ld.local.u32 	%r13698, [%rd7006+24];
	setp.gt.s32 	%p7636, %r13698, 0;
	selp.u32 	%r13699, 1, 0, %p7636;
	add.s32 	%r13700, %r13697, %r13699;
	ld.local.u32 	%r13701, [%rd7006+28];
	setp.gt.s32 	%p7637, %r13701, 0;
	selp.u32 	%r13702, 1, 0, %p7637;
	add.s32 	%r22529, %r13700, %r13702;
	add.s32 	%r22525, %r22525, 8;
$L__BB3_7451:
	setp.eq.s32 	%p7638, %r3479, 0;
	@%p7638 bra 	$L__BB3_7458;
	and.b32  	%r3485, %r3359, 3;
	setp.lt.u32 	%p7639, %r3479, 4;
	@%p7639 bra 	$L__BB3_7454;
	mul.wide.u32 	%rd7007, %r22525, 4;
	add.s64 	%rd7008, %rd31, %rd7007;
	ld.local.u32 	%r13704, [%rd7008];
	setp.gt.s32 	%p7640, %r13704, 0;
	selp.u32 	%r13705, 1, 0, %p7640;
	add.s32 	%r13706, %r22529, %r13705;
	ld.local.u32 	%r13707, [%rd7008+4];
	setp.gt.s32 	%p7641, %r13707, 0;
	selp.u32 	%r13708, 1, 0, %p7641;
	add.s32 	%r13709, %r13706, %r13708;
	ld.local.u32 	%r13710, [%rd7008+8];
	setp.gt.s32 	%p7642, %r13710, 0;
	selp.u32 	%r13711, 1, 0, %p7642;
	add.s32 	%r13712, %r13709, %r13711;
	ld.local.u32 	%r13713, [%rd7008+12];
	setp.gt.s32 	%p7643, %r13713, 0;
	selp.u32 	%r13714, 1, 0, %p7643;
	add.s32 	%r22529, %r13712, %r13714;
	add.s32 	%r22525, %r22525, 4;
$L__BB3_7454:
	setp.eq.s32 	%p7644, %r3485, 0;
	@%p7644 bra 	$L__BB3_7458;
	mul.wide.u32 	%rd7009, %r22525, 4;
	add.s64 	%rd1058, %rd31, %rd7009;
	ld.local.u32 	%r13715, [%rd1058];
	setp.gt.s32 	%p7645, %r13715, 0;
	selp.u32 	%r13716, 1, 0, %p7645;
	add.s32 	%r22529, %r22529, %r13716;
	setp.eq.s32 	%p7646, %r3485, 1;
	@%p7646 bra 	$L__BB3_7458;
	ld.local.u32 	%r13717, [%rd1058+4];
	setp.gt.s32 	%p7647, %r13717, 0;
	selp.u32 	%r13718, 1, 0, %p7647;
	add.s32 	%r22529, %r22529, %r13718;
	setp.eq.s32 	%p7648, %r3485, 2;
	@%p7648 bra 	$L__BB3_7458;
	ld.local.u32 	%r13719, [%rd1058+8];
	setp.gt.s32 	%p7649, %r13719, 0;
	selp.u32 	%r13720, 1, 0, %p7649;
	add.s32 	%r22529, %r22529, %r13720;
$L__BB3_7458:
	shr.u32 	%r13721, %r22529, 1;
	add.s32 	%r13722, %r13721, -1;
	cvt.rn.f64.s32 	%fd15365, %r13722;
	add.f64 	%fd15366, %fd4571, 0dC016CCCCCCCCCCCD;
	fma.rn.f64 	%fd15367, %fd15365, 0dBFE0A2B1704FF434, %fd15366;
	add.f64 	%fd15368, %fd4340, %fd15367;
	add.f64 	%fd15369, %fd4570, 0d4069000000000000;
	div.rn.f64 	%fd15370, %fd15369, %fd15368;
	add.f64 	%fd15371, %fd15370, 0dC071126666666666;
	fma.rn.f64 	%fd24710, %fd15371, 0d4059000000000000, 0d3FE0000000000000;
$L__BB3_7459:
	cvt.rzi.s32.f64 	%r13723, %fd24710;
	cvt.rn.f64.s32 	%fd15372, %r13723;
	div.rn.f64 	%fd24711, %fd15372, 0d4059000000000000;
$L__BB3_7460:
	setp.gt.f64 	%p7650, %fd24711, %fd10;
	@%p7650 bra 	$L__BB3_4335;
	mul.wide.u32 	%rd7010, %r370, 8;
	add.s64 	%rd7011, %rd20, %rd7010;
	ld.local.u64 	%rd1059, [%rd7011+32];
	ld.local.u64 	%rd1060, [%rd7011];
	mov.b32 	%r22530, 0;
$L__BB3_7462:
	mov.u32 	%r3495, %r22530;
	cvt.u64.u32 	%rd7012, %r3495;
	add.s64 	%rd7013, %rd1059, %rd7012;
	ld.u8 	%rs3114, [%rd7013];
	setp.ne.s16 	%p7651, %rs3114, 0;
	add.s32 	%r22530, %r3495, 1;
	@%p7651 bra 	$L__BB3_7462;
	and.b32  	%r13725, %r3495, 1;
	setp.eq.b32 	%p7652, %r13725, 1;
	@%p7652 bra 	$L__BB3_7486;
	setp.eq.s32 	%p7653, %r3495, 0;
	@%p7653 bra 	$L__BB3_7474;
	add.s32 	%r3497, %r3495, -2;
	shr.u32 	%r13727, %r3495, 1;
	max.u32 	%r3498, %r13727, 1;
	mov.b32 	%r22531, 0;
	mov.u32 	%r22532, %r22531;
$L__BB3_7466:
	add.s32 	%r3501, %r22532, 1;
	cvt.u64.u32 	%rd7014, %r22532;
	add.s64 	%rd7015, %rd1059, %rd7014;
	ld.u8 	%rs473, [%rd7015+1];
	setp.ne.s16 	%p7654, %rs473, 65;
	add.s32 	%r13728, %r3497, %r22531;
	cvt.s64.s32 	%rd7016, %r13728;
	add.s64 	%rd7017, %rd1059, %rd7016;
	ld.u8 	%rs474, [%rd7017];
	@%p7654 bra 	$L__BB3_7468;
	setp.ne.s16 	%p7655, %rs474, 84;
	@%p7655 bra 	$L__BB3_7486;
$L__BB3_7468:
	setp.ne.s16 	%p7656, %rs473, 84;
	@%p7656 bra 	$L__BB3_7470;
	setp.ne.s16 	%p7657, %rs474, 65;
	@%p7657 bra 	$L__BB3_7486;
$L__BB3_7470:
	setp.eq.s16 	%p7658, %rs473, 84;
	setp.eq.s16 	%p7659, %rs473, 65;
	setp.ne.s16 	%p7660, %rs474, 65;
	or.pred  	%p7661, %p7660, %p7658;
	setp.ne.s16 	%p7662, %rs474, 84;
	or.pred  	%p7663, %p7662, %p7659;
	and.pred  	%p7664, %p7661, %p7663;
	not.pred 	%p7665, %p7664;
	@%p7665 bra 	$L__BB3_7486;
	setp.eq.s16 	%p7666, %rs473, 67;
	setp.ne.s16 	%p7667, %rs474, 71;
	and.pred  	%p7668, %p7667, %p7666;
	@%p7668 bra 	$L__BB3_7486;
	setp.eq.s16 	%p7671, %rs473, 71;
	setp.ne.s16 	%p7672, %rs474, 67;
	xor.pred  	%p7673, %p7671, %p7672;
	or.pred  	%p7674, %p7667, %p7666;
	and.pred  	%p7675, %p7673, %p7674;
	not.pred 	%p7676, %p7675;
	@%p7676 bra 	$L__BB3_7486;
	not.b32 	%r22531, %r22532;
	setp.ne.s32 	%p7677, %r3501, %r3498;
	mov.u32 	%r22532, %r3501;
	@%p7677 bra 	$L__BB3_7466;
$L__BB3_7474:
	mov.b32 	%r22533, 0;
$L__BB3_7475:
	mov.u32 	%r3503, %r22533;
	cvt.u64.u32 	%rd7018, %r3503;
	add.s64 	%rd7019, %rd1060, %rd7018;
	ld.u8 	%rs3120, [%rd7019];
	setp.ne.s16 	%p7678, %rs3120, 0;
	add.s32 	%r22533, %r3503, 1;
	@%p7678 bra 	$L__BB3_7475;
	and.b32  	%r13730, %r3503, 1;
	setp.eq.b32 	%p7679, %r13730, 1;
	@%p7679 bra 	$L__BB3_7486;
	setp.eq.s32 	%p7680, %r3503, 0;
	@%p7680 bra 	$L__BB3_7489;
	add.s32 	%r3505, %r3503, -2;
	shr.u32 	%r13732, %r3503, 1;
	max.u32 	%r3506, %r13732, 1;
	mov.b32 	%r22534, 0;
	mov.u32 	%r22535, %r22534;
$L__BB3_7479:
	add.s32 	%r3509, %r22535, 1;
	cvt.u64.u32 	%rd7020, %r22535;
	add.s64 	%rd7021, %rd1060, %rd7020;
	ld.u8 	%rs475, [%rd7021+1];
	setp.ne.s16 	%p7681, %rs475, 65;
	add.s32 	%r13733, %r3505, %r22534;
	cvt.s64.s32 	%rd7022, %r13733;
	add.s64 	%rd7023, %rd1060, %rd7022;
	ld.u8 	%rs476, [%rd7023];
	@%p7681 bra 	$L__BB3_7481;
	setp.ne.s16 	%p7682, %rs476, 84;
	@%p7682 bra 	$L__BB3_7486;
$L__BB3_7481:
	setp.ne.s16 	%p7683, %rs475, 84;
	@%p7683 bra 	$L__BB3_7483;
	setp.ne.s16 	%p7684, %rs476, 65;
	@%p7684 bra 	$L__BB3_7486;
$L__BB3_7483:
	setp.eq.s16 	%p7685, %rs475, 84;
	setp.eq.s16 	%p7686, %rs475, 65;
	setp.ne.s16 	%p7687, %rs476, 65;
	or.pred  	%p7688, %p7687, %p7685;
	setp.ne.s16 	%p7689, %rs476, 84;
	or.pred  	%p7690, %p7689, %p7686;
	and.pred  	%p7691, %p7688, %p7690;
	not.pred 	%p7692, %p7691;
	@%p7692 bra 	$L__BB3_7486;
	setp.eq.s16 	%p7693, %rs475, 67;
	setp.ne.s16 	%p7694, %rs476, 71;
	and.pred  	%p7695, %p7694, %p7693;
	@%p7695 bra 	$L__BB3_7486;
	setp.eq.s16 	%p7698, %rs475, 71;
	setp.ne.s16 	%p7699, %rs476, 67;
	xor.pred  	%p7700, %p7698, %p7699;
	or.pred  	%p7701, %p7694, %p7693;
	and.pred  	%p7702, %p7700, %p7701;
	@%p7702 bra 	$L__BB3_7488;
$L__BB3_7486:
	setp.gt.u32 	%p7704, %r2, 2146435070;
	mov.f64 	%fd24712, %fd2;
	@%p7704 bra 	$L__BB3_7491;
	setp.gt.u32 	%p7705, %r4, 1073127582;
	selp.f64 	%fd15373, %fd4, %fd3, %p7705;
	selp.u32 	%r13734, 1, 0, %p7705;
	add.s32 	%r13735, %r3, %r13734;
	add.f64 	%fd15374, %fd15373, 0dBFF0000000000000;
	add.f64 	%fd15375, %fd15373, 0d3FF0000000000000;
	rcp.approx.ftz.f64 	%fd15376, %fd15375;
	neg.f64 	%fd15377, %fd15375;
	fma.rn.f64 	%fd15378, %fd15377, %fd15376, 0d3FF0000000000000;
	fma.rn.f64 	%fd15379, %fd15378, %fd15378, %fd15378;
	fma.rn.f64 	%fd15380, %fd15379, %fd15376, %fd15376;
	mul.f64 	%fd15381, %fd15374, %fd15380;
	fma.rn.f64 	%fd15382, %fd15374, %fd15380, %fd15381;
	mul.f64 	%fd15383, %fd15382, %fd15382;
	fma.rn.f64 	%fd15384, %fd15383, 0d3EB1380B3AE80F1E, 0d3ED0EE258B7A8B04;
	fma.rn.f64 	%fd15385, %fd15384, %fd15383, 0d3EF3B2669F02676F;
	fma.rn.f64 	%fd15386, %fd15385, %fd15383, 0d3F1745CBA9AB0956;
	fma.rn.f64 	%fd15387, %fd15386, %fd15383, 0d3F3C71C72D1B5154;
	fma.rn.f64 	%fd15388, %fd15387, %fd15383, 0d3F624924923BE72D;
	fma.rn.f64 	%fd15389, %fd15388, %fd15383, 0d3F8999999999A3C4;
	fma.rn.f64 	%fd15390, %fd15389, %fd15383, 0d3FB5555555555554;
	sub.f64 	%fd15391, %fd15374, %fd15382;
	add.f64 	%fd15392, %fd15391, %fd15391;
	neg.f64 	%fd15393, %fd15382;
	fma.rn.f64 	%fd15394, %fd15393, %fd15374, %fd15392;
	mul.f64 	%fd15395, %fd15380, %fd15394;
	mul.f64 	%fd15396, %fd15383, %fd15390;
	fma.rn.f64 	%fd15397, %fd15396, %fd15382, %fd15395;
	xor.b32  	%r13736, %r13735, -2147483648;
	mov.b32 	%r13737, 1127219200;
	mov.b64 	%fd15398, {%r13736, %r13737};
	sub.f64 	%fd15399, %fd15398, %fd1;
	fma.rn.f64 	%fd15400, %fd15399, 0d3FE62E42FEFA39EF, %fd15382;
	fma.rn.f64 	%fd15401, %fd15399, 0dBFE62E42FEFA39EF, %fd15400;
	sub.f64 	%fd15402, %fd15401, %fd15382;
	sub.f64 	%fd15403, %fd15397, %fd15402;
	fma.rn.f64 	%fd15404, %fd15399, 0d3C7ABC9E3B39803F, %fd15403;
	add.f64 	%fd24712, %fd15400, %fd15404;
	bra.uni 	$L__BB3_7491;
$L__BB3_7488:
	not.b32 	%r22534, %r22535;
	setp.ne.s32 	%p7703, %r3509, %r3506;
	mov.u32 	%r22535, %r3509;
	@%p7703 bra 	$L__BB3_7479;
$L__BB3_7489:
	setp.gt.u32 	%p7706, %r5, 2146435070;
	mov.f64 	%fd24712, %fd5;
	@%p7706 bra 	$L__BB3_7491;
	setp.gt.u32 	%p7707, %r7, 1073127582;
	selp.f64 	%fd15405, %fd7, %fd6, %p7707;
	selp.u32 	%r13738, 1, 0, %p7707;
	add.s32 	%r13739, %r6, %r13738;
	add.f64 	%fd15406, %fd15405, 0dBFF0000000000000;
	add.f64 	%fd15407, %fd15405, 0d3FF0000000000000;
	rcp.approx.ftz.f64 	%fd15408, %fd15407;
	neg.f64 	%fd15409, %fd15407;
	fma.rn.f64 	%fd15410, %fd15409, %fd15408, 0d3FF0000000000000;
	fma.rn.f64 	%fd15411, %fd15410, %fd15410, %fd15410;
	fma.rn.f64 	%fd15412, %fd15411, %fd15408, %fd15408;
	mul.f64 	%fd15413, %fd15406, %fd15412;
	fma.rn.f64 	%fd15414, %fd15406, %fd15412, %fd15413;
	mul.f64 	%fd15415, %fd15414, %fd15414;
	fma.rn.f64 	%fd15416, %fd15415, 0d3EB1380B3AE80F1E, 0d3ED0EE258B7A8B04;
	fma.rn.f64 	%fd15417, %fd15416, %fd15415, 0d3EF3B2669F02676F;
	fma.rn.f64 	%fd15418, %fd15417, %fd15415, 0d3F1745CBA9AB0956;
	fma.rn.f64 	%fd15419, %fd15418, %fd15415, 0d3F3C71C72D1B5154;
	fma.rn.f64 	%fd15420, %fd15419, %fd15415, 0d3F624924923BE72D;
	fma.rn.f64 	%fd15421, %fd15420, %fd15415, 0d3F8999999999A3C4;
	fma.rn.f64 	%fd15422, %fd15421, %fd15415, 0d3FB5555555555554;
	sub.f64 	%fd15423, %fd15406, %fd15414;
	add.f64 	%fd15424, %fd15423, %fd15423;
	neg.f64 	%fd15425, %fd15414;
	fma.rn.f64 	%fd15426, %fd15425, %fd15406, %fd15424;
	mul.f64 	%fd15427, %fd15412, %fd15426;
	mul.f64 	%fd15428, %fd15415, %fd15422;
	fma.rn.f64 	%fd15429, %fd15428, %fd15414, %fd15427;
	xor.b32  	%r13740, %r13739, -2147483648;
	mov.b32 	%r13741, 1127219200;
	mov.b64 	%fd15430, {%r13740, %r13741};
	sub.f64 	%fd15431, %fd15430, %fd1;
	fma.rn.f64 	%fd15432, %fd15431, 0d3FE62E42FEFA39EF, %fd15414;
	fma.rn.f64 	%fd15433, %fd15431, 0dBFE62E42FEFA39EF, %fd15432;
	sub.f64 	%fd15434, %fd15433, %fd15414;
	sub.f64 	%fd15435, %fd15429, %fd15434;
	fma.rn.f64 	%fd15436, %fd15431, 0d3C7ABC9E3B39803F, %fd15435;
	add.f64 	%fd24712, %fd15432, %fd15436;
$L__BB3_7491:
	mul.f64 	%fd4579, %fd24712, 0d3FFFCB923A29C77A;
	mov.b32 	%r22536, 0;
$L__BB3_7492:
	mov.u32 	%r3511, %r22536;
	cvt.u64.u32 	%rd7024, %r3511;
	add.s64 	%rd7025, %rd1059, %rd7024;
	ld.u8 	%rs3126, [%rd7025];
	setp.ne.s16 	%p7708, %rs3126, 0;
	add.s32 	%r22536, %r3511, 1;
	@%p7708 bra 	$L__BB3_7492;
	mov.b32 	%r22537, 0;
$L__BB3_7494:
	mov.u32 	%r3513, %r22537;
	cvt.u64.u32 	%rd7026, %r3513;
	add.s64 	%rd7027, %rd1060, %rd7026;
	ld.u8 	%rs3127, [%rd7027];
	setp.ne.s16 	%p7709, %rs3127, 0;
	add.s32 	%r22537, %r3513, 1;
	@%p7709 bra 	$L__BB3_7494;
	setp.eq.s32 	%p7710, %r3511, 0;
	@%p7710 bra 	$L__BB3_7566;
	and.b32  	%r3515, %r3511, 3;
	setp.lt.u32 	%p7711, %r3511, 4;
	mov.b32 	%r22539, 1;
	@%p7711 bra 	$L__BB3_7535;
	and.b32  	%r3516, %r3511, 2147483644;
	mov.b32 	%r22539, 1;
$L__BB3_7498:
	mov.u32 	%r3517, %r22539;
	cvt.s64.s32 	%rd7028, %r3517;
	add.s64 	%rd1061, %rd1059, %rd7028;
	ld.u8 	%rs3129, [%rd1061+-1];
	mov.b16 	%rs4717, 0;
	setp.gt.s16 	%p7712, %rs3129, 70;
	@%p7712 bra 	$L__BB3_7502;
	setp.eq.s16 	%p7715, %rs3129, 65;
	@%p7715 bra 	$L__BB3_7507;
	setp.eq.s16 	%p7716, %rs3129, 67;
	@%p7716 bra 	$L__BB3_7501;
	bra.uni 	$L__BB3_7506;
$L__BB3_7501:
	mov.b16 	%rs4717, 1;
	bra.uni 	$L__BB3_7507;
$L__BB3_7502:
	setp.eq.s16 	%p7713, %rs3129, 71;
	@%p7713 bra 	$L__BB3_7505;
	setp.ne.s16 	%p7714, %rs3129, 84;
	@%p7714 bra 	$L__BB3_7506;
	mov.b16 	%rs4717, 3;
	bra.uni 	$L__BB3_7507;
$L__BB3_7505:
	mov.b16 	%rs4717, 2;
	bra.uni 	$L__BB3_7507;
$L__BB3_7506:
	mov.b16 	%rs4717, 4;
$L__BB3_7507:
	cvt.u64.u32 	%rd7029, %r3517;
	add.s64 	%rd1062, %rd38, %rd7029;
	st.local.u8 	[%rd1062], %rs4717;
	ld.u8 	%rs3135, [%rd1061];
	mov.b16 	%rs4718, 0;
	setp.gt.s16 	%p7717, %rs3135, 70;
	@%p7717 bra 	$L__BB3_7511;
	setp.eq.s16 	%p7720, %rs3135, 65;
	@%p7720 bra 	$L__BB3_7516;
	setp.eq.s16 	%p7721, %rs3135, 67;
	@%p7721 bra 	$L__BB3_7510;
	bra.uni 	$L__BB3_7515;
$L__BB3_7510:
	mov.b16 	%rs4718, 1;
	bra.uni 	$L__BB3_7516;
$L__BB3_7511:
	setp.eq.s16 	%p7718, %rs3135, 71;
	@%p7718 bra 	$L__BB3_7514;
	setp.ne.s16 	%p7719, %rs3135, 84;
	@%p7719 bra 	$L__BB3_7515;
	mov.b16 	%rs4718, 3;
	bra.uni 	$L__BB3_7516;
$L__BB3_7514:
	mov.b16 	%rs4718, 2;
	bra.uni 	$L__BB3_7516;
$L__BB3_7515:
	mov.b16 	%rs4718, 4;
$L__BB3_7516:
	st.local.u8 	[%rd1062+1], %rs4718;
	ld.u8 	%rs3141, [%rd1061+1];
	mov.b16 	%rs4719, 0;
	setp.gt.s16 	%p7722, %rs3141, 70;
	@%p7722 bra 	$L__BB3_7520;
	setp.eq.s16 	%p7725, %rs3141, 65;
	@%p7725 bra 	$L__BB3_7525;
	setp.eq.s16 	%p7726, %rs3141, 67;
	@%p7726 bra 	$L__BB3_7519;
	bra.uni 	$L__BB3_7524;
$L__BB3_7519:
	mov.b16 	%rs4719, 1;
	bra.uni 	$L__BB3_7525;
$L__BB3_7520:
	setp.eq.s16 	%p7723, %rs3141, 71;
	@%p7723 bra 	$L__BB3_7523;
	setp.ne.s16 	%p7724, %rs3141, 84;
	@%p7724 bra 	$L__BB3_7524;
	mov.b16 	%rs4719, 3;
	bra.uni 	$L__BB3_7525;
$L__BB3_7523:
	mov.b16 	%rs4719, 2;
	bra.uni 	$L__BB3_7525;
$L__BB3_7524:
	mov.b16 	%rs4719, 4;
$L__BB3_7525:
	st.local.u8 	[%rd1062+2], %rs4719;
	ld.u8 	%rs3147, [%rd1061+2];
	mov.b16 	%rs4720, 0;
	setp.gt.s16 	%p7727, %rs3147, 70;
	@%p7727 bra 	$L__BB3_7529;
	setp.eq.s16 	%p7730, %rs3147, 65;
	@%p7730 bra 	$L__BB3_7534;
	setp.eq.s16 	%p7731, %rs3147, 67;
	@%p7731 bra 	$L__BB3_7528;
	bra.uni 	$L__BB3_7533;
$L__BB3_7528:
	mov.b16 	%rs4720, 1;
	bra.uni 	$L__BB3_7534;
$L__BB3_7529:
	setp.eq.s16 	%p7728, %rs3147, 71;
	@%p7728 bra 	$L__BB3_7532;
	setp.ne.s16 	%p7729, %rs3147, 84;
	@%p7729 bra 	$L__BB3_7533;
	mov.b16 	%rs4720, 3;
	bra.uni 	$L__BB3_7534;
$L__BB3_7532:
	mov.b16 	%rs4720, 2;
	bra.uni 	$L__BB3_7534;
$L__BB3_7533:
	mov.b16 	%rs4720, 4;
$L__BB3_7534:
	st.local.u8 	[%rd1062+3], %rs4720;
	add.s32 	%r22539, %r3517, 4;
	add.s32 	%r13746, %r3517, 3;
	setp.ne.s32 	%p7732, %r13746, %r3516;
	@%p7732 bra 	$L__BB3_7498;
$L__BB3_7535:
	setp.eq.s32 	%p7733, %r3515, 0;
	@%p7733 bra 	$L__BB3_7566;
	cvt.s64.s32 	%rd7030, %r22539;
	add.s64 	%rd1063, %rd1059, %rd7030;
	ld.u8 	%rs3153, [%rd1063+-1];
	mov.b16 	%rs4721, 0;
	setp.gt.s16 	%p7734, %rs3153, 70;
	@%p7734 bra 	$L__BB3_7540;
	setp.eq.s16 	%p7737, %rs3153, 65;
	@%p7737 bra 	$L__BB3_7545;
	setp.eq.s16 	%p7738, %rs3153, 67;
	@%p7738 bra 	$L__BB3_7539;
	bra.uni 	$L__BB3_7544;
$L__BB3_7539:
	mov.b16 	%rs4721, 1;
	bra.uni 	$L__BB3_7545;
$L__BB3_7540:
	setp.eq.s16 	%p7735, %rs3153, 71;
	@%p7735 bra 	$L__BB3_7543;
	setp.ne.s16 	%p7736, %rs3153, 84;
	@%p7736 bra 	$L__BB3_7544;
	mov.b16 	%rs4721, 3;
	bra.uni 	$L__BB3_7545;
$L__BB3_7543:
	mov.b16 	%rs4721, 2;
	bra.uni 	$L__BB3_7545;
$L__BB3_7544:
	mov.b16 	%rs4721, 4;
$L__BB3_7545:
	cvt.u64.u32 	%rd7031, %r22539;
	add.s64 	%rd1064, %rd38, %rd7031;
	st.local.u8 	[%rd1064], %rs4721;
	setp.eq.s32 	%p7739, %r3515, 1;
	@%p7739 bra 	$L__BB3_7566;
	ld.u8 	%rs3159, [%rd1063];
	mov.b16 	%rs4722, 0;
	setp.gt.s16 	%p7740, %rs3159, 70;
	@%p7740 bra 	$L__BB3_7550;
	setp.eq.s16 	%p7743, %rs3159, 65;
	@%p7743 bra 	$L__BB3_7555;
	setp.eq.s16 	%p7744, %rs3159, 67;
	@%p7744 bra 	$L__BB3_7549;
	bra.uni 	$L__BB3_7554;
$L__BB3_7549:
	mov.b16 	%rs4722, 1;
	bra.uni 	$L__BB3_7555;
$L__BB3_7550:
	setp.eq.s16 	%p7741, %rs3159, 71;
	@%p7741 bra 	$L__BB3_7553;
	setp.ne.s16 	%p7742, %rs3159, 84;
	@%p7742 bra 	$L__BB3_7554;
	mov.b16 	%rs4722, 3;
	bra.uni 	$L__BB3_7555;
$L__BB3_7553:
	mov.b16 	%rs4722, 2;
	bra.uni 	$L__BB3_7555;
$L__BB3_7554:
	mov.b16 	%rs4722, 4;
$L__BB3_7555:
	add.s32 	%r13747, %r22539, 1;
	cvt.u64.u32 	%rd7032, %r13747;
	add.s64 	%rd7033, %rd38, %rd7032;
	st.local.u8 	[%rd7033], %rs4722;
	setp.eq.s32 	%p7745, %r3515, 2;
	@%p7745 bra 	$L__BB3_7566;
	ld.u8 	%rs3165, [%rd1063+1];
	mov.b16 	%rs4723, 0;
	setp.gt.s16 	%p7746, %rs3165, 70;
	@%p7746 bra 	$L__BB3_7560;
	setp.eq.s16 	%p7749, %rs3165, 65;
	@%p7749 bra 	$L__BB3_7565;
	setp.eq.s16 	%p7750, %rs3165, 67;
	@%p7750 bra 	$L__BB3_7559;
	bra.uni 	$L__BB3_7564;
$L__BB3_7559:
	mov.b16 	%rs4723, 1;
	bra.uni 	$L__BB3_7565;
$L__BB3_7560:
	setp.eq.s16 	%p7747, %rs3165, 71;
	@%p7747 bra 	$L__BB3_7563;
	setp.ne.s16 	%p7748, %rs3165, 84;
	@%p7748 bra 	$L__BB3_7564;
	mov.b16 	%rs4723, 3;
	bra.uni 	$L__BB3_7565;
$L__BB3_7563:
	mov.b16 	%rs4723, 2;
	bra.uni 	$L__BB3_7565;
$L__BB3_7564:
	mov.b16 	%rs4723, 4;
$L__BB3_7565:
	st.local.u8 	[%rd1064+2], %rs4723;
$L__BB3_7566:
	setp.eq.s32 	%p7751, %r3513, 0;
	@%p7751 bra 	$L__BB3_7637;
	and.b32  	%r3520, %r3513, 3;
	setp.lt.u32 	%p7752, %r3513, 4;
	mov.b32 	%r22541, 1;
	@%p7752 bra 	$L__BB3_7606;
	and.b32  	%r3521, %r3513, 2147483644;
	mov.b32 	%r22541, 1;
$L__BB3_7569:
	sub.s32 	%r13750, %r3513, %r22541;
	cvt.u64.u32 	%rd7034, %r13750;
	add.s64 	%rd7035, %rd1060, %rd7034;
	ld.u8 	%rs3171, [%rd7035];
	mov.b16 	%rs4724, 0;
	setp.gt.s16 	%p7753, %rs3171, 70;
	@%p7753 bra 	$L__BB3_7573;
	setp.eq.s16 	%p7756, %rs3171, 65;
	@%p7756 bra 	$L__BB3_7578;
	setp.eq.s16 	%p7757, %rs3171, 67;
	@%p7757 bra 	$L__BB3_7572;
	bra.uni 	$L__BB3_7577;
$L__BB3_7572:
	mov.b16 	%rs4724, 1;
	bra.uni 	$L__BB3_7578;
$L__BB3_7573:
	setp.eq.s16 	%p7754, %rs3171, 71;
	@%p7754 bra 	$L__BB3_7576;
	setp.ne.s16 	%p7755, %rs3171, 84;
	@%p7755 bra 	$L__BB3_7577;
	mov.b16 	%rs4724, 3;
	bra.uni 	$L__BB3_7578;
$L__BB3_7576:
	mov.b16 	%rs4724, 2;
	bra.uni 	$L__BB3_7578;
$L__BB3_7577:
	mov.b16 	%rs4724, 4;
$L__BB3_7578:
	cvt.u64.u32 	%rd7036, %r22541;
	add.s64 	%rd1065, %rd39, %rd7036;
	st.local.u8 	[%rd1065], %rs4724;
	not.b32 	%r13751, %r22541;
	add.s32 	%r13752, %r3513, %r13751;
	cvt.u64.u32 	%rd7037, %r13752;
	add.s64 	%rd7038, %rd1060, %rd7037;
	ld.u8 	%rs3177, [%rd7038];
	mov.b16 	%rs4725, 0;
	setp.gt.s16 	%p7758, %rs3177, 70;
	@%p7758 bra 	$L__BB3_7582;
	setp.eq.s16 	%p7761, %rs3177, 65;
	@%p7761 bra 	$L__BB3_7587;
	setp.eq.s16 	%p7762, %rs3177, 67;
	@%p7762 bra 	$L__BB3_7581;
	bra.uni 	$L__BB3_7586;
$L__BB3_7581:
	mov.b16 	%rs4725, 1;
	bra.uni 	$L__BB3_7587;
$L__BB3_7582:
	setp.eq.s16 	%p7759, %rs3177, 71;
	@%p7759 bra 	$L__BB3_7585;
	setp.ne.s16 	%p7760, %rs3177, 84;
	@%p7760 bra 	$L__BB3_7586;
	mov.b16 	%rs4725, 3;
	bra.uni 	$L__BB3_7587;
$L__BB3_7585:
	mov.b16 	%rs4725, 2;
	bra.uni 	$L__BB3_7587;
$L__BB3_7586:
	mov.b16 	%rs4725, 4;
$L__BB3_7587:
	st.local.u8 	[%rd1065+1], %rs4725;
	sub.s32 	%r13753, %r3513, %r22541;
	add.s32 	%r13754, %r13753, -2;
	cvt.u64.u32 	%rd7039, %r13754;
	add.s64 	%rd7040, %rd1060, %rd7039;
	ld.u8 	%rs3183, [%rd7040];
	mov.b16 	%rs4726, 0;
	setp.gt.s16 	%p7763, %rs3183, 70;
	@%p7763 bra 	$L__BB3_7591;
	setp.eq.s16 	%p7766, %rs3183, 65;
	@%p7766 bra 	$L__BB3_7596;
	setp.eq.s16 	%p7767, %rs3183, 67;
	@%p7767 bra 	$L__BB3_7590;
	bra.uni 	$L__BB3_7595;
$L__BB3_7590:
	mov.b16 	%rs4726, 1;
	bra.uni 	$L__BB3_7596;
$L__BB3_7591:
	setp.eq.s16 	%p7764, %rs3183, 71;
	@%p7764 bra 	$L__BB3_7594;
	setp.ne.s16 	%p7765, %rs3183, 84;
	@%p7765 bra 	$L__BB3_7595;
	mov.b16 	%rs4726, 3;
	bra.uni 	$L__BB3_7596;
$L__BB3_7594:
	mov.b16 	%rs4726, 2;
	bra.uni 	$L__BB3_7596;
$L__BB3_7595:
	mov.b16 	%rs4726, 4;
$L__BB3_7596:
	st.local.u8 	[%rd1065+2], %rs4726;
	add.s32 	%r3523, %r22541, 3;
	sub.s32 	%r13755, %r3513, %r3523;
	cvt.u64.u32 	%rd7041, %r13755;
	add.s64 	%rd7042, %rd1060, %rd7041;
	ld.u8 	%rs3189, [%rd7042];
	mov.b16 	%rs4727, 0;
	setp.gt.s16 	%p7768, %rs3189, 70;
	@%p7768 bra 	$L__BB3_7600;
	setp.eq.s16 	%p7771, %rs3189, 65;
	@%p7771 bra 	$L__BB3_7605;
	setp.eq.s16 	%p7772, %rs3189, 67;
	@%p7772 bra 	$L__BB3_7599;
	bra.uni 	$L__BB3_7604;
$L__BB3_7599:
	mov.b16 	%rs4727, 1;
	bra.uni 	$L__BB3_7605;
$L__BB3_7600:
	setp.eq.s16 	%p7769, %rs3189, 71;
	@%p7769 bra 	$L__BB3_7603;
	setp.ne.s16 	%p7770, %rs3189, 84;
	@%p7770 bra 	$L__BB3_7604;
	mov.b16 	%rs4727, 3;
	bra.uni 	$L__BB3_7605;
$L__BB3_7603:
	mov.b16 	%rs4727, 2;
	bra.uni 	$L__BB3_7605;
$L__BB3_7604:
	mov.b16 	%rs4727, 4;
$L__BB3_7605:
	st.local.u8 	[%rd1065+3], %rs4727;
	add.s32 	%r22541, %r22541, 4;
	setp.ne.s32 	%p7773, %r3523, %r3521;
	@%p7773 bra 	$L__BB3_7569;
$L__BB3_7606:
	setp.eq.s32 	%p7774, %r3520, 0;
	@%p7774 bra 	$L__BB3_7637;
	sub.s32 	%r13756, %r3513, %r22541;
	cvt.u64.u32 	%rd7043, %r13756;
	add.s64 	%rd7044, %rd1060, %rd7043;
	ld.u8 	%rs3195, [%rd7044];
	mov.b16 	%rs4728, 0;
	setp.gt.s16 	%p7775, %rs3195, 70;
	@%p7775 bra 	$L__BB3_7611;
	setp.eq.s16 	%p7778, %rs3195, 65;
	@%p7778 bra 	$L__BB3_7616;
	setp.eq.s16 	%p7779, %rs3195, 67;
	@%p7779 bra 	$L__BB3_7610;
	bra.uni 	$L__BB3_7615;
$L__BB3_7610:
	mov.b16 	%rs4728, 1;
	bra.uni 	$L__BB3_7616;
$L__BB3_7611:
	setp.eq.s16 	%p7776, %rs3195, 71;
	@%p7776 bra 	$L__BB3_7614;
	setp.ne.s16 	%p7777, %rs3195, 84;
	@%p7777 bra 	$L__BB3_7615;
	mov.b16 	%rs4728, 3;
	bra.uni 	$L__BB3_7616;
$L__BB3_7614:
	mov.b16 	%rs4728, 2;
	bra.uni 	$L__BB3_7616;
$L__BB3_7615:
	mov.b16 	%rs4728, 4;
$L__BB3_7616:
	cvt.u64.u32 	%rd7045, %r22541;
	add.s64 	%rd1066, %rd39, %rd7045;
	st.local.u8 	[%rd1066], %rs4728;
	setp.eq.s32 	%p7780, %r3520, 1;
	@%p7780 bra 	$L__BB3_7637;
	not.b32 	%r13757, %r22541;
	add.s32 	%r13758, %r3513, %r13757;
	cvt.u64.u32 	%rd7046, %r13758;
	add.s64 	%rd7047, %rd1060, %rd7046;
	ld.u8 	%rs3201, [%rd7047];
	mov.b16 	%rs4729, 0;
	setp.gt.s16 	%p7781, %rs3201, 70;
	@%p7781 bra 	$L__BB3_7621;
	setp.eq.s16 	%p7784, %rs3201, 65;
	@%p7784 bra 	$L__BB3_7626;
	setp.eq.s16 	%p7785, %rs3201, 67;
	@%p7785 bra 	$L__BB3_7620;
	bra.uni 	$L__BB3_7625;
$L__BB3_7620:
	mov.b16 	%rs4729, 1;
	bra.uni 	$L__BB3_7626;
$L__BB3_7621:
	setp.eq.s16 	%p7782, %rs3201, 71;
	@%p7782 bra 	$L__BB3_7624;
	setp.ne.s16 	%p7783, %rs3201, 84;
	@%p7783 bra 	$L__BB3_7625;
	mov.b16 	%rs4729, 3;
	bra.uni 	$L__BB3_7626;
$L__BB3_7624:
	mov.b16 	%rs4729, 2;
	bra.uni 	$L__BB3_7626;
$L__BB3_7625:
	mov.b16 	%rs4729, 4;
$L__BB3_7626:
	st.local.u8 	[%rd1066+1], %rs4729;
	setp.eq.s32 	%p7786, %r3520, 2;
	@%p7786 bra 	$L__BB3_7637;
	sub.s32 	%r13759, %r3513, %r22541;
	add.s32 	%r13760, %r13759, -2;
	cvt.u64.u32 	%rd7048, %r13760;
	add.s64 	%rd7049, %rd1060, %rd7048;
	ld.u8 	%rs3207, [%rd7049];
	mov.b16 	%rs4730, 0;
	setp.gt.s16 	%p7787, %rs3207, 70;
	@%p7787 bra 	$L__BB3_7631;
	setp.eq.s16 	%p7790, %rs3207, 65;
	@%p7790 bra 	$L__BB3_7636;
	setp.eq.s16 	%p7791, %rs3207, 67;
	@%p7791 bra 	$L__BB3_7630;
	bra.uni 	$L__BB3_7635;
$L__BB3_7630:
	mov.b16 	%rs4730, 1;
	bra.uni 	$L__BB3_7636;
$L__BB3_7631:
	setp.eq.s16 	%p7788, %rs3207, 71;
	@%p7788 bra 	$L__BB3_7634;
	setp.ne.s16 	%p7789, %rs3207, 84;
	@%p7789 bra 	$L__BB3_7635;
	mov.b16 	%rs4730, 3;
	bra.uni 	$L__BB3_7636;
$L__BB3_7634:
	mov.b16 	%rs4730, 2;
	bra.uni 	$L__BB3_7636;
$L__BB3_7635:
	mov.b16 	%rs4730, 4;
$L__BB3_7636:
	st.local.u8 	[%rd1066+2], %rs4730;
$L__BB3_7637:
	cvt.u64.u32 	%rd7050, %r3513;
	cvt.u64.u32 	%rd7051, %r3511;
	add.s64 	%rd7052, %rd39, %rd7050;
	mov.b16 	%rs3212, 4;
	st.local.u8 	[%rd7052+1], %rs3212;
	st.local.u8 	[%rd39], %rs3212;
	add.s64 	%rd1067, %rd38, %rd7051;
	st.local.u8 	[%rd1067+1], %rs3212;
	st.local.u8 	[%rd38], %rs3212;
	@%p7710 bra 	$L__BB3_7716;
	and.b32  	%r3526, %r3513, 3;
	and.b32  	%r3527, %r3513, 2147483644;
	mov.b32 	%r22542, 1;
$L__BB3_7639:
	mov.u32 	%r3528, %r22542;
	@%p7751 bra 	$L__BB3_7667;
	setp.lt.u32 	%p7794, %r3513, 4;
	cvt.u64.u32 	%rd7053, %r3528;
	add.s64 	%rd7054, %rd38, %rd7053;
	ld.local.s8 	%r3529, [%rd7054];
	add.s32 	%r13763, %r3528, -1;
	mul.lo.s32 	%r3530, %r13763, %r3513;
	add.s32 	%r3531, %r3530, -1;
	mov.b32 	%r22544, 1;
	@%p7794 bra 	$L__BB3_7655;
	mov.b32 	%r22544, 1;
$L__BB3_7642:
	cvt.u64.u32 	%rd7055, %r22544;
	add.s64 	%rd1068, %rd39, %rd7055;
	ld.local.s8 	%r13765, [%rd1068];
	add.s32 	%r13766, %r13765, %r3529;
	setp.eq.s32 	%p7795, %r13766, 3;
	@%p7795 bra 	$L__BB3_7644;
	add.s32 	%r13767, %r3531, %r22544;
	mul.wide.s32 	%rd7056, %r13767, 8;
	add.s64 	%rd7057, %rd34, %rd7056;
	mov.b64 	%rd7058, 9218868437227405312;
	st.local.u64 	[%rd7057], %rd7058;
	add.s64 	%rd7059, %rd35, %rd7056;
	mov.b64 	%rd7060, -4616189618054758400;
	st.local.u64 	[%rd7059], %rd7060;
	bra.uni 	$L__BB3_7645;
$L__BB3_7644:
	add.s32 	%r13768, %r3531, %r22544;
	mul.wide.s32 	%rd7061, %r13768, 8;
	add.s64 	%rd7062, %rd34, %rd7061;
	mov.b64 	%rd7063, 0;
	st.local.u64 	[%rd7062], %rd7063;
	add.s64 	%rd7064, %rd35, %rd7061;
	mov.b64 	%rd7065, -4564063970805153792;
	st.local.u64 	[%rd7064], %rd7065;
$L__BB3_7645:
	ld.local.s8 	%r13769, [%rd1068+1];
	add.s32 	%r13770, %r13769, %r3529;
	setp.eq.s32 	%p7796, %r13770, 3;
	@%p7796 bra 	$L__BB3_7647;
	add.s32 	%r13771, %r3530, %r22544;
	mul.wide.s32 	%rd7066, %r13771, 8;
	add.s64 	%rd7067, %rd34, %rd7066;
	mov.b64 	%rd7068, 9218868437227405312;
	st.local.u64 	[%rd7067], %rd7068;
	add.s64 	%rd7069, %rd35, %rd7066;
	mov.b64 	%rd7070, -4616189618054758400;
	st.local.u64 	[%rd7069], %rd7070;
	bra.uni 	$L__BB3_7648;
$L__BB3_7647:
	add.s32 	%r13772, %r3530, %r22544;
	mul.wide.s32 	%rd7071, %r13772, 8;
	add.s64 	%rd7072, %rd34, %rd7071;
	mov.b64 	%rd7073, 0;
	st.local.u64 	[%rd7072], %rd7073;
	add.s64 	%rd7074, %rd35, %rd7071;
	mov.b64 	%rd7075, -4564063970805153792;
	st.local.u64 	[%rd7074], %rd7075;
$L__BB3_7648:
	add.s32 	%r3533, %r22544, 2;
	ld.local.s8 	%r13773, [%rd1068+2];
	add.s32 	%r13774, %r13773, %r3529;
	setp.eq.s32 	%p7797, %r13774, 3;
	@%p7797 bra 	$L__BB3_7650;
	add.s32 	%r13775, %r3531, %r3533;
	mul.wide.s32 	%rd7076, %r13775, 8;
	add.s64 	%rd7077, %rd34, %rd7076;
	mov.b64 	%rd7078, 9218868437227405312;
	st.local.u64 	[%rd7077], %rd7078;
	add.s64 	%rd7079, %rd35, %rd7076;
	mov.b64 	%rd7080, -4616189618054758400;
	st.local.u64 	[%rd7079], %rd7080;
	bra.uni 	$L__BB3_7651;
$L__BB3_7650:
	add.s32 	%r13776, %r3531, %r3533;
	mul.wide.s32 	%rd7081, %r13776, 8;
	add.s64 	%rd7082, %rd34, %rd7081;
	mov.b64 	%rd7083, 0;
	st.local.u64 	[%rd7082], %rd7083;
	add.s64 	%rd7084, %rd35, %rd7081;
	mov.b64 	%rd7085, -4564063970805153792;
	st.local.u64 	[%rd7084], %rd7085;
$L__BB3_7651:
	add.s32 	%r3534, %r22544, 3;
	ld.local.s8 	%r13777, [%rd1068+3];
	add.s32 	%r13778, %r13777, %r3529;
	setp.eq.s32 	%p7798, %r13778, 3;
	@%p7798 bra 	$L__BB3_7653;
	add.s32 	%r13779, %r3531, %r3534;
	mul.wide.s32 	%rd7086, %r13779, 8;
	add.s64 	%rd7087, %rd34, %rd7086;
	mov.b64 	%rd7088, 9218868437227405312;
	st.local.u64 	[%rd7087], %rd7088;
	add.s64 	%rd7089, %rd35, %rd7086;
	mov.b64 	%rd7090, -4616189618054758400;
	st.local.u64 	[%rd7089], %rd7090;
	bra.uni 	$L__BB3_7654;
$L__BB3_7653:
	add.s32 	%r13780, %r3531, %r3534;
	mul.wide.s32 	%rd7091, %r13780, 8;
	add.s64 	%rd7092, %rd34, %rd7091;
	mov.b64 	%rd7093, 0;
	st.local.u64 	[%rd7092], %rd7093;
	add.s64 	%rd7094, %rd35, %rd7091;
	mov.b64 	%rd7095, -4564063970805153792;
	st.local.u64 	[%rd7094], %rd7095;
$L__BB3_7654:
	add.s32 	%r22544, %r22544, 4;
	setp.ne.s32 	%p7799, %r3534, %r3527;
	@%p7799 bra 	$L__BB3_7642;
$L__BB3_7655:
	setp.eq.s32 	%p7800, %r3526, 0;
	@%p7800 bra 	$L__BB3_7667;
	cvt.u64.u32 	%rd7096, %r22544;
	add.s64 	%rd1069, %rd39, %rd7096;
	ld.local.s8 	%r13781, [%rd1069];
	add.s32 	%r13782, %r13781, %r3529;
	setp.eq.s32 	%p7801, %r13782, 3;
	@%p7801 bra 	$L__BB3_7658;
	add.s32 	%r13783, %r3531, %r22544;
	mul.wide.s32 	%rd7097, %r13783, 8;
	add.s64 	%rd7098, %rd34, %rd7097;
	mov.b64 	%rd7099, 9218868437227405312;
	st.local.u64 	[%rd7098], %rd7099;
	add.s64 	%rd7100, %rd35, %rd7097;
	mov.b64 	%rd7101, -4616189618054758400;
	st.local.u64 	[%rd7100], %rd7101;
	bra.uni 	$L__BB3_7659;
$L__BB3_7658:
	add.s32 	%r13784, %r3531, %r22544;
	mul.wide.s32 	%rd7102, %r13784, 8;
	add.s64 	%rd7103, %rd34, %rd7102;
	mov.b64 	%rd7104, 0;
	st.local.u64 	[%rd7103], %rd7104;
	add.s64 	%rd7105, %rd35, %rd7102;
	mov.b64 	%rd7106, -4564063970805153792;
	st.local.u64 	[%rd7105], %rd7106;
$L__BB3_7659:
	setp.eq.s32 	%p7802, %r3526, 1;
	@%p7802 bra 	$L__BB3_7667;
	ld.local.s8 	%r13785, [%rd1069+1];
	add.s32 	%r13786, %r13785, %r3529;
	setp.eq.s32 	%p7803, %r13786, 3;
	@%p7803 bra 	$L__BB3_7662;
	add.s32 	%r13787, %r3530, %r22544;
	mul.wide.s32 	%rd7107, %r13787, 8;
	add.s64 	%rd7108, %rd34, %rd7107;
	mov.b64 	%rd7109, 9218868437227405312;
	st.local.u64 	[%rd7108], %rd7109;
	add.s64 	%rd7110, %rd35, %rd7107;
	mov.b64 	%rd7111, -4616189618054758400;
	st.local.u64 	[%rd7110], %rd7111;
	bra.uni 	$L__BB3_7663;
$L__BB3_7662:
	add.s32 	%r13788, %r3530, %r22544;
	mul.wide.s32 	%rd7112, %r13788, 8;
	add.s64 	%rd7113, %rd34, %rd7112;
	mov.b64 	%rd7114, 0;
	st.local.u64 	[%rd7113], %rd7114;
	add.s64 	%rd7115, %rd35, %rd7112;
	mov.b64 	%rd7116, -4564063970805153792;
	st.local.u64 	[%rd7115], %rd7116;
$L__BB3_7663:
	setp.eq.s32 	%p7804, %r3526, 2;
	add.s32 	%r3537, %r22544, 2;
	@%p7804 bra 	$L__BB3_7667;
	ld.local.s8 	%r13789, [%rd1069+2];
	add.s32 	%r13790, %r13789, %r3529;
	setp.eq.s32 	%p7805, %r13790, 3;
	@%p7805 bra 	$L__BB3_7666;
	add.s32 	%r13791, %r3531, %r3537;
	mul.wide.s32 	%rd7117, %r13791, 8;
	add.s64 	%rd7118, %rd34, %rd7117;
	mov.b64 	%rd7119, 9218868437227405312;
	st.local.u64 	[%rd7118], %rd7119;
	add.s64 	%rd7120, %rd35, %rd7117;
	mov.b64 	%rd7121, -4616189618054758400;
	st.local.u64 	[%rd7120], %rd7121;
	bra.uni 	$L__BB3_7667;
$L__BB3_7666:
	add.s32 	%r13792, %r3531, %r3537;
	mul.wide.s32 	%rd7122, %r13792, 8;
	add.s64 	%rd7123, %rd34, %rd7122;
	mov.b64 	%rd7124, 0;
	st.local.u64 	[%rd7123], %rd7124;
	add.s64 	%rd7125, %rd35, %rd7122;
	mov.b64 	%rd7126, -4564063970805153792;
	st.local.u64 	[%rd7125], %rd7126;
$L__BB3_7667:
	add.s32 	%r22542, %r3528, 1;
	setp.ne.s32 	%p7806, %r3528, %r3511;
	@%p7806 bra 	$L__BB3_7639;
	mov.b32 	%r22545, 1;
$L__BB3_7669:
	@%p7751 bra 	$L__BB3_7715;
	add.s32 	%r3540, %r22545, -1;
	mul.lo.s32 	%r13795, %r3540, %r3513;
	add.s32 	%r3541, %r13795, -1;
	cvt.u64.u32 	%rd7127, %r22545;
	add.s64 	%rd1070, %rd38, %rd7127;
	sub.s32 	%r13796, %r13795, %r3513;
	add.s32 	%r3542, %r13796, -2;
	mov.b32 	%r22546, 1;
$L__BB3_7671:
	mov.u32 	%r3543, %r22546;
	add.s32 	%r3544, %r3541, %r3543;
	mul.wide.s32 	%rd7128, %r3544, 8;
	add.s64 	%rd1071, %rd34, %rd7128;
	ld.local.f64 	%fd24747, [%rd1071];
	abs.f64 	%fd15437, %fd24747;
	setp.geu.f64 	%p7808, %fd15437, 0d41CDCD64FF800000;
	@%p7808 bra 	$L__BB3_7714;
	ld.local.u8 	%rs491, [%rd1070];
	cvt.u32.u16 	%r13797, %rs491;
	cvt.s32.s8 	%r13798, %r13797;
	cvt.u64.u32 	%rd7129, %r3543;
	add.s64 	%rd1072, %rd39, %rd7129;
	ld.local.u8 	%rs492, [%rd1072];
	cvt.u64.u16 	%rd7130, %rs492;
	cvt.s64.s8 	%rd1073, %rd7130;
	cvt.u32.u16 	%r13799, %rs492;
	cvt.s32.s8 	%r13800, %r13799;
	add.s32 	%r13801, %r13800, %r13798;
	setp.eq.s32 	%p7809, %r13801, 3;
	mul.wide.s32 	%rd7131, %r3544, 8;
	add.s64 	%rd1074, %rd35, %rd7131;
	@%p7809 bra 	$L__BB3_7674;
	mov.b64 	%rd7132, -4616189618054758400;
	st.local.u64 	[%rd1074], %rd7132;
	mov.b64 	%rd7133, 9218868437227405312;
	st.local.u64 	[%rd1071], %rd7133;
	mov.f64 	%fd24718, 0dBFF0000000000000;
	mov.f64 	%fd24747, 0d7FF0000000000000;
	mov.f64 	%fd24717, %fd24747;
	bra.uni 	$L__BB3_7685;
$L__BB3_7674:
	cvt.u32.u16 	%r13802, %rs491;
	cvt.s32.s8 	%r13803, %r13802;
	mul.wide.s32 	%rd7134, %r13803, 5;
	add.s64 	%rd1075, %rd7134, %rd1073;
	shl.b64 	%rd7135, %rd1075, 3;
	add.s64 	%rd7136, %rd1, %rd7135;
	ld.global.f64 	%fd24718, [%rd7136+45440];
	ld.local.u8 	%rs3213, [%rd1070+-1];
	cvt.u64.u16 	%rd7137, %rs3213;
	cvt.s64.s8 	%rd1076, %rd7137;
	cvt.u32.u16 	%r13804, %rs492;
	ld.local.s8 	%rs3214, [%rd1072+-1];
	cvt.u32.u16 	%r13805, %rs3214;
	prmt.b32 	%r13806, %r13805, %r13804, 0x3340U;
	prmt.b32 	%r13807, %r13802, 0, 0x3340U;
	prmt.b32 	%r13808, %r13806, %r13807, 0x5410U;
	cvt.u32.u16 	%r13809, %rs3213;
	cvt.s32.s8 	%r13810, %r13809;
	mov.b32 	%r13811, 359705;
	dp4a.s32.u32 	%r13812, %r13808, %r13811, %r13810;
	mul.wide.s32 	%rd7138, %r13812, 8;
	add.s64 	%rd7139, %rd1, %rd7138;
	ld.global.f64 	%fd15440, [%rd7139+35440];
	add.f64 	%fd15441, %fd24718, %fd15440;
	ld.global.f64 	%fd24717, [%rd7136+45640];
	ld.global.f64 	%fd15442, [%rd7139+40440];
	add.f64 	%fd15443, %fd24717, %fd15442;
	abs.f64 	%fd15444, %fd15443;
	setp.gt.f64 	%p7810, %fd15444, 0d41CDCD64FF800000;
	selp.f64 	%fd4583, 0dBFF0000000000000, %fd15441, %p7810;
	selp.f64 	%fd4584, 0d7FF0000000000000, %fd15443, %p7810;
	cvt.u16.u64 	%rs3215, %rd1073;
	mov.b32 	%r13813, {%rs3214, %rs3215};
	mov.b32 	%r13814, 6405;
	dp2a.lo.s32.u32 	%r13815, %r13813, %r13814, %r13803;
	mul.wide.s32 	%rd7140, %r13815, 8;
	add.s64 	%rd1077, %rd1, %rd7140;
	ld.global.f64 	%fd4585, [%rd1077+21000];
	abs.f64 	%fd15445, %fd4585;
	setp.geu.f64 	%p7811, %fd15445, 0d41CDCD64FF800000;
	@%p7811 bra 	$L__BB3_7678;
	mad.lo.s64 	%rd7144, %rd1073, 24, %rd1075;
	add.s64 	%rd7145, %rd7144, %rd1076;
	shl.b64 	%rd7146, %rd7145, 3;
	add.s64 	%rd1078, %rd1, %rd7146;
	ld.global.f64 	%fd4586, [%rd1078+23000];
	abs.f64 	%fd15460, %fd4586;
	setp.lt.f64 	%p7816, %fd15460, 0d41CDCD64FF800000;
	@%p7816 bra 	$L__BB3_7681;
	ld.global.f64 	%fd15461, [%rd1077+20000];
	add.f64 	%fd15462, %fd24718, %fd15461;
	add.f64 	%fd15463, %fd24717, %fd4585;
	abs.f64 	%fd15464, %fd15463;
	setp.gt.f64 	%p7817, %fd15464, 0d41CDCD64FF800000;
	selp.f64 	%fd24713, 0dBFF0000000000000, %fd15462, %p7817;
	selp.f64 	%fd24714, 0d7FF0000000000000, %fd15463, %p7817;
	add.f64 	%fd15465, %fd24714, 0d4069000000000000;
	add.f64 	%fd15466, %fd24713, 0dC016CCCCCCCCCCCD;
	add.f64 	%fd15467, %fd4579, %fd15466;
	div.rn.f64 	%fd24715, %fd15465, %fd15467;
	abs.f64 	%fd15468, %fd4584;
	setp.geu.f64 	%p7818, %fd15468, 0d41CDCD64FF800000;
	@%p7818 bra 	$L__BB3_7683;
	add.f64 	%fd15469, %fd4584, 0d4069000000000000;
	add.f64 	%fd15470, %fd4583, 0dC016CCCCCCCCCCCD;
	add.f64 	%fd15471, %fd4579, %fd15470;
	div.rn.f64 	%fd15472, %fd15469, %fd15471;
	setp.lt.f64 	%p7819, %fd15472, %fd24715;
	selp.f64 	%fd24713, %fd24713, %fd4583, %p7819;
	selp.f64 	%fd24714, %fd24714, %fd4584, %p7819;
	selp.f64 	%fd24715, %fd24715, %fd15472, %p7819;
	bra.uni 	$L__BB3_7683;
$L__BB3_7678:
	mad.lo.s64 	%rd7141, %rd1073, 24, %rd1075;
	add.s64 	%rd7142, %rd7141, %rd1076;
	shl.b64 	%rd7143, %rd7142, 3;
	add.s64 	%rd1079, %rd1, %rd7143;
	ld.global.f64 	%fd4587, [%rd1079+23000];
	abs.f64 	%fd15447, %fd4587;
	setp.geu.f64 	%p7812, %fd15447, 0d41CDCD64FF800000;
	mov.f64 	%fd24713, %fd4583;
	mov.f64 	%fd24714, %fd4584;
	@%p7812 bra 	$L__BB3_7683;
	ld.global.f64 	%fd15448, [%rd1079+22000];
	add.f64 	%fd15449, %fd24718, %fd15448;
	add.f64 	%fd15450, %fd24717, %fd4587;
	abs.f64 	%fd15451, %fd15450;
	setp.gt.f64 	%p7813, %fd15451, 0d41CDCD64FF800000;
	selp.f64 	%fd24713, 0dBFF0000000000000, %fd15449, %p7813;
	selp.f64 	%fd24714, 0d7FF0000000000000, %fd15450, %p7813;
	add.f64 	%fd15452, %fd24714, 0d4069000000000000;
	add.f64 	%fd15453, %fd24713, 0dC016CCCCCCCCCCCD;
	add.f64 	%fd15454, %fd4579, %fd15453;
	div.rn.f64 	%fd24715, %fd15452, %fd15454;
	abs.f64 	%fd15455, %fd4584;
	setp.geu.f64 	%p7814, %fd15455, 0d41CDCD64FF800000;
	@%p7814 bra 	$L__BB3_7683;
	add.f64 	%fd15456, %fd4584, 0d4069000000000000;
	add.f64 	%fd15457, %fd4583, 0dC016CCCCCCCCCCCD;
	add.f64 	%fd15458, %fd4579, %fd15457;
	div.rn.f64 	%fd15459, %fd15456, %fd15458;
	setp.lt.f64 	%p7815, %fd15459, %fd24715;
	selp.f64 	%fd24713, %fd24713, %fd4583, %p7815;
	selp.f64 	%fd24714, %fd24714, %fd4584, %p7815;
	selp.f64 	%fd24715, %fd24715, %fd15459, %p7815;
	bra.uni 	$L__BB3_7683;
$L__BB3_7681:
	ld.global.f64 	%fd15473, [%rd1077+20000];
	add.f64 	%fd15474, %fd24718, %fd15473;
	ld.global.f64 	%fd15475, [%rd1078+22000];
	add.f64 	%fd15476, %fd15474, %fd15475;
	add.f64 	%fd15477, %fd24717, %fd4585;
	add.f64 	%fd15478, %fd15477, %fd4586;
	abs.f64 	%fd15479, %fd15478;
	setp.gt.f64 	%p7820, %fd15479, 0d41CDCD64FF800000;
	selp.f64 	%fd24713, 0dBFF0000000000000, %fd15476, %p7820;
	selp.f64 	%fd24714, 0d7FF0000000000000, %fd15478, %p7820;
	add.f64 	%fd15480, %fd24714, 0d4069000000000000;
	add.f64 	%fd15481, %fd24713, 0dC016CCCCCCCCCCCD;
	add.f64 	%fd15482, %fd4579, %fd15481;
	div.rn.f64 	%fd24715, %fd15480, %fd15482;
	abs.f64 	%fd15483, %fd4584;
	setp.geu.f64 	%p7821, %fd15483, 0d41CDCD64FF800000;
	@%p7821 bra 	$L__BB3_7683;
	add.f64 	%fd15484, %fd4584, 0d4069000000000000;
	add.f64 	%fd15485, %fd4583, 0dC016CCCCCCCCCCCD;
	add.f64 	%fd15486, %fd4579, %fd15485;
	div.rn.f64 	%fd15487, %fd15484, %fd15486;
	setp.lt.f64 	%p7822, %fd15487, %fd24715;
	selp.f64 	%fd24713, %fd24713, %fd4583, %p7822;
	selp.f64 	%fd24714, %fd24714, %fd4584, %p7822;
	selp.f64 	%fd24715, %fd24715, %fd15487, %p7822;
$L__BB3_7683:
	add.f64 	%fd15488, %fd24718, 0dC016CCCCCCCCCCCD;
	add.f64 	%fd4609, %fd4579, %fd15488;
	abs.f64 	%fd15489, %fd24714;
	setp.geu.f64 	%p7823, %fd15489, 0d41CDCD64FF800000;
	@%p7823 bra 	$L__BB3_7685;
	add.f64 	%fd15490, %fd24717, 0d4069000000000000;
	div.rn.f64 	%fd15491, %fd15490, %fd4609;
	setp.lt.f64 	%p7824, %fd24715, %fd15491;
	selp.f64 	%fd24717, %fd24717, %fd24714, %p7824;
	selp.f64 	%fd24718, %fd24718, %fd24713, %p7824;
$L__BB3_7685:
	abs.f64 	%fd15492, %fd24717;
	setp.geu.f64 	%p7825, %fd15492, 0d41CDCD64FF800000;
	@%p7825 bra 	$L__BB3_7687;
	st.local.f64 	[%rd1074], %fd24718;
	st.local.f64 	[%rd1071], %fd24717;
	mov.f64 	%fd24747, %fd24717;
$L__BB3_7687:
	min.u32 	%r13816, %r22545, %r3543;
	setp.lt.u32 	%p7826, %r13816, 2;
	mov.f64 	%fd24720, 0dBFF0000000000000;
	mov.f64 	%fd24721, 0d7FF0000000000000;
	@%p7826 bra 	$L__BB3_7714;
	ld.local.f64 	%fd24746, [%rd1074];
	add.f64 	%fd15495, %fd24747, 0d4069000000000000;
	add.f64 	%fd15496, %fd24746, 0dC016CCCCCCCCCCCD;
	add.f64 	%fd15497, %fd4579, %fd15496;
	div.rn.f64 	%fd4617, %fd15495, %fd15497;
	add.s32 	%r3545, %r3542, %r3543;
	mul.wide.s32 	%rd7147, %r3545, 8;
	add.s64 	%rd7148, %rd34, %rd7147;
	ld.local.f64 	%fd4618, [%rd7148];
	abs.f64 	%fd15498, %fd4618;
	setp.geu.f64 	%p7827, %fd15498, 0d41CDCD64FF800000;
	@%p7827 bra 	$L__BB3_7691;
	cvt.u32.u16 	%r13817, %rs491;
	ld.local.u8 	%r13818, [%rd1070+-1];
	prmt.b32 	%r13819, %r13818, %r13817, 0x3340U;
	ld.local.u8 	%r13820, [%rd1072+-1];
	prmt.b32 	%r13821, %r13820, 0, 0x3340U;
	prmt.b32 	%r13822, %r13819, %r13821, 0x5410U;
	cvt.u32.u16 	%r13823, %rs492;
	cvt.s32.s8 	%r13824, %r13823;
	mov.b32 	%r13825, 334205;
	dp4a.s32.u32 	%r13826, %r13822, %r13825, %r13824;
	mul.wide.s32 	%rd7149, %r13826, 8;
	add.s64 	%rd1080, %rd1, %rd7149;
	ld.global.f64 	%fd4619, [%rd1080+5000];
	abs.f64 	%fd15501, %fd4619;
	setp.geu.f64 	%p7828, %fd15501, 0d41CDCD64FF800000;
	@%p7828 bra 	$L__BB3_7691;
	mul.wide.s32 	%rd7150, %r3545, 8;
	add.s64 	%rd7151, %rd35, %rd7150;
	ld.local.f64 	%fd15502, [%rd7151];
	ld.global.f64 	%fd15503, [%rd1080];
	add.f64 	%fd24720, %fd15502, %fd15503;
	add.f64 	%fd24721, %fd4618, %fd4619;
$L__BB3_7691:
	add.f64 	%fd15504, %fd24721, 0d4069000000000000;
	add.f64 	%fd15505, %fd24720, 0dC016CCCCCCCCCCCD;
	add.f64 	%fd15506, %fd4579, %fd15505;
	div.rn.f64 	%fd4624, %fd15504, %fd15506;
	setp.lt.f64 	%p7829, %fd24720, 0dC0A3880000000000;
	selp.f64 	%fd4625, 0dC0A9300000000000, %fd24720, %p7829;
	selp.f64 	%fd4626, 0d0000000000000000, %fd24721, %p7829;
	setp.lt.f64 	%p7830, %fd24746, 0dC0A3880000000000;
	selp.f64 	%fd4627, 0dC0A9300000000000, %fd24746, %p7830;
	selp.f64 	%fd4628, 0d0000000000000000, %fd24747, %p7830;
	setp.gt.f64 	%p7831, %fd4624, %fd4617;
	@%p7831 bra 	$L__BB3_7695;
	setp.gt.f64 	%p7832, %fd4627, 0d0000000000000000;
	setp.gt.f64 	%p7833, %fd4628, 0d0000000000000000;
	and.pred  	%p7834, %p7832, %p7833;
	@%p7834 bra 	$L__BB3_7695;
	setp.ltu.f64 	%p7835, %fd4617, %fd4624;
	@%p7835 bra 	$L__BB3_7696;
	st.local.f64 	[%rd1074], %fd4627;
	st.local.f64 	[%rd1071], %fd4628;
	mov.f64 	%fd24746, %fd4627;
	mov.f64 	%fd24747, %fd4628;
	bra.uni 	$L__BB3_7696;
$L__BB3_7695:
	st.local.f64 	[%rd1074], %fd4625;
	st.local.f64 	[%rd1071], %fd4626;
	mov.f64 	%fd24746, %fd4625;
	mov.f64 	%fd24747, %fd4626;
$L__BB3_7696:
	cvt.u64.u16 	%rd7152, %rs492;
	cvt.s64.s8 	%rd1081, %rd7152;
	cvt.u64.u16 	%rd7153, %rs491;
	cvt.s64.s8 	%rd1083, %rd7153;
	mov.b32 	%r22547, 3;
	mad.lo.s64 	%rd7189, %rd1083, 5, %rd1081;
	shl.b64 	%rd7190, %rd7189, 3;
	add.s64 	%rd7191, %rd1, %rd7190;
$L__BB3_7697:
	sub.s32 	%r13828, %r3543, %r22547;
	add.s32 	%r13829, %r13828, 1;
	setp.gt.u32 	%p7836, %r13828, 2147483646;
	selp.b32 	%r13830, %r13828, 0, %p7836;
	add.s32 	%r22549, %r13830, %r3540;
	selp.b32 	%r22548, 1, %r13829, %p7836;
	setp.lt.s32 	%p7837, %r22549, 1;
	setp.ge.s32 	%p7838, %r22548, %r3543;
	or.pred  	%p7839, %p7837, %p7838;
	@%p7839 bra 	$L__BB3_7713;
$L__BB3_7698:
	mov.u32 	%r3550, %r22549;
	add.s32 	%r22549, %r3550, -1;
	mad.lo.s32 	%r13832, %r22549, %r3513, %r22548;
	add.s32 	%r3552, %r13832, -1;
	mul.wide.s32 	%rd7154, %r3552, 8;
	add.s64 	%rd7155, %rd34, %rd7154;
	ld.local.f64 	%fd4647, [%rd7155];
	abs.f64 	%fd15507, %fd4647;
	setp.geu.f64 	%p7840, %fd15507, 0d41CDCD64FF800000;
	@%p7840 bra 	$L__BB3_7712;
	not.b32 	%r13833, %r3550;
	add.s32 	%r3553, %r22545, %r13833;
	not.b32 	%r13834, %r22548;
	add.s32 	%r3554, %r3543, %r13834;
	add.s32 	%r3555, %r3554, %r3553;
	setp.eq.s32 	%p7841, %r3553, 0;
	setp.gt.s32 	%p7842, %r3554, 0;
	and.pred  	%p7843, %p7841, %p7842;
	@%p7843 bra 	$L__BB3_7705;
	setp.eq.s32 	%p7844, %r3554, 0;
	setp.gt.s32 	%p7845, %r3553, 0;
	and.pred  	%p7846, %p7845, %p7844;
	@%p7846 bra 	$L__BB3_7705;
	setp.eq.s32 	%p7847, %r3553, 1;
	setp.eq.s32 	%p7848, %r3554, 1;
	and.pred  	%p7849, %p7847, %p7848;
	@%p7849 bra 	$L__BB3_7703;
	mul.wide.s32 	%rd7156, %r3555, 8;
	add.s64 	%rd7157, %rd1, %rd7156;
	ld.global.f64 	%fd15508, [%rd7157+24952];
	cvt.u64.u32 	%rd7158, %r3550;
	add.s64 	%rd7159, %rd38, %rd7158;
	cvt.s64.s32 	%rd7160, %r22548;
	add.s64 	%rd7161, %rd39, %rd7160;
	ld.local.s8 	%r13835, [%rd7161+1];
	ld.local.u8 	%r13836, [%rd7159+1];
	ld.local.u8 	%r13837, [%rd7159];
	prmt.b32 	%r13838, %r13837, %r13836, 0x3340U;
	ld.local.u8 	%r13839, [%rd7161];
	prmt.b32 	%r13840, %r13839, 0, 0x3340U;
	prmt.b32 	%r13841, %r13838, %r13840, 0x5410U;
	mov.b32 	%r13842, 334205;
	dp4a.s32.u32 	%r13843, %r13841, %r13842, %r13835;
	mul.wide.s32 	%rd7162, %r13843, 8;
	add.s64 	%rd7163, %rd1, %rd7162;
	ld.global.f64 	%fd15509, [%rd7163+30440];
	add.f64 	%fd15510, %fd15508, %fd15509;
	ld.local.s8 	%r13844, [%rd1070+-1];
	cvt.u32.u16 	%r13845, %rs492;
	ld.local.u8 	%r13846, [%rd1072+-1];
	prmt.b32 	%r13847, %r13846, %r13845, 0x3340U;
	cvt.u32.u16 	%r13848, %rs491;
	prmt.b32 	%r13849, %r13848, 0, 0x3340U;
	prmt.b32 	%r13850, %r13847, %r13849, 0x5410U;
	mov.b32 	%r13851, 359705;
	dp4a.s32.u32 	%r13852, %r13850, %r13851, %r13844;
	mul.wide.s32 	%rd7164, %r13852, 8;
	add.s64 	%rd7165, %rd1, %rd7164;
	ld.global.f64 	%fd15511, [%rd7165+30440];
	add.f64 	%fd15512, %fd15510, %fd15511;
	add.f64 	%fd15513, %fd15512, %fd4647;
	ld.global.f64 	%fd15514, [%rd7157+24232];
	ld.global.f64 	%fd15515, [%rd7163+25440];
	add.f64 	%fd15516, %fd15514, %fd15515;
	ld.global.f64 	%fd15517, [%rd7165+25440];
	add.f64 	%fd15518, %fd15516, %fd15517;
	sub.s32 	%r13853, %r3553, %r3554;
	abs.s32 	%r13854, %r13853;
	cvt.rn.f64.s32 	%fd15519, %r13854;
	fma.rn.f64 	%fd15520, %fd15519, 0dBFEEF3E864B31D04, %fd15518;
	mul.wide.s32 	%rd7166, %r3552, 8;
	add.s64 	%rd7167, %rd35, %rd7166;
	ld.local.f64 	%fd15521, [%rd7167];
	add.f64 	%fd15522, %fd15521, %fd15520;
	abs.f64 	%fd15523, %fd15513;
	setp.gt.f64 	%p7850, %fd15523, 0d41CDCD64FF800000;
	selp.f64 	%fd15524, 0dBFF0000000000000, %fd15522, %p7850;
	selp.f64 	%fd15525, 0d7FF0000000000000, %fd15513, %p7850;
	add.f64 	%fd15526, %fd15525, 0d4069000000000000;
	add.f64 	%fd15527, %fd15524, 0dC016CCCCCCCCCCCD;
	add.f64 	%fd15528, %fd4579, %fd15527;
	div.rn.f64 	%fd15529, %fd15526, %fd15528;
	add.f64 	%fd15530, %fd24747, 0d4069000000000000;
	add.f64 	%fd15531, %fd24746, 0dC016CCCCCCCCCCCD;
	add.f64 	%fd15532, %fd4579, %fd15531;
	div.rn.f64 	%fd15533, %fd15530, %fd15532;
	setp.gt.f64 	%p7851, %fd15529, %fd15533;
	selp.f64 	%fd24748, %fd15525, 0d7FF0000000000000, %p7851;
	selp.f64 	%fd24749, %fd15524, 0dBFF0000000000000, %p7851;
	bra.uni 	$L__BB3_7710;
$L__BB3_7703:
	cvt.u64.u32 	%rd7168, %r3550;
	add.s64 	%rd7169, %rd38, %rd7168;
	cvt.s64.s32 	%rd7170, %r22548;
	add.s64 	%rd7171, %rd39, %rd7170;
	ld.local.s8 	%r13855, [%rd7171+1];
	ld.local.u8 	%r13856, [%rd7169+1];
	ld.local.u8 	%r13857, [%rd7169];
	prmt.b32 	%r13858, %r13857, %r13856, 0x3340U;
	ld.local.u8 	%r13859, [%rd7171];
	prmt.b32 	%r13860, %r13859, 0, 0x3340U;
	prmt.b32 	%r13861, %r13858, %r13860, 0x5410U;
	mov.b32 	%r13862, 334205;
	dp4a.s32.u32 	%r13863, %r13861, %r13862, %r13855;
	mul.wide.s32 	%rd7172, %r13863, 8;
	add.s64 	%rd7173, %rd1, %rd7172;
	ld.global.f64 	%fd15536, [%rd7173+10000];
	ld.local.s8 	%r13864, [%rd1070+-1];
	cvt.u32.u16 	%r13865, %rs492;
	ld.local.u8 	%r13866, [%rd1072+-1];
	prmt.b32 	%r13867, %r13866, %r13865, 0x3340U;
	cvt.u32.u16 	%r13868, %rs491;
	prmt.b32 	%r13869, %r13868, 0, 0x3340U;
	prmt.b32 	%r13870, %r13867, %r13869, 0x5410U;
	mov.b32 	%r13871, 359705;
	dp4a.s32.u32 	%r13872, %r13870, %r13871, %r13864;
	mul.wide.s32 	%rd7174, %r13872, 8;
	add.s64 	%rd7175, %rd1, %rd7174;
	ld.global.f64 	%fd15537, [%rd7175+10000];
	add.f64 	%fd15538, %fd15536, %fd15537;
	mul.wide.s32 	%rd7176, %r3552, 8;
	add.s64 	%rd7177, %rd35, %rd7176;
	ld.local.f64 	%fd15539, [%rd7177];
	add.f64 	%fd15540, %fd15538, %fd15539;
	ld.global.f64 	%fd15541, [%rd7173+15000];
	ld.global.f64 	%fd15542, [%rd7175+15000];
	add.f64 	%fd15543, %fd15541, %fd15542;
	add.f64 	%fd15544, %fd15543, %fd4647;
	abs.f64 	%fd15545, %fd15544;
	setp.gt.f64 	%p7852, %fd15545, 0d41CDCD64FF800000;
	selp.f64 	%fd4650, 0dBFF0000000000000, %fd15540, %p7852;
	selp.f64 	%fd4651, 0d7FF0000000000000, %fd15544, %p7852;
	add.f64 	%fd15546, %fd4651, 0d4069000000000000;
	add.f64 	%fd15547, %fd4650, 0dC016CCCCCCCCCCCD;
	add.f64 	%fd15548, %fd4579, %fd15547;
	div.rn.f64 	%fd4652, %fd15546, %fd15548;
	add.f64 	%fd15549, %fd24747, 0d4069000000000000;
	add.f64 	%fd15550, %fd24746, 0dC016CCCCCCCCCCCD;
	add.f64 	%fd15551, %fd4579, %fd15550;
	div.rn.f64 	%fd4653, %fd15549, %fd15551;
	sub.f64 	%fd15552, %fd4652, %fd4653;
	setp.ltu.f64 	%p7853, %fd15552, 0d3EB0C6F7A0B5ED8D;
	mov.f64 	%fd24749, 0dBFF0000000000000;
	mov.f64 	%fd24748, 0d7FF0000000000000;
	@%p7853 bra 	$L__BB3_7710;
	setp.gt.f64 	%p7854, %fd4652, %fd4653;
	selp.f64 	%fd24748, %fd4651, 0d7FF0000000000000, %p7854;
	selp.f64 	%fd24749, %fd4650, 0dBFF0000000000000, %p7854;
	bra.uni 	$L__BB3_7710;
$L__BB3_7705:
	setp.eq.s32 	%p7855, %r3554, 1;
	setp.eq.s32 	%p7856, %r3553, 1;
	or.pred  	%p7857, %p7856, %p7855;
	@%p7857 bra 	$L__BB3_7707;
	mul.wide.s32 	%rd7178, %r3555, 8;
	add.s64 	%rd7179, %rd1, %rd7178;
	ld.global.f64 	%fd15553, [%rd7179+25192];
	cvt.u64.u32 	%rd7180, %r3550;
	add.s64 	%rd7181, %rd38, %rd7180;
	ld.local.s8 	%r13873, [%rd7181];
	mul.wide.s32 	%rd7182, %r13873, 5;
	cvt.s64.s32 	%rd7183, %r22548;
	add.s64 	%rd7184, %rd39, %rd7183;
	ld.local.s8 	%rd7185, [%rd7184];
	add.s64 	%rd7186, %rd7182, %rd7185;
	shl.b64 	%rd7187, %rd7186, 3;
	add.s64 	%rd7188, %rd1, %rd7187;
	ld.global.f64 	%fd15554, [%rd7188+45640];
	add.f64 	%fd15555, %fd15553, %fd15554;
	ld.global.f64 	%fd15556, [%rd7191+45640];
	add.f64 	%fd15557, %fd15555, %fd15556;
	add.f64 	%fd15558, %fd15557, %fd4647;
	ld.global.f64 	%fd15559, [%rd7179+24472];
	ld.global.f64 	%fd15560, [%rd7188+45440];
	add.f64 	%fd15561, %fd15559, %fd15560;
	ld.global.f64 	%fd15562, [%rd7191+45440];
	add.f64 	%fd15563, %fd15561, %fd15562;
	mul.wide.s32 	%rd7192, %r3552, 8;
	add.s64 	%rd7193, %rd35, %rd7192;
	ld.local.f64 	%fd15564, [%rd7193];
	add.f64 	%fd15565, %fd15563, %fd15564;
	abs.f64 	%fd15566, %fd15558;
	setp.gt.f64 	%p7858, %fd15566, 0d41CDCD64FF800000;
	selp.f64 	%fd15567, 0dBFF0000000000000, %fd15565, %p7858;
	selp.f64 	%fd15568, 0d7FF0000000000000, %fd15558, %p7858;
	add.f64 	%fd15569, %fd15568, 0d4069000000000000;
	add.f64 	%fd15570, %fd15567, 0dC016CCCCCCCCCCCD;
	add.f64 	%fd15571, %fd4579, %fd15570;
	div.rn.f64 	%fd15572, %fd15569, %fd15571;
	add.f64 	%fd15573, %fd24747, 0d4069000000000000;
	add.f64 	%fd15574, %fd24746, 0dC016CCCCCCCCCCCD;
	add.f64 	%fd15575, %fd4579, %fd15574;
	div.rn.f64 	%fd15576, %fd15573, %fd15575;
	setp.gt.f64 	%p7859, %fd15572, %fd15576;
	selp.f64 	%fd24748, %fd15568, 0d7FF0000000000000, %p7859;
	selp.f64 	%fd24749, %fd15567, 0dBFF0000000000000, %p7859;
	bra.uni 	$L__BB3_7710;
$L__BB3_7707:
	and.pred  	%p7863, %p7841, %p7855;
	setp.eq.s32 	%p7864, %r3554, 0;
	and.pred  	%p7865, %p7856, %p7864;
	or.pred  	%p7866, %p7863, %p7865;
	mov.f64 	%fd24741, 0d0000000000000000;
	mov.f64 	%fd24740, 0dC0A9300000000000;
	not.pred 	%p7867, %p7866;
	@%p7867 bra 	$L__BB3_7709;
	mul.wide.u32 	%rd7194, %r3555, 8;
	add.s64 	%rd7195, %rd1, %rd7194;
	ld.global.f64 	%fd15579, [%rd7195+25192];
	cvt.u64.u32 	%rd7196, %r3550;
	add.s64 	%rd7197, %rd38, %rd7196;
	cvt.s64.s32 	%rd7198, %r22548;
	add.s64 	%rd7199, %rd39, %rd7198;
	ld.local.u8 	%r13874, [%rd7197];
	cvt.u32.u16 	%r13875, %rs491;
	prmt.b32 	%r13876, %r13874, %r13875, 0x3340U;
	ld.local.u8 	%r13877, [%rd7199];
	prmt.b32 	%r13878, %r13877, 0, 0x3340U;
	prmt.b32 	%r13879, %r13876, %r13878, 0x5410U;
	cvt.u32.u64 	%r13880, %rd1081;
	mov.b32 	%r13881, 334205;
	dp4a.s32.u32 	%r13882, %r13879, %r13881, %r13880;
	mul.wide.s32 	%rd7200, %r13882, 8;
	add.s64 	%rd7201, %rd1, %rd7200;
	ld.global.f64 	%fd15580, [%rd7201+5000];
	add.f64 	%fd24741, %fd15579, %fd15580;
	ld.global.f64 	%fd15581, [%rd7195+24472];
	ld.global.f64 	%fd15582, [%rd7201];
	add.f64 	%fd24740, %fd15581, %fd15582;
$L__BB3_7709:
	add.f64 	%fd15583, %fd24741, %fd4647;
	mul.wide.s32 	%rd7202, %r3552, 8;
	add.s64 	%rd7203, %rd35, %rd7202;
	ld.local.f64 	%fd15584, [%rd7203];
	add.f64 	%fd15585, %fd24740, %fd15584;
	abs.f64 	%fd15586, %fd15583;
	setp.gt.f64 	%p7868, %fd15586, 0d41CDCD64FF800000;
	selp.f64 	%fd15587, 0dBFF0000000000000, %fd15585, %p7868;
	selp.f64 	%fd15588, 0d7FF0000000000000, %fd15583, %p7868;
	add.f64 	%fd15589, %fd15588, 0d4069000000000000;
	add.f64 	%fd15590, %fd15587, 0dC016CCCCCCCCCCCD;
	add.f64 	%fd15591, %fd4579, %fd15590;
	div.rn.f64 	%fd15592, %fd15589, %fd15591;
	add.f64 	%fd15593, %fd24747, 0d4069000000000000;
	add.f64 	%fd15594, %fd24746, 0dC016CCCCCCCCCCCD;
	add.f64 	%fd15595, %fd4579, %fd15594;
	div.rn.f64 	%fd15596, %fd15593, %fd15595;
	setp.gt.f64 	%p7869, %fd15592, %fd15596;
	selp.f64 	%fd24748, %fd15588, 0d7FF0000000000000, %p7869;
	selp.f64 	%fd24749, %fd15587, 0dBFF0000000000000, %p7869;
$L__BB3_7710:
	setp.lt.f64 	%p7870, %fd24749, 0dC0A3880000000000;
	selp.f64 	%fd4672, 0d0000000000000000, %fd24748, %p7870;
	selp.f64 	%fd4673, 0dC0A9300000000000, %fd24749, %p7870;
	abs.f64 	%fd15597, %fd4672;
	setp.geu.f64 	%p7871, %fd15597, 0d41CDCD64FF800000;
	@%p7871 bra 	$L__BB3_7712;
	st.local.f64 	[%rd1071], %fd4672;
	st.local.f64 	[%rd1074], %fd4673;
	mov.f64 	%fd24746, %fd4673;
	mov.f64 	%fd24747, %fd4672;
$L__BB3_7712:
	add.s32 	%r22548, %r22548, 1;
	setp.gt.u32 	%p7872, %r3550, 1;
	setp.lt.s32 	%p7873, %r22548, %r3543;
	and.pred  	%p7874, %p7872, %p7873;
	@%p7874 bra 	$L__BB3_7698;
$L__BB3_7713:
	add.s32 	%r22547, %r22547, 1;
	setp.ne.s32 	%p7875, %r22547, 33;
	@%p7875 bra 	$L__BB3_7697;
$L__BB3_7714:
	add.s32 	%r22546, %r3543, 1;
	setp.ne.s32 	%p7876, %r3543, %r3513;
	@%p7876 bra 	$L__BB3_7671;
$L__BB3_7715:
	add.s32 	%r3559, %r22545, 1;
	setp.ne.s32 	%p7877, %r22545, %r3511;
	mov.u32 	%r22545, %r3559;
	@%p7877 bra 	$L__BB3_7669;
$L__BB3_7716:
	setp.eq.s32 	%p7878, %r3513, 0;
	mov.b32 	%r22552, 0;
	mov.f64 	%fd24778, 0dFFF0000000000000;
	@%p7878 bra 	$L__BB3_7732;
	ld.local.u8 	%rs3216, [%rd1067];
	cvt.u32.u16 	%r13886, %rs3216;
	cvt.s32.s8 	%r3560, %r13886;
	add.s32 	%r13887, %r3511, -1;
	mad.lo.s32 	%r3561, %r3513, %r13887, -1;
	cvt.u64.u16 	%rd7204, %rs3216;
	cvt.s64.s8 	%rd1084, %rd7204;
	mul.wide.s32 	%rd1085, %r3560, 5;
	mov.f64 	%fd24778, 0dFFF0000000000000;
	mov.b32 	%r22552, 0;
	mov.b32 	%r22550, 1;
$L__BB3_7718:
	mov.u32 	%r3562, %r22550;
	cvt.u64.u32 	%rd7205, %r3562;
	add.s64 	%rd1086, %rd39, %rd7205;
	ld.local.u8 	%rs493, [%rd1086];
	cvt.u32.u16 	%r13888, %rs493;
	cvt.s32.s8 	%r13889, %r13888;
	add.s32 	%r13890, %r13889, %r3560;
	setp.ne.s32 	%p7879, %r13890, 3;
	mov.f64 	%fd24777, 0dBFF0000000000000;
	mov.f64 	%fd24776, 0d7FF0000000000000;
	@%p7879 bra 	$L__BB3_7731;
	cvt.u64.u16 	%rd7206, %rs493;
	cvt.s64.s8 	%rd7207, %rd7206;
	add.s64 	%rd7208, %rd1085, %rd7207;
	shl.b64 	%rd7209, %rd7208, 3;
	add.s64 	%rd7210, %rd1, %rd7209;
	ld.global.f64 	%fd24777, [%rd7210+45440];
	ld.local.s8 	%r13891, [%rd1086+1];
	cvt.u16.u64 	%rs3217, %rd1084;
	cvt.s16.s8 	%rs3218, %rs493;
	mov.b32 	%r13892, {%rs3217, %rs3218};
	mov.b32 	%r13893, 1405;
	dp2a.lo.s32.u32 	%r13894, %r13892, %r13893, %r13891;
	mul.wide.s32 	%rd7211, %r13894, 8;
	add.s64 	%rd7212, %rd1, %rd7211;
	ld.global.f64 	%fd15603, [%rd7212+36240];
	add.f64 	%fd15604, %fd24777, %fd15603;
	ld.global.f64 	%fd24776, [%rd7210+45640];
	ld.global.f64 	%fd15605, [%rd7212+41240];
	add.f64 	%fd15606, %fd24776, %fd15605;
	abs.f64 	%fd15607, %fd15606;
	setp.gt.f64 	%p7880, %fd15607, 0d41CDCD64FF800000;
	selp.f64 	%fd4693, 0dBFF0000000000000, %fd15604, %p7880;
	selp.f64 	%fd4694, 0d7FF0000000000000, %fd15606, %p7880;
	mad.lo.s64 	%rd1087, %rd1084, 160, %rd7210;
	ld.global.f64 	%fd4695, [%rd1087+21160];
	abs.f64 	%fd4696, %fd4695;
	setp.geu.f64 	%p7881, %fd4696, 0d41CDCD64FF800000;
	mad.lo.s64 	%rd1088, %rd1084, -800, %rd7212;
	mov.f64 	%fd24767, %fd4693;
	mov.f64 	%fd24768, %fd4694;
	@%p7881 bra 	$L__BB3_7723;
	ld.global.f64 	%fd4697, [%rd1088+23000];
	abs.f64 	%fd15609, %fd4697;
	setp.geu.f64 	%p7882, %fd15609, 0d41CDCD64FF800000;
	mov.f64 	%fd24767, %fd4693;
	mov.f64 	%fd24768, %fd4694;
	@%p7882 bra 	$L__BB3_7723;
	ld.global.f64 	%fd15610, [%rd1087+20160];
	add.f64 	%fd15611, %fd24777, %fd15610;
	ld.global.f64 	%fd15612, [%rd1088+22000];
	add.f64 	%fd15613, %fd15611, %fd15612;
	add.f64 	%fd15614, %fd24776, %fd4695;
	add.f64 	%fd15615, %fd15614, %fd4697;
	abs.f64 	%fd15616, %fd15615;
	setp.gt.f64 	%p7883, %fd15616, 0d41CDCD64FF800000;
	selp.f64 	%fd24767, 0dBFF0000000000000, %fd15613, %p7883;
	selp.f64 	%fd24768, 0d7FF0000000000000, %fd15615, %p7883;
	add.f64 	%fd15617, %fd24768, 0d4069000000000000;
	add.f64 	%fd15618, %fd24767, 0dC016CCCCCCCCCCCD;
	add.f64 	%fd15619, %fd4579, %fd15618;
	div.rn.f64 	%fd24769, %fd15617, %fd15619;
	abs.f64 	%fd15620, %fd4694;
	setp.geu.f64 	%p7884, %fd15620, 0d41CDCD64FF800000;
	@%p7884 bra 	$L__BB3_7723;
	add.f64 	%fd15621, %fd4694, 0d4069000000000000;
	add.f64 	%fd15622, %fd4693, 0dC016CCCCCCCCCCCD;
	add.f64 	%fd15623, %fd4579, %fd15622;
	div.rn.f64 	%fd15624, %fd15621, %fd15623;
	setp.lt.f64 	%p7885, %fd15624, %fd24769;
	selp.f64 	%fd24767, %fd24767, %fd4693, %p7885;
	selp.f64 	%fd24768, %fd24768, %fd4694, %p7885;
	selp.f64 	%fd24769, %fd24769, %fd15624, %p7885;
$L__BB3_7723:
	mov.f64 	%fd24770, %fd24767;
	mov.f64 	%fd24771, %fd24768;
	@%p7881 bra 	$L__BB3_7726;
	ld.global.f64 	%fd15625, [%rd1087+20160];
	add.f64 	%fd15626, %fd24777, %fd15625;
	add.f64 	%fd15627, %fd24776, %fd4695;
	abs.f64 	%fd15628, %fd15627;
	setp.gt.f64 	%p7887, %fd15628, 0d41CDCD64FF800000;
	selp.f64 	%fd24770, 0dBFF0000000000000, %fd15626, %p7887;
	selp.f64 	%fd24771, 0d7FF0000000000000, %fd15627, %p7887;
	add.f64 	%fd15629, %fd24771, 0d4069000000000000;
	add.f64 	%fd15630, %fd24770, 0dC016CCCCCCCCCCCD;
	add.f64 	%fd15631, %fd4579, %fd15630;
	div.rn.f64 	%fd24769, %fd15629, %fd15631;
	abs.f64 	%fd15632, %fd24768;
	setp.geu.f64 	%p7888, %fd15632, 0d41CDCD64FF800000;
	@%p7888 bra 	$L__BB3_7726;
	add.f64 	%fd15633, %fd24768, 0d4069000000000000;
	add.f64 	%fd15634, %fd24767, 0dC016CCCCCCCCCCCD;
	add.f64 	%fd15635, %fd4579, %fd15634;
	div.rn.f64 	%fd15636, %fd15633, %fd15635;
	setp.lt.f64 	%p7889, %fd15636, %fd24769;
	selp.f64 	%fd24770, %fd24770, %fd24767, %p7889;
	selp.f64 	%fd24771, %fd24771, %fd24768, %p7889;
	selp.f64 	%fd24769, %fd24769, %fd15636, %p7889;
$L__BB3_7726:
	ld.global.f64 	%fd4716, [%rd1088+23000];
	abs.f64 	%fd15637, %fd4716;
	setp.geu.f64 	%p7890, %fd15637, 0d41CDCD64FF800000;
	mov.f64 	%fd24773, %fd24770;
	mov.f64 	%fd24774, %fd24771;
	@%p7890 bra 	$L__BB3_7729;
	ld.global.f64 	%fd15638, [%rd1088+22000];
	add.f64 	%fd15639, %fd24777, %fd15638;
	add.f64 	%fd15640, %fd24776, %fd4716;
	abs.f64 	%fd15641, %fd15640;
	setp.gt.f64 	%p7891, %fd15641, 0d41CDCD64FF800000;
	selp.f64 	%fd24773, 0dBFF0000000000000, %fd15639, %p7891;
	selp.f64 	%fd24774, 0d7FF0000000000000, %fd15640, %p7891;
	add.f64 	%fd15642, %fd24774, 0d4069000000000000;
	add.f64 	%fd15643, %fd24773, 0dC016CCCCCCCCCCCD;
	add.f64 	%fd15644, %fd4579, %fd15643;
	div.rn.f64 	%fd24769, %fd15642, %fd15644;
	abs.f64 	%fd15645, %fd24771;
	setp.geu.f64 	%p7892, %fd15645, 0d41CDCD64FF800000;
	@%p7892 bra 	$L__BB3_7729;
	add.f64 	%fd15646, %fd24771, 0d4069000000000000;
	add.f64 	%fd15647, %fd24770, 0dC016CCCCCCCCCCCD;
	add.f64 	%fd15648, %fd4579, %fd15647;
	div.rn.f64 	%fd15649, %fd15646, %fd15648;
	setp.lt.f64 	%p7893, %fd15649, %fd24769;
	selp.f64 	%fd24773, %fd24773, %fd24770, %p7893;
	selp.f64 	%fd24774, %fd24774, %fd24771, %p7893;
	selp.f64 	%fd24769, %fd24769, %fd15649, %p7893;
$L__BB3_7729:
	add.f64 	%fd15650, %fd24777, 0dC016CCCCCCCCCCCD;
	add.f64 	%fd4726, %fd4579, %fd15650;
	abs.f64 	%fd15651, %fd24774;
	setp.geu.f64 	%p7894, %fd15651, 0d41CDCD64FF800000;
	@%p7894 bra 	$L__BB3_7731;
	add.f64 	%fd15652, %fd24776, 0d4069000000000000;
	div.rn.f64 	%fd15653, %fd15652, %fd4726;
	setp.lt.f64 	%p7895, %fd24769, %fd15653;
	selp.f64 	%fd24776, %fd24776, %fd24774, %p7895;
	selp.f64 	%fd24777, %fd24777, %fd24773, %p7895;
$L__BB3_7731:
	add.f64 	%fd15654, %fd24777, 0d3EB0C6F7A0B5ED8D;
	add.f64 	%fd15655, %fd24776, 0d3EB0C6F7A0B5ED8D;
	add.s32 	%r13895, %r3561, %r3562;
	mul.wide.s32 	%rd7213, %r13895, 8;
	add.s64 	%rd7214, %rd34, %rd7213;
	ld.local.f64 	%fd15656, [%rd7214];
	add.f64 	%fd15657, %fd15655, %fd15656;
	add.f64 	%fd15658, %fd15657, 0d4069000000000000;
	add.s64 	%rd7215, %rd35, %rd7213;
	ld.local.f64 	%fd15659, [%rd7215];
	add.f64 	%fd15660, %fd15654, %fd15659;
	add.f64 	%fd15661, %fd15660, 0dC016CCCCCCCCCCCD;
	add.f64 	%fd15662, %fd4579, %fd15661;
	div.rn.f64 	%fd15663, %fd15658, %fd15662;
	add.f64 	%fd15664, %fd15663, 0dC071126666666666;
	setp.gt.f64 	%p7896, %fd15664, %fd24778;
	setp.lt.f64 	%p7897, %fd15660, 0d0000000000000000;
	setp.lt.f64 	%p7898, %fd15657, 0d0000000000000000;
	and.pred  	%p7899, %p7897, %p7898;
	and.pred  	%p7900, %p7899, %p7896;
	selp.f64 	%fd24778, %fd15664, %fd24778, %p7900;
	selp.b32 	%r22552, %r3562, %r22552, %p7900;
	add.s32 	%r22550, %r3562, 1;
	setp.ne.s32 	%p7901, %r3562, %r3513;
	@%p7901 bra 	$L__BB3_7718;
$L__BB3_7732:
	abs.f64 	%fd4733, %fd24778;
	setp.gt.f64 	%p7902, %fd4733, 0d41CDCD64FF800000;
	selp.b32 	%r22662, 1, %r22552, %p7902;
	selp.b32 	%r22663, 1, %r3511, %p7902;
	cvt.u64.u32 	%rd7216, %r22663;
	add.s64 	%rd1089, %rd38, %rd7216;
	ld.local.u8 	%rs494, [%rd1089];
	cvt.u32.u16 	%r13896, %rs494;
	cvt.s32.s8 	%r13897, %r13896;
	cvt.s64.s32 	%rd7217, %r22662;
	add.s64 	%rd1090, %rd39, %rd7217;
	ld.local.u8 	%rs4731, [%rd1090];
	cvt.u32.u16 	%r13898, %rs4731;
	cvt.s32.s8 	%r13899, %r13898;
	add.s32 	%r13900, %r13899, %r13897;
	setp.ne.s32 	%p7903, %r13900, 3;
	mov.f64 	%fd24789, 0dBFF0000000000000;
	mov.f64 	%fd24788, 0d7FF0000000000000;
	@%p7903 bra 	$L__BB3_7745;
	cvt.u32.u16 	%r13901, %rs494;
	cvt.u32.u16 	%r13902, %rs4731;
	cvt.u64.u16 	%rd7218, %rs4731;
	cvt.s64.s8 	%rd7219, %rd7218;
	cvt.s32.s8 	%r13903, %r13901;
	mul.wide.s32 	%rd7220, %r13903, 5;
	add.s64 	%rd7221, %rd7220, %rd7219;
	shl.b64 	%rd7222, %rd7221, 3;
	add.s64 	%rd7223, %rd1, %rd7222;
	ld.global.f64 	%fd24789, [%rd7223+45440];
	ld.local.s8 	%r13904, [%rd1090+1];
	ld.local.s8 	%rs3219, [%rd1089+1];
	cvt.u32.u16 	%r13905, %rs3219;
	prmt.b32 	%r13906, %r13901, %r13905, 0x3340U;
	prmt.b32 	%r13907, %r13902, 0, 0x3340U;
	prmt.b32 	%r13908, %r13906, %r13907, 0x5410U;
	mov.b32 	%r13909, 334205;
	dp4a.s32.u32 	%r13910, %r13908, %r13909, %r13904;
	mul.wide.s32 	%rd7224, %r13910, 8;
	add.s64 	%rd7225, %rd1, %rd7224;
	ld.global.f64 	%fd15668, [%rd7225+35440];
	add.f64 	%fd15669, %fd24789, %fd15668;
	ld.global.f64 	%fd24788, [%rd7223+45640];
	ld.global.f64 	%fd15670, [%rd7225+40440];
	add.f64 	%fd15671, %fd24788, %fd15670;
	abs.f64 	%fd15672, %fd15671;
	setp.gt.f64 	%p7904, %fd15672, 0d41CDCD64FF800000;
	selp.f64 	%fd4736, 0dBFF0000000000000, %fd15669, %p7904;
	selp.f64 	%fd4737, 0d7FF0000000000000, %fd15671, %p7904;
	cvt.s16.s8 	%rs3220, %rs494;
	mov.b32 	%r13911, {%rs3220, %rs3219};
	cvt.s32.s8 	%r13912, %r13902;
	mov.b32 	%r13913, 1305;
	dp2a.lo.s32.u32 	%r13914, %r13911, %r13913, %r13912;
	mul.wide.s32 	%rd7226, %r13914, 8;
	add.s64 	%rd1091, %rd1, %rd7226;
	ld.global.f64 	%fd4738, [%rd1091+21000];
	abs.f64 	%fd4739, %fd4738;
	setp.geu.f64 	%p7905, %fd4739, 0d41CDCD64FF800000;
	cvt.s16.s8 	%rs3221, %rs4731;
	mov.b32 	%r13915, {%rs3220, %rs3221};
	dp2a.lo.s32.u32 	%r13916, %r13915, %r13913, %r13904;
	mul.wide.s32 	%rd7227, %r13916, 8;
	add.s64 	%rd1092, %rd1, %rd7227;
	mov.f64 	%fd24779, %fd4736;
	mov.f64 	%fd24780, %fd4737;
	@%p7905 bra 	$L__BB3_7737;
	ld.global.f64 	%fd4740, [%rd1092+23000];
	abs.f64 	%fd15674, %fd4740;
	setp.geu.f64 	%p7906, %fd15674, 0d41CDCD64FF800000;
	mov.f64 	%fd24779, %fd4736;
	mov.f64 	%fd24780, %fd4737;
	@%p7906 bra 	$L__BB3_7737;
	ld.global.f64 	%fd15675, [%rd1091+20000];
	add.f64 	%fd15676, %fd24789, %fd15675;
	ld.global.f64 	%fd15677, [%rd1092+22000];
	add.f64 	%fd15678, %fd15676, %fd15677;
	add.f64 	%fd15679, %fd24788, %fd4738;
	add.f64 	%fd15680, %fd15679, %fd4740;
	abs.f64 	%fd15681, %fd15680;
	setp.gt.f64 	%p7907, %fd15681, 0d41CDCD64FF800000;
	selp.f64 	%fd24779, 0dBFF0000000000000, %fd15678, %p7907;
	selp.f64 	%fd24780, 0d7FF0000000000000, %fd15680, %p7907;
	add.f64 	%fd15682, %fd24780, 0d4069000000000000;
	add.f64 	%fd15683, %fd24779, 0dC016CCCCCCCCCCCD;
	add.f64 	%fd15684, %fd4579, %fd15683;
	div.rn.f64 	%fd24781, %fd15682, %fd15684;
	abs.f64 	%fd15685, %fd4737;
	setp.geu.f64 	%p7908, %fd15685, 0d41CDCD64FF800000;
	@%p7908 bra 	$L__BB3_7737;
	add.f64 	%fd15686, %fd4737, 0d4069000000000000;
	add.f64 	%fd15687, %fd4736, 0dC016CCCCCCCCCCCD;
	add.f64 	%fd15688, %fd4579, %fd15687;
	div.rn.f64 	%fd15689, %fd15686, %fd15688;
	setp.lt.f64 	%p7909, %fd15689, %fd24781;
	selp.f64 	%fd24779, %fd24779, %fd4736, %p7909;
	selp.f64 	%fd24780, %fd24780, %fd4737, %p7909;
	selp.f64 	%fd24781, %fd24781, %fd15689, %p7909;
$L__BB3_7737:
	mov.f64 	%fd24782, %fd24779;
	mov.f64 	%fd24783, %fd24780;
	@%p7905 bra 	$L__BB3_7740;
	ld.global.f64 	%fd15690, [%rd1091+20000];
	add.f64 	%fd15691, %fd24789, %fd15690;
	add.f64 	%fd15692, %fd24788, %fd4738;
	abs.f64 	%fd15693, %fd15692;
	setp.gt.f64 	%p7911, %fd15693, 0d41CDCD64FF800000;
	selp.f64 	%fd24782, 0dBFF0000000000000, %fd15691, %p7911;
	selp.f64 	%fd24783, 0d7FF0000000000000, %fd15692, %p7911;
	add.f64 	%fd15694, %fd24783, 0d4069000000000000;
	add.f64 	%fd15695, %fd24782, 0dC016CCCCCCCCCCCD;
	add.f64 	%fd15696, %fd4579, %fd15695;
	div.rn.f64 	%fd24781, %fd15694, %fd15696;
	abs.f64 	%fd15697, %fd24780;
	setp.geu.f64 	%p7912, %fd15697, 0d41CDCD64FF800000;
	@%p7912 bra 	$L__BB3_7740;
	add.f64 	%fd15698, %fd24780, 0d4069000000000000;
	add.f64 	%fd15699, %fd24779, 0dC016CCCCCCCCCCCD;
	add.f64 	%fd15700, %fd4579, %fd15699;
	div.rn.f64 	%fd15701, %fd15698, %fd15700;
	setp.lt.f64 	%p7913, %fd15701, %fd24781;
	selp.f64 	%fd24782, %fd24782, %fd24779, %p7913;
	selp.f64 	%fd24783, %fd24783, %fd24780, %p7913;
	selp.f64 	%fd24781, %fd24781, %fd15701, %p7913;
$L__BB3_7740:
	ld.global.f64 	%fd4759, [%rd1092+23000];
	abs.f64 	%fd15702, %fd4759;
	setp.geu.f64 	%p7914, %fd15702, 0d41CDCD64FF800000;
	mov.f64 	%fd24785, %fd24782;
	mov.f64 	%fd24786, %fd24783;
	@%p7914 bra 	$L__BB3_7743;
	ld.global.f64 	%fd15703, [%rd1092+22000];
	add.f64 	%fd15704, %fd24789, %fd15703;
	add.f64 	%fd15705, %fd24788, %fd4759;
	abs.f64 	%fd15706, %fd15705;
	setp.gt.f64 	%p7915, %fd15706, 0d41CDCD64FF800000;
	selp.f64 	%fd24785, 0dBFF0000000000000, %fd15704, %p7915;
	selp.f64 	%fd24786, 0d7FF0000000000000, %fd15705, %p7915;
	add.f64 	%fd15707, %fd24786, 0d4069000000000000;
	add.f64 	%fd15708, %fd24785, 0dC016CCCCCCCCCCCD;
	add.f64 	%fd15709, %fd4579, %fd15708;
	div.rn.f64 	%fd24781, %fd15707, %fd15709;
	abs.f64 	%fd15710, %fd24783;
	setp.geu.f64 	%p7916, %fd15710, 0d41CDCD64FF800000;
	@%p7916 bra 	$L__BB3_7743;
	add.f64 	%fd15711, %fd24783, 0d4069000000000000;
	add.f64 	%fd15712, %fd24782, 0dC016CCCCCCCCCCCD;
	add.f64 	%fd15713, %fd4579, %fd15712;
	div.rn.f64 	%fd15714, %fd15711, %fd15713;
	setp.lt.f64 	%p7917, %fd15714, %fd24781;
	selp.f64 	%fd24785, %fd24785, %fd24782, %p7917;
	selp.f64 	%fd24786, %fd24786, %fd24783, %p7917;
	selp.f64 	%fd24781, %fd24781, %fd15714, %p7917;
$L__BB3_7743:
	add.f64 	%fd15715, %fd24789, 0dC016CCCCCCCCCCCD;
	add.f64 	%fd4769, %fd4579, %fd15715;
	abs.f64 	%fd15716, %fd24786;
	setp.geu.f64 	%p7918, %fd15716, 0d41CDCD64FF800000;
	@%p7918 bra 	$L__BB3_7745;
	add.f64 	%fd15717, %fd24788, 0d4069000000000000;
	div.rn.f64 	%fd15718, %fd15717, %fd4769;
	setp.lt.f64 	%p7919, %fd24781, %fd15718;
	selp.f64 	%fd24788, %fd24788, %fd24786, %p7919;
	selp.f64 	%fd24789, %fd24789, %fd24785, %p7919;
$L__BB3_7745:
	setp.eq.s32 	%p7920, %r3511, 0;
	@%p7920 bra 	$L__BB3_7759;
	and.b32  	%r3569, %r3511, 15;
	setp.lt.u32 	%p7921, %r3511, 16;
	mov.b32 	%r22555, 0;
	@%p7921 bra 	$L__BB3_7749;
	and.b32  	%r22555, %r3511, 2147483632;
	mov.b32 	%r22553, 0;
$L__BB3_7748:
	.pragma "nounroll";
	mul.wide.u32 	%rd7228, %r22553, 4;
	add.s64 	%rd7229, %rd36, %rd7228;
	mov.b32 	%r13919, 0;
	st.local.u32 	[%rd7229], %r13919;
	st.local.u32 	[%rd7229+4], %r13919;
	st.local.u32 	[%rd7229+8], %r13919;
	st.local.u32 	[%rd7229+12], %r13919;
	st.local.u32 	[%rd7229+16], %r13919;
	st.local.u32 	[%rd7229+20], %r13919;
	st.local.u32 	[%rd7229+24], %r13919;
	st.local.u32 	[%rd7229+28], %r13919;
	st.local.u32 	[%rd7229+32], %r13919;
	st.local.u32 	[%rd7229+36], %r13919;
	st.local.u32 	[%rd7229+40], %r13919;
	st.local.u32 	[%rd7229+44], %r13919;
	st.local.u32 	[%rd7229+48], %r13919;
	st.local.u32 	[%rd7229+52], %r13919;
	st.local.u32 	[%rd7229+56], %r13919;
	st.local.u32 	[%rd7229+60], %r13919;
	add.s32 	%r22553, %r22553, 16;
	setp.ne.s32 	%p7922, %r22553, %r22555;
	@%p7922 bra 	$L__BB3_7748;
$L__BB3_7749:
	setp.eq.s32 	%p7923, %r3569, 0;
	@%p7923 bra 	$L__BB3_7759;
	and.b32  	%r3574, %r3511, 7;
	setp.lt.u32 	%p7924, %r3569, 8;
	@%p7924 bra 	$L__BB3_7752;
	mul.wide.u32 	%rd7230, %r22555, 4;
	add.s64 	%rd7231, %rd36, %rd7230;
	mov.b32 	%r13920, 0;
	st.local.u32 	[%rd7231], %r13920;
	st.local.u32 	[%rd7231+4], %r13920;
	st.local.u32 	[%rd7231+8], %r13920;
	st.local.u32 	[%rd7231+12], %r13920;
	st.local.u32 	[%rd7231+16], %r13920;
	st.local.u32 	[%rd7231+20], %r13920;
	st.local.u32 	[%rd7231+24], %r13920;
	st.local.u32 	[%rd7231+28], %r13920;
	add.s32 	%r22555, %r22555, 8;
$L__BB3_7752:
	setp.eq.s32 	%p7925, %r3574, 0;
	@%p7925 bra 	$L__BB3_7759;
	and.b32  	%r3577, %r3511, 3;
	setp.lt.u32 	%p7926, %r3574, 4;
	@%p7926 bra 	$L__BB3_7755;
	mul.wide.u32 	%rd7232, %r22555, 4;
	add.s64 	%rd7233, %rd36, %rd7232;
	mov.b32 	%r13921, 0;
	st.local.u32 	[%rd7233], %r13921;
	st.local.u32 	[%rd7233+4], %r13921;
	st.local.u32 	[%rd7233+8], %r13921;
	st.local.u32 	[%rd7233+12], %r13921;
	add.s32 	%r22555, %r22555, 4;
$L__BB3_7755:
	setp.eq.s32 	%p7927, %r3577, 0;
	@%p7927 bra 	$L__BB3_7759;
	mul.wide.u32 	%rd7234, %r22555, 4;
	add.s64 	%rd1093, %rd36, %rd7234;
	mov.b32 	%r13922, 0;
	st.local.u32 	[%rd1093], %r13922;
	setp.eq.s32 	%p7928, %r3577, 1;
	@%p7928 bra 	$L__BB3_7759;
	mov.b32 	%r13923, 0;
	st.local.u32 	[%rd1093+4], %r13923;
	setp.eq.s32 	%p7929, %r3577, 2;
	@%p7929 bra 	$L__BB3_7759;
	mov.b32 	%r13924, 0;
	st.local.u32 	[%rd1093+8], %r13924;
$L__BB3_7759:
	@%p7878 bra 	$L__BB3_7773;
	and.b32  	%r3580, %r3513, 15;
	setp.lt.u32 	%p7931, %r3513, 16;
	mov.b32 	%r22559, 0;
	@%p7931 bra 	$L__BB3_7763;
	and.b32  	%r22559, %r3513, 2147483632;
	mov.b32 	%r22557, 0;
$L__BB3_7762:
	.pragma "nounroll";
	mul.wide.u32 	%rd7235, %r22557, 4;
	add.s64 	%rd7236, %rd37, %rd7235;
	mov.b32 	%r13927, 0;
	st.local.u32 	[%rd7236], %r13927;
	st.local.u32 	[%rd7236+4], %r13927;
	st.local.u32 	[%rd7236+8], %r13927;
	st.local.u32 	[%rd7236+12], %r13927;
	st.local.u32 	[%rd7236+16], %r13927;
	st.local.u32 	[%rd7236+20], %r13927;
	st.local.u32 	[%rd7236+24], %r13927;
	st.local.u32 	[%rd7236+28], %r13927;
	st.local.u32 	[%rd7236+32], %r13927;
	st.local.u32 	[%rd7236+36], %r13927;
	st.local.u32 	[%rd7236+40], %r13927;
	st.local.u32 	[%rd7236+44], %r13927;
	st.local.u32 	[%rd7236+48], %r13927;
	st.local.u32 	[%rd7236+52], %r13927;
	st.local.u32 	[%rd7236+56], %r13927;
	st.local.u32 	[%rd7236+60], %r13927;
	add.s32 	%r22557, %r22557, 16;
	setp.ne.s32 	%p7932, %r22557, %r22559;
	@%p7932 bra 	$L__BB3_7762;
$L__BB3_7763:
	setp.eq.s32 	%p7933, %r3580, 0;
	@%p7933 bra 	$L__BB3_7773;
	and.b32  	%r3585, %r3513, 7;
	setp.lt.u32 	%p7934, %r3580, 8;
	@%p7934 bra 	$L__BB3_7766;
	mul.wide.u32 	%rd7237, %r22559, 4;
	add.s64 	%rd7238, %rd37, %rd7237;
	mov.b32 	%r13928, 0;
	st.local.u32 	[%rd7238], %r13928;
	st.local.u32 	[%rd7238+4], %r13928;
	st.local.u32 	[%rd7238+8], %r13928;
	st.local.u32 	[%rd7238+12], %r13928;
	st.local.u32 	[%rd7238+16], %r13928;
	st.local.u32 	[%rd7238+20], %r13928;
	st.local.u32 	[%rd7238+24], %r13928;
	st.local.u32 	[%rd7238+28], %r13928;
	add.s32 	%r22559, %r22559, 8;
$L__BB3_7766:
	setp.eq.s32 	%p7935, %r3585, 0;
	@%p7935 bra 	$L__BB3_7773;
	and.b32  	%r3588, %r3513, 3;
	setp.lt.u32 	%p7936, %r3585, 4;
	@%p7936 bra 	$L__BB3_7769;
	mul.wide.u32 	%rd7239, %r22559, 4;
	add.s64 	%rd7240, %rd37, %rd7239;
	mov.b32 	%r13929, 0;
	st.local.u32 	[%rd7240], %r13929;
	st.local.u32 	[%rd7240+4], %r13929;
	st.local.u32 	[%rd7240+8], %r13929;
	st.local.u32 	[%rd7240+12], %r13929;
	add.s32 	%r22559, %r22559, 4;
$L__BB3_7769:
	setp.eq.s32 	%p7937, %r3588, 0;
	@%p7937 bra 	$L__BB3_7773;
	mul.wide.u32 	%rd7241, %r22559, 4;
	add.s64 	%rd1094, %rd37, %rd7241;
	mov.b32 	%r13930, 0;
	st.local.u32 	[%rd1094], %r13930;
	setp.eq.s32 	%p7938, %r3588, 1;
	@%p7938 bra 	$L__BB3_7773;
	mov.b32 	%r13931, 0;
	st.local.u32 	[%rd1094+4], %r13931;
	setp.eq.s32 	%p7939, %r3588, 2;
	@%p7939 bra 	$L__BB3_7773;
	mov.b32 	%r13932, 0;
	st.local.u32 	[%rd1094+8], %r13932;
$L__BB3_7773:
	add.s32 	%r13933, %r22663, -1;
	add.s32 	%r3591, %r22662, -1;
	mad.lo.s32 	%r3592, %r13933, %r3513, %r3591;
	mul.wide.s32 	%rd7242, %r3592, 8;
	add.s64 	%rd1095, %rd34, %rd7242;
	ld.local.f64 	%fd15720, [%rd1095];
	abs.f64 	%fd15721, %fd15720;
	setp.geu.f64 	%p7940, %fd15721, 0d41CDCD64FF800000;
	mov.f64 	%fd24796, 0d0000000000000000;
	@%p7940 bra 	$L__BB3_7821;
	mul.wide.u32 	%rd7243, %r22663, 4;
	add.s64 	%rd7244, %rd36, %rd7243;
	st.local.u32 	[%rd7244+-4], %r22662;
	mul.wide.s32 	%rd7245, %r3591, 4;
	add.s64 	%rd7246, %rd37, %rd7245;
	st.local.u32 	[%rd7246], %r22663;
$L__BB3_7775:
	cvt.s64.s32 	%rd7247, %r22663;
	add.s64 	%rd1096, %rd38, %rd7247;
	ld.local.u8 	%rs497, [%rd1096];
	cvt.u32.u16 	%r13934, %rs497;
	cvt.s32.s8 	%r13935, %r13934;
	cvt.u32.u16 	%r13936, %rs4731;
	cvt.s32.s8 	%r13937, %r13936;
	add.s32 	%r13938, %r13937, %r13935;
	setp.eq.s32 	%p7941, %r13938, 3;
	@%p7941 bra 	$L__BB3_7777;
	add.s32 	%r13939, %r22663, -1;
	mad.lo.s32 	%r13940, %r13939, %r3513, %r22662;
	add.s32 	%r13941, %r13940, -1;
	mul.wide.s32 	%rd7248, %r13941, 8;
	add.s64 	%rd7249, %rd35, %rd7248;
	mov.b64 	%rd7250, -4616189618054758400;
	st.local.u64 	[%rd7249], %rd7250;
	add.s64 	%rd7251, %rd34, %rd7248;
	mov.b64 	%rd7252, 9218868437227405312;
	st.local.u64 	[%rd7251], %rd7252;
	mov.f64 	%fd24794, 0dBFF0000000000000;
	mov.f64 	%fd24793, 0d7FF0000000000000;
	bra.uni 	$L__BB3_7788;
$L__BB3_7777:
	cvt.s32.s8 	%r13943, %r13934;
	mul.wide.s32 	%rd7253, %r13943, 5;
	cvt.u64.u16 	%rd7254, %rs4731;
	cvt.s64.s8 	%rd1097, %rd7254;
	add.s64 	%rd1098, %rd7253, %rd1097;
	shl.b64 	%rd7255, %rd1098, 3;
	add.s64 	%rd7256, %rd1, %rd7255;
	ld.global.f64 	%fd24794, [%rd7256+45440];
	cvt.s64.s32 	%rd7257, %r22662;
	add.s64 	%rd7258, %rd39, %rd7257;
	ld.local.u8 	%rs3222, [%rd1096+-1];
	cvt.u64.u16 	%rd7259, %rs3222;
	cvt.s64.s8 	%rd1099, %rd7259;
	ld.local.s8 	%rs3223, [%rd7258+-1];
	cvt.u32.u16 	%r13944, %rs3223;
	cvt.u32.u16 	%r13945, %rs4731;
	prmt.b32 	%r13946, %r13945, %r13944, 0x3340U;
	prmt.b32 	%r13947, %r13934, 0, 0x3340U;
	prmt.b32 	%r13948, %r13946, %r13947, 0x5410U;
	cvt.u32.u16 	%r13949, %rs3222;
	cvt.s32.s8 	%r13950, %r13949;
	mov.b32 	%r13951, 334205;
	dp4a.s32.u32 	%r13952, %r13948, %r13951, %r13950;
	mul.wide.s32 	%rd7260, %r13952, 8;
	add.s64 	%rd7261, %rd1, %rd7260;
	ld.global.f64 	%fd15724, [%rd7261+35440];
	add.f64 	%fd15725, %fd24794, %fd15724;
	ld.global.f64 	%fd24793, [%rd7256+45640];
	ld.global.f64 	%fd15726, [%rd7261+40440];
	add.f64 	%fd15727, %fd24793, %fd15726;
	abs.f64 	%fd15728, %fd15727;
	setp.gt.f64 	%p7942, %fd15728, 0d41CDCD64FF800000;
	selp.f64 	%fd4776, 0dBFF0000000000000, %fd15725, %p7942;
	selp.f64 	%fd4777, 0d7FF0000000000000, %fd15727, %p7942;
	cvt.s16.s8 	%rs3224, %rs4731;
	mov.b32 	%r13953, {%rs3224, %rs3223};
	mov.b32 	%r13954, 1305;
	dp2a.lo.s32.u32 	%r13955, %r13953, %r13954, %r13943;
	mul.wide.s32 	%rd7262, %r13955, 8;
	add.s64 	%rd1100, %rd1, %rd7262;
	ld.global.f64 	%fd4778, [%rd1100+21000];
	abs.f64 	%fd15729, %fd4778;
	setp.geu.f64 	%p7943, %fd15729, 0d41CDCD64FF800000;
	@%p7943 bra 	$L__BB3_7781;
	mad.lo.s64 	%rd7266, %rd1097, 24, %rd1098;
	add.s64 	%rd7267, %rd7266, %rd1099;
	shl.b64 	%rd7268, %rd7267, 3;
	add.s64 	%rd1101, %rd1, %rd7268;
	ld.global.f64 	%fd4779, [%rd1101+23000];
	abs.f64 	%fd15744, %fd4779;
	setp.lt.f64 	%p7948, %fd15744, 0d41CDCD64FF800000;
	@%p7948 bra 	$L__BB3_7784;
	ld.global.f64 	%fd15745, [%rd1100+20000];
	add.f64 	%fd15746, %fd24794, %fd15745;
	add.f64 	%fd15747, %fd24793, %fd4778;
	abs.f64 	%fd15748, %fd15747;
	setp.gt.f64 	%p7949, %fd15748, 0d41CDCD64FF800000;
	selp.f64 	%fd24790, 0dBFF0000000000000, %fd15746, %p7949;
	selp.f64 	%fd24791, 0d7FF0000000000000, %fd15747, %p7949;
	add.f64 	%fd15749, %fd24791, 0d4069000000000000;
	add.f64 	%fd15750, %fd24790, 0dC016CCCCCCCCCCCD;
	add.f64 	%fd15751, %fd4579, %fd15750;
	div.rn.f64 	%fd24792, %fd15749, %fd15751;
	abs.f64 	%fd15752, %fd4777;
	setp.geu.f64 	%p7950, %fd15752, 0d41CDCD64FF800000;
	@%p7950 bra 	$L__BB3_7786;
	add.f64 	%fd15753, %fd4777, 0d4069000000000000;
	add.f64 	%fd15754, %fd4776, 0dC016CCCCCCCCCCCD;
	add.f64 	%fd15755, %fd4579, %fd15754;
	div.rn.f64 	%fd15756, %fd15753, %fd15755;
	setp.lt.f64 	%p7951, %fd15756, %fd24792;
	selp.f64 	%fd24790, %fd24790, %fd4776, %p7951;
	selp.f64 	%fd24791, %fd24791, %fd4777, %p7951;
	selp.f64 	%fd24792, %fd24792, %fd15756, %p7951;
	bra.uni 	$L__BB3_7786;
$L__BB3_7781:
	mad.lo.s64 	%rd7263, %rd1097, 24, %rd1098;
	add.s64 	%rd7264, %rd7263, %rd1099;
	shl.b64 	%rd7265, %rd7264, 3;
	add.s64 	%rd1102, %rd1, %rd7265;
	ld.global.f64 	%fd4780, [%rd1102+23000];
	abs.f64 	%fd15731, %fd4780;
	setp.geu.f64 	%p7944, %fd15731, 0d41CDCD64FF800000;
	mov.f64 	%fd24790, %fd4776;
	mov.f64 	%fd24791, %fd4777;
	@%p7944 bra 	$L__BB3_7786;
	ld.global.f64 	%fd15732, [%rd1102+22000];
	add.f64 	%fd15733, %fd24794, %fd15732;
	add.f64 	%fd15734, %fd24793, %fd4780;
	abs.f64 	%fd15735, %fd15734;
	setp.gt.f64 	%p7945, %fd15735, 0d41CDCD64FF800000;
	selp.f64 	%fd24790, 0dBFF0000000000000, %fd15733, %p7945;
	selp.f64 	%fd24791, 0d7FF0000000000000, %fd15734, %p7945;
	add.f64 	%fd15736, %fd24791, 0d4069000000000000;
	add.f64 	%fd15737, %fd24790, 0dC016CCCCCCCCCCCD;
	add.f64 	%fd15738, %fd4579, %fd15737;
	div.rn.f64 	%fd24792, %fd15736, %fd15738;
	abs.f64 	%fd15739, %fd4777;
	setp.geu.f64 	%p7946, %fd15739, 0d41CDCD64FF800000;
	@%p7946 bra 	$L__BB3_7786;
	add.f64 	%fd15740, %fd4777, 0d4069000000000000;
	add.f64 	%fd15741, %fd4776, 0dC016CCCCCCCCCCCD;
	add.f64 	%fd15742, %fd4579, %fd15741;
	div.rn.f64 	%fd15743, %fd15740, %fd15742;
	setp.lt.f64 	%p7947, %fd15743, %fd24792;
	selp.f64 	%fd24790, %fd24790, %fd4776, %p7947;
	selp.f64 	%fd24791, %fd24791, %fd4777, %p7947;
	selp.f64 	%fd24792, %fd24792, %fd15743, %p7947;
	bra.uni 	$L__BB3_7786;
$L__BB3_7784:
	ld.global.f64 	%fd15757, [%rd1100+20000];
	add.f64 	%fd15758, %fd24794, %fd15757;
	ld.global.f64 	%fd15759, [%rd1101+22000];
	add.f64 	%fd15760, %fd15758, %fd15759;
	add.f64 	%fd15761, %fd24793, %fd4778;
	add.f64 	%fd15762, %fd15761, %fd4779;
	abs.f64 	%fd15763, %fd15762;
	setp.gt.f64 	%p7952, %fd15763, 0d41CDCD64FF800000;
	selp.f64 	%fd24790, 0dBFF0000000000000, %fd15760, %p7952;
	selp.f64 	%fd24791, 0d7FF0000000000000, %fd15762, %p7952;
	add.f64 	%fd15764, %fd24791, 0d4069000000000000;
	add.f64 	%fd15765, %fd24790, 0dC016CCCCCCCCCCCD;
	add.f64 	%fd15766, %fd4579, %fd15765;
	div.rn.f64 	%fd24792, %fd15764, %fd15766;
	abs.f64 	%fd15767, %fd4777;
	setp.geu.f64 	%p7953, %fd15767, 0d41CDCD64FF800000;
	@%p7953 bra 	$L__BB3_7786;
	add.f64 	%fd15768, %fd4777, 0d4069000000000000;
	add.f64 	%fd15769, %fd4776, 0dC016CCCCCCCCCCCD;
	add.f64 	%fd15770, %fd4579, %fd15769;
	div.rn.f64 	%fd15771, %fd15768, %fd15770;
	setp.lt.f64 	%p7954, %fd15771, %fd24792;
	selp.f64 	%fd24790, %fd24790, %fd4776, %p7954;
	selp.f64 	%fd24791, %fd24791, %fd4777, %p7954;
	selp.f64 	%fd24792, %fd24792, %fd15771, %p7954;
$L__BB3_7786:
	add.f64 	%fd15772, %fd24794, 0dC016CCCCCCCCCCCD;
	add.f64 	%fd4802, %fd4579, %fd15772;
	abs.f64 	%fd15773, %fd24791;
	setp.geu.f64 	%p7955, %fd15773, 0d41CDCD64FF800000;
	@%p7955 bra 	$L__BB3_7788;
	add.f64 	%fd15774, %fd24793, 0d4069000000000000;
	div.rn.f64 	%fd15775, %fd15774, %fd4802;
	setp.lt.f64 	%p7956, %fd24792, %fd15775;
	selp.f64 	%fd24793, %fd24793, %fd24791, %p7956;
	selp.f64 	%fd24794, %fd24794, %fd24790, %p7956;
$L__BB3_7788:
	add.s32 	%r3595, %r22663, -1;
	mul.lo.s32 	%r3596, %r3595, %r3513;
	add.s32 	%r3597, %r22662, -1;
	add.s32 	%r3598, %r3597, %r3596;
	mul.wide.s32 	%rd7269, %r3598, 8;
	add.s64 	%rd7270, %rd35, %rd7269;
	ld.local.f64 	%fd4807, [%rd7270];
	abs.f64 	%fd4808, %fd4807;
	abs.f64 	%fd15776, %fd24794;
	max.f64 	%fd15778, %fd4808, %fd15776;
	setp.gt.f64 	%p7957, %fd15778, 0d41CDCD64FF800000;
	sub.f64 	%fd15779, %fd4807, %fd24794;
	abs.f64 	%fd15780, %fd15779;
	setp.geu.f64 	%p7958, %fd15780, 0d3EE4F8B588E368F1;
	or.pred  	%p7959, %p7957, %p7958;
	@%p7959 bra 	$L__BB3_8234;
	mul.wide.s32 	%rd7271, %r3598, 8;
	add.s64 	%rd7272, %rd34, %rd7271;
	ld.local.f64 	%fd15782, [%rd7272];
	abs.f64 	%fd15783, %fd15782;
	abs.f64 	%fd15784, %fd24793;
	max.f64 	%fd15786, %fd15783, %fd15784;
	setp.gt.f64 	%p7960, %fd15786, 0d41CDCD64FF800000;
	sub.f64 	%fd15787, %fd15782, %fd24793;
	abs.f64 	%fd15788, %fd15787;
	setp.geu.f64 	%p7961, %fd15788, 0d3EE4F8B588E368F1;
	or.pred  	%p7962, %p7960, %p7961;
	@%p7962 bra 	$L__BB3_8234;
	ld.local.f64 	%fd15791, [%rd1095];
	add.f64 	%fd4809, %fd24788, %fd15791;
	mul.wide.s32 	%rd7273, %r3592, 8;
	add.s64 	%rd7274, %rd35, %rd7273;
	ld.local.f64 	%fd15792, [%rd7274];
	add.f64 	%fd4810, %fd24789, %fd15792;
	mov.f64 	%fd24795, 0d3FE0000000000000;
	@%p7902 bra 	$L__BB3_7820;
	mov.b32 	%r22586, 0;
	@%p7920 bra 	$L__BB3_7805;
	and.b32  	%r3599, %r3511, 15;
	setp.lt.u32 	%p7965, %r3511, 16;
	mov.b32 	%r22586, 0;
	mov.u32 	%r22570, %r22586;
	@%p7965 bra 	$L__BB3_7795;
	and.b32  	%r22570, %r3511, 2147483632;
	mov.b32 	%r22586, 0;
	mov.u32 	%r22564, %r22586;
$L__BB3_7794:
	.pragma "nounroll";
	mul.wide.u32 	%rd7275, %r22564, 4;
	add.s64 	%rd7276, %rd36, %rd7275;
	ld.local.u32 	%r13960, [%rd7276];
	setp.gt.s32 	%p7966, %r13960, 0;
	selp.u32 	%r13961, 1, 0, %p7966;
	add.s32 	%r13962, %r22586, %r13961;
	ld.local.u32 	%r13963, [%rd7276+4];
	setp.gt.s32 	%p7967, %r13963, 0;
	selp.u32 	%r13964, 1, 0, %p7967;
	add.s32 	%r13965, %r13962, %r13964;
	ld.local.u32 	%r13966, [%rd7276+8];
	setp.gt.s32 	%p7968, %r13966, 0;
	selp.u32 	%r13967, 1, 0, %p7968;
	add.s32 	%r13968, %r13965, %r13967;
	ld.local.u32 	%r13969, [%rd7276+12];
	setp.gt.s32 	%p7969, %r13969, 0;
	selp.u32 	%r13970, 1, 0, %p7969;
	add.s32 	%r13971, %r13968, %r13970;
	ld.local.u32 	%r13972, [%rd7276+16];
	setp.gt.s32 	%p7970, %r13972, 0;
	selp.u32 	%r13973, 1, 0, %p7970;
	add.s32 	%r13974, %r13971, %r13973;
	ld.local.u32 	%r13975, [%rd7276+20];
	setp.gt.s32 	%p7971, %r13975, 0;
	selp.u32 	%r13976, 1, 0, %p7971;
	add.s32 	%r13977, %r13974, %r13976;
	ld.local.u32 	%r13978, [%rd7276+24];
	setp.gt.s32 	%p7972, %r13978, 0;
	selp.u32 	%r13979, 1, 0, %p7972;
	add.s32 	%r13980, %r13977, %r13979;
	ld.local.u32 	%r13981, [%rd7276+28];
	setp.gt.s32 	%p7973, %r13981, 0;
	selp.u32 	%r13982, 1, 0, %p7973;
	add.s32 	%r13983, %r13980, %r13982;
	ld.local.u32 	%r13984, [%rd7276+32];
	setp.gt.s32 	%p7974, %r13984, 0;
	selp.u32 	%r13985, 1, 0, %p7974;
	add.s32 	%r13986, %r13983, %r13985;
	ld.local.u32 	%r13987, [%rd7276+36];
	setp.gt.s32 	%p7975, %r13987, 0;
	selp.u32 	%r13988, 1, 0, %p7975;
	add.s32 	%r13989, %r13986, %r13988;
	ld.local.u32 	%r13990, [%rd7276+40];
	setp.gt.s32 	%p7976, %r13990, 0;
	selp.u32 	%r13991, 1, 0, %p7976;
	add.s32 	%r13992, %r13989, %r13991;
	ld.local.u32 	%r13993, [%rd7276+44];
	setp.gt.s32 	%p7977, %r13993, 0;
	selp.u32 	%r13994, 1, 0, %p7977;
	add.s32 	%r13995, %r13992, %r13994;
	ld.local.u32 	%r13996, [%rd7276+48];
	setp.gt.s32 	%p7978, %r13996, 0;
	selp.u32 	%r13997, 1, 0, %p7978;
	add.s32 	%r13998, %r13995, %r13997;
	ld.local.u32 	%r13999, [%rd7276+52];
	setp.gt.s32 	%p7979, %r13999, 0;
	selp.u32 	%r14000, 1, 0, %p7979;
	add.s32 	%r14001, %r13998, %r14000;
	ld.local.u32 	%r14002, [%rd7276+56];
	setp.gt.s32 	%p7980, %r14002, 0;
	selp.u32 	%r14003, 1, 0, %p7980;
	add.s32 	%r14004, %r14001, %r14003;
	ld.local.u32 	%r14005, [%rd7276+60];
	setp.gt.s32 	%p7981, %r14005, 0;
	selp.u32 	%r14006, 1, 0, %p7981;
	add.s32 	%r22586, %r14004, %r14006;
	add.s32 	%r22564, %r22564, 16;
	setp.ne.s32 	%p7982, %r22564, %r22570;
	@%p7982 bra 	$L__BB3_7794;
$L__BB3_7795:
	setp.eq.s32 	%p7983, %r3599, 0;
	@%p7983 bra 	$L__BB3_7805;
	and.b32  	%r3608, %r3511, 7;
	setp.lt.u32 	%p7984, %r3599, 8;
	@%p7984 bra 	$L__BB3_7798;
	mul.wide.u32 	%rd7277, %r22570, 4;
	add.s64 	%rd7278, %rd36, %rd7277;
	ld.local.u32 	%r14008, [%rd7278];
	setp.gt.s32 	%p7985, %r14008, 0;
	selp.u32 	%r14009, 1, 0, %p7985;
	add.s32 	%r14010, %r22586, %r14009;
	ld.local.u32 	%r14011, [%rd7278+4];
	setp.gt.s32 	%p7986, %r14011, 0;
	selp.u32 	%r14012, 1, 0, %p7986;
	add.s32 	%r14013, %r14010, %r14012;
	ld.local.u32 	%r14014, [%rd7278+8];
	setp.gt.s32 	%p7987, %r14014, 0;
	selp.u32 	%r14015, 1, 0, %p7987;
	add.s32 	%r14016, %r14013, %r14015;
	ld.local.u32 	%r14017, [%rd7278+12];
	setp.gt.s32 	%p7988, %r14017, 0;
	selp.u32 	%r14018, 1, 0, %p7988;
	add.s32 	%r14019, %r14016, %r14018;
	ld.local.u32 	%r14020, [%rd7278+16];
	setp.gt.s32 	%p7989, %r14020, 0;
	selp.u32 	%r14021, 1, 0, %p7989;
	add.s32 	%r14022, %r14019, %r14021;
	ld.local.u32 	%r14023, [%rd7278+20];
	setp.gt.s32 	%p7990, %r14023, 0;
	selp.u32 	%r14024, 1, 0, %p7990;
	add.s32 	%r14025, %r14022, %r14024;
	ld.local.u32 	%r14026, [%rd7278+24];
	setp.gt.s32 	%p7991, %r14026, 0;
	selp.u32 	%r14027, 1, 0, %p7991;
	add.s32 	%r14028, %r14025, %r14027;
	ld.local.u32 	%r14029, [%rd7278+28];
	setp.gt.s32 	%p7992, %r14029, 0;
	selp.u32 	%r14030, 1, 0, %p7992;
	add.s32 	%r22586, %r14028, %r14030;
	add.s32 	%r22570, %r22570, 8;
$L__BB3_7798:
	setp.eq.s32 	%p7993, %r3608, 0;
	@%p7993 bra 	$L__BB3_7805;
	and.b32  	%r3614, %r3511, 3;
	setp.lt.u32 	%p7994, %r3608, 4;
	@%p7994 bra 	$L__BB3_7801;
	mul.wide.u32 	%rd7279, %r22570, 4;
	add.s64 	%rd7280, %rd36, %rd7279;
	ld.local.u32 	%r14032, [%rd7280];
	setp.gt.s32 	%p7995, %r14032, 0;
	selp.u32 	%r14033, 1, 0, %p7995;
	add.s32 	%r14034, %r22586, %r14033;
	ld.local.u32 	%r14035, [%rd7280+4];
	setp.gt.s32 	%p7996, %r14035, 0;
	selp.u32 	%r14036, 1, 0, %p7996;
	add.s32 	%r14037, %r14034, %r14036;
	ld.local.u32 	%r14038, [%rd7280+8];
	setp.gt.s32 	%p7997, %r14038, 0;
	selp.u32 	%r14039, 1, 0, %p7997;
	add.s32 	%r14040, %r14037, %r14039;
	ld.local.u32 	%r14041, [%rd7280+12];
	setp.gt.s32 	%p7998, %r14041, 0;
	selp.u32 	%r14042, 1, 0, %p7998;
	add.s32 	%r22586, %r14040, %r14042;
	add.s32 	%r22570, %r22570, 4;
$L__BB3_7801:
	setp.eq.s32 	%p7999, %r3614, 0;
	@%p7999 bra 	$L__BB3_7805;
	mul.wide.u32 	%rd7281, %r22570, 4;
	add.s64 	%rd1103, %rd36, %rd7281;
	ld.local.u32 	%r14043, [%rd1103];
	setp.gt.s32 	%p8000, %r14043, 0;
	selp.u32 	%r14044, 1, 0, %p8000;
	add.s32 	%r22586, %r22586, %r14044;
	setp.eq.s32 	%p8001, %r3614, 1;
	@%p8001 bra 	$L__BB3_7805;
	ld.local.u32 	%r14045, [%rd1103+4];
	setp.gt.s32 	%p8002, %r14045, 0;
	selp.u32 	%r14046, 1, 0, %p8002;
	add.s32 	%r22586, %r22586, %r14046;
	setp.eq.s32 	%p8003, %r3614, 2;
	@%p8003 bra 	$L__BB3_7805;
	ld.local.u32 	%r14047, [%rd1103+8];
	setp.gt.s32 	%p8004, %r14047, 0;
	selp.u32 	%r14048, 1, 0, %p8004;
	add.s32 	%r22586, %r22586, %r14048;
$L__BB3_7805:
	setp.eq.s32 	%p8005, %r3513, 0;
	@%p8005 bra 	$L__BB3_7819;
	and.b32  	%r3624, %r3513, 15;
	setp.lt.u32 	%p8006, %r3513, 16;
	mov.b32 	%r22582, 0;
	@%p8006 bra 	$L__BB3_7809;
	and.b32  	%r22582, %r3513, 2147483632;
	mov.b32 	%r22576, 0;
$L__BB3_7808:
	.pragma "nounroll";
	mul.wide.u32 	%rd7282, %r22576, 4;
	add.s64 	%rd7283, %rd37, %rd7282;
	ld.local.u32 	%r14052, [%rd7283];
	setp.gt.s32 	%p8007, %r14052, 0;
	selp.u32 	%r14053, 1, 0, %p8007;
	add.s32 	%r14054, %r22586, %r14053;
	ld.local.u32 	%r14055, [%rd7283+4];
	setp.gt.s32 	%p8008, %r14055, 0;
	selp.u32 	%r14056, 1, 0, %p8008;
	add.s32 	%r14057, %r14054, %r14056;
	ld.local.u32 	%r14058, [%rd7283+8];
	setp.gt.s32 	%p8009, %r14058, 0;
	selp.u32 	%r14059, 1, 0, %p8009;
	add.s32 	%r14060, %r14057, %r14059;
	ld.local.u32 	%r14061, [%rd7283+12];
	setp.gt.s32 	%p8010, %r14061, 0;
	selp.u32 	%r14062, 1, 0, %p8010;
	add.s32 	%r14063, %r14060, %r14062;
	ld.local.u32 	%r14064, [%rd7283+16];
	setp.gt.s32 	%p8011, %r14064, 0;
	selp.u32 	%r14065, 1, 0, %p8011;
	add.s32 	%r14066, %r14063, %r14065;
	ld.local.u32 	%r14067, [%rd7283+20];
	setp.gt.s32 	%p8012, %r14067, 0;
	selp.u32 	%r14068, 1, 0, %p8012;
	add.s32 	%r14069, %r14066, %r14068;
	ld.local.u32 	%r14070, [%rd7283+24];
	setp.gt.s32 	%p8013, %r14070, 0;
	selp.u32 	%r14071, 1, 0, %p8013;
	add.s32 	%r14072, %r14069, %r14071;
	ld.local.u32 	%r14073, [%rd7283+28];
	setp.gt.s32 	%p8014, %r14073, 0;
	selp.u32 	%r14074, 1, 0, %p8014;
	add.s32 	%r14075, %r14072, %r14074;
	ld.local.u32 	%r14076, [%rd7283+32];
	setp.gt.s32 	%p8015, %r14076, 0;
	selp.u32 	%r14077, 1, 0, %p8015;
	add.s32 	%r14078, %r14075, %r14077;
	ld.local.u32 	%r14079, [%rd7283+36];
	setp.gt.s32 	%p8016, %r14079, 0;
	selp.u32 	%r14080, 1, 0, %p8016;
	add.s32 	%r14081, %r14078, %r14080;
	ld.local.u32 	%r14082, [%rd7283+40];
	setp.gt.s32 	%p8017, %r14082, 0;
	selp.u32 	%r14083, 1, 0, %p8017;
	add.s32 	%r14084, %r14081, %r14083;
	ld.local.u32 	%r14085, [%rd7283+44];
	setp.gt.s32 	%p8018, %r14085, 0;
	selp.u32 	%r14086, 1, 0, %p8018;
	add.s32 	%r14087, %r14084, %r14086;
	ld.local.u32 	%r14088, [%rd7283+48];
	setp.gt.s32 	%p8019, %r14088, 0;
	selp.u32 	%r14089, 1, 0, %p8019;
	add.s32 	%r14090, %r14087, %r14089;
	ld.local.u32 	%r14091, [%rd7283+52];
	setp.gt.s32 	%p8020, %r14091, 0;
	selp.u32 	%r14092, 1, 0, %p8020;
	add.s32 	%r14093, %r14090, %r14092;
	ld.local.u32 	%r14094, [%rd7283+56];
	setp.gt.s32 	%p8021, %r14094, 0;
	selp.u32 	%r14095, 1, 0, %p8021;
	add.s32 	%r14096, %r14093, %r14095;
	ld.local.u32 	%r14097, [%rd7283+60];
	setp.gt.s32 	%p8022, %r14097, 0;
	selp.u32 	%r14098, 1, 0, %p8022;
	add.s32 	%r22586, %r14096, %r14098;
	add.s32 	%r22576, %r22576, 16;
	setp.ne.s32 	%p8023, %r22576, %r22582;
	@%p8023 bra 	$L__BB3_7808;
$L__BB3_7809:
	setp.eq.s32 	%p8024, %r3624, 0;
	@%p8024 bra 	$L__BB3_7819;
	and.b32  	%r3633, %r3513, 7;
	setp.lt.u32 	%p8025, %r3624, 8;
	@%p8025 bra 	$L__BB3_7812;
	mul.wide.u32 	%rd7284, %r22582, 4;
	add.s64 	%rd7285, %rd37, %rd7284;
	ld.local.u32 	%r14100, [%rd7285];
	setp.gt.s32 	%p8026, %r14100, 0;
	selp.u32 	%r14101, 1, 0, %p8026;
	add.s32 	%r14102, %r22586, %r14101;
	ld.local.u32 	%r14103, [%rd7285+4];
	setp.gt.s32 	%p8027, %r14103, 0;
	selp.u32 	%r14104, 1, 0, %p8027;
	add.s32 	%r14105, %r14102, %r14104;
	ld.local.u32 	%r14106, [%rd7285+8];
	setp.gt.s32 	%p8028, %r14106, 0;
	selp.u32 	%r14107, 1, 0, %p8028;
	add.s32 	%r14108, %r14105, %r14107;
	ld.local.u32 	%r14109, [%rd7285+12];
	setp.gt.s32 	%p8029, %r14109, 0;
	selp.u32 	%r14110, 1, 0, %p8029;
	add.s32 	%r14111, %r14108, %r14110;
	ld.local.u32 	%r14112, [%rd7285+16];
	setp.gt.s32 	%p8030, %r14112, 0;
	selp.u32 	%r14113, 1, 0, %p8030;
	add.s32 	%r14114, %r14111, %r14113;
	ld.local.u32 	%r14115, [%rd7285+20];
	setp.gt.s32 	%p8031, %r14115, 0;
	selp.u32 	%r14116, 1, 0, %p8031;
	add.s32 	%r14117, %r14114, %r14116;
	ld.local.u32 	%r14118, [%rd7285+24];
	setp.gt.s32 	%p8032, %r14118, 0;
	selp.u32 	%r14119, 1, 0, %p8032;
	add.s32 	%r14120, %r14117, %r14119;
	ld.local.u32 	%r14121, [%rd7285+28];
	setp.gt.s32 	%p8033, %r14121, 0;
	selp.u32 	%r14122, 1, 0, %p8033;
	add.s32 	%r22586, %r14120, %r14122;
	add.s32 	%r22582, %r22582, 8;
$L__BB3_7812:
	setp.eq.s32 	%p8034, %r3633, 0;
	@%p8034 bra 	$L__BB3_7819;
	and.b32  	%r3639, %r3513, 3;
	setp.lt.u32 	%p8035, %r3633, 4;
	@%p8035 bra 	$L__BB3_7815;
	mul.wide.u32 	%rd7286, %r22582, 4;
	add.s64 	%rd7287, %rd37, %rd7286;
	ld.local.u32 	%r14124, [%rd7287];
	setp.gt.s32 	%p8036, %r14124, 0;
	selp.u32 	%r14125, 1, 0, %p8036;
	add.s32 	%r14126, %r22586, %r14125;
	ld.local.u32 	%r14127, [%rd7287+4];
	setp.gt.s32 	%p8037, %r14127, 0;
	selp.u32 	%r14128, 1, 0, %p8037;
	add.s32 	%r14129, %r14126, %r14128;
	ld.local.u32 	%r14130, [%rd7287+8];
	setp.gt.s32 	%p8038, %r14130, 0;
	selp.u32 	%r14131, 1, 0, %p8038;
	add.s32 	%r14132, %r14129, %r14131;
	ld.local.u32 	%r14133, [%rd7287+12];
	setp.gt.s32 	%p8039, %r14133, 0;
	selp.u32 	%r14134, 1, 0, %p8039;
	add.s32 	%r22586, %r14132, %r14134;
	add.s32 	%r22582, %r22582, 4;
$L__BB3_7815:
	setp.eq.s32 	%p8040, %r3639, 0;
	@%p8040 bra 	$L__BB3_7819;
	mul.wide.u32 	%rd7288, %r22582, 4;
	add.s64 	%rd1104, %rd37, %rd7288;
	ld.local.u32 	%r14135, [%rd1104];
	setp.gt.s32 	%p8041, %r14135, 0;
	selp.u32 	%r14136, 1, 0, %p8041;
	add.s32 	%r22586, %r22586, %r14136;
	setp.eq.s32 	%p8042, %r3639, 1;
	@%p8042 bra 	$L__BB3_7819;
	ld.local.u32 	%r14137, [%rd1104+4];
	setp.gt.s32 	%p8043, %r14137, 0;
	selp.u32 	%r14138, 1, 0, %p8043;
	add.s32 	%r22586, %r22586, %r14138;
	setp.eq.s32 	%p8044, %r3639, 2;
	@%p8044 bra 	$L__BB3_7819;
	ld.local.u32 	%r14139, [%rd1104+8];
	setp.gt.s32 	%p8045, %r14139, 0;
	selp.u32 	%r14140, 1, 0, %p8045;
	add.s32 	%r22586, %r22586, %r14140;
$L__BB3_7819:
	shr.u32 	%r14141, %r22586, 1;
	add.s32 	%r14142, %r14141, -1;
	cvt.rn.f64.s32 	%fd15793, %r14142;
	add.f64 	%fd15794, %fd4810, 0dC016CCCCCCCCCCCD;
	fma.rn.f64 	%fd15795, %fd15793, 0dBFE0A2B1704FF434, %fd15794;
	add.f64 	%fd15796, %fd4579, %fd15795;
	add.f64 	%fd15797, %fd4809, 0d4069000000000000;
	div.rn.f64 	%fd15798, %fd15797, %fd15796;
	add.f64 	%fd15799, %fd15798, 0dC071126666666666;
	fma.rn.f64 	%fd24795, %fd15799, 0d4059000000000000, 0d3FE0000000000000;
$L__BB3_7820:
	cvt.rzi.s32.f64 	%r14143, %fd24795;
	cvt.rn.f64.s32 	%fd15800, %r14143;
	div.rn.f64 	%fd24796, %fd15800, 0d4059000000000000;
$L__BB3_7821:
	setp.gt.f64 	%p8046, %fd24796, %fd10;
	@%p8046 bra 	$L__BB3_4335;
	mov.b32 	%r22587, 0;
$L__BB3_7823:
	mov.u32 	%r3649, %r22587;
	cvt.u64.u32 	%rd7289, %r3649;
	add.s64 	%rd7290, %rd1059, %rd7289;
	ld.u8 	%rs3225, [%rd7290];
	setp.ne.s16 	%p8047, %rs3225, 0;
	add.s32 	%r22587, %r3649, 1;
	@%p8047 bra 	$L__BB3_7823;
	and.b32  	%r14145, %r3649, 1;
	setp.eq.b32 	%p8048, %r14145, 1;
	@%p8048 bra 	$L__BB3_7847;
	setp.eq.s32 	%p8049, %r3649, 0;
	@%p8049 bra 	$L__BB3_7835;
	add.s32 	%r3651, %r3649, -2;
	shr.u32 	%r14147, %r3649, 1;
	max.u32 	%r3652, %r14147, 1;
	mov.b32 	%r22588, 0;
	mov.u32 	%r22589, %r22588;
$L__BB3_7827:
	add.s32 	%r3655, %r22589, 1;
	cvt.u64.u32 	%rd7291, %r22589;
	add.s64 	%rd7292, %rd1059, %rd7291;
	ld.u8 	%rs498, [%rd7292+1];
	setp.ne.s16 	%p8050, %rs498, 65;
	add.s32 	%r14148, %r3651, %r22588;
	cvt.s64.s32 	%rd7293, %r14148;
	add.s64 	%rd7294, %rd1059, %rd7293;
	ld.u8 	%rs499, [%rd7294];
	@%p8050 bra 	$L__BB3_7829;
	setp.ne.s16 	%p8051, %rs499, 84;
	@%p8051 bra 	$L__BB3_7847;
$L__BB3_7829:
	setp.ne.s16 	%p8052, %rs498, 84;
	@%p8052 bra 	$L__BB3_7831;
	setp.ne.s16 	%p8053, %rs499, 65;
	@%p8053 bra 	$L__BB3_7847;
$L__BB3_7831:
	setp.eq.s16 	%p8054, %rs498, 84;
	setp.eq.s16 	%p8055, %rs498, 65;
	setp.ne.s16 	%p8056, %rs499, 65;
	or.pred  	%p8057, %p8056, %p8054;
	setp.ne.s16 	%p8058, %rs499, 84;
	or.pred  	%p8059, %p8058, %p8055;
	and.pred  	%p8060, %p8057, %p8059;
	not.pred 	%p8061, %p8060;
	@%p8061 bra 	$L__BB3_7847;
	setp.eq.s16 	%p8062, %rs498, 67;
	setp.ne.s16 	%p8063, %rs499, 71;
	and.pred  	%p8064, %p8063, %p8062;
	@%p8064 bra 	$L__BB3_7847;
	setp.eq.s16 	%p8067, %rs498, 71;
	setp.ne.s16 	%p8068, %rs499, 67;
	xor.pred  	%p8069, %p8067, %p8068;
	or.pred  	%p8070, %p8063, %p8062;
	and.pred  	%p8071, %p8069, %p8070;
	not.pred 	%p8072, %p8071;
	@%p8072 bra 	$L__BB3_7847;
	not.b32 	%r22588, %r22589;
	setp.ne.s32 	%p8073, %r3655, %r3652;
	mov.u32 	%r22589, %r3655;
	@%p8073 bra 	$L__BB3_7827;
$L__BB3_7835:
	mov.b32 	%r22590, 0;
$L__BB3_7836:
	mov.u32 	%r3657, %r22590;
	cvt.u64.u32 	%rd7295, %r3657;
	add.s64 	%rd7296, %rd1060, %rd7295;
	ld.u8 	%rs3231, [%rd7296];
	setp.ne.s16 	%p8074, %rs3231, 0;
	add.s32 	%r22590, %r3657, 1;
	@%p8074 bra 	$L__BB3_7836;
	and.b32  	%r14150, %r3657, 1;
	setp.eq.b32 	%p8075, %r14150, 1;
	@%p8075 bra 	$L__BB3_7847;
	setp.eq.s32 	%p8076, %r3657, 0;
	@%p8076 bra 	$L__BB3_7850;
	add.s32 	%r3659, %r3657, -2;
	shr.u32 	%r14152, %r3657, 1;
	max.u32 	%r3660, %r14152, 1;
	mov.b32 	%r22591, 0;
	mov.u32 	%r22592, %r22591;
$L__BB3_7840:
	add.s32 	%r3663, %r22592, 1;
	cvt.u64.u32 	%rd7297, %r22592;
	add.s64 	%rd7298, %rd1060, %rd7297;
	ld.u8 	%rs500, [%rd7298+1];
	setp.ne.s16 	%p8077, %rs500, 65;
	add.s32 	%r14153, %r3659, %r22591;
	cvt.s64.s32 	%rd7299, %r14153;
	add.s64 	%rd7300, %rd1060, %rd7299;
	ld.u8 	%rs501, [%rd7300];
	@%p8077 bra 	$L__BB3_7842;
	setp.ne.s16 	%p8078, %rs501, 84;
	@%p8078 bra 	$L__BB3_7847;
$L__BB3_7842:
	setp.ne.s16 	%p8079, %rs500, 84;
	@%p8079 bra 	$L__BB3_7844;
	setp.ne.s16 	%p8080, %rs501, 65;
	@%p8080 bra 	$L__BB3_7847;
$L__BB3_7844:
	setp.eq.s16 	%p8081, %rs500, 84;
	setp.eq.s16 	%p8082, %rs500, 65;
	setp.ne.s16 	%p8083, %rs501, 65;
	or.pred  	%p8084, %p8083, %p8081;
	setp.ne.s16 	%p8085, %rs501, 84;
	or.pred  	%p8086, %p8085, %p8082;
	and.pred  	%p8087, %p8084, %p8086;
	not.pred 	%p8088, %p8087;
	@%p8088 bra 	$L__BB3_7847;
	setp.eq.s16 	%p8089, %rs500, 67;
	setp.ne.s16 	%p8090, %rs501, 71;
	and.pred  	%p8091, %p8090, %p8089;
	@%p8091 bra 	$L__BB3_7847;
	setp.eq.s16 	%p8094, %rs500, 71;
	setp.ne.s16 	%p8095, %rs501, 67;
	xor.pred  	%p8096, %p8094, %p8095;
	or.pred  	%p8097, %p8090, %p8089;
	and.pred  	%p8098, %p8096, %p8097;
	@%p8098 bra 	$L__BB3_7849;
$L__BB3_7847:
	setp.gt.u32 	%p8100, %r2, 2146435070;
	mov.f64 	%fd24797, %fd2;
	@%p8100 bra 	$L__BB3_7852;
	setp.gt.u32 	%p8101, %r4, 1073127582;
	selp.f64 	%fd15801, %fd4, %fd3, %p8101;
	selp.u32 	%r14154, 1, 0, %p8101;
	add.s32 	%r14155, %r3, %r14154;
	add.f64 	%fd15802, %fd15801, 0dBFF0000000000000;
	add.f64 	%fd15803, %fd15801, 0d3FF0000000000000;
	rcp.approx.ftz.f64 	%fd15804, %fd15803;
	neg.f64 	%fd15805, %fd15803;
	fma.rn.f64 	%fd15806, %fd15805, %fd15804, 0d3FF0000000000000;
	fma.rn.f64 	%fd15807, %fd15806, %fd15806, %fd15806;
	fma.rn.f64 	%fd15808, %fd15807, %fd15804, %fd15804;
	mul.f64 	%fd15809, %fd15802, %fd15808;
	fma.rn.f64 	%fd15810, %fd15802, %fd15808, %fd15809;
	mul.f64 	%fd15811, %fd15810, %fd15810;
	fma.rn.f64 	%fd15812, %fd15811, 0d3EB1380B3AE80F1E, 0d3ED0EE258B7A8B04;
	fma.rn.f64 	%fd15813, %fd15812, %fd15811, 0d3EF3B2669F02676F;
	fma.rn.f64 	%fd15814, %fd15813, %fd15811, 0d3F1745CBA9AB0956;
	fma.rn.f64 	%fd15815, %fd15814, %fd15811, 0d3F3C71C72D1B5154;
	fma.rn.f64 	%fd15816, %fd15815, %fd15811, 0d3F624924923BE72D;
	fma.rn.f64 	%fd15817, %fd15816, %fd15811, 0d3F8999999999A3C4;
	fma.rn.f64 	%fd15818, %fd15817, %fd15811, 0d3FB5555555555554;
	sub.f64 	%fd15819, %fd15802, %fd15810;
	add.f64 	%fd15820, %fd15819, %fd15819;
	neg.f64 	%fd15821, %fd15810;
	fma.rn.f64 	%fd15822, %fd15821, %fd15802, %fd15820;
	mul.f64 	%fd15823, %fd15808, %fd15822;
	mul.f64 	%fd15824, %fd15811, %fd15818;
	fma.rn.f64 	%fd15825, %fd15824, %fd15810, %fd15823;
	xor.b32  	%r14156, %r14155, -2147483648;
	mov.b32 	%r14157, 1127219200;
	mov.b64 	%fd15826, {%r14156, %r14157};
	sub.f64 	%fd15827, %fd15826, %fd1;
	fma.rn.f64 	%fd15828, %fd15827, 0d3FE62E42FEFA39EF, %fd15810;
	fma.rn.f64 	%fd15829, %fd15827, 0dBFE62E42FEFA39EF, %fd15828;
	sub.f64 	%fd15830, %fd15829, %fd15810;
	sub.f64 	%fd15831, %fd15825, %fd15830;
	fma.rn.f64 	%fd15832, %fd15827, 0d3C7ABC9E3B39803F, %fd15831;
	add.f64 	%fd24797, %fd15828, %fd15832;
	bra.uni 	$L__BB3_7852;
$L__BB3_7849:
	not.b32 	%r22591, %r22592;
	setp.ne.s32 	%p8099, %r3663, %r3660;
	mov.u32 	%r22592, %r3663;
	@%p8099 bra 	$L__BB3_7840;
$L__BB3_7850:
	setp.gt.u32 	%p8102, %r5, 2146435070;
	mov.f64 	%fd24797, %fd5;
	@%p8102 bra 	$L__BB3_7852;
	setp.gt.u32 	%p8103, %r7, 1073127582;
	selp.f64 	%fd15833, %fd7, %fd6, %p8103;
	selp.u32 	%r14158, 1, 0, %p8103;
	add.s32 	%r14159, %r6, %r14158;
	add.f64 	%fd15834, %fd15833, 0dBFF0000000000000;
	add.f64 	%fd15835, %fd15833, 0d3FF0000000000000;
	rcp.approx.ftz.f64 	%fd15836, %fd15835;
	neg.f64 	%fd15837, %fd15835;
	fma.rn.f64 	%fd15838, %fd15837, %fd15836, 0d3FF0000000000000;
	fma.rn.f64 	%fd15839, %fd15838, %fd15838, %fd15838;
	fma.rn.f64 	%fd15840, %fd15839, %fd15836, %fd15836;
	mul.f64 	%fd15841, %fd15834, %fd15840;
	fma.rn.f64 	%fd15842, %fd15834, %fd15840, %fd15841;
	mul.f64 	%fd15843, %fd15842, %fd15842;
	fma.rn.f64 	%fd15844, %fd15843, 0d3EB1380B3AE80F1E, 0d3ED0EE258B7A8B04;
	fma.rn.f64 	%fd15845, %fd15844, %fd15843, 0d3EF3B2669F02676F;
	fma.rn.f64 	%fd15846, %fd15845, %fd15843, 0d3F1745CBA9AB0956;
	fma.rn.f64 	%fd15847, %fd15846, %fd15843, 0d3F3C71C72D1B5154;
	fma.rn.f64 	%fd15848, %fd15847, %fd15843, 0d3F624924923BE72D;
	fma.rn.f64 	%fd15849, %fd15848, %fd15843, 0d3F8999999999A3C4;
	fma.rn.f64 	%fd15850, %fd15849, %fd15843, 0d3FB5555555555554;
	sub.f64 	%fd15851, %fd15834, %fd15842;
	add.f64 	%fd15852, %fd15851, %fd15851;
	neg.f64 	%fd15853, %fd15842;
	fma.rn.f64 	%fd15854, %fd15853, %fd15834, %fd15852;
	mul.f64 	%fd15855, %fd15840, %fd15854;
	mul.f64 	%fd15856, %fd15843, %fd15850;
	fma.rn.f64 	%fd15857, %fd15856, %fd15842, %fd15855;
	xor.b32  	%r14160, %r14159, -2147483648;
	mov.b32 	%r14161, 1127219200;
	mov.b64 	%fd15858, {%r14160, %r14161};
	sub.f64 	%fd15859, %fd15858, %fd1;
	fma.rn.f64 	%fd15860, %fd15859, 0d3FE62E42FEFA39EF, %fd15842;
	fma.rn.f64 	%fd15861, %fd15859, 0dBFE62E42FEFA39EF, %fd15860;
	sub.f64 	%fd15862, %fd15861, %fd15842;
	sub.f64 	%fd15863, %fd15857, %fd15862;
	fma.rn.f64 	%fd15864, %fd15859, 0d3C7ABC9E3B39803F, %fd15863;
	add.f64 	%fd24797, %fd15860, %fd15864;
$L__BB3_7852:
	mul.f64 	%fd4818, %fd24797, 0d3FFFCB923A29C77A;
	mov.b32 	%r22593, 0;
$L__BB3_7853:
	mov.u32 	%r3665, %r22593;
	cvt.u64.u32 	%rd7301, %r3665;
	add.s64 	%rd7302, %rd1060, %rd7301;
	ld.u8 	%rs3237, [%rd7302];
	setp.ne.s16 	%p8104, %rs3237, 0;
	add.s32 	%r22593, %r3665, 1;
	@%p8104 bra 	$L__BB3_7853;
	mov.b32 	%r22594, 0;
$L__BB3_7855:
	mov.u32 	%r3667, %r22594;
	cvt.u64.u32 	%rd7303, %r3667;
	add.s64 	%rd7304, %rd1059, %rd7303;
	ld.u8 	%rs3238, [%rd7304];
	setp.ne.s16 	%p8105, %rs3238, 0;
	add.s32 	%r22594, %r3667, 1;
	@%p8105 bra 	$L__BB3_7855;
	setp.eq.s32 	%p8106, %r3665, 0;
	@%p8106 bra 	$L__BB3_7927;
	and.b32  	%r3669, %r3665, 3;
	setp.lt.u32 	%p8107, %r3665, 4;
	mov.b32 	%r22596, 1;
	@%p8107 bra 	$L__BB3_7896;
	and.b32  	%r3670, %r3665, 2147483644;
	mov.b32 	%r22596, 1;
$L__BB3_7859:
	mov.u32 	%r3671, %r22596;
	cvt.s64.s32 	%rd7305, %r3671;
	add.s64 	%rd1105, %rd1060, %rd7305;
	ld.u8 	%rs3240, [%rd1105+-1];
	mov.b16 	%rs4732, 0;
	setp.gt.s16 	%p8108, %rs3240, 70;
	@%p8108 bra 	$L__BB3_7863;
	setp.eq.s16 	%p8111, %rs3240, 65;
	@%p8111 bra 	$L__BB3_7868;
	setp.eq.s16 	%p8112, %rs3240, 67;
	@%p8112 bra 	$L__BB3_7862;
	bra.uni 	$L__BB3_7867;
$L__BB3_7862:
	mov.b16 	%rs4732, 1;
	bra.uni 	$L__BB3_7868;
$L__BB3_7863:
	setp.eq.s16 	%p8109, %rs3240, 71;
	@%p8109 bra 	$L__BB3_7866;
	setp.ne.s16 	%p8110, %rs3240, 84;
	@%p8110 bra 	$L__BB3_7867;
	mov.b16 	%rs4732, 3;
	bra.uni 	$L__BB3_7868;
$L__BB3_7866:
	mov.b16 	%rs4732, 2;
	bra.uni 	$L__BB3_7868;
$L__BB3_7867:
	mov.b16 	%rs4732, 4;
$L__BB3_7868:
	cvt.u64.u32 	%rd7306, %r3671;
	add.s64 	%rd1106, %rd44, %rd7306;
	st.local.u8 	[%rd1106], %rs4732;
	ld.u8 	%rs3246, [%rd1105];
	mov.b16 	%rs4733, 0;
	setp.gt.s16 	%p8113, %rs3246, 70;
	@%p8113 bra 	$L__BB3_7872;
	setp.eq.s16 	%p8116, %rs3246, 65;
	@%p8116 bra 	$L__BB3_7877;
	setp.eq.s16 	%p8117, %rs3246, 67;
	@%p8117 bra 	$L__BB3_7871;
	bra.uni 	$L__BB3_7876;
$L__BB3_7871:
	mov.b16 	%rs4733, 1;
	bra.uni 	$L__BB3_7877;
$L__BB3_7872:
	setp.eq.s16 	%p8114, %rs3246, 71;
	@%p8114 bra 	$L__BB3_7875;
	setp.ne.s16 	%p8115, %rs3246, 84;
	@%p8115 bra 	$L__BB3_7876;
	mov.b16 	%rs4733, 3;
	bra.uni 	$L__BB3_7877;
$L__BB3_7875:
	mov.b16 	%rs4733, 2;
	bra.uni 	$L__BB3_7877;
$L__BB3_7876:
	mov.b16 	%rs4733, 4;
$L__BB3_7877:
	st.local.u8 	[%rd1106+1], %rs4733;
	ld.u8 	%rs3252, [%rd1105+1];
	mov.b16 	%rs4734, 0;
	setp.gt.s16 	%p8118, %rs3252, 70;
	@%p8118 bra 	$L__BB3_7881;
	setp.eq.s16 	%p8121, %rs3252, 65;
	@%p8121 bra 	$L__BB3_7886;
	setp.eq.s16 	%p8122, %rs3252, 67;
	@%p8122 bra 	$L__BB3_7880;
	bra.uni 	$L__BB3_7885;
$L__BB3_7880:
	mov.b16 	%rs4734, 1;
	bra.uni 	$L__BB3_7886;
$L__BB3_7881:
	setp.eq.s16 	%p8119, %rs3252, 71;
	@%p8119 bra 	$L__BB3_7884;
	setp.ne.s16 	%p8120, %rs3252, 84;
	@%p8120 bra 	$L__BB3_7885;
	mov.b16 	%rs4734, 3;
	bra.uni 	$L__BB3_7886;
$L__BB3_7884:
	mov.b16 	%rs4734, 2;
	bra.uni 	$L__BB3_7886;
$L__BB3_7885:
	mov.b16 	%rs4734, 4;
$L__BB3_7886:
	st.local.u8 	[%rd1106+2], %rs4734;
	ld.u8 	%rs3258, [%rd1105+2];
	mov.b16 	%rs4735, 0;
	setp.gt.s16 	%p8123, %rs3258, 70;
	@%p8123 bra 	$L__BB3_7890;
	setp.eq.s16 	%p8126, %rs3258, 65;
	@%p8126 bra 	$L__BB3_7895;
	setp.eq.s16 	%p8127, %rs3258, 67;
	@%p8127 bra 	$L__BB3_7889;
	bra.uni 	$L__BB3_7894;
$L__BB3_7889:
	mov.b16 	%rs4735, 1;
	bra.uni 	$L__BB3_7895;
$L__BB3_7890:
	setp.eq.s16 	%p8124, %rs3258, 71;
	@%p8124 bra 	$L__BB3_7893;
	setp.ne.s16 	%p8125, %rs3258, 84;
	@%p8125 bra 	$L__BB3_7894;
	mov.b16 	%rs4735, 3;
	bra.uni 	$L__BB3_7895;
$L__BB3_7893:
	mov.b16 	%rs4735, 2;
	bra.uni 	$L__BB3_7895;
$L__BB3_7894:
	mov.b16 	%rs4735, 4;
$L__BB3_7895:
	st.local.u8 	[%rd1106+3], %rs4735;
	add.s32 	%r22596, %r3671, 4;
	add.s32 	%r14166, %r3671, 3;
	setp.ne.s32 	%p8128, %r14166, %r3670;
	@%p8128 bra 	$L__BB3_7859;
$L__BB3_7896:
	setp.eq.s32 	%p8129, %r3669, 0;
	@%p8129 bra 	$L__BB3_7927;
	cvt.s64.s32 	%rd7307, %r22596;
	add.s64 	%rd1107, %rd1060, %rd7307;
	ld.u8 	%rs3264, [%rd1107+-1];
	mov.b16 	%rs4736, 0;
	setp.gt.s16 	%p8130, %rs3264, 70;
	@%p8130 bra 	$L__BB3_7901;
	setp.eq.s16 	%p8133, %rs3264, 65;
	@%p8133 bra 	$L__BB3_7906;
	setp.eq.s16 	%p8134, %rs3264, 67;
	@%p8134 bra 	$L__BB3_7900;
	bra.uni 	$L__BB3_7905;
$L__BB3_7900:
	mov.b16 	%rs4736, 1;
	bra.uni 	$L__BB3_7906;
$L__BB3_7901:
	setp.eq.s16 	%p8131, %rs3264, 71;
	@%p8131 bra 	$L__BB3_7904;
	setp.ne.s16 	%p8132, %rs3264, 84;
	@%p8132 bra 	$L__BB3_7905;
	mov.b16 	%rs4736, 3;
	bra.uni 	$L__BB3_7906;
$L__BB3_7904:
	mov.b16 	%rs4736, 2;
	bra.uni 	$L__BB3_7906;
$L__BB3_7905:
	mov.b16 	%rs4736, 4;
$L__BB3_7906:
	cvt.u64.u32 	%rd7308, %r22596;
	add.s64 	%rd1108, %rd44, %rd7308;
	st.local.u8 	[%rd1108], %rs4736;
	setp.eq.s32 	%p8135, %r3669, 1;
	@%p8135 bra 	$L__BB3_7927;
	ld.u8 	%rs3270, [%rd1107];
	mov.b16 	%rs4737, 0;
	setp.gt.s16 	%p8136, %rs3270, 70;
	@%p8136 bra 	$L__BB3_7911;
	setp.eq.s16 	%p8139, %rs3270, 65;
	@%p8139 bra 	$L__BB3_7916;
	setp.eq.s16 	%p8140, %rs3270, 67;
	@%p8140 bra 	$L__BB3_7910;
	bra.uni 	$L__BB3_7915;
$L__BB3_7910:
	mov.b16 	%rs4737, 1;
	bra.uni 	$L__BB3_7916;
$L__BB3_7911:
	setp.eq.s16 	%p8137, %rs3270, 71;
	@%p8137 bra 	$L__BB3_7914;
	setp.ne.s16 	%p8138, %rs3270, 84;
	@%p8138 bra 	$L__BB3_7915;
	mov.b16 	%rs4737, 3;
	bra.uni 	$L__BB3_7916;
$L__BB3_7914:
	mov.b16 	%rs4737, 2;
	bra.uni 	$L__BB3_7916;
$L__BB3_7915:
	mov.b16 	%rs4737, 4;
$L__BB3_7916:
	add.s32 	%r14167, %r22596, 1;
	cvt.u64.u32 	%rd7309, %r14167;
	add.s64 	%rd7310, %rd44, %rd7309;
	st.local.u8 	[%rd7310], %rs4737;
	setp.eq.s32 	%p8141, %r3669, 2;
	@%p8141 bra 	$L__BB3_7927;
	ld.u8 	%rs3276, [%rd1107+1];
	mov.b16 	%rs4738, 0;
	setp.gt.s16 	%p8142, %rs3276, 70;
	@%p8142 bra 	$L__BB3_7921;
	setp.eq.s16 	%p8145, %rs3276, 65;
	@%p8145 bra 	$L__BB3_7926;
	setp.eq.s16 	%p8146, %rs3276, 67;
	@%p8146 bra 	$L__BB3_7920;
	bra.uni 	$L__BB3_7925;
$L__BB3_7920:
	mov.b16 	%rs4738, 1;
	bra.uni 	$L__BB3_7926;
$L__BB3_7921:
	setp.eq.s16 	%p8143, %rs3276, 71;
	@%p8143 bra 	$L__BB3_7924;
	setp.ne.s16 	%p8144, %rs3276, 84;
	@%p8144 bra 	$L__BB3_7925;
	mov.b16 	%rs4738, 3;
	bra.uni 	$L__BB3_7926;
$L__BB3_7924:
	mov.b16 	%rs4738, 2;
	bra.uni 	$L__BB3_7926;
$L__BB3_7925:
	mov.b16 	%rs4738, 4;
$L__BB3_7926:
	st.local.u8 	[%rd1108+2], %rs4738;
$L__BB3_7927:
	setp.eq.s32 	%p8147, %r3667, 0;
	@%p8147 bra 	$L__BB3_7998;
	and.b32  	%r3674, %r3667, 3;
	setp.lt.u32 	%p8148, %r3667, 4;
	mov.b32 	%r22598, 1;
	@%p8148 bra 	$L__BB3_7967;
	and.b32  	%r3675, %r3667, 2147483644;
	mov.b32 	%r22598, 1;
$L__BB3_7930:
	sub.s32 	%r14170, %r3667, %r22598;
	cvt.u64.u32 	%rd7311, %r14170;
	add.s64 	%rd7312, %rd1059, %rd7311;
	ld.u8 	%rs3282, [%rd7312];
	mov.b16 	%rs4739, 0;
	setp.gt.s16 	%p8149, %rs3282, 70;
	@%p8149 bra 	$L__BB3_7934;
	setp.eq.s16 	%p8152, %rs3282, 65;
	@%p8152 bra 	$L__BB3_7939;
	setp.eq.s16 	%p8153, %rs3282, 67;
	@%p8153 bra 	$L__BB3_7933;
	bra.uni 	$L__BB3_7938;
$L__BB3_7933:
	mov.b16 	%rs4739, 1;
	bra.uni 	$L__BB3_7939;
$L__BB3_7934:
	setp.eq.s16 	%p8150, %rs3282, 71;
	@%p8150 bra 	$L__BB3_7937;
	setp.ne.s16 	%p8151, %rs3282, 84;
	@%p8151 bra 	$L__BB3_7938;
	mov.b16 	%rs4739, 3;
	bra.uni 	$L__BB3_7939;
$L__BB3_7937:
	mov.b16 	%rs4739, 2;
	bra.uni 	$L__BB3_7939;
$L__BB3_7938:
	mov.b16 	%rs4739, 4;
$L__BB3_7939:
	cvt.u64.u32 	%rd7313, %r22598;
	add.s64 	%rd1109, %rd45, %rd7313;
	st.local.u8 	[%rd1109], %rs4739;
	not.b32 	%r14171, %r22598;
	add.s32 	%r14172, %r3667, %r14171;
	cvt.u64.u32 	%rd7314, %r14172;
	add.s64 	%rd7315, %rd1059, %rd7314;
	ld.u8 	%rs3288, [%rd7315];
	mov.b16 	%rs4740, 0;
	setp.gt.s16 	%p8154, %rs3288, 70;
	@%p8154 bra 	$L__BB3_7943;
	setp.eq.s16 	%p8157, %rs3288, 65;
	@%p8157 bra 	$L__BB3_7948;
	setp.eq.s16 	%p8158, %rs3288, 67;
	@%p8158 bra 	$L__BB3_7942;
	bra.uni 	$L__BB3_7947;
$L__BB3_7942:
	mov.b16 	%rs4740, 1;
	bra.uni 	$L__BB3_7948;
$L__BB3_7943:
	setp.eq.s16 	%p8155, %rs3288, 71;
	@%p8155 bra 	$L__BB3_7946;
	setp.ne.s16 	%p8156, %rs3288, 84;
	@%p8156 bra 	$L__BB3_7947;
	mov.b16 	%rs4740, 3;
	bra.uni 	$L__BB3_7948;
$L__BB3_7946:
	mov.b16 	%rs4740, 2;
	bra.uni 	$L__BB3_7948;
$L__BB3_7947:
	mov.b16 	%rs4740, 4;
$L__BB3_7948:
	st.local.u8 	[%rd1109+1], %rs4740;
	sub.s32 	%r14173, %r3667, %r22598;
	add.s32 	%r14174, %r14173, -2;
	cvt.u64.u32 	%rd7316, %r14174;
	add.s64 	%rd7317, %rd1059, %rd7316;
	ld.u8 	%rs3294, [%rd7317];
	mov.b16 	%rs4741, 0;
	setp.gt.s16 	%p8159, %rs3294, 70;
	@%p8159 bra 	$L__BB3_7952;
	setp.eq.s16 	%p8162, %rs3294, 65;
	@%p8162 bra 	$L__BB3_7957;
	setp.eq.s16 	%p8163, %rs3294, 67;
	@%p8163 bra 	$L__BB3_7951;
	bra.uni 	$L__BB3_7956;
$L__BB3_7951:
	mov.b16 	%rs4741, 1;
	bra.uni 	$L__BB3_7957;
$L__BB3_7952:
	setp.eq.s16 	%p8160, %rs3294, 71;
	@%p8160 bra 	$L__BB3_7955;
	setp.ne.s16 	%p8161, %rs3294, 84;
	@%p8161 bra 	$L__BB3_7956;
	mov.b16 	%rs4741, 3;
	bra.uni 	$L__BB3_7957;
$L__BB3_7955:
	mov.b16 	%rs4741, 2;
	bra.uni 	$L__BB3_7957;
$L__BB3_7956:
	mov.b16 	%rs4741, 4;
$L__BB3_7957:
	st.local.u8 	[%rd1109+2], %rs4741;
	add.s32 	%r3677, %r22598, 3;
	sub.s32 	%r14175, %r3667, %r3677;
	cvt.u64.u32 	%rd7318, %r14175;
	add.s64 	%rd7319, %rd1059, %rd7318;
	ld.u8 	%rs3300, [%rd7319];
	mov.b16 	%rs4742, 0;
	setp.gt.s16 	%p8164, %rs3300, 70;
	@%p8164 bra 	$L__BB3_7961;
	setp.eq.s16 	%p8167, %rs3300, 65;
	@%p8167 bra 	$L__BB3_7966;
	setp.eq.s16 	%p8168, %rs3300, 67;
	@%p8168 bra 	$L__BB3_7960;
	bra.uni 	$L__BB3_7965;
$L__BB3_7960:
	mov.b16 	%rs4742, 1;
	bra.uni 	$L__BB3_7966;
$L__BB3_7961:
	setp.eq.s16 	%p8165, %rs3300, 71;
	@%p8165 bra 	$L__BB3_7964;
	setp.ne.s16 	%p8166, %rs3300, 84;
	@%p8166 bra 	$L__BB3_7965;
	mov.b16 	%rs4742, 3;
	bra.uni 	$L__BB3_7966;
$L__BB3_7964:
	mov.b16 	%rs4742, 2;
	bra.uni 	$L__BB3_7966;
$L__BB3_7965:
	mov.b16 	%rs4742, 4;
$L__BB3_7966:
	st.local.u8 	[%rd1109+3], %rs4742;
	add.s32 	%r22598, %r22598, 4;
	setp.ne.s32 	%p8169, %r3677, %r3675;
	@%p8169 bra 	$L__BB3_7930;
$L__BB3_7967:
	setp.eq.s32 	%p8170, %r3674, 0;
	@%p8170 bra 	$L__BB3_7998;
	sub.s32 	%r14176, %r3667, %r22598;
	cvt.u64.u32 	%rd7320, %r14176;
	add.s64 	%rd7321, %rd1059, %rd7320;
	ld.u8 	%rs3306, [%rd7321];
	mov.b16 	%rs4743, 0;
	setp.gt.s16 	%p8171, %rs3306, 70;
	@%p8171 bra 	$L__BB3_7972;
	setp.eq.s16 	%p8174, %rs3306, 65;
	@%p8174 bra 	$L__BB3_7977;
	setp.eq.s16 	%p8175, %rs3306, 67;
	@%p8175 bra 	$L__BB3_7971;
	bra.uni 	$L__BB3_7976;
$L__BB3_7971:
	mov.b16 	%rs4743, 1;
	bra.uni 	$L__BB3_7977;
$L__BB3_7972:
	setp.eq.s16 	%p8172, %rs3306, 71;
	@%p8172 bra 	$L__BB3_7975;
	setp.ne.s16 	%p8173, %rs3306, 84;
	@%p8173 bra 	$L__BB3_7976;
	mov.b16 	%rs4743, 3;
	bra.uni 	$L__BB3_7977;
$L__BB3_7975:
	mov.b16 	%rs4743, 2;
	bra.uni 	$L__BB3_7977;
$L__BB3_7976:
	mov.b16 	%rs4743, 4;
$L__BB3_7977:
	cvt.u64.u32 	%rd7322, %r22598;
	add.s64 	%rd1110, %rd45, %rd7322;
	st.local.u8 	[%rd1110], %rs4743;
	setp.eq.s32 	%p8176, %r3674, 1;
	@%p8176 bra 	$L__BB3_7998;
	not.b32 	%r14177, %r22598;
	add.s32 	%r14178, %r3667, %r14177;
	cvt.u64.u32 	%rd7323, %r14178;
	add.s64 	%rd7324, %rd1059, %rd7323;
	ld.u8 	%rs3312, [%rd7324];
	mov.b16 	%rs4744, 0;
	setp.gt.s16 	%p8177, %rs3312, 70;
	@%p8177 bra 	$L__BB3_7982;
	setp.eq.s16 	%p8180, %rs3312, 65;
	@%p8180 bra 	$L__BB3_7987;
	setp.eq.s16 	%p8181, %rs3312, 67;
	@%p8181 bra 	$L__BB3_7981;
	bra.uni 	$L__BB3_7986;
$L__BB3_7981:
	mov.b16 	%rs4744, 1;
	bra.uni 	$L__BB3_7987;
$L__BB3_7982:
	setp.eq.s16 	%p8178, %rs3312, 71;
	@%p8178 bra 	$L__BB3_7985;
	setp.ne.s16 	%p8179, %rs3312, 84;
	@%p8179 bra 	$L__BB3_7986;
	mov.b16 	%rs4744, 3;
	bra.uni 	$L__BB3_7987;
$L__BB3_7985:
	mov.b16 	%rs4744, 2;
	bra.uni 	$L__BB3_7987;
$L__BB3_7986:
	mov.b16 	%rs4744, 4;
$L__BB3_7987:
	st.local.u8 	[%rd1110+1], %rs4744;
	setp.eq.s32 	%p8182, %r3674, 2;
	@%p8182 bra 	$L__BB3_7998;
	sub.s32 	%r14179, %r3667, %r22598;
	add.s32 	%r14180, %r14179, -2;
	cvt.u64.u32 	%rd7325, %r14180;
	add.s64 	%rd7326, %rd1059, %rd7325;
	ld.u8 	%rs3318, [%rd7326];
	mov.b16 	%rs4745, 0;
	setp.gt.s16 	%p8183, %rs3318, 70;
	@%p8183 bra 	$L__BB3_7992;
	setp.eq.s16 	%p8186, %rs3318, 65;
	@%p8186 bra 	$L__BB3_7997;
	setp.eq.s16 	%p8187, %rs3318, 67;
	@%p8187 bra 	$L__BB3_7991;
	bra.uni 	$L__BB3_7996;
$L__BB3_7991:
	mov.b16 	%rs4745, 1;
	bra.uni 	$L__BB3_7997;
$L__BB3_7992:
	setp.eq.s16 	%p8184, %rs3318, 71;
	@%p8184 bra 	$L__BB3_7995;
	setp.ne.s16 	%p8185, %rs3318, 84;
	@%p8185 bra 	$L__BB3_7996;
	mov.b16 	%rs4745, 3;
	bra.uni 	$L__BB3_7997;
$L__BB3_7995:
	mov.b16 	%rs4745, 2;
	bra.uni 	$L__BB3_7997;
$L__BB3_7996:
	mov.b16 	%rs4745, 4;
$L__BB3_7997:
	st.local.u8 	[%rd1110+2], %rs4745;
$L__BB3_7998:
	cvt.u64.u32 	%rd7327, %r3667;
	cvt.u64.u32 	%rd7328, %r3665;
	add.s64 	%rd7329, %rd45, %rd7327;
	mov.b16 	%rs3323, 4;
	st.local.u8 	[%rd7329+1], %rs3323;
	st.local.u8 	[%rd45], %rs3323;
	add.s64 	%rd1111, %rd44, %rd7328;
	st.local.u8 	[%rd1111+1], %rs3323;
	st.local.u8 	[%rd44], %rs3323;
	@%p8106 bra 	$L__BB3_8077;
	and.b32  	%r3680, %r3667, 3;
	and.b32  	%r3681, %r3667, 2147483644;
	mov.b32 	%r22599, 1;
$L__BB3_8000:
	mov.u32 	%r3682, %r22599;
	@%p8147 bra 	$L__BB3_8028;
	setp.lt.u32 	%p8190, %r3667, 4;
	cvt.u64.u32 	%rd7330, %r3682;
	add.s64 	%rd7331, %rd44, %rd7330;
	ld.local.s8 	%r3683, [%rd7331];
	add.s32 	%r14183, %r3682, -1;
	mul.lo.s32 	%r3684, %r14183, %r3667;
	add.s32 	%r3685, %r3684, -1;
	mov.b32 	%r22601, 1;
	@%p8190 bra 	$L__BB3_8016;
	mov.b32 	%r22601, 1;
$L__BB3_8003:
	cvt.u64.u32 	%rd7332, %r22601;
	add.s64 	%rd1112, %rd45, %rd7332;
	ld.local.s8 	%r14185, [%rd1112];
	add.s32 	%r14186, %r14185, %r3683;
	setp.eq.s32 	%p8191, %r14186, 3;
	@%p8191 bra 	$L__BB3_8005;
	add.s32 	%r14187, %r3685, %r22601;
	mul.wide.s32 	%rd7333, %r14187, 8;
	add.s64 	%rd7334, %rd40, %rd7333;
	mov.b64 	%rd7335, 9218868437227405312;
	st.local.u64 	[%rd7334], %rd7335;
	add.s64 	%rd7336, %rd41, %rd7333;
	mov.b64 	%rd7337, -4616189618054758400;
	st.local.u64 	[%rd7336], %rd7337;
	bra.uni 	$L__BB3_8006;
$L__BB3_8005:
	add.s32 	%r14188, %r3685, %r22601;
	mul.wide.s32 	%rd7338, %r14188, 8;
	add.s64 	%rd7339, %rd40, %rd7338;
	mov.b64 	%rd7340, 0;
	st.local.u64 	[%rd7339], %rd7340;
	add.s64 	%rd7341, %rd41, %rd7338;
	mov.b64 	%rd7342, -4564063970805153792;
	st.local.u64 	[%rd7341], %rd7342;
$L__BB3_8006:
	ld.local.s8 	%r14189, [%rd1112+1];
	add.s32 	%r14190, %r14189, %r3683;
	setp.eq.s32 	%p8192, %r14190, 3;
	@%p8192 bra 	$L__BB3_8008;
	add.s32 	%r14191, %r3684, %r22601;
	mul.wide.s32 	%rd7343, %r14191, 8;
	add.s64 	%rd7344, %rd40, %rd7343;
	mov.b64 	%rd7345, 9218868437227405312;
	st.local.u64 	[%rd7344], %rd7345;
	add.s64 	%rd7346, %rd41, %rd7343;
	mov.b64 	%rd7347, -4616189618054758400;
	st.local.u64 	[%rd7346], %rd7347;
	bra.uni 	$L__BB3_8009;
$L__BB3_8008:
	add.s32 	%r14192, %r3684, %r22601;
	mul.wide.s32 	%rd7348, %r14192, 8;
	add.s64 	%rd7349, %rd40, %rd7348;
	mov.b64 	%rd7350, 0;
	st.local.u64 	[%rd7349], %rd7350;
	add.s64 	%rd7351, %rd41, %rd7348;
	mov.b64 	%rd7352, -4564063970805153792;
	st.local.u64 	[%rd7351], %rd7352;
$L__BB3_8009:
	add.s32 	%r3687, %r22601, 2;
	ld.local.s8 	%r14193, [%rd1112+2];
	add.s32 	%r14194, %r14193, %r3683;
	setp.eq.s32 	%p8193, %r14194, 3;
	@%p8193 bra 	$L__BB3_8011;
	add.s32 	%r14195, %r3685, %r3687;
	mul.wide.s32 	%rd7353, %r14195, 8;
	add.s64 	%rd7354, %rd40, %rd7353;
	mov.b64 	%rd7355, 9218868437227405312;
	st.local.u64 	[%rd7354], %rd7355;
	add.s64 	%rd7356, %rd41, %rd7353;
	mov.b64 	%rd7357, -4616189618054758400;
	st.local.u64 	[%rd7356], %rd7357;
	bra.uni 	$L__BB3_8012;
$L__BB3_8011:
	add.s32 	%r14196, %r3685, %r3687;
	mul.wide.s32 	%rd7358, %r14196, 8;
	add.s64 	%rd7359, %rd40, %rd7358;
	mov.b64 	%rd7360, 0;
	st.local.u64 	[%rd7359], %rd7360;
	add.s64 	%rd7361, %rd41, %rd7358;
	mov.b64 	%rd7362, -4564063970805153792;
	st.local.u64 	[%rd7361], %rd7362;
$L__BB3_8012:
	add.s32 	%r3688, %r22601, 3;
	ld.local.s8 	%r14197, [%rd1112+3];
	add.s32 	%r14198, %r14197, %r3683;
	setp.eq.s32 	%p8194, %r14198, 3;
	@%p8194 bra 	$L__BB3_8014;
	add.s32 	%r14199, %r3685, %r3688;
	mul.wide.s32 	%rd7363, %r14199, 8;
	add.s64 	%rd7364, %rd40, %rd7363;
	mov.b64 	%rd7365, 9218868437227405312;
	st.local.u64 	[%rd7364], %rd7365;
	add.s64 	%rd7366, %rd41, %rd7363;
	mov.b64 	%rd7367, -4616189618054758400;
	st.local.u64 	[%rd7366], %rd7367;
	bra.uni 	$L__BB3_8015;
$L__BB3_8014:
	add.s32 	%r14200, %r3685, %r3688;
	mul.wide.s32 	%rd7368, %r14200, 8;
	add.s64 	%rd7369, %rd40, %rd7368;
	mov.b64 	%rd7370, 0;
	st.local.u64 	[%rd7369], %rd7370;
	add.s64 	%rd7371, %rd41, %rd7368;
	mov.b64 	%rd7372, -4564063970805153792;
	st.local.u64 	[%rd7371], %rd7372;
$L__BB3_8015:
	add.s32 	%r22601, %r22601, 4;
	setp.ne.s32 	%p8195, %r3688, %r3681;
	@%p8195 bra 	$L__BB3_8003;
$L__BB3_8016:
	setp.eq.s32 	%p8196, %r3680, 0;
	@%p8196 bra 	$L__BB3_8028;
	cvt.u64.u32 	%rd7373, %r22601;
	add.s64 	%rd1113, %rd45, %rd7373;
	ld.local.s8 	%r14201, [%rd1113];
	add.s32 	%r14202, %r14201, %r3683;
	setp.eq.s32 	%p8197, %r14202, 3;
	@%p8197 bra 	$L__BB3_8019;
	add.s32 	%r14203, %r3685, %r22601;
	mul.wide.s32 	%rd7374, %r14203, 8;
	add.s64 	%rd7375, %rd40, %rd7374;
	mov.b64 	%rd7376, 9218868437227405312;
	st.local.u64 	[%rd7375], %rd7376;
	add.s64 	%rd7377, %rd41, %rd7374;
	mov.b64 	%rd7378, -4616189618054758400;
	st.local.u64 	[%rd7377], %rd7378;
	bra.uni 	$L__BB3_8020;
$L__BB3_8019:
	add.s32 	%r14204, %r3685, %r22601;
	mul.wide.s32 	%rd7379, %r14204, 8;
	add.s64 	%rd7380, %rd40, %rd7379;
	mov.b64 	%rd7381, 0;
	st.local.u64 	[%rd7380], %rd7381;
	add.s64 	%rd7382, %rd41, %rd7379;
	mov.b64 	%rd7383, -4564063970805153792;
	st.local.u64 	[%rd7382], %rd7383;
$L__BB3_8020:
	setp.eq.s32 	%p8198, %r3680, 1;
	@%p8198 bra 	$L__BB3_8028;
	ld.local.s8 	%r14205, [%rd1113+1];
	add.s32 	%r14206, %r14205, %r3683;
	setp.eq.s32 	%p8199, %r14206, 3;
	@%p8199 bra 	$L__BB3_8023;
	add.s32 	%r14207, %r3684, %r22601;
	mul.wide.s32 	%rd7384, %r14207, 8;
	add.s64 	%rd7385, %rd40, %rd7384;
	mov.b64 	%rd7386, 9218868437227405312;
	st.local.u64 	[%rd7385], %rd7386;
	add.s64 	%rd7387, %rd41, %rd7384;
	mov.b64 	%rd7388, -4616189618054758400;
	st.local.u64 	[%rd7387], %rd7388;
	bra.uni 	$L__BB3_8024;
$L__BB3_8023:
	add.s32 	%r14208, %r3684, %r22601;
	mul.wide.s32 	%rd7389, %r14208, 8;
	add.s64 	%rd7390, %rd40, %rd7389;
	mov.b64 	%rd7391, 0;
	st.local.u64 	[%rd7390], %rd7391;
	add.s64 	%rd7392, %rd41, %rd7389;
	mov.b64 	%rd7393, -4564063970805153792;
	st.local.u64 	[%rd7392], %rd7393;
$L__BB3_8024:
	setp.eq.s32 	%p8200, %r3680, 2;
	add.s32 	%r3691, %r22601, 2;
	@%p8200 bra 	$L__BB3_8028;
	ld.local.s8 	%r14209, [%rd1113+2];
	add.s32 	%r14210, %r14209, %r3683;
	setp.eq.s32 	%p8201, %r14210, 3;
	@%p8201 bra 	$L__BB3_8027;
	add.s32 	%r14211, %r3685, %r3691;
	mul.wide.s32 	%rd7394, %r14211, 8;
	add.s64 	%rd7395, %rd40, %rd7394;
	mov.b64 	%rd7396, 9218868437227405312;
	st.local.u64 	[%rd7395], %rd7396;
	add.s64 	%rd7397, %rd41, %rd7394;
	mov.b64 	%rd7398, -4616189618054758400;
	st.local.u64 	[%rd7397], %rd7398;
	bra.uni 	$L__BB3_8028;
$L__BB3_8027:
	add.s32 	%r14212, %r3685, %r3691;
	mul.wide.s32 	%rd7399, %r14212, 8;
	add.s64 	%rd7400, %rd40, %rd7399;
	mov.b64 	%rd7401, 0;
	st.local.u64 	[%rd7400], %rd7401;
	add.s64 	%rd7402, %rd41, %rd7399;
	mov.b64 	%rd7403, -4564063970805153792;
	st.local.u64 	[%rd7402], %rd7403;
$L__BB3_8028:
	add.s32 	%r22599, %r3682, 1;
	setp.ne.s32 	%p8202, %r3682, %r3665;
	@%p8202 bra 	$L__BB3_8000;
	mov.b32 	%r22602, 1;
$L__BB3_8030:
	@%p8147 bra 	$L__BB3_8076;
	add.s32 	%r3694, %r22602, -1;
	mul.lo.s32 	%r14215, %r3694, %r3667;
	add.s32 	%r3695, %r14215, -1;
	cvt.u64.u32 	%rd7404, %r22602;
	add.s64 	%rd1114, %rd44, %rd7404;
	sub.s32 	%r14216, %r14215, %r3667;
	add.s32 	%r3696, %r14216, -2;
	mov.b32 	%r22603, 1;
$L__BB3_8032:
	mov.u32 	%r3697, %r22603;
	add.s32 	%r3698, %r3695, %r3697;
	mul.wide.s32 	%rd7405, %r3698, 8;
	add.s64 	%rd1115, %rd40, %rd7405;
	ld.local.f64 	%fd24832, [%rd1115];
	abs.f64 	%fd15865, %fd24832;
	setp.geu.f64 	%p8204, %fd15865, 0d41CDCD64FF800000;
	@%p8204 bra 	$L__BB3_8075;
	ld.local.u8 	%rs516, [%rd1114];
	cvt.u32.u16 	%r14217, %rs516;
	cvt.s32.s8 	%r14218, %r14217;
	cvt.u64.u32 	%rd7406, %r3697;
	add.s64 	%rd1116, %rd45, %rd7406;
	ld.local.u8 	%rs517, [%rd1116];
	cvt.u64.u16 	%rd7407, %rs517;
	cvt.s64.s8 	%rd1117, %rd7407;
	cvt.u32.u16 	%r14219, %rs517;
	cvt.s32.s8 	%r14220, %r14219;
	add.s32 	%r14221, %r14220, %r14218;
	setp.eq.s32 	%p8205, %r14221, 3;
	mul.wide.s32 	%rd7408, %r3698, 8;
	add.s64 	%rd1118, %rd41, %rd7408;
	@%p8205 bra 	$L__BB3_8035;
	mov.b64 	%rd7409, -4616189618054758400;
	st.local.u64 	[%rd1118], %rd7409;
	mov.b64 	%rd7410, 9218868437227405312;
	st.local.u64 	[%rd1115], %rd7410;
	mov.f64 	%fd24803, 0dBFF0000000000000;
	mov.f64 	%fd24832, 0d7FF0000000000000;
	mov.f64 	%fd24802, %fd24832;
	bra.uni 	$L__BB3_8046;
$L__BB3_8035:
	cvt.u32.u16 	%r14222, %rs516;
	cvt.s32.s8 	%r14223, %r14222;
	mul.wide.s32 	%rd7411, %r14223, 5;
	add.s64 	%rd1119, %rd7411, %rd1117;
	shl.b64 	%rd7412, %rd1119, 3;
	add.s64 	%rd7413, %rd1, %rd7412;
	ld.global.f64 	%fd24803, [%rd7413+45440];
	ld.local.u8 	%rs3324, [%rd1114+-1];
	cvt.u64.u16 	%rd7414, %rs3324;
	cvt.s64.s8 	%rd1120, %rd7414;
	cvt.u32.u16 	%r14224, %rs517;
	ld.local.s8 	%rs3325, [%rd1116+-1];
	cvt.u32.u16 	%r14225, %rs3325;
	prmt.b32 	%r14226, %r14225, %r14224, 0x3340U;
	prmt.b32 	%r14227, %r14222, 0, 0x3340U;
	prmt.b32 	%r14228, %r14226, %r14227, 0x5410U;
	cvt.u32.u16 	%r14229, %rs3324;
	cvt.s32.s8 	%r14230, %r14229;
	mov.b32 	%r14231, 359705;
	dp4a.s32.u32 	%r14232, %r14228, %r14231, %r14230;
	mul.wide.s32 	%rd7415, %r14232, 8;
	add.s64 	%rd7416, %rd1, %rd7415;
	ld.global.f64 	%fd15868, [%rd7416+35440];
	add.f64 	%fd15869, %fd24803, %fd15868;
	ld.global.f64 	%fd24802, [%rd7413+45640];
	ld.global.f64 	%fd15870, [%rd7416+40440];
	add.f64 	%fd15871, %fd24802, %fd15870;
	abs.f64 	%fd15872, %fd15871;
	setp.gt.f64 	%p8206, %fd15872, 0d41CDCD64FF800000;
	selp.f64 	%fd4822, 0dBFF0000000000000, %fd15869, %p8206;
	selp.f64 	%fd4823, 0d7FF0000000000000, %fd15871, %p8206;
	cvt.u16.u64 	%rs3326, %rd1117;
	mov.b32 	%r14233, {%rs3325, %rs3326};
	mov.b32 	%r14234, 6405;
	dp2a.lo.s32.u32 	%r14235, %r14233, %r14234, %r14223;
	mul.wide.s32 	%rd7417, %r14235, 8;
	add.s64 	%rd1121, %rd1, %rd7417;
	ld.global.f64 	%fd4824, [%rd1121+21000];
	abs.f64 	%fd15873, %fd4824;
	setp.geu.f64 	%p8207, %fd15873, 0d41CDCD64FF800000;
	@%p8207 bra 	$L__BB3_8039;
	mad.lo.s64 	%rd7421, %rd1117, 24, %rd1119;
	add.s64 	%rd7422, %rd7421, %rd1120;
	shl.b64 	%rd7423, %rd7422, 3;
	add.s64 	%rd1122, %rd1, %rd7423;
	ld.global.f64 	%fd4825, [%rd1122+23000];
	abs.f64 	%fd15888, %fd4825;
	setp.lt.f64 	%p8212, %fd15888, 0d41CDCD64FF800000;
	@%p8212 bra 	$L__BB3_8042;
	ld.global.f64 	%fd15889, [%rd1121+20000];
	add.f64 	%fd15890, %fd24803, %fd15889;
	add.f64 	%fd15891, %fd24802, %fd4824;
	abs.f64 	%fd15892, %fd15891;
	setp.gt.f64 	%p8213, %fd15892, 0d41CDCD64FF800000;
	selp.f64 	%fd24798, 0dBFF0000000000000, %fd15890, %p8213;
	selp.f64 	%fd24799, 0d7FF0000000000000, %fd15891, %p8213;
	add.f64 	%fd15893, %fd24799, 0d4069000000000000;
	add.f64 	%fd15894, %fd24798, 0dC016CCCCCCCCCCCD;
	add.f64 	%fd15895, %fd4818, %fd15894;
	div.rn.f64 	%fd24800, %fd15893, %fd15895;
	abs.f64 	%fd15896, %fd4823;
	setp.geu.f64 	%p8214, %fd15896, 0d41CDCD64FF800000;
	@%p8214 bra 	$L__BB3_8044;
	add.f64 	%fd15897, %fd4823, 0d4069000000000000;
	add.f64 	%fd15898, %fd4822, 0dC016CCCCCCCCCCCD;
	add.f64 	%fd15899, %fd4818, %fd15898;
	div.rn.f64 	%fd15900, %fd15897, %fd15899;
	setp.lt.f64 	%p8215, %fd15900, %fd24800;
	selp.f64 	%fd24798, %fd24798, %fd4822, %p8215;
	selp.f64 	%fd24799, %fd24799, %fd4823, %p8215;
	selp.f64 	%fd24800, %fd24800, %fd15900, %p8215;
	bra.uni 	$L__BB3_8044;
$L__BB3_8039:
	mad.lo.s64 	%rd7418, %rd1117, 24, %rd1119;
	add.s64 	%rd7419, %rd7418, %rd1120;
	shl.b64 	%rd7420, %rd7419, 3;
	add.s64 	%rd1123, %rd1, %rd7420;
	ld.global.f64 	%fd4826, [%rd1123+23000];
	abs.f64 	%fd15875, %fd4826;
	setp.geu.f64 	%p8208, %fd15875, 0d41CDCD64FF800000;
	mov.f64 	%fd24798, %fd4822;
	mov.f64 	%fd24799, %fd4823;
	@%p8208 bra 	$L__BB3_8044;
	ld.global.f64 	%fd15876, [%rd1123+22000];
	add.f64 	%fd15877, %fd24803, %fd15876;
	add.f64 	%fd15878, %fd24802, %fd4826;
	abs.f64 	%fd15879, %fd15878;
	setp.gt.f64 	%p8209, %fd15879, 0d41CDCD64FF800000;
	selp.f64 	%fd24798, 0dBFF0000000000000, %fd15877, %p8209;
	selp.f64 	%fd24799, 0d7FF0000000000000, %fd15878, %p8209;
	add.f64 	%fd15880, %fd24799, 0d4069000000000000;
	add.f64 	%fd15881, %fd24798, 0dC016CCCCCCCCCCCD;
	add.f64 	%fd15882, %fd4818, %fd15881;
	div.rn.f64 	%fd24800, %fd15880, %fd15882;
	abs.f64 	%fd15883, %fd4823;
	setp.geu.f64 	%p8210, %fd15883, 0d41CDCD64FF800000;
	@%p8210 bra 	$L__BB3_8044;
	add.f64 	%fd15884, %fd4823, 0d4069000000000000;
	add.f64 	%fd15885, %fd4822, 0dC016CCCCCCCCCCCD;
	add.f64 	%fd15886, %fd4818, %fd15885;
	div.rn.f64 	%fd15887, %fd15884, %fd15886;
	setp.lt.f64 	%p8211, %fd15887, %fd24800;
	selp.f64 	%fd24798, %fd24798, %fd4822, %p8211;
	selp.f64 	%fd24799, %fd24799, %fd4823, %p8211;
	selp.f64 	%fd24800, %fd24800, %fd15887, %p8211;
	bra.uni 	$L__BB3_8044;
$L__BB3_8042:
	ld.global.f64 	%fd15901, [%rd1121+20000];
	add.f64 	%fd15902, %fd24803, %fd15901;
	ld.global.f64 	%fd15903, [%rd1122+22000];
	add.f64 	%fd15904, %fd15902, %fd15903;
	add.f64 	%fd15905, %fd24802, %fd4824;
	add.f64 	%fd15906, %fd15905, %fd4825;
	abs.f64 	%fd15907, %fd15906;
	setp.gt.f64 	%p8216, %fd15907, 0d41CDCD64FF800000;
	selp.f64 	%fd24798, 0dBFF0000000000000, %fd15904, %p8216;
	selp.f64 	%fd24799, 0d7FF0000000000000, %fd15906, %p8216;
	add.f64 	%fd15908, %fd24799, 0d4069000000000000;
	add.f64 	%fd15909, %fd24798, 0dC016CCCCCCCCCCCD;
	add.f64 	%fd15910, %fd4818, %fd15909;
	div.rn.f64 	%fd24800, %fd15908, %fd15910;
	abs.f64 	%fd15911, %fd4823;
	setp.geu.f64 	%p8217, %fd15911, 0d41CDCD64FF800000;
	@%p8217 bra 	$L__BB3_8044;
	add.f64 	%fd15912, %fd4823, 0d4069000000000000;
	add.f64 	%fd15913, %fd4822, 0dC016CCCCCCCCCCCD;
	add.f64 	%fd15914, %fd4818, %fd15913;
	div.rn.f64 	%fd15915, %fd15912, %fd15914;
	setp.lt.f64 	%p8218, %fd15915, %fd24800;
	selp.f64 	%fd24798, %fd24798, %fd4822, %p8218;
	selp.f64 	%fd24799, %fd24799, %fd4823, %p8218;
	selp.f64 	%fd24800, %fd24800, %fd15915, %p8218;
$L__BB3_8044:
	add.f64 	%fd15916, %fd24803, 0dC016CCCCCCCCCCCD;
	add.f64 	%fd4848, %fd4818, %fd15916;
	abs.f64 	%fd15917, %fd24799;
	setp.geu.f64 	%p8219, %fd15917, 0d41CDCD64FF800000;
	@%p8219 bra 	$L__BB3_8046;
	add.f64 	%fd15918, %fd24802, 0d4069000000000000;
	div.rn.f64 	%fd15919, %fd15918, %fd4848;
	setp.lt.f64 	%p8220, %fd24800, %fd15919;
	selp.f64 	%fd24802, %fd24802, %fd24799, %p8220;
	selp.f64 	%fd24803, %fd24803, %fd24798, %p8220;
$L__BB3_8046:
	abs.f64 	%fd15920, %fd24802;
	setp.geu.f64 	%p8221, %fd15920, 0d41CDCD64FF800000;
	@%p8221 bra 	$L__BB3_8048;
	st.local.f64 	[%rd1118], %fd24803;
	st.local.f64 	[%rd1115], %fd24802;
	mov.f64 	%fd24832, %fd24802;
$L__BB3_8048:
	min.u32 	%r14236, %r22602, %r3697;
	setp.lt.u32 	%p8222, %r14236, 2;
	mov.f64 	%fd24805, 0dBFF0000000000000;
	mov.f64 	%fd24806, 0d7FF0000000000000;
	@%p8222 bra 	$L__BB3_8075;
	ld.local.f64 	%fd24831, [%rd1118];
	add.f64 	%fd15923, %fd24832, 0d4069000000000000;
	add.f64 	%fd15924, %fd24831, 0dC016CCCCCCCCCCCD;
	add.f64 	%fd15925, %fd4818, %fd15924;
	div.rn.f64 	%fd4856, %fd15923, %fd15925;
	add.s32 	%r3699, %r3696, %r3697;
	mul.wide.s32 	%rd7424, %r3699, 8;
	add.s64 	%rd7425, %rd40, %rd7424;
	ld.local.f64 	%fd4857, [%rd7425];
	abs.f64 	%fd15926, %fd4857;
	setp.geu.f64 	%p8223, %fd15926, 0d41CDCD64FF800000;
	@%p8223 bra 	$L__BB3_8052;
	cvt.u32.u16 	%r14237, %rs516;
	ld.local.u8 	%r14238, [%rd1114+-1];
	prmt.b32 	%r14239, %r14238, %r14237, 0x3340U;
	ld.local.u8 	%r14240, [%rd1116+-1];
	prmt.b32 	%r14241, %r14240, 0, 0x3340U;
	prmt.b32 	%r14242, %r14239, %r14241, 0x5410U;
	cvt.u32.u16 	%r14243, %rs517;
	cvt.s32.s8 	%r14244, %r14243;
	mov.b32 	%r14245, 334205;
	dp4a.s32.u32 	%r14246, %r14242, %r14245, %r14244;
	mul.wide.s32 	%rd7426, %r14246, 8;
	add.s64 	%rd1124, %rd1, %rd7426;
	ld.global.f64 	%fd4858, [%rd1124+5000];
	abs.f64 	%fd15929, %fd4858;
	setp.geu.f64 	%p8224, %fd15929, 0d41CDCD64FF800000;
	@%p8224 bra 	$L__BB3_8052;
	mul.wide.s32 	%rd7427, %r3699, 8;
	add.s64 	%rd7428, %rd41, %rd7427;
	ld.local.f64 	%fd15930, [%rd7428];
	ld.global.f64 	%fd15931, [%rd1124];
	add.f64 	%fd24805, %fd15930, %fd15931;
	add.f64 	%fd24806, %fd4857, %fd4858;
$L__BB3_8052:
	add.f64 	%fd15932, %fd24806, 0d4069000000000000;
	add.f64 	%fd15933, %fd24805, 0dC016CCCCCCCCCCCD;
	add.f64 	%fd15934, %fd4818, %fd15933;
	div.rn.f64 	%fd4863, %fd15932, %fd15934;
	setp.lt.f64 	%p8225, %fd24805, 0dC0A3880000000000;
	selp.f64 	%fd4864, 0dC0A9300000000000, %fd24805, %p8225;
	selp.f64 	%fd4865, 0d0000000000000000, %fd24806, %p8225;
	setp.lt.f64 	%p8226, %fd24831, 0dC0A3880000000000;
	selp.f64 	%fd4866, 0dC0A9300000000000, %fd24831, %p8226;
	selp.f64 	%fd4867, 0d0000000000000000, %fd24832, %p8226;
	setp.gt.f64 	%p8227, %fd4863, %fd4856;
	@%p8227 bra 	$L__BB3_8056;
	setp.gt.f64 	%p8228, %fd4866, 0d0000000000000000;
	setp.gt.f64 	%p8229, %fd4867, 0d0000000000000000;
	and.pred  	%p8230, %p8228, %p8229;
	@%p8230 bra 	$L__BB3_8056;
	setp.ltu.f64 	%p8231, %fd4856, %fd4863;
	@%p8231 bra 	$L__BB3_8057;
	st.local.f64 	[%rd1118], %fd4866;
	st.local.f64 	[%rd1115], %fd4867;
	mov.f64 	%fd24831, %fd4866;
	mov.f64 	%fd24832, %fd4867;
	bra.uni 	$L__BB3_8057;
$L__BB3_8056:
	st.local.f64 	[%rd1118], %fd4864;
	st.local.f64 	[%rd1115], %fd4865;
	mov.f64 	%fd24831, %fd4864;
	mov.f64 	%fd24832, %fd4865;
$L__BB3_8057:
	cvt.u64.u16 	%rd7429, %rs517;
	cvt.s64.s8 	%rd1125, %rd7429;
	cvt.u64.u16 	%rd7430, %rs516;
	cvt.s64.s8 	%rd1127, %rd7430;
	mov.b32 	%r22604, 3;
	mad.lo.s64 	%rd7466, %rd1127, 5, %rd1125;
	shl.b64 	%rd7467, %rd7466, 3;
	add.s64 	%rd7468, %rd1, %rd7467;
$L__BB3_8058:
	sub.s32 	%r14248, %r3697, %r22604;
	add.s32 	%r14249, %r14248, 1;
	setp.gt.u32 	%p8232, %r14248, 2147483646;
	selp.b32 	%r14250, %r14248, 0, %p8232;
	add.s32 	%r22606, %r14250, %r3694;
	selp.b32 	%r22605, 1, %r14249, %p8232;
	setp.lt.s32 	%p8233, %r22606, 1;
	setp.ge.s32 	%p8234, %r22605, %r3697;
	or.pred  	%p8235, %p8233, %p8234;
	@%p8235 bra 	$L__BB3_8074;
$L__BB3_8059:
	mov.u32 	%r3704, %r22606;
	add.s32 	%r22606, %r3704, -1;
	mad.lo.s32 	%r14252, %r22606, %r3667, %r22605;
	add.s32 	%r3706, %r14252, -1;
	mul.wide.s32 	%rd7431, %r3706, 8;
	add.s64 	%rd7432, %rd40, %rd7431;
	ld.local.f64 	%fd4886, [%rd7432];
	abs.f64 	%fd15935, %fd4886;
	setp.geu.f64 	%p8236, %fd15935, 0d41CDCD64FF800000;
	@%p8236 bra 	$L__BB3_8073;
	not.b32 	%r14253, %r3704;
	add.s32 	%r3707, %r22602, %r14253;
	not.b32 	%r14254, %r22605;
	add.s32 	%r3708, %r3697, %r14254;
	add.s32 	%r3709, %r3708, %r3707;
	setp.eq.s32 	%p8237, %r3707, 0;
	setp.gt.s32 	%p8238, %r3708, 0;
	and.pred  	%p8239, %p8237, %p8238;
	@%p8239 bra 	$L__BB3_8066;
	setp.eq.s32 	%p8240, %r3708, 0;
	setp.gt.s32 	%p8241, %r3707, 0;
	and.pred  	%p8242, %p8241, %p8240;
	@%p8242 bra 	$L__BB3_8066;
	setp.eq.s32 	%p8243, %r3707, 1;
	setp.eq.s32 	%p8244, %r3708, 1;
	and.pred  	%p8245, %p8243, %p8244;
	@%p8245 bra 	$L__BB3_8064;
	mul.wide.s32 	%rd7433, %r3709, 8;
	add.s64 	%rd7434, %rd1, %rd7433;
	ld.global.f64 	%fd15936, [%rd7434+24952];
	cvt.u64.u32 	%rd7435, %r3704;
	add.s64 	%rd7436, %rd44, %rd7435;
	cvt.s64.s32 	%rd7437, %r22605;
	add.s64 	%rd7438, %rd45, %rd7437;
	ld.local.s8 	%r14255, [%rd7438+1];
	ld.local.u8 	%r14256, [%rd7436+1];
	ld.local.u8 	%r14257, [%rd7436];
	prmt.b32 	%r14258, %r14257, %r14256, 0x3340U;
	ld.local.u8 	%r14259, [%rd7438];
	prmt.b32 	%r14260, %r14259, 0, 0x3340U;
	prmt.b32 	%r14261, %r14258, %r14260, 0x5410U;
	mov.b32 	%r14262, 334205;
	dp4a.s32.u32 	%r14263, %r14261, %r14262, %r14255;
	mul.wide.s32 	%rd7439, %r14263, 8;
	add.s64 	%rd7440, %rd1, %rd7439;
	ld.global.f64 	%fd15937, [%rd7440+30440];
	add.f64 	%fd15938, %fd15936, %fd15937;
	ld.local.s8 	%r14264, [%rd1114+-1];
	cvt.u32.u16 	%r14265, %rs517;
	ld.local.u8 	%r14266, [%rd1116+-1];
	prmt.b32 	%r14267, %r14266, %r14265, 0x3340U;
	cvt.u32.u16 	%r14268, %rs516;
	prmt.b32 	%r14269, %r14268, 0, 0x3340U;
	prmt.b32 	%r14270, %r14267, %r14269, 0x5410U;
	mov.b32 	%r14271, 359705;
	dp4a.s32.u32 	%r14272, %r14270, %r14271, %r14264;
	mul.wide.s32 	%rd7441, %r14272, 8;
	add.s64 	%rd7442, %rd1, %rd7441;
	ld.global.f64 	%fd15939, [%rd7442+30440];
	add.f64 	%fd15940, %fd15938, %fd15939;
	add.f64 	%fd15941, %fd15940, %fd4886;
	ld.global.f64 	%fd15942, [%rd7434+24232];
	ld.global.f64 	%fd15943, [%rd7440+25440];
	add.f64 	%fd15944, %fd15942, %fd15943;
	ld.global.f64 	%fd15945, [%rd7442+25440];
	add.f64 	%fd15946, %fd15944, %fd15945;
	sub.s32 	%r14273, %r3707, %r3708;
	abs.s32 	%r14274, %r14273;
	cvt.rn.f64.s32 	%fd15947, %r14274;
	fma.rn.f64 	%fd15948, %fd15947, 0dBFEEF3E864B31D04, %fd15946;
	mul.wide.s32 	%rd7443, %r3706, 8;
	add.s64 	%rd7444, %rd41, %rd7443;
	ld.local.f64 	%fd15949, [%rd7444];
	add.f64 	%fd15950, %fd15949, %fd15948;
	abs.f64 	%fd15951, %fd15941;
	setp.gt.f64 	%p8246, %fd15951, 0d41CDCD64FF800000;
	selp.f64 	%fd15952, 0dBFF0000000000000, %fd15950, %p8246;
	selp.f64 	%fd15953, 0d7FF0000000000000, %fd15941, %p8246;
	add.f64 	%fd15954, %fd15953, 0d4069000000000000;
	add.f64 	%fd15955, %fd15952, 0dC016CCCCCCCCCCCD;
	add.f64 	%fd15956, %fd4818, %fd15955;
	div.rn.f64 	%fd15957, %fd15954, %fd15956;
	add.f64 	%fd15958, %fd24832, 0d4069000000000000;
	add.f64 	%fd15959, %fd24831, 0dC016CCCCCCCCCCCD;
	add.f64 	%fd15960, %fd4818, %fd15959;
	div.rn.f64 	%fd15961, %fd15958, %fd15960;
	setp.gt.f64 	%p8247, %fd15957, %fd15961;
	selp.f64 	%fd24833, %fd15953, 0d7FF0000000000000, %p8247;
	selp.f64 	%fd24834, %fd15952, 0dBFF0000000000000, %p8247;
	bra.uni 	$L__BB3_8071;
$L__BB3_8064:
	cvt.u64.u32 	%rd7445, %r3704;
	add.s64 	%rd7446, %rd44, %rd7445;
	cvt.s64.s32 	%rd7447, %r22605;
	add.s64 	%rd7448, %rd45, %rd7447;
	ld.local.s8 	%r14275, [%rd7448+1];
	ld.local.u8 	%r14276, [%rd7446+1];
	ld.local.u8 	%r14277, [%rd7446];
	prmt.b32 	%r14278, %r14277, %r14276, 0x3340U;
	ld.local.u8 	%r14279, [%rd7448];
	prmt.b32 	%r14280, %r14279, 0, 0x3340U;
	prmt.b32 	%r14281, %r14278, %r14280, 0x5410U;
	mov.b32 	%r14282, 334205;
	dp4a.s32.u32 	%r14283, %r14281, %r14282, %r14275;
	mul.wide.s32 	%rd7449, %r14283, 8;
	add.s64 	%rd7450, %rd1, %rd7449;
	ld.global.f64 	%fd15964, [%rd7450+10000];
	ld.local.s8 	%r14284, [%rd1114+-1];
	cvt.u32.u16 	%r14285, %rs517;
	ld.local.u8 	%r14286, [%rd1116+-1];
	prmt.b32 	%r14287, %r14286, %r14285, 0x3340U;
	cvt.u32.u16 	%r14288, %rs516;
	prmt.b32 	%r14289, %r14288, 0, 0x3340U;
	prmt.b32 	%r14290, %r14287, %r14289, 0x5410U;
	mov.b32 	%r14291, 359705;
	dp4a.s32.u32 	%r14292, %r14290, %r14291, %r14284;
	mul.wide.s32 	%rd7451, %r14292, 8;
	add.s64 	%rd7452, %rd1, %rd7451;
	ld.global.f64 	%fd15965, [%rd7452+10000];
	add.f64 	%fd15966, %fd15964, %fd15965;
	mul.wide.s32 	%rd7453, %r3706, 8;
	add.s64 	%rd7454, %rd41, %rd7453;
	ld.local.f64 	%fd15967, [%rd7454];
	add.f64 	%fd15968, %fd15966, %fd15967;
	ld.global.f64 	%fd15969, [%rd7450+15000];
	ld.global.f64 	%fd15970, [%rd7452+15000];
	add.f64 	%fd15971, %fd15969, %fd15970;
	add.f64 	%fd15972, %fd15971, %fd4886;
	abs.f64 	%fd15973, %fd15972;
	setp.gt.f64 	%p8248, %fd15973, 0d41CDCD64FF800000;
	selp.f64 	%fd4889, 0dBFF0000000000000, %fd15968, %p8248;
	selp.f64 	%fd4890, 0d7FF0000000000000, %fd15972, %p8248;
	add.f64 	%fd15974, %fd4890, 0d4069000000000000;
	add.f64 	%fd15975, %fd4889, 0dC016CCCCCCCCCCCD;
	add.f64 	%fd15976, %fd4818, %fd15975;
	div.rn.f64 	%fd4891, %fd15974, %fd15976;
	add.f64 	%fd15977, %fd24832, 0d4069000000000000;
	add.f64 	%fd15978, %fd24831, 0dC016CCCCCCCCCCCD;
	add.f64 	%fd15979, %fd4818, %fd15978;
	div.rn.f64 	%fd4892, %fd15977, %fd15979;
	sub.f64 	%fd15980, %fd4891, %fd4892;
	setp.ltu.f64 	%p8249, %fd15980, 0d3EB0C6F7A0B5ED8D;
	mov.f64 	%fd24834, 0dBFF0000000000000;
	mov.f64 	%fd24833, 0d7FF0000000000000;
	@%p8249 bra 	$L__BB3_8071;
	setp.gt.f64 	%p8250, %fd4891, %fd4892;
	selp.f64 	%fd24833, %fd4890, 0d7FF0000000000000, %p8250;
	selp.f64 	%fd24834, %fd4889, 0dBFF0000000000000, %p8250;
	bra.uni 	$L__BB3_8071;
$L__BB3_8066:
	setp.eq.s32 	%p8251, %r3708, 1;
	setp.eq.s32 	%p8252, %r3707, 1;
	or.pred  	%p8253, %p8252, %p8251;
	@%p8253 bra 	$L__BB3_8068;
	mul.wide.s32 	%rd7455, %r3709, 8;
	add.s64 	%rd7456, %rd1, %rd7455;
	ld.global.f64 	%fd15981, [%rd7456+25192];
	cvt.u64.u32 	%rd7457, %r3704;
	add.s64 	%rd7458, %rd44, %rd7457;
	ld.local.s8 	%r14293, [%rd7458];
	mul.wide.s32 	%rd7459, %r14293, 5;
	cvt.s64.s32 	%rd7460, %r22605;
	add.s64 	%rd7461, %rd45, %rd7460;
	ld.local.s8 	%rd7462, [%rd7461];
	add.s64 	%rd7463, %rd7459, %rd7462;
	shl.b64 	%rd7464, %rd7463, 3;
	add.s64 	%rd7465, %rd1, %rd7464;
	ld.global.f64 	%fd15982, [%rd7465+45640];
	add.f64 	%fd15983, %fd15981, %fd15982;
	ld.global.f64 	%fd15984, [%rd7468+45640];
	add.f64 	%fd15985, %fd15983, %fd15984;
	add.f64 	%fd15986, %fd15985, %fd4886;
	ld.global.f64 	%fd15987, [%rd7456+24472];
	ld.global.f64 	%fd15988, [%rd7465+45440];
	add.f64 	%fd15989, %fd15987, %fd15988;
	ld.global.f64 	%fd15990, [%rd7468+45440];
	add.f64 	%fd15991, %fd15989, %fd15990;
	mul.wide.s32 	%rd7469, %r3706, 8;
	add.s64 	%rd7470, %rd41, %rd7469;
	ld.local.f64 	%fd15992, [%rd7470];
	add.f64 	%fd15993, %fd15991, %fd15992;
	abs.f64 	%fd15994, %fd15986;
	setp.gt.f64 	%p8254, %fd15994, 0d41CDCD64FF800000;
	selp.f64 	%fd15995, 0dBFF0000000000000, %fd15993, %p8254;
	selp.f64 	%fd15996, 0d7FF0000000000000, %fd15986, %p8254;
	add.f64 	%fd15997, %fd15996, 0d4069000000000000;
	add.f64 	%fd15998, %fd15995, 0dC016CCCCCCCCCCCD;
	add.f64 	%fd15999, %fd4818, %fd15998;
	div.rn.f64 	%fd16000, %fd15997, %fd15999;
	add.f64 	%fd16001, %fd24832, 0d4069000000000000;
	add.f64 	%fd16002, %fd24831, 0dC016CCCCCCCCCCCD;
	add.f64 	%fd16003, %fd4818, %fd16002;
	div.rn.f64 	%fd16004, %fd16001, %fd16003;
	setp.gt.f64 	%p8255, %fd16000, %fd16004;
	selp.f64 	%fd24833, %fd15996, 0d7FF0000000000000, %p8255;
	selp.f64 	%fd24834, %fd15995, 0dBFF0000000000000, %p8255;
	bra.uni 	$L__BB3_8071;
$L__BB3_8068:
	and.pred  	%p8259, %p8237, %p8251;
	setp.eq.s32 	%p8260, %r3708, 0;
	and.pred  	%p8261, %p8252, %p8260;
	or.pred  	%p8262, %p8259, %p8261;
	mov.f64 	%fd24826, 0d0000000000000000;
	mov.f64 	%fd24825, 0dC0A9300000000000;
	not.pred 	%p8263, %p8262;
	@%p8263 bra 	$L__BB3_8070;
	mul.wide.u32 	%rd7471, %r3709, 8;
	add.s64 	%rd7472, %rd1, %rd7471;
	ld.global.f64 	%fd16007, [%rd7472+25192];
	cvt.u64.u32 	%rd7473, %r3704;
	add.s64 	%rd7474, %rd44, %rd7473;
	cvt.s64.s32 	%rd7475, %r22605;
	add.s64 	%rd7476, %rd45, %rd7475;
	ld.local.u8 	%r14294, [%rd7474];
	cvt.u32.u16 	%r14295, %rs516;
	prmt.b32 	%r14296, %r14294, %r14295, 0x3340U;
	ld.local.u8 	%r14297, [%rd7476];
	prmt.b32 	%r14298, %r14297, 0, 0x3340U;
	prmt.b32 	%r14299, %r14296, %r14298, 0x5410U;
	cvt.u32.u64 	%r14300, %rd1125;
	mov.b32 	%r14301, 334205;
	dp4a.s32.u32 	%r14302, %r14299, %r14301, %r14300;
	mul.wide.s32 	%rd7477, %r14302, 8;
	add.s64 	%rd7478, %rd1, %rd7477;
	ld.global.f64 	%fd16008, [%rd7478+5000];
	add.f64 	%fd24826, %fd16007, %fd16008;
	ld.global.f64 	%fd16009, [%rd7472+24472];
	ld.global.f64 	%fd16010, [%rd7478];
	add.f64 	%fd24825, %fd16009, %fd16010;
$L__BB3_8070:
	add.f64 	%fd16011, %fd24826, %fd4886;
	mul.wide.s32 	%rd7479, %r3706, 8;
	add.s64 	%rd7480, %rd41, %rd7479;
	ld.local.f64 	%fd16012, [%rd7480];
	add.f64 	%fd16013, %fd24825, %fd16012;
	abs.f64 	%fd16014, %fd16011;
	setp.gt.f64 	%p8264, %fd16014, 0d41CDCD64FF800000;
	selp.f64 	%fd16015, 0dBFF0000000000000, %fd16013, %p8264;
	selp.f64 	%fd16016, 0d7FF0000000000000, %fd16011, %p8264;
	add.f64 	%fd16017, %fd16016, 0d4069000000000000;
	add.f64 	%fd16018, %fd16015, 0dC016CCCCCCCCCCCD;
	add.f64 	%fd16019, %fd4818, %fd16018;
	div.rn.f64 	%fd16020, %fd16017, %fd16019;
	add.f64 	%fd16021, %fd24832, 0d4069000000000000;
	add.f64 	%fd16022, %fd24831, 0dC016CCCCCCCCCCCD;
	add.f64 	%fd16023, %fd4818, %fd16022;
	div.rn.f64 	%fd16024, %fd16021, %fd16023;
	setp.gt.f64 	%p8265, %fd16020, %fd16024;
	selp.f64 	%fd24833, %fd16016, 0d7FF0000000000000, %p8265;
	selp.f64 	%fd24834, %fd16015, 0dBFF0000000000000, %p8265;
$L__BB3_8071:
	setp.lt.f64 	%p8266, %fd24834, 0dC0A3880000000000;
	selp.f64 	%fd4911, 0d0000000000000000, %fd24833, %p8266;
	selp.f64 	%fd4912, 0dC0A9300000000000, %fd24834, %p8266;
	abs.f64 	%fd16025, %fd4911;
	setp.geu.f64 	%p8267, %fd16025, 0d41CDCD64FF800000;
	@%p8267 bra 	$L__BB3_8073;
	st.local.f64 	[%rd1115], %fd4911;
	st.local.f64 	[%rd1118], %fd4912;
	mov.f64 	%fd24831, %fd4912;
	mov.f64 	%fd24832, %fd4911;
$L__BB3_8073:
	add.s32 	%r22605, %r22605, 1;
	setp.gt.u32 	%p8268, %r3704, 1;
	setp.lt.s32 	%p8269, %r22605, %r3697;
	and.pred  	%p8270, %p8268, %p8269;
	@%p8270 bra 	$L__BB3_8059;
$L__BB3_8074:
	add.s32 	%r22604, %r22604, 1;
	setp.ne.s32 	%p8271, %r22604, 33;
	@%p8271 bra 	$L__BB3_8058;
$L__BB3_8075:
	add.s32 	%r22603, %r3697, 1;
	setp.ne.s32 	%p8272, %r3697, %r3667;
	@%p8272 bra 	$L__BB3_8032;
$L__BB3_8076:
	add.s32 	%r3713, %r22602, 1;
	setp.ne.s32 	%p8273, %r22602, %r3665;
	mov.u32 	%r22602, %r3713;
	@%p8273 bra 	$L__BB3_8030;
$L__BB3_8077:
	setp.eq.s32 	%p8274, %r3667, 0;
	mov.b32 	%r22609, 0;
	mov.f64 	%fd24863, 0dFFF0000000000000;
	@%p8274 bra 	$L__BB3_8093;
	ld.local.u8 	%rs3327, [%rd1111];
	cvt.u32.u16 	%r14306, %rs3327;
	cvt.s32.s8 	%r3714, %r14306;
	add.s32 	%r14307, %r3665, -1;
	mad.lo.s32 	%r3715, %r3667, %r14307, -1;
	cvt.u64.u16 	%rd7481, %rs3327;
	cvt.s64.s8 	%rd1128, %rd7481;
	mul.wide.s32 	%rd1129, %r3714, 5;
	mov.f64 	%fd24863, 0dFFF0000000000000;
	mov.b32 	%r22609, 0;
	mov.b32 	%r22607, 1;
$L__BB3_8079:
	mov.u32 	%r3716, %r22607;
	cvt.u64.u32 	%rd7482, %r3716;
	add.s64 	%rd1130, %rd45, %rd7482;
	ld.local.u8 	%rs518, [%rd1130];
	cvt.u32.u16 	%r14308, %rs518;
	cvt.s32.s8 	%r14309, %r14308;
	add.s32 	%r14310, %r14309, %r3714;
	setp.ne.s32 	%p8275, %r14310, 3;
	mov.f64 	%fd24862, 0dBFF0000000000000;
	mov.f64 	%fd24861, 0d7FF0000000000000;
	@%p8275 bra 	$L__BB3_8092;
	cvt.u64.u16 	%rd7483, %rs518;
	cvt.s64.s8 	%rd7484, %rd7483;
	add.s64 	%rd7485, %rd1129, %rd7484;
	shl.b64 	%rd7486, %rd7485, 3;
	add.s64 	%rd7487, %rd1, %rd7486;
	ld.global.f64 	%fd24862, [%rd7487+45440];
	ld.local.s8 	%r14311, [%rd1130+1];
	cvt.u16.u64 	%rs3328, %rd1128;
	cvt.s16.s8 	%rs3329, %rs518;
	mov.b32 	%r14312, {%rs3328, %rs3329};
	mov.b32 	%r14313, 1405;
	dp2a.lo.s32.u32 	%r14314, %r14312, %r14313, %r14311;
	mul.wide.s32 	%rd7488, %r14314, 8;
	add.s64 	%rd7489, %rd1, %rd7488;
	ld.global.f64 	%fd16031, [%rd7489+36240];
	add.f64 	%fd16032, %fd24862, %fd16031;
	ld.global.f64 	%fd24861, [%rd7487+45640];
	ld.global.f64 	%fd16033, [%rd7489+41240];
	add.f64 	%fd16034, %fd24861, %fd16033;
	abs.f64 	%fd16035, %fd16034;
	setp.gt.f64 	%p8276, %fd16035, 0d41CDCD64FF800000;
	selp.f64 	%fd4932, 0dBFF0000000000000, %fd16032, %p8276;
	selp.f64 	%fd4933, 0d7FF0000000000000, %fd16034, %p8276;
	mad.lo.s64 	%rd1131, %rd1128, 160, %rd7487;
	ld.global.f64 	%fd4934, [%rd1131+21160];
	abs.f64 	%fd4935, %fd4934;
	setp.geu.f64 	%p8277, %fd4935, 0d41CDCD64FF800000;
	mad.lo.s64 	%rd1132, %rd1128, -800, %rd7489;
	mov.f64 	%fd24852, %fd4932;
	mov.f64 	%fd24853, %fd4933;
	@%p8277 bra 	$L__BB3_8084;
	ld.global.f64 	%fd4936, [%rd1132+23000];
	abs.f64 	%fd16037, %fd4936;
	setp.geu.f64 	%p8278, %fd16037, 0d41CDCD64FF800000;
	mov.f64 	%fd24852, %fd4932;
	mov.f64 	%fd24853, %fd4933;
	@%p8278 bra 	$L__BB3_8084;
	ld.global.f64 	%fd16038, [%rd1131+20160];
	add.f64 	%fd16039, %fd24862, %fd16038;
	ld.global.f64 	%fd16040, [%rd1132+22000];
	add.f64 	%fd16041, %fd16039, %fd16040;
	add.f64 	%fd16042, %fd24861, %fd4934;
	add.f64 	%fd16043, %fd16042, %fd4936;
	abs.f64 	%fd16044, %fd16043;
	setp.gt.f64 	%p8279, %fd16044, 0d41CDCD64FF800000;
	selp.f64 	%fd24852, 0dBFF0000000000000, %fd16041, %p8279;
	selp.f64 	%fd24853, 0d7FF0000000000000, %fd16043, %p8279;
	add.f64 	%fd16045, %fd24853, 0d4069000000000000;
	add.f64 	%fd16046, %fd24852, 0dC016CCCCCCCCCCCD;
	add.f64 	%fd16047, %fd4818, %fd16046;
	div.rn.f64 	%fd24854, %fd16045, %fd16047;
	abs.f64 	%fd16048, %fd4933;
	setp.geu.f64 	%p8280, %fd16048, 0d41CDCD64FF800000;
	@%p8280 bra 	$L__BB3_8084;
	add.f64 	%fd16049, %fd4933, 0d4069000000000000;
	add.f64 	%fd16050, %fd4932, 0dC016CCCCCCCCCCCD;
	add.f64 	%fd16051, %fd4818, %fd16050;
	div.rn.f64 	%fd16052, %fd16049, %fd16051;
	setp.lt.f64 	%p8281, %fd16052, %fd24854;
	selp.f64 	%fd24852, %fd24852, %fd4932, %p8281;
	selp.f64 	%fd24853, %fd24853, %fd4933, %p8281;
	selp.f64 	%fd24854, %fd24854, %fd16052, %p8281;
$L__BB3_8084:
	mov.f64 	%fd24855, %fd24852;
	mov.f64 	%fd24856, %fd24853;
	@%p8277 bra 	$L__BB3_8087;
	ld.global.f64 	%fd16053, [%rd1131+20160];
	add.f64 	%fd16054, %fd24862, %fd16053;
	add.f64 	%fd16055, %fd24861, %fd4934;
	abs.f64 	%fd16056, %fd16055;
	setp.gt.f64 	%p8283, %fd16056, 0d41CDCD64FF800000;
	selp.f64 	%fd24855, 0dBFF0000000000000, %fd16054, %p8283;
	selp.f64 	%fd24856, 0d7FF0000000000000, %fd16055, %p8283;
	add.f64 	%fd16057, %fd24856, 0d4069000000000000;
	add.f64 	%fd16058, %fd24855, 0dC016CCCCCCCCCCCD;
	add.f64 	%fd16059, %fd4818, %fd16058;
	div.rn.f64 	%fd24854, %fd16057, %fd16059;
	abs.f64 	%fd16060, %fd24853;
	setp.geu.f64 	%p8284, %fd16060, 0d41CDCD64FF800000;
	@%p8284 bra 	$L__BB3_8087;
	add.f64 	%fd16061, %fd24853, 0d4069000000000000;
	add.f64 	%fd16062, %fd24852, 0dC016CCCCCCCCCCCD;
	add.f64 	%fd16063, %fd4818, %fd16062;
	div.rn.f64 	%fd16064, %fd16061, %fd16063;
	setp.lt.f64 	%p8285, %fd16064, %fd24854;
	selp.f64 	%fd24855, %fd24855, %fd24852, %p8285;
	selp.f64 	%fd24856, %fd24856, %fd24853, %p8285;
	selp.f64 	%fd24854, %fd24854, %fd16064, %p8285;
$L__BB3_8087:
	ld.global.f64 	%fd4955, [%rd1132+23000];
	abs.f64 	%fd16065, %fd4955;
	setp.geu.f64 	%p8286, %fd16065, 0d41CDCD64FF800000;
	mov.f64 	%fd24858, %fd24855;
	mov.f64 	%fd24859, %fd24856;
	@%p8286 bra 	$L__BB3_8090;
	ld.global.f64 	%fd16066, [%rd1132+22000];
	add.f64 	%fd16067, %fd24862, %fd16066;
	add.f64 	%fd16068, %fd24861, %fd4955;
	abs.f64 	%fd16069, %fd16068;
	setp.gt.f64 	%p8287, %fd16069, 0d41CDCD64FF800000;
	selp.f64 	%fd24858, 0dBFF0000000000000, %fd16067, %p8287;
	selp.f64 	%fd24859, 0d7FF0000000000000, %fd16068, %p8287;
	add.f64 	%fd16070, %fd24859, 0d4069000000000000;
	add.f64 	%fd16071, %fd24858, 0dC016CCCCCCCCCCCD;
	add.f64 	%fd16072, %fd4818, %fd16071;
	div.rn.f64 	%fd24854, %fd16070, %fd16072;
	abs.f64 	%fd16073, %fd24856;
	setp.geu.f64 	%p8288, %fd16073, 0d41CDCD64FF800000;
	@%p8288 bra 	$L__BB3_8090;
	add.f64 	%fd16074, %fd24856, 0d4069000000000000;
	add.f64 	%fd16075, %fd24855, 0dC016CCCCCCCCCCCD;
	add.f64 	%fd16076, %fd4818, %fd16075;
	div.rn.f64 	%fd16077, %fd16074, %fd16076;
	setp.lt.f64 	%p8289, %fd16077, %fd24854;
	selp.f64 	%fd24858, %fd24858, %fd24855, %p8289;
	selp.f64 	%fd24859, %fd24859, %fd24856, %p8289;
	selp.f64 	%fd24854, %fd24854, %fd16077, %p8289;
$L__BB3_8090:
	add.f64 	%fd16078, %fd24862, 0dC016CCCCCCCCCCCD;
	add.f64 	%fd4965, %fd4818, %fd16078;
	abs.f64 	%fd16079, %fd24859;
	setp.geu.f64 	%p8290, %fd16079, 0d41CDCD64FF800000;
	@%p8290 bra 	$L__BB3_8092;
	add.f64 	%fd16080, %fd24861, 0d4069000000000000;
	div.rn.f64 	%fd16081, %fd16080, %fd4965;
	setp.lt.f64 	%p8291, %fd24854, %fd16081;
	selp.f64 	%fd24861, %fd24861, %fd24859, %p8291;
	selp.f64 	%fd24862, %fd24862, %fd24858, %p8291;
$L__BB3_8092:
	add.f64 	%fd16082, %fd24862, 0d3EB0C6F7A0B5ED8D;
	add.f64 	%fd16083, %fd24861, 0d3EB0C6F7A0B5ED8D;
	add.s32 	%r14315, %r3715, %r3716;
	mul.wide.s32 	%rd7490, %r14315, 8;
	add.s64 	%rd7491, %rd40, %rd7490;
	ld.local.f64 	%fd16084, [%rd7491];
	add.f64 	%fd16085, %fd16083, %fd16084;
	add.f64 	%fd16086, %fd16085, 0d4069000000000000;
	add.s64 	%rd7492, %rd41, %rd7490;
	ld.local.f64 	%fd16087, [%rd7492];
	add.f64 	%fd16088, %fd16082, %fd16087;
	add.f64 	%fd16089, %fd16088, 0dC016CCCCCCCCCCCD;
	add.f64 	%fd16090, %fd4818, %fd16089;
	div.rn.f64 	%fd16091, %fd16086, %fd16090;
	add.f64 	%fd16092, %fd16091, 0dC071126666666666;
	setp.gt.f64 	%p8292, %fd16092, %fd24863;
	setp.lt.f64 	%p8293, %fd16088, 0d0000000000000000;
	setp.lt.f64 	%p8294, %fd16085, 0d0000000000000000;
	and.pred  	%p8295, %p8293, %p8294;
	and.pred  	%p8296, %p8295, %p8292;
	selp.f64 	%fd24863, %fd16092, %fd24863, %p8296;
	selp.b32 	%r22609, %r3716, %r22609, %p8296;
	add.s32 	%r22607, %r3716, 1;
	setp.ne.s32 	%p8297, %r3716, %r3667;
	@%p8297 bra 	$L__BB3_8079;
$L__BB3_8093:
	abs.f64 	%fd4972, %fd24863;
	setp.gt.f64 	%p8298, %fd4972, 0d41CDCD64FF800000;
	selp.b32 	%r22651, 1, %r22609, %p8298;
	selp.b32 	%r22652, 1, %r3665, %p8298;
	cvt.u64.u32 	%rd7493, %r22652;
	add.s64 	%rd1133, %rd44, %rd7493;
	ld.local.u8 	%rs519, [%rd1133];
	cvt.u32.u16 	%r14316, %rs519;
	cvt.s32.s8 	%r14317, %r14316;
	cvt.s64.s32 	%rd7494, %r22651;
	add.s64 	%rd1134, %rd45, %rd7494;
	ld.local.u8 	%rs4746, [%rd1134];
	cvt.u32.u16 	%r14318, %rs4746;
	cvt.s32.s8 	%r14319, %r14318;
	add.s32 	%r14320, %r14319, %r14317;
	setp.ne.s32 	%p8299, %r14320, 3;
	mov.f64 	%fd24874, 0dBFF0000000000000;
	mov.f64 	%fd24873, 0d7FF0000000000000;
	@%p8299 bra 	$L__BB3_8106;
	cvt.u32.u16 	%r14321, %rs519;
	cvt.u32.u16 	%r14322, %rs4746;
	cvt.u64.u16 	%rd7495, %rs4746;
	cvt.s64.s8 	%rd7496, %rd7495;
	cvt.s32.s8 	%r14323, %r14321;
	mul.wide.s32 	%rd7497, %r14323, 5;
	add.s64 	%rd7498, %rd7497, %rd7496;
	shl.b64 	%rd7499, %rd7498, 3;
	add.s64 	%rd7500, %rd1, %rd7499;
	ld.global.f64 	%fd24874, [%rd7500+45440];
	ld.local.s8 	%r14324, [%rd1134+1];
	ld.local.s8 	%rs3330, [%rd1133+1];
	cvt.u32.u16 	%r14325, %rs3330;
	prmt.b32 	%r14326, %r14321, %r14325, 0x3340U;
	prmt.b32 	%r14327, %r14322, 0, 0x3340U;
	prmt.b32 	%r14328, %r14326, %r14327, 0x5410U;
	mov.b32 	%r14329, 334205;
	dp4a.s32.u32 	%r14330, %r14328, %r14329, %r14324;
	mul.wide.s32 	%rd7501, %r14330, 8;
	add.s64 	%rd7502, %rd1, %rd7501;
	ld.global.f64 	%fd16096, [%rd7502+35440];
	add.f64 	%fd16097, %fd24874, %fd16096;
	ld.global.f64 	%fd24873, [%rd7500+45640];
	ld.global.f64 	%fd16098, [%rd7502+40440];
	add.f64 	%fd16099, %fd24873, %fd16098;
	abs.f64 	%fd16100, %fd16099;
	setp.gt.f64 	%p8300, %fd16100, 0d41CDCD64FF800000;
	selp.f64 	%fd4975, 0dBFF0000000000000, %fd16097, %p8300;
	selp.f64 	%fd4976, 0d7FF0000000000000, %fd16099, %p8300;
	cvt.s16.s8 	%rs3331, %rs519;
	mov.b32 	%r14331, {%rs3331, %rs3330};
	cvt.s32.s8 	%r14332, %r14322;
	mov.b32 	%r14333, 1305;
	dp2a.lo.s32.u32 	%r14334, %r14331, %r14333, %r14332;
	mul.wide.s32 	%rd7503, %r14334, 8;
	add.s64 	%rd1135, %rd1, %rd7503;
	ld.global.f64 	%fd4977, [%rd1135+21000];
	abs.f64 	%fd4978, %fd4977;
	setp.geu.f64 	%p8301, %fd4978, 0d41CDCD64FF800000;
	cvt.s16.s8 	%rs3332, %rs4746;
	mov.b32 	%r14335, {%rs3331, %rs3332};
	dp2a.lo.s32.u32 	%r14336, %r14335, %r14333, %r14324;
	mul.wide.s32 	%rd7504, %r14336, 8;
	add.s64 	%rd1136, %rd1, %rd7504;
	mov.f64 	%fd24864, %fd4975;
	mov.f64 	%fd24865, %fd4976;
	@%p8301 bra 	$L__BB3_8098;
	ld.global.f64 	%fd4979, [%rd1136+23000];
	abs.f64 	%fd16102, %fd4979;
	setp.geu.f64 	%p8302, %fd16102, 0d41CDCD64FF800000;
	mov.f64 	%fd24864, %fd4975;
	mov.f64 	%fd24865, %fd4976;
	@%p8302 bra 	$L__BB3_8098;
	ld.global.f64 	%fd16103, [%rd1135+20000];
	add.f64 	%fd16104, %fd24874, %fd16103;
	ld.global.f64 	%fd16105, [%rd1136+22000];
	add.f64 	%fd16106, %fd16104, %fd16105;
	add.f64 	%fd16107, %fd24873, %fd4977;
	add.f64 	%fd16108, %fd16107, %fd4979;
	abs.f64 	%fd16109, %fd16108;
	setp.gt.f64 	%p8303, %fd16109, 0d41CDCD64FF800000;
	selp.f64 	%fd24864, 0dBFF0000000000000, %fd16106, %p8303;
	selp.f64 	%fd24865, 0d7FF0000000000000, %fd16108, %p8303;
	add.f64 	%fd16110, %fd24865, 0d4069000000000000;
	add.f64 	%fd16111, %fd24864, 0dC016CCCCCCCCCCCD;
	add.f64 	%fd16112, %fd4818, %fd16111;
	div.rn.f64 	%fd24866, %fd16110, %fd16112;
	abs.f64 	%fd16113, %fd4976;
	setp.geu.f64 	%p8304, %fd16113, 0d41CDCD64FF800000;
	@%p8304 bra 	$L__BB3_8098;
	add.f64 	%fd16114, %fd4976, 0d4069000000000000;
	add.f64 	%fd16115, %fd4975, 0dC016CCCCCCCCCCCD;
	add.f64 	%fd16116, %fd4818, %fd16115;
	div.rn.f64 	%fd16117, %fd16114, %fd16116;
	setp.lt.f64 	%p8305, %fd16117, %fd24866;
	selp.f64 	%fd24864, %fd24864, %fd4975, %p8305;
	selp.f64 	%fd24865, %fd24865, %fd4976, %p8305;
	selp.f64 	%fd24866, %fd24866, %fd16117, %p8305;
$L__BB3_8098:
	mov.f64 	%fd24867, %fd24864;
	mov.f64 	%fd24868, %fd24865;
	@%p8301 bra 	$L__BB3_8101;
	ld.global.f64 	%fd16118, [%rd1135+20000];
	add.f64 	%fd16119, %fd24874, %fd16118;
	add.f64 	%fd16120, %fd24873, %fd4977;
	abs.f64 	%fd16121, %fd16120;
	setp.gt.f64 	%p8307, %fd16121, 0d41CDCD64FF800000;
	selp.f64 	%fd24867, 0dBFF0000000000000, %fd16119, %p8307;
	selp.f64 	%fd24868, 0d7FF0000000000000, %fd16120, %p8307;
	add.f64 	%fd16122, %fd24868, 0d4069000000000000;
	add.f64 	%fd16123, %fd24867, 0dC016CCCCCCCCCCCD;
	add.f64 	%fd16124, %fd4818, %fd16123;
	div.rn.f64 	%fd24866, %fd16122, %fd16124;
	abs.f64 	%fd16125, %fd24865;
	setp.geu.f64 	%p8308, %fd16125, 0d41CDCD64FF800000;
	@%p8308 bra 	$L__BB3_8101;
	add.f64 	%fd16126, %fd24865, 0d4069000000000000;
	add.f64 	%fd16127, %fd24864, 0dC016CCCCCCCCCCCD;
	add.f64 	%fd16128, %fd4818, %fd16127;
	div.rn.f64 	%fd16129, %fd16126, %fd16128;
	setp.lt.f64 	%p8309, %fd16129, %fd24866;
	selp.f64 	%fd24867, %fd24867, %fd24864, %p8309;
	selp.f64 	%fd24868, %fd24868, %fd24865, %p8309;
	selp.f64 	%fd24866, %fd24866, %fd16129, %p8309;
$L__BB3_8101:
	ld.global.f64 	%fd4998, [%rd1136+23000];
	abs.f64 	%fd16130, %fd4998;
	setp.geu.f64 	%p8310, %fd16130, 0d41CDCD64FF800000;
	mov.f64 	%fd24870, %fd24867;
	mov.f64 	%fd24871, %fd24868;
	@%p8310 bra 	$L__BB3_8104;
	ld.global.f64 	%fd16131, [%rd1136+22000];
	add.f64 	%fd16132, %fd24874, %fd16131;
	add.f64 	%fd16133, %fd24873, %fd4998;
	abs.f64 	%fd16134, %fd16133;
	setp.gt.f64 	%p8311, %fd16134, 0d41CDCD64FF800000;
	selp.f64 	%fd24870, 0dBFF0000000000000, %fd16132, %p8311;
	selp.f64 	%fd24871, 0d7FF0000000000000, %fd16133, %p8311;
	add.f64 	%fd16135, %fd24871, 0d4069000000000000;
	add.f64 	%fd16136, %fd24870, 0dC016CCCCCCCCCCCD;
	add.f64 	%fd16137, %fd4818, %fd16136;
	div.rn.f64 	%fd24866, %fd16135, %fd16137;
	abs.f64 	%fd16138, %fd24868;
	setp.geu.f64 	%p8312, %fd16138, 0d41CDCD64FF800000;
	@%p8312 bra 	$L__BB3_8104;
	add.f64 	%fd16139, %fd24868, 0d4069000000000000;
	add.f64 	%fd16140, %fd24867, 0dC016CCCCCCCCCCCD;
	add.f64 	%fd16141, %fd4818, %fd16140;
	div.rn.f64 	%fd16142, %fd16139, %fd16141;
	setp.lt.f64 	%p8313, %fd16142, %fd24866;
	selp.f64 	%fd24870, %fd24870, %fd24867, %p8313;
	selp.f64 	%fd24871, %fd24871, %fd24868, %p8313;
	selp.f64 	%fd24866, %fd24866, %fd16142, %p8313;
$L__BB3_8104:
	add.f64 	%fd16143, %fd24874, 0dC016CCCCCCCCCCCD;
	add.f64 	%fd5008, %fd4818, %fd16143;
	abs.f64 	%fd16144, %fd24871;
	setp.geu.f64 	%p8314, %fd16144, 0d41CDCD64FF800000;
	@%p8314 bra 	$L__BB3_8106;
	add.f64 	%fd16145, %fd24873, 0d4069000000000000;
	div.rn.f64 	%fd16146, %fd16145, %fd5008;
	setp.lt.f64 	%p8315, %fd24866, %fd16146;
	selp.f64 	%fd24873, %fd24873, %fd24871, %p8315;
	selp.f64 	%fd24874, %fd24874, %fd24870, %p8315;
$L__BB3_8106:
	setp.eq.s32 	%p8316, %r3665, 0;
	@%p8316 bra 	$L__BB3_8120;
	and.b32  	%r3723, %r3665, 15;
	setp.lt.u32 	%p8317, %r3665, 16;
	mov.b32 	%r22612, 0;
	@%p8317 bra 	$L__BB3_8110;
	and.b32  	%r22612, %r3665, 2147483632;
	mov.b32 	%r22610, 0;
$L__BB3_8109:
	.pragma "nounroll";
	mul.wide.u32 	%rd7505, %r22610, 4;
	add.s64 	%rd7506, %rd42, %rd7505;
	mov.b32 	%r14339, 0;
	st.local.u32 	[%rd7506], %r14339;
	st.local.u32 	[%rd7506+4], %r14339;
	st.local.u32 	[%rd7506+8], %r14339;
	st.local.u32 	[%rd7506+12], %r14339;
	st.local.u32 	[%rd7506+16], %r14339;
	st.local.u32 	[%rd7506+20], %r14339;
	st.local.u32 	[%rd7506+24], %r14339;
	st.local.u32 	[%rd7506+28], %r14339;
	st.local.u32 	[%rd7506+32], %r14339;
	st.local.u32 	[%rd7506+36], %r14339;
	st.local.u32 	[%rd7506+40], %r14339;
	st.local.u32 	[%rd7506+44], %r14339;
	st.local.u32 	[%rd7506+48], %r14339;
	st.local.u32 	[%rd7506+52], %r14339;
	st.local.u32 	[%rd7506+56], %r14339;
	st.local.u32 	[%rd7506+60], %r14339;
	add.s32 	%r22610, %r22610, 16;
	setp.ne.s32 	%p8318, %r22610, %r22612;
	@%p8318 bra 	$L__BB3_8109;
$L__BB3_8110:
	setp.eq.s32 	%p8319, %r3723, 0;
	@%p8319 bra 	$L__BB3_8120;
	and.b32  	%r3728, %r3665, 7;
	setp.lt.u32 	%p8320, %r3723, 8;
	@%p8320 bra 	$L__BB3_8113;
	mul.wide.u32 	%rd7507, %r22612, 4;
	add.s64 	%rd7508, %rd42, %rd7507;
	mov.b32 	%r14340, 0;
	st.local.u32 	[%rd7508], %r14340;
	st.local.u32 	[%rd7508+4], %r14340;
	st.local.u32 	[%rd7508+8], %r14340;
	st.local.u32 	[%rd7508+12], %r14340;
	st.local.u32 	[%rd7508+16], %r14340;
	st.local.u32 	[%rd7508+20], %r14340;
	st.local.u32 	[%rd7508+24], %r14340;
	st.local.u32 	[%rd7508+28], %r14340;
	add.s32 	%r22612, %r22612, 8;
$L__BB3_8113:
	setp.eq.s32 	%p8321, %r3728, 0;
	@%p8321 bra 	$L__BB3_8120;
	and.b32  	%r3731, %r3665, 3;
	setp.lt.u32 	%p8322, %r3728, 4;
	@%p8322 bra 	$L__BB3_8116;
	mul.wide.u32 	%rd7509, %r22612, 4;
	add.s64 	%rd7510, %rd42, %rd7509;
	mov.b32 	%r14341, 0;
	st.local.u32 	[%rd7510], %r14341;
	st.local.u32 	[%rd7510+4], %r14341;
	st.local.u32 	[%rd7510+8], %r14341;
	st.local.u32 	[%rd7510+12], %r14341;
	add.s32 	%r22612, %r22612, 4;
$L__BB3_8116:
	setp.eq.s32 	%p8323, %r3731, 0;
	@%p8323 bra 	$L__BB3_8120;
	mul.wide.u32 	%rd7511, %r22612, 4;
	add.s64 	%rd1137, %rd42, %rd7511;
	mov.b32 	%r14342, 0;
	st.local.u32 	[%rd1137], %r14342;
	setp.eq.s32 	%p8324, %r3731, 1;
	@%p8324 bra 	$L__BB3_8120;
	mov.b32 	%r14343, 0;
	st.local.u32 	[%rd1137+4], %r14343;
	setp.eq.s32 	%p8325, %r3731, 2;
	@%p8325 bra 	$L__BB3_8120;
	mov.b32 	%r14344, 0;
	st.local.u32 	[%rd1137+8], %r14344;
$L__BB3_8120:
	@%p8274 bra 	$L__BB3_8134;
	and.b32  	%r3734, %r3667, 15;
	setp.lt.u32 	%p8327, %r3667, 16;
	mov.b32 	%r22616, 0;
	@%p8327 bra 	$L__BB3_8124;
	and.b32  	%r22616, %r3667, 2147483632;
	mov.b32 	%r22614, 0;
$L__BB3_8123:
	.pragma "nounroll";
	mul.wide.u32 	%rd7512, %r22614, 4;
	add.s64 	%rd7513, %rd43, %rd7512;
	mov.b32 	%r14347, 0;
	st.local.u32 	[%rd7513], %r14347;
	st.local.u32 	[%rd7513+4], %r14347;
	st.local.u32 	[%rd7513+8], %r14347;
	st.local.u32 	[%rd7513+12], %r14347;
	st.local.u32 	[%rd7513+16], %r14347;
	st.local.u32 	[%rd7513+20], %r14347;
	st.local.u32 	[%rd7513+24], %r14347;
	st.local.u32 	[%rd7513+28], %r14347;
	st.local.u32 	[%rd7513+32], %r14347;
	st.local.u32 	[%rd7513+36], %r14347;
	st.local.u32 	[%rd7513+40], %r14347;
	st.local.u32 	[%rd7513+44], %r14347;
	st.local.u32 	[%rd7513+48], %r14347;
	st.local.u32 	[%rd7513+52], %r14347;
	st.local.u32 	[%rd7513+56], %r14347;
	st.local.u32 	[%rd7513+60], %r14347;
	add.s32 	%r22614, %r22614, 16;
	setp.ne.s32 	%p8328, %r22614, %r22616;
	@%p8328 bra 	$L__BB3_8123;
$L__BB3_8124:
	setp.eq.s32 	%p8329, %r3734, 0;
	@%p8329 bra 	$L__BB3_8134;
	and.b32  	%r3739, %r3667, 7;
	setp.lt.u32 	%p8330, %r3734, 8;
	@%p8330 bra 	$L__BB3_8127;
	mul.wide.u32 	%rd7514, %r22616, 4;
	add.s64 	%rd7515, %rd43, %rd7514;
	mov.b32 	%r14348, 0;
	st.local.u32 	[%rd7515], %r14348;
	st.local.u32 	[%rd7515+4], %r14348;
	st.local.u32 	[%rd7515+8], %r14348;
	st.local.u32 	[%rd7515+12], %r14348;
	st.local.u32 	[%rd7515+16], %r14348;
	st.local.u32 	[%rd7515+20], %r14348;
	st.local.u32 	[%rd7515+24], %r14348;
	st.local.u32 	[%rd7515+28], %r14348;
	add.s32 	%r22616, %r22616, 8;
$L__BB3_8127:
	setp.eq.s32 	%p8331, %r3739, 0;
	@%p8331 bra 	$L__BB3_8134;
	and.b32  	%r3742, %r3667, 3;
	setp.lt.u32 	%p8332, %r3739, 4;
	@%p8332 bra 	$L__BB3_8130;
	mul.wide.u32 	%rd7516, %r22616, 4;
	add.s64 	%rd7517, %rd43, %rd7516;
	mov.b32 	%r14349, 0;
	st.local.u32 	[%rd7517], %r14349;
	st.local.u32 	[%rd7517+4], %r14349;
	st.local.u32 	[%rd7517+8], %r14349;
	st.local.u32 	[%rd7517+12], %r14349;
	add.s32 	%r22616, %r22616, 4;
$L__BB3_8130:
	setp.eq.s32 	%p8333, %r3742, 0;
	@%p8333 bra 	$L__BB3_8134;
	mul.wide.u32 	%rd7518, %r22616, 4;
	add.s64 	%rd1138, %rd43, %rd7518;
	mov.b32 	%r14350, 0;
	st.local.u32 	[%rd1138], %r14350;
	setp.eq.s32 	%p8334, %r3742, 1;
	@%p8334 bra 	$L__BB3_8134;
	mov.b32 	%r14351, 0;
	st.local.u32 	[%rd1138+4], %r14351;
	setp.eq.s32 	%p8335, %r3742, 2;
	@%p8335 bra 	$L__BB3_8134;
	mov.b32 	%r14352, 0;
	st.local.u32 	[%rd1138+8], %r14352;
$L__BB3_8134:
	add.s32 	%r14353, %r22652, -1;
	add.s32 	%r3745, %r22651, -1;
	mad.lo.s32 	%r3746, %r14353, %r3667, %r3745;
	mul.wide.s32 	%rd7519, %r3746, 8;
	add.s64 	%rd1139, %rd40, %rd7519;
	ld.local.f64 	%fd16148, [%rd1139];
	abs.f64 	%fd16149, %fd16148;
	setp.geu.f64 	%p8336, %fd16149, 0d41CDCD64FF800000;
	mov.f64 	%fd24881, 0d0000000000000000;
	@%p8336 bra 	$L__BB3_8182;
	mul.wide.u32 	%rd7520, %r22652, 4;
	add.s64 	%rd7521, %rd42, %rd7520;
	st.local.u32 	[%rd7521+-4], %r22651;
	mul.wide.s32 	%rd7522, %r3745, 4;
	add.s64 	%rd7523, %rd43, %rd7522;
	st.local.u32 	[%rd7523], %r22652;
$L__BB3_8136:
	cvt.s64.s32 	%rd7524, %r22652;
	add.s64 	%rd1140, %rd44, %rd7524;
	ld.local.u8 	%rs522, [%rd1140];
	cvt.u32.u16 	%r14354, %rs522;
	cvt.s32.s8 	%r14355, %r14354;
	cvt.u32.u16 	%r14356, %rs4746;
	cvt.s32.s8 	%r14357, %r14356;
	add.s32 	%r14358, %r14357, %r14355;
	setp.eq.s32 	%p8337, %r14358, 3;
	@%p8337 bra 	$L__BB3_8138;
	add.s32 	%r14359, %r22652, -1;
	mad.lo.s32 	%r14360, %r14359, %r3667, %r22651;
	add.s32 	%r14361, %r14360, -1;
	mul.wide.s32 	%rd7525, %r14361, 8;
	add.s64 	%rd7526, %rd41, %rd7525;
	mov.b64 	%rd7527, -4616189618054758400;
	st.local.u64 	[%rd7526], %rd7527;
	add.s64 	%rd7528, %rd40, %rd7525;
	mov.b64 	%rd7529, 9218868437227405312;
	st.local.u64 	[%rd7528], %rd7529;
	mov.f64 	%fd24879, 0dBFF0000000000000;
	mov.f64 	%fd24878, 0d7FF0000000000000;
	bra.uni 	$L__BB3_8149;
$L__BB3_8138:
	cvt.s32.s8 	%r14363, %r14354;
	mul.wide.s32 	%rd7530, %r14363, 5;
	cvt.u64.u16 	%rd7531, %rs4746;
	cvt.s64.s8 	%rd1141, %rd7531;
	add.s64 	%rd1142, %rd7530, %rd1141;
	shl.b64 	%rd7532, %rd1142, 3;
	add.s64 	%rd7533, %rd1, %rd7532;
	ld.global.f64 	%fd24879, [%rd7533+45440];
	cvt.s64.s32 	%rd7534, %r22651;
	add.s64 	%rd7535, %rd45, %rd7534;
	ld.local.u8 	%rs3333, [%rd1140+-1];
	cvt.u64.u16 	%rd7536, %rs3333;
	cvt.s64.s8 	%rd1143, %rd7536;
	ld.local.s8 	%rs3334, [%rd7535+-1];
	cvt.u32.u16 	%r14364, %rs3334;
	cvt.u32.u16 	%r14365, %rs4746;
	prmt.b32 	%r14366, %r14365, %r14364, 0x3340U;
	prmt.b32 	%r14367, %r14354, 0, 0x3340U;
	prmt.b32 	%r14368, %r14366, %r14367, 0x5410U;
	cvt.u32.u16 	%r14369, %rs3333;
	cvt.s32.s8 	%r14370, %r14369;
	mov.b32 	%r14371, 334205;
	dp4a.s32.u32 	%r14372, %r14368, %r14371, %r14370;
	mul.wide.s32 	%rd7537, %r14372, 8;
	add.s64 	%rd7538, %rd1, %rd7537;
	ld.global.f64 	%fd16152, [%rd7538+35440];
	add.f64 	%fd16153, %fd24879, %fd16152;
	ld.global.f64 	%fd24878, [%rd7533+45640];
	ld.global.f64 	%fd16154, [%rd7538+40440];
	add.f64 	%fd16155, %fd24878, %fd16154;
	abs.f64 	%fd16156, %fd16155;
	setp.gt.f64 	%p8338, %fd16156, 0d41CDCD64FF800000;
	selp.f64 	%fd5015, 0dBFF0000000000000, %fd16153, %p8338;
	selp.f64 	%fd5016, 0d7FF0000000000000, %fd16155, %p8338;
	cvt.s16.s8 	%rs3335, %rs4746;
	mov.b32 	%r14373, {%rs3335, %rs3334};
	mov.b32 	%r14374, 1305;
	dp2a.lo.s32.u32 	%r14375, %r14373, %r14374, %r14363;
	mul.wide.s32 	%rd7539, %r14375, 8;
	add.s64 	%rd1144, %rd1, %rd7539;
	ld.global.f64 	%fd5017, [%rd1144+21000];
	abs.f64 	%fd16157, %fd5017;
	setp.geu.f64 	%p8339, %fd16157, 0d41CDCD64FF800000;
	@%p8339 bra 	$L__BB3_8142;
	mad.lo.s64 	%rd7543, %rd1141, 24, %rd1142;
	add.s64 	%rd7544, %rd7543, %rd1143;
	shl.b64 	%rd7545, %rd7544, 3;
	add.s64 	%rd1145, %rd1, %rd7545;
	ld.global.f64 	%fd5018, [%rd1145+23000];
	abs.f64 	%fd16172, %fd5018;
	setp.lt.f64 	%p8344, %fd16172, 0d41CDCD64FF800000;
	@%p8344 bra 	$L__BB3_8145;
	ld.global.f64 	%fd16173, [%rd1144+20000];
	add.f64 	%fd16174, %fd24879, %fd16173;
	add.f64 	%fd16175, %fd24878, %fd5017;
	abs.f64 	%fd16176, %fd16175;
	setp.gt.f64 	%p8345, %fd16176, 0d41CDCD64FF800000;
	selp.f64 	%fd24875, 0dBFF0000000000000, %fd16174, %p8345;
	selp.f64 	%fd24876, 0d7FF0000000000000, %fd16175, %p8345;
	add.f64 	%fd16177, %fd24876, 0d4069000000000000;
	add.f64 	%fd16178, %fd24875, 0dC016CCCCCCCCCCCD;
	add.f64 	%fd16179, %fd4818, %fd16178;
	div.rn.f64 	%fd24877, %fd16177, %fd16179;
	abs.f64 	%fd16180, %fd5016;
	setp.geu.f64 	%p8346, %fd16180, 0d41CDCD64FF800000;
	@%p8346 bra 	$L__BB3_8147;
	add.f64 	%fd16181, %fd5016, 0d4069000000000000;
	add.f64 	%fd16182, %fd5015, 0dC016CCCCCCCCCCCD;
	add.f64 	%fd16183, %fd4818, %fd16182;
	div.rn.f64 	%fd16184, %fd16181, %fd16183;
	setp.lt.f64 	%p8347, %fd16184, %fd24877;
	selp.f64 	%fd24875, %fd24875, %fd5015, %p8347;
	selp.f64 	%fd24876, %fd24876, %fd5016, %p8347;
	selp.f64 	%fd24877, %fd24877, %fd16184, %p8347;
	bra.uni 	$L__BB3_8147;
$L__BB3_8142:
	mad.lo.s64 	%rd7540, %rd1141, 24, %rd1142;
	add.s64 	%rd7541, %rd7540, %rd1143;
	shl.b64 	%rd7542, %rd7541, 3;
	add.s64 	%rd1146, %rd1, %rd7542;
	ld.global.f64 	%fd5019, [%rd1146+23000];
	abs.f64 	%fd16159, %fd5019;
	setp.geu.f64 	%p8340, %fd16159, 0d41CDCD64FF800000;
	mov.f64 	%fd24875, %fd5015;
	mov.f64 	%fd24876, %fd5016;
	@%p8340 bra 	$L__BB3_8147;
	ld.global.f64 	%fd16160, [%rd1146+22000];
	add.f64 	%fd16161, %fd24879, %fd16160;
	add.f64 	%fd16162, %fd24878, %fd5019;
	abs.f64 	%fd16163, %fd16162;
	setp.gt.f64 	%p8341, %fd16163, 0d41CDCD64FF800000;
	selp.f64 	%fd24875, 0dBFF0000000000000, %fd16161, %p8341;
	selp.f64 	%fd24876, 0d7FF0000000000000, %fd16162, %p8341;
	add.f64 	%fd16164, %fd24876, 0d4069000000000000;
	add.f64 	%fd16165, %fd24875, 0dC016CCCCCCCCCCCD;
	add.f64 	%fd16166, %fd4818, %fd16165;
	div.rn.f64 	%fd24877, %fd16164, %fd16166;
	abs.f64 	%fd16167, %fd5016;
	setp.geu.f64 	%p8342, %fd16167, 0d41CDCD64FF800000;
	@%p8342 bra 	$L__BB3_8147;
	add.f64 	%fd16168, %fd5016, 0d4069000000000000;
	add.f64 	%fd16169, %fd5015, 0dC016CCCCCCCCCCCD;
	add.f64 	%fd16170, %fd4818, %fd16169;
	div.rn.f64 	%fd16171, %fd16168, %fd16170;
	setp.lt.f64 	%p8343, %fd16171, %fd24877;
	selp.f64 	%fd24875, %fd24875, %fd5015, %p8343;
	selp.f64 	%fd24876, %fd24876, %fd5016, %p8343;
	selp.f64 	%fd24877, %fd24877, %fd16171, %p8343;
	bra.uni 	$L__BB3_8147;
$L__BB3_8145:
	ld.global.f64 	%fd16185, [%rd1144+20000];
	add.f64 	%fd16186, %fd24879, %fd16185;
	ld.global.f64 	%fd16187, [%rd1145+22000];
	add.f64 	%fd16188, %fd16186, %fd16187;
	add.f64 	%fd16189, %fd24878, %fd5017;
	add.f64 	%fd16190, %fd16189, %fd5018;
	abs.f64 	%fd16191, %fd16190;
	setp.gt.f64 	%p8348, %fd16191, 0d41CDCD64FF800000;
	selp.f64 	%fd24875, 0dBFF0000000000000, %fd16188, %p8348;
	selp.f64 	%fd24876, 0d7FF0000000000000, %fd16190, %p8348;
	add.f64 	%fd16192, %fd24876, 0d4069000000000000;
	add.f64 	%fd16193, %fd24875, 0dC016CCCCCCCCCCCD;
	add.f64 	%fd16194, %fd4818, %fd16193;
	div.rn.f64 	%fd24877, %fd16192, %fd16194;
	abs.f64 	%fd16195, %fd5016;
	setp.geu.f64 	%p8349, %fd16195, 0d41CDCD64FF800000;
	@%p8349 bra 	$L__BB3_8147;
	add.f64 	%fd16196, %fd5016, 0d4069000000000000;
	add.f64 	%fd16197, %fd5015, 0dC016CCCCCCCCCCCD;
	add.f64 	%fd16198, %fd4818, %fd16197;
	div.rn.f64 	%fd16199, %fd16196, %fd16198;
	setp.lt.f64 	%p8350, %fd16199, %fd24877;
	selp.f64 	%fd24875, %fd24875, %fd5015, %p8350;
	selp.f64 	%fd24876, %fd24876, %fd5016, %p8350;
	selp.f64 	%fd24877, %fd24877, %fd16199, %p8350;
$L__BB3_8147:
	add.f64 	%fd16200, %fd24879, 0dC016CCCCCCCCCCCD;
	add.f64 	%fd5041, %fd4818, %fd16200;
	abs.f64 	%fd16201, %fd24876;
	setp.geu.f64 	%p8351, %fd16201, 0d41CDCD64FF800000;
	@%p8351 bra 	$L__BB3_8149;
	add.f64 	%fd16202, %fd24878, 0d4069000000000000;
	div.rn.f64 	%fd16203, %fd16202, %fd5041;
	setp.lt.f64 	%p8352, %fd24877, %fd16203;
	selp.f64 	%fd24878, %fd24878, %fd24876, %p8352;
	selp.f64 	%fd24879, %fd24879, %fd24875, %p8352;
$L__BB3_8149:
	add.s32 	%r3749, %r22652, -1;
	mul.lo.s32 	%r3750, %r3749, %r3667;
	add.s32 	%r3751, %r22651, -1;
	add.s32 	%r3752, %r3751, %r3750;
	mul.wide.s32 	%rd7546, %r3752, 8;
	add.s64 	%rd7547, %rd41, %rd7546;
	ld.local.f64 	%fd5046, [%rd7547];
	abs.f64 	%fd5047, %fd5046;
	abs.f64 	%fd16204, %fd24879;
	max.f64 	%fd16206, %fd5047, %fd16204;
	setp.gt.f64 	%p8353, %fd16206, 0d41CDCD64FF800000;
	sub.f64 	%fd16207, %fd5046, %fd24879;
	abs.f64 	%fd16208, %fd16207;
	setp.geu.f64 	%p8354, %fd16208, 0d3EE4F8B588E368F1;
	or.pred  	%p8355, %p8353, %p8354;
	@%p8355 bra 	$L__BB3_8211;
	mul.wide.s32 	%rd7548, %r3752, 8;
	add.s64 	%rd7549, %rd40, %rd7548;
	ld.local.f64 	%fd16210, [%rd7549];
	abs.f64 	%fd16211, %fd16210;
	abs.f64 	%fd16212, %fd24878;
	max.f64 	%fd16214, %fd16211, %fd16212;
	setp.gt.f64 	%p8356, %fd16214, 0d41CDCD64FF800000;
	sub.f64 	%fd16215, %fd16210, %fd24878;
	abs.f64 	%fd16216, %fd16215;
	setp.geu.f64 	%p8357, %fd16216, 0d3EE4F8B588E368F1;
	or.pred  	%p8358, %p8356, %p8357;
	@%p8358 bra 	$L__BB3_8211;
	ld.local.f64 	%fd16219, [%rd1139];
	add.f64 	%fd5048, %fd24873, %fd16219;
	mul.wide.s32 	%rd7550, %r3746, 8;
	add.s64 	%rd7551, %rd41, %rd7550;
	ld.local.f64 	%fd16220, [%rd7551];
	add.f64 	%fd5049, %fd24874, %fd16220;
	mov.f64 	%fd24880, 0d3FE0000000000000;
	@%p8298 bra 	$L__BB3_8181;
	mov.b32 	%r22643, 0;
	@%p8316 bra 	$L__BB3_8166;
	and.b32  	%r3753, %r3665, 15;
	setp.lt.u32 	%p8361, %r3665, 16;
	mov.b32 	%r22643, 0;
	mov.u32 	%r22627, %r22643;
	@%p8361 bra 	$L__BB3_8156;
	and.b32  	%r22627, %r3665, 2147483632;
	mov.b32 	%r22643, 0;
	mov.u32 	%r22621, %r22643;
$L__BB3_8155:
	.pragma "nounroll";
	mul.wide.u32 	%rd7552, %r22621, 4;
	add.s64 	%rd7553, %rd42, %rd7552;
	ld.local.u32 	%r14380, [%rd7553];
	setp.gt.s32 	%p8362, %r14380, 0;
	selp.u32 	%r14381, 1, 0, %p8362;
	add.s32 	%r14382, %r22643, %r14381;
	ld.local.u32 	%r14383, [%rd7553+4];
	setp.gt.s32 	%p8363, %r14383, 0;
	selp.u32 	%r14384, 1, 0, %p8363;
	add.s32 	%r14385, %r14382, %r14384;
	ld.local.u32 	%r14386, [%rd7553+8];
	setp.gt.s32 	%p8364, %r14386, 0;
	selp.u32 	%r14387, 1, 0, %p8364;
	add.s32 	%r14388, %r14385, %r14387;
	ld.local.u32 	%r14389, [%rd7553+12];
	setp.gt.s32 	%p8365, %r14389, 0;
	selp.u32 	%r14390, 1, 0, %p8365;
	add.s32 	%r14391, %r14388, %r14390;
	ld.local.u32 	%r14392, [%rd7553+16];
	setp.gt.s32 	%p8366, %r14392, 0;
	selp.u32 	%r14393, 1, 0, %p8366;
	add.s32 	%r14394, %r14391, %r14393;
	ld.local.u32 	%r14395, [%rd7553+20];
	setp.gt.s32 	%p8367, %r14395, 0;
	selp.u32 	%r14396, 1, 0, %p8367;
	add.s32 	%r14397, %r14394, %r14396;
	ld.local.u32 	%r14398, [%rd7553+24];
	setp.gt.s32 	%p8368, %r14398, 0;
	selp.u32 	%r14399, 1, 0, %p8368;
	add.s32 	%r14400, %r14397, %r14399;
	ld.local.u32 	%r14401, [%rd7553+28];
	setp.gt.s32 	%p8369, %r14401, 0;
	selp.u32 	%r14402, 1, 0, %p8369;
	add.s32 	%r14403, %r14400, %r14402;
	ld.local.u32 	%r14404, [%rd7553+32];
	setp.gt.s32 	%p8370, %r14404, 0;
	selp.u32 	%r14405, 1, 0, %p8370;
	add.s32 	%r14406, %r14403, %r14405;
	ld.local.u32 	%r14407, [%rd7553+36];
	setp.gt.s32 	%p8371, %r14407, 0;
	selp.u32 	%r14408, 1, 0, %p8371;
	add.s32 	%r14409, %r14406, %r14408;
	ld.local.u32 	%r14410, [%rd7553+40];
	setp.gt.s32 	%p8372, %r14410, 0;
	selp.u32 	%r14411, 1, 0, %p8372;
	add.s32 	%r14412, %r14409, %r14411;
	ld.local.u32 	%r14413, [%rd7553+44];
	setp.gt.s32 	%p8373, %r14413, 0;
	selp.u32 	%r14414, 1, 0, %p8373;
	add.s32 	%r14415, %r14412, %r14414;
	ld.local.u32 	%r14416, [%rd7553+48];
	setp.gt.s32 	%p8374, %r14416, 0;
	selp.u32 	%r14417, 1, 0, %p8374;
	add.s32 	%r14418, %r14415, %r14417;
	ld.local.u32 	%r14419, [%rd7553+52];
	setp.gt.s32 	%p8375, %r14419, 0;
	selp.u32 	%r14420, 1, 0, %p8375;
	add.s32 	%r14421, %r14418, %r14420;
	ld.local.u32 	%r14422, [%rd7553+56];
	setp.gt.s32 	%p8376, %r14422, 0;
	selp.u32 	%r14423, 1, 0, %p8376;
	add.s32 	%r14424, %r14421, %r14423;
	ld.local.u32 	%r14425, [%rd7553+60];
	setp.gt.s32 	%p8377, %r14425, 0;
	selp.u32 	%r14426, 1, 0, %p8377;
	add.s32 	%r22643, %r14424, %r14426;
	add.s32 	%r22621, %r22621, 16;
	setp.ne.s32 	%p8378, %r22621, %r22627;
	@%p8378 bra 	$L__BB3_8155;
$L__BB3_8156:
	setp.eq.s32 	%p8379, %r3753, 0;
	@%p8379 bra 	$L__BB3_8166;
	and.b32  	%r3762, %r3665, 7;
	setp.lt.u32 	%p8380, %r3753, 8;
	@%p8380 bra 	$L__BB3_8159;
	mul.wide.u32 	%rd7554, %r22627, 4;
	add.s64 	%rd7555, %rd42, %rd7554;
	ld.local.u32 	%r14428, [%rd7555];
	setp.gt.s32 	%p8381, %r14428, 0;
	selp.u32 	%r14429, 1, 0, %p8381;
	add.s32 	%r14430, %r22643, %r14429;
	ld.local.u32 	%r14431, [%rd7555+4];
	setp.gt.s32 	%p8382, %r14431, 0;
	selp.u32 	%r14432, 1, 0, %p8382;
	add.s32 	%r14433, %r14430, %r14432;
	ld.local.u32 	%r14434, [%rd7555+8];
	setp.gt.s32 	%p8383, %r14434, 0;
	selp.u32 	%r14435, 1, 0, %p8383;
	add.s32 	%r14436, %r14433, %r14435;
	ld.local.u32 	%r14437, [%rd7555+12];
	setp.gt.s32 	%p8384, %r14437, 0;
	selp.u32 	%r14438, 1, 0, %p8384;
	add.s32 	%r14439, %r14436, %r14438;
	ld.local.u32 	%r14440, [%rd7555+16];
	setp.gt.s32 	%p8385, %r14440, 0;
	selp.u32 	%r14441, 1, 0, %p8385;
	add.s32 	%r14442, %r14439, %r14441;
	ld.local.u32 	%r14443, [%rd7555+20];
	setp.gt.s32 	%p8386, %r14443, 0;
	selp.u32 	%r14444, 1, 0, %p8386;
	add.s32 	%r14445, %r14442, %r14444;
	ld.local.u32 	%r14446, [%rd7555+24];
	setp.gt.s32 	%p8387, %r14446, 0;
	selp.u32 	%r14447, 1, 0, %p8387;
	add.s32 	%r14448, %r14445, %r14447;
	ld.local.u32 	%r14449, [%rd7555+28];
	setp.gt.s32 	%p8388, %r14449, 0;
	selp.u32 	%r14450, 1, 0, %p8388;
	add.s32 	%r22643, %r14448, %r14450;
	add.s32 	%r22627, %r22627, 8;
$L__BB3_8159:
	setp.eq.s32 	%p8389, %r3762, 0;
	@%p8389 bra 	$L__BB3_8166;
	and.b32  	%r3768, %r3665, 3;
	setp.lt.u32 	%p8390, %r3762, 4;
	@%p8390 bra 	$L__BB3_8162;
	mul.wide.u32 	%rd7556, %r22627, 4;
	add.s64 	%rd7557, %rd42, %rd7556;
	ld.local.u32 	%r14452, [%rd7557];
	setp.gt.s32 	%p8391, %r14452, 0;
	selp.u32 	%r14453, 1, 0, %p8391;
	add.s32 	%r14454, %r22643, %r14453;
	ld.local.u32 	%r14455, [%rd7557+4];
	setp.gt.s32 	%p8392, %r14455, 0;
	selp.u32 	%r14456, 1, 0, %p8392;
	add.s32 	%r14457, %r14454, %r14456;
	ld.local.u32 	%r14458, [%rd7557+8];
	setp.gt.s32 	%p8393, %r14458, 0;
	selp.u32 	%r14459, 1, 0, %p8393;
	add.s32 	%r14460, %r14457, %r14459;
	ld.local.u32 	%r14461, [%rd7557+12];
	setp.gt.s32 	%p8394, %r14461, 0;
	selp.u32 	%r14462, 1, 0, %p8394;
	add.s32 	%r22643, %r14460, %r14462;
	add.s32 	%r22627, %r22627, 4;
$L__BB3_8162:
	setp.eq.s32 	%p8395, %r3768, 0;
	@%p8395 bra 	$L__BB3_8166;
	mul.wide.u32 	%rd7558, %r22627, 4;
	add.s64 	%rd1147, %rd42, %rd7558;
	ld.local.u32 	%r14463, [%rd1147];
	setp.gt.s32 	%p8396, %r14463, 0;
	selp.u32 	%r14464, 1, 0, %p8396;
	add.s32 	%r22643, %r22643, %r14464;
	setp.eq.s32 	%p8397, %r3768, 1;
	@%p8397 bra 	$L__BB3_8166;
	ld.local.u32 	%r14465, [%rd1147+4];
	setp.gt.s32 	%p8398, %r14465, 0;
	selp.u32 	%r14466, 1, 0, %p8398;
	add.s32 	%r22643, %r22643, %r14466;
	setp.eq.s32 	%p8399, %r3768, 2;
	@%p8399 bra 	$L__BB3_8166;
	ld.local.u32 	%r14467, [%rd1147+8];
	setp.gt.s32 	%p8400, %r14467, 0;
	selp.u32 	%r14468, 1, 0, %p8400;
	add.s32 	%r22643, %r22643, %r14468;
$L__BB3_8166:
	setp.eq.s32 	%p8401, %r3667, 0;
	@%p8401 bra 	$L__BB3_8180;
	and.b32  	%r3778, %r3667, 15;
	setp.lt.u32 	%p8402, %r3667, 16;
	mov.b32 	%r22639, 0;
	@%p8402 bra 	$L__BB3_8170;
	and.b32  	%r22639, %r3667, 2147483632;
	mov.b32 	%r22633, 0;
$L__BB3_8169:
	.pragma "nounroll";
	mul.wide.u32 	%rd7559, %r22633, 4;
	add.s64 	%rd7560, %rd43, %rd7559;
	ld.local.u32 	%r14472, [%rd7560];
	setp.gt.s32 	%p8403, %r14472, 0;
	selp.u32 	%r14473, 1, 0, %p8403;
	add.s32 	%r14474, %r22643, %r14473;
	ld.local.u32 	%r14475, [%rd7560+4];
	setp.gt.s32 	%p8404, %r14475, 0;
	selp.u32 	%r14476, 1, 0, %p8404;
	add.s32 	%r14477, %r14474, %r14476;
	ld.local.u32 	%r14478, [%rd7560+8];
	setp.gt.s32 	%p8405, %r14478, 0;
	selp.u32 	%r14479, 1, 0, %p8405;
	add.s32 	%r14480, %r14477, %r14479;
	ld.local.u32 	%r14481, [%rd7560+12];
	setp.gt.s32 	%p8406, %r14481, 0;
	selp.u32 	%r14482, 1, 0, %p8406;
	add.s32 	%r14483, %r14480, %r14482;
	ld.local.u32 	%r14484, [%rd7560+16];
	setp.gt.s32 	%p8407, %r14484, 0;
	selp.u32 	%r14485, 1, 0, %p8407;
	add.s32 	%r14486, %r14483, %r14485;
	ld.local.u32 	%r14487, [%rd7560+20];
	setp.gt.s32 	%p8408, %r14487, 0;
	selp.u32 	%r14488, 1, 0, %p8408;
	add.s32 	%r14489, %r14486, %r14488;
	ld.local.u32 	%r14490, [%rd7560+24];
	setp.gt.s32 	%p8409, %r14490, 0;
	selp.u32 	%r14491, 1, 0, %p8409;
	add.s32 	%r14492, %r14489, %r14491;
	ld.local.u32 	%r14493, [%rd7560+28];
	setp.gt.s32 	%p8410, %r14493, 0;
	selp.u32 	%r14494, 1, 0, %p8410;
	add.s32 	%r14495, %r14492, %r14494;
	ld.local.u32 	%r14496, [%rd7560+32];
	setp.gt.s32 	%p8411, %r14496, 0;
	selp.u32 	%r14497, 1, 0, %p8411;
	add.s32 	%r14498, %r14495, %r14497;
	ld.local.u32 	%r14499, [%rd7560+36];
	setp.gt.s32 	%p8412, %r14499, 0;
	selp.u32 	%r14500, 1, 0, %p8412;
	add.s32 	%r14501, %r14498, %r14500;
	ld.local.u32 	%r14502, [%rd7560+40];
	setp.gt.s32 	%p8413, %r14502, 0;
	selp.u32 	%r14503, 1, 0, %p8413;
	add.s32 	%r14504, %r14501, %r14503;
	ld.local.u32 	%r14505, [%rd7560+44];
	setp.gt.s32 	%p8414, %r14505, 0;
	selp.u32 	%r14506, 1, 0, %p8414;
	add.s32 	%r14507, %r14504, %r14506;
	ld.local.u32 	%r14508, [%rd7560+48];
	setp.gt.s32 	%p8415, %r14508, 0;
	selp.u32 	%r14509, 1, 0, %p8415;
	add.s32 	%r14510, %r14507, %r14509;
	ld.local.u32 	%r14511, [%rd7560+52];
	setp.gt.s32 	%p8416, %r14511, 0;
	selp.u32 	%r14512, 1, 0, %p8416;
	add.s32 	%r14513, %r14510, %r14512;
	ld.local.u32 	%r14514, [%rd7560+56];
	setp.gt.s32 	%p8417, %r14514, 0;
	selp.u32 	%r14515, 1, 0, %p8417;
	add.s32 	%r14516, %r14513, %r14515;
	ld.local.u32 	%r14517, [%rd7560+60];
	setp.gt.s32 	%p8418, %r14517, 0;
	selp.u32 	%r14518, 1, 0, %p8418;
	add.s32 	%r22643, %r14516, %r14518;
	add.s32 	%r22633, %r22633, 16;
	setp.ne.s32 	%p8419, %r22633, %r22639;
	@%p8419 bra 	$L__BB3_8169;
$L__BB3_8170:
	setp.eq.s32 	%p8420, %r3778, 0;
	@%p8420 bra 	$L__BB3_8180;
	and.b32  	%r3787, %r3667, 7;
	setp.lt.u32 	%p8421, %r3778, 8;
	@%p8421 bra 	$L__BB3_8173;
	mul.wide.u32 	%rd7561, %r22639, 4;
	add.s64 	%rd7562, %rd43, %rd7561;
	ld.local.u32 	%r14520, [%rd7562];
	setp.gt.s32 	%p8422, %r14520, 0;
	selp.u32 	%r14521, 1, 0, %p8422;
	add.s32 	%r14522, %r22643, %r14521;
	ld.local.u32 	%r14523, [%rd7562+4];
	setp.gt.s32 	%p8423, %r14523, 0;
	selp.u32 	%r14524, 1, 0, %p8423;
	add.s32 	%r14525, %r14522, %r14524;
	ld.local.u32 	%r14526, [%rd7562+8];
	setp.gt.s32 	%p8424, %r14526, 0;
	selp.u32 	%r14527, 1, 0, %p8424;
	add.s32 	%r14528, %r14525, %r14527;
	ld.local.u32 	%r14529, [%rd7562+12];
	setp.gt.s32 	%p8425, %r14529, 0;
	selp.u32 	%r14530, 1, 0, %p8425;
	add.s32 	%r14531, %r14528, %r14530;
	ld.local.u32 	%r14532, [%rd7562+16];
	setp.gt.s32 	%p8426, %r14532, 0;
	selp.u32 	%r14533, 1, 0, %p8426;
	add.s32 	%r14534, %r14531, %r14533;
	ld.local.u32 	%r14535, [%rd7562+20];
	setp.gt.s32 	%p8427, %r14535, 0;
	selp.u32 	%r14536, 1, 0, %p8427;
	add.s32 	%r14537, %r14534, %r14536;
	ld.local.u32 	%r14538, [%rd7562+24];
	setp.gt.s32 	%p8428, %r14538, 0;
	selp.u32 	%r14539, 1, 0, %p8428;
	add.s32 	%r14540, %r14537, %r14539;
	ld.local.u32 	%r14541, [%rd7562+28];
	setp.gt.s32 	%p8429, %r14541, 0;
	selp.u32 	%r14542, 1, 0, %p8429;
	add.s32 	%r22643, %r14540, %r14542;
	add.s32 	%r22639, %r22639, 8;
$L__BB3_8173:
	setp.eq.s32 	%p8430, %r3787, 0;
	@%p8430 bra 	$L__BB3_8180;
	and.b32  	%r3793, %r3667, 3;
	setp.lt.u32 	%p8431, %r3787, 4;
	@%p8431 bra 	$L__BB3_8176;
	mul.wide.u32 	%rd7563, %r22639, 4;
	add.s64 	%rd7564, %rd43, %rd7563;
	ld.local.u32 	%r14544, [%rd7564];
	setp.gt.s32 	%p8432, %r14544, 0;
	selp.u32 	%r14545, 1, 0, %p8432;
	add.s32 	%r14546, %r22643, %r14545;
	ld.local.u32 	%r14547, [%rd7564+4];
	setp.gt.s32 	%p8433, %r14547, 0;
	selp.u32 	%r14548, 1, 0, %p8433;
	add.s32 	%r14549, %r14546, %r14548;
	ld.local.u32 	%r14550, [%rd7564+8];
	setp.gt.s32 	%p8434, %r14550, 0;
	selp.u32 	%r14551, 1, 0, %p8434;
	add.s32 	%r14552, %r14549, %r14551;
	ld.local.u32 	%r14553, [%rd7564+12];
	setp.gt.s32 	%p8435, %r14553, 0;
	selp.u32 	%r14554, 1, 0, %p8435;
	add.s32 	%r22643, %r14552, %r14554;
	add.s32 	%r22639, %r22639, 4;
$L__BB3_8176:
	setp.eq.s32 	%p8436, %r3793, 0;
	@%p8436 bra 	$L__BB3_8180;
	mul.wide.u32 	%rd7565, %r22639, 4;
	add.s64 	%rd1148, %rd43, %rd7565;
	ld.local.u32 	%r14555, [%rd1148];
	setp.gt.s32 	%p8437, %r14555, 0;
	selp.u32 	%r14556, 1, 0, %p8437;
	add.s32 	%r22643, %r22643, %r14556;
	setp.eq.s32 	%p8438, %r3793, 1;
	@%p8438 bra 	$L__BB3_8180;
	ld.local.u32 	%r14557, [%rd1148+4];
	setp.gt.s32 	%p8439, %r14557, 0;
	selp.u32 	%r14558, 1, 0, %p8439;
	add.s32 	%r22643, %r22643, %r14558;
	setp.eq.s32 	%p8440, %r3793, 2;
	@%p8440 bra 	$L__BB3_8180;
	ld.local.u32 	%r14559, [%rd1148+8];
	setp.gt.s32 	%p8441, %r14559, 0;
	selp.u32 	%r14560, 1, 0, %p8441;
	add.s32 	%r22643, %r22643, %r14560;
$L__BB3_8180:
	shr.u32 	%r14561, %r22643, 1;
	add.s32 	%r14562, %r14561, -1;
	cvt.rn.f64.s32 	%fd16221, %r14562;
	add.f64 	%fd16222, %fd5049, 0dC016CCCCCCCCCCCD;
	fma.rn.f64 	%fd16223, %fd16221, 0dBFE0A2B1704FF434, %fd16222;
	add.f64 	%fd16224, %fd4818, %fd16223;
	add.f64 	%fd16225, %fd5048, 0d4069000000000000;
	div.rn.f64 	%fd16226, %fd16225, %fd16224;
	add.f64 	%fd16227, %fd16226, 0dC071126666666666;
	fma.rn.f64 	%fd24880, %fd16227, 0d4059000000000000, 0d3FE0000000000000;
$L__BB3_8181:
	cvt.rzi.s32.f64 	%r14563, %fd24880;
	cvt.rn.f64.s32 	%fd16228, %r14563;
	div.rn.f64 	%fd24881, %fd16228, 0d4059000000000000;
$L__BB3_8182:
	setp.gt.f64 	%p8442, %fd24881, %fd10;
	@%p8442 bra 	$L__BB3_4335;
	setp.eq.s32 	%p8443, %r370, 1;
	@%p8443 bra 	$L__BB3_12100;
	ld.local.u64 	%rd1174, [%rd173];
	ld.local.u64 	%rd1175, [%rd173+40];
	mov.b32 	%r22699, 0;
$L__BB3_8185:
	mov.u32 	%r3908, %r22699;
	cvt.u64.u32 	%rd7566, %r3908;
	add.s64 	%rd7567, %rd1174, %rd7566;
	ld.u8 	%rs3336, [%rd7567];
	setp.ne.s16 	%p8444, %rs3336, 0;
	add.s32 	%r22699, %r3908, 1;
	@%p8444 bra 	$L__BB3_8185;
	and.b32  	%r14565, %r3908, 1;
	setp.eq.b32 	%p8445, %r14565, 1;
	@%p8445 bra 	$L__BB3_8209;
	setp.eq.s32 	%p8446, %r3908, 0;
	@%p8446 bra 	$L__BB3_8197;
	add.s32 	%r3910, %r3908, -2;
	shr.u32 	%r14567, %r3908, 1;
	max.u32 	%r3911, %r14567, 1;
	mov.b32 	%r22700, 0;
	mov.u32 	%r22701, %r22700;
$L__BB3_8189:
	add.s32 	%r3914, %r22701, 1;
	cvt.u64.u32 	%rd7568, %r22701;
	add.s64 	%rd7569, %rd1174, %rd7568;
	ld.u8 	%rs529, [%rd7569+1];
	setp.ne.s16 	%p8447, %rs529, 65;
	add.s32 	%r14568, %r3910, %r22700;
	cvt.s64.s32 	%rd7570, %r14568;
	add.s64 	%rd7571, %rd1174, %rd7570;
	ld.u8 	%rs530, [%rd7571];
	@%p8447 bra 	$L__BB3_8191;
	setp.ne.s16 	%p8448, %rs530, 84;
	@%p8448 bra 	$L__BB3_8209;
$L__BB3_8191:
	setp.ne.s16 	%p8449, %rs529, 84;
	@%p8449 bra 	$L__BB3_8193;
	setp.ne.s16 	%p8450, %rs530, 65;
	@%p8450 bra 	$L__BB3_8209;
$L__BB3_8193:
	setp.eq.s16 	%p8451, %rs529, 84;
	setp.eq.s16 	%p8452, %rs529, 65;
	setp.ne.s16 	%p8453, %rs530, 65;
	or.pred  	%p8454, %p8453, %p8451;
	setp.ne.s16 	%p8455, %rs530, 84;
	or.pred  	%p8456, %p8455, %p8452;
	and.pred  	%p8457, %p8454, %p8456;
	not.pred 	%p8458, %p8457;
	@%p8458 bra 	$L__BB3_8209;
	setp.eq.s16 	%p8459, %rs529, 67;
	setp.ne.s16 	%p8460, %rs530, 71;
	and.pred  	%p8461, %p8460, %p8459;
	@%p8461 bra 	$L__BB3_8209;
	setp.eq.s16 	%p8464, %rs529, 71;
	setp.ne.s16 	%p8465, %rs530, 67;
	xor.pred  	%p8466, %p8464, %p8465;
	or.pred  	%p8467, %p8460, %p8459;
	and.pred  	%p8468, %p8466, %p8467;
	not.pred 	%p8469, %p8468;
	@%p8469 bra 	$L__BB3_8209;
	not.b32 	%r22700, %r22701;
	setp.ne.s32 	%p8470, %r3914, %r3911;
	mov.u32 	%r22701, %r3914;
	@%p8470 bra 	$L__BB3_8189;
$L__BB3_8197:
	mov.b32 	%r22702, 0;
$L__BB3_8198:
	mov.u32 	%r3916, %r22702;
	cvt.u64.u32 	%rd7572, %r3916;
	add.s64 	%rd7573, %rd1175, %rd7572;
	ld.u8 	%rs3342, [%rd7573];
	setp.ne.s16 	%p8471, %rs3342, 0;
	add.s32 	%r22702, %r3916, 1;
	@%p8471 bra 	$L__BB3_8198;
	and.b32  	%r14570, %r3916, 1;
	setp.eq.b32 	%p8472, %r14570, 1;
	@%p8472 bra 	$L__BB3_8209;
	setp.eq.s32 	%p8473, %r3916, 0;
	@%p8473 bra 	$L__BB3_8327;
	add.s32 	%r3918, %r3916, -2;
	shr.u32 	%r14572, %r3916, 1;
	max.u32 	%r3919, %r14572, 1;
	mov.b32 	%r22703, 0;
	mov.u32 	%r22704, %r22703;
$L__BB3_8202:
	add.s32 	%r3922, %r22704, 1;
	cvt.u64.u32 	%rd7574, %r22704;
	add.s64 	%rd7575, %rd1175, %rd7574;
	ld.u8 	%rs531, [%rd7575+1];
	setp.ne.s16 	%p8474, %rs531, 65;
	add.s32 	%r14573, %r3918, %r22703;
	cvt.s64.s32 	%rd7576, %r14573;
	add.s64 	%rd7577, %rd1175, %rd7576;
	ld.u8 	%rs532, [%rd7577];
	@%p8474 bra 	$L__BB3_8204;
	setp.ne.s16 	%p8475, %rs532, 84;
	@%p8475 bra 	$L__BB3_8209;
$L__BB3_8204:
	setp.ne.s16 	%p8476, %rs531, 84;
	@%p8476 bra 	$L__BB3_8206;
	setp.ne.s16 	%p8477, %rs532, 65;
	@%p8477 bra 	$L__BB3_8209;
$L__BB3_8206:
	setp.eq.s16 	%p8478, %rs531, 84;
	setp.eq.s16 	%p8479, %rs531, 65;
	setp.ne.s16 	%p8480, %rs532, 65;
	or.pred  	%p8481, %p8480, %p8478;
	setp.ne.s16 	%p8482, %rs532, 84;
	or.pred  	%p8483, %p8482, %p8479;
	and.pred  	%p8484, %p8481, %p8483;
	not.pred 	%p8485, %p8484;
	@%p8485 bra 	$L__BB3_8209;
	setp.eq.s16 	%p8486, %rs531, 67;
	setp.ne.s16 	%p8487, %rs532, 71;
	and.pred  	%p8488, %p8487, %p8486;
	@%p8488 bra 	$L__BB3_8209;
	setp.eq.s16 	%p8491, %rs531, 71;
	setp.ne.s16 	%p8492, %rs532, 67;
	xor.pred  	%p8493, %p8491, %p8492;
	or.pred  	%p8494, %p8487, %p8486;
	and.pred  	%p8495, %p8493, %p8494;
	@%p8495 bra 	$L__BB3_8326;
$L__BB3_8209:
	setp.gt.u32 	%p8497, %r2, 2146435070;
	mov.f64 	%fd24902, %fd2;
	@%p8497 bra 	$L__BB3_8329;
	setp.gt.u32 	%p8498, %r4, 1073127582;
	selp.f64 	%fd16229, %fd4, %fd3, %p8498;
	selp.u32 	%r14574, 1, 0, %p8498;
	add.s32 	%r14575, %r3, %r14574;
	add.f64 	%fd16230, %fd16229, 0dBFF0000000000000;
	add.f64 	%fd16231, %fd16229, 0d3FF0000000000000;
	rcp.approx.ftz.f64 	%fd16232, %fd16231;
	neg.f64 	%fd16233, %fd16231;
	fma.rn.f64 	%fd16234, %fd16233, %fd16232, 0d3FF0000000000000;
	fma.rn.f64 	%fd16235, %fd16234, %fd16234, %fd16234;
	fma.rn.f64 	%fd16236, %fd16235, %fd16232, %fd16232;
	mul.f64 	%fd16237, %fd16230, %fd16236;
	fma.rn.f64 	%fd16238, %fd16230, %fd16236, %fd16237;
	mul.f64 	%fd16239, %fd16238, %fd16238;
	fma.rn.f64 	%fd16240, %fd16239, 0d3EB1380B3AE80F1E, 0d3ED0EE258B7A8B04;
	fma.rn.f64 	%fd16241, %fd16240, %fd16239, 0d3EF3B2669F02676F;
	fma.rn.f64 	%fd16242, %fd16241, %fd16239, 0d3F1745CBA9AB0956;
	fma.rn.f64 	%fd16243, %fd16242, %fd16239, 0d3F3C71C72D1B5154;
	fma.rn.f64 	%fd16244, %fd16243, %fd16239, 0d3F624924923BE72D;
	fma.rn.f64 	%fd16245, %fd16244, %fd16239, 0d3F8999999999A3C4;
	fma.rn.f64 	%fd16246, %fd16245, %fd16239, 0d3FB5555555555554;
	sub.f64 	%fd16247, %fd16230, %fd16238;
	add.f64 	%fd16248, %fd16247, %fd16247;
	neg.f64 	%fd16249, %fd16238;
	fma.rn.f64 	%fd16250, %fd16249, %fd16230, %fd16248;
	mul.f64 	%fd16251, %fd16236, %fd16250;
	mul.f64 	%fd16252, %fd16239, %fd16246;
	fma.rn.f64 	%fd16253, %fd16252, %fd16238, %fd16251;
	xor.b32  	%r14576, %r14575, -2147483648;
	mov.b32 	%r14577, 1127219200;
	mov.b64 	%fd16254, {%r14576, %r14577};
	sub.f64 	%fd16255, %fd16254, %fd1;
	fma.rn.f64 	%fd16256, %fd16255, 0d3FE62E42FEFA39EF, %fd16238;
	fma.rn.f64 	%fd16257, %fd16255, 0dBFE62E42FEFA39EF, %fd16256;
	sub.f64 	%fd16258, %fd16257, %fd16238;
	sub.f64 	%fd16259, %fd16253, %fd16258;
	fma.rn.f64 	%fd16260, %fd16255, 0d3C7ABC9E3B39803F, %fd16259;
	add.f64 	%fd24902, %fd16256, %fd16260;
	bra.uni 	$L__BB3_8329;
$L__BB3_8211:
	mov.pred 	%p13898, -1;
	min.s32 	%r19441, %r22651, %r22652;
	setp.lt.s32 	%p12822, %r19441, 2;
	@%p12822 bra 	$L__BB3_8214;
	cvt.u64.u32 	%rd11066, %r3749;
	add.s64 	%rd11067, %rd44, %rd11066;
	cvt.u64.u32 	%rd11068, %r3751;
	add.s64 	%rd11069, %rd45, %rd11068;
	cvt.u64.u32 	%rd11070, %r22651;
	add.s64 	%rd11071, %rd45, %rd11070;
	ld.local.s8 	%r19442, [%rd11071];
	ld.local.u8 	%r19443, [%rd11067];
	prmt.b32 	%r19445, %r14354, %r19443, 0x3340U;
	ld.local.u8 	%r19446, [%rd11069];
	prmt.b32 	%r19447, %r19446, 0, 0x3340U;
	prmt.b32 	%r19448, %r19445, %r19447, 0x5410U;
	mov.b32 	%r19449, 359705;
	dp4a.s32.u32 	%r19450, %r19448, %r19449, %r19442;
	mul.wide.s32 	%rd11072, %r19450, 8;
	add.s64 	%rd11073, %rd1, %rd11072;
	ld.global.f64 	%fd21313, [%rd11073];
	sub.s32 	%r19451, %r3750, %r3667;
	add.s32 	%r3803, %r22651, -2;
	add.s32 	%r19452, %r3803, %r19451;
	mul.wide.s32 	%rd11074, %r19452, 8;
	add.s64 	%rd11075, %rd41, %rd11074;
	ld.local.f64 	%fd21314, [%rd11075];
	add.f64 	%fd21315, %fd21313, %fd21314;
	abs.f64 	%fd21316, %fd21315;
	max.f64 	%fd21318, %fd5047, %fd21316;
	setp.gt.f64 	%p12824, %fd21318, 0d41CDCD64FF800000;
	sub.f64 	%fd21319, %fd5046, %fd21315;
	abs.f64 	%fd21320, %fd21319;
	setp.geu.f64 	%p12825, %fd21320, 0d3EE4F8B588E368F1;
	or.pred  	%p12826, %p12824, %p12825;
	@%p12826 bra 	$L__BB3_8214;
	add.s32 	%r19453, %r22652, -2;
	mul.wide.u32 	%rd11076, %r19453, 4;
	add.s64 	%rd11077, %rd42, %rd11076;
	st.local.u32 	[%rd11077], %r3751;
	mul.wide.u32 	%rd11078, %r3803, 4;
	add.s64 	%rd11079, %rd43, %rd11078;
	st.local.u32 	[%rd11079], %r3749;
	mov.pred 	%p13898, 0;
	mov.u32 	%r22651, %r3751;
	mov.u32 	%r22652, %r3749;
$L__BB3_8214:
	not.pred 	%p12828, %p13898;
	@%p12828 bra 	$L__BB3_8233;
	mov.b32 	%r22648, 3;
$L__BB3_8216:
	mov.u32 	%r3808, %r22648;
	add.s32 	%r3809, %r22652, -1;
	sub.s32 	%r19455, %r22651, %r3808;
	add.s32 	%r19456, %r19455, 1;
	setp.gt.u32 	%p12830, %r19455, 2147483646;
	abs.s32 	%r19457, %r19455;
	selp.b32 	%r3810, %r19457, 0, %p12830;
	sub.s32 	%r22650, %r3809, %r3810;
	selp.b32 	%r22649, 1, %r19456, %p12830;
	setp.lt.s32 	%p12831, %r22650, 1;
	setp.ge.s32 	%p12832, %r22649, %r22651;
	mov.pred 	%p13899, -1;
	or.pred  	%p12833, %p12831, %p12832;
	@%p12833 bra 	$L__BB3_8232;
	cvt.s64.s32 	%rd11080, %r22651;
	add.s64 	%rd1149, %rd45, %rd11080;
	add.s32 	%r19459, %r22651, -1;
	cvt.s64.s32 	%rd11081, %r22652;
	add.s64 	%rd1150, %rd44, %rd11081;
	mad.lo.s32 	%r19460, %r3809, %r3667, %r19459;
	mul.wide.s32 	%rd11082, %r19460, 8;
	add.s64 	%rd1151, %rd40, %rd11082;
	add.s64 	%rd11083, %rd41, %rd11082;
	ld.local.f64 	%fd5054, [%rd11083];
	abs.f64 	%fd5055, %fd5054;
	add.s32 	%r19461, %r19459, %r3810;
	sub.s32 	%r19462, %r19461, %r22649;
	mul.wide.s32 	%rd11084, %r19462, 8;
	add.s64 	%rd1152, %rd1, %rd11084;
	add.f64 	%fd21322, %fd5054, 0dC016CCCCCCCCCCCD;
	add.f64 	%fd5056, %fd4818, %fd21322;
	mul.wide.u32 	%rd11085, %r19462, 8;
	add.s64 	%rd1153, %rd1, %rd11085;
$L__BB3_8218:
	not.b32 	%r19463, %r22650;
	add.s32 	%r3815, %r22652, %r19463;
	not.b32 	%r19464, %r22649;
	add.s32 	%r3816, %r22651, %r19464;
	setp.eq.s32 	%p12834, %r3815, 0;
	setp.gt.s32 	%p12835, %r3816, 0;
	and.pred  	%p12836, %p12834, %p12835;
	@%p12836 bra 	$L__BB3_8223;
	setp.eq.s32 	%p12837, %r3816, 0;
	setp.gt.s32 	%p12838, %r3815, 0;
	and.pred  	%p12839, %p12838, %p12837;
	@%p12839 bra 	$L__BB3_8223;
	setp.eq.s32 	%p12840, %r3815, 1;
	setp.eq.s32 	%p12841, %r3816, 1;
	and.pred  	%p12842, %p12840, %p12841;
	@%p12842 bra 	$L__BB3_8222;
	ld.global.f64 	%fd21323, [%rd1152+24952];
	cvt.u64.u32 	%rd11086, %r22650;
	add.s64 	%rd11087, %rd44, %rd11086;
	cvt.s64.s32 	%rd11088, %r22649;
	add.s64 	%rd11089, %rd45, %rd11088;
	ld.local.s8 	%r19465, [%rd11089+1];
	ld.local.u8 	%r19466, [%rd11087+1];
	ld.local.u8 	%r19467, [%rd11087];
	prmt.b32 	%r19468, %r19467, %r19466, 0x3340U;
	ld.local.u8 	%r19469, [%rd11089];
	prmt.b32 	%r19470, %r19469, 0, 0x3340U;
	prmt.b32 	%r19471, %r19468, %r19470, 0x5410U;
	mov.b32 	%r19472, 334205;
	dp4a.s32.u32 	%r19473, %r19471, %r19472, %r19465;
	mul.wide.s32 	%rd11090, %r19473, 8;
	add.s64 	%rd11091, %rd1, %rd11090;
	ld.global.f64 	%fd21324, [%rd11091+30440];
	add.f64 	%fd21325, %fd21323, %fd21324;
	ld.local.s8 	%r19474, [%rd1150+-1];
	ld.local.u8 	%r19475, [%rd1149];
	ld.local.u8 	%r19476, [%rd1149+-1];
	prmt.b32 	%r19477, %r19476, %r19475, 0x3340U;
	ld.local.u8 	%r19478, [%rd1150];
	prmt.b32 	%r19479, %r19478, 0, 0x3340U;
	prmt.b32 	%r19480, %r19477, %r19479, 0x5410U;
	mov.b32 	%r19481, 359705;
	dp4a.s32.u32 	%r19482, %r19480, %r19481, %r19474;
	mul.wide.s32 	%rd11092, %r19482, 8;
	add.s64 	%rd11093, %rd1, %rd11092;
	ld.global.f64 	%fd21326, [%rd11093+30440];
	add.f64 	%fd21327, %fd21325, %fd21326;
	add.s32 	%r19483, %r22650, -1;
	mad.lo.s32 	%r19484, %r19483, %r3667, %r22649;
	add.s32 	%r19485, %r19484, -1;
	mul.wide.s32 	%rd11094, %r19485, 8;
	add.s64 	%rd11095, %rd40, %rd11094;
	ld.local.f64 	%fd21328, [%rd11095];
	add.f64 	%fd21329, %fd21327, %fd21328;
	ld.global.f64 	%fd21330, [%rd1152+24232];
	ld.global.f64 	%fd21331, [%rd11091+25440];
	add.f64 	%fd21332, %fd21330, %fd21331;
	ld.global.f64 	%fd21333, [%rd11093+25440];
	add.f64 	%fd21334, %fd21332, %fd21333;
	sub.s32 	%r19486, %r3815, %r3816;
	abs.s32 	%r19487, %r19486;
	cvt.rn.f64.s32 	%fd21335, %r19487;
	fma.rn.f64 	%fd21336, %fd21335, 0dBFEEF3E864B31D04, %fd21334;
	add.s64 	%rd11096, %rd41, %rd11094;
	ld.local.f64 	%fd21337, [%rd11096];
	add.f64 	%fd21338, %fd21337, %fd21336;
	abs.f64 	%fd21339, %fd21329;
	setp.gt.f64 	%p12843, %fd21339, 0d41CDCD64FF800000;
	selp.f64 	%fd24885, 0dBFF0000000000000, %fd21338, %p12843;
	selp.f64 	%fd24884, 0d7FF0000000000000, %fd21329, %p12843;
	bra.uni 	$L__BB3_8228;
$L__BB3_8222:
	cvt.u64.u32 	%rd11097, %r22650;
	add.s64 	%rd11098, %rd44, %rd11097;
	cvt.s64.s32 	%rd11099, %r22649;
	add.s64 	%rd11100, %rd45, %rd11099;
	ld.local.s8 	%r19488, [%rd11100+1];
	ld.local.u8 	%r19489, [%rd11098+1];
	ld.local.u8 	%r19490, [%rd11098];
	prmt.b32 	%r19491, %r19490, %r19489, 0x3340U;
	ld.local.u8 	%r19492, [%rd11100];
	prmt.b32 	%r19493, %r19492, 0, 0x3340U;
	prmt.b32 	%r19494, %r19491, %r19493, 0x5410U;
	mov.b32 	%r19495, 334205;
	dp4a.s32.u32 	%r19496, %r19494, %r19495, %r19488;
	mul.wide.s32 	%rd11101, %r19496, 8;
	add.s64 	%rd11102, %rd1, %rd11101;
	ld.global.f64 	%fd21340, [%rd11102+10000];
	ld.local.s8 	%r19497, [%rd1150+-1];
	ld.local.u8 	%r19498, [%rd1149];
	ld.local.u8 	%r19499, [%rd1149+-1];
	prmt.b32 	%r19500, %r19499, %r19498, 0x3340U;
	ld.local.u8 	%r19501, [%rd1150];
	prmt.b32 	%r19502, %r19501, 0, 0x3340U;
	prmt.b32 	%r19503, %r19500, %r19502, 0x5410U;
	mov.b32 	%r19504, 359705;
	dp4a.s32.u32 	%r19505, %r19503, %r19504, %r19497;
	mul.wide.s32 	%rd11103, %r19505, 8;
	add.s64 	%rd11104, %rd1, %rd11103;
	ld.global.f64 	%fd21341, [%rd11104+10000];
	add.f64 	%fd21342, %fd21340, %fd21341;
	add.s32 	%r19506, %r22650, -1;
	mad.lo.s32 	%r19507, %r19506, %r3667, %r22649;
	add.s32 	%r19508, %r19507, -1;
	mul.wide.s32 	%rd11105, %r19508, 8;
	add.s64 	%rd11106, %rd41, %rd11105;
	ld.local.f64 	%fd21343, [%rd11106];
	add.f64 	%fd21344, %fd21342, %fd21343;
	ld.global.f64 	%fd21345, [%rd11102+15000];
	ld.global.f64 	%fd21346, [%rd11104+15000];
	add.f64 	%fd21347, %fd21345, %fd21346;
	add.s64 	%rd11107, %rd40, %rd11105;
	ld.local.f64 	%fd21348, [%rd11107];
	add.f64 	%fd21349, %fd21347, %fd21348;
	abs.f64 	%fd21350, %fd21349;
	setp.gt.f64 	%p12844, %fd21350, 0d41CDCD64FF800000;
	selp.f64 	%fd21351, 0dBFF0000000000000, %fd21344, %p12844;
	selp.f64 	%fd21352, 0d7FF0000000000000, %fd21349, %p12844;
	add.f64 	%fd21353, %fd21352, 0d4069000000000000;
	add.f64 	%fd21354, %fd21351, 0dC016CCCCCCCCCCCD;
	add.f64 	%fd21355, %fd4818, %fd21354;
	div.rn.f64 	%fd21356, %fd21353, %fd21355;
	ld.local.f64 	%fd21357, [%rd1151];
	add.f64 	%fd21358, %fd21357, 0d4069000000000000;
	div.rn.f64 	%fd21359, %fd21358, %fd5056;
	setp.ltu.f64 	%p12845, %fd21356, %fd21359;
	selp.f64 	%fd24884, 0d7FF0000000000000, %fd21352, %p12845;
	selp.f64 	%fd24885, 0dBFF0000000000000, %fd21351, %p12845;
	bra.uni 	$L__BB3_8228;
$L__BB3_8223:
	setp.eq.s32 	%p12846, %r3816, 1;
	setp.eq.s32 	%p12847, %r3815, 1;
	or.pred  	%p12848, %p12847, %p12846;
	@%p12848 bra 	$L__BB3_8225;
	ld.global.f64 	%fd21360, [%rd1152+25192];
	cvt.u64.u32 	%rd11108, %r22650;
	add.s64 	%rd11109, %rd44, %rd11108;
	ld.local.s8 	%r19509, [%rd11109];
	mul.wide.s32 	%rd11110, %r19509, 5;
	cvt.s64.s32 	%rd11111, %r22649;
	add.s64 	%rd11112, %rd45, %rd11111;
	ld.local.s8 	%rd11113, [%rd11112];
	add.s64 	%rd11114, %rd11110, %rd11113;
	shl.b64 	%rd11115, %rd11114, 3;
	add.s64 	%rd11116, %rd1, %rd11115;
	ld.global.f64 	%fd21361, [%rd11116+45640];
	add.f64 	%fd21362, %fd21360, %fd21361;
	ld.local.s8 	%r19510, [%rd1150];
	mul.wide.s32 	%rd11117, %r19510, 5;
	ld.local.s8 	%rd11118, [%rd1149];
	add.s64 	%rd11119, %rd11117, %rd11118;
	shl.b64 	%rd11120, %rd11119, 3;
	add.s64 	%rd11121, %rd1, %rd11120;
	ld.global.f64 	%fd21363, [%rd11121+45640];
	add.f64 	%fd21364, %fd21362, %fd21363;
	add.s32 	%r19511, %r22650, -1;
	mad.lo.s32 	%r19512, %r19511, %r3667, %r22649;
	add.s32 	%r19513, %r19512, -1;
	mul.wide.s32 	%rd11122, %r19513, 8;
	add.s64 	%rd11123, %rd40, %rd11122;
	ld.local.f64 	%fd21365, [%rd11123];
	add.f64 	%fd21366, %fd21364, %fd21365;
	ld.global.f64 	%fd21367, [%rd1152+24472];
	ld.global.f64 	%fd21368, [%rd11116+45440];
	add.f64 	%fd21369, %fd21367, %fd21368;
	ld.global.f64 	%fd21370, [%rd11121+45440];
	add.f64 	%fd21371, %fd21369, %fd21370;
	add.s64 	%rd11124, %rd41, %rd11122;
	ld.local.f64 	%fd21372, [%rd11124];
	add.f64 	%fd21373, %fd21371, %fd21372;
	abs.f64 	%fd21374, %fd21366;
	setp.gt.f64 	%p12849, %fd21374, 0d41CDCD64FF800000;
	selp.f64 	%fd24885, 0dBFF0000000000000, %fd21373, %p12849;
	selp.f64 	%fd24884, 0d7FF0000000000000, %fd21366, %p12849;
	bra.uni 	$L__BB3_8228;
$L__BB3_8225:
	setp.eq.s32 	%p12850, %r3815, 1;
	setp.eq.s32 	%p12851, %r3816, 1;
	setp.eq.s32 	%p12852, %r3815, 0;
	and.pred  	%p12853, %p12852, %p12851;
	setp.eq.s32 	%p12854, %r3816, 0;
	and.pred  	%p12855, %p12850, %p12854;
	or.pred  	%p12856, %p12853, %p12855;
	mov.f64 	%fd24883, 0d0000000000000000;
	mov.f64 	%fd24882, 0dC0A9300000000000;
	not.pred 	%p12857, %p12856;
	@%p12857 bra 	$L__BB3_8227;
	ld.global.f64 	%fd21377, [%rd1153+25192];
	cvt.u64.u32 	%rd11125, %r22650;
	add.s64 	%rd11126, %rd44, %rd11125;
	cvt.s64.s32 	%rd11127, %r22649;
	add.s64 	%rd11128, %rd45, %rd11127;
	ld.local.s8 	%r19514, [%rd1149];
	ld.local.u8 	%r19515, [%rd11126];
	ld.local.u8 	%r19516, [%rd1150];
	prmt.b32 	%r19517, %r19515, %r19516, 0x3340U;
	ld.local.u8 	%r19518, [%rd11128];
	prmt.b32 	%r19519, %r19518, 0, 0x3340U;
	prmt.b32 	%r19520, %r19517, %r19519, 0x5410U;
	mov.b32 	%r19521, 334205;
	dp4a.s32.u32 	%r19522, %r19520, %r19521, %r19514;
	mul.wide.s32 	%rd11129, %r19522, 8;
	add.s64 	%rd11130, %rd1, %rd11129;
	ld.global.f64 	%fd21378, [%rd11130+5000];
	add.f64 	%fd24883, %fd21377, %fd21378;
	ld.global.f64 	%fd21379, [%rd1153+24472];
	ld.global.f64 	%fd21380, [%rd11130];
	add.f64 	%fd24882, %fd21379, %fd21380;
$L__BB3_8227:
	add.s32 	%r19523, %r22650, -1;
	mad.lo.s32 	%r19524, %r19523, %r3667, %r22649;
	add.s32 	%r19525, %r19524, -1;
	mul.wide.s32 	%rd11131, %r19525, 8;
	add.s64 	%rd11132, %rd40, %rd11131;
	ld.local.f64 	%fd21381, [%rd11132];
	add.f64 	%fd21382, %fd24883, %fd21381;
	add.s64 	%rd11133, %rd41, %rd11131;
	ld.local.f64 	%fd21383, [%rd11133];
	add.f64 	%fd21384, %fd24882, %fd21383;
	abs.f64 	%fd21385, %fd21382;
	setp.gt.f64 	%p12858, %fd21385, 0d41CDCD64FF800000;
	selp.f64 	%fd24885, 0dBFF0000000000000, %fd21384, %p12858;
	selp.f64 	%fd24884, 0d7FF0000000000000, %fd21382, %p12858;
$L__BB3_8228:
	abs.f64 	%fd21386, %fd24885;
	max.f64 	%fd21388, %fd5055, %fd21386;
	setp.gt.f64 	%p12859, %fd21388, 0d41CDCD64FF800000;
	sub.f64 	%fd21389, %fd5054, %fd24885;
	abs.f64 	%fd21390, %fd21389;
	setp.geu.f64 	%p12860, %fd21390, 0d3EE4F8B588E368F1;
	or.pred  	%p12861, %p12859, %p12860;
	@%p12861 bra 	$L__BB3_8231;
	ld.local.f64 	%fd21392, [%rd1151];
	abs.f64 	%fd21393, %fd21392;
	abs.f64 	%fd21394, %fd24884;
	max.f64 	%fd21396, %fd21393, %fd21394;
	setp.gt.f64 	%p12862, %fd21396, 0d41CDCD64FF800000;
	sub.f64 	%fd21397, %fd21392, %fd24884;
	abs.f64 	%fd21398, %fd21397;
	setp.geu.f64 	%p12863, %fd21398, 0d3EE4F8B588E368F1;
	or.pred  	%p12864, %p12862, %p12863;
	@%p12864 bra 	$L__BB3_8231;
	add.s32 	%r19526, %r22650, -1;
	mul.wide.u32 	%rd11134, %r19526, 4;
	add.s64 	%rd11135, %rd42, %rd11134;
	st.local.u32 	[%rd11135], %r22649;
	mul.wide.s32 	%rd11136, %r22649, 4;
	add.s64 	%rd11137, %rd43, %rd11136;
	st.local.u32 	[%rd11137+-4], %r22650;
	mov.pred 	%p13899, 0;
	mov.u32 	%r22651, %r22649;
	mov.u32 	%r22652, %r22650;
	bra.uni 	$L__BB3_8232;
$L__BB3_8231:
	add.s32 	%r3817, %r22650, -1;
	add.s32 	%r22649, %r22649, 1;
	setp.gt.s32 	%p12867, %r22650, 1;
	setp.lt.s32 	%p12868, %r22649, %r22651;
	and.pred  	%p12869, %p12867, %p12868;
	mov.u32 	%r22650, %r3817;
	@%p12869 bra 	$L__BB3_8218;
$L__BB3_8232:
	add.s32 	%r22648, %r3808, 1;
	setp.lt.u32 	%p12870, %r3808, 32;
	and.pred  	%p12871, %p13899, %p12870;
	@%p12871 bra 	$L__BB3_8216;
$L__BB3_8233:
	cvt.s64.s32 	%rd11138, %r22651;
	add.s64 	%rd11139, %rd45, %rd11138;
	ld.local.u8 	%rs4746, [%rd11139];
	bra.uni 	$L__BB3_8136;
$L__BB3_8234:
	mov.pred 	%p13900, -1;
	min.s32 	%r19527, %r22662, %r22663;
	setp.lt.s32 	%p12873, %r19527, 2;
	@%p12873 bra 	$L__BB3_8237;
	cvt.u64.u32 	%rd11140, %r3595;
	add.s64 	%rd11141, %rd38, %rd11140;
	cvt.u64.u32 	%rd11142, %r3597;
	add.s64 	%rd11143, %rd39, %rd11142;
	cvt.u64.u32 	%rd11144, %r22662;
	add.s64 	%rd11145, %rd39, %rd11144;
	ld.local.s8 	%r19528, [%rd11145];
	ld.local.u8 	%r19529, [%rd11141];
	prmt.b32 	%r19531, %r13934, %r19529, 0x3340U;
	ld.local.u8 	%r19532, [%rd11143];
	prmt.b32 	%r19533, %r19532, 0, 0x3340U;
	prmt.b32 	%r19534, %r19531, %r19533, 0x5410U;
	mov.b32 	%r19535, 359705;
	dp4a.s32.u32 	%r19536, %r19534, %r19535, %r19528;
	mul.wide.s32 	%rd11146, %r19536, 8;
	add.s64 	%rd11147, %rd1, %rd11146;
	ld.global.f64 	%fd21400, [%rd11147];
	sub.s32 	%r19537, %r3596, %r3513;
	add.s32 	%r3824, %r22662, -2;
	add.s32 	%r19538, %r3824, %r19537;
	mul.wide.s32 	%rd11148, %r19538, 8;
	add.s64 	%rd11149, %rd35, %rd11148;
	ld.local.f64 	%fd21401, [%rd11149];
	add.f64 	%fd21402, %fd21400, %fd21401;
	abs.f64 	%fd21403, %fd21402;
	max.f64 	%fd21405, %fd4808, %fd21403;
	setp.gt.f64 	%p12875, %fd21405, 0d41CDCD64FF800000;
	sub.f64 	%fd21406, %fd4807, %fd21402;
	abs.f64 	%fd21407, %fd21406;
	setp.geu.f64 	%p12876, %fd21407, 0d3EE4F8B588E368F1;
	or.pred  	%p12877, %p12875, %p12876;
	@%p12877 bra 	$L__BB3_8237;
	add.s32 	%r19539, %r22663, -2;
	mul.wide.u32 	%rd11150, %r19539, 4;
	add.s64 	%rd11151, %rd36, %rd11150;
	st.local.u32 	[%rd11151], %r3597;
	mul.wide.u32 	%rd11152, %r3824, 4;
	add.s64 	%rd11153, %rd37, %rd11152;
	st.local.u32 	[%rd11153], %r3595;
	mov.pred 	%p13900, 0;
	mov.u32 	%r22662, %r3597;
	mov.u32 	%r22663, %r3595;
$L__BB3_8237:
	not.pred 	%p12879, %p13900;
	@%p12879 bra 	$L__BB3_8256;
	mov.b32 	%r22659, 3;
$L__BB3_8239:
	mov.u32 	%r3829, %r22659;
	add.s32 	%r3830, %r22663, -1;
	sub.s32 	%r19541, %r22662, %r3829;
	add.s32 	%r19542, %r19541, 1;
	setp.gt.u32 	%p12881, %r19541, 2147483646;
	abs.s32 	%r19543, %r19541;
	selp.b32 	%r3831, %r19543, 0, %p12881;
	sub.s32 	%r22661, %r3830, %r3831;
	selp.b32 	%r22660, 1, %r19542, %p12881;
	setp.lt.s32 	%p12882, %r22661, 1;
	setp.ge.s32 	%p12883, %r22660, %r22662;
	mov.pred 	%p13901, -1;
	or.pred  	%p12884, %p12882, %p12883;
	@%p12884 bra 	$L__BB3_8255;
	cvt.s64.s32 	%rd11154, %r22662;
	add.s64 	%rd1154, %rd39, %rd11154;
	add.s32 	%r19545, %r22662, -1;
	cvt.s64.s32 	%rd11155, %r22663;
	add.s64 	%rd1155, %rd38, %rd11155;
	mad.lo.s32 	%r19546, %r3830, %r3513, %r19545;
	mul.wide.s32 	%rd11156, %r19546, 8;
	add.s64 	%rd1156, %rd34, %rd11156;
	add.s64 	%rd11157, %rd35, %rd11156;
	ld.local.f64 	%fd5071, [%rd11157];
	abs.f64 	%fd5072, %fd5071;
	add.s32 	%r19547, %r19545, %r3831;
	sub.s32 	%r19548, %r19547, %r22660;
	mul.wide.s32 	%rd11158, %r19548, 8;
	add.s64 	%rd1157, %rd1, %rd11158;
	add.f64 	%fd21409, %fd5071, 0dC016CCCCCCCCCCCD;
	add.f64 	%fd5073, %fd4579, %fd21409;
	mul.wide.u32 	%rd11159, %r19548, 8;
	add.s64 	%rd1158, %rd1, %rd11159;
$L__BB3_8241:
	not.b32 	%r19549, %r22661;
	add.s32 	%r3836, %r22663, %r19549;
	not.b32 	%r19550, %r22660;
	add.s32 	%r3837, %r22662, %r19550;
	setp.eq.s32 	%p12885, %r3836, 0;
	setp.gt.s32 	%p12886, %r3837, 0;
	and.pred  	%p12887, %p12885, %p12886;
	@%p12887 bra 	$L__BB3_8246;
	setp.eq.s32 	%p12888, %r3837, 0;
	setp.gt.s32 	%p12889, %r3836, 0;
	and.pred  	%p12890, %p12889, %p12888;
	@%p12890 bra 	$L__BB3_8246;
	setp.eq.s32 	%p12891, %r3836, 1;
	setp.eq.s32 	%p12892, %r3837, 1;
	and.pred  	%p12893, %p12891, %p12892;
	@%p12893 bra 	$L__BB3_8245;
	ld.global.f64 	%fd21410, [%rd1157+24952];
	cvt.u64.u32 	%rd11160, %r22661;
	add.s64 	%rd11161, %rd38, %rd11160;
	cvt.s64.s32 	%rd11162, %r22660;
	add.s64 	%rd11163, %rd39, %rd11162;
	ld.local.s8 	%r19551, [%rd11163+1];
	ld.local.u8 	%r19552, [%rd11161+1];
	ld.local.u8 	%r19553, [%rd11161];
	prmt.b32 	%r19554, %r19553, %r19552, 0x3340U;
	ld.local.u8 	%r19555, [%rd11163];
	prmt.b32 	%r19556, %r19555, 0, 0x3340U;
	prmt.b32 	%r19557, %r19554, %r19556, 0x5410U;
	mov.b32 	%r19558, 334205;
	dp4a.s32.u32 	%r19559, %r19557, %r19558, %r19551;
	mul.wide.s32 	%rd11164, %r19559, 8;
	add.s64 	%rd11165, %rd1, %rd11164;
	ld.global.f64 	%fd21411, [%rd11165+30440];
	add.f64 	%fd21412, %fd21410, %fd21411;
	ld.local.s8 	%r19560, [%rd1155+-1];
	ld.local.u8 	%r19561, [%rd1154];
	ld.local.u8 	%r19562, [%rd1154+-1];
	prmt.b32 	%r19563, %r19562, %r19561, 0x3340U;
	ld.local.u8 	%r19564, [%rd1155];
	prmt.b32 	%r19565, %r19564, 0, 0x3340U;
	prmt.b32 	%r19566, %r19563, %r19565, 0x5410U;
	mov.b32 	%r19567, 359705;
	dp4a.s32.u32 	%r19568, %r19566, %r19567, %r19560;
	mul.wide.s32 	%rd11166, %r19568, 8;
	add.s64 	%rd11167, %rd1, %rd11166;
	ld.global.f64 	%fd21413, [%rd11167+30440];
	add.f64 	%fd21414, %fd21412, %fd21413;
	add.s32 	%r19569, %r22661, -1;
	mad.lo.s32 	%r19570, %r19569, %r3513, %r22660;
	add.s32 	%r19571, %r19570, -1;
	mul.wide.s32 	%rd11168, %r19571, 8;
	add.s64 	%rd11169, %rd34, %rd11168;
	ld.local.f64 	%fd21415, [%rd11169];
	add.f64 	%fd21416, %fd21414, %fd21415;
	ld.global.f64 	%fd21417, [%rd1157+24232];
	ld.global.f64 	%fd21418, [%rd11165+25440];
	add.f64 	%fd21419, %fd21417, %fd21418;
	ld.global.f64 	%fd21420, [%rd11167+25440];
	add.f64 	%fd21421, %fd21419, %fd21420;
	sub.s32 	%r19572, %r3836, %r3837;
	abs.s32 	%r19573, %r19572;
	cvt.rn.f64.s32 	%fd21422, %r19573;
	fma.rn.f64 	%fd21423, %fd21422, 0dBFEEF3E864B31D04, %fd21421;
	add.s64 	%rd11170, %rd35, %rd11168;
	ld.local.f64 	%fd21424, [%rd11170];
	add.f64 	%fd21425, %fd21424, %fd21423;
	abs.f64 	%fd21426, %fd21416;
	setp.gt.f64 	%p12894, %fd21426, 0d41CDCD64FF800000;
	selp.f64 	%fd24889, 0dBFF0000000000000, %fd21425, %p12894;
	selp.f64 	%fd24888, 0d7FF0000000000000, %fd21416, %p12894;
	bra.uni 	$L__BB3_8251;
$L__BB3_8245:
	cvt.u64.u32 	%rd11171, %r22661;
	add.s64 	%rd11172, %rd38, %rd11171;
	cvt.s64.s32 	%rd11173, %r22660;
	add.s64 	%rd11174, %rd39, %rd11173;
	ld.local.s8 	%r19574, [%rd11174+1];
	ld.local.u8 	%r19575, [%rd11172+1];
	ld.local.u8 	%r19576, [%rd11172];
	prmt.b32 	%r19577, %r19576, %r19575, 0x3340U;
	ld.local.u8 	%r19578, [%rd11174];
	prmt.b32 	%r19579, %r19578, 0, 0x3340U;
	prmt.b32 	%r19580, %r19577, %r19579, 0x5410U;
	mov.b32 	%r19581, 334205;
	dp4a.s32.u32 	%r19582, %r19580, %r19581, %r19574;
	mul.wide.s32 	%rd11175, %r19582, 8;
	add.s64 	%rd11176, %rd1, %rd11175;
	ld.global.f64 	%fd21427, [%rd11176+10000];
	ld.local.s8 	%r19583, [%rd1155+-1];
	ld.local.u8 	%r19584, [%rd1154];
	ld.local.u8 	%r19585, [%rd1154+-1];
	prmt.b32 	%r19586, %r19585, %r19584, 0x3340U;
	ld.local.u8 	%r19587, [%rd1155];
	prmt.b32 	%r19588, %r19587, 0, 0x3340U;
	prmt.b32 	%r19589, %r19586, %r19588, 0x5410U;
	mov.b32 	%r19590, 359705;
	dp4a.s32.u32 	%r19591, %r19589, %r19590, %r19583;
	mul.wide.s32 	%rd11177, %r19591, 8;
	add.s64 	%rd11178, %rd1, %rd11177;
	ld.global.f64 	%fd21428, [%rd11178+10000];
	add.f64 	%fd21429, %fd21427, %fd21428;
	add.s32 	%r19592, %r22661, -1;
	mad.lo.s32 	%r19593, %r19592, %r3513, %r22660;
	add.s32 	%r19594, %r19593, -1;
	mul.wide.s32 	%rd11179, %r19594, 8;
	add.s64 	%rd11180, %rd35, %rd11179;
	ld.local.f64 	%fd21430, [%rd11180];
	add.f64 	%fd21431, %fd21429, %fd21430;
	ld.global.f64 	%fd21432, [%rd11176+15000];
	ld.global.f64 	%fd21433, [%rd11178+15000];
	add.f64 	%fd21434, %fd21432, %fd21433;
	add.s64 	%rd11181, %rd34, %rd11179;
	ld.local.f64 	%fd21435, [%rd11181];
	add.f64 	%fd21436, %fd21434, %fd21435;
	abs.f64 	%fd21437, %fd21436;
	setp.gt.f64 	%p12895, %fd21437, 0d41CDCD64FF800000;
	selp.f64 	%fd21438, 0dBFF0000000000000, %fd21431, %p12895;
	selp.f64 	%fd21439, 0d7FF0000000000000, %fd21436, %p12895;
	add.f64 	%fd21440, %fd21439, 0d4069000000000000;
	add.f64 	%fd21441, %fd21438, 0dC016CCCCCCCCCCCD;
	add.f64 	%fd21442, %fd4579, %fd21441;
	div.rn.f64 	%fd21443, %fd21440, %fd21442;
	ld.local.f64 	%fd21444, [%rd1156];
	add.f64 	%fd21445, %fd21444, 0d4069000000000000;
	div.rn.f64 	%fd21446, %fd21445, %fd5073;
	setp.ltu.f64 	%p12896, %fd21443, %fd21446;
	selp.f64 	%fd24888, 0d7FF0000000000000, %fd21439, %p12896;
	selp.f64 	%fd24889, 0dBFF0000000000000, %fd21438, %p12896;
	bra.uni 	$L__BB3_8251;
$L__BB3_8246:
	setp.eq.s32 	%p12897, %r3837, 1;
	setp.eq.s32 	%p12898, %r3836, 1;
	or.pred  	%p12899, %p12898, %p12897;
	@%p12899 bra 	$L__BB3_8248;
	ld.global.f64 	%fd21447, [%rd1157+25192];
	cvt.u64.u32 	%rd11182, %r22661;
	add.s64 	%rd11183, %rd38, %rd11182;
	ld.local.s8 	%r19595, [%rd11183];
	mul.wide.s32 	%rd11184, %r19595, 5;
	cvt.s64.s32 	%rd11185, %r22660;
	add.s64 	%rd11186, %rd39, %rd11185;
	ld.local.s8 	%rd11187, [%rd11186];
	add.s64 	%rd11188, %rd11184, %rd11187;
	shl.b64 	%rd11189, %rd11188, 3;
	add.s64 	%rd11190, %rd1, %rd11189;
	ld.global.f64 	%fd21448, [%rd11190+45640];
	add.f64 	%fd21449, %fd21447, %fd21448;
	ld.local.s8 	%r19596, [%rd1155];
	mul.wide.s32 	%rd11191, %r19596, 5;
	ld.local.s8 	%rd11192, [%rd1154];
	add.s64 	%rd11193, %rd11191, %rd11192;
	shl.b64 	%rd11194, %rd11193, 3;
	add.s64 	%rd11195, %rd1, %rd11194;
	ld.global.f64 	%fd21450, [%rd11195+45640];
	add.f64 	%fd21451, %fd21449, %fd21450;
	add.s32 	%r19597, %r22661, -1;
	mad.lo.s32 	%r19598, %r19597, %r3513, %r22660;
	add.s32 	%r19599, %r19598, -1;
	mul.wide.s32 	%rd11196, %r19599, 8;
	add.s64 	%rd11197, %rd34, %rd11196;
	ld.local.f64 	%fd21452, [%rd11197];
	add.f64 	%fd21453, %fd21451, %fd21452;
	ld.global.f64 	%fd21454, [%rd1157+24472];
	ld.global.f64 	%fd21455, [%rd11190+45440];
	add.f64 	%fd21456, %fd21454, %fd21455;
	ld.global.f64 	%fd21457, [%rd11195+45440];
	add.f64 	%fd21458, %fd21456, %fd21457;
	add.s64 	%rd11198, %rd35, %rd11196;
	ld.local.f64 	%fd21459, [%rd11198];
	add.f64 	%fd21460, %fd21458, %fd21459;
	abs.f64 	%fd21461, %fd21453;
	setp.gt.f64 	%p12900, %fd21461, 0d41CDCD64FF800000;
	selp.f64 	%fd24889, 0dBFF0000000000000, %fd21460, %p12900;
	selp.f64 	%fd24888, 0d7FF0000000000000, %fd21453, %p12900;
	bra.uni 	$L__BB3_8251;
$L__BB3_8248:
	setp.eq.s32 	%p12901, %r3836, 1;
	setp.eq.s32 	%p12902, %r3837, 1;
	setp.eq.s32 	%p12903, %r3836, 0;
	and.pred  	%p12904, %p12903, %p12902;
	setp.eq.s32 	%p12905, %r3837, 0;
	and.pred  	%p12906, %p12901, %p12905;
	or.pred  	%p12907, %p12904, %p12906;
	mov.f64 	%fd24887, 0d0000000000000000;
	mov.f64 	%fd24886, 0dC0A9300000000000;
	not.pred 	%p12908, %p12907;
	@%p12908 bra 	$L__BB3_8250;
	ld.global.f64 	%fd21464, [%rd1158+25192];
	cvt.u64.u32 	%rd11199, %r22661;
	add.s64 	%rd11200, %rd38, %rd11199;
	cvt.s64.s32 	%rd11201, %r22660;
	add.s64 	%rd11202, %rd39, %rd11201;
	ld.local.s8 	%r19600, [%rd1154];
	ld.local.u8 	%r19601, [%rd11200];
	ld.local.u8 	%r19602, [%rd1155];
	prmt.b32 	%r19603, %r19601, %r19602, 0x3340U;
	ld.local.u8 	%r19604, [%rd11202];
	prmt.b32 	%r19605, %r19604, 0, 0x3340U;
	prmt.b32 	%r19606, %r19603, %r19605, 0x5410U;
	mov.b32 	%r19607, 334205;
	dp4a.s32.u32 	%r19608, %r19606, %r19607, %r19600;
	mul.wide.s32 	%rd11203, %r19608, 8;
	add.s64 	%rd11204, %rd1, %rd11203;
	ld.global.f64 	%fd21465, [%rd11204+5000];
	add.f64 	%fd24887, %fd21464, %fd21465;
	ld.global.f64 	%fd21466, [%rd1158+24472];
	ld.global.f64 	%fd21467, [%rd11204];
	add.f64 	%fd24886, %fd21466, %fd21467;
$L__BB3_8250:
	add.s32 	%r19609, %r22661, -1;
	mad.lo.s32 	%r19610, %r19609, %r3513, %r22660;
	add.s32 	%r19611, %r19610, -1;
	mul.wide.s32 	%rd11205, %r19611, 8;
	add.s64 	%rd11206, %rd34, %rd11205;
	ld.local.f64 	%fd21468, [%rd11206];
	add.f64 	%fd21469, %fd24887, %fd21468;
	add.s64 	%rd11207, %rd35, %rd11205;
	ld.local.f64 	%fd21470, [%rd11207];
	add.f64 	%fd21471, %fd24886, %fd21470;
	abs.f64 	%fd21472, %fd21469;
	setp.gt.f64 	%p12909, %fd21472, 0d41CDCD64FF800000;
	selp.f64 	%fd24889, 0dBFF0000000000000, %fd21471, %p12909;
	selp.f64 	%fd24888, 0d7FF0000000000000, %fd21469, %p12909;
$L__BB3_8251:
	abs.f64 	%fd21473, %fd24889;
	max.f64 	%fd21475, %fd5072, %fd21473;
	setp.gt.f64 	%p12910, %fd21475, 0d41CDCD64FF800000;
	sub.f64 	%fd21476, %fd5071, %fd24889;
	abs.f64 	%fd21477, %fd21476;
	setp.geu.f64 	%p12911, %fd21477, 0d3EE4F8B588E368F1;
	or.pred  	%p12912, %p12910, %p12911;
	@%p12912 bra 	$L__BB3_8254;
	ld.local.f64 	%fd21479, [%rd1156];
	abs.f64 	%fd21480, %fd21479;
	abs.f64 	%fd21481, %fd24888;
	max.f64 	%fd21483, %fd21480, %fd21481;
	setp.gt.f64 	%p12913, %fd21483, 0d41CDCD64FF800000;
	sub.f64 	%fd21484, %fd21479, %fd24888;
	abs.f64 	%fd21485, %fd21484;
	setp.geu.f64 	%p12914, %fd21485, 0d3EE4F8B588E368F1;
	or.pred  	%p12915, %p12913, %p12914;
	@%p12915 bra 	$L__BB3_8254;
	add.s32 	%r19612, %r22661, -1;
	mul.wide.u32 	%rd11208, %r19612, 4;
	add.s64 	%rd11209, %rd36, %rd11208;
	st.local.u32 	[%rd11209], %r22660;
	mul.wide.s32 	%rd11210, %r22660, 4;
	add.s64 	%rd11211, %rd37, %rd11210;
	st.local.u32 	[%rd11211+-4], %r22661;
	mov.pred 	%p13901, 0;
	mov.u32 	%r22662, %r22660;
	mov.u32 	%r22663, %r22661;
	bra.uni 	$L__BB3_8255;
$L__BB3_8254:
	add.s32 	%r3838, %r22661, -1;
	add.s32 	%r22660, %r22660, 1;
	setp.gt.s32 	%p12918, %r22661, 1;
	setp.lt.s32 	%p12919, %r22660, %r22662;
	and.pred  	%p12920, %p12918, %p12919;
	mov.u32 	%r22661, %r3838;
	@%p12920 bra 	$L__BB3_8241;
$L__BB3_8255:
	add.s32 	%r22659, %r3829, 1;
	setp.lt.u32 	%p12921, %r3829, 32;
	and.pred  	%p12922, %p13901, %p12921;
	@%p12922 bra 	$L__BB3_8239;
$L__BB3_8256:
	cvt.s64.s32 	%rd11212, %r22662;
	add.s64 	%rd11213, %rd39, %rd11212;
	ld.local.u8 	%rs4731, [%rd11213];
	bra.uni 	$L__BB3_7775;
$L__BB3_8257:
	mov.pred 	%p13902, -1;
	min.s32 	%r19613, %r22673, %r22674;
	setp.lt.s32 	%p12924, %r19613, 2;
	@%p12924 bra 	$L__BB3_8260;
	cvt.u64.u32 	%rd11214, %r3441;
	add.s64 	%rd11215, %rd32, %rd11214;
	cvt.u64.u32 	%rd11216, %r3443;
	add.s64 	%rd11217, %rd33, %rd11216;
	cvt.u64.u32 	%rd11218, %r22673;
	add.s64 	%rd11219, %rd33, %rd11218;
	ld.local.s8 	%r19614, [%rd11219];
	ld.local.u8 	%r19615, [%rd11215];
	prmt.b32 	%r19617, %r13514, %r19615, 0x3340U;
	ld.local.u8 	%r19618, [%rd11217];
	prmt.b32 	%r19619, %r19618, 0, 0x3340U;
	prmt.b32 	%r19620, %r19617, %r19619, 0x5410U;
	mov.b32 	%r19621, 359705;
	dp4a.s32.u32 	%r19622, %r19620, %r19621, %r19614;
	mul.wide.s32 	%rd11220, %r19622, 8;
	add.s64 	%rd11221, %rd1, %rd11220;
	ld.global.f64 	%fd21487, [%rd11221];
	sub.s32 	%r19623, %r3442, %r3359;
	add.s32 	%r3845, %r22673, -2;
	add.s32 	%r19624, %r3845, %r19623;
	mul.wide.s32 	%rd11222, %r19624, 8;
	add.s64 	%rd11223, %rd29, %rd11222;
	ld.local.f64 	%fd21488, [%rd11223];
	add.f64 	%fd21489, %fd21487, %fd21488;
	abs.f64 	%fd21490, %fd21489;
	max.f64 	%fd21492, %fd4569, %fd21490;
	setp.gt.f64 	%p12926, %fd21492, 0d41CDCD64FF800000;
	sub.f64 	%fd21493, %fd4568, %fd21489;
	abs.f64 	%fd21494, %fd21493;
	setp.geu.f64 	%p12927, %fd21494, 0d3EE4F8B588E368F1;
	or.pred  	%p12928, %p12926, %p12927;
	@%p12928 bra 	$L__BB3_8260;
	add.s32 	%r19625, %r22674, -2;
	mul.wide.u32 	%rd11224, %r19625, 4;
	add.s64 	%rd11225, %rd30, %rd11224;
	st.local.u32 	[%rd11225], %r3443;
	mul.wide.u32 	%rd11226, %r3845, 4;
	add.s64 	%rd11227, %rd31, %rd11226;
	st.local.u32 	[%rd11227], %r3441;
	mov.pred 	%p13902, 0;
	mov.u32 	%r22673, %r3443;
	mov.u32 	%r22674, %r3441;
$L__BB3_8260:
	not.pred 	%p12930, %p13902;
	@%p12930 bra 	$L__BB3_8279;
	mov.b32 	%r22670, 3;
$L__BB3_8262:
	mov.u32 	%r3850, %r22670;
	add.s32 	%r3851, %r22674, -1;
	sub.s32 	%r19627, %r22673, %r3850;
	add.s32 	%r19628, %r19627, 1;
	setp.gt.u32 	%p12932, %r19627, 2147483646;
	abs.s32 	%r19629, %r19627;
	selp.b32 	%r3852, %r19629, 0, %p12932;
	sub.s32 	%r22672, %r3851, %r3852;
	selp.b32 	%r22671, 1, %r19628, %p12932;
	setp.lt.s32 	%p12933, %r22672, 1;
	setp.ge.s32 	%p12934, %r22671, %r22673;
	mov.pred 	%p13903, -1;
	or.pred  	%p12935, %p12933, %p12934;
	@%p12935 bra 	$L__BB3_8278;
	cvt.s64.s32 	%rd11228, %r22673;
	add.s64 	%rd1159, %rd33, %rd11228;
	add.s32 	%r19631, %r22673, -1;
	cvt.s64.s32 	%rd11229, %r22674;
	add.s64 	%rd1160, %rd32, %rd11229;
	mad.lo.s32 	%r19632, %r3851, %r3359, %r19631;
	mul.wide.s32 	%rd11230, %r19632, 8;
	add.s64 	%rd1161, %rd28, %rd11230;
	add.s64 	%rd11231, %rd29, %rd11230;
	ld.local.f64 	%fd5088, [%rd11231];
	abs.f64 	%fd5089, %fd5088;
	add.s32 	%r19633, %r19631, %r3852;
	sub.s32 	%r19634, %r19633, %r22671;
	mul.wide.s32 	%rd11232, %r19634, 8;
	add.s64 	%rd1162, %rd1, %rd11232;
	add.f64 	%fd21496, %fd5088, 0dC016CCCCCCCCCCCD;
	add.f64 	%fd5090, %fd4340, %fd21496;
	mul.wide.u32 	%rd11233, %r19634, 8;
	add.s64 	%rd1163, %rd1, %rd11233;
$L__BB3_8264:
	not.b32 	%r19635, %r22672;
	add.s32 	%r3857, %r22674, %r19635;
	not.b32 	%r19636, %r22671;
	add.s32 	%r3858, %r22673, %r19636;
	setp.eq.s32 	%p12936, %r3857, 0;
	setp.gt.s32 	%p12937, %r3858, 0;
	and.pred  	%p12938, %p12936, %p12937;
	@%p12938 bra 	$L__BB3_8269;
	setp.eq.s32 	%p12939, %r3858, 0;
	setp.gt.s32 	%p12940, %r3857, 0;
	and.pred  	%p12941, %p12940, %p12939;
	@%p12941 bra 	$L__BB3_8269;
	setp.eq.s32 	%p12942, %r3857, 1;
	setp.eq.s32 	%p12943, %r3858, 1;
	and.pred  	%p12944, %p12942, %p12943;
	@%p12944 bra 	$L__BB3_8268;
	ld.global.f64 	%fd21497, [%rd1162+24952];
	cvt.u64.u32 	%rd11234, %r22672;
	add.s64 	%rd11235, %rd32, %rd11234;
	cvt.s64.s32 	%rd11236, %r22671;
	add.s64 	%rd11237, %rd33, %rd11236;
	ld.local.s8 	%r19637, [%rd11237+1];
	ld.local.u8 	%r19638, [%rd11235+1];
	ld.local.u8 	%r19639, [%rd11235];
	prmt.b32 	%r19640, %r19639, %r19638, 0x3340U;
	ld.local.u8 	%r19641, [%rd11237];
	prmt.b32 	%r19642, %r19641, 0, 0x3340U;
	prmt.b32 	%r19643, %r19640, %r19642, 0x5410U;
	mov.b32 	%r19644, 334205;
	dp4a.s32.u32 	%r19645, %r19643, %r19644, %r19637;
	mul.wide.s32 	%rd11238, %r19645, 8;
	add.s64 	%rd11239, %rd1, %rd11238;
	ld.global.f64 	%fd21498, [%rd11239+30440];
	add.f64 	%fd21499, %fd21497, %fd21498;
	ld.local.s8 	%r19646, [%rd1160+-1];
	ld.local.u8 	%r19647, [%rd1159];
	ld.local.u8 	%r19648, [%rd1159+-1];
	prmt.b32 	%r19649, %r19648, %r19647, 0x3340U;
	ld.local.u8 	%r19650, [%rd1160];
	prmt.b32 	%r19651, %r19650, 0, 0x3340U;
	prmt.b32 	%r19652, %r19649, %r19651, 0x5410U;
	mov.b32 	%r19653, 359705;
	dp4a.s32.u32 	%r19654, %r19652, %r19653, %r19646;
	mul.wide.s32 	%rd11240, %r19654, 8;
	add.s64 	%rd11241, %rd1, %rd11240;
	ld.global.f64 	%fd21500, [%rd11241+30440];
	add.f64 	%fd21501, %fd21499, %fd21500;
	add.s32 	%r19655, %r22672, -1;
	mad.lo.s32 	%r19656, %r19655, %r3359, %r22671;
	add.s32 	%r19657, %r19656, -1;
	mul.wide.s32 	%rd11242, %r19657, 8;
	add.s64 	%rd11243, %rd28, %rd11242;
	ld.local.f64 	%fd21502, [%rd11243];
	add.f64 	%fd21503, %fd21501, %fd21502;
	ld.global.f64 	%fd21504, [%rd1162+24232];
	ld.global.f64 	%fd21505, [%rd11239+25440];
	add.f64 	%fd21506, %fd21504, %fd21505;
	ld.global.f64 	%fd21507, [%rd11241+25440];
	add.f64 	%fd21508, %fd21506, %fd21507;
	sub.s32 	%r19658, %r3857, %r3858;
	abs.s32 	%r19659, %r19658;
	cvt.rn.f64.s32 	%fd21509, %r19659;
	fma.rn.f64 	%fd21510, %fd21509, 0dBFEEF3E864B31D04, %fd21508;
	add.s64 	%rd11244, %rd29, %rd11242;
	ld.local.f64 	%fd21511, [%rd11244];
	add.f64 	%fd21512, %fd21511, %fd21510;
	abs.f64 	%fd21513, %fd21503;
	setp.gt.f64 	%p12945, %fd21513, 0d41CDCD64FF800000;
	selp.f64 	%fd24893, 0dBFF0000000000000, %fd21512, %p12945;
	selp.f64 	%fd24892, 0d7FF0000000000000, %fd21503, %p12945;
	bra.uni 	$L__BB3_8274;
$L__BB3_8268:
	cvt.u64.u32 	%rd11245, %r22672;
	add.s64 	%rd11246, %rd32, %rd11245;
	cvt.s64.s32 	%rd11247, %r22671;
	add.s64 	%rd11248, %rd33, %rd11247;
	ld.local.s8 	%r19660, [%rd11248+1];
	ld.local.u8 	%r19661, [%rd11246+1];
	ld.local.u8 	%r19662, [%rd11246];
	prmt.b32 	%r19663, %r19662, %r19661, 0x3340U;
	ld.local.u8 	%r19664, [%rd11248];
	prmt.b32 	%r19665, %r19664, 0, 0x3340U;
	prmt.b32 	%r19666, %r19663, %r19665, 0x5410U;
	mov.b32 	%r19667, 334205;
	dp4a.s32.u32 	%r19668, %r19666, %r19667, %r19660;
	mul.wide.s32 	%rd11249, %r19668, 8;
	add.s64 	%rd11250, %rd1, %rd11249;
	ld.global.f64 	%fd21514, [%rd11250+10000];
	ld.local.s8 	%r19669, [%rd1160+-1];
	ld.local.u8 	%r19670, [%rd1159];
	ld.local.u8 	%r19671, [%rd1159+-1];
	prmt.b32 	%r19672, %r19671, %r19670, 0x3340U;
	ld.local.u8 	%r19673, [%rd1160];
	prmt.b32 	%r19674, %r19673, 0, 0x3340U;
	prmt.b32 	%r19675, %r19672, %r19674, 0x5410U;
	mov.b32 	%r19676, 359705;
	dp4a.s32.u32 	%r19677, %r19675, %r19676, %r19669;
	mul.wide.s32 	%rd11251, %r19677, 8;
	add.s64 	%rd11252, %rd1, %rd11251;
	ld.global.f64 	%fd21515, [%rd11252+10000];
	add.f64 	%fd21516, %fd21514, %fd21515;
	add.s32 	%r19678, %r22672, -1;
	mad.lo.s32 	%r19679, %r19678, %r3359, %r22671;
	add.s32 	%r19680, %r19679, -1;
	mul.wide.s32 	%rd11253, %r19680, 8;
	add.s64 	%rd11254, %rd29, %rd11253;
	ld.local.f64 	%fd21517, [%rd11254];
	add.f64 	%fd21518, %fd21516, %fd21517;
	ld.global.f64 	%fd21519, [%rd11250+15000];
	ld.global.f64 	%fd21520, [%rd11252+15000];
	add.f64 	%fd21521, %fd21519, %fd21520;
	add.s64 	%rd11255, %rd28, %rd11253;
	ld.local.f64 	%fd21522, [%rd11255];
	add.f64 	%fd21523, %fd21521, %fd21522;
	abs.f64 	%fd21524, %fd21523;
	setp.gt.f64 	%p12946, %fd21524, 0d41CDCD64FF800000;
	selp.f64 	%fd21525, 0dBFF0000000000000, %fd21518, %p12946;
	selp.f64 	%fd21526, 0d7FF0000000000000, %fd21523, %p12946;
	add.f64 	%fd21527, %fd21526, 0d4069000000000000;
	add.f64 	%fd21528, %fd21525, 0dC016CCCCCCCCCCCD;
	add.f64 	%fd21529, %fd4340, %fd21528;
	div.rn.f64 	%fd21530, %fd21527, %fd21529;
	ld.local.f64 	%fd21531, [%rd1161];
	add.f64 	%fd21532, %fd21531, 0d4069000000000000;
	div.rn.f64 	%fd21533, %fd21532, %fd5090;
	setp.ltu.f64 	%p12947, %fd21530, %fd21533;
	selp.f64 	%fd24892, 0d7FF0000000000000, %fd21526, %p12947;
	selp.f64 	%fd24893, 0dBFF0000000000000, %fd21525, %p12947;
	bra.uni 	$L__BB3_8274;
$L__BB3_8269:
	setp.eq.s32 	%p12948, %r3858, 1;
	setp.eq.s32 	%p12949, %r3857, 1;
	or.pred  	%p12950, %p12949, %p12948;
	@%p12950 bra 	$L__BB3_8271;
	ld.global.f64 	%fd21534, [%rd1162+25192];
	cvt.u64.u32 	%rd11256, %r22672;
	add.s64 	%rd11257, %rd32, %rd11256;
	ld.local.s8 	%r19681, [%rd11257];
	mul.wide.s32 	%rd11258, %r19681, 5;
	cvt.s64.s32 	%rd11259, %r22671;
	add.s64 	%rd11260, %rd33, %rd11259;
	ld.local.s8 	%rd11261, [%rd11260];
	add.s64 	%rd11262, %rd11258, %rd11261;
	shl.b64 	%rd11263, %rd11262, 3;
	add.s64 	%rd11264, %rd1, %rd11263;
	ld.global.f64 	%fd21535, [%rd11264+45640];
	add.f64 	%fd21536, %fd21534, %fd21535;
	ld.local.s8 	%r19682, [%rd1160];
	mul.wide.s32 	%rd11265, %r19682, 5;
	ld.local.s8 	%rd11266, [%rd1159];
	add.s64 	%rd11267, %rd11265, %rd11266;
	shl.b64 	%rd11268, %rd11267, 3;
	add.s64 	%rd11269, %rd1, %rd11268;
	ld.global.f64 	%fd21537, [%rd11269+45640];
	add.f64 	%fd21538, %fd21536, %fd21537;
	add.s32 	%r19683, %r22672, -1;
	mad.lo.s32 	%r19684, %r19683, %r3359, %r22671;
	add.s32 	%r19685, %r19684, -1;
	mul.wide.s32 	%rd11270, %r19685, 8;
	add.s64 	%rd11271, %rd28, %rd11270;
	ld.local.f64 	%fd21539, [%rd11271];
	add.f64 	%fd21540, %fd21538, %fd21539;
	ld.global.f64 	%fd21541, [%rd1162+24472];
	ld.global.f64 	%fd21542, [%rd11264+45440];
	add.f64 	%fd21543, %fd21541, %fd21542;
	ld.global.f64 	%fd21544, [%rd11269+45440];
	add.f64 	%fd21545, %fd21543, %fd21544;
	add.s64 	%rd11272, %rd29, %rd11270;
	ld.local.f64 	%fd21546, [%rd11272];
	add.f64 	%fd21547, %fd21545, %fd21546;
	abs.f64 	%fd21548, %fd21540;
	setp.gt.f64 	%p12951, %fd21548, 0d41CDCD64FF800000;
	selp.f64 	%fd24893, 0dBFF0000000000000, %fd21547, %p12951;
	selp.f64 	%fd24892, 0d7FF0000000000000, %fd21540, %p12951;
	bra.uni 	$L__BB3_8274;
$L__BB3_8271:
	setp.eq.s32 	%p12952, %r3857, 1;
	setp.eq.s32 	%p12953, %r3858, 1;
	setp.eq.s32 	%p12954, %r3857, 0;
	and.pred  	%p12955, %p12954, %p12953;
	setp.eq.s32 	%p12956, %r3858, 0;
	and.pred  	%p12957, %p12952, %p12956;
	or.pred  	%p12958, %p12955, %p12957;
	mov.f64 	%fd24891, 0d0000000000000000;
	mov.f64 	%fd24890, 0dC0A9300000000000;
	not.pred 	%p12959, %p12958;
	@%p12959 bra 	$L__BB3_8273;
	ld.global.f64 	%fd21551, [%rd1163+25192];
	cvt.u64.u32 	%rd11273, %r22672;
	add.s64 	%rd11274, %rd32, %rd11273;
	cvt.s64.s32 	%rd11275, %r22671;
	add.s64 	%rd11276, %rd33, %rd11275;
	ld.local.s8 	%r19686, [%rd1159];
	ld.local.u8 	%r19687, [%rd11274];
	ld.local.u8 	%r19688, [%rd1160];
	prmt.b32 	%r19689, %r19687, %r19688, 0x3340U;
	ld.local.u8 	%r19690, [%rd11276];
	prmt.b32 	%r19691, %r19690, 0, 0x3340U;
	prmt.b32 	%r19692, %r19689, %r19691, 0x5410U;
	mov.b32 	%r19693, 334205;
	dp4a.s32.u32 	%r19694, %r19692, %r19693, %r19686;
	mul.wide.s32 	%rd11277, %r19694, 8;
	add.s64 	%rd11278, %rd1, %rd11277;
	ld.global.f64 	%fd21552, [%rd11278+5000];
	add.f64 	%fd24891, %fd21551, %fd21552;
	ld.global.f64 	%fd21553, [%rd1163+24472];
	ld.global.f64 	%fd21554, [%rd11278];
	add.f64 	%fd24890, %fd21553, %fd21554;
$L__BB3_8273:
	add.s32 	%r19695, %r22672, -1;
	mad.lo.s32 	%r19696, %r19695, %r3359, %r22671;
	add.s32 	%r19697, %r19696, -1;
	mul.wide.s32 	%rd11279, %r19697, 8;
	add.s64 	%rd11280, %rd28, %rd11279;
	ld.local.f64 	%fd21555, [%rd11280];
	add.f64 	%fd21556, %fd24891, %fd21555;
	add.s64 	%rd11281, %rd29, %rd11279;
	ld.local.f64 	%fd21557, [%rd11281];
	add.f64 	%fd21558, %fd24890, %fd21557;
	abs.f64 	%fd21559, %fd21556;
	setp.gt.f64 	%p12960, %fd21559, 0d41CDCD64FF800000;
	selp.f64 	%fd24893, 0dBFF0000000000000, %fd21558, %p12960;
	selp.f64 	%fd24892, 0d7FF0000000000000, %fd21556, %p12960;
$L__BB3_8274:
	abs.f64 	%fd21560, %fd24893;
	max.f64 	%fd21562, %fd5089, %fd21560;
	setp.gt.f64 	%p12961, %fd21562, 0d41CDCD64FF800000;
	sub.f64 	%fd21563, %fd5088, %fd24893;
	abs.f64 	%fd21564, %fd21563;
	setp.geu.f64 	%p12962, %fd21564, 0d3EE4F8B588E368F1;
	or.pred  	%p12963, %p12961, %p12962;
	@%p12963 bra 	$L__BB3_8277;
	ld.local.f64 	%fd21566, [%rd1161];
	abs.f64 	%fd21567, %fd21566;
	abs.f64 	%fd21568, %fd24892;
	max.f64 	%fd21570, %fd21567, %fd21568;
	setp.gt.f64 	%p12964, %fd21570, 0d41CDCD64FF800000;
	sub.f64 	%fd21571, %fd21566, %fd24892;
	abs.f64 	%fd21572, %fd21571;
	setp.geu.f64 	%p12965, %fd21572, 0d3EE4F8B588E368F1;
	or.pred  	%p12966, %p12964, %p12965;
	@%p12966 bra 	$L__BB3_8277;
	add.s32 	%r19698, %r22672, -1;
	mul.wide.u32 	%rd11282, %r19698, 4;
	add.s64 	%rd11283, %rd30, %rd11282;
	st.local.u32 	[%rd11283], %r22671;
	mul.wide.s32 	%rd11284, %r22671, 4;
	add.s64 	%rd11285, %rd31, %rd11284;
	st.local.u32 	[%rd11285+-4], %r22672;
	mov.pred 	%p13903, 0;
	mov.u32 	%r22673, %r22671;
	mov.u32 	%r22674, %r22672;
	bra.uni 	$L__BB3_8278;
$L__BB3_8277:
	add.s32 	%r3859, %r22672, -1;
	add.s32 	%r22671, %r22671, 1;
	setp.gt.s32 	%p12969, %r22672, 1;
	setp.lt.s32 	%p12970, %r22671, %r22673;
	and.pred  	%p12971, %p12969, %p12970;
	mov.u32 	%r22672, %r3859;
	@%p12971 bra 	$L__BB3_8264;
$L__BB3_8278:
	add.s32 	%r22670, %r3850, 1;
	setp.lt.u32 	%p12972, %r3850, 32;
	and.pred  	%p12973, %p13903, %p12972;
	@%p12973 bra 	$L__BB3_8262;
$L__BB3_8279:
	cvt.s64.s32 	%rd11286, %r22673;
	add.s64 	%rd11287, %rd33, %rd11286;
	ld.local.u8 	%rs4716, [%rd11287];
	bra.uni 	$L__BB3_7414;
$L__BB3_8280:
	mov.pred 	%p13904, -1;
	min.s32 	%r19699, %r22684, %r22685;
	setp.lt.s32 	%p12975, %r19699, 2;
	@%p12975 bra 	$L__BB3_8283;
	cvt.u64.u32 	%rd11288, %r3287;
	add.s64 	%rd11289, %rd26, %rd11288;
	cvt.u64.u32 	%rd11290, %r3289;
	add.s64 	%rd11291, %rd27, %rd11290;
	cvt.u64.u32 	%rd11292, %r22684;
	add.s64 	%rd11293, %rd27, %rd11292;
	ld.local.s8 	%r19700, [%rd11293];
	ld.local.u8 	%r19701, [%rd11289];
	prmt.b32 	%r19703, %r13094, %r19701, 0x3340U;
	ld.local.u8 	%r19704, [%rd11291];
	prmt.b32 	%r19705, %r19704, 0, 0x3340U;
	prmt.b32 	%r19706, %r19703, %r19705, 0x5410U;
	mov.b32 	%r19707, 359705;
	dp4a.s32.u32 	%r19708, %r19706, %r19707, %r19700;
	mul.wide.s32 	%rd11294, %r19708, 8;
	add.s64 	%rd11295, %rd1, %rd11294;
	ld.global.f64 	%fd21574, [%rd11295];
	sub.s32 	%r19709, %r3288, %r3205;
	add.s32 	%r3866, %r22684, -2;
	add.s32 	%r19710, %r3866, %r19709;
	mul.wide.s32 	%rd11296, %r19710, 8;
	add.s64 	%rd11297, %rd23, %rd11296;
	ld.local.f64 	%fd21575, [%rd11297];
	add.f64 	%fd21576, %fd21574, %fd21575;
	abs.f64 	%fd21577, %fd21576;
	max.f64 	%fd21579, %fd4330, %fd21577;
	setp.gt.f64 	%p12977, %fd21579, 0d41CDCD64FF800000;
	sub.f64 	%fd21580, %fd4329, %fd21576;
	abs.f64 	%fd21581, %fd21580;
	setp.geu.f64 	%p12978, %fd21581, 0d3EE4F8B588E368F1;
	or.pred  	%p12979, %p12977, %p12978;
	@%p12979 bra 	$L__BB3_8283;
	add.s32 	%r19711, %r22685, -2;
	mul.wide.u32 	%rd11298, %r19711, 4;
	add.s64 	%rd11299, %rd24, %rd11298;
	st.local.u32 	[%rd11299], %r3289;
	mul.wide.u32 	%rd11300, %r3866, 4;
	add.s64 	%rd11301, %rd25, %rd11300;
	st.local.u32 	[%rd11301], %r3287;
	mov.pred 	%p13904, 0;
	mov.u32 	%r22684, %r3289;
	mov.u32 	%r22685, %r3287;
$L__BB3_8283:
	not.pred 	%p12981, %p13904;
	@%p12981 bra 	$L__BB3_8302;
	mov.b32 	%r22681, 3;
$L__BB3_8285:
	mov.u32 	%r3871, %r22681;
	add.s32 	%r3872, %r22685, -1;
	sub.s32 	%r19713, %r22684, %r3871;
	add.s32 	%r19714, %r19713, 1;
	setp.gt.u32 	%p12983, %r19713, 2147483646;
	abs.s32 	%r19715, %r19713;
	selp.b32 	%r3873, %r19715, 0, %p12983;
	sub.s32 	%r22683, %r3872, %r3873;
	selp.b32 	%r22682, 1, %r19714, %p12983;
	setp.lt.s32 	%p12984, %r22683, 1;
	setp.ge.s32 	%p12985, %r22682, %r22684;
	mov.pred 	%p13905, -1;
	or.pred  	%p12986, %p12984, %p12985;
	@%p12986 bra 	$L__BB3_8301;
	cvt.s64.s32 	%rd11302, %r22684;
	add.s64 	%rd1164, %rd27, %rd11302;
	add.s32 	%r19717, %r22684, -1;
	cvt.s64.s32 	%rd11303, %r22685;
	add.s64 	%rd1165, %rd26, %rd11303;
	mad.lo.s32 	%r19718, %r3872, %r3205, %r19717;
	mul.wide.s32 	%rd11304, %r19718, 8;
	add.s64 	%rd1166, %rd22, %rd11304;
	add.s64 	%rd11305, %rd23, %rd11304;
	ld.local.f64 	%fd5105, [%rd11305];
	abs.f64 	%fd5106, %fd5105;
	add.s32 	%r19719, %r19717, %r3873;
	sub.s32 	%r19720, %r19719, %r22682;
	mul.wide.s32 	%rd11306, %r19720, 8;
	add.s64 	%rd1167, %rd1, %rd11306;
	add.f64 	%fd21583, %fd5105, 0dC016CCCCCCCCCCCD;
	add.f64 	%fd5107, %fd4101, %fd21583;
	mul.wide.u32 	%rd11307, %r19720, 8;
	add.s64 	%rd1168, %rd1, %rd11307;
$L__BB3_8287:
	not.b32 	%r19721, %r22683;
	add.s32 	%r3878, %r22685, %r19721;
	not.b32 	%r19722, %r22682;
	add.s32 	%r3879, %r22684, %r19722;
	setp.eq.s32 	%p12987, %r3878, 0;
	setp.gt.s32 	%p12988, %r3879, 0;
	and.pred  	%p12989, %p12987, %p12988;
	@%p12989 bra 	$L__BB3_8292;
	setp.eq.s32 	%p12990, %r3879, 0;
	setp.gt.s32 	%p12991, %r3878, 0;
	and.pred  	%p12992, %p12991, %p12990;
	@%p12992 bra 	$L__BB3_8292;
	setp.eq.s32 	%p12993, %r3878, 1;
	setp.eq.s32 	%p12994, %r3879, 1;
	and.pred  	%p12995, %p12993, %p12994;
	@%p12995 bra 	$L__BB3_8291;
	ld.global.f64 	%fd21584, [%rd1167+24952];
	cvt.u64.u32 	%rd11308, %r22683;
	add.s64 	%rd11309, %rd26, %rd11308;
	cvt.s64.s32 	%rd11310, %r22682;
	add.s64 	%rd11311, %rd27, %rd11310;
	ld.local.s8 	%r19723, [%rd11311+1];
	ld.local.u8 	%r19724, [%rd11309+1];
	ld.local.u8 	%r19725, [%rd11309];
	prmt.b32 	%r19726, %r19725, %r19724, 0x3340U;
	ld.local.u8 	%r19727, [%rd11311];
	prmt.b32 	%r19728, %r19727, 0, 0x3340U;
	prmt.b32 	%r19729, %r19726, %r19728, 0x5410U;
	mov.b32 	%r19730, 334205;
	dp4a.s32.u32 	%r19731, %r19729, %r19730, %r19723;
	mul.wide.s32 	%rd11312, %r19731, 8;
	add.s64 	%rd11313, %rd1, %rd11312;
	ld.global.f64 	%fd21585, [%rd11313+30440];
	add.f64 	%fd21586, %fd21584, %fd21585;
	ld.local.s8 	%r19732, [%rd1165+-1];
	ld.local.u8 	%r19733, [%rd1164];
	ld.local.u8 	%r19734, [%rd1164+-1];
	prmt.b32 	%r19735, %r19734, %r19733, 0x3340U;
	ld.local.u8 	%r19736, [%rd1165];
	prmt.b32 	%r19737, %r19736, 0, 0x3340U;
	prmt.b32 	%r19738, %r19735, %r19737, 0x5410U;
	mov.b32 	%r19739, 359705;
	dp4a.s32.u32 	%r19740, %r19738, %r19739, %r19732;
	mul.wide.s32 	%rd11314, %r19740, 8;
	add.s64 	%rd11315, %rd1, %rd11314;
	ld.global.f64 	%fd21587, [%rd11315+30440];
	add.f64 	%fd21588, %fd21586, %fd21587;
	add.s32 	%r19741, %r22683, -1;
	mad.lo.s32 	%r19742, %r19741, %r3205, %r22682;
	add.s32 	%r19743, %r19742, -1;
	mul.wide.s32 	%rd11316, %r19743, 8;
	add.s64 	%rd11317, %rd22, %rd11316;
	ld.local.f64 	%fd21589, [%rd11317];
	add.f64 	%fd21590, %fd21588, %fd21589;
	ld.global.f64 	%fd21591, [%rd1167+24232];
	ld.global.f64 	%fd21592, [%rd11313+25440];
	add.f64 	%fd21593, %fd21591, %fd21592;
	ld.global.f64 	%fd21594, [%rd11315+25440];
	add.f64 	%fd21595, %fd21593, %fd21594;
	sub.s32 	%r19744, %r3878, %r3879;
	abs.s32 	%r19745, %r19744;
	cvt.rn.f64.s32 	%fd21596, %r19745;
	fma.rn.f64 	%fd21597, %fd21596, 0dBFEEF3E864B31D04, %fd21595;
	add.s64 	%rd11318, %rd23, %rd11316;
	ld.local.f64 	%fd21598, [%rd11318];
	add.f64 	%fd21599, %fd21598, %fd21597;
	abs.f64 	%fd21600, %fd21590;
	setp.gt.f64 	%p12996, %fd21600, 0d41CDCD64FF800000;
	selp.f64 	%fd24897, 0dBFF0000000000000, %fd21599, %p12996;
	selp.f64 	%fd24896, 0d7FF0000000000000, %fd21590, %p12996;
	bra.uni 	$L__BB3_8297;
$L__BB3_8291:
	cvt.u64.u32 	%rd11319, %r22683;
	add.s64 	%rd11320, %rd26, %rd11319;
	cvt.s64.s32 	%rd11321, %r22682;
	add.s64 	%rd11322, %rd27, %rd11321;
	ld.local.s8 	%r19746, [%rd11322+1];
	ld.local.u8 	%r19747, [%rd11320+1];
	ld.local.u8 	%r19748, [%rd11320];
	prmt.b32 	%r19749, %r19748, %r19747, 0x3340U;
	ld.local.u8 	%r19750, [%rd11322];
	prmt.b32 	%r19751, %r19750, 0, 0x3340U;
	prmt.b32 	%r19752, %r19749, %r19751, 0x5410U;
	mov.b32 	%r19753, 334205;
	dp4a.s32.u32 	%r19754, %r19752, %r19753, %r19746;
	mul.wide.s32 	%rd11323, %r19754, 8;
	add.s64 	%rd11324, %rd1, %rd11323;
	ld.global.f64 	%fd21601, [%rd11324+10000];
	ld.local.s8 	%r19755, [%rd1165+-1];
	ld.local.u8 	%r19756, [%rd1164];
	ld.local.u8 	%r19757, [%rd1164+-1];
	prmt.b32 	%r19758, %r19757, %r19756, 0x3340U;
	ld.local.u8 	%r19759, [%rd1165];
	prmt.b32 	%r19760, %r19759, 0, 0x3340U;
	prmt.b32 	%r19761, %r19758, %r19760, 0x5410U;
	mov.b32 	%r19762, 359705;
	dp4a.s32.u32 	%r19763, %r19761, %r19762, %r19755;
	mul.wide.s32 	%rd11325, %r19763, 8;
	add.s64 	%rd11326, %rd1, %rd11325;
	ld.global.f64 	%fd21602, [%rd11326+10000];
	add.f64 	%fd21603, %fd21601, %fd21602;
	add.s32 	%r19764, %r22683, -1;
	mad.lo.s32 	%r19765, %r19764, %r3205, %r22682;
	add.s32 	%r19766, %r19765, -1;
	mul.wide.s32 	%rd11327, %r19766, 8;
	add.s64 	%rd11328, %rd23, %rd11327;
	ld.local.f64 	%fd21604, [%rd11328];
	add.f64 	%fd21605, %fd21603, %fd21604;
	ld.global.f64 	%fd21606, [%rd11324+15000];
	ld.global.f64 	%fd21607, [%rd11326+15000];
	add.f64 	%fd21608, %fd21606, %fd21607;
	add.s64 	%rd11329, %rd22, %rd11327;
	ld.local.f64 	%fd21609, [%rd11329];
	add.f64 	%fd21610, %fd21608, %fd21609;
	abs.f64 	%fd21611, %fd21610;
	setp.gt.f64 	%p12997, %fd21611, 0d41CDCD64FF800000;
	selp.f64 	%fd21612, 0dBFF0000000000000, %fd21605, %p12997;
	selp.f64 	%fd21613, 0d7FF0000000000000, %fd21610, %p12997;
	add.f64 	%fd21614, %fd21613, 0d4069000000000000;
	add.f64 	%fd21615, %fd21612, 0dC016CCCCCCCCCCCD;
	add.f64 	%fd21616, %fd4101, %fd21615;
	div.rn.f64 	%fd21617, %fd21614, %fd21616;
	ld.local.f64 	%fd21618, [%rd1166];
	add.f64 	%fd21619, %fd21618, 0d4069000000000000;
	div.rn.f64 	%fd21620, %fd21619, %fd5107;
	setp.ltu.f64 	%p12998, %fd21617, %fd21620;
	selp.f64 	%fd24896, 0d7FF0000000000000, %fd21613, %p12998;
	selp.f64 	%fd24897, 0dBFF0000000000000, %fd21612, %p12998;
	bra.uni 	$L__BB3_8297;
$L__BB3_8292:
	setp.eq.s32 	%p12999, %r3879, 1;
	setp.eq.s32 	%p13000, %r3878, 1;
	or.pred  	%p13001, %p13000, %p12999;
	@%p13001 bra 	$L__BB3_8294;
	ld.global.f64 	%fd21621, [%rd1167+25192];
	cvt.u64.u32 	%rd11330, %r22683;
	add.s64 	%rd11331, %rd26, %rd11330;
	ld.local.s8 	%r19767, [%rd11331];
	mul.wide.s32 	%rd11332, %r19767, 5;
	cvt.s64.s32 	%rd11333, %r22682;
	add.s64 	%rd11334, %rd27, %rd11333;
	ld.local.s8 	%rd11335, [%rd11334];
	add.s64 	%rd11336, %rd11332, %rd11335;
	shl.b64 	%rd11337, %rd11336, 3;
	add.s64 	%rd11338, %rd1, %rd11337;
	ld.global.f64 	%fd21622, [%rd11338+45640];
	add.f64 	%fd21623, %fd21621, %fd21622;
	ld.local.s8 	%r19768, [%rd1165];
	mul.wide.s32 	%rd11339, %r19768, 5;
	ld.local.s8 	%rd11340, [%rd1164];
	add.s64 	%rd11341, %rd11339, %rd11340;
	shl.b64 	%rd11342, %rd11341, 3;
	add.s64 	%rd11343, %rd1, %rd11342;
	ld.global.f64 	%fd21624, [%rd11343+45640];
	add.f64 	%fd21625, %fd21623, %fd21624;
	add.s32 	%r19769, %r22683, -1;
	mad.lo.s32 	%r19770, %r19769, %r3205, %r22682;
	add.s32 	%r19771, %r19770, -1;
	mul.wide.s32 	%rd11344, %r19771, 8;
	add.s64 	%rd11345, %rd22, %rd11344;
	ld.local.f64 	%fd21626, [%rd11345];
	add.f64 	%fd21627, %fd21625, %fd21626;
	ld.global.f64 	%fd21628, [%rd1167+24472];
	ld.global.f64 	%fd21629, [%rd11338+45440];
	add.f64 	%fd21630, %fd21628, %fd21629;
	ld.global.f64 	%fd21631, [%rd11343+45440];
	add.f64 	%fd21632, %fd21630, %fd21631;
	add.s64 	%rd11346, %rd23, %rd11344;
	ld.local.f64 	%fd21633, [%rd11346];
	add.f64 	%fd21634, %fd21632, %fd21633;
	abs.f64 	%fd21635, %fd21627;
	setp.gt.f64 	%p13002, %fd21635, 0d41CDCD64FF800000;
	selp.f64 	%fd24897, 0dBFF0000000000000, %fd21634, %p13002;
	selp.f64 	%fd24896, 0d7FF0000000000000, %fd21627, %p13002;
	bra.uni 	$L__BB3_8297;
$L__BB3_8294:
	setp.eq.s32 	%p13003, %r3878, 1;
	setp.eq.s32 	%p13004, %r3879, 1;
	setp.eq.s32 	%p13005, %r3878, 0;
	and.pred  	%p13006, %p13005, %p13004;
	setp.eq.s32 	%p13007, %r3879, 0;
	and.pred  	%p13008, %p13003, %p13007;
	or.pred  	%p13009, %p13006, %p13008;
	mov.f64 	%fd24895, 0d0000000000000000;
	mov.f64 	%fd24894, 0dC0A9300000000000;
	not.pred 	%p13010, %p13009;
	@%p13010 bra 	$L__BB3_8296;
	ld.global.f64 	%fd21638, [%rd1168+25192];
	cvt.u64.u32 	%rd11347, %r22683;
	add.s64 	%rd11348, %rd26, %rd11347;
	cvt.s64.s32 	%rd11349, %r22682;
	add.s64 	%rd11350, %rd27, %rd11349;
	ld.local.s8 	%r19772, [%rd1164];
	ld.local.u8 	%r19773, [%rd11348];
	ld.local.u8 	%r19774, [%rd1165];
	prmt.b32 	%r19775, %r19773, %r19774, 0x3340U;
	ld.local.u8 	%r19776, [%rd11350];
	prmt.b32 	%r19777, %r19776, 0, 0x3340U;
	prmt.b32 	%r19778, %r19775, %r19777, 0x5410U;
	mov.b32 	%r19779, 334205;
	dp4a.s32.u32 	%r19780, %r19778, %r19779, %r19772;
	mul.wide.s32 	%rd11351, %r19780, 8;
	add.s64 	%rd11352, %rd1, %rd11351;
	ld.global.f64 	%fd21639, [%rd11352+5000];
	add.f64 	%fd24895, %fd21638, %fd21639;
	ld.global.f64 	%fd21640, [%rd1168+24472];
	ld.global.f64 	%fd21641, [%rd11352];
	add.f64 	%fd24894, %fd21640, %fd21641;
$L__BB3_8296:
	add.s32 	%r19781, %r22683, -1;
	mad.lo.s32 	%r19782, %r19781, %r3205, %r22682;
	add.s32 	%r19783, %r19782, -1;
	mul.wide.s32 	%rd11353, %r19783, 8;
	add.s64 	%rd11354, %rd22, %rd11353;
	ld.local.f64 	%fd21642, [%rd11354];
	add.f64 	%fd21643, %fd24895, %fd21642;
	add.s64 	%rd11355, %rd23, %rd11353;
	ld.local.f64 	%fd21644, [%rd11355];
	add.f64 	%fd21645, %fd24894, %fd21644;
	abs.f64 	%fd21646, %fd21643;
	setp.gt.f64 	%p13011, %fd21646, 0d41CDCD64FF800000;
	selp.f64 	%fd24897, 0dBFF0000000000000, %fd21645, %p13011;
	selp.f64 	%fd24896, 0d7FF0000000000000, %fd21643, %p13011;
$L__BB3_8297:
	abs.f64 	%fd21647, %fd24897;
	max.f64 	%fd21649, %fd5106, %fd21647;
	setp.gt.f64 	%p13012, %fd21649, 0d41CDCD64FF800000;
	sub.f64 	%fd21650, %fd5105, %fd24897;
	abs.f64 	%fd21651, %fd21650;
	setp.geu.f64 	%p13013, %fd21651, 0d3EE4F8B588E368F1;
	or.pred  	%p13014, %p13012, %p13013;
	@%p13014 bra 	$L__BB3_8300;
	ld.local.f64 	%fd21653, [%rd1166];
	abs.f64 	%fd21654, %fd21653;
	abs.f64 	%fd21655, %fd24896;
	max.f64 	%fd21657, %fd21654, %fd21655;
	setp.gt.f64 	%p13015, %fd21657, 0d41CDCD64FF800000;
	sub.f64 	%fd21658, %fd21653, %fd24896;
	abs.f64 	%fd21659, %fd21658;
	setp.geu.f64 	%p13016, %fd21659, 0d3EE4F8B588E368F1;
	or.pred  	%p13017, %p13015, %p13016;
	@%p13017 bra 	$L__BB3_8300;
	add.s32 	%r19784, %r22683, -1;
	mul.wide.u32 	%rd11356, %r19784, 4;
	add.s64 	%rd11357, %rd24, %rd11356;
	st.local.u32 	[%rd11357], %r22682;
	mul.wide.s32 	%rd11358, %r22682, 4;
	add.s64 	%rd11359, %rd25, %rd11358;
	st.local.u32 	[%rd11359+-4], %r22683;
	mov.pred 	%p13905, 0;
	mov.u32 	%r22684, %r22682;
	mov.u32 	%r22685, %r22683;
	bra.uni 	$L__BB3_8301;
$L__BB3_8300:
	add.s32 	%r3880, %r22683, -1;
	add.s32 	%r22682, %r22682, 1;
	setp.gt.s32 	%p13020, %r22683, 1;
	setp.lt.s32 	%p13021, %r22682, %r22684;
	and.pred  	%p13022, %p13020, %p13021;
	mov.u32 	%r22683, %r3880;
	@%p13022 bra 	$L__BB3_8287;
$L__BB3_8301:
	add.s32 	%r22681, %r3871, 1;
	setp.lt.u32 	%p13023, %r3871, 32;
	and.pred  	%p13024, %p13905, %p13023;
	@%p13024 bra 	$L__BB3_8285;
$L__BB3_8302:
	cvt.s64.s32 	%rd11360, %r22684;
	add.s64 	%rd11361, %rd27, %rd11360;
	ld.local.u8 	%rs4701, [%rd11361];
	bra.uni 	$L__BB3_7053;
$L__BB3_8303:
	mov.pred 	%p13906, -1;
	min.s32 	%r19785, %r22695, %r22696;
	setp.lt.s32 	%p13026, %r19785, 2;
	@%p13026 bra 	$L__BB3_8306;
	cvt.u64.u32 	%rd11362, %r3133;
	add.s64 	%rd11363, %rd17, %rd11362;
	cvt.u64.u32 	%rd11364, %r22696;
	add.s64 	%rd11365, %rd17, %rd11364;
	cvt.u64.u32 	%rd11366, %r3135;
	add.s64 	%rd11367, %rd18, %rd11366;
	cvt.u64.u32 	%rd11368, %r22695;
	add.s64 	%rd11369, %rd18, %rd11368;
	ld.local.s8 	%r19786, [%rd11369];
	ld.local.u8 	%r19787, [%rd11363];
	ld.local.u8 	%r19788, [%rd11365];
	prmt.b32 	%r19789, %r19788, %r19787, 0x3340U;
	ld.local.u8 	%r19790, [%rd11367];
	prmt.b32 	%r19791, %r19790, 0, 0x3340U;
	prmt.b32 	%r19792, %r19789, %r19791, 0x5410U;
	mov.b32 	%r19793, 359705;
	dp4a.s32.u32 	%r19794, %r19792, %r19793, %r19786;
	mul.wide.s32 	%rd11370, %r19794, 8;
	add.s64 	%rd11371, %rd1, %rd11370;
	ld.global.f64 	%fd21661, [%rd11371];
	sub.s32 	%r19795, %r3134, %r3042;
	add.s32 	%r3887, %r22695, -2;
	add.s32 	%r19796, %r3887, %r19795;
	mul.wide.s32 	%rd11372, %r19796, 8;
	add.s64 	%rd11373, %rd14, %rd11372;
	ld.local.f64 	%fd21662, [%rd11373];
	add.f64 	%fd21663, %fd21661, %fd21662;
	abs.f64 	%fd21664, %fd21663;
	max.f64 	%fd21666, %fd4091, %fd21664;
	setp.gt.f64 	%p13028, %fd21666, 0d41CDCD64FF800000;
	sub.f64 	%fd21667, %fd4090, %fd21663;
	abs.f64 	%fd21668, %fd21667;
	setp.geu.f64 	%p13029, %fd21668, 0d3EE4F8B588E368F1;
	or.pred  	%p13030, %p13028, %p13029;
	@%p13030 bra 	$L__BB3_8306;
	add.s32 	%r19797, %r22696, -2;
	mul.wide.u32 	%rd11374, %r19797, 4;
	add.s64 	%rd11375, %rd15, %rd11374;
	st.local.u32 	[%rd11375], %r3135;
	mul.wide.u32 	%rd11376, %r3887, 4;
	add.s64 	%rd11377, %rd16, %rd11376;
	st.local.u32 	[%rd11377], %r3133;
	mov.pred 	%p13906, 0;
	mov.u32 	%r22695, %r3135;
	mov.u32 	%r22696, %r3133;
$L__BB3_8306:
	not.pred 	%p13032, %p13906;
	@%p13032 bra 	$L__BB3_8325;
	mov.b32 	%r22692, 3;
$L__BB3_8308:
	mov.u32 	%r3892, %r22692;
	add.s32 	%r3893, %r22696, -1;
	sub.s32 	%r19799, %r22695, %r3892;
	add.s32 	%r19800, %r19799, 1;
	setp.gt.u32 	%p13034, %r19799, 2147483646;
	abs.s32 	%r19801, %r19799;
	selp.b32 	%r3894, %r19801, 0, %p13034;
	sub.s32 	%r22694, %r3893, %r3894;
	selp.b32 	%r22693, 1, %r19800, %p13034;
	setp.lt.s32 	%p13035, %r22694, 1;
	setp.ge.s32 	%p13036, %r22693, %r22695;
	mov.pred 	%p13907, -1;
	or.pred  	%p13037, %p13035, %p13036;
	@%p13037 bra 	$L__BB3_8324;
	cvt.s64.s32 	%rd11378, %r22695;
	add.s64 	%rd1169, %rd18, %rd11378;
	add.s32 	%r19803, %r22695, -1;
	cvt.s64.s32 	%rd11379, %r22696;
	add.s64 	%rd1170, %rd17, %rd11379;
	mad.lo.s32 	%r19804, %r3893, %r3042, %r19803;
	mul.wide.s32 	%rd11380, %r19804, 8;
	add.s64 	%rd1171, %rd13, %rd11380;
	add.s64 	%rd11381, %rd14, %rd11380;
	ld.local.f64 	%fd5122, [%rd11381];
	abs.f64 	%fd5123, %fd5122;
	add.s32 	%r19805, %r19803, %r3894;
	sub.s32 	%r19806, %r19805, %r22693;
	mul.wide.s32 	%rd11382, %r19806, 8;
	add.s64 	%rd1172, %rd1, %rd11382;
	add.f64 	%fd21670, %fd5122, 0dC016CCCCCCCCCCCD;
	add.f64 	%fd5124, %fd3860, %fd21670;
	mul.wide.u32 	%rd11383, %r19806, 8;
	add.s64 	%rd1173, %rd1, %rd11383;
$L__BB3_8310:
	not.b32 	%r19807, %r22694;
	add.s32 	%r3899, %r22696, %r19807;
	not.b32 	%r19808, %r22693;
	add.s32 	%r3900, %r22695, %r19808;
	setp.eq.s32 	%p13038, %r3899, 0;
	setp.gt.s32 	%p13039, %r3900, 0;
	and.pred  	%p13040, %p13038, %p13039;
	@%p13040 bra 	$L__BB3_8315;
	setp.eq.s32 	%p13041, %r3900, 0;
	setp.gt.s32 	%p13042, %r3899, 0;
	and.pred  	%p13043, %p13042, %p13041;
	@%p13043 bra 	$L__BB3_8315;
	setp.eq.s32 	%p13044, %r3899, 1;
	setp.eq.s32 	%p13045, %r3900, 1;
	and.pred  	%p13046, %p13044, %p13045;
	@%p13046 bra 	$L__BB3_8314;
	ld.global.f64 	%fd21671, [%rd1172+24952];
	cvt.u64.u32 	%rd11384, %r22694;
	add.s64 	%rd11385, %rd17, %rd11384;
	cvt.s64.s32 	%rd11386, %r22693;
	add.s64 	%rd11387, %rd18, %rd11386;
	ld.local.s8 	%r19809, [%rd11387+1];
	ld.local.u8 	%r19810, [%rd11385+1];
	ld.local.u8 	%r19811, [%rd11385];
	prmt.b32 	%r19812, %r19811, %r19810, 0x3340U;
	ld.local.u8 	%r19813, [%rd11387];
	prmt.b32 	%r19814, %r19813, 0, 0x3340U;
	prmt.b32 	%r19815, %r19812, %r19814, 0x5410U;
	mov.b32 	%r19816, 334205;
	dp4a.s32.u32 	%r19817, %r19815, %r19816, %r19809;
	mul.wide.s32 	%rd11388, %r19817, 8;
	add.s64 	%rd11389, %rd1, %rd11388;
	ld.global.f64 	%fd21672, [%rd11389+30440];
	add.f64 	%fd21673, %fd21671, %fd21672;
	ld.local.s8 	%r19818, [%rd1170+-1];
	ld.local.u8 	%r19819, [%rd1169];
	ld.local.u8 	%r19820, [%rd1169+-1];
	prmt.b32 	%r19821, %r19820, %r19819, 0x3340U;
	ld.local.u8 	%r19822, [%rd1170];
	prmt.b32 	%r19823, %r19822, 0, 0x3340U;
	prmt.b32 	%r19824, %r19821, %r19823, 0x5410U;
	mov.b32 	%r19825, 359705;
	dp4a.s32.u32 	%r19826, %r19824, %r19825, %r19818;
	mul.wide.s32 	%rd11390, %r19826, 8;
	add.s64 	%rd11391, %rd1, %rd11390;
	ld.global.f64 	%fd21674, [%rd11391+30440];
	add.f64 	%fd21675, %fd21673, %fd21674;
	add.s32 	%r19827, %r22694, -1;
	mad.lo.s32 	%r19828, %r19827, %r3042, %r22693;
	add.s32 	%r19829, %r19828, -1;
	mul.wide.s32 	%rd11392, %r19829, 8;
	add.s64 	%rd11393, %rd13, %rd11392;
	ld.local.f64 	%fd21676, [%rd11393];
	add.f64 	%fd21677, %fd21675, %fd21676;
	ld.global.f64 	%fd21678, [%rd1172+24232];
	ld.global.f64 	%fd21679, [%rd11389+25440];
	add.f64 	%fd21680, %fd21678, %fd21679;
	ld.global.f64 	%fd21681, [%rd11391+25440];
	add.f64 	%fd21682, %fd21680, %fd21681;
	sub.s32 	%r19830, %r3899, %r3900;
	abs.s32 	%r19831, %r19830;
	cvt.rn.f64.s32 	%fd21683, %r19831;
	fma.rn.f64 	%fd21684, %fd21683, 0dBFEEF3E864B31D04, %fd21682;
	add.s64 	%rd11394, %rd14, %rd11392;
	ld.local.f64 	%fd21685, [%rd11394];
	add.f64 	%fd21686, %fd21685, %fd21684;
	abs.f64 	%fd21687, %fd21677;
	setp.gt.f64 	%p13047, %fd21687, 0d41CDCD64FF800000;
	selp.f64 	%fd24900, 0dBFF0000000000000, %fd21686, %p13047;
	selp.f64 	%fd24901, 0d7FF0000000000000, %fd21677, %p13047;
	bra.uni 	$L__BB3_8320;
$L__BB3_8314:
	cvt.u64.u32 	%rd11395, %r22694;
	add.s64 	%rd11396, %rd17, %rd11395;
	cvt.s64.s32 	%rd11397, %r22693;
	add.s64 	%rd11398, %rd18, %rd11397;
	ld.local.s8 	%r19832, [%rd11398+1];
	ld.local.u8 	%r19833, [%rd11396+1];
	ld.local.u8 	%r19834, [%rd11396];
	prmt.b32 	%r19835, %r19834, %r19833, 0x3340U;
	ld.local.u8 	%r19836, [%rd11398];
	prmt.b32 	%r19837, %r19836, 0, 0x3340U;
	prmt.b32 	%r19838, %r19835, %r19837, 0x5410U;
	mov.b32 	%r19839, 334205;
	dp4a.s32.u32 	%r19840, %r19838, %r19839, %r19832;
	mul.wide.s32 	%rd11399, %r19840, 8;
	add.s64 	%rd11400, %rd1, %rd11399;
	ld.global.f64 	%fd21688, [%rd11400+10000];
	ld.local.s8 	%r19841, [%rd1170+-1];
	ld.local.u8 	%r19842, [%rd1169];
	ld.local.u8 	%r19843, [%rd1169+-1];
	prmt.b32 	%r19844, %r19843, %r19842, 0x3340U;
	ld.local.u8 	%r19845, [%rd1170];
	prmt.b32 	%r19846, %r19845, 0, 0x3340U;
	prmt.b32 	%r19847, %r19844, %r19846, 0x5410U;
	mov.b32 	%r19848, 359705;
	dp4a.s32.u32 	%r19849, %r19847, %r19848, %r19841;
	mul.wide.s32 	%rd11401, %r19849, 8;
	add.s64 	%rd11402, %rd1, %rd11401;
	ld.global.f64 	%fd21689, [%rd11402+10000];
	add.f64 	%fd21690, %fd21688, %fd21689;
	add.s32 	%r19850, %r22694, -1;
	mad.lo.s32 	%r19851, %r19850, %r3042, %r22693;
	add.s32 	%r19852, %r19851, -1;
	mul.wide.s32 	%rd11403, %r19852, 8;
	add.s64 	%rd11404, %rd14, %rd11403;
	ld.local.f64 	%fd21691, [%rd11404];
	add.f64 	%fd21692, %fd21690, %fd21691;
	ld.global.f64 	%fd21693, [%rd11400+15000];
	ld.global.f64 	%fd21694, [%rd11402+15000];
	add.f64 	%fd21695, %fd21693, %fd21694;
	add.s64 	%rd11405, %rd13, %rd11403;
	ld.local.f64 	%fd21696, [%rd11405];
	add.f64 	%fd21697, %fd21695, %fd21696;
	abs.f64 	%fd21698, %fd21697;
	setp.gt.f64 	%p13048, %fd21698, 0d41CDCD64FF800000;
	selp.f64 	%fd21699, 0dBFF0000000000000, %fd21692, %p13048;
	selp.f64 	%fd21700, 0d7FF0000000000000, %fd21697, %p13048;
	add.f64 	%fd21701, %fd21700, 0d4069000000000000;
	add.f64 	%fd21702, %fd21699, 0dC016CCCCCCCCCCCD;
	add.f64 	%fd21703, %fd3860, %fd21702;
	div.rn.f64 	%fd21704, %fd21701, %fd21703;
	ld.local.f64 	%fd21705, [%rd1171];
	add.f64 	%fd21706, %fd21705, 0d4069000000000000;
	div.rn.f64 	%fd21707, %fd21706, %fd5124;
	setp.ltu.f64 	%p13049, %fd21704, %fd21707;
	selp.f64 	%fd24900, 0dBFF0000000000000, %fd21699, %p13049;
	selp.f64 	%fd24901, 0d7FF0000000000000, %fd21700, %p13049;
	bra.uni 	$L__BB3_8320;
$L__BB3_8315:
	setp.eq.s32 	%p13050, %r3900, 1;
	setp.eq.s32 	%p13051, %r3899, 1;
	or.pred  	%p13052, %p13051, %p13050;
	@%p13052 bra 	$L__BB3_8317;
	ld.global.f64 	%fd21708, [%rd1172+25192];
	cvt.u64.u32 	%rd11406, %r22694;
	add.s64 	%rd11407, %rd17, %rd11406;
	ld.local.s8 	%r19853, [%rd11407];
	mul.wide.s32 	%rd11408, %r19853, 5;
	cvt.s64.s32 	%rd11409, %r22693;
	add.s64 	%rd11410, %rd18, %rd11409;
	ld.local.s8 	%rd11411, [%rd11410];
	add.s64 	%rd11412, %rd11408, %rd11411;
	shl.b64 	%rd11413, %rd11412, 3;
	add.s64 	%rd11414, %rd1, %rd11413;
	ld.global.f64 	%fd21709, [%rd11414+45640];
	add.f64 	%fd21710, %fd21708, %fd21709;
	ld.local.s8 	%r19854, [%rd1170];
	mul.wide.s32 	%rd11415, %r19854, 5;
	ld.local.s8 	%rd11416, [%rd1169];
	add.s64 	%rd11417, %rd11415, %rd11416;
	shl.b64 	%rd11418, %rd11417, 3;
	add.s64 	%rd11419, %rd1, %rd11418;
	ld.global.f64 	%fd21711, [%rd11419+45640];
	add.f64 	%fd21712, %fd21710, %fd21711;
	add.s32 	%r19855, %r22694, -1;
	mad.lo.s32 	%r19856, %r19855, %r3042, %r22693;
	add.s32 	%r19857, %r19856, -1;
	mul.wide.s32 	%rd11420, %r19857, 8;
	add.s64 	%rd11421, %rd13, %rd11420;
	ld.local.f64 	%fd21713, [%rd11421];
	add.f64 	%fd21714, %fd21712, %fd21713;
	ld.global.f64 	%fd21715, [%rd1172+24472];
	ld.global.f64 	%fd21716, [%rd11414+45440];
	add.f64 	%fd21717, %fd21715, %fd21716;
	ld.global.f64 	%fd21718, [%rd11419+45440];
	add.f64 	%fd21719, %fd21717, %fd21718;
	add.s64 	%rd11422, %rd14, %rd11420;
	ld.local.f64 	%fd21720, [%rd11422];
	add.f64 	%fd21721, %fd21719, %fd21720;
	abs.f64 	%fd21722, %fd21714;
	setp.gt.f64 	%p13053, %fd21722, 0d41CDCD64FF800000;
	selp.f64 	%fd24900, 0dBFF0000000000000, %fd21721, %p13053;
	selp.f64 	%fd24901, 0d7FF0000000000000, %fd21714, %p13053;
	bra.uni 	$L__BB3_8320;
$L__BB3_8317:
	setp.eq.s32 	%p13054, %r3899, 1;
	setp.eq.s32 	%p13055, %r3900, 1;
	setp.eq.s32 	%p13056, %r3899, 0;
	and.pred  	%p13057, %p13056, %p13055;
	setp.eq.s32 	%p13058, %r3900, 0;
	and.pred  	%p13059, %p13054, %p13058;
	or.pred  	%p13060, %p13057, %p13059;
	mov.f64 	%fd24899, 0d0000000000000000;
	mov.f64 	%fd24898, 0dC0A9300000000000;
	not.pred 	%p13061, %p13060;
	@%p13061 bra 	$L__BB3_8319;
	ld.global.f64 	%fd21725, [%rd1173+25192];
	cvt.u64.u32 	%rd11423, %r22694;
	add.s64 	%rd11424, %rd17, %rd11423;
	cvt.s64.s32 	%rd11425, %r22693;
	add.s64 	%rd11426, %rd18, %rd11425;
	ld.local.s8 	%r19858, [%rd1169];
	ld.local.u8 	%r19859, [%rd11424];
	ld.local.u8 	%r19860, [%rd1170];
	prmt.b32 	%r19861, %r19859, %r19860, 0x3340U;
	ld.local.u8 	%r19862, [%rd11426];
	prmt.b32 	%r19863, %r19862, 0, 0x3340U;
	prmt.b32 	%r19864, %r19861, %r19863, 0x5410U;
	mov.b32 	%r19865, 334205;
	dp4a.s32.u32 	%r19866, %r19864, %r19865, %r19858;
	mul.wide.s32 	%rd11427, %r19866, 8;
	add.s64 	%rd11428, %rd1, %rd11427;
	ld.global.f64 	%fd21726, [%rd11428+5000];
	add.f64 	%fd24899, %fd21725, %fd21726;
	ld.global.f64 	%fd21727, [%rd1173+24472];
	ld.global.f64 	%fd21728, [%rd11428];
	add.f64 	%fd24898, %fd21727, %fd21728;
$L__BB3_8319:
	add.s32 	%r19867, %r22694, -1;
	mad.lo.s32 	%r19868, %r19867, %r3042, %r22693;
	add.s32 	%r19869, %r19868, -1;
	mul.wide.s32 	%rd11429, %r19869, 8;
	add.s64 	%rd11430, %rd13, %rd11429;
	ld.local.f64 	%fd21729, [%rd11430];
	add.f64 	%fd21730, %fd24899, %fd21729;
	add.s64 	%rd11431, %rd14, %rd11429;
	ld.local.f64 	%fd21731, [%rd11431];
	add.f64 	%fd21732, %fd24898, %fd21731;
	abs.f64 	%fd21733, %fd21730;
	setp.gt.f64 	%p13062, %fd21733, 0d41CDCD64FF800000;
	selp.f64 	%fd24900, 0dBFF0000000000000, %fd21732, %p13062;
	selp.f64 	%fd24901, 0d7FF0000000000000, %fd21730, %p13062;
$L__BB3_8320:
	abs.f64 	%fd21734, %fd24900;
	max.f64 	%fd21736, %fd5123, %fd21734;
	setp.gt.f64 	%p13063, %fd21736, 0d41CDCD64FF800000;
	sub.f64 	%fd21737, %fd5122, %fd24900;
	abs.f64 	%fd21738, %fd21737;
	setp.geu.f64 	%p13064, %fd21738, 0d3EE4F8B588E368F1;
	or.pred  	%p13065, %p13063, %p13064;
	@%p13065 bra 	$L__BB3_8323;
	ld.local.f64 	%fd21740, [%rd1171];
	abs.f64 	%fd21741, %fd21740;
	abs.f64 	%fd21742, %fd24901;
	max.f64 	%fd21744, %fd21741, %fd21742;
	setp.gt.f64 	%p13066, %fd21744, 0d41CDCD64FF800000;
	sub.f64 	%fd21745, %fd21740, %fd24901;
	abs.f64 	%fd21746, %fd21745;
	setp.geu.f64 	%p13067, %fd21746, 0d3EE4F8B588E368F1;
	or.pred  	%p13068, %p13066, %p13067;
	@%p13068 bra 	$L__BB3_8323;
	add.s32 	%r19870, %r22694, -1;
	mul.wide.u32 	%rd11432, %r19870, 4;
	add.s64 	%rd11433, %rd15, %rd11432;
	st.local.u32 	[%rd11433], %r22693;
	mul.wide.s32 	%rd11434, %r22693, 4;
	add.s64 	%rd11435, %rd16, %rd11434;
	st.local.u32 	[%rd11435+-4], %r22694;
	mov.pred 	%p13907, 0;
	mov.u32 	%r22695, %r22693;
	mov.u32 	%r22696, %r22694;
	bra.uni 	$L__BB3_8324;
$L__BB3_8323:
	add.s32 	%r3901, %r22694, -1;
	add.s32 	%r22693, %r22693, 1;
	setp.gt.s32 	%p13071, %r22694, 1;
	setp.lt.s32 	%p13072, %r22693, %r22695;
	and.pred  	%p13073, %p13071, %p13072;
	mov.u32 	%r22694, %r3901;
	@%p13073 bra 	$L__BB3_8310;
$L__BB3_8324:
	add.s32 	%r22692, %r3892, 1;
	setp.lt.u32 	%p13074, %r3892, 32;
	and.pred  	%p13075, %p13907, %p13074;
	@%p13075 bra 	$L__BB3_8308;
$L__BB3_8325:
	cvt.s64.s32 	%rd11436, %r22696;
	add.s64 	%rd11437, %rd17, %rd11436;
	ld.local.u8 	%rs4686, [%rd11437];
	cvt.s64.s32 	%rd11438, %r22695;
	add.s64 	%rd11439, %rd18, %rd11438;
	ld.local.u8 	%rs4685, [%rd11439];
	bra.uni 	$L__BB3_6692;
$L__BB3_8326:
	not.b32 	%r22703, %r22704;
	setp.ne.s32 	%p8496, %r3922, %r3919;
	mov.u32 	%r22704, %r3922;
	@%p8496 bra 	$L__BB3_8202;
$L__BB3_8327:
	setp.gt.u32 	%p8499, %r5, 2146435070;
	mov.f64 	%fd24902, %fd5;
	@%p8499 bra 	$L__BB3_8329;
	setp.gt.u32 	%p8500, %r7, 1073127582;
	selp.f64 	%fd16261, %fd7, %fd6, %p8500;
	selp.u32 	%r14578, 1, 0, %p8500;
	add.s32 	%r14579, %r6, %r14578;
	add.f64 	%fd16262, %fd16261, 0dBFF0000000000000;
	add.f64 	%fd16263, %fd16261, 0d3FF0000000000000;
	rcp.approx.ftz.f64 	%fd16264, %fd16263;
	neg.f64 	%fd16265, %fd16263;
	fma.rn.f64 	%fd16266, %fd16265, %fd16264, 0d3FF0000000000000;
	fma.rn.f64 	%fd16267, %fd16266, %fd16266, %fd16266;
	fma.rn.f64 	%fd16268, %fd16267, %fd16264, %fd16264;
	mul.f64 	%fd16269, %fd16262, %fd16268;
	fma.rn.f64 	%fd16270, %fd16262, %fd16268, %fd16269;
	mul.f64 	%fd16271, %fd16270, %fd16270;
	fma.rn.f64 	%fd16272, %fd16271, 0d3EB1380B3AE80F1E, 0d3ED0EE258B7A8B04;
	fma.rn.f64 	%fd16273, %fd16272, %fd16271, 0d3EF3B2669F02676F;
	fma.rn.f64 	%fd16274, %fd16273, %fd16271, 0d3F1745CBA9AB0956;
	fma.rn.f64 	%fd16275, %fd16274, %fd16271, 0d3F3C71C72D1B5154;
	fma.rn.f64 	%fd16276, %fd16275, %fd16271, 0d3F624924923BE72D;
	fma.rn.f64 	%fd16277, %fd16276, %fd16271, 0d3F8999999999A3C4;
	fma.rn.f64 	%fd16278, %fd16277, %fd16271, 0d3FB5555555555554;
	sub.f64 	%fd16279, %fd16262, %fd16270;
	add.f64 	%fd16280, %fd16279, %fd16279;
	neg.f64 	%fd16281, %fd16270;
	fma.rn.f64 	%fd16282, %fd16281, %fd16262, %fd16280;
	mul.f64 	%fd16283, %fd16268, %fd16282;
	mul.f64 	%fd16284, %fd16271, %fd16278;
	fma.rn.f64 	%fd16285, %fd16284, %fd16270, %fd16283;
	xor.b32  	%r14580, %r14579, -2147483648;
	mov.b32 	%r14581, 1127219200;
	mov.b64 	%fd16286, {%r14580, %r14581};
	sub.f64 	%fd16287, %fd16286, %fd1;
	fma.rn.f64 	%fd16288, %fd16287, 0d3FE62E42FEFA39EF, %fd16270;
	fma.rn.f64 	%fd16289, %fd16287, 0dBFE62E42FEFA39EF, %fd16288;
	sub.f64 	%fd16290, %fd16289, %fd16270;
	sub.f64 	%fd16291, %fd16285, %fd16290;
	fma.rn.f64 	%fd16292, %fd16287, 0d3C7ABC9E3B39803F, %fd16291;
	add.f64 	%fd24902, %fd16288, %fd16292;
$L__BB3_8329:
	mul.f64 	%fd5142, %fd24902, 0d3FFFCB923A29C77A;
	mov.b32 	%r22705, 0;
$L__BB3_8330:
	mov.u32 	%r3924, %r22705;
	cvt.u64.u32 	%rd7578, %r3924;
	add.s64 	%rd7579, %rd1174, %rd7578;
	ld.u8 	%rs3348, [%rd7579];
	setp.ne.s16 	%p8501, %rs3348, 0;
	add.s32 	%r22705, %r3924, 1;
	@%p8501 bra 	$L__BB3_8330;
	mov.b32 	%r22706, 0;
$L__BB3_8332:
	mov.u32 	%r3926, %r22706;
	cvt.u64.u32 	%rd7580, %r3926;
	add.s64 	%rd7581, %rd1175, %rd7580;
	ld.u8 	%rs3349, [%rd7581];
	setp.ne.s16 	%p8502, %rs3349, 0;
	add.s32 	%r22706, %r3926, 1;
	@%p8502 bra 	$L__BB3_8332;
	setp.eq.s32 	%p8503, %r3924, 0;
	@%p8503 bra 	$L__BB3_8404;
	and.b32  	%r3928, %r3924, 3;
	setp.lt.u32 	%p8504, %r3924, 4;
	mov.b32 	%r22708, 1;
	@%p8504 bra 	$L__BB3_8373;
	and.b32  	%r3929, %r3924, 2147483644;
	mov.b32 	%r22708, 1;
$L__BB3_8336:
	mov.u32 	%r3930, %r22708;
	cvt.s64.s32 	%rd7582, %r3930;
	add.s64 	%rd1176, %rd1174, %rd7582;
	ld.u8 	%rs3351, [%rd1176+-1];
	mov.b16 	%rs4747, 0;
	setp.gt.s16 	%p8505, %rs3351, 70;
	@%p8505 bra 	$L__BB3_8340;
	setp.eq.s16 	%p8508, %rs3351, 65;
	@%p8508 bra 	$L__BB3_8345;
	setp.eq.s16 	%p8509, %rs3351, 67;
	@%p8509 bra 	$L__BB3_8339;
	bra.uni 	$L__BB3_8344;
$L__BB3_8339:
	mov.b16 	%rs4747, 1;
	bra.uni 	$L__BB3_8345;
$L__BB3_8340:
	setp.eq.s16 	%p8506, %rs3351, 71;
	@%p8506 bra 	$L__BB3_8343;
	setp.ne.s16 	%p8507, %rs3351, 84;
	@%p8507 bra 	$L__BB3_8344;
	mov.b16 	%rs4747, 3;
	bra.uni 	$L__BB3_8345;
$L__BB3_8343:
	mov.b16 	%rs4747, 2;
	bra.uni 	$L__BB3_8345;
$L__BB3_8344:
	mov.b16 	%rs4747, 4;
$L__BB3_8345:
	cvt.u64.u32 	%rd7583, %r3930;
	add.s64 	%rd1177, %rd17, %rd7583;
	st.local.u8 	[%rd1177], %rs4747;
	ld.u8 	%rs3357, [%rd1176];
	mov.b16 	%rs4748, 0;
	setp.gt.s16 	%p8510, %rs3357, 70;
	@%p8510 bra 	$L__BB3_8349;
	setp.eq.s16 	%p8513, %rs3357, 65;
	@%p8513 bra 	$L__BB3_8354;
	setp.eq.s16 	%p8514, %rs3357, 67;
	@%p8514 bra 	$L__BB3_8348;
	bra.uni 	$L__BB3_8353;
$L__BB3_8348:
	mov.b16 	%rs4748, 1;
	bra.uni 	$L__BB3_8354;
$L__BB3_8349:
	setp.eq.s16 	%p8511, %rs3357, 71;
	@%p8511 bra 	$L__BB3_8352;
	setp.ne.s16 	%p8512, %rs3357, 84;
	@%p8512 bra 	$L__BB3_8353;
	mov.b16 	%rs4748, 3;
	bra.uni 	$L__BB3_8354;
$L__BB3_8352:
	mov.b16 	%rs4748, 2;
	bra.uni 	$L__BB3_8354;
$L__BB3_8353:
	mov.b16 	%rs4748, 4;
$L__BB3_8354:
	st.local.u8 	[%rd1177+1], %rs4748;
	ld.u8 	%rs3363, [%rd1176+1];
	mov.b16 	%rs4749, 0;
	setp.gt.s16 	%p8515, %rs3363, 70;
	@%p8515 bra 	$L__BB3_8358;
	setp.eq.s16 	%p8518, %rs3363, 65;
	@%p8518 bra 	$L__BB3_8363;
	setp.eq.s16 	%p8519, %rs3363, 67;
	@%p8519 bra 	$L__BB3_8357;
	bra.uni 	$L__BB3_8362;
$L__BB3_8357:
	mov.b16 	%rs4749, 1;
	bra.uni 	$L__BB3_8363;
$L__BB3_8358:
	setp.eq.s16 	%p8516, %rs3363, 71;
	@%p8516 bra 	$L__BB3_8361;
	setp.ne.s16 	%p8517, %rs3363, 84;
	@%p8517 bra 	$L__BB3_8362;
	mov.b16 	%rs4749, 3;
	bra.uni 	$L__BB3_8363;
$L__BB3_8361:
	mov.b16 	%rs4749, 2;
	bra.uni 	$L__BB3_8363;
$L__BB3_8362:
	mov.b16 	%rs4749, 4;
$L__BB3_8363:
	st.local.u8 	[%rd1177+2], %rs4749;
	ld.u8 	%rs3369, [%rd1176+2];
	mov.b16 	%rs4750, 0;
	setp.gt.s16 	%p8520, %rs3369, 70;
	@%p8520 bra 	$L__BB3_8367;
	setp.eq.s16 	%p8523, %rs3369, 65;
	@%p8523 bra 	$L__BB3_8372;
	setp.eq.s16 	%p8524, %rs3369, 67;
	@%p8524 bra 	$L__BB3_8366;
	bra.uni 	$L__BB3_8371;
$L__BB3_8366:
	mov.b16 	%rs4750, 1;
	bra.uni 	$L__BB3_8372;
$L__BB3_8367:
	setp.eq.s16 	%p8521, %rs3369, 71;
	@%p8521 bra 	$L__BB3_8370;
	setp.ne.s16 	%p8522, %rs3369, 84;
	@%p8522 bra 	$L__BB3_8371;
	mov.b16 	%rs4750, 3;
	bra.uni 	$L__BB3_8372;
$L__BB3_8370:
	mov.b16 	%rs4750, 2;
	bra.uni 	$L__BB3_8372;
$L__BB3_8371:
	mov.b16 	%rs4750, 4;
$L__BB3_8372:
	st.local.u8 	[%rd1177+3], %rs4750;
	add.s32 	%r22708, %r3930, 4;
	add.s32 	%r14586, %r3930, 3;
	setp.ne.s32 	%p8525, %r14586, %r3929;
	@%p8525 bra 	$L__BB3_8336;
$L__BB3_8373:
	setp.eq.s32 	%p8526, %r3928, 0;
	@%p8526 bra 	$L__BB3_8404;
	cvt.s64.s32 	%rd7584, %r22708;
	add.s64 	%rd1178, %rd1174, %rd7584;
	ld.u8 	%rs3375, [%rd1178+-1];
	mov.b16 	%rs4751, 0;
	setp.gt.s16 	%p8527, %rs3375, 70;
	@%p8527 bra 	$L__BB3_8378;
	setp.eq.s16 	%p8530, %rs3375, 65;
	@%p8530 bra 	$L__BB3_8383;
	setp.eq.s16 	%p8531, %rs3375, 67;
	@%p8531 bra 	$L__BB3_8377;
	bra.uni 	$L__BB3_8382;
$L__BB3_8377:
	mov.b16 	%rs4751, 1;
	bra.uni 	$L__BB3_8383;
$L__BB3_8378:
	setp.eq.s16 	%p8528, %rs3375, 71;
	@%p8528 bra 	$L__BB3_8381;
	setp.ne.s16 	%p8529, %rs3375, 84;
	@%p8529 bra 	$L__BB3_8382;
	mov.b16 	%rs4751, 3;
	bra.uni 	$L__BB3_8383;
$L__BB3_8381:
	mov.b16 	%rs4751, 2;
	bra.uni 	$L__BB3_8383;
$L__BB3_8382:
	mov.b16 	%rs4751, 4;
$L__BB3_8383:
	cvt.u64.u32 	%rd7585, %r22708;
	add.s64 	%rd1179, %rd17, %rd7585;
	st.local.u8 	[%rd1179], %rs4751;
	setp.eq.s32 	%p8532, %r3928, 1;
	@%p8532 bra 	$L__BB3_8404;
	ld.u8 	%rs3381, [%rd1178];
	mov.b16 	%rs4752, 0;
	setp.gt.s16 	%p8533, %rs3381, 70;
	@%p8533 bra 	$L__BB3_8388;
	setp.eq.s16 	%p8536, %rs3381, 65;
	@%p8536 bra 	$L__BB3_8393;
	setp.eq.s16 	%p8537, %rs3381, 67;
	@%p8537 bra 	$L__BB3_8387;
	bra.uni 	$L__BB3_8392;
$L__BB3_8387:
	mov.b16 	%rs4752, 1;
	bra.uni 	$L__BB3_8393;
$L__BB3_8388:
	setp.eq.s16 	%p8534, %rs3381, 71;
	@%p8534 bra 	$L__BB3_8391;
	setp.ne.s16 	%p8535, %rs3381, 84;
	@%p8535 bra 	$L__BB3_8392;
	mov.b16 	%rs4752, 3;
	bra.uni 	$L__BB3_8393;
$L__BB3_8391:
	mov.b16 	%rs4752, 2;
	bra.uni 	$L__BB3_8393;
$L__BB3_8392:
	mov.b16 	%rs4752, 4;
$L__BB3_8393:
	add.s32 	%r14587, %r22708, 1;
	cvt.u64.u32 	%rd7586, %r14587;
	add.s64 	%rd7587, %rd17, %rd7586;
	st.local.u8 	[%rd7587], %rs4752;
	setp.eq.s32 	%p8538, %r3928, 2;
	@%p8538 bra 	$L__BB3_8404;
	ld.u8 	%rs3387, [%rd1178+1];
	mov.b16 	%rs4753, 0;
	setp.gt.s16 	%p8539, %rs3387, 70;
	@%p8539 bra 	$L__BB3_8398;
	setp.eq.s16 	%p8542, %rs3387, 65;
	@%p8542 bra 	$L__BB3_8403;
	setp.eq.s16 	%p8543, %rs3387, 67;
	@%p8543 bra 	$L__BB3_8397;
	bra.uni 	$L__BB3_8402;
$L__BB3_8397:
	mov.b16 	%rs4753, 1;
	bra.uni 	$L__BB3_8403;
$L__BB3_8398:
	setp.eq.s16 	%p8540, %rs3387, 71;
	@%p8540 bra 	$L__BB3_8401;
	setp.ne.s16 	%p8541, %rs3387, 84;
	@%p8541 bra 	$L__BB3_8402;
	mov.b16 	%rs4753, 3;
	bra.uni 	$L__BB3_8403;
$L__BB3_8401:
	mov.b16 	%rs4753, 2;
	bra.uni 	$L__BB3_8403;
$L__BB3_8402:
	mov.b16 	%rs4753, 4;
$L__BB3_8403:
	st.local.u8 	[%rd1179+2], %rs4753;
$L__BB3_8404:
	setp.eq.s32 	%p8544, %r3926, 0;
	@%p8544 bra 	$L__BB3_8475;
	and.b32  	%r3933, %r3926, 3;
	setp.lt.u32 	%p8545, %r3926, 4;
	mov.b32 	%r22710, 1;
	@%p8545 bra 	$L__BB3_8444;
	and.b32  	%r3934, %r3926, 2147483644;
	mov.b32 	%r22710, 1;
$L__BB3_8407:
	sub.s32 	%r14590, %r3926, %r22710;
	cvt.u64.u32 	%rd7588, %r14590;
	add.s64 	%rd7589, %rd1175, %rd7588;
	ld.u8 	%rs3393, [%rd7589];
	mov.b16 	%rs4754, 0;
	setp.gt.s16 	%p8546, %rs3393, 70;
	@%p8546 bra 	$L__BB3_8411;
	setp.eq.s16 	%p8549, %rs3393, 65;
	@%p8549 bra 	$L__BB3_8416;
	setp.eq.s16 	%p8550, %rs3393, 67;
	@%p8550 bra 	$L__BB3_8410;
	bra.uni 	$L__BB3_8415;
$L__BB3_8410:
	mov.b16 	%rs4754, 1;
	bra.uni 	$L__BB3_8416;
$L__BB3_8411:
	setp.eq.s16 	%p8547, %rs3393, 71;
	@%p8547 bra 	$L__BB3_8414;
	setp.ne.s16 	%p8548, %rs3393, 84;
	@%p8548 bra 	$L__BB3_8415;
	mov.b16 	%rs4754, 3;
	bra.uni 	$L__BB3_8416;
$L__BB3_8414:
	mov.b16 	%rs4754, 2;
	bra.uni 	$L__BB3_8416;
$L__BB3_8415:
	mov.b16 	%rs4754, 4;
$L__BB3_8416:
	cvt.u64.u32 	%rd7590, %r22710;
	add.s64 	%rd1180, %rd18, %rd7590;
	st.local.u8 	[%rd1180], %rs4754;
	not.b32 	%r14591, %r22710;
	add.s32 	%r14592, %r3926, %r14591;
	cvt.u64.u32 	%rd7591, %r14592;
	add.s64 	%rd7592, %rd1175, %rd7591;
	ld.u8 	%rs3399, [%rd7592];
	mov.b16 	%rs4755, 0;
	setp.gt.s16 	%p8551, %rs3399, 70;
	@%p8551 bra 	$L__BB3_8420;
	setp.eq.s16 	%p8554, %rs3399, 65;
	@%p8554 bra 	$L__BB3_8425;
	setp.eq.s16 	%p8555, %rs3399, 67;
	@%p8555 bra 	$L__BB3_8419;
	bra.uni 	$L__BB3_8424;
$L__BB3_8419:
	mov.b16 	%rs4755, 1;
	bra.uni 	$L__BB3_8425;
$L__BB3_8420:
	setp.eq.s16 	%p8552, %rs3399, 71;
	@%p8552 bra 	$L__BB3_8423;
	setp.ne.s16 	%p8553, %rs3399, 84;
	@%p8553 bra 	$L__BB3_8424;
	mov.b16 	%rs4755, 3;
	bra.uni 	$L__BB3_8425;
$L__BB3_8423:
	mov.b16 	%rs4755, 2;
	bra.uni 	$L__BB3_8425;
$L__BB3_8424:
	mov.b16 	%rs4755, 4;
$L__BB3_8425:
	st.local.u8 	[%rd1180+1], %rs4755;
	sub.s32 	%r14593, %r3926, %r22710;
	add.s32 	%r14594, %r14593, -2;
	cvt.u64.u32 	%rd7593, %r14594;
	add.s64 	%rd7594, %rd1175, %rd7593;
	ld.u8 	%rs3405, [%rd7594];
	mov.b16 	%rs4756, 0;
	setp.gt.s16 	%p8556, %rs3405, 70;
	@%p8556 bra 	$L__BB3_8429;
	setp.eq.s16 	%p8559, %rs3405, 65;
	@%p8559 bra 	$L__BB3_8434;
	setp.eq.s16 	%p8560, %rs3405, 67;
	@%p8560 bra 	$L__BB3_8428;
	bra.uni 	$L__BB3_8433;
$L__BB3_8428:
	mov.b16 	%rs4756, 1;
	bra.uni 	$L__BB3_8434;
$L__BB3_8429:
	setp.eq.s16 	%p8557, %rs3405, 71;
	@%p8557 bra 	$L__BB3_8432;
	setp.ne.s16 	%p8558, %rs3405, 84;
	@%p8558 bra 	$L__BB3_8433;
	mov.b16 	%rs4756, 3;
	bra.uni 	$L__BB3_8434;
$L__BB3_8432:
	mov.b16 	%rs4756, 2;
	bra.uni 	$L__BB3_8434;
$L__BB3_8433:
	mov.b16 	%rs4756, 4;
$L__BB3_8434:
	st.local.u8 	[%rd1180+2], %rs4756;
	add.s32 	%r3936, %r22710, 3;
	sub.s32 	%r14595, %r3926, %r3936;
	cvt.u64.u32 	%rd7595, %r14595;
	add.s64 	%rd7596, %rd1175, %rd7595;
	ld.u8 	%rs3411, [%rd7596];
	mov.b16 	%rs4757, 0;
	setp.gt.s16 	%p8561, %rs3411, 70;
	@%p8561 bra 	$L__BB3_8438;
	setp.eq.s16 	%p8564, %rs3411, 65;
	@%p8564 bra 	$L__BB3_8443;
	setp.eq.s16 	%p8565, %rs3411, 67;
	@%p8565 bra 	$L__BB3_8437;
	bra.uni 	$L__BB3_8442;
$L__BB3_8437:
	mov.b16 	%rs4757, 1;
	bra.uni 	$L__BB3_8443;
$L__BB3_8438:
	setp.eq.s16 	%p8562, %rs3411, 71;
	@%p8562 bra 	$L__BB3_8441;
	setp.ne.s16 	%p8563, %rs3411, 84;
	@%p8563 bra 	$L__BB3_8442;
	mov.b16 	%rs4757, 3;
	bra.uni 	$L__BB3_8443;
$L__BB3_8441:
	mov.b16 	%rs4757, 2;
	bra.uni 	$L__BB3_8443;
$L__BB3_8442:
	mov.b16 	%rs4757, 4;
$L__BB3_8443:
	st.local.u8 	[%rd1180+3], %rs4757;
	add.s32 	%r22710, %r22710, 4;
	setp.ne.s32 	%p8566, %r3936, %r3934;
	@%p8566 bra 	$L__BB3_8407;
$L__BB3_8444:
	setp.eq.s32 	%p8567, %r3933, 0;
	@%p8567 bra 	$L__BB3_8475;
	sub.s32 	%r14596, %r3926, %r22710;
	cvt.u64.u32 	%rd7597, %r14596;
	add.s64 	%rd7598, %rd1175, %rd7597;
	ld.u8 	%rs3417, [%rd7598];
	mov.b16 	%rs4758, 0;
	setp.gt.s16 	%p8568, %rs3417, 70;
	@%p8568 bra 	$L__BB3_8449;
	setp.eq.s16 	%p8571, %rs3417, 65;
	@%p8571 bra 	$L__BB3_8454;
	setp.eq.s16 	%p8572, %rs3417, 67;
	@%p8572 bra 	$L__BB3_8448;
	bra.uni 	$L__BB3_8453;
$L__BB3_8448:
	mov.b16 	%rs4758, 1;
	bra.uni 	$L__BB3_8454;
$L__BB3_8449:
	setp.eq.s16 	%p8569, %rs3417, 71;
	@%p8569 bra 	$L__BB3_8452;
	setp.ne.s16 	%p8570, %rs3417, 84;
	@%p8570 bra 	$L__BB3_8453;
	mov.b16 	%rs4758, 3;
	bra.uni 	$L__BB3_8454;
$L__BB3_8452:
	mov.b16 	%rs4758, 2;
	bra.uni 	$L__BB3_8454;
$L__BB3_8453:
	mov.b16 	%rs4758, 4;
$L__BB3_8454:
	cvt.u64.u32 	%rd7599, %r22710;
	add.s64 	%rd1181, %rd18, %rd7599;
	st.local.u8 	[%rd1181], %rs4758;
	setp.eq.s32 	%p8573, %r3933, 1;
	@%p8573 bra 	$L__BB3_8475;
	not.b32 	%r14597, %r22710;
	add.s32 	%r14598, %r3926, %r14597;
	cvt.u64.u32 	%rd7600, %r14598;
	add.s64 	%rd7601, %rd1175, %rd7600;
	ld.u8 	%rs3423, [%rd7601];
	mov.b16 	%rs4759, 0;
	setp.gt.s16 	%p8574, %rs3423, 70;
	@%p8574 bra 	$L__BB3_8459;
	setp.eq.s16 	%p8577, %rs3423, 65;
	@%p8577 bra 	$L__BB3_8464;
	setp.eq.s16 	%p8578, %rs3423, 67;
	@%p8578 bra 	$L__BB3_8458;
	bra.uni 	$L__BB3_8463;
$L__BB3_8458:
	mov.b16 	%rs4759, 1;
	bra.uni 	$L__BB3_8464;
$L__BB3_8459:
	setp.eq.s16 	%p8575, %rs3423, 71;
	@%p8575 bra 	$L__BB3_8462;
	setp.ne.s16 	%p8576, %rs3423, 84;
	@%p8576 bra 	$L__BB3_8463;
	mov.b16 	%rs4759, 3;
	bra.uni 	$L__BB3_8464;
$L__BB3_8462:
	mov.b16 	%rs4759, 2;
	bra.uni 	$L__BB3_8464;
$L__BB3_8463:
	mov.b16 	%rs4759, 4;
$L__BB3_8464:
	st.local.u8 	[%rd1181+1], %rs4759;
	setp.eq.s32 	%p8579, %r3933, 2;
	@%p8579 bra 	$L__BB3_8475;
	sub.s32 	%r14599, %r3926, %r22710;
	add.s32 	%r14600, %r14599, -2;
	cvt.u64.u32 	%rd7602, %r14600;
	add.s64 	%rd7603, %rd1175, %rd7602;
	ld.u8 	%rs3429, [%rd7603];
	mov.b16 	%rs4760, 0;
	setp.gt.s16 	%p8580, %rs3429, 70;
	@%p8580 bra 	$L__BB3_8469;
	setp.eq.s16 	%p8583, %rs3429, 65;
	@%p8583 bra 	$L__BB3_8474;
	setp.eq.s16 	%p8584, %rs3429, 67;
	@%p8584 bra 	$L__BB3_8468;
	bra.uni 	$L__BB3_8473;
$L__BB3_8468:
	mov.b16 	%rs4760, 1;
	bra.uni 	$L__BB3_8474;
$L__BB3_8469:
	setp.eq.s16 	%p8581, %rs3429, 71;
	@%p8581 bra 	$L__BB3_8472;
	setp.ne.s16 	%p8582, %rs3429, 84;
	@%p8582 bra 	$L__BB3_8473;
	mov.b16 	%rs4760, 3;
	bra.uni 	$L__BB3_8474;
$L__BB3_8472:
	mov.b16 	%rs4760, 2;
	bra.uni 	$L__BB3_8474;
$L__BB3_8473:
	mov.b16 	%rs4760, 4;
$L__BB3_8474:
	st.local.u8 	[%rd1181+2], %rs4760;
$L__BB3_8475:
	cvt.u64.u32 	%rd7604, %r3926;
	cvt.u64.u32 	%rd7605, %r3924;
	add.s64 	%rd7606, %rd18, %rd7604;
	mov.b16 	%rs3434, 4;
	st.local.u8 	[%rd7606+1], %rs3434;
	st.local.u8 	[%rd18], %rs3434;
	add.s64 	%rd7607, %rd17, %rd7605;
	st.local.u8 	[%rd7607+1], %rs3434;
	st.local.u8 	[%rd17], %rs3434;
	mov.b32 	%r22725, 0;
	mov.f64 	%fd24969, 0dFFF0000000000000;
	mov.u32 	%r22726, %r22725;
	@%p8503 bra 	$L__BB3_8572;
	and.b32  	%r3939, %r3926, 3;
	and.b32  	%r3940, %r3926, 2147483644;
	mov.b32 	%r22711, 1;
$L__BB3_8477:
	mov.u32 	%r3941, %r22711;
	@%p8544 bra 	$L__BB3_8505;
	setp.lt.u32 	%p8587, %r3926, 4;
	cvt.u64.u32 	%rd7608, %r3941;
	add.s64 	%rd7609, %rd17, %rd7608;
	ld.local.s8 	%r3942, [%rd7609];
	add.s32 	%r14604, %r3941, -1;
	mul.lo.s32 	%r3943, %r14604, %r3926;
	add.s32 	%r3944, %r3943, -1;
	mov.b32 	%r22713, 1;
	@%p8587 bra 	$L__BB3_8493;
	mov.b32 	%r22713, 1;
$L__BB3_8480:
	cvt.u64.u32 	%rd7610, %r22713;
	add.s64 	%rd1182, %rd18, %rd7610;
	ld.local.s8 	%r14606, [%rd1182];
	add.s32 	%r14607, %r14606, %r3942;
	setp.eq.s32 	%p8588, %r14607, 3;
	@%p8588 bra 	$L__BB3_8482;
	add.s32 	%r14608, %r3944, %r22713;
	mul.wide.s32 	%rd7611, %r14608, 8;
	add.s64 	%rd7612, %rd13, %rd7611;
	mov.b64 	%rd7613, 9218868437227405312;
	st.local.u64 	[%rd7612], %rd7613;
	add.s64 	%rd7614, %rd14, %rd7611;
	mov.b64 	%rd7615, -4616189618054758400;
	st.local.u64 	[%rd7614], %rd7615;
	bra.uni 	$L__BB3_8483;
$L__BB3_8482:
	add.s32 	%r14609, %r3944, %r22713;
	mul.wide.s32 	%rd7616, %r14609, 8;
	add.s64 	%rd7617, %rd13, %rd7616;
	mov.b64 	%rd7618, 0;
	st.local.u64 	[%rd7617], %rd7618;
	add.s64 	%rd7619, %rd14, %rd7616;
	mov.b64 	%rd7620, -4564063970805153792;
	st.local.u64 	[%rd7619], %rd7620;
$L__BB3_8483:
	ld.local.s8 	%r14610, [%rd1182+1];
	add.s32 	%r14611, %r14610, %r3942;
	setp.eq.s32 	%p8589, %r14611, 3;
	@%p8589 bra 	$L__BB3_8485;
	add.s32 	%r14612, %r3943, %r22713;
	mul.wide.s32 	%rd7621, %r14612, 8;
	add.s64 	%rd7622, %rd13, %rd7621;
	mov.b64 	%rd7623, 9218868437227405312;
	st.local.u64 	[%rd7622], %rd7623;
	add.s64 	%rd7624, %rd14, %rd7621;
	mov.b64 	%rd7625, -4616189618054758400;
	st.local.u64 	[%rd7624], %rd7625;
	bra.uni 	$L__BB3_8486;
$L__BB3_8485:
	add.s32 	%r14613, %r3943, %r22713;
	mul.wide.s32 	%rd7626, %r14613, 8;
	add.s64 	%rd7627, %rd13, %rd7626;
	mov.b64 	%rd7628, 0;
	st.local.u64 	[%rd7627], %rd7628;
	add.s64 	%rd7629, %rd14, %rd7626;
	mov.b64 	%rd7630, -4564063970805153792;
	st.local.u64 	[%rd7629], %rd7630;
$L__BB3_8486:
	add.s32 	%r3946, %r22713, 2;
	ld.local.s8 	%r14614, [%rd1182+2];
	add.s32 	%r14615, %r14614, %r3942;
	setp.eq.s32 	%p8590, %r14615, 3;
	@%p8590 bra 	$L__BB3_8488;
	add.s32 	%r14616, %r3944, %r3946;
	mul.wide.s32 	%rd7631, %r14616, 8;
	add.s64 	%rd7632, %rd13, %rd7631;
	mov.b64 	%rd7633, 9218868437227405312;
	st.local.u64 	[%rd7632], %rd7633;
	add.s64 	%rd7634, %rd14, %rd7631;
	mov.b64 	%rd7635, -4616189618054758400;
	st.local.u64 	[%rd7634], %rd7635;
	bra.uni 	$L__BB3_8489;
$L__BB3_8488:
	add.s32 	%r14617, %r3944, %r3946;
	mul.wide.s32 	%rd7636, %r14617, 8;
	add.s64 	%rd7637, %rd13, %rd7636;
	mov.b64 	%rd7638, 0;
	st.local.u64 	[%rd7637], %rd7638;
	add.s64 	%rd7639, %rd14, %rd7636;
	mov.b64 	%rd7640, -4564063970805153792;
	st.local.u64 	[%rd7639], %rd7640;
$L__BB3_8489:
	add.s32 	%r3947, %r22713, 3;
	ld.local.s8 	%r14618, [%rd1182+3];
	add.s32 	%r14619, %r14618, %r3942;
	setp.eq.s32 	%p8591, %r14619, 3;
	@%p8591 bra 	$L__BB3_8491;
	add.s32 	%r14620, %r3944, %r3947;
	mul.wide.s32 	%rd7641, %r14620, 8;
	add.s64 	%rd7642, %rd13, %rd7641;
	mov.b64 	%rd7643, 9218868437227405312;
	st.local.u64 	[%rd7642], %rd7643;
	add.s64 	%rd7644, %rd14, %rd7641;
	mov.b64 	%rd7645, -4616189618054758400;
	st.local.u64 	[%rd7644], %rd7645;
	bra.uni 	$L__BB3_8492;
$L__BB3_8491:
	add.s32 	%r14621, %r3944, %r3947;
	mul.wide.s32 	%rd7646, %r14621, 8;
	add.s64 	%rd7647, %rd13, %rd7646;
	mov.b64 	%rd7648, 0;
	st.local.u64 	[%rd7647], %rd7648;
	add.s64 	%rd7649, %rd14, %rd7646;
	mov.b64 	%rd7650, -4564063970805153792;
	st.local.u64 	[%rd7649], %rd7650;
$L__BB3_8492:
	add.s32 	%r22713, %r22713, 4;
	setp.ne.s32 	%p8592, %r3947, %r3940;
	@%p8592 bra 	$L__BB3_8480;
$L__BB3_8493:
	setp.eq.s32 	%p8593, %r3939, 0;
	@%p8593 bra 	$L__BB3_8505;
	cvt.u64.u32 	%rd7651, %r22713;
	add.s64 	%rd1183, %rd18, %rd7651;
	ld.local.s8 	%r14622, [%rd1183];
	add.s32 	%r14623, %r14622, %r3942;
	setp.eq.s32 	%p8594, %r14623, 3;
	@%p8594 bra 	$L__BB3_8496;
	add.s32 	%r14624, %r3944, %r22713;
	mul.wide.s32 	%rd7652, %r14624, 8;
	add.s64 	%rd7653, %rd13, %rd7652;
	mov.b64 	%rd7654, 9218868437227405312;
	st.local.u64 	[%rd7653], %rd7654;
	add.s64 	%rd7655, %rd14, %rd7652;
	mov.b64 	%rd7656, -4616189618054758400;
	st.local.u64 	[%rd7655], %rd7656;
	bra.uni 	$L__BB3_8497;
$L__BB3_8496:
	add.s32 	%r14625, %r3944, %r22713;
	mul.wide.s32 	%rd7657, %r14625, 8;
	add.s64 	%rd7658, %rd13, %rd7657;
	mov.b64 	%rd7659, 0;
	st.local.u64 	[%rd7658], %rd7659;
	add.s64 	%rd7660, %rd14, %rd7657;
	mov.b64 	%rd7661, -4564063970805153792;
	st.local.u64 	[%rd7660], %rd7661;
$L__BB3_8497:
	setp.eq.s32 	%p8595, %r3939, 1;
	@%p8595 bra 	$L__BB3_8505;
	ld.local.s8 	%r14626, [%rd1183+1];
	add.s32 	%r14627, %r14626, %r3942;
	setp.eq.s32 	%p8596, %r14627, 3;
	@%p8596 bra 	$L__BB3_8500;
	add.s32 	%r14628, %r3943, %r22713;
	mul.wide.s32 	%rd7662, %r14628, 8;
	add.s64 	%rd7663, %rd13, %rd7662;
	mov.b64 	%rd7664, 9218868437227405312;
	st.local.u64 	[%rd7663], %rd7664;
	add.s64 	%rd7665, %rd14, %rd7662;
	mov.b64 	%rd7666, -4616189618054758400;
	st.local.u64 	[%rd7665], %rd7666;
	bra.uni 	$L__BB3_8501;
$L__BB3_8500:
	add.s32 	%r14629, %r3943, %r22713;
	mul.wide.s32 	%rd7667, %r14629, 8;
	add.s64 	%rd7668, %rd13, %rd7667;
	mov.b64 	%rd7669, 0;
	st.local.u64 	[%rd7668], %rd7669;
	add.s64 	%rd7670, %rd14, %rd7667;
	mov.b64 	%rd7671, -4564063970805153792;
	st.local.u64 	[%rd7670], %rd7671;
$L__BB3_8501:
	setp.eq.s32 	%p8597, %r3939, 2;
	add.s32 	%r3950, %r22713, 2;
	@%p8597 bra 	$L__BB3_8505;
	ld.local.s8 	%r14630, [%rd1183+2];
	add.s32 	%r14631, %r14630, %r3942;
	setp.eq.s32 	%p8598, %r14631, 3;
	@%p8598 bra 	$L__BB3_8504;
	add.s32 	%r14632, %r3944, %r3950;
	mul.wide.s32 	%rd7672, %r14632, 8;
	add.s64 	%rd7673, %rd13, %rd7672;
	mov.b64 	%rd7674, 9218868437227405312;
	st.local.u64 	[%rd7673], %rd7674;
	add.s64 	%rd7675, %rd14, %rd7672;
	mov.b64 	%rd7676, -4616189618054758400;
	st.local.u64 	[%rd7675], %rd7676;
	bra.uni 	$L__BB3_8505;
$L__BB3_8504:
	add.s32 	%r14633, %r3944, %r3950;
	mul.wide.s32 	%rd7677, %r14633, 8;
	add.s64 	%rd7678, %rd13, %rd7677;
	mov.b64 	%rd7679, 0;
	st.local.u64 	[%rd7678], %rd7679;
	add.s64 	%rd7680, %rd14, %rd7677;
	mov.b64 	%rd7681, -4564063970805153792;
	st.local.u64 	[%rd7680], %rd7681;
$L__BB3_8505:
	add.s32 	%r22711, %r3941, 1;
	setp.ne.s32 	%p8599, %r3941, %r3924;
	@%p8599 bra 	$L__BB3_8477;
	mov.b32 	%r22714, 1;
$L__BB3_8507:
	@%p8544 bra 	$L__BB3_8553;
	add.s32 	%r3953, %r22714, -1;
	mul.lo.s32 	%r14636, %r3953, %r3926;
	add.s32 	%r3954, %r14636, -1;
	cvt.u64.u32 	%rd7682, %r22714;
	add.s64 	%rd1184, %rd17, %rd7682;
	sub.s32 	%r14637, %r14636, %r3926;
	add.s32 	%r3955, %r14637, -2;
	mov.b32 	%r22715, 1;
$L__BB3_8509:
	mov.u32 	%r3956, %r22715;
	add.s32 	%r3957, %r3954, %r3956;
	mul.wide.s32 	%rd7683, %r3957, 8;
	add.s64 	%rd1185, %rd13, %rd7683;
	ld.local.f64 	%fd24937, [%rd1185];
	abs.f64 	%fd16294, %fd24937;
	setp.geu.f64 	%p8601, %fd16294, 0d41CDCD64FF800000;
	@%p8601 bra 	$L__BB3_8552;
	ld.local.u8 	%rs547, [%rd1184];
	cvt.u32.u16 	%r14638, %rs547;
	cvt.s32.s8 	%r14639, %r14638;
	cvt.u64.u32 	%rd7684, %r3956;
	add.s64 	%rd1186, %rd18, %rd7684;
	ld.local.u8 	%rs548, [%rd1186];
	cvt.u64.u16 	%rd7685, %rs548;
	cvt.s64.s8 	%rd1187, %rd7685;
	cvt.u32.u16 	%r14640, %rs548;
	cvt.s32.s8 	%r14641, %r14640;
	add.s32 	%r14642, %r14641, %r14639;
	setp.eq.s32 	%p8602, %r14642, 3;
	mul.wide.s32 	%rd7686, %r3957, 8;
	add.s64 	%rd1188, %rd14, %rd7686;
	@%p8602 bra 	$L__BB3_8512;
	mov.b64 	%rd7687, -4616189618054758400;
	st.local.u64 	[%rd1188], %rd7687;
	mov.b64 	%rd7688, 9218868437227405312;
	st.local.u64 	[%rd1185], %rd7688;
	mov.f64 	%fd24907, 0dBFF0000000000000;
	mov.f64 	%fd24937, 0d7FF0000000000000;
	mov.f64 	%fd24908, %fd24937;
	bra.uni 	$L__BB3_8523;
$L__BB3_8512:
	cvt.u32.u16 	%r14643, %rs547;
	cvt.s32.s8 	%r14644, %r14643;
	mul.wide.s32 	%rd7689, %r14644, 5;
	add.s64 	%rd1189, %rd7689, %rd1187;
	shl.b64 	%rd7690, %rd1189, 3;
	add.s64 	%rd7691, %rd1, %rd7690;
	ld.global.f64 	%fd24907, [%rd7691+45440];
	ld.local.u8 	%rs3435, [%rd1184+-1];
	cvt.u64.u16 	%rd7692, %rs3435;
	cvt.s64.s8 	%rd1190, %rd7692;
	cvt.u32.u16 	%r14645, %rs548;
	ld.local.s8 	%rs3436, [%rd1186+-1];
	cvt.u32.u16 	%r14646, %rs3436;
	prmt.b32 	%r14647, %r14646, %r14645, 0x3340U;
	prmt.b32 	%r14648, %r14643, 0, 0x3340U;
	prmt.b32 	%r14649, %r14647, %r14648, 0x5410U;
	cvt.u32.u16 	%r14650, %rs3435;
	cvt.s32.s8 	%r14651, %r14650;
	mov.b32 	%r14652, 359705;
	dp4a.s32.u32 	%r14653, %r14649, %r14652, %r14651;
	mul.wide.s32 	%rd7693, %r14653, 8;
	add.s64 	%rd7694, %rd1, %rd7693;
	ld.global.f64 	%fd16297, [%rd7694+35440];
	add.f64 	%fd16298, %fd24907, %fd16297;
	ld.global.f64 	%fd24908, [%rd7691+45640];
	ld.global.f64 	%fd16299, [%rd7694+40440];
	add.f64 	%fd16300, %fd24908, %fd16299;
	abs.f64 	%fd16301, %fd16300;
	setp.gt.f64 	%p8603, %fd16301, 0d41CDCD64FF800000;
	selp.f64 	%fd5146, 0dBFF0000000000000, %fd16298, %p8603;
	selp.f64 	%fd5147, 0d7FF0000000000000, %fd16300, %p8603;
	cvt.u16.u64 	%rs3437, %rd1187;
	mov.b32 	%r14654, {%rs3436, %rs3437};
	mov.b32 	%r14655, 6405;
	dp2a.lo.s32.u32 	%r14656, %r14654, %r14655, %r14644;
	mul.wide.s32 	%rd7695, %r14656, 8;
	add.s64 	%rd1191, %rd1, %rd7695;
	ld.global.f64 	%fd5148, [%rd1191+21000];
	abs.f64 	%fd16302, %fd5148;
	setp.geu.f64 	%p8604, %fd16302, 0d41CDCD64FF800000;
	@%p8604 bra 	$L__BB3_8516;
	mad.lo.s64 	%rd7699, %rd1187, 24, %rd1189;
	add.s64 	%rd7700, %rd7699, %rd1190;
	shl.b64 	%rd7701, %rd7700, 3;
	add.s64 	%rd1192, %rd1, %rd7701;
	ld.global.f64 	%fd5149, [%rd1192+23000];
	abs.f64 	%fd16317, %fd5149;
	setp.lt.f64 	%p8609, %fd16317, 0d41CDCD64FF800000;
	@%p8609 bra 	$L__BB3_8519;
	ld.global.f64 	%fd16318, [%rd1191+20000];
	add.f64 	%fd16319, %fd24907, %fd16318;
	add.f64 	%fd16320, %fd24908, %fd5148;
	abs.f64 	%fd16321, %fd16320;
	setp.gt.f64 	%p8610, %fd16321, 0d41CDCD64FF800000;
	selp.f64 	%fd24903, 0dBFF0000000000000, %fd16319, %p8610;
	selp.f64 	%fd24904, 0d7FF0000000000000, %fd16320, %p8610;
	add.f64 	%fd16322, %fd24904, 0d4069000000000000;
	add.f64 	%fd16323, %fd24903, 0dC016CCCCCCCCCCCD;
	add.f64 	%fd16324, %fd5142, %fd16323;
	div.rn.f64 	%fd24905, %fd16322, %fd16324;
	abs.f64 	%fd16325, %fd5147;
	setp.geu.f64 	%p8611, %fd16325, 0d41CDCD64FF800000;
	@%p8611 bra 	$L__BB3_8521;
	add.f64 	%fd16326, %fd5147, 0d4069000000000000;
	add.f64 	%fd16327, %fd5146, 0dC016CCCCCCCCCCCD;
	add.f64 	%fd16328, %fd5142, %fd16327;
	div.rn.f64 	%fd16329, %fd16326, %fd16328;
	setp.lt.f64 	%p8612, %fd16329, %fd24905;
	selp.f64 	%fd24903, %fd24903, %fd5146, %p8612;
	selp.f64 	%fd24904, %fd24904, %fd5147, %p8612;
	selp.f64 	%fd24905, %fd24905, %fd16329, %p8612;
	bra.uni 	$L__BB3_8521;
$L__BB3_8516:
	mad.lo.s64 	%rd7696, %rd1187, 24, %rd1189;
	add.s64 	%rd7697, %rd7696, %rd1190;
	shl.b64 	%rd7698, %rd7697, 3;
	add.s64 	%rd1193, %rd1, %rd7698;
	ld.global.f64 	%fd5150, [%rd1193+23000];
	abs.f64 	%fd16304, %fd5150;
	setp.geu.f64 	%p8605, %fd16304, 0d41CDCD64FF800000;
	mov.f64 	%fd24903, %fd5146;
	mov.f64 	%fd24904, %fd5147;
	@%p8605 bra 	$L__BB3_8521;
	ld.global.f64 	%fd16305, [%rd1193+22000];
	add.f64 	%fd16306, %fd24907, %fd16305;
	add.f64 	%fd16307, %fd24908, %fd5150;
	abs.f64 	%fd16308, %fd16307;
	setp.gt.f64 	%p8606, %fd16308, 0d41CDCD64FF800000;
	selp.f64 	%fd24903, 0dBFF0000000000000, %fd16306, %p8606;
	selp.f64 	%fd24904, 0d7FF0000000000000, %fd16307, %p8606;
	add.f64 	%fd16309, %fd24904, 0d4069000000000000;
	add.f64 	%fd16310, %fd24903, 0dC016CCCCCCCCCCCD;
	add.f64 	%fd16311, %fd5142, %fd16310;
	div.rn.f64 	%fd24905, %fd16309, %fd16311;
	abs.f64 	%fd16312, %fd5147;
	setp.geu.f64 	%p8607, %fd16312, 0d41CDCD64FF800000;
	@%p8607 bra 	$L__BB3_8521;
	add.f64 	%fd16313, %fd5147, 0d4069000000000000;
	add.f64 	%fd16314, %fd5146, 0dC016CCCCCCCCCCCD;
	add.f64 	%fd16315, %fd5142, %fd16314;
	div.rn.f64 	%fd16316, %fd16313, %fd16315;
	setp.lt.f64 	%p8608, %fd16316, %fd24905;
	selp.f64 	%fd24903, %fd24903, %fd5146, %p8608;
	selp.f64 	%fd24904, %fd24904, %fd5147, %p8608;
	selp.f64 	%fd24905, %fd24905, %fd16316, %p8608;
	bra.uni 	$L__BB3_8521;
$L__BB3_8519:
	ld.global.f64 	%fd16330, [%rd1191+20000];
	add.f64 	%fd16331, %fd24907, %fd16330;
	ld.global.f64 	%fd16332, [%rd1192+22000];
	add.f64 	%fd16333, %fd16331, %fd16332;
	add.f64 	%fd16334, %fd24908, %fd5148;
	add.f64 	%fd16335, %fd16334, %fd5149;
	abs.f64 	%fd16336, %fd16335;
	setp.gt.f64 	%p8613, %fd16336, 0d41CDCD64FF800000;
	selp.f64 	%fd24903, 0dBFF0000000000000, %fd16333, %p8613;
	selp.f64 	%fd24904, 0d7FF0000000000000, %fd16335, %p8613;
	add.f64 	%fd16337, %fd24904, 0d4069000000000000;
	add.f64 	%fd16338, %fd24903, 0dC016CCCCCCCCCCCD;
	add.f64 	%fd16339, %fd5142, %fd16338;
	div.rn.f64 	%fd24905, %fd16337, %fd16339;
	abs.f64 	%fd16340, %fd5147;
	setp.geu.f64 	%p8614, %fd16340, 0d41CDCD64FF800000;
	@%p8614 bra 	$L__BB3_8521;
	add.f64 	%fd16341, %fd5147, 0d4069000000000000;
	add.f64 	%fd16342, %fd5146, 0dC016CCCCCCCCCCCD;
	add.f64 	%fd16343, %fd5142, %fd16342;
	div.rn.f64 	%fd16344, %fd16341, %fd16343;
	setp.lt.f64 	%p8615, %fd16344, %fd24905;
	selp.f64 	%fd24903, %fd24903, %fd5146, %p8615;
	selp.f64 	%fd24904, %fd24904, %fd5147, %p8615;
	selp.f64 	%fd24905, %fd24905, %fd16344, %p8615;
$L__BB3_8521:
	add.f64 	%fd16345, %fd24907, 0dC016CCCCCCCCCCCD;
	add.f64 	%fd5172, %fd5142, %fd16345;
	abs.f64 	%fd16346, %fd24904;
	setp.geu.f64 	%p8616, %fd16346, 0d41CDCD64FF800000;
	@%p8616 bra 	$L__BB3_8523;
	add.f64 	%fd16347, %fd24908, 0d4069000000000000;
	div.rn.f64 	%fd16348, %fd16347, %fd5172;
	setp.lt.f64 	%p8617, %fd24905, %fd16348;
	selp.f64 	%fd24907, %fd24907, %fd24903, %p8617;
	selp.f64 	%fd24908, %fd24908, %fd24904, %p8617;
$L__BB3_8523:
	abs.f64 	%fd16349, %fd24908;
	setp.geu.f64 	%p8618, %fd16349, 0d41CDCD64FF800000;
	@%p8618 bra 	$L__BB3_8525;
	st.local.f64 	[%rd1188], %fd24907;
	st.local.f64 	[%rd1185], %fd24908;
	mov.f64 	%fd24937, %fd24908;
$L__BB3_8525:
	min.u32 	%r14657, %r22714, %r3956;
	setp.lt.u32 	%p8619, %r14657, 2;
	mov.f64 	%fd24910, 0dBFF0000000000000;
	mov.f64 	%fd24911, 0d7FF0000000000000;
	@%p8619 bra 	$L__BB3_8552;
	ld.local.f64 	%fd24936, [%rd1188];
	add.f64 	%fd16352, %fd24937, 0d4069000000000000;
	add.f64 	%fd16353, %fd24936, 0dC016CCCCCCCCCCCD;
	add.f64 	%fd16354, %fd5142, %fd16353;
	div.rn.f64 	%fd5180, %fd16352, %fd16354;
	add.s32 	%r3958, %r3955, %r3956;
	mul.wide.s32 	%rd7702, %r3958, 8;
	add.s64 	%rd7703, %rd13, %rd7702;
	ld.local.f64 	%fd5181, [%rd7703];
	abs.f64 	%fd16355, %fd5181;
	setp.geu.f64 	%p8620, %fd16355, 0d41CDCD64FF800000;
	@%p8620 bra 	$L__BB3_8529;
	cvt.u32.u16 	%r14658, %rs547;
	ld.local.u8 	%r14659, [%rd1184+-1];
	prmt.b32 	%r14660, %r14659, %r14658, 0x3340U;
	ld.local.u8 	%r14661, [%rd1186+-1];
	prmt.b32 	%r14662, %r14661, 0, 0x3340U;
	prmt.b32 	%r14663, %r14660, %r14662, 0x5410U;
	cvt.u32.u16 	%r14664, %rs548;
	cvt.s32.s8 	%r14665, %r14664;
	mov.b32 	%r14666, 334205;
	dp4a.s32.u32 	%r14667, %r14663, %r14666, %r14665;
	mul.wide.s32 	%rd7704, %r14667, 8;
	add.s64 	%rd1194, %rd1, %rd7704;
	ld.global.f64 	%fd5182, [%rd1194+5000];
	abs.f64 	%fd16358, %fd5182;
	setp.geu.f64 	%p8621, %fd16358, 0d41CDCD64FF800000;
	@%p8621 bra 	$L__BB3_8529;
	mul.wide.s32 	%rd7705, %r3958, 8;
	add.s64 	%rd7706, %rd14, %rd7705;
	ld.local.f64 	%fd16359, [%rd7706];
	ld.global.f64 	%fd16360, [%rd1194];
	add.f64 	%fd24910, %fd16359, %fd16360;
	add.f64 	%fd24911, %fd5181, %fd5182;
$L__BB3_8529:
	add.f64 	%fd16361, %fd24911, 0d4069000000000000;
	add.f64 	%fd16362, %fd24910, 0dC016CCCCCCCCCCCD;
	add.f64 	%fd16363, %fd5142, %fd16362;
	div.rn.f64 	%fd5187, %fd16361, %fd16363;
	setp.lt.f64 	%p8622, %fd24910, 0dC0A3880000000000;
	selp.f64 	%fd5188, 0dC0A9300000000000, %fd24910, %p8622;
	selp.f64 	%fd5189, 0d0000000000000000, %fd24911, %p8622;
	setp.lt.f64 	%p8623, %fd24936, 0dC0A3880000000000;
	selp.f64 	%fd5190, 0dC0A9300000000000, %fd24936, %p8623;
	selp.f64 	%fd5191, 0d0000000000000000, %fd24937, %p8623;
	setp.gt.f64 	%p8624, %fd5187, %fd5180;
	@%p8624 bra 	$L__BB3_8533;
	setp.gt.f64 	%p8625, %fd5190, 0d0000000000000000;
	setp.gt.f64 	%p8626, %fd5191, 0d0000000000000000;
	and.pred  	%p8627, %p8625, %p8626;
	@%p8627 bra 	$L__BB3_8533;
	setp.ltu.f64 	%p8628, %fd5180, %fd5187;
	@%p8628 bra 	$L__BB3_8534;
	st.local.f64 	[%rd1188], %fd5190;
	st.local.f64 	[%rd1185], %fd5191;
	mov.f64 	%fd24936, %fd5190;
	mov.f64 	%fd24937, %fd5191;
	bra.uni 	$L__BB3_8534;
$L__BB3_8533:
	st.local.f64 	[%rd1188], %fd5188;
	st.local.f64 	[%rd1185], %fd5189;
	mov.f64 	%fd24936, %fd5188;
	mov.f64 	%fd24937, %fd5189;
$L__BB3_8534:
	cvt.u64.u16 	%rd7707, %rs548;
	cvt.s64.s8 	%rd1195, %rd7707;
	cvt.u64.u16 	%rd7708, %rs547;
	cvt.s64.s8 	%rd1197, %rd7708;
	mov.b32 	%r22716, 3;
	mad.lo.s64 	%rd7744, %rd1197, 5, %rd1195;
	shl.b64 	%rd7745, %rd7744, 3;
	add.s64 	%rd7746, %rd1, %rd7745;
$L__BB3_8535:
	sub.s32 	%r14669, %r3956, %r22716;
	add.s32 	%r14670, %r14669, 1;
	setp.gt.u32 	%p8629, %r14669, 2147483646;
	selp.b32 	%r14671, %r14669, 0, %p8629;
	add.s32 	%r22718, %r14671, %r3953;
	selp.b32 	%r22717, 1, %r14670, %p8629;
	setp.lt.s32 	%p8630, %r22718, 1;
	setp.ge.s32 	%p8631, %r22717, %r3956;
	or.pred  	%p8632, %p8630, %p8631;
	@%p8632 bra 	$L__BB3_8551;
$L__BB3_8536:
	mov.u32 	%r3963, %r22718;
	add.s32 	%r22718, %r3963, -1;
	mad.lo.s32 	%r14673, %r22718, %r3926, %r22717;
	add.s32 	%r3965, %r14673, -1;
	mul.wide.s32 	%rd7709, %r3965, 8;
	add.s64 	%rd7710, %rd13, %rd7709;
	ld.local.f64 	%fd5210, [%rd7710];
	abs.f64 	%fd16364, %fd5210;
	setp.geu.f64 	%p8633, %fd16364, 0d41CDCD64FF800000;
	@%p8633 bra 	$L__BB3_8550;
	not.b32 	%r14674, %r3963;
	add.s32 	%r3966, %r22714, %r14674;
	not.b32 	%r14675, %r22717;
	add.s32 	%r3967, %r3956, %r14675;
	add.s32 	%r3968, %r3967, %r3966;
	setp.eq.s32 	%p8634, %r3966, 0;
	setp.gt.s32 	%p8635, %r3967, 0;
	and.pred  	%p8636, %p8634, %p8635;
	@%p8636 bra 	$L__BB3_8543;
	setp.eq.s32 	%p8637, %r3967, 0;
	setp.gt.s32 	%p8638, %r3966, 0;
	and.pred  	%p8639, %p8638, %p8637;
	@%p8639 bra 	$L__BB3_8543;
	setp.eq.s32 	%p8640, %r3966, 1;
	setp.eq.s32 	%p8641, %r3967, 1;
	and.pred  	%p8642, %p8640, %p8641;
	@%p8642 bra 	$L__BB3_8541;
	mul.wide.s32 	%rd7711, %r3968, 8;
	add.s64 	%rd7712, %rd1, %rd7711;
	ld.global.f64 	%fd16365, [%rd7712+24952];
	cvt.u64.u32 	%rd7713, %r3963;
	add.s64 	%rd7714, %rd17, %rd7713;
	cvt.s64.s32 	%rd7715, %r22717;
	add.s64 	%rd7716, %rd18, %rd7715;
	ld.local.s8 	%r14676, [%rd7716+1];
	ld.local.u8 	%r14677, [%rd7714+1];
	ld.local.u8 	%r14678, [%rd7714];
	prmt.b32 	%r14679, %r14678, %r14677, 0x3340U;
	ld.local.u8 	%r14680, [%rd7716];
	prmt.b32 	%r14681, %r14680, 0, 0x3340U;
	prmt.b32 	%r14682, %r14679, %r14681, 0x5410U;
	mov.b32 	%r14683, 334205;
	dp4a.s32.u32 	%r14684, %r14682, %r14683, %r14676;
	mul.wide.s32 	%rd7717, %r14684, 8;
	add.s64 	%rd7718, %rd1, %rd7717;
	ld.global.f64 	%fd16366, [%rd7718+30440];
	add.f64 	%fd16367, %fd16365, %fd16366;
	ld.local.s8 	%r14685, [%rd1184+-1];
	cvt.u32.u16 	%r14686, %rs548;
	ld.local.u8 	%r14687, [%rd1186+-1];
	prmt.b32 	%r14688, %r14687, %r14686, 0x3340U;
	cvt.u32.u16 	%r14689, %rs547;
	prmt.b32 	%r14690, %r14689, 0, 0x3340U;
	prmt.b32 	%r14691, %r14688, %r14690, 0x5410U;
	mov.b32 	%r14692, 359705;
	dp4a.s32.u32 	%r14693, %r14691, %r14692, %r14685;
	mul.wide.s32 	%rd7719, %r14693, 8;
	add.s64 	%rd7720, %rd1, %rd7719;
	ld.global.f64 	%fd16368, [%rd7720+30440];
	add.f64 	%fd16369, %fd16367, %fd16368;
	add.f64 	%fd16370, %fd16369, %fd5210;
	ld.global.f64 	%fd16371, [%rd7712+24232];
	ld.global.f64 	%fd16372, [%rd7718+25440];
	add.f64 	%fd16373, %fd16371, %fd16372;
	ld.global.f64 	%fd16374, [%rd7720+25440];
	add.f64 	%fd16375, %fd16373, %fd16374;
	sub.s32 	%r14694, %r3966, %r3967;
	abs.s32 	%r14695, %r14694;
	cvt.rn.f64.s32 	%fd16376, %r14695;
	fma.rn.f64 	%fd16377, %fd16376, 0dBFEEF3E864B31D04, %fd16375;
	mul.wide.s32 	%rd7721, %r3965, 8;
	add.s64 	%rd7722, %rd14, %rd7721;
	ld.local.f64 	%fd16378, [%rd7722];
	add.f64 	%fd16379, %fd16378, %fd16377;
	abs.f64 	%fd16380, %fd16370;
	setp.gt.f64 	%p8643, %fd16380, 0d41CDCD64FF800000;
	selp.f64 	%fd16381, 0dBFF0000000000000, %fd16379, %p8643;
	selp.f64 	%fd16382, 0d7FF0000000000000, %fd16370, %p8643;
	add.f64 	%fd16383, %fd16382, 0d4069000000000000;
	add.f64 	%fd16384, %fd16381, 0dC016CCCCCCCCCCCD;
	add.f64 	%fd16385, %fd5142, %fd16384;
	div.rn.f64 	%fd16386, %fd16383, %fd16385;
	add.f64 	%fd16387, %fd24937, 0d4069000000000000;
	add.f64 	%fd16388, %fd24936, 0dC016CCCCCCCCCCCD;
	add.f64 	%fd16389, %fd5142, %fd16388;
	div.rn.f64 	%fd16390, %fd16387, %fd16389;
	setp.gt.f64 	%p8644, %fd16386, %fd16390;
	selp.f64 	%fd24938, %fd16381, 0dBFF0000000000000, %p8644;
	selp.f64 	%fd24939, %fd16382, 0d7FF0000000000000, %p8644;
	bra.uni 	$L__BB3_8548;
$L__BB3_8541:
	cvt.u64.u32 	%rd7723, %r3963;
	add.s64 	%rd7724, %rd17, %rd7723;
	cvt.s64.s32 	%rd7725, %r22717;
	add.s64 	%rd7726, %rd18, %rd7725;
	ld.local.s8 	%r14696, [%rd7726+1];
	ld.local.u8 	%r14697, [%rd7724+1];
	ld.local.u8 	%r14698, [%rd7724];
	prmt.b32 	%r14699, %r14698, %r14697, 0x3340U;
	ld.local.u8 	%r14700, [%rd7726];
	prmt.b32 	%r14701, %r14700, 0, 0x3340U;
	prmt.b32 	%r14702, %r14699, %r14701, 0x5410U;
	mov.b32 	%r14703, 334205;
	dp4a.s32.u32 	%r14704, %r14702, %r14703, %r14696;
	mul.wide.s32 	%rd7727, %r14704, 8;
	add.s64 	%rd7728, %rd1, %rd7727;
	ld.global.f64 	%fd16393, [%rd7728+10000];
	ld.local.s8 	%r14705, [%rd1184+-1];
	cvt.u32.u16 	%r14706, %rs548;
	ld.local.u8 	%r14707, [%rd1186+-1];
	prmt.b32 	%r14708, %r14707, %r14706, 0x3340U;
	cvt.u32.u16 	%r14709, %rs547;
	prmt.b32 	%r14710, %r14709, 0, 0x3340U;
	prmt.b32 	%r14711, %r14708, %r14710, 0x5410U;
	mov.b32 	%r14712, 359705;
	dp4a.s32.u32 	%r14713, %r14711, %r14712, %r14705;
	mul.wide.s32 	%rd7729, %r14713, 8;
	add.s64 	%rd7730, %rd1, %rd7729;
	ld.global.f64 	%fd16394, [%rd7730+10000];
	add.f64 	%fd16395, %fd16393, %fd16394;
	mul.wide.s32 	%rd7731, %r3965, 8;
	add.s64 	%rd7732, %rd14, %rd7731;
	ld.local.f64 	%fd16396, [%rd7732];
	add.f64 	%fd16397, %fd16395, %fd16396;
	ld.global.f64 	%fd16398, [%rd7728+15000];
	ld.global.f64 	%fd16399, [%rd7730+15000];
	add.f64 	%fd16400, %fd16398, %fd16399;
	add.f64 	%fd16401, %fd16400, %fd5210;
	abs.f64 	%fd16402, %fd16401;
	setp.gt.f64 	%p8645, %fd16402, 0d41CDCD64FF800000;
	selp.f64 	%fd5213, 0dBFF0000000000000, %fd16397, %p8645;
	selp.f64 	%fd5214, 0d7FF0000000000000, %fd16401, %p8645;
	add.f64 	%fd16403, %fd5214, 0d4069000000000000;
	add.f64 	%fd16404, %fd5213, 0dC016CCCCCCCCCCCD;
	add.f64 	%fd16405, %fd5142, %fd16404;
	div.rn.f64 	%fd5215, %fd16403, %fd16405;
	add.f64 	%fd16406, %fd24937, 0d4069000000000000;
	add.f64 	%fd16407, %fd24936, 0dC016CCCCCCCCCCCD;
	add.f64 	%fd16408, %fd5142, %fd16407;
	div.rn.f64 	%fd5216, %fd16406, %fd16408;
	sub.f64 	%fd16409, %fd5215, %fd5216;
	setp.ltu.f64 	%p8646, %fd16409, 0d3EB0C6F7A0B5ED8D;
	mov.f64 	%fd24939, 0d7FF0000000000000;
	mov.f64 	%fd24938, 0dBFF0000000000000;
	@%p8646 bra 	$L__BB3_8548;
	setp.gt.f64 	%p8647, %fd5215, %fd5216;
	selp.f64 	%fd24938, %fd5213, 0dBFF0000000000000, %p8647;
	selp.f64 	%fd24939, %fd5214, 0d7FF0000000000000, %p8647;
	bra.uni 	$L__BB3_8548;
$L__BB3_8543:
	setp.eq.s32 	%p8648, %r3967, 1;
	setp.eq.s32 	%p8649, %r3966, 1;
	or.pred  	%p8650, %p8649, %p8648;
	@%p8650 bra 	$L__BB3_8545;
	mul.wide.s32 	%rd7733, %r3968, 8;
	add.s64 	%rd7734, %rd1, %rd7733;
	ld.global.f64 	%fd16410, [%rd7734+25192];
	cvt.u64.u32 	%rd7735, %r3963;
	add.s64 	%rd7736, %rd17, %rd7735;
	ld.local.s8 	%r14714, [%rd7736];
	mul.wide.s32 	%rd7737, %r14714, 5;
	cvt.s64.s32 	%rd7738, %r22717;
	add.s64 	%rd7739, %rd18, %rd7738;
	ld.local.s8 	%rd7740, [%rd7739];
	add.s64 	%rd7741, %rd7737, %rd7740;
	shl.b64 	%rd7742, %rd7741, 3;
	add.s64 	%rd7743, %rd1, %rd7742;
	ld.global.f64 	%fd16411, [%rd7743+45640];
	add.f64 	%fd16412, %fd16410, %fd16411;
	ld.global.f64 	%fd16413, [%rd7746+45640];
	add.f64 	%fd16414, %fd16412, %fd16413;
	add.f64 	%fd16415, %fd16414, %fd5210;
	ld.global.f64 	%fd16416, [%rd7734+24472];
	ld.global.f64 	%fd16417, [%rd7743+45440];
	add.f64 	%fd16418, %fd16416, %fd16417;
	ld.global.f64 	%fd16419, [%rd7746+45440];
	add.f64 	%fd16420, %fd16418, %fd16419;
	mul.wide.s32 	%rd7747, %r3965, 8;
	add.s64 	%rd7748, %rd14, %rd7747;
	ld.local.f64 	%fd16421, [%rd7748];
	add.f64 	%fd16422, %fd16420, %fd16421;
	abs.f64 	%fd16423, %fd16415;
	setp.gt.f64 	%p8651, %fd16423, 0d41CDCD64FF800000;
	selp.f64 	%fd16424, 0dBFF0000000000000, %fd16422, %p8651;
	selp.f64 	%fd16425, 0d7FF0000000000000, %fd16415, %p8651;
	add.f64 	%fd16426, %fd16425, 0d4069000000000000;
	add.f64 	%fd16427, %fd16424, 0dC016CCCCCCCCCCCD;
	add.f64 	%fd16428, %fd5142, %fd16427;
	div.rn.f64 	%fd16429, %fd16426, %fd16428;
	add.f64 	%fd16430, %fd24937, 0d4069000000000000;
	add.f64 	%fd16431, %fd24936, 0dC016CCCCCCCCCCCD;
	add.f64 	%fd16432, %fd5142, %fd16431;
	div.rn.f64 	%fd16433, %fd16430, %fd16432;
	setp.gt.f64 	%p8652, %fd16429, %fd16433;
	selp.f64 	%fd24938, %fd16424, 0dBFF0000000000000, %p8652;
	selp.f64 	%fd24939, %fd16425, 0d7FF0000000000000, %p8652;
	bra.uni 	$L__BB3_8548;
$L__BB3_8545:
	and.pred  	%p8656, %p8634, %p8648;
	setp.eq.s32 	%p8657, %r3967, 0;
	and.pred  	%p8658, %p8649, %p8657;
	or.pred  	%p8659, %p8656, %p8658;
	mov.f64 	%fd24931, 0d0000000000000000;
	mov.f64 	%fd24930, 0dC0A9300000000000;
	not.pred 	%p8660, %p8659;
	@%p8660 bra 	$L__BB3_8547;
	mul.wide.u32 	%rd7749, %r3968, 8;
	add.s64 	%rd7750, %rd1, %rd7749;
	ld.global.f64 	%fd16436, [%rd7750+25192];
	cvt.u64.u32 	%rd7751, %r3963;
	add.s64 	%rd7752, %rd17, %rd7751;
	cvt.s64.s32 	%rd7753, %r22717;
	add.s64 	%rd7754, %rd18, %rd7753;
	ld.local.u8 	%r14715, [%rd7752];
	cvt.u32.u16 	%r14716, %rs547;
	prmt.b32 	%r14717, %r14715, %r14716, 0x3340U;
	ld.local.u8 	%r14718, [%rd7754];
	prmt.b32 	%r14719, %r14718, 0, 0x3340U;
	prmt.b32 	%r14720, %r14717, %r14719, 0x5410U;
	cvt.u32.u64 	%r14721, %rd1195;
	mov.b32 	%r14722, 334205;
	dp4a.s32.u32 	%r14723, %r14720, %r14722, %r14721;
	mul.wide.s32 	%rd7755, %r14723, 8;
	add.s64 	%rd7756, %rd1, %rd7755;
	ld.global.f64 	%fd16437, [%rd7756+5000];
	add.f64 	%fd24931, %fd16436, %fd16437;
	ld.global.f64 	%fd16438, [%rd7750+24472];
	ld.global.f64 	%fd16439, [%rd7756];
	add.f64 	%fd24930, %fd16438, %fd16439;
$L__BB3_8547:
	add.f64 	%fd16440, %fd24931, %fd5210;
	mul.wide.s32 	%rd7757, %r3965, 8;
	add.s64 	%rd7758, %rd14, %rd7757;
	ld.local.f64 	%fd16441, [%rd7758];
	add.f64 	%fd16442, %fd24930, %fd16441;
	abs.f64 	%fd16443, %fd16440;
	setp.gt.f64 	%p8661, %fd16443, 0d41CDCD64FF800000;
	selp.f64 	%fd16444, 0dBFF0000000000000, %fd16442, %p8661;
	selp.f64 	%fd16445, 0d7FF0000000000000, %fd16440, %p8661;
	add.f64 	%fd16446, %fd16445, 0d4069000000000000;
	add.f64 	%fd16447, %fd16444, 0dC016CCCCCCCCCCCD;
	add.f64 	%fd16448, %fd5142, %fd16447;
	div.rn.f64 	%fd16449, %fd16446, %fd16448;
	add.f64 	%fd16450, %fd24937, 0d4069000000000000;
	add.f64 	%fd16451, %fd24936, 0dC016CCCCCCCCCCCD;
	add.f64 	%fd16452, %fd5142, %fd16451;
	div.rn.f64 	%fd16453, %fd16450, %fd16452;
	setp.gt.f64 	%p8662, %fd16449, %fd16453;
	selp.f64 	%fd24938, %fd16444, 0dBFF0000000000000, %p8662;
	selp.f64 	%fd24939, %fd16445, 0d7FF0000000000000, %p8662;
$L__BB3_8548:
	setp.lt.f64 	%p8663, %fd24938, 0dC0A3880000000000;
	selp.f64 	%fd5235, 0dC0A9300000000000, %fd24938, %p8663;
	selp.f64 	%fd5236, 0d0000000000000000, %fd24939, %p8663;
	abs.f64 	%fd16454, %fd5236;
	setp.geu.f64 	%p8664, %fd16454, 0d41CDCD64FF800000;
	@%p8664 bra 	$L__BB3_8550;
	st.local.f64 	[%rd1185], %fd5236;
	st.local.f64 	[%rd1188], %fd5235;
	mov.f64 	%fd24936, %fd5235;
	mov.f64 	%fd24937, %fd5236;
$L__BB3_8550:
	add.s32 	%r22717, %r22717, 1;
	setp.gt.u32 	%p8665, %r3963, 1;
	setp.lt.s32 	%p8666, %r22717, %r3956;
	and.pred  	%p8667, %p8665, %p8666;
	@%p8667 bra 	$L__BB3_8536;
$L__BB3_8551:
	add.s32 	%r22716, %r22716, 1;
	setp.ne.s32 	%p8668, %r22716, 33;
	@%p8668 bra 	$L__BB3_8535;
$L__BB3_8552:
	add.s32 	%r22715, %r3956, 1;
	setp.ne.s32 	%p8669, %r3956, %r3926;
	@%p8669 bra 	$L__BB3_8509;
$L__BB3_8553:
	add.s32 	%r3972, %r22714, 1;
	setp.ne.s32 	%p8670, %r22714, %r3924;
	mov.u32 	%r22714, %r3972;
	@%p8670 bra 	$L__BB3_8507;
	mov.f64 	%fd24969, 0dFFF0000000000000;
	mov.b32 	%r22726, 0;
	mov.b32 	%r22719, 1;
	mov.u32 	%r22725, %r22726;
$L__BB3_8555:
	setp.eq.s32 	%p8671, %r3926, 0;
	@%p8671 bra 	$L__BB3_8571;
	cvt.u64.u32 	%rd7759, %r22719;
	add.s64 	%rd1198, %rd17, %rd7759;
	ld.local.u8 	%rs549, [%rd1198];
	cvt.u32.u16 	%r14727, %rs549;
	cvt.s32.s8 	%r3976, %r14727;
	add.s32 	%r14728, %r22719, -1;
	mad.lo.s32 	%r3977, %r14728, %r3926, -1;
	cvt.u64.u16 	%rd7760, %rs549;
	cvt.s64.s8 	%rd1199, %rd7760;
	mul.wide.s32 	%rd1200, %r3976, 5;
	mov.b32 	%r22722, 1;
$L__BB3_8557:
	mov.u32 	%r3978, %r22722;
	cvt.u64.u32 	%rd7761, %r3978;
	add.s64 	%rd1201, %rd18, %rd7761;
	ld.local.u8 	%rs550, [%rd1201];
	cvt.u32.u16 	%r14729, %rs550;
	cvt.s32.s8 	%r14730, %r14729;
	add.s32 	%r14731, %r14730, %r3976;
	setp.ne.s32 	%p8672, %r14731, 3;
	mov.f64 	%fd24968, 0d7FF0000000000000;
	mov.f64 	%fd24967, 0dBFF0000000000000;
	@%p8672 bra 	$L__BB3_8570;
	cvt.u32.u16 	%r14732, %rs550;
	cvt.u64.u16 	%rd7762, %rs550;
	cvt.s64.s8 	%rd7763, %rd7762;
	add.s64 	%rd7764, %rd1200, %rd7763;
	shl.b64 	%rd7765, %rd7764, 3;
	add.s64 	%rd7766, %rd1, %rd7765;
	ld.global.f64 	%fd24967, [%rd7766+45440];
	ld.local.s8 	%r14733, [%rd1201+1];
	cvt.u32.u16 	%r14734, %rs549;
	ld.local.s8 	%rs3438, [%rd1198+1];
	cvt.u32.u16 	%r14735, %rs3438;
	prmt.b32 	%r14736, %r14734, %r14735, 0x3340U;
	prmt.b32 	%r14737, %r14732, 0, 0x3340U;
	prmt.b32 	%r14738, %r14736, %r14737, 0x5410U;
	mov.b32 	%r14739, 334205;
	dp4a.s32.u32 	%r14740, %r14738, %r14739, %r14733;
	mul.wide.s32 	%rd7767, %r14740, 8;
	add.s64 	%rd7768, %rd1, %rd7767;
	ld.global.f64 	%fd16459, [%rd7768+35440];
	add.f64 	%fd16460, %fd24967, %fd16459;
	ld.global.f64 	%fd24968, [%rd7766+45640];
	ld.global.f64 	%fd16461, [%rd7768+40440];
	add.f64 	%fd16462, %fd24968, %fd16461;
	abs.f64 	%fd16463, %fd16462;
	setp.gt.f64 	%p8673, %fd16463, 0d41CDCD64FF800000;
	selp.f64 	%fd5257, 0dBFF0000000000000, %fd16460, %p8673;
	selp.f64 	%fd5258, 0d7FF0000000000000, %fd16462, %p8673;
	cvt.u16.u64 	%rs3439, %rd1199;
	mov.b32 	%r14741, {%rs3439, %rs3438};
	cvt.s32.s8 	%r14742, %r14732;
	mov.b32 	%r14743, 1305;
	dp2a.lo.s32.u32 	%r14744, %r14741, %r14743, %r14742;
	mul.wide.s32 	%rd7769, %r14744, 8;
	add.s64 	%rd1202, %rd1, %rd7769;
	ld.global.f64 	%fd5259, [%rd1202+21000];
	abs.f64 	%fd5260, %fd5259;
	setp.geu.f64 	%p8674, %fd5260, 0d41CDCD64FF800000;
	cvt.s16.s8 	%rs3440, %rs550;
	mov.b32 	%r14745, {%rs3439, %rs3440};
	dp2a.lo.s32.u32 	%r14746, %r14745, %r14743, %r14733;
	mul.wide.s32 	%rd7770, %r14746, 8;
	add.s64 	%rd1203, %rd1, %rd7770;
	mov.f64 	%fd24958, %fd5257;
	mov.f64 	%fd24959, %fd5258;
	@%p8674 bra 	$L__BB3_8562;
	ld.global.f64 	%fd5261, [%rd1203+23000];
	abs.f64 	%fd16465, %fd5261;
	setp.geu.f64 	%p8675, %fd16465, 0d41CDCD64FF800000;
	mov.f64 	%fd24958, %fd5257;
	mov.f64 	%fd24959, %fd5258;
	@%p8675 bra 	$L__BB3_8562;
	ld.global.f64 	%fd16466, [%rd1202+20000];
	add.f64 	%fd16467, %fd24967, %fd16466;
	ld.global.f64 	%fd16468, [%rd1203+22000];
	add.f64 	%fd16469, %fd16467, %fd16468;
	add.f64 	%fd16470, %fd24968, %fd5259;
	add.f64 	%fd16471, %fd16470, %fd5261;
	abs.f64 	%fd16472, %fd16471;
	setp.gt.f64 	%p8676, %fd16472, 0d41CDCD64FF800000;
	selp.f64 	%fd24958, 0dBFF0000000000000, %fd16469, %p8676;
	selp.f64 	%fd24959, 0d7FF0000000000000, %fd16471, %p8676;
	add.f64 	%fd16473, %fd24959, 0d4069000000000000;
	add.f64 	%fd16474, %fd24958, 0dC016CCCCCCCCCCCD;
	add.f64 	%fd16475, %fd5142, %fd16474;
	div.rn.f64 	%fd24960, %fd16473, %fd16475;
	abs.f64 	%fd16476, %fd5258;
	setp.geu.f64 	%p8677, %fd16476, 0d41CDCD64FF800000;
	@%p8677 bra 	$L__BB3_8562;
	add.f64 	%fd16477, %fd5258, 0d4069000000000000;
	add.f64 	%fd16478, %fd5257, 0dC016CCCCCCCCCCCD;
	add.f64 	%fd16479, %fd5142, %fd16478;
	div.rn.f64 	%fd16480, %fd16477, %fd16479;
	setp.lt.f64 	%p8678, %fd16480, %fd24960;
	selp.f64 	%fd24958, %fd24958, %fd5257, %p8678;
	selp.f64 	%fd24959, %fd24959, %fd5258, %p8678;
	selp.f64 	%fd24960, %fd24960, %fd16480, %p8678;
$L__BB3_8562:
	mov.f64 	%fd24961, %fd24958;
	mov.f64 	%fd24962, %fd24959;
	@%p8674 bra 	$L__BB3_8565;
	ld.global.f64 	%fd16481, [%rd1202+20000];
	add.f64 	%fd16482, %fd24967, %fd16481;
	add.f64 	%fd16483, %fd24968, %fd5259;
	abs.f64 	%fd16484, %fd16483;
	setp.gt.f64 	%p8680, %fd16484, 0d41CDCD64FF800000;
	selp.f64 	%fd24961, 0dBFF0000000000000, %fd16482, %p8680;
	selp.f64 	%fd24962, 0d7FF0000000000000, %fd16483, %p8680;
	add.f64 	%fd16485, %fd24962, 0d4069000000000000;
	add.f64 	%fd16486, %fd24961, 0dC016CCCCCCCCCCCD;
	add.f64 	%fd16487, %fd5142, %fd16486;
	div.rn.f64 	%fd24960, %fd16485, %fd16487;
	abs.f64 	%fd16488, %fd24959;
	setp.geu.f64 	%p8681, %fd16488, 0d41CDCD64FF800000;
	@%p8681 bra 	$L__BB3_8565;
	add.f64 	%fd16489, %fd24959, 0d4069000000000000;
	add.f64 	%fd16490, %fd24958, 0dC016CCCCCCCCCCCD;
	add.f64 	%fd16491, %fd5142, %fd16490;
	div.rn.f64 	%fd16492, %fd16489, %fd16491;
	setp.lt.f64 	%p8682, %fd16492, %fd24960;
	selp.f64 	%fd24961, %fd24961, %fd24958, %p8682;
	selp.f64 	%fd24962, %fd24962, %fd24959, %p8682;
	selp.f64 	%fd24960, %fd24960, %fd16492, %p8682;
$L__BB3_8565:
	ld.global.f64 	%fd5280, [%rd1203+23000];
	abs.f64 	%fd16493, %fd5280;
	setp.geu.f64 	%p8683, %fd16493, 0d41CDCD64FF800000;
	mov.f64 	%fd24964, %fd24961;
	mov.f64 	%fd24965, %fd24962;
	@%p8683 bra 	$L__BB3_8568;
	ld.global.f64 	%fd16494, [%rd1203+22000];
	add.f64 	%fd16495, %fd24967, %fd16494;
	add.f64 	%fd16496, %fd24968, %fd5280;
	abs.f64 	%fd16497, %fd16496;
	setp.gt.f64 	%p8684, %fd16497, 0d41CDCD64FF800000;
	selp.f64 	%fd24964, 0dBFF0000000000000, %fd16495, %p8684;
	selp.f64 	%fd24965, 0d7FF0000000000000, %fd16496, %p8684;
	add.f64 	%fd16498, %fd24965, 0d4069000000000000;
	add.f64 	%fd16499, %fd24964, 0dC016CCCCCCCCCCCD;
	add.f64 	%fd16500, %fd5142, %fd16499;
	div.rn.f64 	%fd24960, %fd16498, %fd16500;
	abs.f64 	%fd16501, %fd24962;
	setp.geu.f64 	%p8685, %fd16501, 0d41CDCD64FF800000;
	@%p8685 bra 	$L__BB3_8568;
	add.f64 	%fd16502, %fd24962, 0d4069000000000000;
	add.f64 	%fd16503, %fd24961, 0dC016CCCCCCCCCCCD;
	add.f64 	%fd16504, %fd5142, %fd16503;
	div.rn.f64 	%fd16505, %fd16502, %fd16504;
	setp.lt.f64 	%p8686, %fd16505, %fd24960;
	selp.f64 	%fd24964, %fd24964, %fd24961, %p8686;
	selp.f64 	%fd24965, %fd24965, %fd24962, %p8686;
	selp.f64 	%fd24960, %fd24960, %fd16505, %p8686;
$L__BB3_8568:
	add.f64 	%fd16506, %fd24967, 0dC016CCCCCCCCCCCD;
	add.f64 	%fd5290, %fd5142, %fd16506;
	abs.f64 	%fd16507, %fd24965;
	setp.geu.f64 	%p8687, %fd16507, 0d41CDCD64FF800000;
	@%p8687 bra 	$L__BB3_8570;
	add.f64 	%fd16508, %fd24968, 0d4069000000000000;
	div.rn.f64 	%fd16509, %fd16508, %fd5290;
	setp.lt.f64 	%p8688, %fd24960, %fd16509;
	selp.f64 	%fd24967, %fd24967, %fd24964, %p8688;
	selp.f64 	%fd24968, %fd24968, %fd24965, %p8688;
$L__BB3_8570:
	add.f64 	%fd16510, %fd24967, 0d3EB0C6F7A0B5ED8D;
	add.f64 	%fd16511, %fd24968, 0d3EB0C6F7A0B5ED8D;
	add.s32 	%r14747, %r3977, %r3978;
	mul.wide.s32 	%rd7771, %r14747, 8;
	add.s64 	%rd7772, %rd13, %rd7771;
	ld.local.f64 	%fd16512, [%rd7772];
	add.f64 	%fd16513, %fd16512, %fd16511;
	add.f64 	%fd16514, %fd16513, 0d4069000000000000;
	add.s64 	%rd7773, %rd14, %rd7771;
	ld.local.f64 	%fd16515, [%rd7773];
	add.f64 	%fd16516, %fd16510, %fd16515;
	add.f64 	%fd16517, %fd16516, 0dC016CCCCCCCCCCCD;
	add.f64 	%fd16518, %fd5142, %fd16517;
	div.rn.f64 	%fd16519, %fd16514, %fd16518;
	add.f64 	%fd16520, %fd16519, 0dC071126666666666;
	setp.gt.f64 	%p8689, %fd16520, %fd24969;
	setp.lt.f64 	%p8690, %fd16516, 0d0000000000000000;
	setp.lt.f64 	%p8691, %fd16513, 0d0000000000000000;
	and.pred  	%p8692, %p8690, %p8691;
	and.pred  	%p8693, %p8692, %p8689;
	selp.f64 	%fd24969, %fd16520, %fd24969, %p8693;
	selp.b32 	%r22725, %r3978, %r22725, %p8693;
	selp.b32 	%r22726, %r22719, %r22726, %p8693;
	add.s32 	%r22722, %r3978, 1;
	setp.ne.s32 	%p8694, %r3978, %r3926;
	@%p8694 bra 	$L__BB3_8557;
$L__BB3_8571:
	add.s32 	%r3986, %r22719, 1;
	setp.ne.s32 	%p8695, %r22719, %r3924;
	mov.u32 	%r22719, %r3986;
	@%p8695 bra 	$L__BB3_8555;
$L__BB3_8572:
	abs.f64 	%fd5298, %fd24969;
	setp.gt.f64 	%p8696, %fd5298, 0d41CDCD64FF800000;
	selp.b32 	%r23042, 1, %r22725, %p8696;
	selp.b32 	%r23043, 1, %r22726, %p8696;
	cvt.s64.s32 	%rd7774, %r23043;
	add.s64 	%rd1204, %rd17, %rd7774;
	ld.local.u8 	%rs4762, [%rd1204];
	cvt.u32.u16 	%r14748, %rs4762;
	cvt.s32.s8 	%r14749, %r14748;
	cvt.s64.s32 	%rd7775, %r23042;
	add.s64 	%rd1205, %rd18, %rd7775;
	ld.local.u8 	%rs4761, [%rd1205];
	cvt.u32.u16 	%r14750, %rs4761;
	cvt.s32.s8 	%r14751, %r14750;
	add.s32 	%r14752, %r14751, %r14749;
	setp.ne.s32 	%p8697, %r14752, 3;
	mov.f64 	%fd24981, 0d7FF0000000000000;
	mov.f64 	%fd24980, 0dBFF0000000000000;
	@%p8697 bra 	$L__BB3_8585;
	cvt.u32.u16 	%r14753, %rs4762;
	cvt.u32.u16 	%r14754, %rs4761;
	cvt.u64.u16 	%rd7776, %rs4761;
	cvt.s64.s8 	%rd7777, %rd7776;
	cvt.s32.s8 	%r14755, %r14753;
	mul.wide.s32 	%rd7778, %r14755, 5;
	add.s64 	%rd7779, %rd7778, %rd7777;
	shl.b64 	%rd7780, %rd7779, 3;
	add.s64 	%rd7781, %rd1, %rd7780;
	ld.global.f64 	%fd24980, [%rd7781+45440];
	ld.local.s8 	%r14756, [%rd1205+1];
	ld.local.s8 	%rs3441, [%rd1204+1];
	cvt.u32.u16 	%r14757, %rs3441;
	prmt.b32 	%r14758, %r14753, %r14757, 0x3340U;
	prmt.b32 	%r14759, %r14754, 0, 0x3340U;
	prmt.b32 	%r14760, %r14758, %r14759, 0x5410U;
	mov.b32 	%r14761, 334205;
	dp4a.s32.u32 	%r14762, %r14760, %r14761, %r14756;
	mul.wide.s32 	%rd7782, %r14762, 8;
	add.s64 	%rd7783, %rd1, %rd7782;
	ld.global.f64 	%fd16524, [%rd7783+35440];
	add.f64 	%fd16525, %fd24980, %fd16524;
	ld.global.f64 	%fd24981, [%rd7781+45640];
	ld.global.f64 	%fd16526, [%rd7783+40440];
	add.f64 	%fd16527, %fd24981, %fd16526;
	abs.f64 	%fd16528, %fd16527;
	setp.gt.f64 	%p8698, %fd16528, 0d41CDCD64FF800000;
	selp.f64 	%fd5301, 0dBFF0000000000000, %fd16525, %p8698;
	selp.f64 	%fd5302, 0d7FF0000000000000, %fd16527, %p8698;
	cvt.s16.s8 	%rs3442, %rs4762;
	mov.b32 	%r14763, {%rs3442, %rs3441};
	cvt.s32.s8 	%r14764, %r14754;
	mov.b32 	%r14765, 1305;
	dp2a.lo.s32.u32 	%r14766, %r14763, %r14765, %r14764;
	mul.wide.s32 	%rd7784, %r14766, 8;
	add.s64 	%rd1206, %rd1, %rd7784;
	ld.global.f64 	%fd5303, [%rd1206+21000];
	abs.f64 	%fd5304, %fd5303;
	setp.geu.f64 	%p8699, %fd5304, 0d41CDCD64FF800000;
	cvt.s16.s8 	%rs3443, %rs4761;
	mov.b32 	%r14767, {%rs3442, %rs3443};
	dp2a.lo.s32.u32 	%r14768, %r14767, %r14765, %r14756;
	mul.wide.s32 	%rd7785, %r14768, 8;
	add.s64 	%rd1207, %rd1, %rd7785;
	mov.f64 	%fd24971, %fd5301;
	mov.f64 	%fd24972, %fd5302;
	@%p8699 bra 	$L__BB3_8577;
	ld.global.f64 	%fd5305, [%rd1207+23000];
	abs.f64 	%fd16530, %fd5305;
	setp.geu.f64 	%p8700, %fd16530, 0d41CDCD64FF800000;
	mov.f64 	%fd24971, %fd5301;
	mov.f64 	%fd24972, %fd5302;
	@%p8700 bra 	$L__BB3_8577;
	ld.global.f64 	%fd16531, [%rd1206+20000];
	add.f64 	%fd16532, %fd24980, %fd16531;
	ld.global.f64 	%fd16533, [%rd1207+22000];
	add.f64 	%fd16534, %fd16532, %fd16533;
	add.f64 	%fd16535, %fd24981, %fd5303;
	add.f64 	%fd16536, %fd16535, %fd5305;
	abs.f64 	%fd16537, %fd16536;
	setp.gt.f64 	%p8701, %fd16537, 0d41CDCD64FF800000;
	selp.f64 	%fd24971, 0dBFF0000000000000, %fd16534, %p8701;
	selp.f64 	%fd24972, 0d7FF0000000000000, %fd16536, %p8701;
	add.f64 	%fd16538, %fd24972, 0d4069000000000000;
	add.f64 	%fd16539, %fd24971, 0dC016CCCCCCCCCCCD;
	add.f64 	%fd16540, %fd5142, %fd16539;
	div.rn.f64 	%fd24973, %fd16538, %fd16540;
	abs.f64 	%fd16541, %fd5302;
	setp.geu.f64 	%p8702, %fd16541, 0d41CDCD64FF800000;
	@%p8702 bra 	$L__BB3_8577;
	add.f64 	%fd16542, %fd5302, 0d4069000000000000;
	add.f64 	%fd16543, %fd5301, 0dC016CCCCCCCCCCCD;
	add.f64 	%fd16544, %fd5142, %fd16543;
	div.rn.f64 	%fd16545, %fd16542, %fd16544;
	setp.lt.f64 	%p8703, %fd16545, %fd24973;
	selp.f64 	%fd24971, %fd24971, %fd5301, %p8703;
	selp.f64 	%fd24972, %fd24972, %fd5302, %p8703;
	selp.f64 	%fd24973, %fd24973, %fd16545, %p8703;
$L__BB3_8577:
	mov.f64 	%fd24974, %fd24971;
	mov.f64 	%fd24975, %fd24972;
	@%p8699 bra 	$L__BB3_8580;
	ld.global.f64 	%fd16546, [%rd1206+20000];
	add.f64 	%fd16547, %fd24980, %fd16546;
	add.f64 	%fd16548, %fd24981, %fd5303;
	abs.f64 	%fd16549, %fd16548;
	setp.gt.f64 	%p8705, %fd16549, 0d41CDCD64FF800000;
	selp.f64 	%fd24974, 0dBFF0000000000000, %fd16547, %p8705;
	selp.f64 	%fd24975, 0d7FF0000000000000, %fd16548, %p8705;
	add.f64 	%fd16550, %fd24975, 0d4069000000000000;
	add.f64 	%fd16551, %fd24974, 0dC016CCCCCCCCCCCD;
	add.f64 	%fd16552, %fd5142, %fd16551;
	div.rn.f64 	%fd24973, %fd16550, %fd16552;
	abs.f64 	%fd16553, %fd24972;
	setp.geu.f64 	%p8706, %fd16553, 0d41CDCD64FF800000;
	@%p8706 bra 	$L__BB3_8580;
	add.f64 	%fd16554, %fd24972, 0d4069000000000000;
	add.f64 	%fd16555, %fd24971, 0dC016CCCCCCCCCCCD;
	add.f64 	%fd16556, %fd5142, %fd16555;
	div.rn.f64 	%fd16557, %fd16554, %fd16556;
	setp.lt.f64 	%p8707, %fd16557, %fd24973;
	selp.f64 	%fd24974, %fd24974, %fd24971, %p8707;
	selp.f64 	%fd24975, %fd24975, %fd24972, %p8707;
	selp.f64 	%fd24973, %fd24973, %fd16557, %p8707;
$L__BB3_8580:
	ld.global.f64 	%fd5324, [%rd1207+23000];
	abs.f64 	%fd16558, %fd5324;
	setp.geu.f64 	%p8708, %fd16558, 0d41CDCD64FF800000;
	mov.f64 	%fd24977, %fd24974;
	mov.f64 	%fd24978, %fd24975;
	@%p8708 bra 	$L__BB3_8583;
	ld.global.f64 	%fd16559, [%rd1207+22000];
	add.f64 	%fd16560, %fd24980, %fd16559;
	add.f64 	%fd16561, %fd24981, %fd5324;
	abs.f64 	%fd16562, %fd16561;
	setp.gt.f64 	%p8709, %fd16562, 0d41CDCD64FF800000;
	selp.f64 	%fd24977, 0dBFF0000000000000, %fd16560, %p8709;
	selp.f64 	%fd24978, 0d7FF0000000000000, %fd16561, %p8709;
	add.f64 	%fd16563, %fd24978, 0d4069000000000000;
	add.f64 	%fd16564, %fd24977, 0dC016CCCCCCCCCCCD;
	add.f64 	%fd16565, %fd5142, %fd16564;
	div.rn.f64 	%fd24973, %fd16563, %fd16565;
	abs.f64 	%fd16566, %fd24975;
	setp.geu.f64 	%p8710, %fd16566, 0d41CDCD64FF800000;
	@%p8710 bra 	$L__BB3_8583;
	add.f64 	%fd16567, %fd24975, 0d4069000000000000;
	add.f64 	%fd16568, %fd24974, 0dC016CCCCCCCCCCCD;
	add.f64 	%fd16569, %fd5142, %fd16568;
	div.rn.f64 	%fd16570, %fd16567, %fd16569;
	setp.lt.f64 	%p8711, %fd16570, %fd24973;
	selp.f64 	%fd24977, %fd24977, %fd24974, %p8711;
	selp.f64 	%fd24978, %fd24978, %fd24975, %p8711;
	selp.f64 	%fd24973, %fd24973, %fd16570, %p8711;
$L__BB3_8583:
	add.f64 	%fd16571, %fd24980, 0dC016CCCCCCCCCCCD;
	add.f64 	%fd5334, %fd5142, %fd16571;
	abs.f64 	%fd16572, %fd24978;
	setp.geu.f64 	%p8712, %fd16572, 0d41CDCD64FF800000;
	@%p8712 bra 	$L__BB3_8585;
	add.f64 	%fd16573, %fd24981, 0d4069000000000000;
	div.rn.f64 	%fd16574, %fd16573, %fd5334;
	setp.lt.f64 	%p8713, %fd24973, %fd16574;
	selp.f64 	%fd24980, %fd24980, %fd24977, %p8713;
	selp.f64 	%fd24981, %fd24981, %fd24978, %p8713;
$L__BB3_8585:
	setp.eq.s32 	%p8714, %r3924, 0;
	@%p8714 bra 	$L__BB3_8599;
	and.b32  	%r3991, %r3924, 15;
	setp.lt.u32 	%p8715, %r3924, 16;
	mov.b32 	%r22731, 0;
	@%p8715 bra 	$L__BB3_8589;
	and.b32  	%r22731, %r3924, 2147483632;
	mov.b32 	%r22729, 0;
$L__BB3_8588:
	.pragma "nounroll";
	mul.wide.u32 	%rd7786, %r22729, 4;
	add.s64 	%rd7787, %rd15, %rd7786;
	mov.b32 	%r14771, 0;
	st.local.u32 	[%rd7787], %r14771;
	st.local.u32 	[%rd7787+4], %r14771;
	st.local.u32 	[%rd7787+8], %r14771;
	st.local.u32 	[%rd7787+12], %r14771;
	st.local.u32 	[%rd7787+16], %r14771;
	st.local.u32 	[%rd7787+20], %r14771;
	st.local.u32 	[%rd7787+24], %r14771;
	st.local.u32 	[%rd7787+28], %r14771;
	st.local.u32 	[%rd7787+32], %r14771;
	st.local.u32 	[%rd7787+36], %r14771;
	st.local.u32 	[%rd7787+40], %r14771;
	st.local.u32 	[%rd7787+44], %r14771;
	st.local.u32 	[%rd7787+48], %r14771;
	st.local.u32 	[%rd7787+52], %r14771;
	st.local.u32 	[%rd7787+56], %r14771;
	st.local.u32 	[%rd7787+60], %r14771;
	add.s32 	%r22729, %r22729, 16;
	setp.ne.s32 	%p8716, %r22729, %r22731;
	@%p8716 bra 	$L__BB3_8588;
$L__BB3_8589:
	setp.eq.s32 	%p8717, %r3991, 0;
	@%p8717 bra 	$L__BB3_8599;
	and.b32  	%r3996, %r3924, 7;
	setp.lt.u32 	%p8718, %r3991, 8;
	@%p8718 bra 	$L__BB3_8592;
	mul.wide.u32 	%rd7788, %r22731, 4;
	add.s64 	%rd7789, %rd15, %rd7788;
	mov.b32 	%r14772, 0;
	st.local.u32 	[%rd7789], %r14772;
	st.local.u32 	[%rd7789+4], %r14772;
	st.local.u32 	[%rd7789+8], %r14772;
	st.local.u32 	[%rd7789+12], %r14772;
	st.local.u32 	[%rd7789+16], %r14772;
	st.local.u32 	[%rd7789+20], %r14772;
	st.local.u32 	[%rd7789+24], %r14772;
	st.local.u32 	[%rd7789+28], %r14772;
	add.s32 	%r22731, %r22731, 8;
$L__BB3_8592:
	setp.eq.s32 	%p8719, %r3996, 0;
	@%p8719 bra 	$L__BB3_8599;
	and.b32  	%r3999, %r3924, 3;
	setp.lt.u32 	%p8720, %r3996, 4;
	@%p8720 bra 	$L__BB3_8595;
	mul.wide.u32 	%rd7790, %r22731, 4;
	add.s64 	%rd7791, %rd15, %rd7790;
	mov.b32 	%r14773, 0;
	st.local.u32 	[%rd7791], %r14773;
	st.local.u32 	[%rd7791+4], %r14773;
	st.local.u32 	[%rd7791+8], %r14773;
	st.local.u32 	[%rd7791+12], %r14773;
	add.s32 	%r22731, %r22731, 4;
$L__BB3_8595:
	setp.eq.s32 	%p8721, %r3999, 0;
	@%p8721 bra 	$L__BB3_8599;
	mul.wide.u32 	%rd7792, %r22731, 4;
	add.s64 	%rd1208, %rd15, %rd7792;
	mov.b32 	%r14774, 0;
	st.local.u32 	[%rd1208], %r14774;
	setp.eq.s32 	%p8722, %r3999, 1;
	@%p8722 bra 	$L__BB3_8599;
	mov.b32 	%r14775, 0;
	st.local.u32 	[%rd1208+4], %r14775;
	setp.eq.s32 	%p8723, %r3999, 2;
	@%p8723 bra 	$L__BB3_8599;
	mov.b32 	%r14776, 0;
	st.local.u32 	[%rd1208+8], %r14776;
$L__BB3_8599:
	setp.eq.s32 	%p8724, %r3926, 0;
	@%p8724 bra 	$L__BB3_8613;
	and.b32  	%r4002, %r3926, 15;
	setp.lt.u32 	%p8725, %r3926, 16;
	mov.b32 	%r22735, 0;
	@%p8725 bra 	$L__BB3_8603;
	and.b32  	%r22735, %r3926, 2147483632;
	mov.b32 	%r22733, 0;
$L__BB3_8602:
	.pragma "nounroll";
	mul.wide.u32 	%rd7793, %r22733, 4;
	add.s64 	%rd7794, %rd16, %rd7793;
	mov.b32 	%r14779, 0;
	st.local.u32 	[%rd7794], %r14779;
	st.local.u32 	[%rd7794+4], %r14779;
	st.local.u32 	[%rd7794+8], %r14779;
	st.local.u32 	[%rd7794+12], %r14779;
	st.local.u32 	[%rd7794+16], %r14779;
	st.local.u32 	[%rd7794+20], %r14779;
	st.local.u32 	[%rd7794+24], %r14779;
	st.local.u32 	[%rd7794+28], %r14779;
	st.local.u32 	[%rd7794+32], %r14779;
	st.local.u32 	[%rd7794+36], %r14779;
	st.local.u32 	[%rd7794+40], %r14779;
	st.local.u32 	[%rd7794+44], %r14779;
	st.local.u32 	[%rd7794+48], %r14779;
	st.local.u32 	[%rd7794+52], %r14779;
	st.local.u32 	[%rd7794+56], %r14779;
	st.local.u32 	[%rd7794+60], %r14779;
	add.s32 	%r22733, %r22733, 16;
	setp.ne.s32 	%p8726, %r22733, %r22735;
	@%p8726 bra 	$L__BB3_8602;
$L__BB3_8603:
	setp.eq.s32 	%p8727, %r4002, 0;
	@%p8727 bra 	$L__BB3_8613;
	and.b32  	%r4007, %r3926, 7;
	setp.lt.u32 	%p8728, %r4002, 8;
	@%p8728 bra 	$L__BB3_8606;
	mul.wide.u32 	%rd7795, %r22735, 4;
	add.s64 	%rd7796, %rd16, %rd7795;
	mov.b32 	%r14780, 0;
	st.local.u32 	[%rd7796], %r14780;
	st.local.u32 	[%rd7796+4], %r14780;
	st.local.u32 	[%rd7796+8], %r14780;
	st.local.u32 	[%rd7796+12], %r14780;
	st.local.u32 	[%rd7796+16], %r14780;
	st.local.u32 	[%rd7796+20], %r14780;
	st.local.u32 	[%rd7796+24], %r14780;
	st.local.u32 	[%rd7796+28], %r14780;
	add.s32 	%r22735, %r22735, 8;
$L__BB3_8606:
	setp.eq.s32 	%p8729, %r4007, 0;
	@%p8729 bra 	$L__BB3_8613;
	and.b32  	%r4010, %r3926, 3;
	setp.lt.u32 	%p8730, %r4007, 4;
	@%p8730 bra 	$L__BB3_8609;
	mul.wide.u32 	%rd7797, %r22735, 4;
	add.s64 	%rd7798, %rd16, %rd7797;
	mov.b32 	%r14781, 0;
	st.local.u32 	[%rd7798], %r14781;
	st.local.u32 	[%rd7798+4], %r14781;
	st.local.u32 	[%rd7798+8], %r14781;
	st.local.u32 	[%rd7798+12], %r14781;
	add.s32 	%r22735, %r22735, 4;
$L__BB3_8609:
	setp.eq.s32 	%p8731, %r4010, 0;
	@%p8731 bra 	$L__BB3_8613;
	mul.wide.u32 	%rd7799, %r22735, 4;
	add.s64 	%rd1209, %rd16, %rd7799;
	mov.b32 	%r14782, 0;
	st.local.u32 	[%rd1209], %r14782;
	setp.eq.s32 	%p8732, %r4010, 1;
	@%p8732 bra 	$L__BB3_8613;
	mov.b32 	%r14783, 0;
	st.local.u32 	[%rd1209+4], %r14783;
	setp.eq.s32 	%p8733, %r4010, 2;
	@%p8733 bra 	$L__BB3_8613;
	mov.b32 	%r14784, 0;
	st.local.u32 	[%rd1209+8], %r14784;
$L__BB3_8613:
	add.s32 	%r14785, %r23043, -1;
	add.s32 	%r4013, %r23042, -1;
	mad.lo.s32 	%r4014, %r14785, %r3926, %r4013;
	mul.wide.s32 	%rd7800, %r4014, 8;
	add.s64 	%rd1210, %rd13, %rd7800;
	ld.local.f64 	%fd16576, [%rd1210];
	abs.f64 	%fd16577, %fd16576;
	setp.geu.f64 	%p8734, %fd16577, 0d41CDCD64FF800000;
	mov.f64 	%fd24988, 0d0000000000000000;
	@%p8734 bra 	$L__BB3_8661;
	mul.wide.s32 	%rd7801, %r23043, 4;
	add.s64 	%rd7802, %rd15, %rd7801;
	st.local.u32 	[%rd7802+-4], %r23042;
	mul.wide.s32 	%rd7803, %r4013, 4;
	add.s64 	%rd7804, %rd16, %rd7803;
	st.local.u32 	[%rd7804], %r23043;
$L__BB3_8615:
	cvt.u32.u16 	%r14786, %rs4762;
	cvt.s32.s8 	%r14787, %r14786;
	cvt.u32.u16 	%r14788, %rs4761;
	cvt.s32.s8 	%r14789, %r14788;
	add.s32 	%r14790, %r14789, %r14787;
	setp.eq.s32 	%p8735, %r14790, 3;
	@%p8735 bra 	$L__BB3_8617;
	add.s32 	%r14791, %r23043, -1;
	mad.lo.s32 	%r14792, %r14791, %r3926, %r23042;
	add.s32 	%r14793, %r14792, -1;
	mul.wide.s32 	%rd7805, %r14793, 8;
	add.s64 	%rd7806, %rd14, %rd7805;
	mov.b64 	%rd7807, -4616189618054758400;
	st.local.u64 	[%rd7806], %rd7807;
	add.s64 	%rd7808, %rd13, %rd7805;
	mov.b64 	%rd7809, 9218868437227405312;
	st.local.u64 	[%rd7808], %rd7809;
	mov.f64 	%fd24986, 0d7FF0000000000000;
	mov.f64 	%fd24985, 0dBFF0000000000000;
	bra.uni 	$L__BB3_8628;
$L__BB3_8617:
	cvt.s32.s8 	%r14795, %r14786;
	mul.wide.s32 	%rd7810, %r14795, 5;
	cvt.u64.u16 	%rd7811, %rs4761;
	cvt.s64.s8 	%rd1211, %rd7811;
	add.s64 	%rd1212, %rd7810, %rd1211;
	shl.b64 	%rd7812, %rd1212, 3;
	add.s64 	%rd7813, %rd1, %rd7812;
	ld.global.f64 	%fd24985, [%rd7813+45440];
	cvt.s64.s32 	%rd7814, %r23042;
	add.s64 	%rd7815, %rd18, %rd7814;
	cvt.s64.s32 	%rd7816, %r23043;
	add.s64 	%rd7817, %rd17, %rd7816;
	ld.local.u8 	%rs3444, [%rd7817+-1];
	cvt.u64.u16 	%rd7818, %rs3444;
	cvt.s64.s8 	%rd1213, %rd7818;
	ld.local.s8 	%rs3445, [%rd7815+-1];
	cvt.u32.u16 	%r14796, %rs3445;
	cvt.u32.u16 	%r14797, %rs4761;
	prmt.b32 	%r14798, %r14797, %r14796, 0x3340U;
	prmt.b32 	%r14799, %r14786, 0, 0x3340U;
	prmt.b32 	%r14800, %r14798, %r14799, 0x5410U;
	cvt.u32.u16 	%r14801, %rs3444;
	cvt.s32.s8 	%r14802, %r14801;
	mov.b32 	%r14803, 334205;
	dp4a.s32.u32 	%r14804, %r14800, %r14803, %r14802;
	mul.wide.s32 	%rd7819, %r14804, 8;
	add.s64 	%rd7820, %rd1, %rd7819;
	ld.global.f64 	%fd16580, [%rd7820+35440];
	add.f64 	%fd16581, %fd24985, %fd16580;
	ld.global.f64 	%fd24986, [%rd7813+45640];
	ld.global.f64 	%fd16582, [%rd7820+40440];
	add.f64 	%fd16583, %fd24986, %fd16582;
	abs.f64 	%fd16584, %fd16583;
	setp.gt.f64 	%p8736, %fd16584, 0d41CDCD64FF800000;
	selp.f64 	%fd5341, 0dBFF0000000000000, %fd16581, %p8736;
	selp.f64 	%fd5342, 0d7FF0000000000000, %fd16583, %p8736;
	cvt.s16.s8 	%rs3446, %rs4761;
	mov.b32 	%r14805, {%rs3446, %rs3445};
	mov.b32 	%r14806, 1305;
	dp2a.lo.s32.u32 	%r14807, %r14805, %r14806, %r14795;
	mul.wide.s32 	%rd7821, %r14807, 8;
	add.s64 	%rd1214, %rd1, %rd7821;
	ld.global.f64 	%fd5343, [%rd1214+21000];
	abs.f64 	%fd16585, %fd5343;
	setp.geu.f64 	%p8737, %fd16585, 0d41CDCD64FF800000;
	@%p8737 bra 	$L__BB3_8621;
	mad.lo.s64 	%rd7825, %rd1211, 24, %rd1212;
	add.s64 	%rd7826, %rd7825, %rd1213;
	shl.b64 	%rd7827, %rd7826, 3;
	add.s64 	%rd1215, %rd1, %rd7827;
	ld.global.f64 	%fd5344, [%rd1215+23000];
	abs.f64 	%fd16600, %fd5344;
	setp.lt.f64 	%p8742, %fd16600, 0d41CDCD64FF800000;
	@%p8742 bra 	$L__BB3_8624;
	ld.global.f64 	%fd16601, [%rd1214+20000];
	add.f64 	%fd16602, %fd24985, %fd16601;
	add.f64 	%fd16603, %fd24986, %fd5343;
	abs.f64 	%fd16604, %fd16603;
	setp.gt.f64 	%p8743, %fd16604, 0d41CDCD64FF800000;
	selp.f64 	%fd24982, 0dBFF0000000000000, %fd16602, %p8743;
	selp.f64 	%fd24983, 0d7FF0000000000000, %fd16603, %p8743;
	add.f64 	%fd16605, %fd24983, 0d4069000000000000;
	add.f64 	%fd16606, %fd24982, 0dC016CCCCCCCCCCCD;
	add.f64 	%fd16607, %fd5142, %fd16606;
	div.rn.f64 	%fd24984, %fd16605, %fd16607;
	abs.f64 	%fd16608, %fd5342;
	setp.geu.f64 	%p8744, %fd16608, 0d41CDCD64FF800000;
	@%p8744 bra 	$L__BB3_8626;
	add.f64 	%fd16609, %fd5342, 0d4069000000000000;
	add.f64 	%fd16610, %fd5341, 0dC016CCCCCCCCCCCD;
	add.f64 	%fd16611, %fd5142, %fd16610;
	div.rn.f64 	%fd16612, %fd16609, %fd16611;
	setp.lt.f64 	%p8745, %fd16612, %fd24984;
	selp.f64 	%fd24982, %fd24982, %fd5341, %p8745;
	selp.f64 	%fd24983, %fd24983, %fd5342, %p8745;
	selp.f64 	%fd24984, %fd24984, %fd16612, %p8745;
	bra.uni 	$L__BB3_8626;
$L__BB3_8621:
	mad.lo.s64 	%rd7822, %rd1211, 24, %rd1212;
	add.s64 	%rd7823, %rd7822, %rd1213;
	shl.b64 	%rd7824, %rd7823, 3;
	add.s64 	%rd1216, %rd1, %rd7824;
	ld.global.f64 	%fd5345, [%rd1216+23000];
	abs.f64 	%fd16587, %fd5345;
	setp.geu.f64 	%p8738, %fd16587, 0d41CDCD64FF800000;
	mov.f64 	%fd24982, %fd5341;
	mov.f64 	%fd24983, %fd5342;
	@%p8738 bra 	$L__BB3_8626;
	ld.global.f64 	%fd16588, [%rd1216+22000];
	add.f64 	%fd16589, %fd24985, %fd16588;
	add.f64 	%fd16590, %fd24986, %fd5345;
	abs.f64 	%fd16591, %fd16590;
	setp.gt.f64 	%p8739, %fd16591, 0d41CDCD64FF800000;
	selp.f64 	%fd24982, 0dBFF0000000000000, %fd16589, %p8739;
	selp.f64 	%fd24983, 0d7FF0000000000000, %fd16590, %p8739;
	add.f64 	%fd16592, %fd24983, 0d4069000000000000;
	add.f64 	%fd16593, %fd24982, 0dC016CCCCCCCCCCCD;
	add.f64 	%fd16594, %fd5142, %fd16593;
	div.rn.f64 	%fd24984, %fd16592, %fd16594;
	abs.f64 	%fd16595, %fd5342;
	setp.geu.f64 	%p8740, %fd16595, 0d41CDCD64FF800000;
	@%p8740 bra 	$L__BB3_8626;
	add.f64 	%fd16596, %fd5342, 0d4069000000000000;
	add.f64 	%fd16597, %fd5341, 0dC016CCCCCCCCCCCD;
	add.f64 	%fd16598, %fd5142, %fd16597;
	div.rn.f64 	%fd16599, %fd16596, %fd16598;
	setp.lt.f64 	%p8741, %fd16599, %fd24984;
	selp.f64 	%fd24982, %fd24982, %fd5341, %p8741;
	selp.f64 	%fd24983, %fd24983, %fd5342, %p8741;
	selp.f64 	%fd24984, %fd24984, %fd16599, %p8741;
	bra.uni 	$L__BB3_8626;
$L__BB3_8624:
	ld.global.f64 	%fd16613, [%rd1214+20000];
	add.f64 	%fd16614, %fd24985, %fd16613;
	ld.global.f64 	%fd16615, [%rd1215+22000];
	add.f64 	%fd16616, %fd16614, %fd16615;
	add.f64 	%fd16617, %fd24986, %fd5343;
	add.f64 	%fd16618, %fd16617, %fd5344;
	abs.f64 	%fd16619, %fd16618;
	setp.gt.f64 	%p8746, %fd16619, 0d41CDCD64FF800000;
	selp.f64 	%fd24982, 0dBFF0000000000000, %fd16616, %p8746;
	selp.f64 	%fd24983, 0d7FF0000000000000, %fd16618, %p8746;
	add.f64 	%fd16620, %fd24983, 0d4069000000000000;
	add.f64 	%fd16621, %fd24982, 0dC016CCCCCCCCCCCD;
	add.f64 	%fd16622, %fd5142, %fd16621;
	div.rn.f64 	%fd24984, %fd16620, %fd16622;
	abs.f64 	%fd16623, %fd5342;
	setp.geu.f64 	%p8747, %fd16623, 0d41CDCD64FF800000;
	@%p8747 bra 	$L__BB3_8626;
	add.f64 	%fd16624, %fd5342, 0d4069000000000000;
	add.f64 	%fd16625, %fd5341, 0dC016CCCCCCCCCCCD;
	add.f64 	%fd16626, %fd5142, %fd16625;
	div.rn.f64 	%fd16627, %fd16624, %fd16626;
	setp.lt.f64 	%p8748, %fd16627, %fd24984;
	selp.f64 	%fd24982, %fd24982, %fd5341, %p8748;
	selp.f64 	%fd24983, %fd24983, %fd5342, %p8748;
	selp.f64 	%fd24984, %fd24984, %fd16627, %p8748;
$L__BB3_8626:
	add.f64 	%fd16628, %fd24985, 0dC016CCCCCCCCCCCD;
	add.f64 	%fd5367, %fd5142, %fd16628;
	abs.f64 	%fd16629, %fd24983;
	setp.geu.f64 	%p8749, %fd16629, 0d41CDCD64FF800000;
	@%p8749 bra 	$L__BB3_8628;
	add.f64 	%fd16630, %fd24986, 0d4069000000000000;
	div.rn.f64 	%fd16631, %fd16630, %fd5367;
	setp.lt.f64 	%p8750, %fd24984, %fd16631;
	selp.f64 	%fd24985, %fd24985, %fd24982, %p8750;
	selp.f64 	%fd24986, %fd24986, %fd24983, %p8750;
$L__BB3_8628:
	add.s32 	%r4017, %r23043, -1;
	mul.lo.s32 	%r4018, %r4017, %r3926;
	add.s32 	%r4019, %r23042, -1;
	add.s32 	%r4020, %r4019, %r4018;
	mul.wide.s32 	%rd7828, %r4020, 8;
	add.s64 	%rd7829, %rd14, %rd7828;
	ld.local.f64 	%fd5372, [%rd7829];
	abs.f64 	%fd5373, %fd5372;
	abs.f64 	%fd16632, %fd24985;
	max.f64 	%fd16634, %fd5373, %fd16632;
	setp.gt.f64 	%p8751, %fd16634, 0d41CDCD64FF800000;
	sub.f64 	%fd16635, %fd5372, %fd24985;
	abs.f64 	%fd16636, %fd16635;
	setp.geu.f64 	%p8752, %fd16636, 0d3EE4F8B588E368F1;
	or.pred  	%p8753, %p8751, %p8752;
	@%p8753 bra 	$L__BB3_10226;
	mul.wide.s32 	%rd7830, %r4020, 8;
	add.s64 	%rd7831, %rd13, %rd7830;
	ld.local.f64 	%fd16638, [%rd7831];
	abs.f64 	%fd16639, %fd16638;
	abs.f64 	%fd16640, %fd24986;
	max.f64 	%fd16642, %fd16639, %fd16640;
	setp.gt.f64 	%p8754, %fd16642, 0d41CDCD64FF800000;
	sub.f64 	%fd16643, %fd16638, %fd24986;
	abs.f64 	%fd16644, %fd16643;
	setp.geu.f64 	%p8755, %fd16644, 0d3EE4F8B588E368F1;
	or.pred  	%p8756, %p8754, %p8755;
	@%p8756 bra 	$L__BB3_10226;
	ld.local.f64 	%fd16647, [%rd1210];
	add.f64 	%fd5374, %fd24981, %fd16647;
	mul.wide.s32 	%rd7832, %r4014, 8;
	add.s64 	%rd7833, %rd14, %rd7832;
	ld.local.f64 	%fd16648, [%rd7833];
	add.f64 	%fd5375, %fd24980, %fd16648;
	mov.f64 	%fd24987, 0d3FE0000000000000;
	@%p8696 bra 	$L__BB3_8660;
	mov.b32 	%r22762, 0;
	@%p8714 bra 	$L__BB3_8645;
	and.b32  	%r4021, %r3924, 15;
	setp.lt.u32 	%p8759, %r3924, 16;
	mov.b32 	%r22762, 0;
	mov.u32 	%r22746, %r22762;
	@%p8759 bra 	$L__BB3_8635;
	and.b32  	%r22746, %r3924, 2147483632;
	mov.b32 	%r22762, 0;
	mov.u32 	%r22740, %r22762;
$L__BB3_8634:
	.pragma "nounroll";
	mul.wide.u32 	%rd7834, %r22740, 4;
	add.s64 	%rd7835, %rd15, %rd7834;
	ld.local.u32 	%r14812, [%rd7835];
	setp.gt.s32 	%p8760, %r14812, 0;
	selp.u32 	%r14813, 1, 0, %p8760;
	add.s32 	%r14814, %r22762, %r14813;
	ld.local.u32 	%r14815, [%rd7835+4];
	setp.gt.s32 	%p8761, %r14815, 0;
	selp.u32 	%r14816, 1, 0, %p8761;
	add.s32 	%r14817, %r14814, %r14816;
	ld.local.u32 	%r14818, [%rd7835+8];
	setp.gt.s32 	%p8762, %r14818, 0;
	selp.u32 	%r14819, 1, 0, %p8762;
	add.s32 	%r14820, %r14817, %r14819;
	ld.local.u32 	%r14821, [%rd7835+12];
	setp.gt.s32 	%p8763, %r14821, 0;
	selp.u32 	%r14822, 1, 0, %p8763;
	add.s32 	%r14823, %r14820, %r14822;
	ld.local.u32 	%r14824, [%rd7835+16];
	setp.gt.s32 	%p8764, %r14824, 0;
	selp.u32 	%r14825, 1, 0, %p8764;
	add.s32 	%r14826, %r14823, %r14825;
	ld.local.u32 	%r14827, [%rd7835+20];
	setp.gt.s32 	%p8765, %r14827, 0;
	selp.u32 	%r14828, 1, 0, %p8765;
	add.s32 	%r14829, %r14826, %r14828;
	ld.local.u32 	%r14830, [%rd7835+24];
	setp.gt.s32 	%p8766, %r14830, 0;
	selp.u32 	%r14831, 1, 0, %p8766;
	add.s32 	%r14832, %r14829, %r14831;
	ld.local.u32 	%r14833, [%rd7835+28];
	setp.gt.s32 	%p8767, %r14833, 0;
	selp.u32 	%r14834, 1, 0, %p8767;
	add.s32 	%r14835, %r14832, %r14834;
	ld.local.u32 	%r14836, [%rd7835+32];
	setp.gt.s32 	%p8768, %r14836, 0;
	selp.u32 	%r14837, 1, 0, %p8768;
	add.s32 	%r14838, %r14835, %r14837;
	ld.local.u32 	%r14839, [%rd7835+36];
	setp.gt.s32 	%p8769, %r14839, 0;
	selp.u32 	%r14840, 1, 0, %p8769;
	add.s32 	%r14841, %r14838, %r14840;
	ld.local.u32 	%r14842, [%rd7835+40];
	setp.gt.s32 	%p8770, %r14842, 0;
	selp.u32 	%r14843, 1, 0, %p8770;
	add.s32 	%r14844, %r14841, %r14843;
	ld.local.u32 	%r14845, [%rd7835+44];
	setp.gt.s32 	%p8771, %r14845, 0;
	selp.u32 	%r14846, 1, 0, %p8771;
	add.s32 	%r14847, %r14844, %r14846;
	ld.local.u32 	%r14848, [%rd7835+48];
	setp.gt.s32 	%p8772, %r14848, 0;
	selp.u32 	%r14849, 1, 0, %p8772;
	add.s32 	%r14850, %r14847, %r14849;
	ld.local.u32 	%r14851, [%rd7835+52];
	setp.gt.s32 	%p8773, %r14851, 0;
	selp.u32 	%r14852, 1, 0, %p8773;
	add.s32 	%r14853, %r14850, %r14852;
	ld.local.u32 	%r14854, [%rd7835+56];
	setp.gt.s32 	%p8774, %r14854, 0;
	selp.u32 	%r14855, 1, 0, %p8774;
	add.s32 	%r14856, %r14853, %r14855;
	ld.local.u32 	%r14857, [%rd7835+60];
	setp.gt.s32 	%p8775, %r14857, 0;
	selp.u32 	%r14858, 1, 0, %p8775;
	add.s32 	%r22762, %r14856, %r14858;
	add.s32 	%r22740, %r22740, 16;
	setp.ne.s32 	%p8776, %r22740, %r22746;
	@%p8776 bra 	$L__BB3_8634;
$L__BB3_8635:
	setp.eq.s32 	%p8777, %r4021, 0;
	@%p8777 bra 	$L__BB3_8645;
	and.b32  	%r4030, %r3924, 7;
	setp.lt.u32 	%p8778, %r4021, 8;
	@%p8778 bra 	$L__BB3_8638;
	mul.wide.u32 	%rd7836, %r22746, 4;
	add.s64 	%rd7837, %rd15, %rd7836;
	ld.local.u32 	%r14860, [%rd7837];
	setp.gt.s32 	%p8779, %r14860, 0;
	selp.u32 	%r14861, 1, 0, %p8779;
	add.s32 	%r14862, %r22762, %r14861;
	ld.local.u32 	%r14863, [%rd7837+4];
	setp.gt.s32 	%p8780, %r14863, 0;
	selp.u32 	%r14864, 1, 0, %p8780;
	add.s32 	%r14865, %r14862, %r14864;
	ld.local.u32 	%r14866, [%rd7837+8];
	setp.gt.s32 	%p8781, %r14866, 0;
	selp.u32 	%r14867, 1, 0, %p8781;
	add.s32 	%r14868, %r14865, %r14867;
	ld.local.u32 	%r14869, [%rd7837+12];
	setp.gt.s32 	%p8782, %r14869, 0;
	selp.u32 	%r14870, 1, 0, %p8782;
	add.s32 	%r14871, %r14868, %r14870;
	ld.local.u32 	%r14872, [%rd7837+16];
	setp.gt.s32 	%p8783, %r14872, 0;
	selp.u32 	%r14873, 1, 0, %p8783;
	add.s32 	%r14874, %r14871, %r14873;
	ld.local.u32 	%r14875, [%rd7837+20];
	setp.gt.s32 	%p8784, %r14875, 0;
	selp.u32 	%r14876, 1, 0, %p8784;
	add.s32 	%r14877, %r14874, %r14876;
	ld.local.u32 	%r14878, [%rd7837+24];
	setp.gt.s32 	%p8785, %r14878, 0;
	selp.u32 	%r14879, 1, 0, %p8785;
	add.s32 	%r14880, %r14877, %r14879;
	ld.local.u32 	%r14881, [%rd7837+28];
	setp.gt.s32 	%p8786, %r14881, 0;
	selp.u32 	%r14882, 1, 0, %p8786;
	add.s32 	%r22762, %r14880, %r14882;
	add.s32 	%r22746, %r22746, 8;
$L__BB3_8638:
	setp.eq.s32 	%p8787, %r4030, 0;
	@%p8787 bra 	$L__BB3_8645;
	and.b32  	%r4036, %r3924, 3;
	setp.lt.u32 	%p8788, %r4030, 4;
	@%p8788 bra 	$L__BB3_8641;
	mul.wide.u32 	%rd7838, %r22746, 4;
	add.s64 	%rd7839, %rd15, %rd7838;
	ld.local.u32 	%r14884, [%rd7839];
	setp.gt.s32 	%p8789, %r14884, 0;
	selp.u32 	%r14885, 1, 0, %p8789;
	add.s32 	%r14886, %r22762, %r14885;
	ld.local.u32 	%r14887, [%rd7839+4];
	setp.gt.s32 	%p8790, %r14887, 0;
	selp.u32 	%r14888, 1, 0, %p8790;
	add.s32 	%r14889, %r14886, %r14888;
	ld.local.u32 	%r14890, [%rd7839+8];
	setp.gt.s32 	%p8791, %r14890, 0;
	selp.u32 	%r14891, 1, 0, %p8791;
	add.s32 	%r14892, %r14889, %r14891;
	ld.local.u32 	%r14893, [%rd7839+12];
	setp.gt.s32 	%p8792, %r14893, 0;
	selp.u32 	%r14894, 1, 0, %p8792;
	add.s32 	%r22762, %r14892, %r14894;
	add.s32 	%r22746, %r22746, 4;
$L__BB3_8641:
	setp.eq.s32 	%p8793, %r4036, 0;
	@%p8793 bra 	$L__BB3_8645;
	mul.wide.u32 	%rd7840, %r22746, 4;
	add.s64 	%rd1217, %rd15, %rd7840;
	ld.local.u32 	%r14895, [%rd1217];
	setp.gt.s32 	%p8794, %r14895, 0;
	selp.u32 	%r14896, 1, 0, %p8794;
	add.s32 	%r22762, %r22762, %r14896;
	setp.eq.s32 	%p8795, %r4036, 1;
	@%p8795 bra 	$L__BB3_8645;
	ld.local.u32 	%r14897, [%rd1217+4];
	setp.gt.s32 	%p8796, %r14897, 0;
	selp.u32 	%r14898, 1, 0, %p8796;
	add.s32 	%r22762, %r22762, %r14898;
	setp.eq.s32 	%p8797, %r4036, 2;
	@%p8797 bra 	$L__BB3_8645;
	ld.local.u32 	%r14899, [%rd1217+8];
	setp.gt.s32 	%p8798, %r14899, 0;
	selp.u32 	%r14900, 1, 0, %p8798;
	add.s32 	%r22762, %r22762, %r14900;
$L__BB3_8645:
	setp.eq.s32 	%p8799, %r3926, 0;
	@%p8799 bra 	$L__BB3_8659;
	and.b32  	%r4046, %r3926, 15;
	setp.lt.u32 	%p8800, %r3926, 16;
	mov.b32 	%r22758, 0;
	@%p8800 bra 	$L__BB3_8649;
	and.b32  	%r22758, %r3926, 2147483632;
	mov.b32 	%r22752, 0;
$L__BB3_8648:
	.pragma "nounroll";
	mul.wide.u32 	%rd7841, %r22752, 4;
	add.s64 	%rd7842, %rd16, %rd7841;
	ld.local.u32 	%r14904, [%rd7842];
	setp.gt.s32 	%p8801, %r14904, 0;
	selp.u32 	%r14905, 1, 0, %p8801;
	add.s32 	%r14906, %r22762, %r14905;
	ld.local.u32 	%r14907, [%rd7842+4];
	setp.gt.s32 	%p8802, %r14907, 0;
	selp.u32 	%r14908, 1, 0, %p8802;
	add.s32 	%r14909, %r14906, %r14908;
	ld.local.u32 	%r14910, [%rd7842+8];
	setp.gt.s32 	%p8803, %r14910, 0;
	selp.u32 	%r14911, 1, 0, %p8803;
	add.s32 	%r14912, %r14909, %r14911;
	ld.local.u32 	%r14913, [%rd7842+12];
	setp.gt.s32 	%p8804, %r14913, 0;
	selp.u32 	%r14914, 1, 0, %p8804;
	add.s32 	%r14915, %r14912, %r14914;
	ld.local.u32 	%r14916, [%rd7842+16];
	setp.gt.s32 	%p8805, %r14916, 0;
	selp.u32 	%r14917, 1, 0, %p8805;
	add.s32 	%r14918, %r14915, %r14917;
	ld.local.u32 	%r14919, [%rd7842+20];
	setp.gt.s32 	%p8806, %r14919, 0;
	selp.u32 	%r14920, 1, 0, %p8806;
	add.s32 	%r14921, %r14918, %r14920;
	ld.local.u32 	%r14922, [%rd7842+24];
	setp.gt.s32 	%p8807, %r14922, 0;
	selp.u32 	%r14923, 1, 0, %p8807;
	add.s32 	%r14924, %r14921, %r14923;
	ld.local.u32 	%r14925, [%rd7842+28];
	setp.gt.s32 	%p8808, %r14925, 0;
	selp.u32 	%r14926, 1, 0, %p8808;
	add.s32 	%r14927, %r14924, %r14926;
	ld.local.u32 	%r14928, [%rd7842+32];
	setp.gt.s32 	%p8809, %r14928, 0;
	selp.u32 	%r14929, 1, 0, %p8809;
	add.s32 	%r14930, %r14927, %r14929;
	ld.local.u32 	%r14931, [%rd7842+36];
	setp.gt.s32 	%p8810, %r14931, 0;
	selp.u32 	%r14932, 1, 0, %p8810;
	add.s32 	%r14933, %r14930, %r14932;
	ld.local.u32 	%r14934, [%rd7842+40];
	setp.gt.s32 	%p8811, %r14934, 0;
	selp.u32 	%r14935, 1, 0, %p8811;
	add.s32 	%r14936, %r14933, %r14935;
	ld.local.u32 	%r14937, [%rd7842+44];
	setp.gt.s32 	%p8812, %r14937, 0;
	selp.u32 	%r14938, 1, 0, %p8812;
	add.s32 	%r14939, %r14936, %r14938;
	ld.local.u32 	%r14940, [%rd7842+48];
	setp.gt.s32 	%p8813, %r14940, 0;
	selp.u32 	%r14941, 1, 0, %p8813;
	add.s32 	%r14942, %r14939, %r14941;
	ld.local.u32 	%r14943, [%rd7842+52];
	setp.gt.s32 	%p8814, %r14943, 0;
	selp.u32 	%r14944, 1, 0, %p8814;
	add.s32 	%r14945, %r14942, %r14944;
	ld.local.u32 	%r14946, [%rd7842+56];
	setp.gt.s32 	%p8815, %r14946, 0;
	selp.u32 	%r14947, 1, 0, %p8815;
	add.s32 	%r14948, %r14945, %r14947;
	ld.local.u32 	%r14949, [%rd7842+60];
	setp.gt.s32 	%p8816, %r14949, 0;
	selp.u32 	%r14950, 1, 0, %p8816;
	add.s32 	%r22762, %r14948, %r14950;
	add.s32 	%r22752, %r22752, 16;
	setp.ne.s32 	%p8817, %r22752, %r22758;
	@%p8817 bra 	$L__BB3_8648;
$L__BB3_8649:
	setp.eq.s32 	%p8818, %r4046, 0;
	@%p8818 bra 	$L__BB3_8659;
	and.b32  	%r4055, %r3926, 7;
	setp.lt.u32 	%p8819, %r4046, 8;
	@%p8819 bra 	$L__BB3_8652;
	mul.wide.u32 	%rd7843, %r22758, 4;
	add.s64 	%rd7844, %rd16, %rd7843;
	ld.local.u32 	%r14952, [%rd7844];
	setp.gt.s32 	%p8820, %r14952, 0;
	selp.u32 	%r14953, 1, 0, %p8820;
	add.s32 	%r14954, %r22762, %r14953;
	ld.local.u32 	%r14955, [%rd7844+4];
	setp.gt.s32 	%p8821, %r14955, 0;
	selp.u32 	%r14956, 1, 0, %p8821;
	add.s32 	%r14957, %r14954, %r14956;
	ld.local.u32 	%r14958, [%rd7844+8];
	setp.gt.s32 	%p8822, %r14958, 0;
	selp.u32 	%r14959, 1, 0, %p8822;
	add.s32 	%r14960, %r14957, %r14959;
	ld.local.u32 	%r14961, [%rd7844+12];
	setp.gt.s32 	%p8823, %r14961, 0;
	selp.u32 	%r14962, 1, 0, %p8823;
	add.s32 	%r14963, %r14960, %r14962;
	ld.local.u32 	%r14964, [%rd7844+16];
	setp.gt.s32 	%p8824, %r14964, 0;
	selp.u32 	%r14965, 1, 0, %p8824;
	add.s32 	%r14966, %r14963, %r14965;
	ld.local.u32 	%r14967, [%rd7844+20];
	setp.gt.s32 	%p8825, %r14967, 0;
	selp.u32 	%r14968, 1, 0, %p8825;
	add.s32 	%r14969, %r14966, %r14968;
	ld.local.u32 	%r14970, [%rd7844+24];
	setp.gt.s32 	%p8826, %r14970, 0;
	selp.u32 	%r14971, 1, 0, %p8826;
	add.s32 	%r14972, %r14969, %r14971;
	ld.local.u32 	%r14973, [%rd7844+28];
	setp.gt.s32 	%p8827, %r14973, 0;
	selp.u32 	%r14974, 1, 0, %p8827;
	add.s32 	%r22762, %r14972, %r14974;
	add.s32 	%r22758, %r22758, 8;
$L__BB3_8652:
	setp.eq.s32 	%p8828, %r4055, 0;
	@%p8828 bra 	$L__BB3_8659;
	and.b32  	%r4061, %r3926, 3;
	setp.lt.u32 	%p8829, %r4055, 4;
	@%p8829 bra 	$L__BB3_8655;
	mul.wide.u32 	%rd7845, %r22758, 4;
	add.s64 	%rd7846, %rd16, %rd7845;
	ld.local.u32 	%r14976, [%rd7846];
	setp.gt.s32 	%p8830, %r14976, 0;
	selp.u32 	%r14977, 1, 0, %p8830;
	add.s32 	%r14978, %r22762, %r14977;
	ld.local.u32 	%r14979, [%rd7846+4];
	setp.gt.s32 	%p8831, %r14979, 0;
	selp.u32 	%r14980, 1, 0, %p8831;
	add.s32 	%r14981, %r14978, %r14980;
	ld.local.u32 	%r14982, [%rd7846+8];
	setp.gt.s32 	%p8832, %r14982, 0;
	selp.u32 	%r14983, 1, 0, %p8832;
	add.s32 	%r14984, %r14981, %r14983;
	ld.local.u32 	%r14985, [%rd7846+12];
	setp.gt.s32 	%p8833, %r14985, 0;
	selp.u32 	%r14986, 1, 0, %p8833;
	add.s32 	%r22762, %r14984, %r14986;
	add.s32 	%r22758, %r22758, 4;
$L__BB3_8655:
	setp.eq.s32 	%p8834, %r4061, 0;
	@%p8834 bra 	$L__BB3_8659;
	mul.wide.u32 	%rd7847, %r22758, 4;
	add.s64 	%rd1218, %rd16, %rd7847;
	ld.local.u32 	%r14987, [%rd1218];
	setp.gt.s32 	%p8835, %r14987, 0;
	selp.u32 	%r14988, 1, 0, %p8835;
	add.s32 	%r22762, %r22762, %r14988;
	setp.eq.s32 	%p8836, %r4061, 1;
	@%p8836 bra 	$L__BB3_8659;
	ld.local.u32 	%r14989, [%rd1218+4];
	setp.gt.s32 	%p8837, %r14989, 0;
	selp.u32 	%r14990, 1, 0, %p8837;
	add.s32 	%r22762, %r22762, %r14990;
	setp.eq.s32 	%p8838, %r4061, 2;
	@%p8838 bra 	$L__BB3_8659;
	ld.local.u32 	%r14991, [%rd1218+8];
	setp.gt.s32 	%p8839, %r14991, 0;
	selp.u32 	%r14992, 1, 0, %p8839;
	add.s32 	%r22762, %r22762, %r14992;
$L__BB3_8659:
	shr.u32 	%r14993, %r22762, 1;
	add.s32 	%r14994, %r14993, -1;
	cvt.rn.f64.s32 	%fd16649, %r14994;
	add.f64 	%fd16650, %fd5375, 0dC016CCCCCCCCCCCD;
	fma.rn.f64 	%fd16651, %fd16649, 0dBFE0A2B1704FF434, %fd16650;
	add.f64 	%fd16652, %fd5142, %fd16651;
	add.f64 	%fd16653, %fd5374, 0d4069000000000000;
	div.rn.f64 	%fd16654, %fd16653, %fd16652;
	add.f64 	%fd16655, %fd16654, 0dC071126666666666;
	fma.rn.f64 	%fd24987, %fd16655, 0d4059000000000000, 0d3FE0000000000000;
$L__BB3_8660:
	cvt.rzi.s32.f64 	%r14995, %fd24987;
	cvt.rn.f64.s32 	%fd16656, %r14995;
	div.rn.f64 	%fd24988, %fd16656, 0d4059000000000000;
$L__BB3_8661:
	setp.gt.f64 	%p8840, %fd24988, %fd10;
	@%p8840 bra 	$L__BB3_4335;
	mov.b32 	%r22763, 0;
$L__BB3_8663:
	mov.u32 	%r4071, %r22763;
	cvt.u64.u32 	%rd7848, %r4071;
	add.s64 	%rd7849, %rd1174, %rd7848;
	ld.u8 	%rs3447, [%rd7849];
	setp.ne.s16 	%p8841, %rs3447, 0;
	add.s32 	%r22763, %r4071, 1;
	@%p8841 bra 	$L__BB3_8663;
	and.b32  	%r14997, %r4071, 1;
	setp.eq.b32 	%p8842, %r14997, 1;
	@%p8842 bra 	$L__BB3_8687;
	setp.eq.s32 	%p8843, %r4071, 0;
	@%p8843 bra 	$L__BB3_8675;
	add.s32 	%r4073, %r4071, -2;
	shr.u32 	%r14999, %r4071, 1;
	max.u32 	%r4074, %r14999, 1;
	mov.b32 	%r22764, 0;
	mov.u32 	%r22765, %r22764;
$L__BB3_8667:
	add.s32 	%r4077, %r22765, 1;
	cvt.u64.u32 	%rd7850, %r22765;
	add.s64 	%rd7851, %rd1174, %rd7850;
	ld.u8 	%rs555, [%rd7851+1];
	setp.ne.s16 	%p8844, %rs555, 65;
	add.s32 	%r15000, %r4073, %r22764;
	cvt.s64.s32 	%rd7852, %r15000;
	add.s64 	%rd7853, %rd1174, %rd7852;
	ld.u8 	%rs556, [%rd7853];
	@%p8844 bra 	$L__BB3_8669;
	setp.ne.s16 	%p8845, %rs556, 84;
	@%p8845 bra 	$L__BB3_8687;
$L__BB3_8669:
	setp.ne.s16 	%p8846, %rs555, 84;
	@%p8846 bra 	$L__BB3_8671;
	setp.ne.s16 	%p8847, %rs556, 65;
	@%p8847 bra 	$L__BB3_8687;
$L__BB3_8671:
	setp.eq.s16 	%p8848, %rs555, 84;
	setp.eq.s16 	%p8849, %rs555, 65;
	setp.ne.s16 	%p8850, %rs556, 65;
	or.pred  	%p8851, %p8850, %p8848;
	setp.ne.s16 	%p8852, %rs556, 84;
	or.pred  	%p8853, %p8852, %p8849;
	and.pred  	%p8854, %p8851, %p8853;
	not.pred 	%p8855, %p8854;
	@%p8855 bra 	$L__BB3_8687;
	setp.eq.s16 	%p8856, %rs555, 67;
	setp.ne.s16 	%p8857, %rs556, 71;
	and.pred  	%p8858, %p8857, %p8856;
	@%p8858 bra 	$L__BB3_8687;
	setp.eq.s16 	%p8861, %rs555, 71;
	setp.ne.s16 	%p8862, %rs556, 67;
	xor.pred  	%p8863, %p8861, %p8862;
	or.pred  	%p8864, %p8857, %p8856;
	and.pred  	%p8865, %p8863, %p8864;
	not.pred 	%p8866, %p8865;
	@%p8866 bra 	$L__BB3_8687;
	not.b32 	%r22764, %r22765;
	setp.ne.s32 	%p8867, %r4077, %r4074;
	mov.u32 	%r22765, %r4077;
	@%p8867 bra 	$L__BB3_8667;
$L__BB3_8675:
	mov.b32 	%r22766, 0;
$L__BB3_8676:
	mov.u32 	%r4079, %r22766;
	cvt.u64.u32 	%rd7854, %r4079;
	add.s64 	%rd7855, %rd1175, %rd7854;
	ld.u8 	%rs3453, [%rd7855];
	setp.ne.s16 	%p8868, %rs3453, 0;
	add.s32 	%r22766, %r4079, 1;
	@%p8868 bra 	$L__BB3_8676;
	and.b32  	%r15002, %r4079, 1;
	setp.eq.b32 	%p8869, %r15002, 1;
	@%p8869 bra 	$L__BB3_8687;
	setp.eq.s32 	%p8870, %r4079, 0;
	@%p8870 bra 	$L__BB3_8690;
	add.s32 	%r4081, %r4079, -2;
	shr.u32 	%r15004, %r4079, 1;
	max.u32 	%r4082, %r15004, 1;
	mov.b32 	%r22767, 0;
	mov.u32 	%r22768, %r22767;
$L__BB3_8680:
	add.s32 	%r4085, %r22768, 1;
	cvt.u64.u32 	%rd7856, %r22768;
	add.s64 	%rd7857, %rd1175, %rd7856;
	ld.u8 	%rs557, [%rd7857+1];
	setp.ne.s16 	%p8871, %rs557, 65;
	add.s32 	%r15005, %r4081, %r22767;
	cvt.s64.s32 	%rd7858, %r15005;
	add.s64 	%rd7859, %rd1175, %rd7858;
	ld.u8 	%rs558, [%rd7859];
	@%p8871 bra 	$L__BB3_8682;
	setp.ne.s16 	%p8872, %rs558, 84;
	@%p8872 bra 	$L__BB3_8687;
$L__BB3_8682:
	setp.ne.s16 	%p8873, %rs557, 84;
	@%p8873 bra 	$L__BB3_8684;
	setp.ne.s16 	%p8874, %rs558, 65;
	@%p8874 bra 	$L__BB3_8687;
$L__BB3_8684:
	setp.eq.s16 	%p8875, %rs557, 84;
	setp.eq.s16 	%p8876, %rs557, 65;
	setp.ne.s16 	%p8877, %rs558, 65;
	or.pred  	%p8878, %p8877, %p8875;
	setp.ne.s16 	%p8879, %rs558, 84;
	or.pred  	%p8880, %p8879, %p8876;
	and.pred  	%p8881, %p8878, %p8880;
	not.pred 	%p8882, %p8881;
	@%p8882 bra 	$L__BB3_8687;
	setp.eq.s16 	%p8883, %rs557, 67;
	setp.ne.s16 	%p8884, %rs558, 71;
	and.pred  	%p8885, %p8884, %p8883;
	@%p8885 bra 	$L__BB3_8687;
	setp.eq.s16 	%p8888, %rs557, 71;
	setp.ne.s16 	%p8889, %rs558, 67;
	xor.pred  	%p8890, %p8888, %p8889;
	or.pred  	%p8891, %p8884, %p8883;
	and.pred  	%p8892, %p8890, %p8891;
	@%p8892 bra 	$L__BB3_8689;
$L__BB3_8687:
	setp.gt.u32 	%p8894, %r2, 2146435070;
	mov.f64 	%fd24989, %fd2;
	@%p8894 bra 	$L__BB3_8692;
	setp.gt.u32 	%p8895, %r4, 1073127582;
	selp.f64 	%fd16657, %fd4, %fd3, %p8895;
	selp.u32 	%r15006, 1, 0, %p8895;
	add.s32 	%r15007, %r3, %r15006;
	add.f64 	%fd16658, %fd16657, 0dBFF0000000000000;
	add.f64 	%fd16659, %fd16657, 0d3FF0000000000000;
	rcp.approx.ftz.f64 	%fd16660, %fd16659;
	neg.f64 	%fd16661, %fd16659;
	fma.rn.f64 	%fd16662, %fd16661, %fd16660, 0d3FF0000000000000;
	fma.rn.f64 	%fd16663, %fd16662, %fd16662, %fd16662;
	fma.rn.f64 	%fd16664, %fd16663, %fd16660, %fd16660;
	mul.f64 	%fd16665, %fd16658, %fd16664;
	fma.rn.f64 	%fd16666, %fd16658, %fd16664, %fd16665;
	mul.f64 	%fd16667, %fd16666, %fd16666;
	fma.rn.f64 	%fd16668, %fd16667, 0d3EB1380B3AE80F1E, 0d3ED0EE258B7A8B04;
	fma.rn.f64 	%fd16669, %fd16668, %fd16667, 0d3EF3B2669F02676F;
	fma.rn.f64 	%fd16670, %fd16669, %fd16667, 0d3F1745CBA9AB0956;
	fma.rn.f64 	%fd16671, %fd16670, %fd16667, 0d3F3C71C72D1B5154;
	fma.rn.f64 	%fd16672, %fd16671, %fd16667, 0d3F624924923BE72D;
	fma.rn.f64 	%fd16673, %fd16672, %fd16667, 0d3F8999999999A3C4;
	fma.rn.f64 	%fd16674, %fd16673, %fd16667, 0d3FB5555555555554;
	sub.f64 	%fd16675, %fd16658, %fd16666;
	add.f64 	%fd16676, %fd16675, %fd16675;
	neg.f64 	%fd16677, %fd16666;
	fma.rn.f64 	%fd16678, %fd16677, %fd16658, %fd16676;
	mul.f64 	%fd16679, %fd16664, %fd16678;
	mul.f64 	%fd16680, %fd16667, %fd16674;
	fma.rn.f64 	%fd16681, %fd16680, %fd16666, %fd16679;
	xor.b32  	%r15008, %r15007, -2147483648;
	mov.b32 	%r15009, 1127219200;
	mov.b64 	%fd16682, {%r15008, %r15009};
	sub.f64 	%fd16683, %fd16682, %fd1;
	fma.rn.f64 	%fd16684, %fd16683, 0d3FE62E42FEFA39EF, %fd16666;
	fma.rn.f64 	%fd16685, %fd16683, 0dBFE62E42FEFA39EF, %fd16684;
	sub.f64 	%fd16686, %fd16685, %fd16666;
	sub.f64 	%fd16687, %fd16681, %fd16686;
	fma.rn.f64 	%fd16688, %fd16683, 0d3C7ABC9E3B39803F, %fd16687;
	add.f64 	%fd24989, %fd16684, %fd16688;
	bra.uni 	$L__BB3_8692;
$L__BB3_8689:
	not.b32 	%r22767, %r22768;
	setp.ne.s32 	%p8893, %r4085, %r4082;
	mov.u32 	%r22768, %r4085;
	@%p8893 bra 	$L__BB3_8680;
$L__BB3_8690:
	setp.gt.u32 	%p8896, %r5, 2146435070;
	mov.f64 	%fd24989, %fd5;
	@%p8896 bra 	$L__BB3_8692;
	setp.gt.u32 	%p8897, %r7, 1073127582;
	selp.f64 	%fd16689, %fd7, %fd6, %p8897;
	selp.u32 	%r15010, 1, 0, %p8897;
	add.s32 	%r15011, %r6, %r15010;
	add.f64 	%fd16690, %fd16689, 0dBFF0000000000000;
	add.f64 	%fd16691, %fd16689, 0d3FF0000000000000;
	rcp.approx.ftz.f64 	%fd16692, %fd16691;
	neg.f64 	%fd16693, %fd16691;
	fma.rn.f64 	%fd16694, %fd16693, %fd16692, 0d3FF0000000000000;
	fma.rn.f64 	%fd16695, %fd16694, %fd16694, %fd16694;
	fma.rn.f64 	%fd16696, %fd16695, %fd16692, %fd16692;
	mul.f64 	%fd16697, %fd16690, %fd16696;
	fma.rn.f64 	%fd16698, %fd16690, %fd16696, %fd16697;
	mul.f64 	%fd16699, %fd16698, %fd16698;
	fma.rn.f64 	%fd16700, %fd16699, 0d3EB1380B3AE80F1E, 0d3ED0EE258B7A8B04;
	fma.rn.f64 	%fd16701, %fd16700, %fd16699, 0d3EF3B2669F02676F;
	fma.rn.f64 	%fd16702, %fd16701, %fd16699, 0d3F1745CBA9AB0956;
	fma.rn.f64 	%fd16703, %fd16702, %fd16699, 0d3F3C71C72D1B5154;
	fma.rn.f64 	%fd16704, %fd16703, %fd16699, 0d3F624924923BE72D;
	fma.rn.f64 	%fd16705, %fd16704, %fd16699, 0d3F8999999999A3C4;
	fma.rn.f64 	%fd16706, %fd16705, %fd16699, 0d3FB5555555555554;
	sub.f64 	%fd16707, %fd16690, %fd16698;
	add.f64 	%fd16708, %fd16707, %fd16707;
	neg.f64 	%fd16709, %fd16698;
	fma.rn.f64 	%fd16710, %fd16709, %fd16690, %fd16708;
	mul.f64 	%fd16711, %fd16696, %fd16710;
	mul.f64 	%fd16712, %fd16699, %fd16706;
	fma.rn.f64 	%fd16713, %fd16712, %fd16698, %fd16711;
	xor.b32  	%r15012, %r15011, -2147483648;
	mov.b32 	%r15013, 1127219200;
	mov.b64 	%fd16714, {%r15012, %r15013};
	sub.f64 	%fd16715, %fd16714, %fd1;
	fma.rn.f64 	%fd16716, %fd16715, 0d3FE62E42FEFA39EF, %fd16698;
	fma.rn.f64 	%fd16717, %fd16715, 0dBFE62E42FEFA39EF, %fd16716;
	sub.f64 	%fd16718, %fd16717, %fd16698;
	sub.f64 	%fd16719, %fd16713, %fd16718;
	fma.rn.f64 	%fd16720, %fd16715, 0d3C7ABC9E3B39803F, %fd16719;
	add.f64 	%fd24989, %fd16716, %fd16720;
$L__BB3_8692:
	mul.f64 	%fd5383, %fd24989, 0d3FFFCB923A29C77A;
	mov.b32 	%r22769, 0;
$L__BB3_8693:
	mov.u32 	%r4087, %r22769;
	cvt.u64.u32 	%rd7860, %r4087;
	add.s64 	%rd7861, %rd1174, %rd7860;
	ld.u8 	%rs3459, [%rd7861];
	setp.ne.s16 	%p8898, %rs3459, 0;
	add.s32 	%r22769, %r4087, 1;
	@%p8898 bra 	$L__BB3_8693;
	mov.b32 	%r22770, 0;
$L__BB3_8695:
	mov.u32 	%r4089, %r22770;
	cvt.u64.u32 	%rd7862, %r4089;
	add.s64 	%rd7863, %rd1175, %rd7862;
	ld.u8 	%rs3460, [%rd7863];
	setp.ne.s16 	%p8899, %rs3460, 0;
	add.s32 	%r22770, %r4089, 1;
	@%p8899 bra 	$L__BB3_8695;
	setp.eq.s32 	%p8900, %r4087, 0;
	@%p8900 bra 	$L__BB3_8767;
	and.b32  	%r4091, %r4087, 3;
	setp.lt.u32 	%p8901, %r4087, 4;
	mov.b32 	%r22772, 1;
	@%p8901 bra 	$L__BB3_8736;
	and.b32  	%r4092, %r4087, 2147483644;
	mov.b32 	%r22772, 1;
$L__BB3_8699:
	mov.u32 	%r4093, %r22772;
	cvt.s64.s32 	%rd7864, %r4093;
	add.s64 	%rd1219, %rd1174, %rd7864;
	ld.u8 	%rs3462, [%rd1219+-1];
	mov.b16 	%rs4763, 0;
	setp.gt.s16 	%p8902, %rs3462, 70;
	@%p8902 bra 	$L__BB3_8703;
	setp.eq.s16 	%p8905, %rs3462, 65;
	@%p8905 bra 	$L__BB3_8708;
	setp.eq.s16 	%p8906, %rs3462, 67;
	@%p8906 bra 	$L__BB3_8702;
	bra.uni 	$L__BB3_8707;
$L__BB3_8702:
	mov.b16 	%rs4763, 1;
	bra.uni 	$L__BB3_8708;
$L__BB3_8703:
	setp.eq.s16 	%p8903, %rs3462, 71;
	@%p8903 bra 	$L__BB3_8706;
	setp.ne.s16 	%p8904, %rs3462, 84;
	@%p8904 bra 	$L__BB3_8707;
	mov.b16 	%rs4763, 3;
	bra.uni 	$L__BB3_8708;
$L__BB3_8706:
	mov.b16 	%rs4763, 2;
	bra.uni 	$L__BB3_8708;
$L__BB3_8707:
	mov.b16 	%rs4763, 4;
$L__BB3_8708:
	cvt.u64.u32 	%rd7865, %r4093;
	add.s64 	%rd1220, %rd26, %rd7865;
	st.local.u8 	[%rd1220], %rs4763;
	ld.u8 	%rs3468, [%rd1219];
	mov.b16 	%rs4764, 0;
	setp.gt.s16 	%p8907, %rs3468, 70;
	@%p8907 bra 	$L__BB3_8712;
	setp.eq.s16 	%p8910, %rs3468, 65;
	@%p8910 bra 	$L__BB3_8717;
	setp.eq.s16 	%p8911, %rs3468, 67;
	@%p8911 bra 	$L__BB3_8711;
	bra.uni 	$L__BB3_8716;
$L__BB3_8711:
	mov.b16 	%rs4764, 1;
	bra.uni 	$L__BB3_8717;
$L__BB3_8712:
	setp.eq.s16 	%p8908, %rs3468, 71;
	@%p8908 bra 	$L__BB3_8715;
	setp.ne.s16 	%p8909, %rs3468, 84;
	@%p8909 bra 	$L__BB3_8716;
	mov.b16 	%rs4764, 3;
	bra.uni 	$L__BB3_8717;
$L__BB3_8715:
	mov.b16 	%rs4764, 2;
	bra.uni 	$L__BB3_8717;
$L__BB3_8716:
	mov.b16 	%rs4764, 4;
$L__BB3_8717:
	st.local.u8 	[%rd1220+1], %rs4764;
	ld.u8 	%rs3474, [%rd1219+1];
	mov.b16 	%rs4765, 0;
	setp.gt.s16 	%p8912, %rs3474, 70;
	@%p8912 bra 	$L__BB3_8721;
	setp.eq.s16 	%p8915, %rs3474, 65;
	@%p8915 bra 	$L__BB3_8726;
	setp.eq.s16 	%p8916, %rs3474, 67;
	@%p8916 bra 	$L__BB3_8720;
	bra.uni 	$L__BB3_8725;
$L__BB3_8720:
	mov.b16 	%rs4765, 1;
	bra.uni 	$L__BB3_8726;
$L__BB3_8721:
	setp.eq.s16 	%p8913, %rs3474, 71;
	@%p8913 bra 	$L__BB3_8724;
	setp.ne.s16 	%p8914, %rs3474, 84;
	@%p8914 bra 	$L__BB3_8725;
	mov.b16 	%rs4765, 3;
	bra.uni 	$L__BB3_8726;
$L__BB3_8724:
	mov.b16 	%rs4765, 2;
	bra.uni 	$L__BB3_8726;
$L__BB3_8725:
	mov.b16 	%rs4765, 4;
$L__BB3_8726:
	st.local.u8 	[%rd1220+2], %rs4765;
	ld.u8 	%rs3480, [%rd1219+2];
	mov.b16 	%rs4766, 0;
	setp.gt.s16 	%p8917, %rs3480, 70;
	@%p8917 bra 	$L__BB3_8730;
	setp.eq.s16 	%p8920, %rs3480, 65;
	@%p8920 bra 	$L__BB3_8735;
	setp.eq.s16 	%p8921, %rs3480, 67;
	@%p8921 bra 	$L__BB3_8729;
	bra.uni 	$L__BB3_8734;
$L__BB3_8729:
	mov.b16 	%rs4766, 1;
	bra.uni 	$L__BB3_8735;
$L__BB3_8730:
	setp.eq.s16 	%p8918, %rs3480, 71;
	@%p8918 bra 	$L__BB3_8733;
	setp.ne.s16 	%p8919, %rs3480, 84;
	@%p8919 bra 	$L__BB3_8734;
	mov.b16 	%rs4766, 3;
	bra.uni 	$L__BB3_8735;
$L__BB3_8733:
	mov.b16 	%rs4766, 2;
	bra.uni 	$L__BB3_8735;
$L__BB3_8734:
	mov.b16 	%rs4766, 4;
$L__BB3_8735:
	st.local.u8 	[%rd1220+3], %rs4766;
	add.s32 	%r22772, %r4093, 4;
	add.s32 	%r15018, %r4093, 3;
	setp.ne.s32 	%p8922, %r15018, %r4092;
	@%p8922 bra 	$L__BB3_8699;
$L__BB3_8736:
	setp.eq.s32 	%p8923, %r4091, 0;
	@%p8923 bra 	$L__BB3_8767;
	cvt.s64.s32 	%rd7866, %r22772;
	add.s64 	%rd1221, %rd1174, %rd7866;
	ld.u8 	%rs3486, [%rd1221+-1];
	mov.b16 	%rs4767, 0;
	setp.gt.s16 	%p8924, %rs3486, 70;
	@%p8924 bra 	$L__BB3_8741;
	setp.eq.s16 	%p8927, %rs3486, 65;
	@%p8927 bra 	$L__BB3_8746;
	setp.eq.s16 	%p8928, %rs3486, 67;
	@%p8928 bra 	$L__BB3_8740;
	bra.uni 	$L__BB3_8745;
$L__BB3_8740:
	mov.b16 	%rs4767, 1;
	bra.uni 	$L__BB3_8746;
$L__BB3_8741:
	setp.eq.s16 	%p8925, %rs3486, 71;
	@%p8925 bra 	$L__BB3_8744;
	setp.ne.s16 	%p8926, %rs3486, 84;
	@%p8926 bra 	$L__BB3_8745;
	mov.b16 	%rs4767, 3;
	bra.uni 	$L__BB3_8746;
$L__BB3_8744:
	mov.b16 	%rs4767, 2;
	bra.uni 	$L__BB3_8746;
$L__BB3_8745:
	mov.b16 	%rs4767, 4;
$L__BB3_8746:
	cvt.u64.u32 	%rd7867, %r22772;
	add.s64 	%rd1222, %rd26, %rd7867;
	st.local.u8 	[%rd1222], %rs4767;
	setp.eq.s32 	%p8929, %r4091, 1;
	@%p8929 bra 	$L__BB3_8767;
	ld.u8 	%rs3492, [%rd1221];
	mov.b16 	%rs4768, 0;
	setp.gt.s16 	%p8930, %rs3492, 70;
	@%p8930 bra 	$L__BB3_8751;
	setp.eq.s16 	%p8933, %rs3492, 65;
	@%p8933 bra 	$L__BB3_8756;
	setp.eq.s16 	%p8934, %rs3492, 67;
	@%p8934 bra 	$L__BB3_8750;
	bra.uni 	$L__BB3_8755;
$L__BB3_8750:
	mov.b16 	%rs4768, 1;
	bra.uni 	$L__BB3_8756;
$L__BB3_8751:
	setp.eq.s16 	%p8931, %rs3492, 71;
	@%p8931 bra 	$L__BB3_8754;
	setp.ne.s16 	%p8932, %rs3492, 84;
	@%p8932 bra 	$L__BB3_8755;
	mov.b16 	%rs4768, 3;
	bra.uni 	$L__BB3_8756;
$L__BB3_8754:
	mov.b16 	%rs4768, 2;
	bra.uni 	$L__BB3_8756;
$L__BB3_8755:
	mov.b16 	%rs4768, 4;
$L__BB3_8756:
	add.s32 	%r15019, %r22772, 1;
	cvt.u64.u32 	%rd7868, %r15019;
	add.s64 	%rd7869, %rd26, %rd7868;
	st.local.u8 	[%rd7869], %rs4768;
	setp.eq.s32 	%p8935, %r4091, 2;
	@%p8935 bra 	$L__BB3_8767;
	ld.u8 	%rs3498, [%rd1221+1];
	mov.b16 	%rs4769, 0;
	setp.gt.s16 	%p8936, %rs3498, 70;
	@%p8936 bra 	$L__BB3_8761;
	setp.eq.s16 	%p8939, %rs3498, 65;
	@%p8939 bra 	$L__BB3_8766;
	setp.eq.s16 	%p8940, %rs3498, 67;
	@%p8940 bra 	$L__BB3_8760;
	bra.uni 	$L__BB3_8765;
$L__BB3_8760:
	mov.b16 	%rs4769, 1;
	bra.uni 	$L__BB3_8766;
$L__BB3_8761:
	setp.eq.s16 	%p8937, %rs3498, 71;
	@%p8937 bra 	$L__BB3_8764;
	setp.ne.s16 	%p8938, %rs3498, 84;
	@%p8938 bra 	$L__BB3_8765;
	mov.b16 	%rs4769, 3;
	bra.uni 	$L__BB3_8766;
$L__BB3_8764:
	mov.b16 	%rs4769, 2;
	bra.uni 	$L__BB3_8766;
$L__BB3_8765:
	mov.b16 	%rs4769, 4;
$L__BB3_8766:
	st.local.u8 	[%rd1222+2], %rs4769;
$L__BB3_8767:
	setp.eq.s32 	%p8941, %r4089, 0;
	@%p8941 bra 	$L__BB3_8838;
	and.b32  	%r4096, %r4089, 3;
	setp.lt.u32 	%p8942, %r4089, 4;
	mov.b32 	%r22774, 1;
	@%p8942 bra 	$L__BB3_8807;
	and.b32  	%r4097, %r4089, 2147483644;
	mov.b32 	%r22774, 1;
$L__BB3_8770:
	sub.s32 	%r15022, %r4089, %r22774;
	cvt.u64.u32 	%rd7870, %r15022;
	add.s64 	%rd7871, %rd1175, %rd7870;
	ld.u8 	%rs3504, [%rd7871];
	mov.b16 	%rs4770, 0;
	setp.gt.s16 	%p8943, %rs3504, 70;
	@%p8943 bra 	$L__BB3_8774;
	setp.eq.s16 	%p8946, %rs3504, 65;
	@%p8946 bra 	$L__BB3_8779;
	setp.eq.s16 	%p8947, %rs3504, 67;
	@%p8947 bra 	$L__BB3_8773;
	bra.uni 	$L__BB3_8778;
$L__BB3_8773:
	mov.b16 	%rs4770, 1;
	bra.uni 	$L__BB3_8779;
$L__BB3_8774:
	setp.eq.s16 	%p8944, %rs3504, 71;
	@%p8944 bra 	$L__BB3_8777;
	setp.ne.s16 	%p8945, %rs3504, 84;
	@%p8945 bra 	$L__BB3_8778;
	mov.b16 	%rs4770, 3;
	bra.uni 	$L__BB3_8779;
$L__BB3_8777:
	mov.b16 	%rs4770, 2;
	bra.uni 	$L__BB3_8779;
$L__BB3_8778:
	mov.b16 	%rs4770, 4;
$L__BB3_8779:
	cvt.u64.u32 	%rd7872, %r22774;
	add.s64 	%rd1223, %rd27, %rd7872;
	st.local.u8 	[%rd1223], %rs4770;
	not.b32 	%r15023, %r22774;
	add.s32 	%r15024, %r4089, %r15023;
	cvt.u64.u32 	%rd7873, %r15024;
	add.s64 	%rd7874, %rd1175, %rd7873;
	ld.u8 	%rs3510, [%rd7874];
	mov.b16 	%rs4771, 0;
	setp.gt.s16 	%p8948, %rs3510, 70;
	@%p8948 bra 	$L__BB3_8783;
	setp.eq.s16 	%p8951, %rs3510, 65;
	@%p8951 bra 	$L__BB3_8788;
	setp.eq.s16 	%p8952, %rs3510, 67;
	@%p8952 bra 	$L__BB3_8782;
	bra.uni 	$L__BB3_8787;
$L__BB3_8782:
	mov.b16 	%rs4771, 1;
	bra.uni 	$L__BB3_8788;
$L__BB3_8783:
	setp.eq.s16 	%p8949, %rs3510, 71;
	@%p8949 bra 	$L__BB3_8786;
	setp.ne.s16 	%p8950, %rs3510, 84;
	@%p8950 bra 	$L__BB3_8787;
	mov.b16 	%rs4771, 3;
	bra.uni 	$L__BB3_8788;
$L__BB3_8786:
	mov.b16 	%rs4771, 2;
	bra.uni 	$L__BB3_8788;
$L__BB3_8787:
	mov.b16 	%rs4771, 4;
$L__BB3_8788:
	st.local.u8 	[%rd1223+1], %rs4771;
	sub.s32 	%r15025, %r4089, %r22774;
	add.s32 	%r15026, %r15025, -2;
	cvt.u64.u32 	%rd7875, %r15026;
	add.s64 	%rd7876, %rd1175, %rd7875;
	ld.u8 	%rs3516, [%rd7876];
	mov.b16 	%rs4772, 0;
	setp.gt.s16 	%p8953, %rs3516, 70;
	@%p8953 bra 	$L__BB3_8792;
	setp.eq.s16 	%p8956, %rs3516, 65;
	@%p8956 bra 	$L__BB3_8797;
	setp.eq.s16 	%p8957, %rs3516, 67;
	@%p8957 bra 	$L__BB3_8791;
	bra.uni 	$L__BB3_8796;
$L__BB3_8791:
	mov.b16 	%rs4772, 1;
	bra.uni 	$L__BB3_8797;
$L__BB3_8792:
	setp.eq.s16 	%p8954, %rs3516, 71;
	@%p8954 bra 	$L__BB3_8795;
	setp.ne.s16 	%p8955, %rs3516, 84;
	@%p8955 bra 	$L__BB3_8796;
	mov.b16 	%rs4772, 3;
	bra.uni 	$L__BB3_8797;
$L__BB3_8795:
	mov.b16 	%rs4772, 2;
	bra.uni 	$L__BB3_8797;
$L__BB3_8796:
	mov.b16 	%rs4772, 4;
$L__BB3_8797:
	st.local.u8 	[%rd1223+2], %rs4772;
	add.s32 	%r4099, %r22774, 3;
	sub.s32 	%r15027, %r4089, %r4099;
	cvt.u64.u32 	%rd7877, %r15027;
	add.s64 	%rd7878, %rd1175, %rd7877;
	ld.u8 	%rs3522, [%rd7878];
	mov.b16 	%rs4773, 0;
	setp.gt.s16 	%p8958, %rs3522, 70;
	@%p8958 bra 	$L__BB3_8801;
	setp.eq.s16 	%p8961, %rs3522, 65;
	@%p8961 bra 	$L__BB3_8806;
	setp.eq.s16 	%p8962, %rs3522, 67;
	@%p8962 bra 	$L__BB3_8800;
	bra.uni 	$L__BB3_8805;
$L__BB3_8800:
	mov.b16 	%rs4773, 1;
	bra.uni 	$L__BB3_8806;
$L__BB3_8801:
	setp.eq.s16 	%p8959, %rs3522, 71;
	@%p8959 bra 	$L__BB3_8804;
	setp.ne.s16 	%p8960, %rs3522, 84;
	@%p8960 bra 	$L__BB3_8805;
	mov.b16 	%rs4773, 3;
	bra.uni 	$L__BB3_8806;
$L__BB3_8804:
	mov.b16 	%rs4773, 2;
	bra.uni 	$L__BB3_8806;
$L__BB3_8805:
	mov.b16 	%rs4773, 4;
$L__BB3_8806:
	st.local.u8 	[%rd1223+3], %rs4773;
	add.s32 	%r22774, %r22774, 4;
	setp.ne.s32 	%p8963, %r4099, %r4097;
	@%p8963 bra 	$L__BB3_8770;
$L__BB3_8807:
	setp.eq.s32 	%p8964, %r4096, 0;
	@%p8964 bra 	$L__BB3_8838;
	sub.s32 	%r15028, %r4089, %r22774;
	cvt.u64.u32 	%rd7879, %r15028;
	add.s64 	%rd7880, %rd1175, %rd7879;
	ld.u8 	%rs3528, [%rd7880];
	mov.b16 	%rs4774, 0;
	setp.gt.s16 	%p8965, %rs3528, 70;
	@%p8965 bra 	$L__BB3_8812;
	setp.eq.s16 	%p8968, %rs3528, 65;
	@%p8968 bra 	$L__BB3_8817;
	setp.eq.s16 	%p8969, %rs3528, 67;
	@%p8969 bra 	$L__BB3_8811;
	bra.uni 	$L__BB3_8816;
$L__BB3_8811:
	mov.b16 	%rs4774, 1;
	bra.uni 	$L__BB3_8817;
$L__BB3_8812:
	setp.eq.s16 	%p8966, %rs3528, 71;
	@%p8966 bra 	$L__BB3_8815;
	setp.ne.s16 	%p8967, %rs3528, 84;
	@%p8967 bra 	$L__BB3_8816;
	mov.b16 	%rs4774, 3;
	bra.uni 	$L__BB3_8817;
$L__BB3_8815:
	mov.b16 	%rs4774, 2;
	bra.uni 	$L__BB3_8817;
$L__BB3_8816:
	mov.b16 	%rs4774, 4;
$L__BB3_8817:
	cvt.u64.u32 	%rd7881, %r22774;
	add.s64 	%rd1224, %rd27, %rd7881;
	st.local.u8 	[%rd1224], %rs4774;
	setp.eq.s32 	%p8970, %r4096, 1;
	@%p8970 bra 	$L__BB3_8838;
	not.b32 	%r15029, %r22774;
	add.s32 	%r15030, %r4089, %r15029;
	cvt.u64.u32 	%rd7882, %r15030;
	add.s64 	%rd7883, %rd1175, %rd7882;
	ld.u8 	%rs3534, [%rd7883];
	mov.b16 	%rs4775, 0;
	setp.gt.s16 	%p8971, %rs3534, 70;
	@%p8971 bra 	$L__BB3_8822;
	setp.eq.s16 	%p8974, %rs3534, 65;
	@%p8974 bra 	$L__BB3_8827;
	setp.eq.s16 	%p8975, %rs3534, 67;
	@%p8975 bra 	$L__BB3_8821;
	bra.uni 	$L__BB3_8826;
$L__BB3_8821:
	mov.b16 	%rs4775, 1;
	bra.uni 	$L__BB3_8827;
$L__BB3_8822:
	setp.eq.s16 	%p8972, %rs3534, 71;
	@%p8972 bra 	$L__BB3_8825;
	setp.ne.s16 	%p8973, %rs3534, 84;
	@%p8973 bra 	$L__BB3_8826;
	mov.b16 	%rs4775, 3;
	bra.uni 	$L__BB3_8827;
$L__BB3_8825:
	mov.b16 	%rs4775, 2;
	bra.uni 	$L__BB3_8827;
$L__BB3_8826:
	mov.b16 	%rs4775, 4;
$L__BB3_8827:
	st.local.u8 	[%rd1224+1], %rs4775;
	setp.eq.s32 	%p8976, %r4096, 2;
	@%p8976 bra 	$L__BB3_8838;
	sub.s32 	%r15031, %r4089, %r22774;
	add.s32 	%r15032, %r15031, -2;
	cvt.u64.u32 	%rd7884, %r15032;
	add.s64 	%rd7885, %rd1175, %rd7884;
	ld.u8 	%rs3540, [%rd7885];
	mov.b16 	%rs4776, 0;
	setp.gt.s16 	%p8977, %rs3540, 70;
	@%p8977 bra 	$L__BB3_8832;
	setp.eq.s16 	%p8980, %rs3540, 65;
	@%p8980 bra 	$L__BB3_8837;
	setp.eq.s16 	%p8981, %rs3540, 67;
	@%p8981 bra 	$L__BB3_8831;
	bra.uni 	$L__BB3_8836;
$L__BB3_8831:
	mov.b16 	%rs4776, 1;
	bra.uni 	$L__BB3_8837;
$L__BB3_8832:
	setp.eq.s16 	%p8978, %rs3540, 71;
	@%p8978 bra 	$L__BB3_8835;
	setp.ne.s16 	%p8979, %rs3540, 84;
	@%p8979 bra 	$L__BB3_8836;
	mov.b16 	%rs4776, 3;
	bra.uni 	$L__BB3_8837;
$L__BB3_8835:
	mov.b16 	%rs4776, 2;
	bra.uni 	$L__BB3_8837;
$L__BB3_8836:
	mov.b16 	%rs4776, 4;
$L__BB3_8837:
	st.local.u8 	[%rd1224+2], %rs4776;
$L__BB3_8838:
	cvt.u64.u32 	%rd7886, %r4089;
	cvt.u64.u32 	%rd7887, %r4087;
	add.s64 	%rd7888, %rd27, %rd7886;
	mov.b16 	%rs3545, 4;
	st.local.u8 	[%rd7888+1], %rs3545;
	st.local.u8 	[%rd27], %rs3545;
	add.s64 	%rd1225, %rd26, %rd7887;
	st.local.u8 	[%rd1225+1], %rs3545;
	st.local.u8 	[%rd26], %rs3545;
	@%p8900 bra 	$L__BB3_8917;
	and.b32  	%r4102, %r4089, 3;
	and.b32  	%r4103, %r4089, 2147483644;
	mov.b32 	%r22775, 1;
$L__BB3_8840:
	mov.u32 	%r4104, %r22775;
	@%p8941 bra 	$L__BB3_8868;
	setp.lt.u32 	%p8984, %r4089, 4;
	cvt.u64.u32 	%rd7889, %r4104;
	add.s64 	%rd7890, %rd26, %rd7889;
	ld.local.s8 	%r4105, [%rd7890];
	add.s32 	%r15035, %r4104, -1;
	mul.lo.s32 	%r4106, %r15035, %r4089;
	add.s32 	%r4107, %r4106, -1;
	mov.b32 	%r22777, 1;
	@%p8984 bra 	$L__BB3_8856;
	mov.b32 	%r22777, 1;
$L__BB3_8843:
	cvt.u64.u32 	%rd7891, %r22777;
	add.s64 	%rd1226, %rd27, %rd7891;
	ld.local.s8 	%r15037, [%rd1226];
	add.s32 	%r15038, %r15037, %r4105;
	setp.eq.s32 	%p8985, %r15038, 3;
	@%p8985 bra 	$L__BB3_8845;
	add.s32 	%r15039, %r4107, %r22777;
	mul.wide.s32 	%rd7892, %r15039, 8;
	add.s64 	%rd7893, %rd22, %rd7892;
	mov.b64 	%rd7894, 9218868437227405312;
	st.local.u64 	[%rd7893], %rd7894;
	add.s64 	%rd7895, %rd23, %rd7892;
	mov.b64 	%rd7896, -4616189618054758400;
	st.local.u64 	[%rd7895], %rd7896;
	bra.uni 	$L__BB3_8846;
$L__BB3_8845:
	add.s32 	%r15040, %r4107, %r22777;
	mul.wide.s32 	%rd7897, %r15040, 8;
	add.s64 	%rd7898, %rd22, %rd7897;
	mov.b64 	%rd7899, 0;
	st.local.u64 	[%rd7898], %rd7899;
	add.s64 	%rd7900, %rd23, %rd7897;
	mov.b64 	%rd7901, -4564063970805153792;
	st.local.u64 	[%rd7900], %rd7901;
$L__BB3_8846:
	ld.local.s8 	%r15041, [%rd1226+1];
	add.s32 	%r15042, %r15041, %r4105;
	setp.eq.s32 	%p8986, %r15042, 3;
	@%p8986 bra 	$L__BB3_8848;
	add.s32 	%r15043, %r4106, %r22777;
	mul.wide.s32 	%rd7902, %r15043, 8;
	add.s64 	%rd7903, %rd22, %rd7902;
	mov.b64 	%rd7904, 9218868437227405312;
	st.local.u64 	[%rd7903], %rd7904;
	add.s64 	%rd7905, %rd23, %rd7902;
	mov.b64 	%rd7906, -4616189618054758400;
	st.local.u64 	[%rd7905], %rd7906;
	bra.uni 	$L__BB3_8849;
$L__BB3_8848:
	add.s32 	%r15044, %r4106, %r22777;
	mul.wide.s32 	%rd7907, %r15044, 8;
	add.s64 	%rd7908, %rd22, %rd7907;
	mov.b64 	%rd7909, 0;
	st.local.u64 	[%rd7908], %rd7909;
	add.s64 	%rd7910, %rd23, %rd7907;
	mov.b64 	%rd7911, -4564063970805153792;
	st.local.u64 	[%rd7910], %rd7911;
$L__BB3_8849:
	add.s32 	%r4109, %r22777, 2;
	ld.local.s8 	%r15045, [%rd1226+2];
	add.s32 	%r15046, %r15045, %r4105;
	setp.eq.s32 	%p8987, %r15046, 3;
	@%p8987 bra 	$L__BB3_8851;
	add.s32 	%r15047, %r4107, %r4109;
	mul.wide.s32 	%rd7912, %r15047, 8;
	add.s64 	%rd7913, %rd22, %rd7912;
	mov.b64 	%rd7914, 9218868437227405312;
	st.local.u64 	[%rd7913], %rd7914;
	add.s64 	%rd7915, %rd23, %rd7912;
	mov.b64 	%rd7916, -4616189618054758400;
	st.local.u64 	[%rd7915], %rd7916;
	bra.uni 	$L__BB3_8852;
$L__BB3_8851:
	add.s32 	%r15048, %r4107, %r4109;
	mul.wide.s32 	%rd7917, %r15048, 8;
	add.s64 	%rd7918, %rd22, %rd7917;
	mov.b64 	%rd7919, 0;
	st.local.u64 	[%rd7918], %rd7919;
	add.s64 	%rd7920, %rd23, %rd7917;
	mov.b64 	%rd7921, -4564063970805153792;
	st.local.u64 	[%rd7920], %rd7921;
$L__BB3_8852:
	add.s32 	%r4110, %r22777, 3;
	ld.local.s8 	%r15049, [%rd1226+3];
	add.s32 	%r15050, %r15049, %r4105;
	setp.eq.s32 	%p8988, %r15050, 3;
	@%p8988 bra 	$L__BB3_8854;
	add.s32 	%r15051, %r4107, %r4110;
	mul.wide.s32 	%rd7922, %r15051, 8;
	add.s64 	%rd7923, %rd22, %rd7922;
	mov.b64 	%rd7924, 9218868437227405312;
	st.local.u64 	[%rd7923], %rd7924;
	add.s64 	%rd7925, %rd23, %rd7922;
	mov.b64 	%rd7926, -4616189618054758400;
	st.local.u64 	[%rd7925], %rd7926;
	bra.uni 	$L__BB3_8855;
$L__BB3_8854:
	add.s32 	%r15052, %r4107, %r4110;
	mul.wide.s32 	%rd7927, %r15052, 8;
	add.s64 	%rd7928, %rd22, %rd7927;
	mov.b64 	%rd7929, 0;
	st.local.u64 	[%rd7928], %rd7929;
	add.s64 	%rd7930, %rd23, %rd7927;
	mov.b64 	%rd7931, -4564063970805153792;
	st.local.u64 	[%rd7930], %rd7931;
$L__BB3_8855:
	add.s32 	%r22777, %r22777, 4;
	setp.ne.s32 	%p8989, %r4110, %r4103;
	@%p8989 bra 	$L__BB3_8843;
$L__BB3_8856:
	setp.eq.s32 	%p8990, %r4102, 0;
	@%p8990 bra 	$L__BB3_8868;
	cvt.u64.u32 	%rd7932, %r22777;
	add.s64 	%rd1227, %rd27, %rd7932;
	ld.local.s8 	%r15053, [%rd1227];
	add.s32 	%r15054, %r15053, %r4105;
	setp.eq.s32 	%p8991, %r15054, 3;
	@%p8991 bra 	$L__BB3_8859;
	add.s32 	%r15055, %r4107, %r22777;
	mul.wide.s32 	%rd7933, %r15055, 8;
	add.s64 	%rd7934, %rd22, %rd7933;
	mov.b64 	%rd7935, 9218868437227405312;
	st.local.u64 	[%rd7934], %rd7935;
	add.s64 	%rd7936, %rd23, %rd7933;
	mov.b64 	%rd7937, -4616189618054758400;
	st.local.u64 	[%rd7936], %rd7937;
	bra.uni 	$L__BB3_8860;
$L__BB3_8859:
	add.s32 	%r15056, %r4107, %r22777;
	mul.wide.s32 	%rd7938, %r15056, 8;
	add.s64 	%rd7939, %rd22, %rd7938;
	mov.b64 	%rd7940, 0;
	st.local.u64 	[%rd7939], %rd7940;
	add.s64 	%rd7941, %rd23, %rd7938;
	mov.b64 	%rd7942, -4564063970805153792;
	st.local.u64 	[%rd7941], %rd7942;
$L__BB3_8860:
	setp.eq.s32 	%p8992, %r4102, 1;
	@%p8992 bra 	$L__BB3_8868;
	ld.local.s8 	%r15057, [%rd1227+1];
	add.s32 	%r15058, %r15057, %r4105;
	setp.eq.s32 	%p8993, %r15058, 3;
	@%p8993 bra 	$L__BB3_8863;
	add.s32 	%r15059, %r4106, %r22777;
	mul.wide.s32 	%rd7943, %r15059, 8;
	add.s64 	%rd7944, %rd22, %rd7943;
	mov.b64 	%rd7945, 9218868437227405312;
	st.local.u64 	[%rd7944], %rd7945;
	add.s64 	%rd7946, %rd23, %rd7943;
	mov.b64 	%rd7947, -4616189618054758400;
	st.local.u64 	[%rd7946], %rd7947;
	bra.uni 	$L__BB3_8864;
$L__BB3_8863:
	add.s32 	%r15060, %r4106, %r22777;
	mul.wide.s32 	%rd7948, %r15060, 8;
	add.s64 	%rd7949, %rd22, %rd7948;
	mov.b64 	%rd7950, 0;
	st.local.u64 	[%rd7949], %rd7950;
	add.s64 	%rd7951, %rd23, %rd7948;
	mov.b64 	%rd7952, -4564063970805153792;
	st.local.u64 	[%rd7951], %rd7952;
$L__BB3_8864:
	setp.eq.s32 	%p8994, %r4102, 2;
	add.s32 	%r4113, %r22777, 2;
	@%p8994 bra 	$L__BB3_8868;
	ld.local.s8 	%r15061, [%rd1227+2];
	add.s32 	%r15062, %r15061, %r4105;
	setp.eq.s32 	%p8995, %r15062, 3;
	@%p8995 bra 	$L__BB3_8867;
	add.s32 	%r15063, %r4107, %r4113;
	mul.wide.s32 	%rd7953, %r15063, 8;
	add.s64 	%rd7954, %rd22, %rd7953;
	mov.b64 	%rd7955, 9218868437227405312;
	st.local.u64 	[%rd7954], %rd7955;
	add.s64 	%rd7956, %rd23, %rd7953;
	mov.b64 	%rd7957, -4616189618054758400;
	st.local.u64 	[%rd7956], %rd7957;
	bra.uni 	$L__BB3_8868;
$L__BB3_8867:
	add.s32 	%r15064, %r4107, %r4113;
	mul.wide.s32 	%rd7958, %r15064, 8;
	add.s64 	%rd7959, %rd22, %rd7958;
	mov.b64 	%rd7960, 0;
	st.local.u64 	[%rd7959], %rd7960;
	add.s64 	%rd7961, %rd23, %rd7958;
	mov.b64 	%rd7962, -4564063970805153792;
	st.local.u64 	[%rd7961], %rd7962;
$L__BB3_8868:
	add.s32 	%r22775, %r4104, 1;
	setp.ne.s32 	%p8996, %r4104, %r4087;
	@%p8996 bra 	$L__BB3_8840;
	mov.b32 	%r22778, 1;
$L__BB3_8870:
	@%p8941 bra 	$L__BB3_8916;
	add.s32 	%r4116, %r22778, -1;
	mul.lo.s32 	%r15067, %r4116, %r4089;
	add.s32 	%r4117, %r15067, -1;
	cvt.u64.u32 	%rd7963, %r22778;
	add.s64 	%rd1228, %rd26, %rd7963;
	sub.s32 	%r15068, %r15067, %r4089;
	add.s32 	%r4118, %r15068, -2;
	mov.b32 	%r22779, 1;
$L__BB3_8872:
	mov.u32 	%r4119, %r22779;
	add.s32 	%r4120, %r4117, %r4119;
	mul.wide.s32 	%rd7964, %r4120, 8;
	add.s64 	%rd1229, %rd22, %rd7964;
	ld.local.f64 	%fd25024, [%rd1229];
	abs.f64 	%fd16721, %fd25024;
	setp.geu.f64 	%p8998, %fd16721, 0d41CDCD64FF800000;
	@%p8998 bra 	$L__BB3_8915;
	ld.local.u8 	%rs573, [%rd1228];
	cvt.u32.u16 	%r15069, %rs573;
	cvt.s32.s8 	%r15070, %r15069;
	cvt.u64.u32 	%rd7965, %r4119;
	add.s64 	%rd1230, %rd27, %rd7965;
	ld.local.u8 	%rs574, [%rd1230];
	cvt.u64.u16 	%rd7966, %rs574;
	cvt.s64.s8 	%rd1231, %rd7966;
	cvt.u32.u16 	%r15071, %rs574;
	cvt.s32.s8 	%r15072, %r15071;
	add.s32 	%r15073, %r15072, %r15070;
	setp.eq.s32 	%p8999, %r15073, 3;
	mul.wide.s32 	%rd7967, %r4120, 8;
	add.s64 	%rd1232, %rd23, %rd7967;
	@%p8999 bra 	$L__BB3_8875;
	mov.b64 	%rd7968, -4616189618054758400;
	st.local.u64 	[%rd1232], %rd7968;
	mov.b64 	%rd7969, 9218868437227405312;
	st.local.u64 	[%rd1229], %rd7969;
	mov.f64 	%fd24995, 0dBFF0000000000000;
	mov.f64 	%fd25024, 0d7FF0000000000000;
	mov.f64 	%fd24994, %fd25024;
	bra.uni 	$L__BB3_8886;
$L__BB3_8875:
	cvt.u32.u16 	%r15074, %rs573;
	cvt.s32.s8 	%r15075, %r15074;
	mul.wide.s32 	%rd7970, %r15075, 5;
	add.s64 	%rd1233, %rd7970, %rd1231;
	shl.b64 	%rd7971, %rd1233, 3;
	add.s64 	%rd7972, %rd1, %rd7971;
	ld.global.f64 	%fd24995, [%rd7972+45440];
	ld.local.u8 	%rs3546, [%rd1228+-1];
	cvt.u64.u16 	%rd7973, %rs3546;
	cvt.s64.s8 	%rd1234, %rd7973;
	cvt.u32.u16 	%r15076, %rs574;
	ld.local.s8 	%rs3547, [%rd1230+-1];
	cvt.u32.u16 	%r15077, %rs3547;
	prmt.b32 	%r15078, %r15077, %r15076, 0x3340U;
	prmt.b32 	%r15079, %r15074, 0, 0x3340U;
	prmt.b32 	%r15080, %r15078, %r15079, 0x5410U;
	cvt.u32.u16 	%r15081, %rs3546;
	cvt.s32.s8 	%r15082, %r15081;
	mov.b32 	%r15083, 359705;
	dp4a.s32.u32 	%r15084, %r15080, %r15083, %r15082;
	mul.wide.s32 	%rd7974, %r15084, 8;
	add.s64 	%rd7975, %rd1, %rd7974;
	ld.global.f64 	%fd16724, [%rd7975+35440];
	add.f64 	%fd16725, %fd24995, %fd16724;
	ld.global.f64 	%fd24994, [%rd7972+45640];
	ld.global.f64 	%fd16726, [%rd7975+40440];
	add.f64 	%fd16727, %fd24994, %fd16726;
	abs.f64 	%fd16728, %fd16727;
	setp.gt.f64 	%p9000, %fd16728, 0d41CDCD64FF800000;
	selp.f64 	%fd5387, 0dBFF0000000000000, %fd16725, %p9000;
	selp.f64 	%fd5388, 0d7FF0000000000000, %fd16727, %p9000;
	cvt.u16.u64 	%rs3548, %rd1231;
	mov.b32 	%r15085, {%rs3547, %rs3548};
	mov.b32 	%r15086, 6405;
	dp2a.lo.s32.u32 	%r15087, %r15085, %r15086, %r15075;
	mul.wide.s32 	%rd7976, %r15087, 8;
	add.s64 	%rd1235, %rd1, %rd7976;
	ld.global.f64 	%fd5389, [%rd1235+21000];
	abs.f64 	%fd16729, %fd5389;
	setp.geu.f64 	%p9001, %fd16729, 0d41CDCD64FF800000;
	@%p9001 bra 	$L__BB3_8879;
	mad.lo.s64 	%rd7980, %rd1231, 24, %rd1233;
	add.s64 	%rd7981, %rd7980, %rd1234;
	shl.b64 	%rd7982, %rd7981, 3;
	add.s64 	%rd1236, %rd1, %rd7982;
	ld.global.f64 	%fd5390, [%rd1236+23000];
	abs.f64 	%fd16744, %fd5390;
	setp.lt.f64 	%p9006, %fd16744, 0d41CDCD64FF800000;
	@%p9006 bra 	$L__BB3_8882;
	ld.global.f64 	%fd16745, [%rd1235+20000];
	add.f64 	%fd16746, %fd24995, %fd16745;
	add.f64 	%fd16747, %fd24994, %fd5389;
	abs.f64 	%fd16748, %fd16747;
	setp.gt.f64 	%p9007, %fd16748, 0d41CDCD64FF800000;
	selp.f64 	%fd24990, 0dBFF0000000000000, %fd16746, %p9007;
	selp.f64 	%fd24991, 0d7FF0000000000000, %fd16747, %p9007;
	add.f64 	%fd16749, %fd24991, 0d4069000000000000;
	add.f64 	%fd16750, %fd24990, 0dC016CCCCCCCCCCCD;
	add.f64 	%fd16751, %fd5383, %fd16750;
	div.rn.f64 	%fd24992, %fd16749, %fd16751;
	abs.f64 	%fd16752, %fd5388;
	setp.geu.f64 	%p9008, %fd16752, 0d41CDCD64FF800000;
	@%p9008 bra 	$L__BB3_8884;
	add.f64 	%fd16753, %fd5388, 0d4069000000000000;
	add.f64 	%fd16754, %fd5387, 0dC016CCCCCCCCCCCD;
	add.f64 	%fd16755, %fd5383, %fd16754;
	div.rn.f64 	%fd16756, %fd16753, %fd16755;
	setp.lt.f64 	%p9009, %fd16756, %fd24992;
	selp.f64 	%fd24990, %fd24990, %fd5387, %p9009;
	selp.f64 	%fd24991, %fd24991, %fd5388, %p9009;
	selp.f64 	%fd24992, %fd24992, %fd16756, %p9009;
	bra.uni 	$L__BB3_8884;
$L__BB3_8879:
	mad.lo.s64 	%rd7977, %rd1231, 24, %rd1233;
	add.s64 	%rd7978, %rd7977, %rd1234;
	shl.b64 	%rd7979, %rd7978, 3;
	add.s64 	%rd1237, %rd1, %rd7979;
	ld.global.f64 	%fd5391, [%rd1237+23000];
	abs.f64 	%fd16731, %fd5391;
	setp.geu.f64 	%p9002, %fd16731, 0d41CDCD64FF800000;
	mov.f64 	%fd24990, %fd5387;
	mov.f64 	%fd24991, %fd5388;
	@%p9002 bra 	$L__BB3_8884;
	ld.global.f64 	%fd16732, [%rd1237+22000];
	add.f64 	%fd16733, %fd24995, %fd16732;
	add.f64 	%fd16734, %fd24994, %fd5391;
	abs.f64 	%fd16735, %fd16734;
	setp.gt.f64 	%p9003, %fd16735, 0d41CDCD64FF800000;
	selp.f64 	%fd24990, 0dBFF0000000000000, %fd16733, %p9003;
	selp.f64 	%fd24991, 0d7FF0000000000000, %fd16734, %p9003;
	add.f64 	%fd16736, %fd24991, 0d4069000000000000;
	add.f64 	%fd16737, %fd24990, 0dC016CCCCCCCCCCCD;
	add.f64 	%fd16738, %fd5383, %fd16737;
	div.rn.f64 	%fd24992, %fd16736, %fd16738;
	abs.f64 	%fd16739, %fd5388;
	setp.geu.f64 	%p9004, %fd16739, 0d41CDCD64FF800000;
	@%p9004 bra 	$L__BB3_8884;
	add.f64 	%fd16740, %fd5388, 0d4069000000000000;
	add.f64 	%fd16741, %fd5387, 0dC016CCCCCCCCCCCD;
	add.f64 	%fd16742, %fd5383, %fd16741;
	div.rn.f64 	%fd16743, %fd16740, %fd16742;
	setp.lt.f64 	%p9005, %fd16743, %fd24992;
	selp.f64 	%fd24990, %fd24990, %fd5387, %p9005;
	selp.f64 	%fd24991, %fd24991, %fd5388, %p9005;
	selp.f64 	%fd24992, %fd24992, %fd16743, %p9005;
	bra.uni 	$L__BB3_8884;
$L__BB3_8882:
	ld.global.f64 	%fd16757, [%rd1235+20000];
	add.f64 	%fd16758, %fd24995, %fd16757;
	ld.global.f64 	%fd16759, [%rd1236+22000];
	add.f64 	%fd16760, %fd16758, %fd16759;
	add.f64 	%fd16761, %fd24994, %fd5389;
	add.f64 	%fd16762, %fd16761, %fd5390;
	abs.f64 	%fd16763, %fd16762;
	setp.gt.f64 	%p9010, %fd16763, 0d41CDCD64FF800000;
	selp.f64 	%fd24990, 0dBFF0000000000000, %fd16760, %p9010;
	selp.f64 	%fd24991, 0d7FF0000000000000, %fd16762, %p9010;
	add.f64 	%fd16764, %fd24991, 0d4069000000000000;
	add.f64 	%fd16765, %fd24990, 0dC016CCCCCCCCCCCD;
	add.f64 	%fd16766, %fd5383, %fd16765;
	div.rn.f64 	%fd24992, %fd16764, %fd16766;
	abs.f64 	%fd16767, %fd5388;
	setp.geu.f64 	%p9011, %fd16767, 0d41CDCD64FF800000;
	@%p9011 bra 	$L__BB3_8884;
	add.f64 	%fd16768, %fd5388, 0d4069000000000000;
	add.f64 	%fd16769, %fd5387, 0dC016CCCCCCCCCCCD;
	add.f64 	%fd16770, %fd5383, %fd16769;
	div.rn.f64 	%fd16771, %fd16768, %fd16770;
	setp.lt.f64 	%p9012, %fd16771, %fd24992;
	selp.f64 	%fd24990, %fd24990, %fd5387, %p9012;
	selp.f64 	%fd24991, %fd24991, %fd5388, %p9012;
	selp.f64 	%fd24992, %fd24992, %fd16771, %p9012;
$L__BB3_8884:
	add.f64 	%fd16772, %fd24995, 0dC016CCCCCCCCCCCD;
	add.f64 	%fd5413, %fd5383, %fd16772;
	abs.f64 	%fd16773, %fd24991;
	setp.geu.f64 	%p9013, %fd16773, 0d41CDCD64FF800000;
	@%p9013 bra 	$L__BB3_8886;
	add.f64 	%fd16774, %fd24994, 0d4069000000000000;
	div.rn.f64 	%fd16775, %fd16774, %fd5413;
	setp.lt.f64 	%p9014, %fd24992, %fd16775;
	selp.f64 	%fd24994, %fd24994, %fd24991, %p9014;
	selp.f64 	%fd24995, %fd24995, %fd24990, %p9014;
$L__BB3_8886:
	abs.f64 	%fd16776, %fd24994;
	setp.geu.f64 	%p9015, %fd16776, 0d41CDCD64FF800000;
	@%p9015 bra 	$L__BB3_8888;
	st.local.f64 	[%rd1232], %fd24995;
	st.local.f64 	[%rd1229], %fd24994;
	mov.f64 	%fd25024, %fd24994;
$L__BB3_8888:
	min.u32 	%r15088, %r22778, %r4119;
	setp.lt.u32 	%p9016, %r15088, 2;
	mov.f64 	%fd24997, 0dBFF0000000000000;
	mov.f64 	%fd24998, 0d7FF0000000000000;
	@%p9016 bra 	$L__BB3_8915;
	ld.local.f64 	%fd25023, [%rd1232];
	add.f64 	%fd16779, %fd25024, 0d4069000000000000;
	add.f64 	%fd16780, %fd25023, 0dC016CCCCCCCCCCCD;
	add.f64 	%fd16781, %fd5383, %fd16780;
	div.rn.f64 	%fd5421, %fd16779, %fd16781;
	add.s32 	%r4121, %r4118, %r4119;
	mul.wide.s32 	%rd7983, %r4121, 8;
	add.s64 	%rd7984, %rd22, %rd7983;
	ld.local.f64 	%fd5422, [%rd7984];
	abs.f64 	%fd16782, %fd5422;
	setp.geu.f64 	%p9017, %fd16782, 0d41CDCD64FF800000;
	@%p9017 bra 	$L__BB3_8892;
	cvt.u32.u16 	%r15089, %rs573;
	ld.local.u8 	%r15090, [%rd1228+-1];
	prmt.b32 	%r15091, %r15090, %r15089, 0x3340U;
	ld.local.u8 	%r15092, [%rd1230+-1];
	prmt.b32 	%r15093, %r15092, 0, 0x3340U;
	prmt.b32 	%r15094, %r15091, %r15093, 0x5410U;
	cvt.u32.u16 	%r15095, %rs574;
	cvt.s32.s8 	%r15096, %r15095;
	mov.b32 	%r15097, 334205;
	dp4a.s32.u32 	%r15098, %r15094, %r15097, %r15096;
	mul.wide.s32 	%rd7985, %r15098, 8;
	add.s64 	%rd1238, %rd1, %rd7985;
	ld.global.f64 	%fd5423, [%rd1238+5000];
	abs.f64 	%fd16785, %fd5423;
	setp.geu.f64 	%p9018, %fd16785, 0d41CDCD64FF800000;
	@%p9018 bra 	$L__BB3_8892;
	mul.wide.s32 	%rd7986, %r4121, 8;
	add.s64 	%rd7987, %rd23, %rd7986;
	ld.local.f64 	%fd16786, [%rd7987];
	ld.global.f64 	%fd16787, [%rd1238];
	add.f64 	%fd24997, %fd16786, %fd16787;
	add.f64 	%fd24998, %fd5422, %fd5423;
$L__BB3_8892:
	add.f64 	%fd16788, %fd24998, 0d4069000000000000;
	add.f64 	%fd16789, %fd24997, 0dC016CCCCCCCCCCCD;
	add.f64 	%fd16790, %fd5383, %fd16789;
	div.rn.f64 	%fd5428, %fd16788, %fd16790;
	setp.lt.f64 	%p9019, %fd24997, 0dC0A3880000000000;
	selp.f64 	%fd5429, 0dC0A9300000000000, %fd24997, %p9019;
	selp.f64 	%fd5430, 0d0000000000000000, %fd24998, %p9019;
	setp.lt.f64 	%p9020, %fd25023, 0dC0A3880000000000;
	selp.f64 	%fd5431, 0dC0A9300000000000, %fd25023, %p9020;
	selp.f64 	%fd5432, 0d0000000000000000, %fd25024, %p9020;
	setp.gt.f64 	%p9021, %fd5428, %fd5421;
	@%p9021 bra 	$L__BB3_8896;
	setp.gt.f64 	%p9022, %fd5431, 0d0000000000000000;
	setp.gt.f64 	%p9023, %fd5432, 0d0000000000000000;
	and.pred  	%p9024, %p9022, %p9023;
	@%p9024 bra 	$L__BB3_8896;
	setp.ltu.f64 	%p9025, %fd5421, %fd5428;
	@%p9025 bra 	$L__BB3_8897;
	st.local.f64 	[%rd1232], %fd5431;
	st.local.f64 	[%rd1229], %fd5432;
	mov.f64 	%fd25023, %fd5431;
	mov.f64 	%fd25024, %fd5432;
	bra.uni 	$L__BB3_8897;
$L__BB3_8896:
	st.local.f64 	[%rd1232], %fd5429;
	st.local.f64 	[%rd1229], %fd5430;
	mov.f64 	%fd25023, %fd5429;
	mov.f64 	%fd25024, %fd5430;
$L__BB3_8897:
	cvt.u64.u16 	%rd7988, %rs574;
	cvt.s64.s8 	%rd1239, %rd7988;
	cvt.u64.u16 	%rd7989, %rs573;
	cvt.s64.s8 	%rd1241, %rd7989;
	mov.b32 	%r22780, 3;
	mad.lo.s64 	%rd8025, %rd1241, 5, %rd1239;
	shl.b64 	%rd8026, %rd8025, 3;
	add.s64 	%rd8027, %rd1, %rd8026;
$L__BB3_8898:
	sub.s32 	%r15100, %r4119, %r22780;
	add.s32 	%r15101, %r15100, 1;
	setp.gt.u32 	%p9026, %r15100, 2147483646;
	selp.b32 	%r15102, %r15100, 0, %p9026;
	add.s32 	%r22782, %r15102, %r4116;
	selp.b32 	%r22781, 1, %r15101, %p9026;
	setp.lt.s32 	%p9027, %r22782, 1;
	setp.ge.s32 	%p9028, %r22781, %r4119;
	or.pred  	%p9029, %p9027, %p9028;
	@%p9029 bra 	$L__BB3_8914;
$L__BB3_8899:
	mov.u32 	%r4126, %r22782;
	add.s32 	%r22782, %r4126, -1;
	mad.lo.s32 	%r15104, %r22782, %r4089, %r22781;
	add.s32 	%r4128, %r15104, -1;
	mul.wide.s32 	%rd7990, %r4128, 8;
	add.s64 	%rd7991, %rd22, %rd7990;
	ld.local.f64 	%fd5451, [%rd7991];
	abs.f64 	%fd16791, %fd5451;
	setp.geu.f64 	%p9030, %fd16791, 0d41CDCD64FF800000;
	@%p9030 bra 	$L__BB3_8913;
	not.b32 	%r15105, %r4126;
	add.s32 	%r4129, %r22778, %r15105;
	not.b32 	%r15106, %r22781;
	add.s32 	%r4130, %r4119, %r15106;
	add.s32 	%r4131, %r4130, %r4129;
	setp.eq.s32 	%p9031, %r4129, 0;
	setp.gt.s32 	%p9032, %r4130, 0;
	and.pred  	%p9033, %p9031, %p9032;
	@%p9033 bra 	$L__BB3_8906;
	setp.eq.s32 	%p9034, %r4130, 0;
	setp.gt.s32 	%p9035, %r4129, 0;
	and.pred  	%p9036, %p9035, %p9034;
	@%p9036 bra 	$L__BB3_8906;
	setp.eq.s32 	%p9037, %r4129, 1;
	setp.eq.s32 	%p9038, %r4130, 1;
	and.pred  	%p9039, %p9037, %p9038;
	@%p9039 bra 	$L__BB3_8904;
	mul.wide.s32 	%rd7992, %r4131, 8;
	add.s64 	%rd7993, %rd1, %rd7992;
	ld.global.f64 	%fd16792, [%rd7993+24952];
	cvt.u64.u32 	%rd7994, %r4126;
	add.s64 	%rd7995, %rd26, %rd7994;
	cvt.s64.s32 	%rd7996, %r22781;
	add.s64 	%rd7997, %rd27, %rd7996;
	ld.local.s8 	%r15107, [%rd7997+1];
	ld.local.u8 	%r15108, [%rd7995+1];
	ld.local.u8 	%r15109, [%rd7995];
	prmt.b32 	%r15110, %r15109, %r15108, 0x3340U;
	ld.local.u8 	%r15111, [%rd7997];
	prmt.b32 	%r15112, %r15111, 0, 0x3340U;
	prmt.b32 	%r15113, %r15110, %r15112, 0x5410U;
	mov.b32 	%r15114, 334205;
	dp4a.s32.u32 	%r15115, %r15113, %r15114, %r15107;
	mul.wide.s32 	%rd7998, %r15115, 8;
	add.s64 	%rd7999, %rd1, %rd7998;
	ld.global.f64 	%fd16793, [%rd7999+30440];
	add.f64 	%fd16794, %fd16792, %fd16793;
	ld.local.s8 	%r15116, [%rd1228+-1];
	cvt.u32.u16 	%r15117, %rs574;
	ld.local.u8 	%r15118, [%rd1230+-1];
	prmt.b32 	%r15119, %r15118, %r15117, 0x3340U;
	cvt.u32.u16 	%r15120, %rs573;
	prmt.b32 	%r15121, %r15120, 0, 0x3340U;
	prmt.b32 	%r15122, %r15119, %r15121, 0x5410U;
	mov.b32 	%r15123, 359705;
	dp4a.s32.u32 	%r15124, %r15122, %r15123, %r15116;
	mul.wide.s32 	%rd8000, %r15124, 8;
	add.s64 	%rd8001, %rd1, %rd8000;
	ld.global.f64 	%fd16795, [%rd8001+30440];
	add.f64 	%fd16796, %fd16794, %fd16795;
	add.f64 	%fd16797, %fd16796, %fd5451;
	ld.global.f64 	%fd16798, [%rd7993+24232];
	ld.global.f64 	%fd16799, [%rd7999+25440];
	add.f64 	%fd16800, %fd16798, %fd16799;
	ld.global.f64 	%fd16801, [%rd8001+25440];
	add.f64 	%fd16802, %fd16800, %fd16801;
	sub.s32 	%r15125, %r4129, %r4130;
	abs.s32 	%r15126, %r15125;
	cvt.rn.f64.s32 	%fd16803, %r15126;
	fma.rn.f64 	%fd16804, %fd16803, 0dBFEEF3E864B31D04, %fd16802;
	mul.wide.s32 	%rd8002, %r4128, 8;
	add.s64 	%rd8003, %rd23, %rd8002;
	ld.local.f64 	%fd16805, [%rd8003];
	add.f64 	%fd16806, %fd16805, %fd16804;
	abs.f64 	%fd16807, %fd16797;
	setp.gt.f64 	%p9040, %fd16807, 0d41CDCD64FF800000;
	selp.f64 	%fd16808, 0dBFF0000000000000, %fd16806, %p9040;
	selp.f64 	%fd16809, 0d7FF0000000000000, %fd16797, %p9040;
	add.f64 	%fd16810, %fd16809, 0d4069000000000000;
	add.f64 	%fd16811, %fd16808, 0dC016CCCCCCCCCCCD;
	add.f64 	%fd16812, %fd5383, %fd16811;
	div.rn.f64 	%fd16813, %fd16810, %fd16812;
	add.f64 	%fd16814, %fd25024, 0d4069000000000000;
	add.f64 	%fd16815, %fd25023, 0dC016CCCCCCCCCCCD;
	add.f64 	%fd16816, %fd5383, %fd16815;
	div.rn.f64 	%fd16817, %fd16814, %fd16816;
	setp.gt.f64 	%p9041, %fd16813, %fd16817;
	selp.f64 	%fd25025, %fd16809, 0d7FF0000000000000, %p9041;
	selp.f64 	%fd25026, %fd16808, 0dBFF0000000000000, %p9041;
	bra.uni 	$L__BB3_8911;
$L__BB3_8904:
	cvt.u64.u32 	%rd8004, %r4126;
	add.s64 	%rd8005, %rd26, %rd8004;
	cvt.s64.s32 	%rd8006, %r22781;
	add.s64 	%rd8007, %rd27, %rd8006;
	ld.local.s8 	%r15127, [%rd8007+1];
	ld.local.u8 	%r15128, [%rd8005+1];
	ld.local.u8 	%r15129, [%rd8005];
	prmt.b32 	%r15130, %r15129, %r15128, 0x3340U;
	ld.local.u8 	%r15131, [%rd8007];
	prmt.b32 	%r15132, %r15131, 0, 0x3340U;
	prmt.b32 	%r15133, %r15130, %r15132, 0x5410U;
	mov.b32 	%r15134, 334205;
	dp4a.s32.u32 	%r15135, %r15133, %r15134, %r15127;
	mul.wide.s32 	%rd8008, %r15135, 8;
	add.s64 	%rd8009, %rd1, %rd8008;
	ld.global.f64 	%fd16820, [%rd8009+10000];
	ld.local.s8 	%r15136, [%rd1228+-1];
	cvt.u32.u16 	%r15137, %rs574;
	ld.local.u8 	%r15138, [%rd1230+-1];
	prmt.b32 	%r15139, %r15138, %r15137, 0x3340U;
	cvt.u32.u16 	%r15140, %rs573;
	prmt.b32 	%r15141, %r15140, 0, 0x3340U;
	prmt.b32 	%r15142, %r15139, %r15141, 0x5410U;
	mov.b32 	%r15143, 359705;
	dp4a.s32.u32 	%r15144, %r15142, %r15143, %r15136;
	mul.wide.s32 	%rd8010, %r15144, 8;
	add.s64 	%rd8011, %rd1, %rd8010;
	ld.global.f64 	%fd16821, [%rd8011+10000];
	add.f64 	%fd16822, %fd16820, %fd16821;
	mul.wide.s32 	%rd8012, %r4128, 8;
	add.s64 	%rd8013, %rd23, %rd8012;
	ld.local.f64 	%fd16823, [%rd8013];
	add.f64 	%fd16824, %fd16822, %fd16823;
	ld.global.f64 	%fd16825, [%rd8009+15000];
	ld.global.f64 	%fd16826, [%rd8011+15000];
	add.f64 	%fd16827, %fd16825, %fd16826;
	add.f64 	%fd16828, %fd16827, %fd5451;
	abs.f64 	%fd16829, %fd16828;
	setp.gt.f64 	%p9042, %fd16829, 0d41CDCD64FF800000;
	selp.f64 	%fd5454, 0dBFF0000000000000, %fd16824, %p9042;
	selp.f64 	%fd5455, 0d7FF0000000000000, %fd16828, %p9042;
	add.f64 	%fd16830, %fd5455, 0d4069000000000000;
	add.f64 	%fd16831, %fd5454, 0dC016CCCCCCCCCCCD;
	add.f64 	%fd16832, %fd5383, %fd16831;
	div.rn.f64 	%fd5456, %fd16830, %fd16832;
	add.f64 	%fd16833, %fd25024, 0d4069000000000000;
	add.f64 	%fd16834, %fd25023, 0dC016CCCCCCCCCCCD;
	add.f64 	%fd16835, %fd5383, %fd16834;
	div.rn.f64 	%fd5457, %fd16833, %fd16835;
	sub.f64 	%fd16836, %fd5456, %fd5457;
	setp.ltu.f64 	%p9043, %fd16836, 0d3EB0C6F7A0B5ED8D;
	mov.f64 	%fd25026, 0dBFF0000000000000;
	mov.f64 	%fd25025, 0d7FF0000000000000;
	@%p9043 bra 	$L__BB3_8911;
	setp.gt.f64 	%p9044, %fd5456, %fd5457;
	selp.f64 	%fd25025, %fd5455, 0d7FF0000000000000, %p9044;
	selp.f64 	%fd25026, %fd5454, 0dBFF0000000000000, %p9044;
	bra.uni 	$L__BB3_8911;
$L__BB3_8906:
	setp.eq.s32 	%p9045, %r4130, 1;
	setp.eq.s32 	%p9046, %r4129, 1;
	or.pred  	%p9047, %p9046, %p9045;
	@%p9047 bra 	$L__BB3_8908;
	mul.wide.s32 	%rd8014, %r4131, 8;
	add.s64 	%rd8015, %rd1, %rd8014;
	ld.global.f64 	%fd16837, [%rd8015+25192];
	cvt.u64.u32 	%rd8016, %r4126;
	add.s64 	%rd8017, %rd26, %rd8016;
	ld.local.s8 	%r15145, [%rd8017];
	mul.wide.s32 	%rd8018, %r15145, 5;
	cvt.s64.s32 	%rd8019, %r22781;
	add.s64 	%rd8020, %rd27, %rd8019;
	ld.local.s8 	%rd8021, [%rd8020];
	add.s64 	%rd8022, %rd8018, %rd8021;
	shl.b64 	%rd8023, %rd8022, 3;
	add.s64 	%rd8024, %rd1, %rd8023;
	ld.global.f64 	%fd16838, [%rd8024+45640];
	add.f64 	%fd16839, %fd16837, %fd16838;
	ld.global.f64 	%fd16840, [%rd8027+45640];
	add.f64 	%fd16841, %fd16839, %fd16840;
	add.f64 	%fd16842, %fd16841, %fd5451;
	ld.global.f64 	%fd16843, [%rd8015+24472];
	ld.global.f64 	%fd16844, [%rd8024+45440];
	add.f64 	%fd16845, %fd16843, %fd16844;
	ld.global.f64 	%fd16846, [%rd8027+45440];
	add.f64 	%fd16847, %fd16845, %fd16846;
	mul.wide.s32 	%rd8028, %r4128, 8;
	add.s64 	%rd8029, %rd23, %rd8028;
	ld.local.f64 	%fd16848, [%rd8029];
	add.f64 	%fd16849, %fd16847, %fd16848;
	abs.f64 	%fd16850, %fd16842;
	setp.gt.f64 	%p9048, %fd16850, 0d41CDCD64FF800000;
	selp.f64 	%fd16851, 0dBFF0000000000000, %fd16849, %p9048;
	selp.f64 	%fd16852, 0d7FF0000000000000, %fd16842, %p9048;
	add.f64 	%fd16853, %fd16852, 0d4069000000000000;
	add.f64 	%fd16854, %fd16851, 0dC016CCCCCCCCCCCD;
	add.f64 	%fd16855, %fd5383, %fd16854;
	div.rn.f64 	%fd16856, %fd16853, %fd16855;
	add.f64 	%fd16857, %fd25024, 0d4069000000000000;
	add.f64 	%fd16858, %fd25023, 0dC016CCCCCCCCCCCD;
	add.f64 	%fd16859, %fd5383, %fd16858;
	div.rn.f64 	%fd16860, %fd16857, %fd16859;
	setp.gt.f64 	%p9049, %fd16856, %fd16860;
	selp.f64 	%fd25025, %fd16852, 0d7FF0000000000000, %p9049;
	selp.f64 	%fd25026, %fd16851, 0dBFF0000000000000, %p9049;
	bra.uni 	$L__BB3_8911;
$L__BB3_8908:
	and.pred  	%p9053, %p9031, %p9045;
	setp.eq.s32 	%p9054, %r4130, 0;
	and.pred  	%p9055, %p9046, %p9054;
	or.pred  	%p9056, %p9053, %p9055;
	mov.f64 	%fd25018, 0d0000000000000000;
	mov.f64 	%fd25017, 0dC0A9300000000000;
	not.pred 	%p9057, %p9056;
	@%p9057 bra 	$L__BB3_8910;
	mul.wide.u32 	%rd8030, %r4131, 8;
	add.s64 	%rd8031, %rd1, %rd8030;
	ld.global.f64 	%fd16863, [%rd8031+25192];
	cvt.u64.u32 	%rd8032, %r4126;
	add.s64 	%rd8033, %rd26, %rd8032;
	cvt.s64.s32 	%rd8034, %r22781;
	add.s64 	%rd8035, %rd27, %rd8034;
	ld.local.u8 	%r15146, [%rd8033];
	cvt.u32.u16 	%r15147, %rs573;
	prmt.b32 	%r15148, %r15146, %r15147, 0x3340U;
	ld.local.u8 	%r15149, [%rd8035];
	prmt.b32 	%r15150, %r15149, 0, 0x3340U;
	prmt.b32 	%r15151, %r15148, %r15150, 0x5410U;
	cvt.u32.u64 	%r15152, %rd1239;
	mov.b32 	%r15153, 334205;
	dp4a.s32.u32 	%r15154, %r15151, %r15153, %r15152;
	mul.wide.s32 	%rd8036, %r15154, 8;
	add.s64 	%rd8037, %rd1, %rd8036;
	ld.global.f64 	%fd16864, [%rd8037+5000];
	add.f64 	%fd25018, %fd16863, %fd16864;
	ld.global.f64 	%fd16865, [%rd8031+24472];
	ld.global.f64 	%fd16866, [%rd8037];
	add.f64 	%fd25017, %fd16865, %fd16866;
$L__BB3_8910:
	add.f64 	%fd16867, %fd25018, %fd5451;
	mul.wide.s32 	%rd8038, %r4128, 8;
	add.s64 	%rd8039, %rd23, %rd8038;
	ld.local.f64 	%fd16868, [%rd8039];
	add.f64 	%fd16869, %fd25017, %fd16868;
	abs.f64 	%fd16870, %fd16867;
	setp.gt.f64 	%p9058, %fd16870, 0d41CDCD64FF800000;
	selp.f64 	%fd16871, 0dBFF0000000000000, %fd16869, %p9058;
	selp.f64 	%fd16872, 0d7FF0000000000000, %fd16867, %p9058;
	add.f64 	%fd16873, %fd16872, 0d4069000000000000;
	add.f64 	%fd16874, %fd16871, 0dC016CCCCCCCCCCCD;
	add.f64 	%fd16875, %fd5383, %fd16874;
	div.rn.f64 	%fd16876, %fd16873, %fd16875;
	add.f64 	%fd16877, %fd25024, 0d4069000000000000;
	add.f64 	%fd16878, %fd25023, 0dC016CCCCCCCCCCCD;
	add.f64 	%fd16879, %fd5383, %fd16878;
	div.rn.f64 	%fd16880, %fd16877, %fd16879;
	setp.gt.f64 	%p9059, %fd16876, %fd16880;
	selp.f64 	%fd25025, %fd16872, 0d7FF0000000000000, %p9059;
	selp.f64 	%fd25026, %fd16871, 0dBFF0000000000000, %p9059;
$L__BB3_8911:
	setp.lt.f64 	%p9060, %fd25026, 0dC0A3880000000000;
	selp.f64 	%fd5476, 0d0000000000000000, %fd25025, %p9060;
	selp.f64 	%fd5477, 0dC0A9300000000000, %fd25026, %p9060;
	abs.f64 	%fd16881, %fd5476;
	setp.geu.f64 	%p9061, %fd16881, 0d41CDCD64FF800000;
	@%p9061 bra 	$L__BB3_8913;
	st.local.f64 	[%rd1229], %fd5476;
	st.local.f64 	[%rd1232], %fd5477;
	mov.f64 	%fd25023, %fd5477;
	mov.f64 	%fd25024, %fd5476;
$L__BB3_8913:
	add.s32 	%r22781, %r22781, 1;
	setp.gt.u32 	%p9062, %r4126, 1;
	setp.lt.s32 	%p9063, %r22781, %r4119;
	and.pred  	%p9064, %p9062, %p9063;
	@%p9064 bra 	$L__BB3_8899;
$L__BB3_8914:
	add.s32 	%r22780, %r22780, 1;
	setp.ne.s32 	%p9065, %r22780, 33;
	@%p9065 bra 	$L__BB3_8898;
$L__BB3_8915:
	add.s32 	%r22779, %r4119, 1;
	setp.ne.s32 	%p9066, %r4119, %r4089;
	@%p9066 bra 	$L__BB3_8872;
$L__BB3_8916:
	add.s32 	%r4135, %r22778, 1;
	setp.ne.s32 	%p9067, %r22778, %r4087;
	mov.u32 	%r22778, %r4135;
	@%p9067 bra 	$L__BB3_8870;
$L__BB3_8917:
	setp.eq.s32 	%p9068, %r4089, 0;
	mov.b32 	%r22785, 0;
	mov.f64 	%fd25055, 0dFFF0000000000000;
	@%p9068 bra 	$L__BB3_8933;
	ld.local.u8 	%rs3549, [%rd1225];
	cvt.u32.u16 	%r15158, %rs3549;
	cvt.s32.s8 	%r4136, %r15158;
	add.s32 	%r15159, %r4087, -1;
	mad.lo.s32 	%r4137, %r4089, %r15159, -1;
	cvt.u64.u16 	%rd8040, %rs3549;
	cvt.s64.s8 	%rd1242, %rd8040;
	mul.wide.s32 	%rd1243, %r4136, 5;
	mov.f64 	%fd25055, 0dFFF0000000000000;
	mov.b32 	%r22785, 0;
	mov.b32 	%r22783, 1;
$L__BB3_8919:
	mov.u32 	%r4138, %r22783;
	cvt.u64.u32 	%rd8041, %r4138;
	add.s64 	%rd1244, %rd27, %rd8041;
	ld.local.u8 	%rs575, [%rd1244];
	cvt.u32.u16 	%r15160, %rs575;
	cvt.s32.s8 	%r15161, %r15160;
	add.s32 	%r15162, %r15161, %r4136;
	setp.ne.s32 	%p9069, %r15162, 3;
	mov.f64 	%fd25054, 0dBFF0000000000000;
	mov.f64 	%fd25053, 0d7FF0000000000000;
	@%p9069 bra 	$L__BB3_8932;
	cvt.u64.u16 	%rd8042, %rs575;
	cvt.s64.s8 	%rd8043, %rd8042;
	add.s64 	%rd8044, %rd1243, %rd8043;
	shl.b64 	%rd8045, %rd8044, 3;
	add.s64 	%rd8046, %rd1, %rd8045;
	ld.global.f64 	%fd25054, [%rd8046+45440];
	ld.local.s8 	%r15163, [%rd1244+1];
	cvt.u16.u64 	%rs3550, %rd1242;
	cvt.s16.s8 	%rs3551, %rs575;
	mov.b32 	%r15164, {%rs3550, %rs3551};
	mov.b32 	%r15165, 1405;
	dp2a.lo.s32.u32 	%r15166, %r15164, %r15165, %r15163;
	mul.wide.s32 	%rd8047, %r15166, 8;
	add.s64 	%rd8048, %rd1, %rd8047;
	ld.global.f64 	%fd16887, [%rd8048+36240];
	add.f64 	%fd16888, %fd25054, %fd16887;
	ld.global.f64 	%fd25053, [%rd8046+45640];
	ld.global.f64 	%fd16889, [%rd8048+41240];
	add.f64 	%fd16890, %fd25053, %fd16889;
	abs.f64 	%fd16891, %fd16890;
	setp.gt.f64 	%p9070, %fd16891, 0d41CDCD64FF800000;
	selp.f64 	%fd5497, 0dBFF0000000000000, %fd16888, %p9070;
	selp.f64 	%fd5498, 0d7FF0000000000000, %fd16890, %p9070;
	mad.lo.s64 	%rd1245, %rd1242, 160, %rd8046;
	ld.global.f64 	%fd5499, [%rd1245+21160];
	abs.f64 	%fd5500, %fd5499;
	setp.geu.f64 	%p9071, %fd5500, 0d41CDCD64FF800000;
	mad.lo.s64 	%rd1246, %rd1242, -800, %rd8048;
	mov.f64 	%fd25044, %fd5497;
	mov.f64 	%fd25045, %fd5498;
	@%p9071 bra 	$L__BB3_8924;
	ld.global.f64 	%fd5501, [%rd1246+23000];
	abs.f64 	%fd16893, %fd5501;
	setp.geu.f64 	%p9072, %fd16893, 0d41CDCD64FF800000;
	mov.f64 	%fd25044, %fd5497;
	mov.f64 	%fd25045, %fd5498;
	@%p9072 bra 	$L__BB3_8924;
	ld.global.f64 	%fd16894, [%rd1245+20160];
	add.f64 	%fd16895, %fd25054, %fd16894;
	ld.global.f64 	%fd16896, [%rd1246+22000];
	add.f64 	%fd16897, %fd16895, %fd16896;
	add.f64 	%fd16898, %fd25053, %fd5499;
	add.f64 	%fd16899, %fd16898, %fd5501;
	abs.f64 	%fd16900, %fd16899;
	setp.gt.f64 	%p9073, %fd16900, 0d41CDCD64FF800000;
	selp.f64 	%fd25044, 0dBFF0000000000000, %fd16897, %p9073;
	selp.f64 	%fd25045, 0d7FF0000000000000, %fd16899, %p9073;
	add.f64 	%fd16901, %fd25045, 0d4069000000000000;
	add.f64 	%fd16902, %fd25044, 0dC016CCCCCCCCCCCD;
	add.f64 	%fd16903, %fd5383, %fd16902;
	div.rn.f64 	%fd25046, %fd16901, %fd16903;
	abs.f64 	%fd16904, %fd5498;
	setp.geu.f64 	%p9074, %fd16904, 0d41CDCD64FF800000;
	@%p9074 bra 	$L__BB3_8924;
	add.f64 	%fd16905, %fd5498, 0d4069000000000000;
	add.f64 	%fd16906, %fd5497, 0dC016CCCCCCCCCCCD;
	add.f64 	%fd16907, %fd5383, %fd16906;
	div.rn.f64 	%fd16908, %fd16905, %fd16907;
	setp.lt.f64 	%p9075, %fd16908, %fd25046;
	selp.f64 	%fd25044, %fd25044, %fd5497, %p9075;
	selp.f64 	%fd25045, %fd25045, %fd5498, %p9075;
	selp.f64 	%fd25046, %fd25046, %fd16908, %p9075;
$L__BB3_8924:
	mov.f64 	%fd25047, %fd25044;
	mov.f64 	%fd25048, %fd25045;
	@%p9071 bra 	$L__BB3_8927;
	ld.global.f64 	%fd16909, [%rd1245+20160];
	add.f64 	%fd16910, %fd25054, %fd16909;
	add.f64 	%fd16911, %fd25053, %fd5499;
	abs.f64 	%fd16912, %fd16911;
	setp.gt.f64 	%p9077, %fd16912, 0d41CDCD64FF800000;
	selp.f64 	%fd25047, 0dBFF0000000000000, %fd16910, %p9077;
	selp.f64 	%fd25048, 0d7FF0000000000000, %fd16911, %p9077;
	add.f64 	%fd16913, %fd25048, 0d4069000000000000;
	add.f64 	%fd16914, %fd25047, 0dC016CCCCCCCCCCCD;
	add.f64 	%fd16915, %fd5383, %fd16914;
	div.rn.f64 	%fd25046, %fd16913, %fd16915;
	abs.f64 	%fd16916, %fd25045;
	setp.geu.f64 	%p9078, %fd16916, 0d41CDCD64FF800000;
	@%p9078 bra 	$L__BB3_8927;
	add.f64 	%fd16917, %fd25045, 0d4069000000000000;
	add.f64 	%fd16918, %fd25044, 0dC016CCCCCCCCCCCD;
	add.f64 	%fd16919, %fd5383, %fd16918;
	div.rn.f64 	%fd16920, %fd16917, %fd16919;
	setp.lt.f64 	%p9079, %fd16920, %fd25046;
	selp.f64 	%fd25047, %fd25047, %fd25044, %p9079;
	selp.f64 	%fd25048, %fd25048, %fd25045, %p9079;
	selp.f64 	%fd25046, %fd25046, %fd16920, %p9079;
$L__BB3_8927:
	ld.global.f64 	%fd5520, [%rd1246+23000];
	abs.f64 	%fd16921, %fd5520;
	setp.geu.f64 	%p9080, %fd16921, 0d41CDCD64FF800000;
	mov.f64 	%fd25050, %fd25047;
	mov.f64 	%fd25051, %fd25048;
	@%p9080 bra 	$L__BB3_8930;
	ld.global.f64 	%fd16922, [%rd1246+22000];
	add.f64 	%fd16923, %fd25054, %fd16922;
	add.f64 	%fd16924, %fd25053, %fd5520;
	abs.f64 	%fd16925, %fd16924;
	setp.gt.f64 	%p9081, %fd16925, 0d41CDCD64FF800000;
	selp.f64 	%fd25050, 0dBFF0000000000000, %fd16923, %p9081;
	selp.f64 	%fd25051, 0d7FF0000000000000, %fd16924, %p9081;
	add.f64 	%fd16926, %fd25051, 0d4069000000000000;
	add.f64 	%fd16927, %fd25050, 0dC016CCCCCCCCCCCD;
	add.f64 	%fd16928, %fd5383, %fd16927;
	div.rn.f64 	%fd25046, %fd16926, %fd16928;
	abs.f64 	%fd16929, %fd25048;
	setp.geu.f64 	%p9082, %fd16929, 0d41CDCD64FF800000;
	@%p9082 bra 	$L__BB3_8930;
	add.f64 	%fd16930, %fd25048, 0d4069000000000000;
	add.f64 	%fd16931, %fd25047, 0dC016CCCCCCCCCCCD;
	add.f64 	%fd16932, %fd5383, %fd16931;
	div.rn.f64 	%fd16933, %fd16930, %fd16932;
	setp.lt.f64 	%p9083, %fd16933, %fd25046;
	selp.f64 	%fd25050, %fd25050, %fd25047, %p9083;
	selp.f64 	%fd25051, %fd25051, %fd25048, %p9083;
	selp.f64 	%fd25046, %fd25046, %fd16933, %p9083;
$L__BB3_8930:
	add.f64 	%fd16934, %fd25054, 0dC016CCCCCCCCCCCD;
	add.f64 	%fd5530, %fd5383, %fd16934;
	abs.f64 	%fd16935, %fd25051;
	setp.geu.f64 	%p9084, %fd16935, 0d41CDCD64FF800000;
	@%p9084 bra 	$L__BB3_8932;
	add.f64 	%fd16936, %fd25053, 0d4069000000000000;
	div.rn.f64 	%fd16937, %fd16936, %fd5530;
	setp.lt.f64 	%p9085, %fd25046, %fd16937;
	selp.f64 	%fd25053, %fd25053, %fd25051, %p9085;
	selp.f64 	%fd25054, %fd25054, %fd25050, %p9085;
$L__BB3_8932:
	add.f64 	%fd16938, %fd25054, 0d3EB0C6F7A0B5ED8D;
	add.f64 	%fd16939, %fd25053, 0d3EB0C6F7A0B5ED8D;
	add.s32 	%r15167, %r4137, %r4138;
	mul.wide.s32 	%rd8049, %r15167, 8;
	add.s64 	%rd8050, %rd22, %rd8049;
	ld.local.f64 	%fd16940, [%rd8050];
	add.f64 	%fd16941, %fd16939, %fd16940;
	add.f64 	%fd16942, %fd16941, 0d4069000000000000;
	add.s64 	%rd8051, %rd23, %rd8049;
	ld.local.f64 	%fd16943, [%rd8051];
	add.f64 	%fd16944, %fd16938, %fd16943;
	add.f64 	%fd16945, %fd16944, 0dC016CCCCCCCCCCCD;
	add.f64 	%fd16946, %fd5383, %fd16945;
	div.rn.f64 	%fd16947, %fd16942, %fd16946;
	add.f64 	%fd16948, %fd16947, 0dC071126666666666;
	setp.gt.f64 	%p9086, %fd16948, %fd25055;
	setp.lt.f64 	%p9087, %fd16944, 0d0000000000000000;
	setp.lt.f64 	%p9088, %fd16941, 0d0000000000000000;
	and.pred  	%p9089, %p9087, %p9088;
	and.pred  	%p9090, %p9089, %p9086;
	selp.f64 	%fd25055, %fd16948, %fd25055, %p9090;
	selp.b32 	%r22785, %r4138, %r22785, %p9090;
	add.s32 	%r22783, %r4138, 1;
	setp.ne.s32 	%p9091, %r4138, %r4089;
	@%p9091 bra 	$L__BB3_8919;
$L__BB3_8933:
	abs.f64 	%fd5537, %fd25055;
	setp.gt.f64 	%p9092, %fd5537, 0d41CDCD64FF800000;
	selp.b32 	%r23031, 1, %r22785, %p9092;
	selp.b32 	%r23032, 1, %r4087, %p9092;
	cvt.u64.u32 	%rd8052, %r23032;
	add.s64 	%rd1247, %rd26, %rd8052;
	ld.local.u8 	%rs576, [%rd1247];
	cvt.u32.u16 	%r15168, %rs576;
	cvt.s32.s8 	%r15169, %r15168;
	cvt.s64.s32 	%rd8053, %r23031;
	add.s64 	%rd1248, %rd27, %rd8053;
	ld.local.u8 	%rs4777, [%rd1248];
	cvt.u32.u16 	%r15170, %rs4777;
	cvt.s32.s8 	%r15171, %r15170;
	add.s32 	%r15172, %r15171, %r15169;
	setp.ne.s32 	%p9093, %r15172, 3;
	mov.f64 	%fd25066, 0dBFF0000000000000;
	mov.f64 	%fd25065, 0d7FF0000000000000;
	@%p9093 bra 	$L__BB3_8946;
	cvt.u32.u16 	%r15173, %rs576;
	cvt.u32.u16 	%r15174, %rs4777;
	cvt.u64.u16 	%rd8054, %rs4777;
	cvt.s64.s8 	%rd8055, %rd8054;
	cvt.s32.s8 	%r15175, %r15173;
	mul.wide.s32 	%rd8056, %r15175, 5;
	add.s64 	%rd8057, %rd8056, %rd8055;
	shl.b64 	%rd8058, %rd8057, 3;
	add.s64 	%rd8059, %rd1, %rd8058;
	ld.global.f64 	%fd25066, [%rd8059+45440];
	ld.local.s8 	%r15176, [%rd1248+1];
	ld.local.s8 	%rs3552, [%rd1247+1];
	cvt.u32.u16 	%r15177, %rs3552;
	prmt.b32 	%r15178, %r15173, %r15177, 0x3340U;
	prmt.b32 	%r15179, %r15174, 0, 0x3340U;
	prmt.b32 	%r15180, %r15178, %r15179, 0x5410U;
	mov.b32 	%r15181, 334205;
	dp4a.s32.u32 	%r15182, %r15180, %r15181, %r15176;
	mul.wide.s32 	%rd8060, %r15182, 8;
	add.s64 	%rd8061, %rd1, %rd8060;
	ld.global.f64 	%fd16952, [%rd8061+35440];
	add.f64 	%fd16953, %fd25066, %fd16952;
	ld.global.f64 	%fd25065, [%rd8059+45640];
	ld.global.f64 	%fd16954, [%rd8061+40440];
	add.f64 	%fd16955, %fd25065, %fd16954;
	abs.f64 	%fd16956, %fd16955;
	setp.gt.f64 	%p9094, %fd16956, 0d41CDCD64FF800000;
	selp.f64 	%fd5540, 0dBFF0000000000000, %fd16953, %p9094;
	selp.f64 	%fd5541, 0d7FF0000000000000, %fd16955, %p9094;
	cvt.s16.s8 	%rs3553, %rs576;
	mov.b32 	%r15183, {%rs3553, %rs3552};
	cvt.s32.s8 	%r15184, %r15174;
	mov.b32 	%r15185, 1305;
	dp2a.lo.s32.u32 	%r15186, %r15183, %r15185, %r15184;
	mul.wide.s32 	%rd8062, %r15186, 8;
	add.s64 	%rd1249, %rd1, %rd8062;
	ld.global.f64 	%fd5542, [%rd1249+21000];
	abs.f64 	%fd5543, %fd5542;
	setp.geu.f64 	%p9095, %fd5543, 0d41CDCD64FF800000;
	cvt.s16.s8 	%rs3554, %rs4777;
	mov.b32 	%r15187, {%rs3553, %rs3554};
	dp2a.lo.s32.u32 	%r15188, %r15187, %r15185, %r15176;
	mul.wide.s32 	%rd8063, %r15188, 8;
	add.s64 	%rd1250, %rd1, %rd8063;
	mov.f64 	%fd25056, %fd5540;
	mov.f64 	%fd25057, %fd5541;
	@%p9095 bra 	$L__BB3_8938;
	ld.global.f64 	%fd5544, [%rd1250+23000];
	abs.f64 	%fd16958, %fd5544;
	setp.geu.f64 	%p9096, %fd16958, 0d41CDCD64FF800000;
	mov.f64 	%fd25056, %fd5540;
	mov.f64 	%fd25057, %fd5541;
	@%p9096 bra 	$L__BB3_8938;
	ld.global.f64 	%fd16959, [%rd1249+20000];
	add.f64 	%fd16960, %fd25066, %fd16959;
	ld.global.f64 	%fd16961, [%rd1250+22000];
	add.f64 	%fd16962, %fd16960, %fd16961;
	add.f64 	%fd16963, %fd25065, %fd5542;
	add.f64 	%fd16964, %fd16963, %fd5544;
	abs.f64 	%fd16965, %fd16964;
	setp.gt.f64 	%p9097, %fd16965, 0d41CDCD64FF800000;
	selp.f64 	%fd25056, 0dBFF0000000000000, %fd16962, %p9097;
	selp.f64 	%fd25057, 0d7FF0000000000000, %fd16964, %p9097;
	add.f64 	%fd16966, %fd25057, 0d4069000000000000;
	add.f64 	%fd16967, %fd25056, 0dC016CCCCCCCCCCCD;
	add.f64 	%fd16968, %fd5383, %fd16967;
	div.rn.f64 	%fd25058, %fd16966, %fd16968;
	abs.f64 	%fd16969, %fd5541;
	setp.geu.f64 	%p9098, %fd16969, 0d41CDCD64FF800000;
	@%p9098 bra 	$L__BB3_8938;
	add.f64 	%fd16970, %fd5541, 0d4069000000000000;
	add.f64 	%fd16971, %fd5540, 0dC016CCCCCCCCCCCD;
	add.f64 	%fd16972, %fd5383, %fd16971;
	div.rn.f64 	%fd16973, %fd16970, %fd16972;
	setp.lt.f64 	%p9099, %fd16973, %fd25058;
	selp.f64 	%fd25056, %fd25056, %fd5540, %p9099;
	selp.f64 	%fd25057, %fd25057, %fd5541, %p9099;
	selp.f64 	%fd25058, %fd25058, %fd16973, %p9099;
$L__BB3_8938:
	mov.f64 	%fd25059, %fd25056;
	mov.f64 	%fd25060, %fd25057;
	@%p9095 bra 	$L__BB3_8941;
	ld.global.f64 	%fd16974, [%rd1249+20000];
	add.f64 	%fd16975, %fd25066, %fd16974;
	add.f64 	%fd16976, %fd25065, %fd5542;
	abs.f64 	%fd16977, %fd16976;
	setp.gt.f64 	%p9101, %fd16977, 0d41CDCD64FF800000;
	selp.f64 	%fd25059, 0dBFF0000000000000, %fd16975, %p9101;
	selp.f64 	%fd25060, 0d7FF0000000000000, %fd16976, %p9101;
	add.f64 	%fd16978, %fd25060, 0d4069000000000000;
	add.f64 	%fd16979, %fd25059, 0dC016CCCCCCCCCCCD;
	add.f64 	%fd16980, %fd5383, %fd16979;
	div.rn.f64 	%fd25058, %fd16978, %fd16980;
	abs.f64 	%fd16981, %fd25057;
	setp.geu.f64 	%p9102, %fd16981, 0d41CDCD64FF800000;
	@%p9102 bra 	$L__BB3_8941;
	add.f64 	%fd16982, %fd25057, 0d4069000000000000;
	add.f64 	%fd16983, %fd25056, 0dC016CCCCCCCCCCCD;
	add.f64 	%fd16984, %fd5383, %fd16983;
	div.rn.f64 	%fd16985, %fd16982, %fd16984;
	setp.lt.f64 	%p9103, %fd16985, %fd25058;
	selp.f64 	%fd25059, %fd25059, %fd25056, %p9103;
	selp.f64 	%fd25060, %fd25060, %fd25057, %p9103;
	selp.f64 	%fd25058, %fd25058, %fd16985, %p9103;
$L__BB3_8941:
	ld.global.f64 	%fd5563, [%rd1250+23000];
	abs.f64 	%fd16986, %fd5563;
	setp.geu.f64 	%p9104, %fd16986, 0d41CDCD64FF800000;
	mov.f64 	%fd25062, %fd25059;
	mov.f64 	%fd25063, %fd25060;
	@%p9104 bra 	$L__BB3_8944;
	ld.global.f64 	%fd16987, [%rd1250+22000];
	add.f64 	%fd16988, %fd25066, %fd16987;
	add.f64 	%fd16989, %fd25065, %fd5563;
	abs.f64 	%fd16990, %fd16989;
	setp.gt.f64 	%p9105, %fd16990, 0d41CDCD64FF800000;
	selp.f64 	%fd25062, 0dBFF0000000000000, %fd16988, %p9105;
	selp.f64 	%fd25063, 0d7FF0000000000000, %fd16989, %p9105;
	add.f64 	%fd16991, %fd25063, 0d4069000000000000;
	add.f64 	%fd16992, %fd25062, 0dC016CCCCCCCCCCCD;
	add.f64 	%fd16993, %fd5383, %fd16992;
	div.rn.f64 	%fd25058, %fd16991, %fd16993;
	abs.f64 	%fd16994, %fd25060;
	setp.geu.f64 	%p9106, %fd16994, 0d41CDCD64FF800000;
	@%p9106 bra 	$L__BB3_8944;
	add.f64 	%fd16995, %fd25060, 0d4069000000000000;
	add.f64 	%fd16996, %fd25059, 0dC016CCCCCCCCCCCD;
	add.f64 	%fd16997, %fd5383, %fd16996;
	div.rn.f64 	%fd16998, %fd16995, %fd16997;
	setp.lt.f64 	%p9107, %fd16998, %fd25058;
	selp.f64 	%fd25062, %fd25062, %fd25059, %p9107;
	selp.f64 	%fd25063, %fd25063, %fd25060, %p9107;
	selp.f64 	%fd25058, %fd25058, %fd16998, %p9107;
$L__BB3_8944:
	add.f64 	%fd16999, %fd25066, 0dC016CCCCCCCCCCCD;
	add.f64 	%fd5573, %fd5383, %fd16999;
	abs.f64 	%fd17000, %fd25063;
	setp.geu.f64 	%p9108, %fd17000, 0d41CDCD64FF800000;
	@%p9108 bra 	$L__BB3_8946;
	add.f64 	%fd17001, %fd25065, 0d4069000000000000;
	div.rn.f64 	%fd17002, %fd17001, %fd5573;
	setp.lt.f64 	%p9109, %fd25058, %fd17002;
	selp.f64 	%fd25065, %fd25065, %fd25063, %p9109;
	selp.f64 	%fd25066, %fd25066, %fd25062, %p9109;
$L__BB3_8946:
	setp.eq.s32 	%p9110, %r4087, 0;
	@%p9110 bra 	$L__BB3_8960;
	and.b32  	%r4145, %r4087, 15;
	setp.lt.u32 	%p9111, %r4087, 16;
	mov.b32 	%r22788, 0;
	@%p9111 bra 	$L__BB3_8950;
	and.b32  	%r22788, %r4087, 2147483632;
	mov.b32 	%r22786, 0;
$L__BB3_8949:
	.pragma "nounroll";
	mul.wide.u32 	%rd8064, %r22786, 4;
	add.s64 	%rd8065, %rd24, %rd8064;
	mov.b32 	%r15191, 0;
	st.local.u32 	[%rd8065], %r15191;
	st.local.u32 	[%rd8065+4], %r15191;
	st.local.u32 	[%rd8065+8], %r15191;
	st.local.u32 	[%rd8065+12], %r15191;
	st.local.u32 	[%rd8065+16], %r15191;
	st.local.u32 	[%rd8065+20], %r15191;
	st.local.u32 	[%rd8065+24], %r15191;
	st.local.u32 	[%rd8065+28], %r15191;
	st.local.u32 	[%rd8065+32], %r15191;
	st.local.u32 	[%rd8065+36], %r15191;
	st.local.u32 	[%rd8065+40], %r15191;
	st.local.u32 	[%rd8065+44], %r15191;
	st.local.u32 	[%rd8065+48], %r15191;
	st.local.u32 	[%rd8065+52], %r15191;
	st.local.u32 	[%rd8065+56], %r15191;
	st.local.u32 	[%rd8065+60], %r15191;
	add.s32 	%r22786, %r22786, 16;
	setp.ne.s32 	%p9112, %r22786, %r22788;
	@%p9112 bra 	$L__BB3_8949;
$L__BB3_8950:
	setp.eq.s32 	%p9113, %r4145, 0;
	@%p9113 bra 	$L__BB3_8960;
	and.b32  	%r4150, %r4087, 7;
	setp.lt.u32 	%p9114, %r4145, 8;
	@%p9114 bra 	$L__BB3_8953;
	mul.wide.u32 	%rd8066, %r22788, 4;
	add.s64 	%rd8067, %rd24, %rd8066;
	mov.b32 	%r15192, 0;
	st.local.u32 	[%rd8067], %r15192;
	st.local.u32 	[%rd8067+4], %r15192;
	st.local.u32 	[%rd8067+8], %r15192;
	st.local.u32 	[%rd8067+12], %r15192;
	st.local.u32 	[%rd8067+16], %r15192;
	st.local.u32 	[%rd8067+20], %r15192;
	st.local.u32 	[%rd8067+24], %r15192;
	st.local.u32 	[%rd8067+28], %r15192;
	add.s32 	%r22788, %r22788, 8;
$L__BB3_8953:
	setp.eq.s32 	%p9115, %r4150, 0;
	@%p9115 bra 	$L__BB3_8960;
	and.b32  	%r4153, %r4087, 3;
	setp.lt.u32 	%p9116, %r4150, 4;
	@%p9116 bra 	$L__BB3_8956;
	mul.wide.u32 	%rd8068, %r22788, 4;
	add.s64 	%rd8069, %rd24, %rd8068;
	mov.b32 	%r15193, 0;
	st.local.u32 	[%rd8069], %r15193;
	st.local.u32 	[%rd8069+4], %r15193;
	st.local.u32 	[%rd8069+8], %r15193;
	st.local.u32 	[%rd8069+12], %r15193;
	add.s32 	%r22788, %r22788, 4;
$L__BB3_8956:
	setp.eq.s32 	%p9117, %r4153, 0;
	@%p9117 bra 	$L__BB3_8960;
	mul.wide.u32 	%rd8070, %r22788, 4;
	add.s64 	%rd1251, %rd24, %rd8070;
	mov.b32 	%r15194, 0;
	st.local.u32 	[%rd1251], %r15194;
	setp.eq.s32 	%p9118, %r4153, 1;
	@%p9118 bra 	$L__BB3_8960;
	mov.b32 	%r15195, 0;
	st.local.u32 	[%rd1251+4], %r15195;
	setp.eq.s32 	%p9119, %r4153, 2;
	@%p9119 bra 	$L__BB3_8960;
	mov.b32 	%r15196, 0;
	st.local.u32 	[%rd1251+8], %r15196;
$L__BB3_8960:
	@%p9068 bra 	$L__BB3_8974;
	and.b32  	%r4156, %r4089, 15;
	setp.lt.u32 	%p9121, %r4089, 16;
	mov.b32 	%r22792, 0;
	@%p9121 bra 	$L__BB3_8964;
	and.b32  	%r22792, %r4089, 2147483632;
	mov.b32 	%r22790, 0;
$L__BB3_8963:
	.pragma "nounroll";
	mul.wide.u32 	%rd8071, %r22790, 4;
	add.s64 	%rd8072, %rd25, %rd8071;
	mov.b32 	%r15199, 0;
	st.local.u32 	[%rd8072], %r15199;
	st.local.u32 	[%rd8072+4], %r15199;
	st.local.u32 	[%rd8072+8], %r15199;
	st.local.u32 	[%rd8072+12], %r15199;
	st.local.u32 	[%rd8072+16], %r15199;
	st.local.u32 	[%rd8072+20], %r15199;
	st.local.u32 	[%rd8072+24], %r15199;
	st.local.u32 	[%rd8072+28], %r15199;
	st.local.u32 	[%rd8072+32], %r15199;
	st.local.u32 	[%rd8072+36], %r15199;
	st.local.u32 	[%rd8072+40], %r15199;
	st.local.u32 	[%rd8072+44], %r15199;
	st.local.u32 	[%rd8072+48], %r15199;
	st.local.u32 	[%rd8072+52], %r15199;
	st.local.u32 	[%rd8072+56], %r15199;
	st.local.u32 	[%rd8072+60], %r15199;
	add.s32 	%r22790, %r22790, 16;
	setp.ne.s32 	%p9122, %r22790, %r22792;
	@%p9122 bra 	$L__BB3_8963;
$L__BB3_8964:
	setp.eq.s32 	%p9123, %r4156, 0;
	@%p9123 bra 	$L__BB3_8974;
	and.b32  	%r4161, %r4089, 7;
	setp.lt.u32 	%p9124, %r4156, 8;
	@%p9124 bra 	$L__BB3_8967;
	mul.wide.u32 	%rd8073, %r22792, 4;
	add.s64 	%rd8074, %rd25, %rd8073;
	mov.b32 	%r15200, 0;
	st.local.u32 	[%rd8074], %r15200;
	st.local.u32 	[%rd8074+4], %r15200;
	st.local.u32 	[%rd8074+8], %r15200;
	st.local.u32 	[%rd8074+12], %r15200;
	st.local.u32 	[%rd8074+16], %r15200;
	st.local.u32 	[%rd8074+20], %r15200;
	st.local.u32 	[%rd8074+24], %r15200;
	st.local.u32 	[%rd8074+28], %r15200;
	add.s32 	%r22792, %r22792, 8;
$L__BB3_8967:
	setp.eq.s32 	%p9125, %r4161, 0;
	@%p9125 bra 	$L__BB3_8974;
	and.b32  	%r4164, %r4089, 3;
	setp.lt.u32 	%p9126, %r4161, 4;
	@%p9126 bra 	$L__BB3_8970;
	mul.wide.u32 	%rd8075, %r22792, 4;
	add.s64 	%rd8076, %rd25, %rd8075;
	mov.b32 	%r15201, 0;
	st.local.u32 	[%rd8076], %r15201;
	st.local.u32 	[%rd8076+4], %r15201;
	st.local.u32 	[%rd8076+8], %r15201;
	st.local.u32 	[%rd8076+12], %r15201;
	add.s32 	%r22792, %r22792, 4;
$L__BB3_8970:
	setp.eq.s32 	%p9127, %r4164, 0;
	@%p9127 bra 	$L__BB3_8974;
	mul.wide.u32 	%rd8077, %r22792, 4;
	add.s64 	%rd1252, %rd25, %rd8077;
	mov.b32 	%r15202, 0;
	st.local.u32 	[%rd1252], %r15202;
	setp.eq.s32 	%p9128, %r4164, 1;
	@%p9128 bra 	$L__BB3_8974;
	mov.b32 	%r15203, 0;
	st.local.u32 	[%rd1252+4], %r15203;
	setp.eq.s32 	%p9129, %r4164, 2;
	@%p9129 bra 	$L__BB3_8974;
	mov.b32 	%r15204, 0;
	st.local.u32 	[%rd1252+8], %r15204;
$L__BB3_8974:
	add.s32 	%r15205, %r23032, -1;
	add.s32 	%r4167, %r23031, -1;
	mad.lo.s32 	%r4168, %r15205, %r4089, %r4167;
	mul.wide.s32 	%rd8078, %r4168, 8;
	add.s64 	%rd1253, %rd22, %rd8078;
	ld.local.f64 	%fd17004, [%rd1253];
	abs.f64 	%fd17005, %fd17004;
	setp.geu.f64 	%p9130, %fd17005, 0d41CDCD64FF800000;
	mov.f64 	%fd25073, 0d0000000000000000;
	@%p9130 bra 	$L__BB3_9022;
	mul.wide.u32 	%rd8079, %r23032, 4;
	add.s64 	%rd8080, %rd24, %rd8079;
	st.local.u32 	[%rd8080+-4], %r23031;
	mul.wide.s32 	%rd8081, %r4167, 4;
	add.s64 	%rd8082, %rd25, %rd8081;
	st.local.u32 	[%rd8082], %r23032;
$L__BB3_8976:
	cvt.s64.s32 	%rd8083, %r23032;
	add.s64 	%rd1254, %rd26, %rd8083;
	ld.local.u8 	%rs579, [%rd1254];
	cvt.u32.u16 	%r15206, %rs579;
	cvt.s32.s8 	%r15207, %r15206;
	cvt.u32.u16 	%r15208, %rs4777;
	cvt.s32.s8 	%r15209, %r15208;
	add.s32 	%r15210, %r15209, %r15207;
	setp.eq.s32 	%p9131, %r15210, 3;
	@%p9131 bra 	$L__BB3_8978;
	add.s32 	%r15211, %r23032, -1;
	mad.lo.s32 	%r15212, %r15211, %r4089, %r23031;
	add.s32 	%r15213, %r15212, -1;
	mul.wide.s32 	%rd8084, %r15213, 8;
	add.s64 	%rd8085, %rd23, %rd8084;
	mov.b64 	%rd8086, -4616189618054758400;
	st.local.u64 	[%rd8085], %rd8086;
	add.s64 	%rd8087, %rd22, %rd8084;
	mov.b64 	%rd8088, 9218868437227405312;
	st.local.u64 	[%rd8087], %rd8088;
	mov.f64 	%fd25071, 0dBFF0000000000000;
	mov.f64 	%fd25070, 0d7FF0000000000000;
	bra.uni 	$L__BB3_8989;
$L__BB3_8978:
	cvt.s32.s8 	%r15215, %r15206;
	mul.wide.s32 	%rd8089, %r15215, 5;
	cvt.u64.u16 	%rd8090, %rs4777;
	cvt.s64.s8 	%rd1255, %rd8090;
	add.s64 	%rd1256, %rd8089, %rd1255;
	shl.b64 	%rd8091, %rd1256, 3;
	add.s64 	%rd8092, %rd1, %rd8091;
	ld.global.f64 	%fd25071, [%rd8092+45440];
	cvt.s64.s32 	%rd8093, %r23031;
	add.s64 	%rd8094, %rd27, %rd8093;
	ld.local.u8 	%rs3555, [%rd1254+-1];
	cvt.u64.u16 	%rd8095, %rs3555;
	cvt.s64.s8 	%rd1257, %rd8095;
	ld.local.s8 	%rs3556, [%rd8094+-1];
	cvt.u32.u16 	%r15216, %rs3556;
	cvt.u32.u16 	%r15217, %rs4777;
	prmt.b32 	%r15218, %r15217, %r15216, 0x3340U;
	prmt.b32 	%r15219, %r15206, 0, 0x3340U;
	prmt.b32 	%r15220, %r15218, %r15219, 0x5410U;
	cvt.u32.u16 	%r15221, %rs3555;
	cvt.s32.s8 	%r15222, %r15221;
	mov.b32 	%r15223, 334205;
	dp4a.s32.u32 	%r15224, %r15220, %r15223, %r15222;
	mul.wide.s32 	%rd8096, %r15224, 8;
	add.s64 	%rd8097, %rd1, %rd8096;
	ld.global.f64 	%fd17008, [%rd8097+35440];
	add.f64 	%fd17009, %fd25071, %fd17008;
	ld.global.f64 	%fd25070, [%rd8092+45640];
	ld.global.f64 	%fd17010, [%rd8097+40440];
	add.f64 	%fd17011, %fd25070, %fd17010;
	abs.f64 	%fd17012, %fd17011;
	setp.gt.f64 	%p9132, %fd17012, 0d41CDCD64FF800000;
	selp.f64 	%fd5580, 0dBFF0000000000000, %fd17009, %p9132;
	selp.f64 	%fd5581, 0d7FF0000000000000, %fd17011, %p9132;
	cvt.s16.s8 	%rs3557, %rs4777;
	mov.b32 	%r15225, {%rs3557, %rs3556};
	mov.b32 	%r15226, 1305;
	dp2a.lo.s32.u32 	%r15227, %r15225, %r15226, %r15215;
	mul.wide.s32 	%rd8098, %r15227, 8;
	add.s64 	%rd1258, %rd1, %rd8098;
	ld.global.f64 	%fd5582, [%rd1258+21000];
	abs.f64 	%fd17013, %fd5582;
	setp.geu.f64 	%p9133, %fd17013, 0d41CDCD64FF800000;
	@%p9133 bra 	$L__BB3_8982;
	mad.lo.s64 	%rd8102, %rd1255, 24, %rd1256;
	add.s64 	%rd8103, %rd8102, %rd1257;
	shl.b64 	%rd8104, %rd8103, 3;
	add.s64 	%rd1259, %rd1, %rd8104;
	ld.global.f64 	%fd5583, [%rd1259+23000];
	abs.f64 	%fd17028, %fd5583;
	setp.lt.f64 	%p9138, %fd17028, 0d41CDCD64FF800000;
	@%p9138 bra 	$L__BB3_8985;
	ld.global.f64 	%fd17029, [%rd1258+20000];
	add.f64 	%fd17030, %fd25071, %fd17029;
	add.f64 	%fd17031, %fd25070, %fd5582;
	abs.f64 	%fd17032, %fd17031;
	setp.gt.f64 	%p9139, %fd17032, 0d41CDCD64FF800000;
	selp.f64 	%fd25067, 0dBFF0000000000000, %fd17030, %p9139;
	selp.f64 	%fd25068, 0d7FF0000000000000, %fd17031, %p9139;
	add.f64 	%fd17033, %fd25068, 0d4069000000000000;
	add.f64 	%fd17034, %fd25067, 0dC016CCCCCCCCCCCD;
	add.f64 	%fd17035, %fd5383, %fd17034;
	div.rn.f64 	%fd25069, %fd17033, %fd17035;
	abs.f64 	%fd17036, %fd5581;
	setp.geu.f64 	%p9140, %fd17036, 0d41CDCD64FF800000;
	@%p9140 bra 	$L__BB3_8987;
	add.f64 	%fd17037, %fd5581, 0d4069000000000000;
	add.f64 	%fd17038, %fd5580, 0dC016CCCCCCCCCCCD;
	add.f64 	%fd17039, %fd5383, %fd17038;
	div.rn.f64 	%fd17040, %fd17037, %fd17039;
	setp.lt.f64 	%p9141, %fd17040, %fd25069;
	selp.f64 	%fd25067, %fd25067, %fd5580, %p9141;
	selp.f64 	%fd25068, %fd25068, %fd5581, %p9141;
	selp.f64 	%fd25069, %fd25069, %fd17040, %p9141;
	bra.uni 	$L__BB3_8987;
$L__BB3_8982:
	mad.lo.s64 	%rd8099, %rd1255, 24, %rd1256;
	add.s64 	%rd8100, %rd8099, %rd1257;
	shl.b64 	%rd8101, %rd8100, 3;
	add.s64 	%rd1260, %rd1, %rd8101;
	ld.global.f64 	%fd5584, [%rd1260+23000];
	abs.f64 	%fd17015, %fd5584;
	setp.geu.f64 	%p9134, %fd17015, 0d41CDCD64FF800000;
	mov.f64 	%fd25067, %fd5580;
	mov.f64 	%fd25068, %fd5581;
	@%p9134 bra 	$L__BB3_8987;
	ld.global.f64 	%fd17016, [%rd1260+22000];
	add.f64 	%fd17017, %fd25071, %fd17016;
	add.f64 	%fd17018, %fd25070, %fd5584;
	abs.f64 	%fd17019, %fd17018;
	setp.gt.f64 	%p9135, %fd17019, 0d41CDCD64FF800000;
	selp.f64 	%fd25067, 0dBFF0000000000000, %fd17017, %p9135;
	selp.f64 	%fd25068, 0d7FF0000000000000, %fd17018, %p9135;
	add.f64 	%fd17020, %fd25068, 0d4069000000000000;
	add.f64 	%fd17021, %fd25067, 0dC016CCCCCCCCCCCD;
	add.f64 	%fd17022, %fd5383, %fd17021;
	div.rn.f64 	%fd25069, %fd17020, %fd17022;
	abs.f64 	%fd17023, %fd5581;
	setp.geu.f64 	%p9136, %fd17023, 0d41CDCD64FF800000;
	@%p9136 bra 	$L__BB3_8987;
	add.f64 	%fd17024, %fd5581, 0d4069000000000000;
	add.f64 	%fd17025, %fd5580, 0dC016CCCCCCCCCCCD;
	add.f64 	%fd17026, %fd5383, %fd17025;
	div.rn.f64 	%fd17027, %fd17024, %fd17026;
	setp.lt.f64 	%p9137, %fd17027, %fd25069;
	selp.f64 	%fd25067, %fd25067, %fd5580, %p9137;
	selp.f64 	%fd25068, %fd25068, %fd5581, %p9137;
	selp.f64 	%fd25069, %fd25069, %fd17027, %p9137;
	bra.uni 	$L__BB3_8987;
$L__BB3_8985:
	ld.global.f64 	%fd17041, [%rd1258+20000];
	add.f64 	%fd17042, %fd25071, %fd17041;
	ld.global.f64 	%fd17043, [%rd1259+22000];
	add.f64 	%fd17044, %fd17042, %fd17043;
	add.f64 	%fd17045, %fd25070, %fd5582;
	add.f64 	%fd17046, %fd17045, %fd5583;
	abs.f64 	%fd17047, %fd17046;
	setp.gt.f64 	%p9142, %fd17047, 0d41CDCD64FF800000;
	selp.f64 	%fd25067, 0dBFF0000000000000, %fd17044, %p9142;
	selp.f64 	%fd25068, 0d7FF0000000000000, %fd17046, %p9142;
	add.f64 	%fd17048, %fd25068, 0d4069000000000000;
	add.f64 	%fd17049, %fd25067, 0dC016CCCCCCCCCCCD;
	add.f64 	%fd17050, %fd5383, %fd17049;
	div.rn.f64 	%fd25069, %fd17048, %fd17050;
	abs.f64 	%fd17051, %fd5581;
	setp.geu.f64 	%p9143, %fd17051, 0d41CDCD64FF800000;
	@%p9143 bra 	$L__BB3_8987;
	add.f64 	%fd17052, %fd5581, 0d4069000000000000;
	add.f64 	%fd17053, %fd5580, 0dC016CCCCCCCCCCCD;
	add.f64 	%fd17054, %fd5383, %fd17053;
	div.rn.f64 	%fd17055, %fd17052, %fd17054;
	setp.lt.f64 	%p9144, %fd17055, %fd25069;
	selp.f64 	%fd25067, %fd25067, %fd5580, %p9144;
	selp.f64 	%fd25068, %fd25068, %fd5581, %p9144;
	selp.f64 	%fd25069, %fd25069, %fd17055, %p9144;
$L__BB3_8987:
	add.f64 	%fd17056, %fd25071, 0dC016CCCCCCCCCCCD;
	add.f64 	%fd5606, %fd5383, %fd17056;
	abs.f64 	%fd17057, %fd25068;
	setp.geu.f64 	%p9145, %fd17057, 0d41CDCD64FF800000;
	@%p9145 bra 	$L__BB3_8989;
	add.f64 	%fd17058, %fd25070, 0d4069000000000000;
	div.rn.f64 	%fd17059, %fd17058, %fd5606;
	setp.lt.f64 	%p9146, %fd25069, %fd17059;
	selp.f64 	%fd25070, %fd25070, %fd25068, %p9146;
	selp.f64 	%fd25071, %fd25071, %fd25067, %p9146;
$L__BB3_8989:
	add.s32 	%r4171, %r23032, -1;
	mul.lo.s32 	%r4172, %r4171, %r4089;
	add.s32 	%r4173, %r23031, -1;
	add.s32 	%r4174, %r4173, %r4172;
	mul.wide.s32 	%rd8105, %r4174, 8;
	add.s64 	%rd8106, %rd23, %rd8105;
	ld.local.f64 	%fd5611, [%rd8106];
	abs.f64 	%fd5612, %fd5611;
	abs.f64 	%fd17060, %fd25071;
	max.f64 	%fd17062, %fd5612, %fd17060;
	setp.gt.f64 	%p9147, %fd17062, 0d41CDCD64FF800000;
	sub.f64 	%fd17063, %fd5611, %fd25071;
	abs.f64 	%fd17064, %fd17063;
	setp.geu.f64 	%p9148, %fd17064, 0d3EE4F8B588E368F1;
	or.pred  	%p9149, %p9147, %p9148;
	@%p9149 bra 	$L__BB3_10203;
	mul.wide.s32 	%rd8107, %r4174, 8;
	add.s64 	%rd8108, %rd22, %rd8107;
	ld.local.f64 	%fd17066, [%rd8108];
	abs.f64 	%fd17067, %fd17066;
	abs.f64 	%fd17068, %fd25070;
	max.f64 	%fd17070, %fd17067, %fd17068;
	setp.gt.f64 	%p9150, %fd17070, 0d41CDCD64FF800000;
	sub.f64 	%fd17071, %fd17066, %fd25070;
	abs.f64 	%fd17072, %fd17071;
	setp.geu.f64 	%p9151, %fd17072, 0d3EE4F8B588E368F1;
	or.pred  	%p9152, %p9150, %p9151;
	@%p9152 bra 	$L__BB3_10203;
	ld.local.f64 	%fd17075, [%rd1253];
	add.f64 	%fd5613, %fd25065, %fd17075;
	mul.wide.s32 	%rd8109, %r4168, 8;
	add.s64 	%rd8110, %rd23, %rd8109;
	ld.local.f64 	%fd17076, [%rd8110];
	add.f64 	%fd5614, %fd25066, %fd17076;
	mov.f64 	%fd25072, 0d3FE0000000000000;
	@%p9092 bra 	$L__BB3_9021;
	mov.b32 	%r22819, 0;
	@%p9110 bra 	$L__BB3_9006;
	and.b32  	%r4175, %r4087, 15;
	setp.lt.u32 	%p9155, %r4087, 16;
	mov.b32 	%r22819, 0;
	mov.u32 	%r22803, %r22819;
	@%p9155 bra 	$L__BB3_8996;
	and.b32  	%r22803, %r4087, 2147483632;
	mov.b32 	%r22819, 0;
	mov.u32 	%r22797, %r22819;
$L__BB3_8995:
	.pragma "nounroll";
	mul.wide.u32 	%rd8111, %r22797, 4;
	add.s64 	%rd8112, %rd24, %rd8111;
	ld.local.u32 	%r15232, [%rd8112];
	setp.gt.s32 	%p9156, %r15232, 0;
	selp.u32 	%r15233, 1, 0, %p9156;
	add.s32 	%r15234, %r22819, %r15233;
	ld.local.u32 	%r15235, [%rd8112+4];
	setp.gt.s32 	%p9157, %r15235, 0;
	selp.u32 	%r15236, 1, 0, %p9157;
	add.s32 	%r15237, %r15234, %r15236;
	ld.local.u32 	%r15238, [%rd8112+8];
	setp.gt.s32 	%p9158, %r15238, 0;
	selp.u32 	%r15239, 1, 0, %p9158;
	add.s32 	%r15240, %r15237, %r15239;
	ld.local.u32 	%r15241, [%rd8112+12];
	setp.gt.s32 	%p9159, %r15241, 0;
	selp.u32 	%r15242, 1, 0, %p9159;
	add.s32 	%r15243, %r15240, %r15242;
	ld.local.u32 	%r15244, [%rd8112+16];
	setp.gt.s32 	%p9160, %r15244, 0;
	selp.u32 	%r15245, 1, 0, %p9160;
	add.s32 	%r15246, %r15243, %r15245;
	ld.local.u32 	%r15247, [%rd8112+20];
	setp.gt.s32 	%p9161, %r15247, 0;
	selp.u32 	%r15248, 1, 0, %p9161;
	add.s32 	%r15249, %r15246, %r15248;
	ld.local.u32 	%r15250, [%rd8112+24];
	setp.gt.s32 	%p9162, %r15250, 0;
	selp.u32 	%r15251, 1, 0, %p9162;
	add.s32 	%r15252, %r15249, %r15251;
	ld.local.u32 	%r15253, [%rd8112+28];
	setp.gt.s32 	%p9163, %r15253, 0;
	selp.u32 	%r15254, 1, 0, %p9163;
	add.s32 	%r15255, %r15252, %r15254;
	ld.local.u32 	%r15256, [%rd8112+32];
	setp.gt.s32 	%p9164, %r15256, 0;
	selp.u32 	%r15257, 1, 0, %p9164;
	add.s32 	%r15258, %r15255, %r15257;
	ld.local.u32 	%r15259, [%rd8112+36];
	setp.gt.s32 	%p9165, %r15259, 0;
	selp.u32 	%r15260, 1, 0, %p9165;
	add.s32 	%r15261, %r15258, %r15260;
	ld.local.u32 	%r15262, [%rd8112+40];
	setp.gt.s32 	%p9166, %r15262, 0;
	selp.u32 	%r15263, 1, 0, %p9166;
	add.s32 	%r15264, %r15261, %r15263;
	ld.local.u32 	%r15265, [%rd8112+44];
	setp.gt.s32 	%p9167, %r15265, 0;
	selp.u32 	%r15266, 1, 0, %p9167;
	add.s32 	%r15267, %r15264, %r15266;
	ld.local.u32 	%r15268, [%rd8112+48];
	setp.gt.s32 	%p9168, %r15268, 0;
	selp.u32 	%r15269, 1, 0, %p9168;
	add.s32 	%r15270, %r15267, %r15269;
	ld.local.u32 	%r15271, [%rd8112+52];
	setp.gt.s32 	%p9169, %r15271, 0;
	selp.u32 	%r15272, 1, 0, %p9169;
	add.s32 	%r15273, %r15270, %r15272;
	ld.local.u32 	%r15274, [%rd8112+56];
	setp.gt.s32 	%p9170, %r15274, 0;
	selp.u32 	%r15275, 1, 0, %p9170;
	add.s32 	%r15276, %r15273, %r15275;
	ld.local.u32 	%r15277, [%rd8112+60];
	setp.gt.s32 	%p9171, %r15277, 0;
	selp.u32 	%r15278, 1, 0, %p9171;
	add.s32 	%r22819, %r15276, %r15278;
	add.s32 	%r22797, %r22797, 16;
	setp.ne.s32 	%p9172, %r22797, %r22803;
	@%p9172 bra 	$L__BB3_8995;
$L__BB3_8996:
	setp.eq.s32 	%p9173, %r4175, 0;
	@%p9173 bra 	$L__BB3_9006;
	and.b32  	%r4184, %r4087, 7;
	setp.lt.u32 	%p9174, %r4175, 8;
	@%p9174 bra 	$L__BB3_8999;
	mul.wide.u32 	%rd8113, %r22803, 4;
	add.s64 	%rd8114, %rd24, %rd8113;
	ld.local.u32 	%r15280, [%rd8114];
	setp.gt.s32 	%p9175, %r15280, 0;
	selp.u32 	%r15281, 1, 0, %p9175;
	add.s32 	%r15282, %r22819, %r15281;
	ld.local.u32 	%r15283, [%rd8114+4];
	setp.gt.s32 	%p9176, %r15283, 0;
	selp.u32 	%r15284, 1, 0, %p9176;
	add.s32 	%r15285, %r15282, %r15284;
	ld.local.u32 	%r15286, [%rd8114+8];
	setp.gt.s32 	%p9177, %r15286, 0;
	selp.u32 	%r15287, 1, 0, %p9177;
	add.s32 	%r15288, %r15285, %r15287;
	ld.local.u32 	%r15289, [%rd8114+12];
	setp.gt.s32 	%p9178, %r15289, 0;
	selp.u32 	%r15290, 1, 0, %p9178;
	add.s32 	%r15291, %r15288, %r15290;
	ld.local.u32 	%r15292, [%rd8114+16];
	setp.gt.s32 	%p9179, %r15292, 0;
	selp.u32 	%r15293, 1, 0, %p9179;
	add.s32 	%r15294, %r15291, %r15293;
	ld.local.u32 	%r15295, [%rd8114+20];
	setp.gt.s32 	%p9180, %r15295, 0;
	selp.u32 	%r15296, 1, 0, %p9180;
	add.s32 	%r15297, %r15294, %r15296;
	ld.local.u32 	%r15298, [%rd8114+24];
	setp.gt.s32 	%p9181, %r15298, 0;
	selp.u32 	%r15299, 1, 0, %p9181;
	add.s32 	%r15300, %r15297, %r15299;
	ld.local.u32 	%r15301, [%rd8114+28];
	setp.gt.s32 	%p9182, %r15301, 0;
	selp.u32 	%r15302, 1, 0, %p9182;
	add.s32 	%r22819, %r15300, %r15302;
	add.s32 	%r22803, %r22803, 8;
$L__BB3_8999:
	setp.eq.s32 	%p9183, %r4184, 0;
	@%p9183 bra 	$L__BB3_9006;
	and.b32  	%r4190, %r4087, 3;
	setp.lt.u32 	%p9184, %r4184, 4;
	@%p9184 bra 	$L__BB3_9002;
	mul.wide.u32 	%rd8115, %r22803, 4;
	add.s64 	%rd8116, %rd24, %rd8115;
	ld.local.u32 	%r15304, [%rd8116];
	setp.gt.s32 	%p9185, %r15304, 0;
	selp.u32 	%r15305, 1, 0, %p9185;
	add.s32 	%r15306, %r22819, %r15305;
	ld.local.u32 	%r15307, [%rd8116+4];
	setp.gt.s32 	%p9186, %r15307, 0;
	selp.u32 	%r15308, 1, 0, %p9186;
	add.s32 	%r15309, %r15306, %r15308;
	ld.local.u32 	%r15310, [%rd8116+8];
	setp.gt.s32 	%p9187, %r15310, 0;
	selp.u32 	%r15311, 1, 0, %p9187;
	add.s32 	%r15312, %r15309, %r15311;
	ld.local.u32 	%r15313, [%rd8116+12];
	setp.gt.s32 	%p9188, %r15313, 0;
	selp.u32 	%r15314, 1, 0, %p9188;
	add.s32 	%r22819, %r15312, %r15314;
	add.s32 	%r22803, %r22803, 4;
$L__BB3_9002:
	setp.eq.s32 	%p9189, %r4190, 0;
	@%p9189 bra 	$L__BB3_9006;
	mul.wide.u32 	%rd8117, %r22803, 4;
	add.s64 	%rd1261, %rd24, %rd8117;
	ld.local.u32 	%r15315, [%rd1261];
	setp.gt.s32 	%p9190, %r15315, 0;
	selp.u32 	%r15316, 1, 0, %p9190;
	add.s32 	%r22819, %r22819, %r15316;
	setp.eq.s32 	%p9191, %r4190, 1;
	@%p9191 bra 	$L__BB3_9006;
	ld.local.u32 	%r15317, [%rd1261+4];
	setp.gt.s32 	%p9192, %r15317, 0;
	selp.u32 	%r15318, 1, 0, %p9192;
	add.s32 	%r22819, %r22819, %r15318;
	setp.eq.s32 	%p9193, %r4190, 2;
	@%p9193 bra 	$L__BB3_9006;
	ld.local.u32 	%r15319, [%rd1261+8];
	setp.gt.s32 	%p9194, %r15319, 0;
	selp.u32 	%r15320, 1, 0, %p9194;
	add.s32 	%r22819, %r22819, %r15320;
$L__BB3_9006:
	setp.eq.s32 	%p9195, %r4089, 0;
	@%p9195 bra 	$L__BB3_9020;
	and.b32  	%r4200, %r4089, 15;
	setp.lt.u32 	%p9196, %r4089, 16;
	mov.b32 	%r22815, 0;
	@%p9196 bra 	$L__BB3_9010;
	and.b32  	%r22815, %r4089, 2147483632;
	mov.b32 	%r22809, 0;
$L__BB3_9009:
	.pragma "nounroll";
	mul.wide.u32 	%rd8118, %r22809, 4;
	add.s64 	%rd8119, %rd25, %rd8118;
	ld.local.u32 	%r15324, [%rd8119];
	setp.gt.s32 	%p9197, %r15324, 0;
	selp.u32 	%r15325, 1, 0, %p9197;
	add.s32 	%r15326, %r22819, %r15325;
	ld.local.u32 	%r15327, [%rd8119+4];
	setp.gt.s32 	%p9198, %r15327, 0;
	selp.u32 	%r15328, 1, 0, %p9198;
	add.s32 	%r15329, %r15326, %r15328;
	ld.local.u32 	%r15330, [%rd8119+8];
	setp.gt.s32 	%p9199, %r15330, 0;
	selp.u32 	%r15331, 1, 0, %p9199;
	add.s32 	%r15332, %r15329, %r15331;
	ld.local.u32 	%r15333, [%rd8119+12];
	setp.gt.s32 	%p9200, %r15333, 0;
	selp.u32 	%r15334, 1, 0, %p9200;
	add.s32 	%r15335, %r15332, %r15334;
	ld.local.u32 	%r15336, [%rd8119+16];
	setp.gt.s32 	%p9201, %r15336, 0;
	selp.u32 	%r15337, 1, 0, %p9201;
	add.s32 	%r15338, %r15335, %r15337;
	ld.local.u32 	%r15339, [%rd8119+20];
	setp.gt.s32 	%p9202, %r15339, 0;
	selp.u32 	%r15340, 1, 0, %p9202;
	add.s32 	%r15341, %r15338, %r15340;
	ld.local.u32 	%r15342, [%rd8119+24];
	setp.gt.s32 	%p9203, %r15342, 0;
	selp.u32 	%r15343, 1, 0, %p9203;
	add.s32 	%r15344, %r15341, %r15343;
	ld.local.u32 	%r15345, [%rd8119+28];
	setp.gt.s32 	%p9204, %r15345, 0;
	selp.u32 	%r15346, 1, 0, %p9204;
	add.s32 	%r15347, %r15344, %r15346;
	ld.local.u32 	%r15348, [%rd8119+32];
	setp.gt.s32 	%p9205, %r15348, 0;
	selp.u32 	%r15349, 1, 0, %p9205;
	add.s32 	%r15350, %r15347, %r15349;
	ld.local.u32 	%r15351, [%rd8119+36];
	setp.gt.s32 	%p9206, %r15351, 0;
	selp.u32 	%r15352, 1, 0, %p9206;
	add.s32 	%r15353, %r15350, %r15352;
	ld.local.u32 	%r15354, [%rd8119+40];
	setp.gt.s32 	%p9207, %r15354, 0;
	selp.u32 	%r15355, 1, 0, %p9207;
	add.s32 	%r15356, %r15353, %r15355;
	ld.local.u32 	%r15357, [%rd8119+44];
	setp.gt.s32 	%p9208, %r15357, 0;
	selp.u32 	%r15358, 1, 0, %p9208;
	add.s32 	%r15359, %r15356, %r15358;
	ld.local.u32 	%r15360, [%rd8119+48];
	setp.gt.s32 	%p9209, %r15360, 0;
	selp.u32 	%r15361, 1, 0, %p9209;
	add.s32 	%r15362, %r15359, %r15361;
	ld.local.u32 	%r15363, [%rd8119+52];
	setp.gt.s32 	%p9210, %r15363, 0;
	selp.u32 	%r15364, 1, 0, %p9210;
	add.s32 	%r15365, %r15362, %r15364;
	ld.local.u32 	%r15366, [%rd8119+56];
	setp.gt.s32 	%p9211, %r15366, 0;
	selp.u32 	%r15367, 1, 0, %p9211;
	add.s32 	%r15368, %r15365, %r15367;
	ld.local.u32 	%r15369, [%rd8119+60];
	setp.gt.s32 	%p9212, %r15369, 0;
	selp.u32 	%r15370, 1, 0, %p9212;
	add.s32 	%r22819, %r15368, %r15370;
	add.s32 	%r22809, %r22809, 16;
	setp.ne.s32 	%p9213, %r22809, %r22815;
	@%p9213 bra 	$L__BB3_9009;
$L__BB3_9010:
	setp.eq.s32 	%p9214, %r4200, 0;
	@%p9214 bra 	$L__BB3_9020;
	and.b32  	%r4209, %r4089, 7;
	setp.lt.u32 	%p9215, %r4200, 8;
	@%p9215 bra 	$L__BB3_9013;
	mul.wide.u32 	%rd8120, %r22815, 4;
	add.s64 	%rd8121, %rd25, %rd8120;
	ld.local.u32 	%r15372, [%rd8121];
	setp.gt.s32 	%p9216, %r15372, 0;
	selp.u32 	%r15373, 1, 0, %p9216;
	add.s32 	%r15374, %r22819, %r15373;
	ld.local.u32 	%r15375, [%rd8121+4];
	setp.gt.s32 	%p9217, %r15375, 0;
	selp.u32 	%r15376, 1, 0, %p9217;
	add.s32 	%r15377, %r15374, %r15376;
	ld.local.u32 	%r15378, [%rd8121+8];
	setp.gt.s32 	%p9218, %r15378, 0;
	selp.u32 	%r15379, 1, 0, %p9218;
	add.s32 	%r15380, %r15377, %r15379;
	ld.local.u32 	%r15381, [%rd8121+12];
	setp.gt.s32 	%p9219, %r15381, 0;
	selp.u32 	%r15382, 1, 0, %p9219;
	add.s32 	%r15383, %r15380, %r15382;
	ld.local.u32 	%r15384, [%rd8121+16];
	setp.gt.s32 	%p9220, %r15384, 0;
	selp.u32 	%r15385, 1, 0, %p9220;
	add.s32 	%r15386, %r15383, %r15385;
	ld.local.u32 	%r15387, [%rd8121+20];
	setp.gt.s32 	%p9221, %r15387, 0;
	selp.u32 	%r15388, 1, 0, %p9221;
	add.s32 	%r15389, %r15386, %r15388;
	ld.local.u32 	%r15390, [%rd8121+24];
	setp.gt.s32 	%p9222, %r15390, 0;
	selp.u32 	%r15391, 1, 0, %p9222;
	add.s32 	%r15392, %r15389, %r15391;
	ld.local.u32 	%r15393, [%rd8121+28];
	setp.gt.s32 	%p9223, %r15393, 0;
	selp.u32 	%r15394, 1, 0, %p9223;
	add.s32 	%r22819, %r15392, %r15394;
	add.s32 	%r22815, %r22815, 8;
$L__BB3_9013:
	setp.eq.s32 	%p9224, %r4209, 0;
	@%p9224 bra 	$L__BB3_9020;
	and.b32  	%r4215, %r4089, 3;
	setp.lt.u32 	%p9225, %r4209, 4;
	@%p9225 bra 	$L__BB3_9016;
	mul.wide.u32 	%rd8122, %r22815, 4;
	add.s64 	%rd8123, %rd25, %rd8122;
	ld.local.u32 	%r15396, [%rd8123];
	setp.gt.s32 	%p9226, %r15396, 0;
	selp.u32 	%r15397, 1, 0, %p9226;
	add.s32 	%r15398, %r22819, %r15397;
	ld.local.u32 	%r15399, [%rd8123+4];
	setp.gt.s32 	%p9227, %r15399, 0;
	selp.u32 	%r15400, 1, 0, %p9227;
	add.s32 	%r15401, %r15398, %r15400;
	ld.local.u32 	%r15402, [%rd8123+8];
	setp.gt.s32 	%p9228, %r15402, 0;
	selp.u32 	%r15403, 1, 0, %p9228;
	add.s32 	%r15404, %r15401, %r15403;
	ld.local.u32 	%r15405, [%rd8123+12];
	setp.gt.s32 	%p9229, %r15405, 0;
	selp.u32 	%r15406, 1, 0, %p9229;
	add.s32 	%r22819, %r15404, %r15406;
	add.s32 	%r22815, %r22815, 4;
$L__BB3_9016:
	setp.eq.s32 	%p9230, %r4215, 0;
	@%p9230 bra 	$L__BB3_9020;
	mul.wide.u32 	%rd8124, %r22815, 4;
	add.s64 	%rd1262, %rd25, %rd8124;
	ld.local.u32 	%r15407, [%rd1262];
	setp.gt.s32 	%p9231, %r15407, 0;
	selp.u32 	%r15408, 1, 0, %p9231;
	add.s32 	%r22819, %r22819, %r15408;
	setp.eq.s32 	%p9232, %r4215, 1;
	@%p9232 bra 	$L__BB3_9020;
	ld.local.u32 	%r15409, [%rd1262+4];
	setp.gt.s32 	%p9233, %r15409, 0;
	selp.u32 	%r15410, 1, 0, %p9233;
	add.s32 	%r22819, %r22819, %r15410;
	setp.eq.s32 	%p9234, %r4215, 2;
	@%p9234 bra 	$L__BB3_9020;
	ld.local.u32 	%r15411, [%rd1262+8];
	setp.gt.s32 	%p9235, %r15411, 0;
	selp.u32 	%r15412, 1, 0, %p9235;
	add.s32 	%r22819, %r22819, %r15412;
$L__BB3_9020:
	shr.u32 	%r15413, %r22819, 1;
	add.s32 	%r15414, %r15413, -1;
	cvt.rn.f64.s32 	%fd17077, %r15414;
	add.f64 	%fd17078, %fd5614, 0dC016CCCCCCCCCCCD;
	fma.rn.f64 	%fd17079, %fd17077, 0dBFE0A2B1704FF434, %fd17078;
	add.f64 	%fd17080, %fd5383, %fd17079;
	add.f64 	%fd17081, %fd5613, 0d4069000000000000;
	div.rn.f64 	%fd17082, %fd17081, %fd17080;
	add.f64 	%fd17083, %fd17082, 0dC071126666666666;
	fma.rn.f64 	%fd25072, %fd17083, 0d4059000000000000, 0d3FE0000000000000;
$L__BB3_9021:
	cvt.rzi.s32.f64 	%r15415, %fd25072;
	cvt.rn.f64.s32 	%fd17084, %r15415;
	div.rn.f64 	%fd25073, %fd17084, 0d4059000000000000;
$L__BB3_9022:
	setp.gt.f64 	%p9236, %fd25073, %fd10;
	@%p9236 bra 	$L__BB3_4335;
	ld.local.u64 	%rd1263, [%rd173];
	ld.local.u64 	%rd1264, [%rd173+40];
	mov.b32 	%r22820, 0;
$L__BB3_9024:
	mov.u32 	%r4225, %r22820;
	cvt.u64.u32 	%rd8125, %r4225;
	add.s64 	%rd8126, %rd1263, %rd8125;
	ld.u8 	%rs3558, [%rd8126];
	setp.ne.s16 	%p9237, %rs3558, 0;
	add.s32 	%r22820, %r4225, 1;
	@%p9237 bra 	$L__BB3_9024;
	and.b32  	%r15417, %r4225, 1;
	setp.eq.b32 	%p9238, %r15417, 1;
	@%p9238 bra 	$L__BB3_9048;
	setp.eq.s32 	%p9239, %r4225, 0;
	@%p9239 bra 	$L__BB3_9036;
	add.s32 	%r4227, %r4225, -2;
	shr.u32 	%r15419, %r4225, 1;
	max.u32 	%r4228, %r15419, 1;
	mov.b32 	%r22821, 0;
	mov.u32 	%r22822, %r22821;
$L__BB3_9028:
	add.s32 	%r4231, %r22822, 1;
	cvt.u64.u32 	%rd8127, %r22822;
	add.s64 	%rd8128, %rd1263, %rd8127;
	ld.u8 	%rs580, [%rd8128+1];
	setp.ne.s16 	%p9240, %rs580, 65;
	add.s32 	%r15420, %r4227, %r22821;
	cvt.s64.s32 	%rd8129, %r15420;
	add.s64 	%rd8130, %rd1263, %rd8129;
	ld.u8 	%rs581, [%rd8130];
	@%p9240 bra 	$L__BB3_9030;
	setp.ne.s16 	%p9241, %rs581, 84;
	@%p9241 bra 	$L__BB3_9048;
$L__BB3_9030:
	setp.ne.s16 	%p9242, %rs580, 84;
	@%p9242 bra 	$L__BB3_9032;
	setp.ne.s16 	%p9243, %rs581, 65;
	@%p9243 bra 	$L__BB3_9048;
$L__BB3_9032:
	setp.eq.s16 	%p9244, %rs580, 84;
	setp.eq.s16 	%p9245, %rs580, 65;
	setp.ne.s16 	%p9246, %rs581, 65;
	or.pred  	%p9247, %p9246, %p9244;
	setp.ne.s16 	%p9248, %rs581, 84;
	or.pred  	%p9249, %p9248, %p9245;
	and.pred  	%p9250, %p9247, %p9249;
	not.pred 	%p9251, %p9250;
	@%p9251 bra 	$L__BB3_9048;
	setp.eq.s16 	%p9252, %rs580, 67;
	setp.ne.s16 	%p9253, %rs581, 71;
	and.pred  	%p9254, %p9253, %p9252;
	@%p9254 bra 	$L__BB3_9048;
	setp.eq.s16 	%p9257, %rs580, 71;
	setp.ne.s16 	%p9258, %rs581, 67;
	xor.pred  	%p9259, %p9257, %p9258;
	or.pred  	%p9260, %p9253, %p9252;
	and.pred  	%p9261, %p9259, %p9260;
	not.pred 	%p9262, %p9261;
	@%p9262 bra 	$L__BB3_9048;
	not.b32 	%r22821, %r22822;
	setp.ne.s32 	%p9263, %r4231, %r4228;
	mov.u32 	%r22822, %r4231;
	@%p9263 bra 	$L__BB3_9028;
$L__BB3_9036:
	mov.b32 	%r22823, 0;
$L__BB3_9037:
	mov.u32 	%r4233, %r22823;
	cvt.u64.u32 	%rd8131, %r4233;
	add.s64 	%rd8132, %rd1264, %rd8131;
	ld.u8 	%rs3564, [%rd8132];
	setp.ne.s16 	%p9264, %rs3564, 0;
	add.s32 	%r22823, %r4233, 1;
	@%p9264 bra 	$L__BB3_9037;
	and.b32  	%r15422, %r4233, 1;
	setp.eq.b32 	%p9265, %r15422, 1;
	@%p9265 bra 	$L__BB3_9048;
	setp.eq.s32 	%p9266, %r4233, 0;
	@%p9266 bra 	$L__BB3_9051;
	add.s32 	%r4235, %r4233, -2;
	shr.u32 	%r15424, %r4233, 1;
	max.u32 	%r4236, %r15424, 1;
	mov.b32 	%r22824, 0;
	mov.u32 	%r22825, %r22824;
$L__BB3_9041:
	add.s32 	%r4239, %r22825, 1;
	cvt.u64.u32 	%rd8133, %r22825;
	add.s64 	%rd8134, %rd1264, %rd8133;
	ld.u8 	%rs582, [%rd8134+1];
	setp.ne.s16 	%p9267, %rs582, 65;
	add.s32 	%r15425, %r4235, %r22824;
	cvt.s64.s32 	%rd8135, %r15425;
	add.s64 	%rd8136, %rd1264, %rd8135;
	ld.u8 	%rs583, [%rd8136];
	@%p9267 bra 	$L__BB3_9043;
	setp.ne.s16 	%p9268, %rs583, 84;
	@%p9268 bra 	$L__BB3_9048;
$L__BB3_9043:
	setp.ne.s16 	%p9269, %rs582, 84;
	@%p9269 bra 	$L__BB3_9045;
	setp.ne.s16 	%p9270, %rs583, 65;
	@%p9270 bra 	$L__BB3_9048;
$L__BB3_9045:
	setp.eq.s16 	%p9271, %rs582, 84;
	setp.eq.s16 	%p9272, %rs582, 65;
	setp.ne.s16 	%p9273, %rs583, 65;
	or.pred  	%p9274, %p9273, %p9271;
	setp.ne.s16 	%p9275, %rs583, 84;
	or.pred  	%p9276, %p9275, %p9272;
	and.pred  	%p9277, %p9274, %p9276;
	not.pred 	%p9278, %p9277;
	@%p9278 bra 	$L__BB3_9048;
	setp.eq.s16 	%p9279, %rs582, 67;
	setp.ne.s16 	%p9280, %rs583, 71;
	and.pred  	%p9281, %p9280, %p9279;
	@%p9281 bra 	$L__BB3_9048;
	setp.eq.s16 	%p9284, %rs582, 71;
	setp.ne.s16 	%p9285, %rs583, 67;
	xor.pred  	%p9286, %p9284, %p9285;
	or.pred  	%p9287, %p9280, %p9279;
	and.pred  	%p9288, %p9286, %p9287;
	@%p9288 bra 	$L__BB3_9050;
$L__BB3_9048:
	setp.gt.u32 	%p9290, %r2, 2146435070;
	mov.f64 	%fd25074, %fd2;
	@%p9290 bra 	$L__BB3_9053;
	setp.gt.u32 	%p9291, %r4, 1073127582;
	selp.f64 	%fd17085, %fd4, %fd3, %p9291;
	selp.u32 	%r15426, 1, 0, %p9291;
	add.s32 	%r15427, %r3, %r15426;
	add.f64 	%fd17086, %fd17085, 0dBFF0000000000000;
	add.f64 	%fd17087, %fd17085, 0d3FF0000000000000;
	rcp.approx.ftz.f64 	%fd17088, %fd17087;
	neg.f64 	%fd17089, %fd17087;
	fma.rn.f64 	%fd17090, %fd17089, %fd17088, 0d3FF0000000000000;
	fma.rn.f64 	%fd17091, %fd17090, %fd17090, %fd17090;
	fma.rn.f64 	%fd17092, %fd17091, %fd17088, %fd17088;
	mul.f64 	%fd17093, %fd17086, %fd17092;
	fma.rn.f64 	%fd17094, %fd17086, %fd17092, %fd17093;
	mul.f64 	%fd17095, %fd17094, %fd17094;
	fma.rn.f64 	%fd17096, %fd17095, 0d3EB1380B3AE80F1E, 0d3ED0EE258B7A8B04;
	fma.rn.f64 	%fd17097, %fd17096, %fd17095, 0d3EF3B2669F02676F;
	fma.rn.f64 	%fd17098, %fd17097, %fd17095, 0d3F1745CBA9AB0956;
	fma.rn.f64 	%fd17099, %fd17098, %fd17095, 0d3F3C71C72D1B5154;
	fma.rn.f64 	%fd17100, %fd17099, %fd17095, 0d3F624924923BE72D;
	fma.rn.f64 	%fd17101, %fd17100, %fd17095, 0d3F8999999999A3C4;
	fma.rn.f64 	%fd17102, %fd17101, %fd17095, 0d3FB5555555555554;
	sub.f64 	%fd17103, %fd17086, %fd17094;
	add.f64 	%fd17104, %fd17103, %fd17103;
	neg.f64 	%fd17105, %fd17094;
	fma.rn.f64 	%fd17106, %fd17105, %fd17086, %fd17104;
	mul.f64 	%fd17107, %fd17092, %fd17106;
	mul.f64 	%fd17108, %fd17095, %fd17102;
	fma.rn.f64 	%fd17109, %fd17108, %fd17094, %fd17107;
	xor.b32  	%r15428, %r15427, -2147483648;
	mov.b32 	%r15429, 1127219200;
	mov.b64 	%fd17110, {%r15428, %r15429};
	sub.f64 	%fd17111, %fd17110, %fd1;
	fma.rn.f64 	%fd17112, %fd17111, 0d3FE62E42FEFA39EF, %fd17094;
	fma.rn.f64 	%fd17113, %fd17111, 0dBFE62E42FEFA39EF, %fd17112;
	sub.f64 	%fd17114, %fd17113, %fd17094;
	sub.f64 	%fd17115, %fd17109, %fd17114;
	fma.rn.f64 	%fd17116, %fd17111, 0d3C7ABC9E3B39803F, %fd17115;
	add.f64 	%fd25074, %fd17112, %fd17116;
	bra.uni 	$L__BB3_9053;
$L__BB3_9050:
	not.b32 	%r22824, %r22825;
	setp.ne.s32 	%p9289, %r4239, %r4236;
	mov.u32 	%r22825, %r4239;
	@%p9289 bra 	$L__BB3_9041;
$L__BB3_9051:
	setp.gt.u32 	%p9292, %r5, 2146435070;
	mov.f64 	%fd25074, %fd5;
	@%p9292 bra 	$L__BB3_9053;
	setp.gt.u32 	%p9293, %r7, 1073127582;
	selp.f64 	%fd17117, %fd7, %fd6, %p9293;
	selp.u32 	%r15430, 1, 0, %p9293;
	add.s32 	%r15431, %r6, %r15430;
	add.f64 	%fd17118, %fd17117, 0dBFF0000000000000;
	add.f64 	%fd17119, %fd17117, 0d3FF0000000000000;
	rcp.approx.ftz.f64 	%fd17120, %fd17119;
	neg.f64 	%fd17121, %fd17119;
	fma.rn.f64 	%fd17122, %fd17121, %fd17120, 0d3FF0000000000000;
	fma.rn.f64 	%fd17123, %fd17122, %fd17122, %fd17122;
	fma.rn.f64 	%fd17124, %fd17123, %fd17120, %fd17120;
	mul.f64 	%fd17125, %fd17118, %fd17124;
	fma.rn.f64 	%fd17126, %fd17118, %fd17124, %fd17125;
	mul.f64 	%fd17127, %fd17126, %fd17126;
	fma.rn.f64 	%fd17128, %fd17127, 0d3EB1380B3AE80F1E, 0d3ED0EE258B7A8B04;
	fma.rn.f64 	%fd17129, %fd17128, %fd17127, 0d3EF3B2669F02676F;
	fma.rn.f64 	%fd17130, %fd17129, %fd17127, 0d3F1745CBA9AB0956;
	fma.rn.f64 	%fd17131, %fd17130, %fd17127, 0d3F3C71C72D1B5154;
	fma.rn.f64 	%fd17132, %fd17131, %fd17127, 0d3F624924923BE72D;
	fma.rn.f64 	%fd17133, %fd17132, %fd17127, 0d3F8999999999A3C4;
	fma.rn.f64 	%fd17134, %fd17133, %fd17127, 0d3FB5555555555554;
	sub.f64 	%fd17135, %fd17118, %fd17126;
	add.f64 	%fd17136, %fd17135, %fd17135;
	neg.f64 	%fd17137, %fd17126;
	fma.rn.f64 	%fd17138, %fd17137, %fd17118, %fd17136;
	mul.f64 	%fd17139, %fd17124, %fd17138;
	mul.f64 	%fd17140, %fd17127, %fd17134;
	fma.rn.f64 	%fd17141, %fd17140, %fd17126, %fd17139;
	xor.b32  	%r15432, %r15431, -2147483648;
	mov.b32 	%r15433, 1127219200;
	mov.b64 	%fd17142, {%r15432, %r15433};
	sub.f64 	%fd17143, %fd17142, %fd1;
	fma.rn.f64 	%fd17144, %fd17143, 0d3FE62E42FEFA39EF, %fd17126;
	fma.rn.f64 	%fd17145, %fd17143, 0dBFE62E42FEFA39EF, %fd17144;
	sub.f64 	%fd17146, %fd17145, %fd17126;
	sub.f64 	%fd17147, %fd17141, %fd17146;
	fma.rn.f64 	%fd17148, %fd17143, 0d3C7ABC9E3B39803F, %fd17147;
	add.f64 	%fd25074, %fd17144, %fd17148;
$L__BB3_9053:
	mul.f64 	%fd5622, %fd25074, 0d3FFFCB923A29C77A;
	mov.b32 	%r22826, 0;
$L__BB3_9054:
	mov.u32 	%r4241, %r22826;
	cvt.u64.u32 	%rd8137, %r4241;
	add.s64 	%rd8138, %rd1264, %rd8137;
	ld.u8 	%rs3570, [%rd8138];
	setp.ne.s16 	%p9294, %rs3570, 0;
	add.s32 	%r22826, %r4241, 1;
	@%p9294 bra 	$L__BB3_9054;
	mov.b32 	%r22827, 0;
$L__BB3_9056:
	mov.u32 	%r4243, %r22827;
	cvt.u64.u32 	%rd8139, %r4243;
	add.s64 	%rd8140, %rd1263, %rd8139;
	ld.u8 	%rs3571, [%rd8140];
	setp.ne.s16 	%p9295, %rs3571, 0;
	add.s32 	%r22827, %r4243, 1;
	@%p9295 bra 	$L__BB3_9056;
	setp.eq.s32 	%p9296, %r4241, 0;
	@%p9296 bra 	$L__BB3_9128;
	and.b32  	%r4245, %r4241, 3;
	setp.lt.u32 	%p9297, %r4241, 4;
	mov.b32 	%r22829, 1;
	@%p9297 bra 	$L__BB3_9097;
	and.b32  	%r4246, %r4241, 2147483644;
	mov.b32 	%r22829, 1;
$L__BB3_9060:
	mov.u32 	%r4247, %r22829;
	cvt.s64.s32 	%rd8141, %r4247;
	add.s64 	%rd1265, %rd1264, %rd8141;
	ld.u8 	%rs3573, [%rd1265+-1];
	mov.b16 	%rs4778, 0;
	setp.gt.s16 	%p9298, %rs3573, 70;
	@%p9298 bra 	$L__BB3_9064;
	setp.eq.s16 	%p9301, %rs3573, 65;
	@%p9301 bra 	$L__BB3_9069;
	setp.eq.s16 	%p9302, %rs3573, 67;
	@%p9302 bra 	$L__BB3_9063;
	bra.uni 	$L__BB3_9068;
$L__BB3_9063:
	mov.b16 	%rs4778, 1;
	bra.uni 	$L__BB3_9069;
$L__BB3_9064:
	setp.eq.s16 	%p9299, %rs3573, 71;
	@%p9299 bra 	$L__BB3_9067;
	setp.ne.s16 	%p9300, %rs3573, 84;
	@%p9300 bra 	$L__BB3_9068;
	mov.b16 	%rs4778, 3;
	bra.uni 	$L__BB3_9069;
$L__BB3_9067:
	mov.b16 	%rs4778, 2;
	bra.uni 	$L__BB3_9069;
$L__BB3_9068:
	mov.b16 	%rs4778, 4;
$L__BB3_9069:
	cvt.u64.u32 	%rd8142, %r4247;
	add.s64 	%rd1266, %rd32, %rd8142;
	st.local.u8 	[%rd1266], %rs4778;
	ld.u8 	%rs3579, [%rd1265];
	mov.b16 	%rs4779, 0;
	setp.gt.s16 	%p9303, %rs3579, 70;
	@%p9303 bra 	$L__BB3_9073;
	setp.eq.s16 	%p9306, %rs3579, 65;
	@%p9306 bra 	$L__BB3_9078;
	setp.eq.s16 	%p9307, %rs3579, 67;
	@%p9307 bra 	$L__BB3_9072;
	bra.uni 	$L__BB3_9077;
$L__BB3_9072:
	mov.b16 	%rs4779, 1;
	bra.uni 	$L__BB3_9078;
$L__BB3_9073:
	setp.eq.s16 	%p9304, %rs3579, 71;
	@%p9304 bra 	$L__BB3_9076;
	setp.ne.s16 	%p9305, %rs3579, 84;
	@%p9305 bra 	$L__BB3_9077;
	mov.b16 	%rs4779, 3;
	bra.uni 	$L__BB3_9078;
$L__BB3_9076:
	mov.b16 	%rs4779, 2;
	bra.uni 	$L__BB3_9078;
$L__BB3_9077:
	mov.b16 	%rs4779, 4;
$L__BB3_9078:
	st.local.u8 	[%rd1266+1], %rs4779;
	ld.u8 	%rs3585, [%rd1265+1];
	mov.b16 	%rs4780, 0;
	setp.gt.s16 	%p9308, %rs3585, 70;
	@%p9308 bra 	$L__BB3_9082;
	setp.eq.s16 	%p9311, %rs3585, 65;
	@%p9311 bra 	$L__BB3_9087;
	setp.eq.s16 	%p9312, %rs3585, 67;
	@%p9312 bra 	$L__BB3_9081;
	bra.uni 	$L__BB3_9086;
$L__BB3_9081:
	mov.b16 	%rs4780, 1;
	bra.uni 	$L__BB3_9087;
$L__BB3_9082:
	setp.eq.s16 	%p9309, %rs3585, 71;
	@%p9309 bra 	$L__BB3_9085;
	setp.ne.s16 	%p9310, %rs3585, 84;
	@%p9310 bra 	$L__BB3_9086;
	mov.b16 	%rs4780, 3;
	bra.uni 	$L__BB3_9087;
$L__BB3_9085:
	mov.b16 	%rs4780, 2;
	bra.uni 	$L__BB3_9087;
$L__BB3_9086:
	mov.b16 	%rs4780, 4;
$L__BB3_9087:
	st.local.u8 	[%rd1266+2], %rs4780;
	ld.u8 	%rs3591, [%rd1265+2];
	mov.b16 	%rs4781, 0;
	setp.gt.s16 	%p9313, %rs3591, 70;
	@%p9313 bra 	$L__BB3_9091;
	setp.eq.s16 	%p9316, %rs3591, 65;
	@%p9316 bra 	$L__BB3_9096;
	setp.eq.s16 	%p9317, %rs3591, 67;
	@%p9317 bra 	$L__BB3_9090;
	bra.uni 	$L__BB3_9095;
$L__BB3_9090:
	mov.b16 	%rs4781, 1;
	bra.uni 	$L__BB3_9096;
$L__BB3_9091:
	setp.eq.s16 	%p9314, %rs3591, 71;
	@%p9314 bra 	$L__BB3_9094;
	setp.ne.s16 	%p9315, %rs3591, 84;
	@%p9315 bra 	$L__BB3_9095;
	mov.b16 	%rs4781, 3;
	bra.uni 	$L__BB3_9096;
$L__BB3_9094:
	mov.b16 	%rs4781, 2;
	bra.uni 	$L__BB3_9096;
$L__BB3_9095:
	mov.b16 	%rs4781, 4;
$L__BB3_9096:
	st.local.u8 	[%rd1266+3], %rs4781;
	add.s32 	%r22829, %r4247, 4;
	add.s32 	%r15438, %r4247, 3;
	setp.ne.s32 	%p9318, %r15438, %r4246;
	@%p9318 bra 	$L__BB3_9060;
$L__BB3_9097:
	setp.eq.s32 	%p9319, %r4245, 0;
	@%p9319 bra 	$L__BB3_9128;
	cvt.s64.s32 	%rd8143, %r22829;
	add.s64 	%rd1267, %rd1264, %rd8143;
	ld.u8 	%rs3597, [%rd1267+-1];
	mov.b16 	%rs4782, 0;
	setp.gt.s16 	%p9320, %rs3597, 70;
	@%p9320 bra 	$L__BB3_9102;
	setp.eq.s16 	%p9323, %rs3597, 65;
	@%p9323 bra 	$L__BB3_9107;
	setp.eq.s16 	%p9324, %rs3597, 67;
	@%p9324 bra 	$L__BB3_9101;
	bra.uni 	$L__BB3_9106;
$L__BB3_9101:
	mov.b16 	%rs4782, 1;
	bra.uni 	$L__BB3_9107;
$L__BB3_9102:
	setp.eq.s16 	%p9321, %rs3597, 71;
	@%p9321 bra 	$L__BB3_9105;
	setp.ne.s16 	%p9322, %rs3597, 84;
	@%p9322 bra 	$L__BB3_9106;
	mov.b16 	%rs4782, 3;
	bra.uni 	$L__BB3_9107;
$L__BB3_9105:
	mov.b16 	%rs4782, 2;
	bra.uni 	$L__BB3_9107;
$L__BB3_9106:
	mov.b16 	%rs4782, 4;
$L__BB3_9107:
	cvt.u64.u32 	%rd8144, %r22829;
	add.s64 	%rd1268, %rd32, %rd8144;
	st.local.u8 	[%rd1268], %rs4782;
	setp.eq.s32 	%p9325, %r4245, 1;
	@%p9325 bra 	$L__BB3_9128;
	ld.u8 	%rs3603, [%rd1267];
	mov.b16 	%rs4783, 0;
	setp.gt.s16 	%p9326, %rs3603, 70;
	@%p9326 bra 	$L__BB3_9112;
	setp.eq.s16 	%p9329, %rs3603, 65;
	@%p9329 bra 	$L__BB3_9117;
	setp.eq.s16 	%p9330, %rs3603, 67;
	@%p9330 bra 	$L__BB3_9111;
	bra.uni 	$L__BB3_9116;
$L__BB3_9111:
	mov.b16 	%rs4783, 1;
	bra.uni 	$L__BB3_9117;
$L__BB3_9112:
	setp.eq.s16 	%p9327, %rs3603, 71;
	@%p9327 bra 	$L__BB3_9115;
	setp.ne.s16 	%p9328, %rs3603, 84;
	@%p9328 bra 	$L__BB3_9116;
	mov.b16 	%rs4783, 3;
	bra.uni 	$L__BB3_9117;
$L__BB3_9115:
	mov.b16 	%rs4783, 2;
	bra.uni 	$L__BB3_9117;
$L__BB3_9116:
	mov.b16 	%rs4783, 4;
$L__BB3_9117:
	add.s32 	%r15439, %r22829, 1;
	cvt.u64.u32 	%rd8145, %r15439;
	add.s64 	%rd8146, %rd32, %rd8145;
	st.local.u8 	[%rd8146], %rs4783;
	setp.eq.s32 	%p9331, %r4245, 2;
	@%p9331 bra 	$L__BB3_9128;
	ld.u8 	%rs3609, [%rd1267+1];
	mov.b16 	%rs4784, 0;
	setp.gt.s16 	%p9332, %rs3609, 70;
	@%p9332 bra 	$L__BB3_9122;
	setp.eq.s16 	%p9335, %rs3609, 65;
	@%p9335 bra 	$L__BB3_9127;
	setp.eq.s16 	%p9336, %rs3609, 67;
	@%p9336 bra 	$L__BB3_9121;
	bra.uni 	$L__BB3_9126;
$L__BB3_9121:
	mov.b16 	%rs4784, 1;
	bra.uni 	$L__BB3_9127;
$L__BB3_9122:
	setp.eq.s16 	%p9333, %rs3609, 71;
	@%p9333 bra 	$L__BB3_9125;
	setp.ne.s16 	%p9334, %rs3609, 84;
	@%p9334 bra 	$L__BB3_9126;
	mov.b16 	%rs4784, 3;
	bra.uni 	$L__BB3_9127;
$L__BB3_9125:
	mov.b16 	%rs4784, 2;
	bra.uni 	$L__BB3_9127;
$L__BB3_9126:
	mov.b16 	%rs4784, 4;
$L__BB3_9127:
	st.local.u8 	[%rd1268+2], %rs4784;
$L__BB3_9128:
	setp.eq.s32 	%p9337, %r4243, 0;
	@%p9337 bra 	$L__BB3_9199;
	and.b32  	%r4250, %r4243, 3;
	setp.lt.u32 	%p9338, %r4243, 4;
	mov.b32 	%r22831, 1;
	@%p9338 bra 	$L__BB3_9168;
	and.b32  	%r4251, %r4243, 2147483644;
	mov.b32 	%r22831, 1;
$L__BB3_9131:
	sub.s32 	%r15442, %r4243, %r22831;
	cvt.u64.u32 	%rd8147, %r15442;
	add.s64 	%rd8148, %rd1263, %rd8147;
	ld.u8 	%rs3615, [%rd8148];
	mov.b16 	%rs4785, 0;
	setp.gt.s16 	%p9339, %rs3615, 70;
	@%p9339 bra 	$L__BB3_9135;
	setp.eq.s16 	%p9342, %rs3615, 65;
	@%p9342 bra 	$L__BB3_9140;
	setp.eq.s16 	%p9343, %rs3615, 67;
	@%p9343 bra 	$L__BB3_9134;
	bra.uni 	$L__BB3_9139;
$L__BB3_9134:
	mov.b16 	%rs4785, 1;
	bra.uni 	$L__BB3_9140;
$L__BB3_9135:
	setp.eq.s16 	%p9340, %rs3615, 71;
	@%p9340 bra 	$L__BB3_9138;
	setp.ne.s16 	%p9341, %rs3615, 84;
	@%p9341 bra 	$L__BB3_9139;
	mov.b16 	%rs4785, 3;
	bra.uni 	$L__BB3_9140;
$L__BB3_9138:
	mov.b16 	%rs4785, 2;
	bra.uni 	$L__BB3_9140;
$L__BB3_9139:
	mov.b16 	%rs4785, 4;
$L__BB3_9140:
	cvt.u64.u32 	%rd8149, %r22831;
	add.s64 	%rd1269, %rd33, %rd8149;
	st.local.u8 	[%rd1269], %rs4785;
	not.b32 	%r15443, %r22831;
	add.s32 	%r15444, %r4243, %r15443;
	cvt.u64.u32 	%rd8150, %r15444;
	add.s64 	%rd8151, %rd1263, %rd8150;
	ld.u8 	%rs3621, [%rd8151];
	mov.b16 	%rs4786, 0;
	setp.gt.s16 	%p9344, %rs3621, 70;
	@%p9344 bra 	$L__BB3_9144;
	setp.eq.s16 	%p9347, %rs3621, 65;
	@%p9347 bra 	$L__BB3_9149;
	setp.eq.s16 	%p9348, %rs3621, 67;
	@%p9348 bra 	$L__BB3_9143;
	bra.uni 	$L__BB3_9148;
$L__BB3_9143:
	mov.b16 	%rs4786, 1;
	bra.uni 	$L__BB3_9149;
$L__BB3_9144:
	setp.eq.s16 	%p9345, %rs3621, 71;
	@%p9345 bra 	$L__BB3_9147;
	setp.ne.s16 	%p9346, %rs3621, 84;
	@%p9346 bra 	$L__BB3_9148;
	mov.b16 	%rs4786, 3;
	bra.uni 	$L__BB3_9149;
$L__BB3_9147:
	mov.b16 	%rs4786, 2;
	bra.uni 	$L__BB3_9149;
$L__BB3_9148:
	mov.b16 	%rs4786, 4;
$L__BB3_9149:
	st.local.u8 	[%rd1269+1], %rs4786;
	sub.s32 	%r15445, %r4243, %r22831;
	add.s32 	%r15446, %r15445, -2;
	cvt.u64.u32 	%rd8152, %r15446;
	add.s64 	%rd8153, %rd1263, %rd8152;
	ld.u8 	%rs3627, [%rd8153];
	mov.b16 	%rs4787, 0;
	setp.gt.s16 	%p9349, %rs3627, 70;
	@%p9349 bra 	$L__BB3_9153;
	setp.eq.s16 	%p9352, %rs3627, 65;
	@%p9352 bra 	$L__BB3_9158;
	setp.eq.s16 	%p9353, %rs3627, 67;
	@%p9353 bra 	$L__BB3_9152;
	bra.uni 	$L__BB3_9157;
$L__BB3_9152:
	mov.b16 	%rs4787, 1;
	bra.uni 	$L__BB3_9158;
$L__BB3_9153:
	setp.eq.s16 	%p9350, %rs3627, 71;
	@%p9350 bra 	$L__BB3_9156;
	setp.ne.s16 	%p9351, %rs3627, 84;
	@%p9351 bra 	$L__BB3_9157;
	mov.b16 	%rs4787, 3;
	bra.uni 	$L__BB3_9158;
$L__BB3_9156:
	mov.b16 	%rs4787, 2;
	bra.uni 	$L__BB3_9158;
$L__BB3_9157:
	mov.b16 	%rs4787, 4;
$L__BB3_9158:
	st.local.u8 	[%rd1269+2], %rs4787;
	add.s32 	%r4253, %r22831, 3;
	sub.s32 	%r15447, %r4243, %r4253;
	cvt.u64.u32 	%rd8154, %r15447;
	add.s64 	%rd8155, %rd1263, %rd8154;
	ld.u8 	%rs3633, [%rd8155];
	mov.b16 	%rs4788, 0;
	setp.gt.s16 	%p9354, %rs3633, 70;
	@%p9354 bra 	$L__BB3_9162;
	setp.eq.s16 	%p9357, %rs3633, 65;
	@%p9357 bra 	$L__BB3_9167;
	setp.eq.s16 	%p9358, %rs3633, 67;
	@%p9358 bra 	$L__BB3_9161;
	bra.uni 	$L__BB3_9166;
$L__BB3_9161:
	mov.b16 	%rs4788, 1;
	bra.uni 	$L__BB3_9167;
$L__BB3_9162:
	setp.eq.s16 	%p9355, %rs3633, 71;
	@%p9355 bra 	$L__BB3_9165;
	setp.ne.s16 	%p9356, %rs3633, 84;
	@%p9356 bra 	$L__BB3_9166;
	mov.b16 	%rs4788, 3;
	bra.uni 	$L__BB3_9167;
$L__BB3_9165:
	mov.b16 	%rs4788, 2;
	bra.uni 	$L__BB3_9167;
$L__BB3_9166:
	mov.b16 	%rs4788, 4;
$L__BB3_9167:
	st.local.u8 	[%rd1269+3], %rs4788;
	add.s32 	%r22831, %r22831, 4;
	setp.ne.s32 	%p9359, %r4253, %r4251;
	@%p9359 bra 	$L__BB3_9131;
$L__BB3_9168:
	setp.eq.s32 	%p9360, %r4250, 0;
	@%p9360 bra 	$L__BB3_9199;
	sub.s32 	%r15448, %r4243, %r22831;
	cvt.u64.u32 	%rd8156, %r15448;
	add.s64 	%rd8157, %rd1263, %rd8156;
	ld.u8 	%rs3639, [%rd8157];
	mov.b16 	%rs4789, 0;
	setp.gt.s16 	%p9361, %rs3639, 70;
	@%p9361 bra 	$L__BB3_9173;
	setp.eq.s16 	%p9364, %rs3639, 65;
	@%p9364 bra 	$L__BB3_9178;
	setp.eq.s16 	%p9365, %rs3639, 67;
	@%p9365 bra 	$L__BB3_9172;
	bra.uni 	$L__BB3_9177;
$L__BB3_9172:
	mov.b16 	%rs4789, 1;
	bra.uni 	$L__BB3_9178;
$L__BB3_9173:
	setp.eq.s16 	%p9362, %rs3639, 71;
	@%p9362 bra 	$L__BB3_9176;
	setp.ne.s16 	%p9363, %rs3639, 84;
	@%p9363 bra 	$L__BB3_9177;
	mov.b16 	%rs4789, 3;
	bra.uni 	$L__BB3_9178;
$L__BB3_9176:
	mov.b16 	%rs4789, 2;
	bra.uni 	$L__BB3_9178;
$L__BB3_9177:
	mov.b16 	%rs4789, 4;
$L__BB3_9178:
	cvt.u64.u32 	%rd8158, %r22831;
	add.s64 	%rd1270, %rd33, %rd8158;
	st.local.u8 	[%rd1270], %rs4789;
	setp.eq.s32 	%p9366, %r4250, 1;
	@%p9366 bra 	$L__BB3_9199;
	not.b32 	%r15449, %r22831;
	add.s32 	%r15450, %r4243, %r15449;
	cvt.u64.u32 	%rd8159, %r15450;
	add.s64 	%rd8160, %rd1263, %rd8159;
	ld.u8 	%rs3645, [%rd8160];
	mov.b16 	%rs4790, 0;
	setp.gt.s16 	%p9367, %rs3645, 70;
	@%p9367 bra 	$L__BB3_9183;
	setp.eq.s16 	%p9370, %rs3645, 65;
	@%p9370 bra 	$L__BB3_9188;
	setp.eq.s16 	%p9371, %rs3645, 67;
	@%p9371 bra 	$L__BB3_9182;
	bra.uni 	$L__BB3_9187;
$L__BB3_9182:
	mov.b16 	%rs4790, 1;
	bra.uni 	$L__BB3_9188;
$L__BB3_9183:
	setp.eq.s16 	%p9368, %rs3645, 71;
	@%p9368 bra 	$L__BB3_9186;
	setp.ne.s16 	%p9369, %rs3645, 84;
	@%p9369 bra 	$L__BB3_9187;
	mov.b16 	%rs4790, 3;
	bra.uni 	$L__BB3_9188;
$L__BB3_9186:
	mov.b16 	%rs4790, 2;
	bra.uni 	$L__BB3_9188;
$L__BB3_9187:
	mov.b16 	%rs4790, 4;
$L__BB3_9188:
	st.local.u8 	[%rd1270+1], %rs4790;
	setp.eq.s32 	%p9372, %r4250, 2;
	@%p9372 bra 	$L__BB3_9199;
	sub.s32 	%r15451, %r4243, %r22831;
	add.s32 	%r15452, %r15451, -2;
	cvt.u64.u32 	%rd8161, %r15452;
	add.s64 	%rd8162, %rd1263, %rd8161;
	ld.u8 	%rs3651, [%rd8162];
	mov.b16 	%rs4791, 0;
	setp.gt.s16 	%p9373, %rs3651, 70;
	@%p9373 bra 	$L__BB3_9193;
	setp.eq.s16 	%p9376, %rs3651, 65;
	@%p9376 bra 	$L__BB3_9198;
	setp.eq.s16 	%p9377, %rs3651, 67;
	@%p9377 bra 	$L__BB3_9192;
	bra.uni 	$L__BB3_9197;
$L__BB3_9192:
	mov.b16 	%rs4791, 1;
	bra.uni 	$L__BB3_9198;
$L__BB3_9193:
	setp.eq.s16 	%p9374, %rs3651, 71;
	@%p9374 bra 	$L__BB3_9196;
	setp.ne.s16 	%p9375, %rs3651, 84;
	@%p9375 bra 	$L__BB3_9197;
	mov.b16 	%rs4791, 3;
	bra.uni 	$L__BB3_9198;
$L__BB3_9196:
	mov.b16 	%rs4791, 2;
	bra.uni 	$L__BB3_9198;
$L__BB3_9197:
	mov.b16 	%rs4791, 4;
$L__BB3_9198:
	st.local.u8 	[%rd1270+2], %rs4791;
$L__BB3_9199:
	cvt.u64.u32 	%rd8163, %r4243;
	cvt.u64.u32 	%rd8164, %r4241;
	add.s64 	%rd8165, %rd33, %rd8163;
	mov.b16 	%rs3656, 4;
	st.local.u8 	[%rd8165+1], %rs3656;
	st.local.u8 	[%rd33], %rs3656;
	add.s64 	%rd1271, %rd32, %rd8164;
	st.local.u8 	[%rd1271+1], %rs3656;
	st.local.u8 	[%rd32], %rs3656;
	@%p9296 bra 	$L__BB3_9278;
	and.b32  	%r4256, %r4243, 3;
	and.b32  	%r4257, %r4243, 2147483644;
	mov.b32 	%r22832, 1;
$L__BB3_9201:
	mov.u32 	%r4258, %r22832;
	@%p9337 bra 	$L__BB3_9229;
	setp.lt.u32 	%p9380, %r4243, 4;
	cvt.u64.u32 	%rd8166, %r4258;
	add.s64 	%rd8167, %rd32, %rd8166;
	ld.local.s8 	%r4259, [%rd8167];
	add.s32 	%r15455, %r4258, -1;
	mul.lo.s32 	%r4260, %r15455, %r4243;
	add.s32 	%r4261, %r4260, -1;
	mov.b32 	%r22834, 1;
	@%p9380 bra 	$L__BB3_9217;
	mov.b32 	%r22834, 1;
$L__BB3_9204:
	cvt.u64.u32 	%rd8168, %r22834;
	add.s64 	%rd1272, %rd33, %rd8168;
	ld.local.s8 	%r15457, [%rd1272];
	add.s32 	%r15458, %r15457, %r4259;
	setp.eq.s32 	%p9381, %r15458, 3;
	@%p9381 bra 	$L__BB3_9206;
	add.s32 	%r15459, %r4261, %r22834;
	mul.wide.s32 	%rd8169, %r15459, 8;
	add.s64 	%rd8170, %rd28, %rd8169;
	mov.b64 	%rd8171, 9218868437227405312;
	st.local.u64 	[%rd8170], %rd8171;
	add.s64 	%rd8172, %rd29, %rd8169;
	mov.b64 	%rd8173, -4616189618054758400;
	st.local.u64 	[%rd8172], %rd8173;
	bra.uni 	$L__BB3_9207;
$L__BB3_9206:
	add.s32 	%r15460, %r4261, %r22834;
	mul.wide.s32 	%rd8174, %r15460, 8;
	add.s64 	%rd8175, %rd28, %rd8174;
	mov.b64 	%rd8176, 0;
	st.local.u64 	[%rd8175], %rd8176;
	add.s64 	%rd8177, %rd29, %rd8174;
	mov.b64 	%rd8178, -4564063970805153792;
	st.local.u64 	[%rd8177], %rd8178;
$L__BB3_9207:
	ld.local.s8 	%r15461, [%rd1272+1];
	add.s32 	%r15462, %r15461, %r4259;
	setp.eq.s32 	%p9382, %r15462, 3;
	@%p9382 bra 	$L__BB3_9209;
	add.s32 	%r15463, %r4260, %r22834;
	mul.wide.s32 	%rd8179, %r15463, 8;
	add.s64 	%rd8180, %rd28, %rd8179;
	mov.b64 	%rd8181, 9218868437227405312;
	st.local.u64 	[%rd8180], %rd8181;
	add.s64 	%rd8182, %rd29, %rd8179;
	mov.b64 	%rd8183, -4616189618054758400;
	st.local.u64 	[%rd8182], %rd8183;
	bra.uni 	$L__BB3_9210;
$L__BB3_9209:
	add.s32 	%r15464, %r4260, %r22834;
	mul.wide.s32 	%rd8184, %r15464, 8;
	add.s64 	%rd8185, %rd28, %rd8184;
	mov.b64 	%rd8186, 0;
	st.local.u64 	[%rd8185], %rd8186;
	add.s64 	%rd8187, %rd29, %rd8184;
	mov.b64 	%rd8188, -4564063970805153792;
	st.local.u64 	[%rd8187], %rd8188;
$L__BB3_9210:
	add.s32 	%r4263, %r22834, 2;
	ld.local.s8 	%r15465, [%rd1272+2];
	add.s32 	%r15466, %r15465, %r4259;
	setp.eq.s32 	%p9383, %r15466, 3;
	@%p9383 bra 	$L__BB3_9212;
	add.s32 	%r15467, %r4261, %r4263;
	mul.wide.s32 	%rd8189, %r15467, 8;
	add.s64 	%rd8190, %rd28, %rd8189;
	mov.b64 	%rd8191, 9218868437227405312;
	st.local.u64 	[%rd8190], %rd8191;
	add.s64 	%rd8192, %rd29, %rd8189;
	mov.b64 	%rd8193, -4616189618054758400;
	st.local.u64 	[%rd8192], %rd8193;
	bra.uni 	$L__BB3_9213;
$L__BB3_9212:
	add.s32 	%r15468, %r4261, %r4263;
	mul.wide.s32 	%rd8194, %r15468, 8;
	add.s64 	%rd8195, %rd28, %rd8194;
	mov.b64 	%rd8196, 0;
	st.local.u64 	[%rd8195], %rd8196;
	add.s64 	%rd8197, %rd29, %rd8194;
	mov.b64 	%rd8198, -4564063970805153792;
	st.local.u64 	[%rd8197], %rd8198;
$L__BB3_9213:
	add.s32 	%r4264, %r22834, 3;
	ld.local.s8 	%r15469, [%rd1272+3];
	add.s32 	%r15470, %r15469, %r4259;
	setp.eq.s32 	%p9384, %r15470, 3;
	@%p9384 bra 	$L__BB3_9215;
	add.s32 	%r15471, %r4261, %r4264;
	mul.wide.s32 	%rd8199, %r15471, 8;
	add.s64 	%rd8200, %rd28, %rd8199;
	mov.b64 	%rd8201, 9218868437227405312;
	st.local.u64 	[%rd8200], %rd8201;
	add.s64 	%rd8202, %rd29, %rd8199;
	mov.b64 	%rd8203, -4616189618054758400;
	st.local.u64 	[%rd8202], %rd8203;
	bra.uni 	$L__BB3_9216;
$L__BB3_9215:
	add.s32 	%r15472, %r4261, %r4264;
	mul.wide.s32 	%rd8204, %r15472, 8;
	add.s64 	%rd8205, %rd28, %rd8204;
	mov.b64 	%rd8206, 0;
	st.local.u64 	[%rd8205], %rd8206;
	add.s64 	%rd8207, %rd29, %rd8204;
	mov.b64 	%rd8208, -4564063970805153792;
	st.local.u64 	[%rd8207], %rd8208;
$L__BB3_9216:
	add.s32 	%r22834, %r22834, 4;
	setp.ne.s32 	%p9385, %r4264, %r4257;
	@%p9385 bra 	$L__BB3_9204;
$L__BB3_9217:
	setp.eq.s32 	%p9386, %r4256, 0;
	@%p9386 bra 	$L__BB3_9229;
	cvt.u64.u32 	%rd8209, %r22834;
	add.s64 	%rd1273, %rd33, %rd8209;
	ld.local.s8 	%r15473, [%rd1273];
	add.s32 	%r15474, %r15473, %r4259;
	setp.eq.s32 	%p9387, %r15474, 3;
	@%p9387 bra 	$L__BB3_9220;
	add.s32 	%r15475, %r4261, %r22834;
	mul.wide.s32 	%rd8210, %r15475, 8;
	add.s64 	%rd8211, %rd28, %rd8210;
	mov.b64 	%rd8212, 9218868437227405312;
	st.local.u64 	[%rd8211], %rd8212;
	add.s64 	%rd8213, %rd29, %rd8210;
	mov.b64 	%rd8214, -4616189618054758400;
	st.local.u64 	[%rd8213], %rd8214;
	bra.uni 	$L__BB3_9221;
$L__BB3_9220:
	add.s32 	%r15476, %r4261, %r22834;
	mul.wide.s32 	%rd8215, %r15476, 8;
	add.s64 	%rd8216, %rd28, %rd8215;
	mov.b64 	%rd8217, 0;
	st.local.u64 	[%rd8216], %rd8217;
	add.s64 	%rd8218, %rd29, %rd8215;
	mov.b64 	%rd8219, -4564063970805153792;
	st.local.u64 	[%rd8218], %rd8219;
$L__BB3_9221:
	setp.eq.s32 	%p9388, %r4256, 1;
	@%p9388 bra 	$L__BB3_9229;
	ld.local.s8 	%r15477, [%rd1273+1];
	add.s32 	%r15478, %r15477, %r4259;
	setp.eq.s32 	%p9389, %r15478, 3;
	@%p9389 bra 	$L__BB3_9224;
	add.s32 	%r15479, %r4260, %r22834;
	mul.wide.s32 	%rd8220, %r15479, 8;
	add.s64 	%rd8221, %rd28, %rd8220;
	mov.b64 	%rd8222, 9218868437227405312;
	st.local.u64 	[%rd8221], %rd8222;
	add.s64 	%rd8223, %rd29, %rd8220;
	mov.b64 	%rd8224, -4616189618054758400;
	st.local.u64 	[%rd8223], %rd8224;
	bra.uni 	$L__BB3_9225;
$L__BB3_9224:
	add.s32 	%r15480, %r4260, %r22834;
	mul.wide.s32 	%rd8225, %r15480, 8;
	add.s64 	%rd8226, %rd28, %rd8225;
	mov.b64 	%rd8227, 0;
	st.local.u64 	[%rd8226], %rd8227;
	add.s64 	%rd8228, %rd29, %rd8225;
	mov.b64 	%rd8229, -4564063970805153792;
	st.local.u64 	[%rd8228], %rd8229;
$L__BB3_9225:
	setp.eq.s32 	%p9390, %r4256, 2;
	add.s32 	%r4267, %r22834, 2;
	@%p9390 bra 	$L__BB3_9229;
	ld.local.s8 	%r15481, [%rd1273+2];
	add.s32 	%r15482, %r15481, %r4259;
	setp.eq.s32 	%p9391, %r15482, 3;
	@%p9391 bra 	$L__BB3_9228;
	add.s32 	%r15483, %r4261, %r4267;
	mul.wide.s32 	%rd8230, %r15483, 8;
	add.s64 	%rd8231, %rd28, %rd8230;
	mov.b64 	%rd8232, 9218868437227405312;
	st.local.u64 	[%rd8231], %rd8232;
	add.s64 	%rd8233, %rd29, %rd8230;
	mov.b64 	%rd8234, -4616189618054758400;
	st.local.u64 	[%rd8233], %rd8234;
	bra.uni 	$L__BB3_9229;
$L__BB3_9228:
	add.s32 	%r15484, %r4261, %r4267;
	mul.wide.s32 	%rd8235, %r15484, 8;
	add.s64 	%rd8236, %rd28, %rd8235;
	mov.b64 	%rd8237, 0;
	st.local.u64 	[%rd8236], %rd8237;
	add.s64 	%rd8238, %rd29, %rd8235;
	mov.b64 	%rd8239, -4564063970805153792;
	st.local.u64 	[%rd8238], %rd8239;
$L__BB3_9229:
	add.s32 	%r22832, %r4258, 1;
	setp.ne.s32 	%p9392, %r4258, %r4241;
	@%p9392 bra 	$L__BB3_9201;
	mov.b32 	%r22835, 1;
$L__BB3_9231:
	@%p9337 bra 	$L__BB3_9277;
	add.s32 	%r4270, %r22835, -1;
	mul.lo.s32 	%r15487, %r4270, %r4243;
	add.s32 	%r4271, %r15487, -1;
	cvt.u64.u32 	%rd8240, %r22835;
	add.s64 	%rd1274, %rd32, %rd8240;
	sub.s32 	%r15488, %r15487, %r4243;
	add.s32 	%r4272, %r15488, -2;
	mov.b32 	%r22836, 1;
$L__BB3_9233:
	mov.u32 	%r4273, %r22836;
	add.s32 	%r4274, %r4271, %r4273;
	mul.wide.s32 	%rd8241, %r4274, 8;
	add.s64 	%rd1275, %rd28, %rd8241;
	ld.local.f64 	%fd25109, [%rd1275];
	abs.f64 	%fd17149, %fd25109;
	setp.geu.f64 	%p9394, %fd17149, 0d41CDCD64FF800000;
	@%p9394 bra 	$L__BB3_9276;
	ld.local.u8 	%rs598, [%rd1274];
	cvt.u32.u16 	%r15489, %rs598;
	cvt.s32.s8 	%r15490, %r15489;
	cvt.u64.u32 	%rd8242, %r4273;
	add.s64 	%rd1276, %rd33, %rd8242;
	ld.local.u8 	%rs599, [%rd1276];
	cvt.u64.u16 	%rd8243, %rs599;
	cvt.s64.s8 	%rd1277, %rd8243;
	cvt.u32.u16 	%r15491, %rs599;
	cvt.s32.s8 	%r15492, %r15491;
	add.s32 	%r15493, %r15492, %r15490;
	setp.eq.s32 	%p9395, %r15493, 3;
	mul.wide.s32 	%rd8244, %r4274, 8;
	add.s64 	%rd1278, %rd29, %rd8244;
	@%p9395 bra 	$L__BB3_9236;
	mov.b64 	%rd8245, -4616189618054758400;
	st.local.u64 	[%rd1278], %rd8245;
	mov.b64 	%rd8246, 9218868437227405312;
	st.local.u64 	[%rd1275], %rd8246;
	mov.f64 	%fd25080, 0dBFF0000000000000;
	mov.f64 	%fd25109, 0d7FF0000000000000;
	mov.f64 	%fd25079, %fd25109;
	bra.uni 	$L__BB3_9247;
$L__BB3_9236:
	cvt.u32.u16 	%r15494, %rs598;
	cvt.s32.s8 	%r15495, %r15494;
	mul.wide.s32 	%rd8247, %r15495, 5;
	add.s64 	%rd1279, %rd8247, %rd1277;
	shl.b64 	%rd8248, %rd1279, 3;
	add.s64 	%rd8249, %rd1, %rd8248;
	ld.global.f64 	%fd25080, [%rd8249+45440];
	ld.local.u8 	%rs3657, [%rd1274+-1];
	cvt.u64.u16 	%rd8250, %rs3657;
	cvt.s64.s8 	%rd1280, %rd8250;
	cvt.u32.u16 	%r15496, %rs599;
	ld.local.s8 	%rs3658, [%rd1276+-1];
	cvt.u32.u16 	%r15497, %rs3658;
	prmt.b32 	%r15498, %r15497, %r15496, 0x3340U;
	prmt.b32 	%r15499, %r15494, 0, 0x3340U;
	prmt.b32 	%r15500, %r15498, %r15499, 0x5410U;
	cvt.u32.u16 	%r15501, %rs3657;
	cvt.s32.s8 	%r15502, %r15501;
	mov.b32 	%r15503, 359705;
	dp4a.s32.u32 	%r15504, %r15500, %r15503, %r15502;
	mul.wide.s32 	%rd8251, %r15504, 8;
	add.s64 	%rd8252, %rd1, %rd8251;
	ld.global.f64 	%fd17152, [%rd8252+35440];
	add.f64 	%fd17153, %fd25080, %fd17152;
	ld.global.f64 	%fd25079, [%rd8249+45640];
	ld.global.f64 	%fd17154, [%rd8252+40440];
	add.f64 	%fd17155, %fd25079, %fd17154;
	abs.f64 	%fd17156, %fd17155;
	setp.gt.f64 	%p9396, %fd17156, 0d41CDCD64FF800000;
	selp.f64 	%fd5626, 0dBFF0000000000000, %fd17153, %p9396;
	selp.f64 	%fd5627, 0d7FF0000000000000, %fd17155, %p9396;
	cvt.u16.u64 	%rs3659, %rd1277;
	mov.b32 	%r15505, {%rs3658, %rs3659};
	mov.b32 	%r15506, 6405;
	dp2a.lo.s32.u32 	%r15507, %r15505, %r15506, %r15495;
	mul.wide.s32 	%rd8253, %r15507, 8;
	add.s64 	%rd1281, %rd1, %rd8253;
	ld.global.f64 	%fd5628, [%rd1281+21000];
	abs.f64 	%fd17157, %fd5628;
	setp.geu.f64 	%p9397, %fd17157, 0d41CDCD64FF800000;
	@%p9397 bra 	$L__BB3_9240;
	mad.lo.s64 	%rd8257, %rd1277, 24, %rd1279;
	add.s64 	%rd8258, %rd8257, %rd1280;
	shl.b64 	%rd8259, %rd8258, 3;
	add.s64 	%rd1282, %rd1, %rd8259;
	ld.global.f64 	%fd5629, [%rd1282+23000];
	abs.f64 	%fd17172, %fd5629;
	setp.lt.f64 	%p9402, %fd17172, 0d41CDCD64FF800000;
	@%p9402 bra 	$L__BB3_9243;
	ld.global.f64 	%fd17173, [%rd1281+20000];
	add.f64 	%fd17174, %fd25080, %fd17173;
	add.f64 	%fd17175, %fd25079, %fd5628;
	abs.f64 	%fd17176, %fd17175;
	setp.gt.f64 	%p9403, %fd17176, 0d41CDCD64FF800000;
	selp.f64 	%fd25075, 0dBFF0000000000000, %fd17174, %p9403;
	selp.f64 	%fd25076, 0d7FF0000000000000, %fd17175, %p9403;
	add.f64 	%fd17177, %fd25076, 0d4069000000000000;
	add.f64 	%fd17178, %fd25075, 0dC016CCCCCCCCCCCD;
	add.f64 	%fd17179, %fd5622, %fd17178;
	div.rn.f64 	%fd25077, %fd17177, %fd17179;
	abs.f64 	%fd17180, %fd5627;
	setp.geu.f64 	%p9404, %fd17180, 0d41CDCD64FF800000;
	@%p9404 bra 	$L__BB3_9245;
	add.f64 	%fd17181, %fd5627, 0d4069000000000000;
	add.f64 	%fd17182, %fd5626, 0dC016CCCCCCCCCCCD;
	add.f64 	%fd17183, %fd5622, %fd17182;
	div.rn.f64 	%fd17184, %fd17181, %fd17183;
	setp.lt.f64 	%p9405, %fd17184, %fd25077;
	selp.f64 	%fd25075, %fd25075, %fd5626, %p9405;
	selp.f64 	%fd25076, %fd25076, %fd5627, %p9405;
	selp.f64 	%fd25077, %fd25077, %fd17184, %p9405;
	bra.uni 	$L__BB3_9245;
$L__BB3_9240:
	mad.lo.s64 	%rd8254, %rd1277, 24, %rd1279;
	add.s64 	%rd8255, %rd8254, %rd1280;
	shl.b64 	%rd8256, %rd8255, 3;
	add.s64 	%rd1283, %rd1, %rd8256;
	ld.global.f64 	%fd5630, [%rd1283+23000];
	abs.f64 	%fd17159, %fd5630;
	setp.geu.f64 	%p9398, %fd17159, 0d41CDCD64FF800000;
	mov.f64 	%fd25075, %fd5626;
	mov.f64 	%fd25076, %fd5627;
	@%p9398 bra 	$L__BB3_9245;
	ld.global.f64 	%fd17160, [%rd1283+22000];
	add.f64 	%fd17161, %fd25080, %fd17160;
	add.f64 	%fd17162, %fd25079, %fd5630;
	abs.f64 	%fd17163, %fd17162;
	setp.gt.f64 	%p9399, %fd17163, 0d41CDCD64FF800000;
	selp.f64 	%fd25075, 0dBFF0000000000000, %fd17161, %p9399;
	selp.f64 	%fd25076, 0d7FF0000000000000, %fd17162, %p9399;
	add.f64 	%fd17164, %fd25076, 0d4069000000000000;
	add.f64 	%fd17165, %fd25075, 0dC016CCCCCCCCCCCD;
	add.f64 	%fd17166, %fd5622, %fd17165;
	div.rn.f64 	%fd25077, %fd17164, %fd17166;
	abs.f64 	%fd17167, %fd5627;
	setp.geu.f64 	%p9400, %fd17167, 0d41CDCD64FF800000;
	@%p9400 bra 	$L__BB3_9245;
	add.f64 	%fd17168, %fd5627, 0d4069000000000000;
	add.f64 	%fd17169, %fd5626, 0dC016CCCCCCCCCCCD;
	add.f64 	%fd17170, %fd5622, %fd17169;
	div.rn.f64 	%fd17171, %fd17168, %fd17170;
	setp.lt.f64 	%p9401, %fd17171, %fd25077;
	selp.f64 	%fd25075, %fd25075, %fd5626, %p9401;
	selp.f64 	%fd25076, %fd25076, %fd5627, %p9401;
	selp.f64 	%fd25077, %fd25077, %fd17171, %p9401;
	bra.uni 	$L__BB3_9245;
$L__BB3_9243:
	ld.global.f64 	%fd17185, [%rd1281+20000];
	add.f64 	%fd17186, %fd25080, %fd17185;
	ld.global.f64 	%fd17187, [%rd1282+22000];
	add.f64 	%fd17188, %fd17186, %fd17187;
	add.f64 	%fd17189, %fd25079, %fd5628;
	add.f64 	%fd17190, %fd17189, %fd5629;
	abs.f64 	%fd17191, %fd17190;
	setp.gt.f64 	%p9406, %fd17191, 0d41CDCD64FF800000;
	selp.f64 	%fd25075, 0dBFF0000000000000, %fd17188, %p9406;
	selp.f64 	%fd25076, 0d7FF0000000000000, %fd17190, %p9406;
	add.f64 	%fd17192, %fd25076, 0d4069000000000000;
	add.f64 	%fd17193, %fd25075, 0dC016CCCCCCCCCCCD;
	add.f64 	%fd17194, %fd5622, %fd17193;
	div.rn.f64 	%fd25077, %fd17192, %fd17194;
	abs.f64 	%fd17195, %fd5627;
	setp.geu.f64 	%p9407, %fd17195, 0d41CDCD64FF800000;
	@%p9407 bra 	$L__BB3_9245;
	add.f64 	%fd17196, %fd5627, 0d4069000000000000;
	add.f64 	%fd17197, %fd5626, 0dC016CCCCCCCCCCCD;
	add.f64 	%fd17198, %fd5622, %fd17197;
	div.rn.f64 	%fd17199, %fd17196, %fd17198;
	setp.lt.f64 	%p9408, %fd17199, %fd25077;
	selp.f64 	%fd25075, %fd25075, %fd5626, %p9408;
	selp.f64 	%fd25076, %fd25076, %fd5627, %p9408;
	selp.f64 	%fd25077, %fd25077, %fd17199, %p9408;
$L__BB3_9245:
	add.f64 	%fd17200, %fd25080, 0dC016CCCCCCCCCCCD;
	add.f64 	%fd5652, %fd5622, %fd17200;
	abs.f64 	%fd17201, %fd25076;
	setp.geu.f64 	%p9409, %fd17201, 0d41CDCD64FF800000;
	@%p9409 bra 	$L__BB3_9247;
	add.f64 	%fd17202, %fd25079, 0d4069000000000000;
	div.rn.f64 	%fd17203, %fd17202, %fd5652;
	setp.lt.f64 	%p9410, %fd25077, %fd17203;
	selp.f64 	%fd25079, %fd25079, %fd25076, %p9410;
	selp.f64 	%fd25080, %fd25080, %fd25075, %p9410;
$L__BB3_9247:
	abs.f64 	%fd17204, %fd25079;
	setp.geu.f64 	%p9411, %fd17204, 0d41CDCD64FF800000;
	@%p9411 bra 	$L__BB3_9249;
	st.local.f64 	[%rd1278], %fd25080;
	st.local.f64 	[%rd1275], %fd25079;
	mov.f64 	%fd25109, %fd25079;
$L__BB3_9249:
	min.u32 	%r15508, %r22835, %r4273;
	setp.lt.u32 	%p9412, %r15508, 2;
	mov.f64 	%fd25082, 0dBFF0000000000000;
	mov.f64 	%fd25083, 0d7FF0000000000000;
	@%p9412 bra 	$L__BB3_9276;
	ld.local.f64 	%fd25108, [%rd1278];
	add.f64 	%fd17207, %fd25109, 0d4069000000000000;
	add.f64 	%fd17208, %fd25108, 0dC016CCCCCCCCCCCD;
	add.f64 	%fd17209, %fd5622, %fd17208;
	div.rn.f64 	%fd5660, %fd17207, %fd17209;
	add.s32 	%r4275, %r4272, %r4273;
	mul.wide.s32 	%rd8260, %r4275, 8;
	add.s64 	%rd8261, %rd28, %rd8260;
	ld.local.f64 	%fd5661, [%rd8261];
	abs.f64 	%fd17210, %fd5661;
	setp.geu.f64 	%p9413, %fd17210, 0d41CDCD64FF800000;
	@%p9413 bra 	$L__BB3_9253;
	cvt.u32.u16 	%r15509, %rs598;
	ld.local.u8 	%r15510, [%rd1274+-1];
	prmt.b32 	%r15511, %r15510, %r15509, 0x3340U;
	ld.local.u8 	%r15512, [%rd1276+-1];
	prmt.b32 	%r15513, %r15512, 0, 0x3340U;
	prmt.b32 	%r15514, %r15511, %r15513, 0x5410U;
	cvt.u32.u16 	%r15515, %rs599;
	cvt.s32.s8 	%r15516, %r15515;
	mov.b32 	%r15517, 334205;
	dp4a.s32.u32 	%r15518, %r15514, %r15517, %r15516;
	mul.wide.s32 	%rd8262, %r15518, 8;
	add.s64 	%rd1284, %rd1, %rd8262;
	ld.global.f64 	%fd5662, [%rd1284+5000];
	abs.f64 	%fd17213, %fd5662;
	setp.geu.f64 	%p9414, %fd17213, 0d41CDCD64FF800000;
	@%p9414 bra 	$L__BB3_9253;
	mul.wide.s32 	%rd8263, %r4275, 8;
	add.s64 	%rd8264, %rd29, %rd8263;
	ld.local.f64 	%fd17214, [%rd8264];
	ld.global.f64 	%fd17215, [%rd1284];
	add.f64 	%fd25082, %fd17214, %fd17215;
	add.f64 	%fd25083, %fd5661, %fd5662;
$L__BB3_9253:
	add.f64 	%fd17216, %fd25083, 0d4069000000000000;
	add.f64 	%fd17217, %fd25082, 0dC016CCCCCCCCCCCD;
	add.f64 	%fd17218, %fd5622, %fd17217;
	div.rn.f64 	%fd5667, %fd17216, %fd17218;
	setp.lt.f64 	%p9415, %fd25082, 0dC0A3880000000000;
	selp.f64 	%fd5668, 0dC0A9300000000000, %fd25082, %p9415;
	selp.f64 	%fd5669, 0d0000000000000000, %fd25083, %p9415;
	setp.lt.f64 	%p9416, %fd25108, 0dC0A3880000000000;
	selp.f64 	%fd5670, 0dC0A9300000000000, %fd25108, %p9416;
	selp.f64 	%fd5671, 0d0000000000000000, %fd25109, %p9416;
	setp.gt.f64 	%p9417, %fd5667, %fd5660;
	@%p9417 bra 	$L__BB3_9257;
	setp.gt.f64 	%p9418, %fd5670, 0d0000000000000000;
	setp.gt.f64 	%p9419, %fd5671, 0d0000000000000000;
	and.pred  	%p9420, %p9418, %p9419;
	@%p9420 bra 	$L__BB3_9257;
	setp.ltu.f64 	%p9421, %fd5660, %fd5667;
	@%p9421 bra 	$L__BB3_9258;
	st.local.f64 	[%rd1278], %fd5670;
	st.local.f64 	[%rd1275], %fd5671;
	mov.f64 	%fd25108, %fd5670;
	mov.f64 	%fd25109, %fd5671;
	bra.uni 	$L__BB3_9258;
$L__BB3_9257:
	st.local.f64 	[%rd1278], %fd5668;
	st.local.f64 	[%rd1275], %fd5669;
	mov.f64 	%fd25108, %fd5668;
	mov.f64 	%fd25109, %fd5669;
$L__BB3_9258:
	cvt.u64.u16 	%rd8265, %rs599;
	cvt.s64.s8 	%rd1285, %rd8265;
	cvt.u64.u16 	%rd8266, %rs598;
	cvt.s64.s8 	%rd1287, %rd8266;
	mov.b32 	%r22837, 3;
	mad.lo.s64 	%rd8302, %rd1287, 5, %rd1285;
	shl.b64 	%rd8303, %rd8302, 3;
	add.s64 	%rd8304, %rd1, %rd8303;
$L__BB3_9259:
	sub.s32 	%r15520, %r4273, %r22837;
	add.s32 	%r15521, %r15520, 1;
	setp.gt.u32 	%p9422, %r15520, 2147483646;
	selp.b32 	%r15522, %r15520, 0, %p9422;
	add.s32 	%r22839, %r15522, %r4270;
	selp.b32 	%r22838, 1, %r15521, %p9422;
	setp.lt.s32 	%p9423, %r22839, 1;
	setp.ge.s32 	%p9424, %r22838, %r4273;
	or.pred  	%p9425, %p9423, %p9424;
	@%p9425 bra 	$L__BB3_9275;
$L__BB3_9260:
	mov.u32 	%r4280, %r22839;
	add.s32 	%r22839, %r4280, -1;
	mad.lo.s32 	%r15524, %r22839, %r4243, %r22838;
	add.s32 	%r4282, %r15524, -1;
	mul.wide.s32 	%rd8267, %r4282, 8;
	add.s64 	%rd8268, %rd28, %rd8267;
	ld.local.f64 	%fd5690, [%rd8268];
	abs.f64 	%fd17219, %fd5690;
	setp.geu.f64 	%p9426, %fd17219, 0d41CDCD64FF800000;
	@%p9426 bra 	$L__BB3_9274;
	not.b32 	%r15525, %r4280;
	add.s32 	%r4283, %r22835, %r15525;
	not.b32 	%r15526, %r22838;
	add.s32 	%r4284, %r4273, %r15526;
	add.s32 	%r4285, %r4284, %r4283;
	setp.eq.s32 	%p9427, %r4283, 0;
	setp.gt.s32 	%p9428, %r4284, 0;
	and.pred  	%p9429, %p9427, %p9428;
	@%p9429 bra 	$L__BB3_9267;
	setp.eq.s32 	%p9430, %r4284, 0;
	setp.gt.s32 	%p9431, %r4283, 0;
	and.pred  	%p9432, %p9431, %p9430;
	@%p9432 bra 	$L__BB3_9267;
	setp.eq.s32 	%p9433, %r4283, 1;
	setp.eq.s32 	%p9434, %r4284, 1;
	and.pred  	%p9435, %p9433, %p9434;
	@%p9435 bra 	$L__BB3_9265;
	mul.wide.s32 	%rd8269, %r4285, 8;
	add.s64 	%rd8270, %rd1, %rd8269;
	ld.global.f64 	%fd17220, [%rd8270+24952];
	cvt.u64.u32 	%rd8271, %r4280;
	add.s64 	%rd8272, %rd32, %rd8271;
	cvt.s64.s32 	%rd8273, %r22838;
	add.s64 	%rd8274, %rd33, %rd8273;
	ld.local.s8 	%r15527, [%rd8274+1];
	ld.local.u8 	%r15528, [%rd8272+1];
	ld.local.u8 	%r15529, [%rd8272];
	prmt.b32 	%r15530, %r15529, %r15528, 0x3340U;
	ld.local.u8 	%r15531, [%rd8274];
	prmt.b32 	%r15532, %r15531, 0, 0x3340U;
	prmt.b32 	%r15533, %r15530, %r15532, 0x5410U;
	mov.b32 	%r15534, 334205;
	dp4a.s32.u32 	%r15535, %r15533, %r15534, %r15527;
	mul.wide.s32 	%rd8275, %r15535, 8;
	add.s64 	%rd8276, %rd1, %rd8275;
	ld.global.f64 	%fd17221, [%rd8276+30440];
	add.f64 	%fd17222, %fd17220, %fd17221;
	ld.local.s8 	%r15536, [%rd1274+-1];
	cvt.u32.u16 	%r15537, %rs599;
	ld.local.u8 	%r15538, [%rd1276+-1];
	prmt.b32 	%r15539, %r15538, %r15537, 0x3340U;
	cvt.u32.u16 	%r15540, %rs598;
	prmt.b32 	%r15541, %r15540, 0, 0x3340U;
	prmt.b32 	%r15542, %r15539, %r15541, 0x5410U;
	mov.b32 	%r15543, 359705;
	dp4a.s32.u32 	%r15544, %r15542, %r15543, %r15536;
	mul.wide.s32 	%rd8277, %r15544, 8;
	add.s64 	%rd8278, %rd1, %rd8277;
	ld.global.f64 	%fd17223, [%rd8278+30440];
	add.f64 	%fd17224, %fd17222, %fd17223;
	add.f64 	%fd17225, %fd17224, %fd5690;
	ld.global.f64 	%fd17226, [%rd8270+24232];
	ld.global.f64 	%fd17227, [%rd8276+25440];
	add.f64 	%fd17228, %fd17226, %fd17227;
	ld.global.f64 	%fd17229, [%rd8278+25440];
	add.f64 	%fd17230, %fd17228, %fd17229;
	sub.s32 	%r15545, %r4283, %r4284;
	abs.s32 	%r15546, %r15545;
	cvt.rn.f64.s32 	%fd17231, %r15546;
	fma.rn.f64 	%fd17232, %fd17231, 0dBFEEF3E864B31D04, %fd17230;
	mul.wide.s32 	%rd8279, %r4282, 8;
	add.s64 	%rd8280, %rd29, %rd8279;
	ld.local.f64 	%fd17233, [%rd8280];
	add.f64 	%fd17234, %fd17233, %fd17232;
	abs.f64 	%fd17235, %fd17225;
	setp.gt.f64 	%p9436, %fd17235, 0d41CDCD64FF800000;
	selp.f64 	%fd17236, 0dBFF0000000000000, %fd17234, %p9436;
	selp.f64 	%fd17237, 0d7FF0000000000000, %fd17225, %p9436;
	add.f64 	%fd17238, %fd17237, 0d4069000000000000;
	add.f64 	%fd17239, %fd17236, 0dC016CCCCCCCCCCCD;
	add.f64 	%fd17240, %fd5622, %fd17239;
	div.rn.f64 	%fd17241, %fd17238, %fd17240;
	add.f64 	%fd17242, %fd25109, 0d4069000000000000;
	add.f64 	%fd17243, %fd25108, 0dC016CCCCCCCCCCCD;
	add.f64 	%fd17244, %fd5622, %fd17243;
	div.rn.f64 	%fd17245, %fd17242, %fd17244;
	setp.gt.f64 	%p9437, %fd17241, %fd17245;
	selp.f64 	%fd25110, %fd17237, 0d7FF0000000000000, %p9437;
	selp.f64 	%fd25111, %fd17236, 0dBFF0000000000000, %p9437;
	bra.uni 	$L__BB3_9272;
$L__BB3_9265:
	cvt.u64.u32 	%rd8281, %r4280;
	add.s64 	%rd8282, %rd32, %rd8281;
	cvt.s64.s32 	%rd8283, %r22838;
	add.s64 	%rd8284, %rd33, %rd8283;
	ld.local.s8 	%r15547, [%rd8284+1];
	ld.local.u8 	%r15548, [%rd8282+1];
	ld.local.u8 	%r15549, [%rd8282];
	prmt.b32 	%r15550, %r15549, %r15548, 0x3340U;
	ld.local.u8 	%r15551, [%rd8284];
	prmt.b32 	%r15552, %r15551, 0, 0x3340U;
	prmt.b32 	%r15553, %r15550, %r15552, 0x5410U;
	mov.b32 	%r15554, 334205;
	dp4a.s32.u32 	%r15555, %r15553, %r15554, %r15547;
	mul.wide.s32 	%rd8285, %r15555, 8;
	add.s64 	%rd8286, %rd1, %rd8285;
	ld.global.f64 	%fd17248, [%rd8286+10000];
	ld.local.s8 	%r15556, [%rd1274+-1];
	cvt.u32.u16 	%r15557, %rs599;
	ld.local.u8 	%r15558, [%rd1276+-1];
	prmt.b32 	%r15559, %r15558, %r15557, 0x3340U;
	cvt.u32.u16 	%r15560, %rs598;
	prmt.b32 	%r15561, %r15560, 0, 0x3340U;
	prmt.b32 	%r15562, %r15559, %r15561, 0x5410U;
	mov.b32 	%r15563, 359705;
	dp4a.s32.u32 	%r15564, %r15562, %r15563, %r15556;
	mul.wide.s32 	%rd8287, %r15564, 8;
	add.s64 	%rd8288, %rd1, %rd8287;
	ld.global.f64 	%fd17249, [%rd8288+10000];
	add.f64 	%fd17250, %fd17248, %fd17249;
	mul.wide.s32 	%rd8289, %r4282, 8;
	add.s64 	%rd8290, %rd29, %rd8289;
	ld.local.f64 	%fd17251, [%rd8290];
	add.f64 	%fd17252, %fd17250, %fd17251;
	ld.global.f64 	%fd17253, [%rd8286+15000];
	ld.global.f64 	%fd17254, [%rd8288+15000];
	add.f64 	%fd17255, %fd17253, %fd17254;
	add.f64 	%fd17256, %fd17255, %fd5690;
	abs.f64 	%fd17257, %fd17256;
	setp.gt.f64 	%p9438, %fd17257, 0d41CDCD64FF800000;
	selp.f64 	%fd5693, 0dBFF0000000000000, %fd17252, %p9438;
	selp.f64 	%fd5694, 0d7FF0000000000000, %fd17256, %p9438;
	add.f64 	%fd17258, %fd5694, 0d4069000000000000;
	add.f64 	%fd17259, %fd5693, 0dC016CCCCCCCCCCCD;
	add.f64 	%fd17260, %fd5622, %fd17259;
	div.rn.f64 	%fd5695, %fd17258, %fd17260;
	add.f64 	%fd17261, %fd25109, 0d4069000000000000;
	add.f64 	%fd17262, %fd25108, 0dC016CCCCCCCCCCCD;
	add.f64 	%fd17263, %fd5622, %fd17262;
	div.rn.f64 	%fd5696, %fd17261, %fd17263;
	sub.f64 	%fd17264, %fd5695, %fd5696;
	setp.ltu.f64 	%p9439, %fd17264, 0d3EB0C6F7A0B5ED8D;
	mov.f64 	%fd25111, 0dBFF0000000000000;
	mov.f64 	%fd25110, 0d7FF0000000000000;
	@%p9439 bra 	$L__BB3_9272;
	setp.gt.f64 	%p9440, %fd5695, %fd5696;
	selp.f64 	%fd25110, %fd5694, 0d7FF0000000000000, %p9440;
	selp.f64 	%fd25111, %fd5693, 0dBFF0000000000000, %p9440;
	bra.uni 	$L__BB3_9272;
$L__BB3_9267:
	setp.eq.s32 	%p9441, %r4284, 1;
	setp.eq.s32 	%p9442, %r4283, 1;
	or.pred  	%p9443, %p9442, %p9441;
	@%p9443 bra 	$L__BB3_9269;
	mul.wide.s32 	%rd8291, %r4285, 8;
	add.s64 	%rd8292, %rd1, %rd8291;
	ld.global.f64 	%fd17265, [%rd8292+25192];
	cvt.u64.u32 	%rd8293, %r4280;
	add.s64 	%rd8294, %rd32, %rd8293;
	ld.local.s8 	%r15565, [%rd8294];
	mul.wide.s32 	%rd8295, %r15565, 5;
	cvt.s64.s32 	%rd8296, %r22838;
	add.s64 	%rd8297, %rd33, %rd8296;
	ld.local.s8 	%rd8298, [%rd8297];
	add.s64 	%rd8299, %rd8295, %rd8298;
	shl.b64 	%rd8300, %rd8299, 3;
	add.s64 	%rd8301, %rd1, %rd8300;
	ld.global.f64 	%fd17266, [%rd8301+45640];
	add.f64 	%fd17267, %fd17265, %fd17266;
	ld.global.f64 	%fd17268, [%rd8304+45640];
	add.f64 	%fd17269, %fd17267, %fd17268;
	add.f64 	%fd17270, %fd17269, %fd5690;
	ld.global.f64 	%fd17271, [%rd8292+24472];
	ld.global.f64 	%fd17272, [%rd8301+45440];
	add.f64 	%fd17273, %fd17271, %fd17272;
	ld.global.f64 	%fd17274, [%rd8304+45440];
	add.f64 	%fd17275, %fd17273, %fd17274;
	mul.wide.s32 	%rd8305, %r4282, 8;
	add.s64 	%rd8306, %rd29, %rd8305;
	ld.local.f64 	%fd17276, [%rd8306];
	add.f64 	%fd17277, %fd17275, %fd17276;
	abs.f64 	%fd17278, %fd17270;
	setp.gt.f64 	%p9444, %fd17278, 0d41CDCD64FF800000;
	selp.f64 	%fd17279, 0dBFF0000000000000, %fd17277, %p9444;
	selp.f64 	%fd17280, 0d7FF0000000000000, %fd17270, %p9444;
	add.f64 	%fd17281, %fd17280, 0d4069000000000000;
	add.f64 	%fd17282, %fd17279, 0dC016CCCCCCCCCCCD;
	add.f64 	%fd17283, %fd5622, %fd17282;
	div.rn.f64 	%fd17284, %fd17281, %fd17283;
	add.f64 	%fd17285, %fd25109, 0d4069000000000000;
	add.f64 	%fd17286, %fd25108, 0dC016CCCCCCCCCCCD;
	add.f64 	%fd17287, %fd5622, %fd17286;
	div.rn.f64 	%fd17288, %fd17285, %fd17287;
	setp.gt.f64 	%p9445, %fd17284, %fd17288;
	selp.f64 	%fd25110, %fd17280, 0d7FF0000000000000, %p9445;
	selp.f64 	%fd25111, %fd17279, 0dBFF0000000000000, %p9445;
	bra.uni 	$L__BB3_9272;
$L__BB3_9269:
	and.pred  	%p9449, %p9427, %p9441;
	setp.eq.s32 	%p9450, %r4284, 0;
	and.pred  	%p9451, %p9442, %p9450;
	or.pred  	%p9452, %p9449, %p9451;
	mov.f64 	%fd25103, 0d0000000000000000;
	mov.f64 	%fd25102, 0dC0A9300000000000;
	not.pred 	%p9453, %p9452;
	@%p9453 bra 	$L__BB3_9271;
	mul.wide.u32 	%rd8307, %r4285, 8;
	add.s64 	%rd8308, %rd1, %rd8307;
	ld.global.f64 	%fd17291, [%rd8308+25192];
	cvt.u64.u32 	%rd8309, %r4280;
	add.s64 	%rd8310, %rd32, %rd8309;
	cvt.s64.s32 	%rd8311, %r22838;
	add.s64 	%rd8312, %rd33, %rd8311;
	ld.local.u8 	%r15566, [%rd8310];
	cvt.u32.u16 	%r15567, %rs598;
	prmt.b32 	%r15568, %r15566, %r15567, 0x3340U;
	ld.local.u8 	%r15569, [%rd8312];
	prmt.b32 	%r15570, %r15569, 0, 0x3340U;
	prmt.b32 	%r15571, %r15568, %r15570, 0x5410U;
	cvt.u32.u64 	%r15572, %rd1285;
	mov.b32 	%r15573, 334205;
	dp4a.s32.u32 	%r15574, %r15571, %r15573, %r15572;
	mul.wide.s32 	%rd8313, %r15574, 8;
	add.s64 	%rd8314, %rd1, %rd8313;
	ld.global.f64 	%fd17292, [%rd8314+5000];
	add.f64 	%fd25103, %fd17291, %fd17292;
	ld.global.f64 	%fd17293, [%rd8308+24472];
	ld.global.f64 	%fd17294, [%rd8314];
	add.f64 	%fd25102, %fd17293, %fd17294;
$L__BB3_9271:
	add.f64 	%fd17295, %fd25103, %fd5690;
	mul.wide.s32 	%rd8315, %r4282, 8;
	add.s64 	%rd8316, %rd29, %rd8315;
	ld.local.f64 	%fd17296, [%rd8316];
	add.f64 	%fd17297, %fd25102, %fd17296;
	abs.f64 	%fd17298, %fd17295;
	setp.gt.f64 	%p9454, %fd17298, 0d41CDCD64FF800000;
	selp.f64 	%fd17299, 0dBFF0000000000000, %fd17297, %p9454;
	selp.f64 	%fd17300, 0d7FF0000000000000, %fd17295, %p9454;
	add.f64 	%fd17301, %fd17300, 0d4069000000000000;
	add.f64 	%fd17302, %fd17299, 0dC016CCCCCCCCCCCD;
	add.f64 	%fd17303, %fd5622, %fd17302;
	div.rn.f64 	%fd17304, %fd17301, %fd17303;
	add.f64 	%fd17305, %fd25109, 0d4069000000000000;
	add.f64 	%fd17306, %fd25108, 0dC016CCCCCCCCCCCD;
	add.f64 	%fd17307, %fd5622, %fd17306;
	div.rn.f64 	%fd17308, %fd17305, %fd17307;
	setp.gt.f64 	%p9455, %fd17304, %fd17308;
	selp.f64 	%fd25110, %fd17300, 0d7FF0000000000000, %p9455;
	selp.f64 	%fd25111, %fd17299, 0dBFF0000000000000, %p9455;
$L__BB3_9272:
	setp.lt.f64 	%p9456, %fd25111, 0dC0A3880000000000;
	selp.f64 	%fd5715, 0d0000000000000000, %fd25110, %p9456;
	selp.f64 	%fd5716, 0dC0A9300000000000, %fd25111, %p9456;
	abs.f64 	%fd17309, %fd5715;
	setp.geu.f64 	%p9457, %fd17309, 0d41CDCD64FF800000;
	@%p9457 bra 	$L__BB3_9274;
	st.local.f64 	[%rd1275], %fd5715;
	st.local.f64 	[%rd1278], %fd5716;
	mov.f64 	%fd25108, %fd5716;
	mov.f64 	%fd25109, %fd5715;
$L__BB3_9274:
	add.s32 	%r22838, %r22838, 1;
	setp.gt.u32 	%p9458, %r4280, 1;
	setp.lt.s32 	%p9459, %r22838, %r4273;
	and.pred  	%p9460, %p9458, %p9459;
	@%p9460 bra 	$L__BB3_9260;
$L__BB3_9275:
	add.s32 	%r22837, %r22837, 1;
	setp.ne.s32 	%p9461, %r22837, 33;
	@%p9461 bra 	$L__BB3_9259;
$L__BB3_9276:
	add.s32 	%r22836, %r4273, 1;
	setp.ne.s32 	%p9462, %r4273, %r4243;
	@%p9462 bra 	$L__BB3_9233;
$L__BB3_9277:
	add.s32 	%r4289, %r22835, 1;
	setp.ne.s32 	%p9463, %r22835, %r4241;
	mov.u32 	%r22835, %r4289;
	@%p9463 bra 	$L__BB3_9231;
$L__BB3_9278:
	setp.eq.s32 	%p9464, %r4243, 0;
	mov.b32 	%r22842, 0;
	mov.f64 	%fd25140, 0dFFF0000000000000;
	@%p9464 bra 	$L__BB3_9294;
	ld.local.u8 	%rs3660, [%rd1271];
	cvt.u32.u16 	%r15578, %rs3660;
	cvt.s32.s8 	%r4290, %r15578;
	add.s32 	%r15579, %r4241, -1;
	mad.lo.s32 	%r4291, %r4243, %r15579, -1;
	cvt.u64.u16 	%rd8317, %rs3660;
	cvt.s64.s8 	%rd1288, %rd8317;
	mul.wide.s32 	%rd1289, %r4290, 5;
	mov.f64 	%fd25140, 0dFFF0000000000000;
	mov.b32 	%r22842, 0;
	mov.b32 	%r22840, 1;
$L__BB3_9280:
	mov.u32 	%r4292, %r22840;
	cvt.u64.u32 	%rd8318, %r4292;
	add.s64 	%rd1290, %rd33, %rd8318;
	ld.local.u8 	%rs600, [%rd1290];
	cvt.u32.u16 	%r15580, %rs600;
	cvt.s32.s8 	%r15581, %r15580;
	add.s32 	%r15582, %r15581, %r4290;
	setp.ne.s32 	%p9465, %r15582, 3;
	mov.f64 	%fd25139, 0dBFF0000000000000;
	mov.f64 	%fd25138, 0d7FF0000000000000;
	@%p9465 bra 	$L__BB3_9293;
	cvt.u64.u16 	%rd8319, %rs600;
	cvt.s64.s8 	%rd8320, %rd8319;
	add.s64 	%rd8321, %rd1289, %rd8320;
	shl.b64 	%rd8322, %rd8321, 3;
	add.s64 	%rd8323, %rd1, %rd8322;
	ld.global.f64 	%fd25139, [%rd8323+45440];
	ld.local.s8 	%r15583, [%rd1290+1];
	cvt.u16.u64 	%rs3661, %rd1288;
	cvt.s16.s8 	%rs3662, %rs600;
	mov.b32 	%r15584, {%rs3661, %rs3662};
	mov.b32 	%r15585, 1405;
	dp2a.lo.s32.u32 	%r15586, %r15584, %r15585, %r15583;
	mul.wide.s32 	%rd8324, %r15586, 8;
	add.s64 	%rd8325, %rd1, %rd8324;
	ld.global.f64 	%fd17315, [%rd8325+36240];
	add.f64 	%fd17316, %fd25139, %fd17315;
	ld.global.f64 	%fd25138, [%rd8323+45640];
	ld.global.f64 	%fd17317, [%rd8325+41240];
	add.f64 	%fd17318, %fd25138, %fd17317;
	abs.f64 	%fd17319, %fd17318;
	setp.gt.f64 	%p9466, %fd17319, 0d41CDCD64FF800000;
	selp.f64 	%fd5736, 0dBFF0000000000000, %fd17316, %p9466;
	selp.f64 	%fd5737, 0d7FF0000000000000, %fd17318, %p9466;
	mad.lo.s64 	%rd1291, %rd1288, 160, %rd8323;
	ld.global.f64 	%fd5738, [%rd1291+21160];
	abs.f64 	%fd5739, %fd5738;
	setp.geu.f64 	%p9467, %fd5739, 0d41CDCD64FF800000;
	mad.lo.s64 	%rd1292, %rd1288, -800, %rd8325;
	mov.f64 	%fd25129, %fd5736;
	mov.f64 	%fd25130, %fd5737;
	@%p9467 bra 	$L__BB3_9285;
	ld.global.f64 	%fd5740, [%rd1292+23000];
	abs.f64 	%fd17321, %fd5740;
	setp.geu.f64 	%p9468, %fd17321, 0d41CDCD64FF800000;
	mov.f64 	%fd25129, %fd5736;
	mov.f64 	%fd25130, %fd5737;
	@%p9468 bra 	$L__BB3_9285;
	ld.global.f64 	%fd17322, [%rd1291+20160];
	add.f64 	%fd17323, %fd25139, %fd17322;
	ld.global.f64 	%fd17324, [%rd1292+22000];
	add.f64 	%fd17325, %fd17323, %fd17324;
	add.f64 	%fd17326, %fd25138, %fd5738;
	add.f64 	%fd17327, %fd17326, %fd5740;
	abs.f64 	%fd17328, %fd17327;
	setp.gt.f64 	%p9469, %fd17328, 0d41CDCD64FF800000;
	selp.f64 	%fd25129, 0dBFF0000000000000, %fd17325, %p9469;
	selp.f64 	%fd25130, 0d7FF0000000000000, %fd17327, %p9469;
	add.f64 	%fd17329, %fd25130, 0d4069000000000000;
	add.f64 	%fd17330, %fd25129, 0dC016CCCCCCCCCCCD;
	add.f64 	%fd17331, %fd5622, %fd17330;
	div.rn.f64 	%fd25131, %fd17329, %fd17331;
	abs.f64 	%fd17332, %fd5737;
	setp.geu.f64 	%p9470, %fd17332, 0d41CDCD64FF800000;
	@%p9470 bra 	$L__BB3_9285;
	add.f64 	%fd17333, %fd5737, 0d4069000000000000;
	add.f64 	%fd17334, %fd5736, 0dC016CCCCCCCCCCCD;
	add.f64 	%fd17335, %fd5622, %fd17334;
	div.rn.f64 	%fd17336, %fd17333, %fd17335;
	setp.lt.f64 	%p9471, %fd17336, %fd25131;
	selp.f64 	%fd25129, %fd25129, %fd5736, %p9471;
	selp.f64 	%fd25130, %fd25130, %fd5737, %p9471;
	selp.f64 	%fd25131, %fd25131, %fd17336, %p9471;
$L__BB3_9285:
	mov.f64 	%fd25132, %fd25129;
	mov.f64 	%fd25133, %fd25130;
	@%p9467 bra 	$L__BB3_9288;
	ld.global.f64 	%fd17337, [%rd1291+20160];
	add.f64 	%fd17338, %fd25139, %fd17337;
	add.f64 	%fd17339, %fd25138, %fd5738;
	abs.f64 	%fd17340, %fd17339;
	setp.gt.f64 	%p9473, %fd17340, 0d41CDCD64FF800000;
	selp.f64 	%fd25132, 0dBFF0000000000000, %fd17338, %p9473;
	selp.f64 	%fd25133, 0d7FF0000000000000, %fd17339, %p9473;
	add.f64 	%fd17341, %fd25133, 0d4069000000000000;
	add.f64 	%fd17342, %fd25132, 0dC016CCCCCCCCCCCD;
	add.f64 	%fd17343, %fd5622, %fd17342;
	div.rn.f64 	%fd25131, %fd17341, %fd17343;
	abs.f64 	%fd17344, %fd25130;
	setp.geu.f64 	%p9474, %fd17344, 0d41CDCD64FF800000;
	@%p9474 bra 	$L__BB3_9288;
	add.f64 	%fd17345, %fd25130, 0d4069000000000000;
	add.f64 	%fd17346, %fd25129, 0dC016CCCCCCCCCCCD;
	add.f64 	%fd17347, %fd5622, %fd17346;
	div.rn.f64 	%fd17348, %fd17345, %fd17347;
	setp.lt.f64 	%p9475, %fd17348, %fd25131;
	selp.f64 	%fd25132, %fd25132, %fd25129, %p9475;
	selp.f64 	%fd25133, %fd25133, %fd25130, %p9475;
	selp.f64 	%fd25131, %fd25131, %fd17348, %p9475;
$L__BB3_9288:
	ld.global.f64 	%fd5759, [%rd1292+23000];
	abs.f64 	%fd17349, %fd5759;
	setp.geu.f64 	%p9476, %fd17349, 0d41CDCD64FF800000;
	mov.f64 	%fd25135, %fd25132;
	mov.f64 	%fd25136, %fd25133;
	@%p9476 bra 	$L__BB3_9291;
	ld.global.f64 	%fd17350, [%rd1292+22000];
	add.f64 	%fd17351, %fd25139, %fd17350;
	add.f64 	%fd17352, %fd25138, %fd5759;
	abs.f64 	%fd17353, %fd17352;
	setp.gt.f64 	%p9477, %fd17353, 0d41CDCD64FF800000;
	selp.f64 	%fd25135, 0dBFF0000000000000, %fd17351, %p9477;
	selp.f64 	%fd25136, 0d7FF0000000000000, %fd17352, %p9477;
	add.f64 	%fd17354, %fd25136, 0d4069000000000000;
	add.f64 	%fd17355, %fd25135, 0dC016CCCCCCCCCCCD;
	add.f64 	%fd17356, %fd5622, %fd17355;
	div.rn.f64 	%fd25131, %fd17354, %fd17356;
	abs.f64 	%fd17357, %fd25133;
	setp.geu.f64 	%p9478, %fd17357, 0d41CDCD64FF800000;
	@%p9478 bra 	$L__BB3_9291;
	add.f64 	%fd17358, %fd25133, 0d4069000000000000;
	add.f64 	%fd17359, %fd25132, 0dC016CCCCCCCCCCCD;
	add.f64 	%fd17360, %fd5622, %fd17359;
	div.rn.f64 	%fd17361, %fd17358, %fd17360;
	setp.lt.f64 	%p9479, %fd17361, %fd25131;
	selp.f64 	%fd25135, %fd25135, %fd25132, %p9479;
	selp.f64 	%fd25136, %fd25136, %fd25133, %p9479;
	selp.f64 	%fd25131, %fd25131, %fd17361, %p9479;
$L__BB3_9291:
	add.f64 	%fd17362, %fd25139, 0dC016CCCCCCCCCCCD;
	add.f64 	%fd5769, %fd5622, %fd17362;
	abs.f64 	%fd17363, %fd25136;
	setp.geu.f64 	%p9480, %fd17363, 0d41CDCD64FF800000;
	@%p9480 bra 	$L__BB3_9293;
	add.f64 	%fd17364, %fd25138, 0d4069000000000000;
	div.rn.f64 	%fd17365, %fd17364, %fd5769;
	setp.lt.f64 	%p9481, %fd25131, %fd17365;
	selp.f64 	%fd25138, %fd25138, %fd25136, %p9481;
	selp.f64 	%fd25139, %fd25139, %fd25135, %p9481;
$L__BB3_9293:
	add.f64 	%fd17366, %fd25139, 0d3EB0C6F7A0B5ED8D;
	add.f64 	%fd17367, %fd25138, 0d3EB0C6F7A0B5ED8D;
	add.s32 	%r15587, %r4291, %r4292;
	mul.wide.s32 	%rd8326, %r15587, 8;
	add.s64 	%rd8327, %rd28, %rd8326;
	ld.local.f64 	%fd17368, [%rd8327];
	add.f64 	%fd17369, %fd17367, %fd17368;
	add.f64 	%fd17370, %fd17369, 0d4069000000000000;
	add.s64 	%rd8328, %rd29, %rd8326;
	ld.local.f64 	%fd17371, [%rd8328];
	add.f64 	%fd17372, %fd17366, %fd17371;
	add.f64 	%fd17373, %fd17372, 0dC016CCCCCCCCCCCD;
	add.f64 	%fd17374, %fd5622, %fd17373;
	div.rn.f64 	%fd17375, %fd17370, %fd17374;
	add.f64 	%fd17376, %fd17375, 0dC071126666666666;
	setp.gt.f64 	%p9482, %fd17376, %fd25140;
	setp.lt.f64 	%p9483, %fd17372, 0d0000000000000000;
	setp.lt.f64 	%p9484, %fd17369, 0d0000000000000000;
	and.pred  	%p9485, %p9483, %p9484;
	and.pred  	%p9486, %p9485, %p9482;
	selp.f64 	%fd25140, %fd17376, %fd25140, %p9486;
	selp.b32 	%r22842, %r4292, %r22842, %p9486;
	add.s32 	%r22840, %r4292, 1;
	setp.ne.s32 	%p9487, %r4292, %r4243;
	@%p9487 bra 	$L__BB3_9280;
$L__BB3_9294:
	abs.f64 	%fd5776, %fd25140;
	setp.gt.f64 	%p9488, %fd5776, 0d41CDCD64FF800000;
	selp.b32 	%r23020, 1, %r22842, %p9488;
	selp.b32 	%r23021, 1, %r4241, %p9488;
	cvt.u64.u32 	%rd8329, %r23021;
	add.s64 	%rd1293, %rd32, %rd8329;
	ld.local.u8 	%rs601, [%rd1293];
	cvt.u32.u16 	%r15588, %rs601;
	cvt.s32.s8 	%r15589, %r15588;
	cvt.s64.s32 	%rd8330, %r23020;
	add.s64 	%rd1294, %rd33, %rd8330;
	ld.local.u8 	%rs4792, [%rd1294];
	cvt.u32.u16 	%r15590, %rs4792;
	cvt.s32.s8 	%r15591, %r15590;
	add.s32 	%r15592, %r15591, %r15589;
	setp.ne.s32 	%p9489, %r15592, 3;
	mov.f64 	%fd25151, 0dBFF0000000000000;
	mov.f64 	%fd25150, 0d7FF0000000000000;
	@%p9489 bra 	$L__BB3_9307;
	cvt.u32.u16 	%r15593, %rs601;
	cvt.u32.u16 	%r15594, %rs4792;
	cvt.u64.u16 	%rd8331, %rs4792;
	cvt.s64.s8 	%rd8332, %rd8331;
	cvt.s32.s8 	%r15595, %r15593;
	mul.wide.s32 	%rd8333, %r15595, 5;
	add.s64 	%rd8334, %rd8333, %rd8332;
	shl.b64 	%rd8335, %rd8334, 3;
	add.s64 	%rd8336, %rd1, %rd8335;
	ld.global.f64 	%fd25151, [%rd8336+45440];
	ld.local.s8 	%r15596, [%rd1294+1];
	ld.local.s8 	%rs3663, [%rd1293+1];
	cvt.u32.u16 	%r15597, %rs3663;
	prmt.b32 	%r15598, %r15593, %r15597, 0x3340U;
	prmt.b32 	%r15599, %r15594, 0, 0x3340U;
	prmt.b32 	%r15600, %r15598, %r15599, 0x5410U;
	mov.b32 	%r15601, 334205;
	dp4a.s32.u32 	%r15602, %r15600, %r15601, %r15596;
	mul.wide.s32 	%rd8337, %r15602, 8;
	add.s64 	%rd8338, %rd1, %rd8337;
	ld.global.f64 	%fd17380, [%rd8338+35440];
	add.f64 	%fd17381, %fd25151, %fd17380;
	ld.global.f64 	%fd25150, [%rd8336+45640];
	ld.global.f64 	%fd17382, [%rd8338+40440];
	add.f64 	%fd17383, %fd25150, %fd17382;
	abs.f64 	%fd17384, %fd17383;
	setp.gt.f64 	%p9490, %fd17384, 0d41CDCD64FF800000;
	selp.f64 	%fd5779, 0dBFF0000000000000, %fd17381, %p9490;
	selp.f64 	%fd5780, 0d7FF0000000000000, %fd17383, %p9490;
	cvt.s16.s8 	%rs3664, %rs601;
	mov.b32 	%r15603, {%rs3664, %rs3663};
	cvt.s32.s8 	%r15604, %r15594;
	mov.b32 	%r15605, 1305;
	dp2a.lo.s32.u32 	%r15606, %r15603, %r15605, %r15604;
	mul.wide.s32 	%rd8339, %r15606, 8;
	add.s64 	%rd1295, %rd1, %rd8339;
	ld.global.f64 	%fd5781, [%rd1295+21000];
	abs.f64 	%fd5782, %fd5781;
	setp.geu.f64 	%p9491, %fd5782, 0d41CDCD64FF800000;
	cvt.s16.s8 	%rs3665, %rs4792;
	mov.b32 	%r15607, {%rs3664, %rs3665};
	dp2a.lo.s32.u32 	%r15608, %r15607, %r15605, %r15596;
	mul.wide.s32 	%rd8340, %r15608, 8;
	add.s64 	%rd1296, %rd1, %rd8340;
	mov.f64 	%fd25141, %fd5779;
	mov.f64 	%fd25142, %fd5780;
	@%p9491 bra 	$L__BB3_9299;
	ld.global.f64 	%fd5783, [%rd1296+23000];
	abs.f64 	%fd17386, %fd5783;
	setp.geu.f64 	%p9492, %fd17386, 0d41CDCD64FF800000;
	mov.f64 	%fd25141, %fd5779;
	mov.f64 	%fd25142, %fd5780;
	@%p9492 bra 	$L__BB3_9299;
	ld.global.f64 	%fd17387, [%rd1295+20000];
	add.f64 	%fd17388, %fd25151, %fd17387;
	ld.global.f64 	%fd17389, [%rd1296+22000];
	add.f64 	%fd17390, %fd17388, %fd17389;
	add.f64 	%fd17391, %fd25150, %fd5781;
	add.f64 	%fd17392, %fd17391, %fd5783;
	abs.f64 	%fd17393, %fd17392;
	setp.gt.f64 	%p9493, %fd17393, 0d41CDCD64FF800000;
	selp.f64 	%fd25141, 0dBFF0000000000000, %fd17390, %p9493;
	selp.f64 	%fd25142, 0d7FF0000000000000, %fd17392, %p9493;
	add.f64 	%fd17394, %fd25142, 0d4069000000000000;
	add.f64 	%fd17395, %fd25141, 0dC016CCCCCCCCCCCD;
	add.f64 	%fd17396, %fd5622, %fd17395;
	div.rn.f64 	%fd25143, %fd17394, %fd17396;
	abs.f64 	%fd17397, %fd5780;
	setp.geu.f64 	%p9494, %fd17397, 0d41CDCD64FF800000;
	@%p9494 bra 	$L__BB3_9299;
	add.f64 	%fd17398, %fd5780, 0d4069000000000000;
	add.f64 	%fd17399, %fd5779, 0dC016CCCCCCCCCCCD;
	add.f64 	%fd17400, %fd5622, %fd17399;
	div.rn.f64 	%fd17401, %fd17398, %fd17400;
	setp.lt.f64 	%p9495, %fd17401, %fd25143;
	selp.f64 	%fd25141, %fd25141, %fd5779, %p9495;
	selp.f64 	%fd25142, %fd25142, %fd5780, %p9495;
	selp.f64 	%fd25143, %fd25143, %fd17401, %p9495;
$L__BB3_9299:
	mov.f64 	%fd25144, %fd25141;
	mov.f64 	%fd25145, %fd25142;
	@%p9491 bra 	$L__BB3_9302;
	ld.global.f64 	%fd17402, [%rd1295+20000];
	add.f64 	%fd17403, %fd25151, %fd17402;
	add.f64 	%fd17404, %fd25150, %fd5781;
	abs.f64 	%fd17405, %fd17404;
	setp.gt.f64 	%p9497, %fd17405, 0d41CDCD64FF800000;
	selp.f64 	%fd25144, 0dBFF0000000000000, %fd17403, %p9497;
	selp.f64 	%fd25145, 0d7FF0000000000000, %fd17404, %p9497;
	add.f64 	%fd17406, %fd25145, 0d4069000000000000;
	add.f64 	%fd17407, %fd25144, 0dC016CCCCCCCCCCCD;
	add.f64 	%fd17408, %fd5622, %fd17407;
	div.rn.f64 	%fd25143, %fd17406, %fd17408;
	abs.f64 	%fd17409, %fd25142;
	setp.geu.f64 	%p9498, %fd17409, 0d41CDCD64FF800000;
	@%p9498 bra 	$L__BB3_9302;
	add.f64 	%fd17410, %fd25142, 0d4069000000000000;
	add.f64 	%fd17411, %fd25141, 0dC016CCCCCCCCCCCD;
	add.f64 	%fd17412, %fd5622, %fd17411;
	div.rn.f64 	%fd17413, %fd17410, %fd17412;
	setp.lt.f64 	%p9499, %fd17413, %fd25143;
	selp.f64 	%fd25144, %fd25144, %fd25141, %p9499;
	selp.f64 	%fd25145, %fd25145, %fd25142, %p9499;
	selp.f64 	%fd25143, %fd25143, %fd17413, %p9499;
$L__BB3_9302:
	ld.global.f64 	%fd5802, [%rd1296+23000];
	abs.f64 	%fd17414, %fd5802;
	setp.geu.f64 	%p9500, %fd17414, 0d41CDCD64FF800000;
	mov.f64 	%fd25147, %fd25144;
	mov.f64 	%fd25148, %fd25145;
	@%p9500 bra 	$L__BB3_9305;
	ld.global.f64 	%fd17415, [%rd1296+22000];
	add.f64 	%fd17416, %fd25151, %fd17415;
	add.f64 	%fd17417, %fd25150, %fd5802;
	abs.f64 	%fd17418, %fd17417;
	setp.gt.f64 	%p9501, %fd17418, 0d41CDCD64FF800000;
	selp.f64 	%fd25147, 0dBFF0000000000000, %fd17416, %p9501;
	selp.f64 	%fd25148, 0d7FF0000000000000, %fd17417, %p9501;
	add.f64 	%fd17419, %fd25148, 0d4069000000000000;
	add.f64 	%fd17420, %fd25147, 0dC016CCCCCCCCCCCD;
	add.f64 	%fd17421, %fd5622, %fd17420;
	div.rn.f64 	%fd25143, %fd17419, %fd17421;
	abs.f64 	%fd17422, %fd25145;
	setp.geu.f64 	%p9502, %fd17422, 0d41CDCD64FF800000;
	@%p9502 bra 	$L__BB3_9305;
	add.f64 	%fd17423, %fd25145, 0d4069000000000000;
	add.f64 	%fd17424, %fd25144, 0dC016CCCCCCCCCCCD;
	add.f64 	%fd17425, %fd5622, %fd17424;
	div.rn.f64 	%fd17426, %fd17423, %fd17425;
	setp.lt.f64 	%p9503, %fd17426, %fd25143;
	selp.f64 	%fd25147, %fd25147, %fd25144, %p9503;
	selp.f64 	%fd25148, %fd25148, %fd25145, %p9503;
	selp.f64 	%fd25143, %fd25143, %fd17426, %p9503;
$L__BB3_9305:
	add.f64 	%fd17427, %fd25151, 0dC016CCCCCCCCCCCD;
	add.f64 	%fd5812, %fd5622, %fd17427;
	abs.f64 	%fd17428, %fd25148;
	setp.geu.f64 	%p9504, %fd17428, 0d41CDCD64FF800000;
	@%p9504 bra 	$L__BB3_9307;
	add.f64 	%fd17429, %fd25150, 0d4069000000000000;
	div.rn.f64 	%fd17430, %fd17429, %fd5812;
	setp.lt.f64 	%p9505, %fd25143, %fd17430;
	selp.f64 	%fd25150, %fd25150, %fd25148, %p9505;
	selp.f64 	%fd25151, %fd25151, %fd25147, %p9505;
$L__BB3_9307:
	setp.eq.s32 	%p9506, %r4241, 0;
	@%p9506 bra 	$L__BB3_9321;
	and.b32  	%r4299, %r4241, 15;
	setp.lt.u32 	%p9507, %r4241, 16;
	mov.b32 	%r22845, 0;
	@%p9507 bra 	$L__BB3_9311;
	and.b32  	%r22845, %r4241, 2147483632;
	mov.b32 	%r22843, 0;
$L__BB3_9310:
	.pragma "nounroll";
	mul.wide.u32 	%rd8341, %r22843, 4;
	add.s64 	%rd8342, %rd30, %rd8341;
	mov.b32 	%r15611, 0;
	st.local.u32 	[%rd8342], %r15611;
	st.local.u32 	[%rd8342+4], %r15611;
	st.local.u32 	[%rd8342+8], %r15611;
	st.local.u32 	[%rd8342+12], %r15611;
	st.local.u32 	[%rd8342+16], %r15611;
	st.local.u32 	[%rd8342+20], %r15611;
	st.local.u32 	[%rd8342+24], %r15611;
	st.local.u32 	[%rd8342+28], %r15611;
	st.local.u32 	[%rd8342+32], %r15611;
	st.local.u32 	[%rd8342+36], %r15611;
	st.local.u32 	[%rd8342+40], %r15611;
	st.local.u32 	[%rd8342+44], %r15611;
	st.local.u32 	[%rd8342+48], %r15611;
	st.local.u32 	[%rd8342+52], %r15611;
	st.local.u32 	[%rd8342+56], %r15611;
	st.local.u32 	[%rd8342+60], %r15611;
	add.s32 	%r22843, %r22843, 16;
	setp.ne.s32 	%p9508, %r22843, %r22845;
	@%p9508 bra 	$L__BB3_9310;
$L__BB3_9311:
	setp.eq.s32 	%p9509, %r4299, 0;
	@%p9509 bra 	$L__BB3_9321;
	and.b32  	%r4304, %r4241, 7;
	setp.lt.u32 	%p9510, %r4299, 8;
	@%p9510 bra 	$L__BB3_9314;
	mul.wide.u32 	%rd8343, %r22845, 4;
	add.s64 	%rd8344, %rd30, %rd8343;
	mov.b32 	%r15612, 0;
	st.local.u32 	[%rd8344], %r15612;
	st.local.u32 	[%rd8344+4], %r15612;
	st.local.u32 	[%rd8344+8], %r15612;
	st.local.u32 	[%rd8344+12], %r15612;
	st.local.u32 	[%rd8344+16], %r15612;
	st.local.u32 	[%rd8344+20], %r15612;
	st.local.u32 	[%rd8344+24], %r15612;
	st.local.u32 	[%rd8344+28], %r15612;
	add.s32 	%r22845, %r22845, 8;
$L__BB3_9314:
	setp.eq.s32 	%p9511, %r4304, 0;
	@%p9511 bra 	$L__BB3_9321;
	and.b32  	%r4307, %r4241, 3;
	setp.lt.u32 	%p9512, %r4304, 4;
	@%p9512 bra 	$L__BB3_9317;
	mul.wide.u32 	%rd8345, %r22845, 4;
	add.s64 	%rd8346, %rd30, %rd8345;
	mov.b32 	%r15613, 0;
	st.local.u32 	[%rd8346], %r15613;
	st.local.u32 	[%rd8346+4], %r15613;
	st.local.u32 	[%rd8346+8], %r15613;
	st.local.u32 	[%rd8346+12], %r15613;
	add.s32 	%r22845, %r22845, 4;
$L__BB3_9317:
	setp.eq.s32 	%p9513, %r4307, 0;
	@%p9513 bra 	$L__BB3_9321;
	mul.wide.u32 	%rd8347, %r22845, 4;
	add.s64 	%rd1297, %rd30, %rd8347;
	mov.b32 	%r15614, 0;
	st.local.u32 	[%rd1297], %r15614;
	setp.eq.s32 	%p9514, %r4307, 1;
	@%p9514 bra 	$L__BB3_9321;
	mov.b32 	%r15615, 0;
	st.local.u32 	[%rd1297+4], %r15615;
	setp.eq.s32 	%p9515, %r4307, 2;
	@%p9515 bra 	$L__BB3_9321;
	mov.b32 	%r15616, 0;
	st.local.u32 	[%rd1297+8], %r15616;
$L__BB3_9321:
	@%p9464 bra 	$L__BB3_9335;
	and.b32  	%r4310, %r4243, 15;
	setp.lt.u32 	%p9517, %r4243, 16;
	mov.b32 	%r22849, 0;
	@%p9517 bra 	$L__BB3_9325;
	and.b32  	%r22849, %r4243, 2147483632;
	mov.b32 	%r22847, 0;
$L__BB3_9324:
	.pragma "nounroll";
	mul.wide.u32 	%rd8348, %r22847, 4;
	add.s64 	%rd8349, %rd31, %rd8348;
	mov.b32 	%r15619, 0;
	st.local.u32 	[%rd8349], %r15619;
	st.local.u32 	[%rd8349+4], %r15619;
	st.local.u32 	[%rd8349+8], %r15619;
	st.local.u32 	[%rd8349+12], %r15619;
	st.local.u32 	[%rd8349+16], %r15619;
	st.local.u32 	[%rd8349+20], %r15619;
	st.local.u32 	[%rd8349+24], %r15619;
	st.local.u32 	[%rd8349+28], %r15619;
	st.local.u32 	[%rd8349+32], %r15619;
	st.local.u32 	[%rd8349+36], %r15619;
	st.local.u32 	[%rd8349+40], %r15619;
	st.local.u32 	[%rd8349+44], %r15619;
	st.local.u32 	[%rd8349+48], %r15619;
	st.local.u32 	[%rd8349+52], %r15619;
	st.local.u32 	[%rd8349+56], %r15619;
	st.local.u32 	[%rd8349+60], %r15619;
	add.s32 	%r22847, %r22847, 16;
	setp.ne.s32 	%p9518, %r22847, %r22849;
	@%p9518 bra 	$L__BB3_9324;
$L__BB3_9325:
	setp.eq.s32 	%p9519, %r4310, 0;
	@%p9519 bra 	$L__BB3_9335;
	and.b32  	%r4315, %r4243, 7;
	setp.lt.u32 	%p9520, %r4310, 8;
	@%p9520 bra 	$L__BB3_9328;
	mul.wide.u32 	%rd8350, %r22849, 4;
	add.s64 	%rd8351, %rd31, %rd8350;
	mov.b32 	%r15620, 0;
	st.local.u32 	[%rd8351], %r15620;
	st.local.u32 	[%rd8351+4], %r15620;
	st.local.u32 	[%rd8351+8], %r15620;
	st.local.u32 	[%rd8351+12], %r15620;
	st.local.u32 	[%rd8351+16], %r15620;
	st.local.u32 	[%rd8351+20], %r15620;
	st.local.u32 	[%rd8351+24], %r15620;
	st.local.u32 	[%rd8351+28], %r15620;
	add.s32 	%r22849, %r22849, 8;
$L__BB3_9328:
	setp.eq.s32 	%p9521, %r4315, 0;
	@%p9521 bra 	$L__BB3_9335;
	and.b32  	%r4318, %r4243, 3;
	setp.lt.u32 	%p9522, %r4315, 4;
	@%p9522 bra 	$L__BB3_9331;
	mul.wide.u32 	%rd8352, %r22849, 4;
	add.s64 	%rd8353, %rd31, %rd8352;
	mov.b32 	%r15621, 0;
	st.local.u32 	[%rd8353], %r15621;
	st.local.u32 	[%rd8353+4], %r15621;
	st.local.u32 	[%rd8353+8], %r15621;
	st.local.u32 	[%rd8353+12], %r15621;
	add.s32 	%r22849, %r22849, 4;
$L__BB3_9331:
	setp.eq.s32 	%p9523, %r4318, 0;
	@%p9523 bra 	$L__BB3_9335;
	mul.wide.u32 	%rd8354, %r22849, 4;
	add.s64 	%rd1298, %rd31, %rd8354;
	mov.b32 	%r15622, 0;
	st.local.u32 	[%rd1298], %r15622;
	setp.eq.s32 	%p9524, %r4318, 1;
	@%p9524 bra 	$L__BB3_9335;
	mov.b32 	%r15623, 0;
	st.local.u32 	[%rd1298+4], %r15623;
	setp.eq.s32 	%p9525, %r4318, 2;
	@%p9525 bra 	$L__BB3_9335;
	mov.b32 	%r15624, 0;
	st.local.u32 	[%rd1298+8], %r15624;
$L__BB3_9335:
	add.s32 	%r15625, %r23021, -1;
	add.s32 	%r4321, %r23020, -1;
	mad.lo.s32 	%r4322, %r15625, %r4243, %r4321;
	mul.wide.s32 	%rd8355, %r4322, 8;
	add.s64 	%rd1299, %rd28, %rd8355;
	ld.local.f64 	%fd17432, [%rd1299];
	abs.f64 	%fd17433, %fd17432;
	setp.geu.f64 	%p9526, %fd17433, 0d41CDCD64FF800000;
	mov.f64 	%fd25158, 0d0000000000000000;
	@%p9526 bra 	$L__BB3_9383;
	mul.wide.u32 	%rd8356, %r23021, 4;
	add.s64 	%rd8357, %rd30, %rd8356;
	st.local.u32 	[%rd8357+-4], %r23020;
	mul.wide.s32 	%rd8358, %r4321, 4;
	add.s64 	%rd8359, %rd31, %rd8358;
	st.local.u32 	[%rd8359], %r23021;
$L__BB3_9337:
	cvt.s64.s32 	%rd8360, %r23021;
	add.s64 	%rd1300, %rd32, %rd8360;
	ld.local.u8 	%rs604, [%rd1300];
	cvt.u32.u16 	%r15626, %rs604;
	cvt.s32.s8 	%r15627, %r15626;
	cvt.u32.u16 	%r15628, %rs4792;
	cvt.s32.s8 	%r15629, %r15628;
	add.s32 	%r15630, %r15629, %r15627;
	setp.eq.s32 	%p9527, %r15630, 3;
	@%p9527 bra 	$L__BB3_9339;
	add.s32 	%r15631, %r23021, -1;
	mad.lo.s32 	%r15632, %r15631, %r4243, %r23020;
	add.s32 	%r15633, %r15632, -1;
	mul.wide.s32 	%rd8361, %r15633, 8;
	add.s64 	%rd8362, %rd29, %rd8361;
	mov.b64 	%rd8363, -4616189618054758400;
	st.local.u64 	[%rd8362], %rd8363;
	add.s64 	%rd8364, %rd28, %rd8361;
	mov.b64 	%rd8365, 9218868437227405312;
	st.local.u64 	[%rd8364], %rd8365;
	mov.f64 	%fd25156, 0dBFF0000000000000;
	mov.f64 	%fd25155, 0d7FF0000000000000;
	bra.uni 	$L__BB3_9350;
$L__BB3_9339:
	cvt.s32.s8 	%r15635, %r15626;
	mul.wide.s32 	%rd8366, %r15635, 5;
	cvt.u64.u16 	%rd8367, %rs4792;
	cvt.s64.s8 	%rd1301, %rd8367;
	add.s64 	%rd1302, %rd8366, %rd1301;
	shl.b64 	%rd8368, %rd1302, 3;
	add.s64 	%rd8369, %rd1, %rd8368;
	ld.global.f64 	%fd25156, [%rd8369+45440];
	cvt.s64.s32 	%rd8370, %r23020;
	add.s64 	%rd8371, %rd33, %rd8370;
	ld.local.u8 	%rs3666, [%rd1300+-1];
	cvt.u64.u16 	%rd8372, %rs3666;
	cvt.s64.s8 	%rd1303, %rd8372;
	ld.local.s8 	%rs3667, [%rd8371+-1];
	cvt.u32.u16 	%r15636, %rs3667;
	cvt.u32.u16 	%r15637, %rs4792;
	prmt.b32 	%r15638, %r15637, %r15636, 0x3340U;
	prmt.b32 	%r15639, %r15626, 0, 0x3340U;
	prmt.b32 	%r15640, %r15638, %r15639, 0x5410U;
	cvt.u32.u16 	%r15641, %rs3666;
	cvt.s32.s8 	%r15642, %r15641;
	mov.b32 	%r15643, 334205;
	dp4a.s32.u32 	%r15644, %r15640, %r15643, %r15642;
	mul.wide.s32 	%rd8373, %r15644, 8;
	add.s64 	%rd8374, %rd1, %rd8373;
	ld.global.f64 	%fd17436, [%rd8374+35440];
	add.f64 	%fd17437, %fd25156, %fd17436;
	ld.global.f64 	%fd25155, [%rd8369+45640];
	ld.global.f64 	%fd17438, [%rd8374+40440];
	add.f64 	%fd17439, %fd25155, %fd17438;
	abs.f64 	%fd17440, %fd17439;
	setp.gt.f64 	%p9528, %fd17440, 0d41CDCD64FF800000;
	selp.f64 	%fd5819, 0dBFF0000000000000, %fd17437, %p9528;
	selp.f64 	%fd5820, 0d7FF0000000000000, %fd17439, %p9528;
	cvt.s16.s8 	%rs3668, %rs4792;
	mov.b32 	%r15645, {%rs3668, %rs3667};
	mov.b32 	%r15646, 1305;
	dp2a.lo.s32.u32 	%r15647, %r15645, %r15646, %r15635;
	mul.wide.s32 	%rd8375, %r15647, 8;
	add.s64 	%rd1304, %rd1, %rd8375;
	ld.global.f64 	%fd5821, [%rd1304+21000];
	abs.f64 	%fd17441, %fd5821;
	setp.geu.f64 	%p9529, %fd17441, 0d41CDCD64FF800000;
	@%p9529 bra 	$L__BB3_9343;
	mad.lo.s64 	%rd8379, %rd1301, 24, %rd1302;
	add.s64 	%rd8380, %rd8379, %rd1303;
	shl.b64 	%rd8381, %rd8380, 3;
	add.s64 	%rd1305, %rd1, %rd8381;
	ld.global.f64 	%fd5822, [%rd1305+23000];
	abs.f64 	%fd17456, %fd5822;
	setp.lt.f64 	%p9534, %fd17456, 0d41CDCD64FF800000;
	@%p9534 bra 	$L__BB3_9346;
	ld.global.f64 	%fd17457, [%rd1304+20000];
	add.f64 	%fd17458, %fd25156, %fd17457;
	add.f64 	%fd17459, %fd25155, %fd5821;
	abs.f64 	%fd17460, %fd17459;
	setp.gt.f64 	%p9535, %fd17460, 0d41CDCD64FF800000;
	selp.f64 	%fd25152, 0dBFF0000000000000, %fd17458, %p9535;
	selp.f64 	%fd25153, 0d7FF0000000000000, %fd17459, %p9535;
	add.f64 	%fd17461, %fd25153, 0d4069000000000000;
	add.f64 	%fd17462, %fd25152, 0dC016CCCCCCCCCCCD;
	add.f64 	%fd17463, %fd5622, %fd17462;
	div.rn.f64 	%fd25154, %fd17461, %fd17463;
	abs.f64 	%fd17464, %fd5820;
	setp.geu.f64 	%p9536, %fd17464, 0d41CDCD64FF800000;
	@%p9536 bra 	$L__BB3_9348;
	add.f64 	%fd17465, %fd5820, 0d4069000000000000;
	add.f64 	%fd17466, %fd5819, 0dC016CCCCCCCCCCCD;
	add.f64 	%fd17467, %fd5622, %fd17466;
	div.rn.f64 	%fd17468, %fd17465, %fd17467;
	setp.lt.f64 	%p9537, %fd17468, %fd25154;
	selp.f64 	%fd25152, %fd25152, %fd5819, %p9537;
	selp.f64 	%fd25153, %fd25153, %fd5820, %p9537;
	selp.f64 	%fd25154, %fd25154, %fd17468, %p9537;
	bra.uni 	$L__BB3_9348;
$L__BB3_9343:
	mad.lo.s64 	%rd8376, %rd1301, 24, %rd1302;
	add.s64 	%rd8377, %rd8376, %rd1303;
	shl.b64 	%rd8378, %rd8377, 3;
	add.s64 	%rd1306, %rd1, %rd8378;
	ld.global.f64 	%fd5823, [%rd1306+23000];
	abs.f64 	%fd17443, %fd5823;
	setp.geu.f64 	%p9530, %fd17443, 0d41CDCD64FF800000;
	mov.f64 	%fd25152, %fd5819;
	mov.f64 	%fd25153, %fd5820;
	@%p9530 bra 	$L__BB3_9348;
	ld.global.f64 	%fd17444, [%rd1306+22000];
	add.f64 	%fd17445, %fd25156, %fd17444;
	add.f64 	%fd17446, %fd25155, %fd5823;
	abs.f64 	%fd17447, %fd17446;
	setp.gt.f64 	%p9531, %fd17447, 0d41CDCD64FF800000;
	selp.f64 	%fd25152, 0dBFF0000000000000, %fd17445, %p9531;
	selp.f64 	%fd25153, 0d7FF0000000000000, %fd17446, %p9531;
	add.f64 	%fd17448, %fd25153, 0d4069000000000000;
	add.f64 	%fd17449, %fd25152, 0dC016CCCCCCCCCCCD;
	add.f64 	%fd17450, %fd5622, %fd17449;
	div.rn.f64 	%fd25154, %fd17448, %fd17450;
	abs.f64 	%fd17451, %fd5820;
	setp.geu.f64 	%p9532, %fd17451, 0d41CDCD64FF800000;
	@%p9532 bra 	$L__BB3_9348;
	add.f64 	%fd17452, %fd5820, 0d4069000000000000;
	add.f64 	%fd17453, %fd5819, 0dC016CCCCCCCCCCCD;
	add.f64 	%fd17454, %fd5622, %fd17453;
	div.rn.f64 	%fd17455, %fd17452, %fd17454;
	setp.lt.f64 	%p9533, %fd17455, %fd25154;
	selp.f64 	%fd25152, %fd25152, %fd5819, %p9533;
	selp.f64 	%fd25153, %fd25153, %fd5820, %p9533;
	selp.f64 	%fd25154, %fd25154, %fd17455, %p9533;
	bra.uni 	$L__BB3_9348;
$L__BB3_9346:
	ld.global.f64 	%fd17469, [%rd1304+20000];
	add.f64 	%fd17470, %fd25156, %fd17469;
	ld.global.f64 	%fd17471, [%rd1305+22000];
	add.f64 	%fd17472, %fd17470, %fd17471;
	add.f64 	%fd17473, %fd25155, %fd5821;
	add.f64 	%fd17474, %fd17473, %fd5822;
	abs.f64 	%fd17475, %fd17474;
	setp.gt.f64 	%p9538, %fd17475, 0d41CDCD64FF800000;
	selp.f64 	%fd25152, 0dBFF0000000000000, %fd17472, %p9538;
	selp.f64 	%fd25153, 0d7FF0000000000000, %fd17474, %p9538;
	add.f64 	%fd17476, %fd25153, 0d4069000000000000;
	add.f64 	%fd17477, %fd25152, 0dC016CCCCCCCCCCCD;
	add.f64 	%fd17478, %fd5622, %fd17477;
	div.rn.f64 	%fd25154, %fd17476, %fd17478;
	abs.f64 	%fd17479, %fd5820;
	setp.geu.f64 	%p9539, %fd17479, 0d41CDCD64FF800000;
	@%p9539 bra 	$L__BB3_9348;
	add.f64 	%fd17480, %fd5820, 0d4069000000000000;
	add.f64 	%fd17481, %fd5819, 0dC016CCCCCCCCCCCD;
	add.f64 	%fd17482, %fd5622, %fd17481;
	div.rn.f64 	%fd17483, %fd17480, %fd17482;
	setp.lt.f64 	%p9540, %fd17483, %fd25154;
	selp.f64 	%fd25152, %fd25152, %fd5819, %p9540;
	selp.f64 	%fd25153, %fd25153, %fd5820, %p9540;
	selp.f64 	%fd25154, %fd25154, %fd17483, %p9540;
$L__BB3_9348:
	add.f64 	%fd17484, %fd25156, 0dC016CCCCCCCCCCCD;
	add.f64 	%fd5845, %fd5622, %fd17484;
	abs.f64 	%fd17485, %fd25153;
	setp.geu.f64 	%p9541, %fd17485, 0d41CDCD64FF800000;
	@%p9541 bra 	$L__BB3_9350;
	add.f64 	%fd17486, %fd25155, 0d4069000000000000;
	div.rn.f64 	%fd17487, %fd17486, %fd5845;
	setp.lt.f64 	%p9542, %fd25154, %fd17487;
	selp.f64 	%fd25155, %fd25155, %fd25153, %p9542;
	selp.f64 	%fd25156, %fd25156, %fd25152, %p9542;
$L__BB3_9350:
	add.s32 	%r4325, %r23021, -1;
	mul.lo.s32 	%r4326, %r4325, %r4243;
	add.s32 	%r4327, %r23020, -1;
	add.s32 	%r4328, %r4327, %r4326;
	mul.wide.s32 	%rd8382, %r4328, 8;
	add.s64 	%rd8383, %rd29, %rd8382;
	ld.local.f64 	%fd5850, [%rd8383];
	abs.f64 	%fd5851, %fd5850;
	abs.f64 	%fd17488, %fd25156;
	max.f64 	%fd17490, %fd5851, %fd17488;
	setp.gt.f64 	%p9543, %fd17490, 0d41CDCD64FF800000;
	sub.f64 	%fd17491, %fd5850, %fd25156;
	abs.f64 	%fd17492, %fd17491;
	setp.geu.f64 	%p9544, %fd17492, 0d3EE4F8B588E368F1;
	or.pred  	%p9545, %p9543, %p9544;
	@%p9545 bra 	$L__BB3_10180;
	mul.wide.s32 	%rd8384, %r4328, 8;
	add.s64 	%rd8385, %rd28, %rd8384;
	ld.local.f64 	%fd17494, [%rd8385];
	abs.f64 	%fd17495, %fd17494;
	abs.f64 	%fd17496, %fd25155;
	max.f64 	%fd17498, %fd17495, %fd17496;
	setp.gt.f64 	%p9546, %fd17498, 0d41CDCD64FF800000;
	sub.f64 	%fd17499, %fd17494, %fd25155;
	abs.f64 	%fd17500, %fd17499;
	setp.geu.f64 	%p9547, %fd17500, 0d3EE4F8B588E368F1;
	or.pred  	%p9548, %p9546, %p9547;
	@%p9548 bra 	$L__BB3_10180;
	ld.local.f64 	%fd17503, [%rd1299];
	add.f64 	%fd5852, %fd25150, %fd17503;
	mul.wide.s32 	%rd8386, %r4322, 8;
	add.s64 	%rd8387, %rd29, %rd8386;
	ld.local.f64 	%fd17504, [%rd8387];
	add.f64 	%fd5853, %fd25151, %fd17504;
	mov.f64 	%fd25157, 0d3FE0000000000000;
	@%p9488 bra 	$L__BB3_9382;
	mov.b32 	%r22876, 0;
	@%p9506 bra 	$L__BB3_9367;
	and.b32  	%r4329, %r4241, 15;
	setp.lt.u32 	%p9551, %r4241, 16;
	mov.b32 	%r22876, 0;
	mov.u32 	%r22860, %r22876;
	@%p9551 bra 	$L__BB3_9357;
	and.b32  	%r22860, %r4241, 2147483632;
	mov.b32 	%r22876, 0;
	mov.u32 	%r22854, %r22876;
$L__BB3_9356:
	.pragma "nounroll";
	mul.wide.u32 	%rd8388, %r22854, 4;
	add.s64 	%rd8389, %rd30, %rd8388;
	ld.local.u32 	%r15652, [%rd8389];
	setp.gt.s32 	%p9552, %r15652, 0;
	selp.u32 	%r15653, 1, 0, %p9552;
	add.s32 	%r15654, %r22876, %r15653;
	ld.local.u32 	%r15655, [%rd8389+4];
	setp.gt.s32 	%p9553, %r15655, 0;
	selp.u32 	%r15656, 1, 0, %p9553;
	add.s32 	%r15657, %r15654, %r15656;
	ld.local.u32 	%r15658, [%rd8389+8];
	setp.gt.s32 	%p9554, %r15658, 0;
	selp.u32 	%r15659, 1, 0, %p9554;
	add.s32 	%r15660, %r15657, %r15659;
	ld.local.u32 	%r15661, [%rd8389+12];
	setp.gt.s32 	%p9555, %r15661, 0;
	selp.u32 	%r15662, 1, 0, %p9555;
	add.s32 	%r15663, %r15660, %r15662;
	ld.local.u32 	%r15664, [%rd8389+16];
	setp.gt.s32 	%p9556, %r15664, 0;
	selp.u32 	%r15665, 1, 0, %p9556;
	add.s32 	%r15666, %r15663, %r15665;
	ld.local.u32 	%r15667, [%rd8389+20];
	setp.gt.s32 	%p9557, %r15667, 0;
	selp.u32 	%r15668, 1, 0, %p9557;
	add.s32 	%r15669, %r15666, %r15668;
	ld.local.u32 	%r15670, [%rd8389+24];
	setp.gt.s32 	%p9558, %r15670, 0;
	selp.u32 	%r15671, 1, 0, %p9558;
	add.s32 	%r15672, %r15669, %r15671;
	ld.local.u32 	%r15673, [%rd8389+28];
	setp.gt.s32 	%p9559, %r15673, 0;
	selp.u32 	%r15674, 1, 0, %p9559;
	add.s32 	%r15675, %r15672, %r15674;
	ld.local.u32 	%r15676, [%rd8389+32];
	setp.gt.s32 	%p9560, %r15676, 0;
	selp.u32 	%r15677, 1, 0, %p9560;
	add.s32 	%r15678, %r15675, %r15677;
	ld.local.u32 	%r15679, [%rd8389+36];
	setp.gt.s32 	%p9561, %r15679, 0;
	selp.u32 	%r15680, 1, 0, %p9561;
	add.s32 	%r15681, %r15678, %r15680;
	ld.local.u32 	%r15682, [%rd8389+40];
	setp.gt.s32 	%p9562, %r15682, 0;
	selp.u32 	%r15683, 1, 0, %p9562;
	add.s32 	%r15684, %r15681, %r15683;
	ld.local.u32 	%r15685, [%rd8389+44];
	setp.gt.s32 	%p9563, %r15685, 0;
	selp.u32 	%r15686, 1, 0, %p9563;
	add.s32 	%r15687, %r15684, %r15686;
	ld.local.u32 	%r15688, [%rd8389+48];
	setp.gt.s32 	%p9564, %r15688, 0;
	selp.u32 	%r15689, 1, 0, %p9564;
	add.s32 	%r15690, %r15687, %r15689;
	ld.local.u32 	%r15691, [%rd8389+52];
	setp.gt.s32 	%p9565, %r15691, 0;
	selp.u32 	%r15692, 1, 0, %p9565;
	add.s32 	%r15693, %r15690, %r15692;
	ld.local.u32 	%r15694, [%rd8389+56];
	setp.gt.s32 	%p9566, %r15694, 0;
	selp.u32 	%r15695, 1, 0, %p9566;
	add.s32 	%r15696, %r15693, %r15695;
	ld.local.u32 	%r15697, [%rd8389+60];
	setp.gt.s32 	%p9567, %r15697, 0;
	selp.u32 	%r15698, 1, 0, %p9567;
	add.s32 	%r22876, %r15696, %r15698;
	add.s32 	%r22854, %r22854, 16;
	setp.ne.s32 	%p9568, %r22854, %r22860;
	@%p9568 bra 	$L__BB3_9356;
$L__BB3_9357:
	setp.eq.s32 	%p9569, %r4329, 0;
	@%p9569 bra 	$L__BB3_9367;
	and.b32  	%r4338, %r4241, 7;
	setp.lt.u32 	%p9570, %r4329, 8;
	@%p9570 bra 	$L__BB3_9360;
	mul.wide.u32 	%rd8390, %r22860, 4;
	add.s64 	%rd8391, %rd30, %rd8390;
	ld.local.u32 	%r15700, [%rd8391];
	setp.gt.s32 	%p9571, %r15700, 0;
	selp.u32 	%r15701, 1, 0, %p9571;
	add.s32 	%r15702, %r22876, %r15701;
	ld.local.u32 	%r15703, [%rd8391+4];
	setp.gt.s32 	%p9572, %r15703, 0;
	selp.u32 	%r15704, 1, 0, %p9572;
	add.s32 	%r15705, %r15702, %r15704;
	ld.local.u32 	%r15706, [%rd8391+8];
	setp.gt.s32 	%p9573, %r15706, 0;
	selp.u32 	%r15707, 1, 0, %p9573;
	add.s32 	%r15708, %r15705, %r15707;
	ld.local.u32 	%r15709, [%rd8391+12];
	setp.gt.s32 	%p9574, %r15709, 0;
	selp.u32 	%r15710, 1, 0, %p9574;
	add.s32 	%r15711, %r15708, %r15710;
	ld.local.u32 	%r15712, [%rd8391+16];
	setp.gt.s32 	%p9575, %r15712, 0;
	selp.u32 	%r15713, 1, 0, %p9575;
	add.s32 	%r15714, %r15711, %r15713;
	ld.local.u32 	%r15715, [%rd8391+20];
	setp.gt.s32 	%p9576, %r15715, 0;
	selp.u32 	%r15716, 1, 0, %p9576;
	add.s32 	%r15717, %r15714, %r15716;
	ld.local.u32 	%r15718, [%rd8391+24];
	setp.gt.s32 	%p9577, %r15718, 0;
	selp.u32 	%r15719, 1, 0, %p9577;
	add.s32 	%r15720, %r15717, %r15719;
	ld.local.u32 	%r15721, [%rd8391+28];
	setp.gt.s32 	%p9578, %r15721, 0;
	selp.u32 	%r15722, 1, 0, %p9578;
	add.s32 	%r22876, %r15720, %r15722;
	add.s32 	%r22860, %r22860, 8;
$L__BB3_9360:
	setp.eq.s32 	%p9579, %r4338, 0;
	@%p9579 bra 	$L__BB3_9367;
	and.b32  	%r4344, %r4241, 3;
	setp.lt.u32 	%p9580, %r4338, 4;
	@%p9580 bra 	$L__BB3_9363;
	mul.wide.u32 	%rd8392, %r22860, 4;
	add.s64 	%rd8393, %rd30, %rd8392;
	ld.local.u32 	%r15724, [%rd8393];
	setp.gt.s32 	%p9581, %r15724, 0;
	selp.u32 	%r15725, 1, 0, %p9581;
	add.s32 	%r15726, %r22876, %r15725;
	ld.local.u32 	%r15727, [%rd8393+4];
	setp.gt.s32 	%p9582, %r15727, 0;
	selp.u32 	%r15728, 1, 0, %p9582;
	add.s32 	%r15729, %r15726, %r15728;
	ld.local.u32 	%r15730, [%rd8393+8];
	setp.gt.s32 	%p9583, %r15730, 0;
	selp.u32 	%r15731, 1, 0, %p9583;
	add.s32 	%r15732, %r15729, %r15731;
	ld.local.u32 	%r15733, [%rd8393+12];
	setp.gt.s32 	%p9584, %r15733, 0;
	selp.u32 	%r15734, 1, 0, %p9584;
	add.s32 	%r22876, %r15732, %r15734;
	add.s32 	%r22860, %r22860, 4;
$L__BB3_9363:
	setp.eq.s32 	%p9585, %r4344, 0;
	@%p9585 bra 	$L__BB3_9367;
	mul.wide.u32 	%rd8394, %r22860, 4;
	add.s64 	%rd1307, %rd30, %rd8394;
	ld.local.u32 	%r15735, [%rd1307];
	setp.gt.s32 	%p9586, %r15735, 0;
	selp.u32 	%r15736, 1, 0, %p9586;
	add.s32 	%r22876, %r22876, %r15736;
	setp.eq.s32 	%p9587, %r4344, 1;
	@%p9587 bra 	$L__BB3_9367;
	ld.local.u32 	%r15737, [%rd1307+4];
	setp.gt.s32 	%p9588, %r15737, 0;
	selp.u32 	%r15738, 1, 0, %p9588;
	add.s32 	%r22876, %r22876, %r15738;
	setp.eq.s32 	%p9589, %r4344, 2;
	@%p9589 bra 	$L__BB3_9367;
	ld.local.u32 	%r15739, [%rd1307+8];
	setp.gt.s32 	%p9590, %r15739, 0;
	selp.u32 	%r15740, 1, 0, %p9590;
	add.s32 	%r22876, %r22876, %r15740;
$L__BB3_9367:
	setp.eq.s32 	%p9591, %r4243, 0;
	@%p9591 bra 	$L__BB3_9381;
	and.b32  	%r4354, %r4243, 15;
	setp.lt.u32 	%p9592, %r4243, 16;
	mov.b32 	%r22872, 0;
	@%p9592 bra 	$L__BB3_9371;
	and.b32  	%r22872, %r4243, 2147483632;
	mov.b32 	%r22866, 0;
$L__BB3_9370:
	.pragma "nounroll";
	mul.wide.u32 	%rd8395, %r22866, 4;
	add.s64 	%rd8396, %rd31, %rd8395;
	ld.local.u32 	%r15744, [%rd8396];
	setp.gt.s32 	%p9593, %r15744, 0;
	selp.u32 	%r15745, 1, 0, %p9593;
	add.s32 	%r15746, %r22876, %r15745;
	ld.local.u32 	%r15747, [%rd8396+4];
	setp.gt.s32 	%p9594, %r15747, 0;
	selp.u32 	%r15748, 1, 0, %p9594;
	add.s32 	%r15749, %r15746, %r15748;
	ld.local.u32 	%r15750, [%rd8396+8];
	setp.gt.s32 	%p9595, %r15750, 0;
	selp.u32 	%r15751, 1, 0, %p9595;
	add.s32 	%r15752, %r15749, %r15751;
	ld.local.u32 	%r15753, [%rd8396+12];
	setp.gt.s32 	%p9596, %r15753, 0;
	selp.u32 	%r15754, 1, 0, %p9596;
	add.s32 	%r15755, %r15752, %r15754;
	ld.local.u32 	%r15756, [%rd8396+16];
	setp.gt.s32 	%p9597, %r15756, 0;
	selp.u32 	%r15757, 1, 0, %p9597;
	add.s32 	%r15758, %r15755, %r15757;
	ld.local.u32 	%r15759, [%rd8396+20];
	setp.gt.s32 	%p9598, %r15759, 0;
	selp.u32 	%r15760, 1, 0, %p9598;
	add.s32 	%r15761, %r15758, %r15760;
	ld.local.u32 	%r15762, [%rd8396+24];
	setp.gt.s32 	%p9599, %r15762, 0;
	selp.u32 	%r15763, 1, 0, %p9599;
	add.s32 	%r15764, %r15761, %r15763;
	ld.local.u32 	%r15765, [%rd8396+28];
	setp.gt.s32 	%p9600, %r15765, 0;
	selp.u32 	%r15766, 1, 0, %p9600;
	add.s32 	%r15767, %r15764, %r15766;
	ld.local.u32 	%r15768, [%rd8396+32];
	setp.gt.s32 	%p9601, %r15768, 0;
	selp.u32 	%r15769, 1, 0, %p9601;
	add.s32 	%r15770, %r15767, %r15769;
	ld.local.u32 	%r15771, [%rd8396+36];
	setp.gt.s32 	%p9602, %r15771, 0;
	selp.u32 	%r15772, 1, 0, %p9602;
	add.s32 	%r15773, %r15770, %r15772;
	ld.local.u32 	%r15774, [%rd8396+40];
	setp.gt.s32 	%p9603, %r15774, 0;
	selp.u32 	%r15775, 1, 0, %p9603;
	add.s32 	%r15776, %r15773, %r15775;
	ld.local.u32 	%r15777, [%rd8396+44];
	setp.gt.s32 	%p9604, %r15777, 0;
	selp.u32 	%r15778, 1, 0, %p9604;
	add.s32 	%r15779, %r15776, %r15778;
	ld.local.u32 	%r15780, [%rd8396+48];
	setp.gt.s32 	%p9605, %r15780, 0;
	selp.u32 	%r15781, 1, 0, %p9605;
	add.s32 	%r15782, %r15779, %r15781;
	ld.local.u32 	%r15783, [%rd8396+52];
	setp.gt.s32 	%p9606, %r15783, 0;
	selp.u32 	%r15784, 1, 0, %p9606;
	add.s32 	%r15785, %r15782, %r15784;
	ld.local.u32 	%r15786, [%rd8396+56];
	setp.gt.s32 	%p9607, %r15786, 0;
	selp.u32 	%r15787, 1, 0, %p9607;
	add.s32 	%r15788, %r15785, %r15787;
	ld.local.u32 	%r15789, [%rd8396+60];
	setp.gt.s32 	%p9608, %r15789, 0;
	selp.u32 	%r15790, 1, 0, %p9608;
	add.s32 	%r22876, %r15788, %r15790;
	add.s32 	%r22866, %r22866, 16;
	setp.ne.s32 	%p9609, %r22866, %r22872;
	@%p9609 bra 	$L__BB3_9370;
$L__BB3_9371:
	setp.eq.s32 	%p9610, %r4354, 0;
	@%p9610 bra 	$L__BB3_9381;
	and.b32  	%r4363, %r4243, 7;
	setp.lt.u32 	%p9611, %r4354, 8;
	@%p9611 bra 	$L__BB3_9374;
	mul.wide.u32 	%rd8397, %r22872, 4;
	add.s64 	%rd8398, %rd31, %rd8397;
	ld.local.u32 	%r15792, [%rd8398];
	setp.gt.s32 	%p9612, %r15792, 0;
	selp.u32 	%r15793, 1, 0, %p9612;
	add.s32 	%r15794, %r22876, %r15793;
	ld.local.u32 	%r15795, [%rd8398+4];
	setp.gt.s32 	%p9613, %r15795, 0;
	selp.u32 	%r15796, 1, 0, %p9613;
	add.s32 	%r15797, %r15794, %r15796;
	ld.local.u32 	%r15798, [%rd8398+8];
	setp.gt.s32 	%p9614, %r15798, 0;
	selp.u32 	%r15799, 1, 0, %p9614;
	add.s32 	%r15800, %r15797, %r15799;
	ld.local.u32 	%r15801, [%rd8398+12];
	setp.gt.s32 	%p9615, %r15801, 0;
	selp.u32 	%r15802, 1, 0, %p9615;
	add.s32 	%r15803, %r15800, %r15802;
	ld.local.u32 	%r15804, [%rd8398+16];
	setp.gt.s32 	%p9616, %r15804, 0;
	selp.u32 	%r15805, 1, 0, %p9616;
	add.s32 	%r15806, %r15803, %r15805;
	ld.local.u32 	%r15807, [%rd8398+20];
	setp.gt.s32 	%p9617, %r15807, 0;
	selp.u32 	%r15808, 1, 0, %p9617;
	add.s32 	%r15809, %r15806, %r15808;
	ld.local.u32 	%r15810, [%rd8398+24];
	setp.gt.s32 	%p9618, %r15810, 0;
	selp.u32 	%r15811, 1, 0, %p9618;
	add.s32 	%r15812, %r15809, %r15811;
	ld.local.u32 	%r15813, [%rd8398+28];
	setp.gt.s32 	%p9619, %r15813, 0;
	selp.u32 	%r15814, 1, 0, %p9619;
	add.s32 	%r22876, %r15812, %r15814;
	add.s32 	%r22872, %r22872, 8;
$L__BB3_9374:
	setp.eq.s32 	%p9620, %r4363, 0;
	@%p9620 bra 	$L__BB3_9381;
	and.b32  	%r4369, %r4243, 3;
	setp.lt.u32 	%p9621, %r4363, 4;
	@%p9621 bra 	$L__BB3_9377;
	mul.wide.u32 	%rd8399, %r22872, 4;
	add.s64 	%rd8400, %rd31, %rd8399;
	ld.local.u32 	%r15816, [%rd8400];
	setp.gt.s32 	%p9622, %r15816, 0;
	selp.u32 	%r15817, 1, 0, %p9622;
	add.s32 	%r15818, %r22876, %r15817;
	ld.local.u32 	%r15819, [%rd8400+4];
	setp.gt.s32 	%p9623, %r15819, 0;
	selp.u32 	%r15820, 1, 0, %p9623;
	add.s32 	%r15821, %r15818, %r15820;
	ld.local.u32 	%r15822, [%rd8400+8];
	setp.gt.s32 	%p9624, %r15822, 0;
	selp.u32 	%r15823, 1, 0, %p9624;
	add.s32 	%r15824, %r15821, %r15823;
	ld.local.u32 	%r15825, [%rd8400+12];
	setp.gt.s32 	%p9625, %r15825, 0;
	selp.u32 	%r15826, 1, 0, %p9625;
	add.s32 	%r22876, %r15824, %r15826;
	add.s32 	%r22872, %r22872, 4;
$L__BB3_9377:
	setp.eq.s32 	%p9626, %r4369, 0;
	@%p9626 bra 	$L__BB3_9381;
	mul.wide.u32 	%rd8401, %r22872, 4;
	add.s64 	%rd1308, %rd31, %rd8401;
	ld.local.u32 	%r15827, [%rd1308];
	setp.gt.s32 	%p9627, %r15827, 0;
	selp.u32 	%r15828, 1, 0, %p9627;
	add.s32 	%r22876, %r22876, %r15828;
	setp.eq.s32 	%p9628, %r4369, 1;
	@%p9628 bra 	$L__BB3_9381;
	ld.local.u32 	%r15829, [%rd1308+4];
	setp.gt.s32 	%p9629, %r15829, 0;
	selp.u32 	%r15830, 1, 0, %p9629;
	add.s32 	%r22876, %r22876, %r15830;
	setp.eq.s32 	%p9630, %r4369, 2;
	@%p9630 bra 	$L__BB3_9381;
	ld.local.u32 	%r15831, [%rd1308+8];
	setp.gt.s32 	%p9631, %r15831, 0;
	selp.u32 	%r15832, 1, 0, %p9631;
	add.s32 	%r22876, %r22876, %r15832;
$L__BB3_9381:
	shr.u32 	%r15833, %r22876, 1;
	add.s32 	%r15834, %r15833, -1;
	cvt.rn.f64.s32 	%fd17505, %r15834;
	add.f64 	%fd17506, %fd5853, 0dC016CCCCCCCCCCCD;
	fma.rn.f64 	%fd17507, %fd17505, 0dBFE0A2B1704FF434, %fd17506;
	add.f64 	%fd17508, %fd5622, %fd17507;
	add.f64 	%fd17509, %fd5852, 0d4069000000000000;
	div.rn.f64 	%fd17510, %fd17509, %fd17508;
	add.f64 	%fd17511, %fd17510, 0dC071126666666666;
	fma.rn.f64 	%fd25157, %fd17511, 0d4059000000000000, 0d3FE0000000000000;
$L__BB3_9382:
	cvt.rzi.s32.f64 	%r15835, %fd25157;
	cvt.rn.f64.s32 	%fd17512, %r15835;
	div.rn.f64 	%fd25158, %fd17512, 0d4059000000000000;
$L__BB3_9383:
	setp.gt.f64 	%p9632, %fd25158, %fd10;
	@%p9632 bra 	$L__BB3_4335;
	mul.wide.u32 	%rd8402, %r370, 8;
	add.s64 	%rd8403, %rd20, %rd8402;
	ld.local.u64 	%rd1309, [%rd8403+40];
	ld.local.u64 	%rd1310, [%rd8403];
	mov.b32 	%r22877, 0;
$L__BB3_9385:
	mov.u32 	%r4379, %r22877;
	cvt.u64.u32 	%rd8404, %r4379;
	add.s64 	%rd8405, %rd1309, %rd8404;
	ld.u8 	%rs3669, [%rd8405];
	setp.ne.s16 	%p9633, %rs3669, 0;
	add.s32 	%r22877, %r4379, 1;
	@%p9633 bra 	$L__BB3_9385;
	and.b32  	%r15837, %r4379, 1;
	setp.eq.b32 	%p9634, %r15837, 1;
	@%p9634 bra 	$L__BB3_9409;
	setp.eq.s32 	%p9635, %r4379, 0;
	@%p9635 bra 	$L__BB3_9397;
	add.s32 	%r4381, %r4379, -2;
	shr.u32 	%r15839, %r4379, 1;
	max.u32 	%r4382, %r15839, 1;
	mov.b32 	%r22878, 0;
	mov.u32 	%r22879, %r22878;
$L__BB3_9389:
	add.s32 	%r4385, %r22879, 1;
	cvt.u64.u32 	%rd8406, %r22879;
	add.s64 	%rd8407, %rd1309, %rd8406;
	ld.u8 	%rs605, [%rd8407+1];
	setp.ne.s16 	%p9636, %rs605, 65;
	add.s32 	%r15840, %r4381, %r22878;
	cvt.s64.s32 	%rd8408, %r15840;
	add.s64 	%rd8409, %rd1309, %rd8408;
	ld.u8 	%rs606, [%rd8409];
	@%p9636 bra 	$L__BB3_9391;
	setp.ne.s16 	%p9637, %rs606, 84;
	@%p9637 bra 	$L__BB3_9409;
$L__BB3_9391:
	setp.ne.s16 	%p9638, %rs605, 84;
	@%p9638 bra 	$L__BB3_9393;
	setp.ne.s16 	%p9639, %rs606, 65;
	@%p9639 bra 	$L__BB3_9409;
$L__BB3_9393:
	setp.eq.s16 	%p9640, %rs605, 84;
	setp.eq.s16 	%p9641, %rs605, 65;
	setp.ne.s16 	%p9642, %rs606, 65;
	or.pred  	%p9643, %p9642, %p9640;
	setp.ne.s16 	%p9644, %rs606, 84;
	or.pred  	%p9645, %p9644, %p9641;
	and.pred  	%p9646, %p9643, %p9645;
	not.pred 	%p9647, %p9646;
	@%p9647 bra 	$L__BB3_9409;
	setp.eq.s16 	%p9648, %rs605, 67;
	setp.ne.s16 	%p9649, %rs606, 71;
	and.pred  	%p9650, %p9649, %p9648;
	@%p9650 bra 	$L__BB3_9409;
	setp.eq.s16 	%p9653, %rs605, 71;
	setp.ne.s16 	%p9654, %rs606, 67;
	xor.pred  	%p9655, %p9653, %p9654;
	or.pred  	%p9656, %p9649, %p9648;
	and.pred  	%p9657, %p9655, %p9656;
	not.pred 	%p9658, %p9657;
	@%p9658 bra 	$L__BB3_9409;
	not.b32 	%r22878, %r22879;
	setp.ne.s32 	%p9659, %r4385, %r4382;
	mov.u32 	%r22879, %r4385;
	@%p9659 bra 	$L__BB3_9389;
$L__BB3_9397:
	mov.b32 	%r22880, 0;
$L__BB3_9398:
	mov.u32 	%r4387, %r22880;
	cvt.u64.u32 	%rd8410, %r4387;
	add.s64 	%rd8411, %rd1310, %rd8410;
	ld.u8 	%rs3675, [%rd8411];
	setp.ne.s16 	%p9660, %rs3675, 0;
	add.s32 	%r22880, %r4387, 1;
	@%p9660 bra 	$L__BB3_9398;
	and.b32  	%r15842, %r4387, 1;
	setp.eq.b32 	%p9661, %r15842, 1;
	@%p9661 bra 	$L__BB3_9409;
	setp.eq.s32 	%p9662, %r4387, 0;
	@%p9662 bra 	$L__BB3_9412;
	add.s32 	%r4389, %r4387, -2;
	shr.u32 	%r15844, %r4387, 1;
	max.u32 	%r4390, %r15844, 1;
	mov.b32 	%r22881, 0;
	mov.u32 	%r22882, %r22881;
$L__BB3_9402:
	add.s32 	%r4393, %r22882, 1;
	cvt.u64.u32 	%rd8412, %r22882;
	add.s64 	%rd8413, %rd1310, %rd8412;
	ld.u8 	%rs607, [%rd8413+1];
	setp.ne.s16 	%p9663, %rs607, 65;
	add.s32 	%r15845, %r4389, %r22881;
	cvt.s64.s32 	%rd8414, %r15845;
	add.s64 	%rd8415, %rd1310, %rd8414;
	ld.u8 	%rs608, [%rd8415];
	@%p9663 bra 	$L__BB3_9404;
	setp.ne.s16 	%p9664, %rs608, 84;
	@%p9664 bra 	$L__BB3_9409;
$L__BB3_9404:
	setp.ne.s16 	%p9665, %rs607, 84;
	@%p9665 bra 	$L__BB3_9406;
	setp.ne.s16 	%p9666, %rs608, 65;
	@%p9666 bra 	$L__BB3_9409;
$L__BB3_9406:
	setp.eq.s16 	%p9667, %rs607, 84;
	setp.eq.s16 	%p9668, %rs607, 65;
	setp.ne.s16 	%p9669, %rs608, 65;
	or.pred  	%p9670, %p9669, %p9667;
	setp.ne.s16 	%p9671, %rs608, 84;
	or.pred  	%p9672, %p9671, %p9668;
	and.pred  	%p9673, %p9670, %p9672;
	not.pred 	%p9674, %p9673;
	@%p9674 bra 	$L__BB3_9409;
	setp.eq.s16 	%p9675, %rs607, 67;
	setp.ne.s16 	%p9676, %rs608, 71;
	and.pred  	%p9677, %p9676, %p9675;
	@%p9677 bra 	$L__BB3_9409;
	setp.eq.s16 	%p9680, %rs607, 71;
	setp.ne.s16 	%p9681, %rs608, 67;
	xor.pred  	%p9682, %p9680, %p9681;
	or.pred  	%p9683, %p9676, %p9675;
	and.pred  	%p9684, %p9682, %p9683;
	@%p9684 bra 	$L__BB3_9411;
$L__BB3_9409:
	setp.gt.u32 	%p9686, %r2, 2146435070;
	mov.f64 	%fd25159, %fd2;
	@%p9686 bra 	$L__BB3_9414;
	setp.gt.u32 	%p9687, %r4, 1073127582;
	selp.f64 	%fd17513, %fd4, %fd3, %p9687;
	selp.u32 	%r15846, 1, 0, %p9687;
	add.s32 	%r15847, %r3, %r15846;
	add.f64 	%fd17514, %fd17513, 0dBFF0000000000000;
	add.f64 	%fd17515, %fd17513, 0d3FF0000000000000;
	rcp.approx.ftz.f64 	%fd17516, %fd17515;
	neg.f64 	%fd17517, %fd17515;
	fma.rn.f64 	%fd17518, %fd17517, %fd17516, 0d3FF0000000000000;
	fma.rn.f64 	%fd17519, %fd17518, %fd17518, %fd17518;
	fma.rn.f64 	%fd17520, %fd17519, %fd17516, %fd17516;
	mul.f64 	%fd17521, %fd17514, %fd17520;
	fma.rn.f64 	%fd17522, %fd17514, %fd17520, %fd17521;
	mul.f64 	%fd17523, %fd17522, %fd17522;
	fma.rn.f64 	%fd17524, %fd17523, 0d3EB1380B3AE80F1E, 0d3ED0EE258B7A8B04;
	fma.rn.f64 	%fd17525, %fd17524, %fd17523, 0d3EF3B2669F02676F;
	fma.rn.f64 	%fd17526, %fd17525, %fd17523, 0d3F1745CBA9AB0956;
	fma.rn.f64 	%fd17527, %fd17526, %fd17523, 0d3F3C71C72D1B5154;
	fma.rn.f64 	%fd17528, %fd17527, %fd17523, 0d3F624924923BE72D;
	fma.rn.f64 	%fd17529, %fd17528, %fd17523, 0d3F8999999999A3C4;
	fma.rn.f64 	%fd17530, %fd17529, %fd17523, 0d3FB5555555555554;
	sub.f64 	%fd17531, %fd17514, %fd17522;
	add.f64 	%fd17532, %fd17531, %fd17531;
	neg.f64 	%fd17533, %fd17522;
	fma.rn.f64 	%fd17534, %fd17533, %fd17514, %fd17532;
	mul.f64 	%fd17535, %fd17520, %fd17534;
	mul.f64 	%fd17536, %fd17523, %fd17530;
	fma.rn.f64 	%fd17537, %fd17536, %fd17522, %fd17535;
	xor.b32  	%r15848, %r15847, -2147483648;
	mov.b32 	%r15849, 1127219200;
	mov.b64 	%fd17538, {%r15848, %r15849};
	sub.f64 	%fd17539, %fd17538, %fd1;
	fma.rn.f64 	%fd17540, %fd17539, 0d3FE62E42FEFA39EF, %fd17522;
	fma.rn.f64 	%fd17541, %fd17539, 0dBFE62E42FEFA39EF, %fd17540;
	sub.f64 	%fd17542, %fd17541, %fd17522;
	sub.f64 	%fd17543, %fd17537, %fd17542;
	fma.rn.f64 	%fd17544, %fd17539, 0d3C7ABC9E3B39803F, %fd17543;
	add.f64 	%fd25159, %fd17540, %fd17544;
	bra.uni 	$L__BB3_9414;
$L__BB3_9411:
	not.b32 	%r22881, %r22882;
	setp.ne.s32 	%p9685, %r4393, %r4390;
	mov.u32 	%r22882, %r4393;
	@%p9685 bra 	$L__BB3_9402;
$L__BB3_9412:
	setp.gt.u32 	%p9688, %r5, 2146435070;
	mov.f64 	%fd25159, %fd5;
	@%p9688 bra 	$L__BB3_9414;
	setp.gt.u32 	%p9689, %r7, 1073127582;
	selp.f64 	%fd17545, %fd7, %fd6, %p9689;
	selp.u32 	%r15850, 1, 0, %p9689;
	add.s32 	%r15851, %r6, %r15850;
	add.f64 	%fd17546, %fd17545, 0dBFF0000000000000;
	add.f64 	%fd17547, %fd17545, 0d3FF0000000000000;
	rcp.approx.ftz.f64 	%fd17548, %fd17547;
	neg.f64 	%fd17549, %fd17547;
	fma.rn.f64 	%fd17550, %fd17549, %fd17548, 0d3FF0000000000000;
	fma.rn.f64 	%fd17551, %fd17550, %fd17550, %fd17550;
	fma.rn.f64 	%fd17552, %fd17551, %fd17548, %fd17548;
	mul.f64 	%fd17553, %fd17546, %fd17552;
	fma.rn.f64 	%fd17554, %fd17546, %fd17552, %fd17553;
	mul.f64 	%fd17555, %fd17554, %fd17554;
	fma.rn.f64 	%fd17556, %fd17555, 0d3EB1380B3AE80F1E, 0d3ED0EE258B7A8B04;
	fma.rn.f64 	%fd17557, %fd17556, %fd17555, 0d3EF3B2669F02676F;
	fma.rn.f64 	%fd17558, %fd17557, %fd17555, 0d3F1745CBA9AB0956;
	fma.rn.f64 	%fd17559, %fd17558, %fd17555, 0d3F3C71C72D1B5154;
	fma.rn.f64 	%fd17560, %fd17559, %fd17555, 0d3F624924923BE72D;
	fma.rn.f64 	%fd17561, %fd17560, %fd17555, 0d3F8999999999A3C4;
	fma.rn.f64 	%fd17562, %fd17561, %fd17555, 0d3FB5555555555554;
	sub.f64 	%fd17563, %fd17546, %fd17554;
	add.f64 	%fd17564, %fd17563, %fd17563;
	neg.f64 	%fd17565, %fd17554;
	fma.rn.f64 	%fd17566, %fd17565, %fd17546, %fd17564;
	mul.f64 	%fd17567, %fd17552, %fd17566;
	mul.f64 	%fd17568, %fd17555, %fd17562;
	fma.rn.f64 	%fd17569, %fd17568, %fd17554, %fd17567;
	xor.b32  	%r15852, %r15851, -2147483648;
	mov.b32 	%r15853, 1127219200;
	mov.b64 	%fd17570, {%r15852, %r15853};
	sub.f64 	%fd17571, %fd17570, %fd1;
	fma.rn.f64 	%fd17572, %fd17571, 0d3FE62E42FEFA39EF, %fd17554;
	fma.rn.f64 	%fd17573, %fd17571, 0dBFE62E42FEFA39EF, %fd17572;
	sub.f64 	%fd17574, %fd17573, %fd17554;
	sub.f64 	%fd17575, %fd17569, %fd17574;
	fma.rn.f64 	%fd17576, %fd17571, 0d3C7ABC9E3B39803F, %fd17575;
	add.f64 	%fd25159, %fd17572, %fd17576;
$L__BB3_9414:
	mul.f64 	%fd5861, %fd25159, 0d3FFFCB923A29C77A;
	mov.b32 	%r22883, 0;
$L__BB3_9415:
	mov.u32 	%r4395, %r22883;
	cvt.u64.u32 	%rd8416, %r4395;
	add.s64 	%rd8417, %rd1309, %rd8416;
	ld.u8 	%rs3681, [%rd8417];
	setp.ne.s16 	%p9690, %rs3681, 0;
	add.s32 	%r22883, %r4395, 1;
	@%p9690 bra 	$L__BB3_9415;
	mov.b32 	%r22884, 0;
$L__BB3_9417:
	mov.u32 	%r4397, %r22884;
	cvt.u64.u32 	%rd8418, %r4397;
	add.s64 	%rd8419, %rd1310, %rd8418;
	ld.u8 	%rs3682, [%rd8419];
	setp.ne.s16 	%p9691, %rs3682, 0;
	add.s32 	%r22884, %r4397, 1;
	@%p9691 bra 	$L__BB3_9417;
	setp.eq.s32 	%p9692, %r4395, 0;
	@%p9692 bra 	$L__BB3_9489;
	and.b32  	%r4399, %r4395, 3;
	setp.lt.u32 	%p9693, %r4395, 4;
	mov.b32 	%r22886, 1;
	@%p9693 bra 	$L__BB3_9458;
	and.b32  	%r4400, %r4395, 2147483644;
	mov.b32 	%r22886, 1;
$L__BB3_9421:
	mov.u32 	%r4401, %r22886;
	cvt.s64.s32 	%rd8420, %r4401;
	add.s64 	%rd1311, %rd1309, %rd8420;
	ld.u8 	%rs3684, [%rd1311+-1];
	mov.b16 	%rs4793, 0;
	setp.gt.s16 	%p9694, %rs3684, 70;
	@%p9694 bra 	$L__BB3_9425;
	setp.eq.s16 	%p9697, %rs3684, 65;
	@%p9697 bra 	$L__BB3_9430;
	setp.eq.s16 	%p9698, %rs3684, 67;
	@%p9698 bra 	$L__BB3_9424;
	bra.uni 	$L__BB3_9429;
$L__BB3_9424:
	mov.b16 	%rs4793, 1;
	bra.uni 	$L__BB3_9430;
$L__BB3_9425:
	setp.eq.s16 	%p9695, %rs3684, 71;
	@%p9695 bra 	$L__BB3_9428;
	setp.ne.s16 	%p9696, %rs3684, 84;
	@%p9696 bra 	$L__BB3_9429;
	mov.b16 	%rs4793, 3;
	bra.uni 	$L__BB3_9430;
$L__BB3_9428:
	mov.b16 	%rs4793, 2;
	bra.uni 	$L__BB3_9430;
$L__BB3_9429:
	mov.b16 	%rs4793, 4;
$L__BB3_9430:
	cvt.u64.u32 	%rd8421, %r4401;
	add.s64 	%rd1312, %rd38, %rd8421;
	st.local.u8 	[%rd1312], %rs4793;
	ld.u8 	%rs3690, [%rd1311];
	mov.b16 	%rs4794, 0;
	setp.gt.s16 	%p9699, %rs3690, 70;
	@%p9699 bra 	$L__BB3_9434;
	setp.eq.s16 	%p9702, %rs3690, 65;
	@%p9702 bra 	$L__BB3_9439;
	setp.eq.s16 	%p9703, %rs3690, 67;
	@%p9703 bra 	$L__BB3_9433;
	bra.uni 	$L__BB3_9438;
$L__BB3_9433:
	mov.b16 	%rs4794, 1;
	bra.uni 	$L__BB3_9439;
$L__BB3_9434:
	setp.eq.s16 	%p9700, %rs3690, 71;
	@%p9700 bra 	$L__BB3_9437;
	setp.ne.s16 	%p9701, %rs3690, 84;
	@%p9701 bra 	$L__BB3_9438;
	mov.b16 	%rs4794, 3;
	bra.uni 	$L__BB3_9439;
$L__BB3_9437:
	mov.b16 	%rs4794, 2;
	bra.uni 	$L__BB3_9439;
$L__BB3_9438:
	mov.b16 	%rs4794, 4;
$L__BB3_9439:
	st.local.u8 	[%rd1312+1], %rs4794;
	ld.u8 	%rs3696, [%rd1311+1];
	mov.b16 	%rs4795, 0;
	setp.gt.s16 	%p9704, %rs3696, 70;
	@%p9704 bra 	$L__BB3_9443;
	setp.eq.s16 	%p9707, %rs3696, 65;
	@%p9707 bra 	$L__BB3_9448;
	setp.eq.s16 	%p9708, %rs3696, 67;
	@%p9708 bra 	$L__BB3_9442;
	bra.uni 	$L__BB3_9447;
$L__BB3_9442:
	mov.b16 	%rs4795, 1;
	bra.uni 	$L__BB3_9448;
$L__BB3_9443:
	setp.eq.s16 	%p9705, %rs3696, 71;
	@%p9705 bra 	$L__BB3_9446;
	setp.ne.s16 	%p9706, %rs3696, 84;
	@%p9706 bra 	$L__BB3_9447;
	mov.b16 	%rs4795, 3;
	bra.uni 	$L__BB3_9448;
$L__BB3_9446:
	mov.b16 	%rs4795, 2;
	bra.uni 	$L__BB3_9448;
$L__BB3_9447:
	mov.b16 	%rs4795, 4;
$L__BB3_9448:
	st.local.u8 	[%rd1312+2], %rs4795;
	ld.u8 	%rs3702, [%rd1311+2];
	mov.b16 	%rs4796, 0;
	setp.gt.s16 	%p9709, %rs3702, 70;
	@%p9709 bra 	$L__BB3_9452;
	setp.eq.s16 	%p9712, %rs3702, 65;
	@%p9712 bra 	$L__BB3_9457;
	setp.eq.s16 	%p9713, %rs3702, 67;
	@%p9713 bra 	$L__BB3_9451;
	bra.uni 	$L__BB3_9456;
$L__BB3_9451:
	mov.b16 	%rs4796, 1;
	bra.uni 	$L__BB3_9457;
$L__BB3_9452:
	setp.eq.s16 	%p9710, %rs3702, 71;
	@%p9710 bra 	$L__BB3_9455;
	setp.ne.s16 	%p9711, %rs3702, 84;
	@%p9711 bra 	$L__BB3_9456;
	mov.b16 	%rs4796, 3;
	bra.uni 	$L__BB3_9457;
$L__BB3_9455:
	mov.b16 	%rs4796, 2;
	bra.uni 	$L__BB3_9457;
$L__BB3_9456:
	mov.b16 	%rs4796, 4;
$L__BB3_9457:
	st.local.u8 	[%rd1312+3], %rs4796;
	add.s32 	%r22886, %r4401, 4;
	add.s32 	%r15858, %r4401, 3;
	setp.ne.s32 	%p9714, %r15858, %r4400;
	@%p9714 bra 	$L__BB3_9421;
$L__BB3_9458:
	setp.eq.s32 	%p9715, %r4399, 0;
	@%p9715 bra 	$L__BB3_9489;
	cvt.s64.s32 	%rd8422, %r22886;
	add.s64 	%rd1313, %rd1309, %rd8422;
	ld.u8 	%rs3708, [%rd1313+-1];
	mov.b16 	%rs4797, 0;
	setp.gt.s16 	%p9716, %rs3708, 70;
	@%p9716 bra 	$L__BB3_9463;
	setp.eq.s16 	%p9719, %rs3708, 65;
	@%p9719 bra 	$L__BB3_9468;
	setp.eq.s16 	%p9720, %rs3708, 67;
	@%p9720 bra 	$L__BB3_9462;
	bra.uni 	$L__BB3_9467;
$L__BB3_9462:
	mov.b16 	%rs4797, 1;
	bra.uni 	$L__BB3_9468;
$L__BB3_9463:
	setp.eq.s16 	%p9717, %rs3708, 71;
	@%p9717 bra 	$L__BB3_9466;
	setp.ne.s16 	%p9718, %rs3708, 84;
	@%p9718 bra 	$L__BB3_9467;
	mov.b16 	%rs4797, 3;
	bra.uni 	$L__BB3_9468;
$L__BB3_9466:
	mov.b16 	%rs4797, 2;
	bra.uni 	$L__BB3_9468;
$L__BB3_9467:
	mov.b16 	%rs4797, 4;
$L__BB3_9468:
	cvt.u64.u32 	%rd8423, %r22886;
	add.s64 	%rd1314, %rd38, %rd8423;
	st.local.u8 	[%rd1314], %rs4797;
	setp.eq.s32 	%p9721, %r4399, 1;
	@%p9721 bra 	$L__BB3_9489;
	ld.u8 	%rs3714, [%rd1313];
	mov.b16 	%rs4798, 0;
	setp.gt.s16 	%p9722, %rs3714, 70;
	@%p9722 bra 	$L__BB3_9473;
	setp.eq.s16 	%p9725, %rs3714, 65;
	@%p9725 bra 	$L__BB3_9478;
	setp.eq.s16 	%p9726, %rs3714, 67;
	@%p9726 bra 	$L__BB3_9472;
	bra.uni 	$L__BB3_9477;
$L__BB3_9472:
	mov.b16 	%rs4798, 1;
	bra.uni 	$L__BB3_9478;
$L__BB3_9473:
	setp.eq.s16 	%p9723, %rs3714, 71;
	@%p9723 bra 	$L__BB3_9476;
	setp.ne.s16 	%p9724, %rs3714, 84;
	@%p9724 bra 	$L__BB3_9477;
	mov.b16 	%rs4798, 3;
	bra.uni 	$L__BB3_9478;
$L__BB3_9476:
	mov.b16 	%rs4798, 2;
	bra.uni 	$L__BB3_9478;
$L__BB3_9477:
	mov.b16 	%rs4798, 4;
$L__BB3_9478:
	add.s32 	%r15859, %r22886, 1;
	cvt.u64.u32 	%rd8424, %r15859;
	add.s64 	%rd8425, %rd38, %rd8424;
	st.local.u8 	[%rd8425], %rs4798;
	setp.eq.s32 	%p9727, %r4399, 2;
	@%p9727 bra 	$L__BB3_9489;
	ld.u8 	%rs3720, [%rd1313+1];
	mov.b16 	%rs4799, 0;
	setp.gt.s16 	%p9728, %rs3720, 70;
	@%p9728 bra 	$L__BB3_9483;
	setp.eq.s16 	%p9731, %rs3720, 65;
	@%p9731 bra 	$L__BB3_9488;
	setp.eq.s16 	%p9732, %rs3720, 67;
	@%p9732 bra 	$L__BB3_9482;
	bra.uni 	$L__BB3_9487;
$L__BB3_9482:
	mov.b16 	%rs4799, 1;
	bra.uni 	$L__BB3_9488;
$L__BB3_9483:
	setp.eq.s16 	%p9729, %rs3720, 71;
	@%p9729 bra 	$L__BB3_9486;
	setp.ne.s16 	%p9730, %rs3720, 84;
	@%p9730 bra 	$L__BB3_9487;
	mov.b16 	%rs4799, 3;
	bra.uni 	$L__BB3_9488;
$L__BB3_9486:
	mov.b16 	%rs4799, 2;
	bra.uni 	$L__BB3_9488;
$L__BB3_9487:
	mov.b16 	%rs4799, 4;
$L__BB3_9488:
	st.local.u8 	[%rd1314+2], %rs4799;
$L__BB3_9489:
	setp.eq.s32 	%p9733, %r4397, 0;
	@%p9733 bra 	$L__BB3_9560;
	and.b32  	%r4404, %r4397, 3;
	setp.lt.u32 	%p9734, %r4397, 4;
	mov.b32 	%r22888, 1;
	@%p9734 bra 	$L__BB3_9529;
	and.b32  	%r4405, %r4397, 2147483644;
	mov.b32 	%r22888, 1;
$L__BB3_9492:
	sub.s32 	%r15862, %r4397, %r22888;
	cvt.u64.u32 	%rd8426, %r15862;
	add.s64 	%rd8427, %rd1310, %rd8426;
	ld.u8 	%rs3726, [%rd8427];
	mov.b16 	%rs4800, 0;
	setp.gt.s16 	%p9735, %rs3726, 70;
	@%p9735 bra 	$L__BB3_9496;
	setp.eq.s16 	%p9738, %rs3726, 65;
	@%p9738 bra 	$L__BB3_9501;
	setp.eq.s16 	%p9739, %rs3726, 67;
	@%p9739 bra 	$L__BB3_9495;
	bra.uni 	$L__BB3_9500;
$L__BB3_9495:
	mov.b16 	%rs4800, 1;
	bra.uni 	$L__BB3_9501;
$L__BB3_9496:
	setp.eq.s16 	%p9736, %rs3726, 71;
	@%p9736 bra 	$L__BB3_9499;
	setp.ne.s16 	%p9737, %rs3726, 84;
	@%p9737 bra 	$L__BB3_9500;
	mov.b16 	%rs4800, 3;
	bra.uni 	$L__BB3_9501;
$L__BB3_9499:
	mov.b16 	%rs4800, 2;
	bra.uni 	$L__BB3_9501;
$L__BB3_9500:
	mov.b16 	%rs4800, 4;
$L__BB3_9501:
	cvt.u64.u32 	%rd8428, %r22888;
	add.s64 	%rd1315, %rd39, %rd8428;
	st.local.u8 	[%rd1315], %rs4800;
	not.b32 	%r15863, %r22888;
	add.s32 	%r15864, %r4397, %r15863;
	cvt.u64.u32 	%rd8429, %r15864;
	add.s64 	%rd8430, %rd1310, %rd8429;
	ld.u8 	%rs3732, [%rd8430];
	mov.b16 	%rs4801, 0;
	setp.gt.s16 	%p9740, %rs3732, 70;
	@%p9740 bra 	$L__BB3_9505;
	setp.eq.s16 	%p9743, %rs3732, 65;
	@%p9743 bra 	$L__BB3_9510;
	setp.eq.s16 	%p9744, %rs3732, 67;
	@%p9744 bra 	$L__BB3_9504;
	bra.uni 	$L__BB3_9509;
$L__BB3_9504:
	mov.b16 	%rs4801, 1;
	bra.uni 	$L__BB3_9510;
$L__BB3_9505:
	setp.eq.s16 	%p9741, %rs3732, 71;
	@%p9741 bra 	$L__BB3_9508;
	setp.ne.s16 	%p9742, %rs3732, 84;
	@%p9742 bra 	$L__BB3_9509;
	mov.b16 	%rs4801, 3;
	bra.uni 	$L__BB3_9510;
$L__BB3_9508:
	mov.b16 	%rs4801, 2;
	bra.uni 	$L__BB3_9510;
$L__BB3_9509:
	mov.b16 	%rs4801, 4;
$L__BB3_9510:
	st.local.u8 	[%rd1315+1], %rs4801;
	sub.s32 	%r15865, %r4397, %r22888;
	add.s32 	%r15866, %r15865, -2;
	cvt.u64.u32 	%rd8431, %r15866;
	add.s64 	%rd8432, %rd1310, %rd8431;
	ld.u8 	%rs3738, [%rd8432];
	mov.b16 	%rs4802, 0;
	setp.gt.s16 	%p9745, %rs3738, 70;
	@%p9745 bra 	$L__BB3_9514;
	setp.eq.s16 	%p9748, %rs3738, 65;
	@%p9748 bra 	$L__BB3_9519;
	setp.eq.s16 	%p9749, %rs3738, 67;
	@%p9749 bra 	$L__BB3_9513;
	bra.uni 	$L__BB3_9518;
$L__BB3_9513:
	mov.b16 	%rs4802, 1;
	bra.uni 	$L__BB3_9519;
$L__BB3_9514:
	setp.eq.s16 	%p9746, %rs3738, 71;
	@%p9746 bra 	$L__BB3_9517;
	setp.ne.s16 	%p9747, %rs3738, 84;
	@%p9747 bra 	$L__BB3_9518;
	mov.b16 	%rs4802, 3;
	bra.uni 	$L__BB3_9519;
$L__BB3_9517:
	mov.b16 	%rs4802, 2;
	bra.uni 	$L__BB3_9519;
$L__BB3_9518:
	mov.b16 	%rs4802, 4;
$L__BB3_9519:
	st.local.u8 	[%rd1315+2], %rs4802;
	add.s32 	%r4407, %r22888, 3;
	sub.s32 	%r15867, %r4397, %r4407;
	cvt.u64.u32 	%rd8433, %r15867;
	add.s64 	%rd8434, %rd1310, %rd8433;
	ld.u8 	%rs3744, [%rd8434];
	mov.b16 	%rs4803, 0;
	setp.gt.s16 	%p9750, %rs3744, 70;
	@%p9750 bra 	$L__BB3_9523;
	setp.eq.s16 	%p9753, %rs3744, 65;
	@%p9753 bra 	$L__BB3_9528;
	setp.eq.s16 	%p9754, %rs3744, 67;
	@%p9754 bra 	$L__BB3_9522;
	bra.uni 	$L__BB3_9527;
$L__BB3_9522:
	mov.b16 	%rs4803, 1;
	bra.uni 	$L__BB3_9528;
$L__BB3_9523:
	setp.eq.s16 	%p9751, %rs3744, 71;
	@%p9751 bra 	$L__BB3_9526;
	setp.ne.s16 	%p9752, %rs3744, 84;
	@%p9752 bra 	$L__BB3_9527;
	mov.b16 	%rs4803, 3;
	bra.uni 	$L__BB3_9528;
$L__BB3_9526:
	mov.b16 	%rs4803, 2;
	bra.uni 	$L__BB3_9528;
$L__BB3_9527:
	mov.b16 	%rs4803, 4;
$L__BB3_9528:
	st.local.u8 	[%rd1315+3], %rs4803;
	add.s32 	%r22888, %r22888, 4;
	setp.ne.s32 	%p9755, %r4407, %r4405;
	@%p9755 bra 	$L__BB3_9492;
$L__BB3_9529:
	setp.eq.s32 	%p9756, %r4404, 0;
	@%p9756 bra 	$L__BB3_9560;
	sub.s32 	%r15868, %r4397, %r22888;
	cvt.u64.u32 	%rd8435, %r15868;
	add.s64 	%rd8436, %rd1310, %rd8435;
	ld.u8 	%rs3750, [%rd8436];
	mov.b16 	%rs4804, 0;
	setp.gt.s16 	%p9757, %rs3750, 70;
	@%p9757 bra 	$L__BB3_9534;
	setp.eq.s16 	%p9760, %rs3750, 65;
	@%p9760 bra 	$L__BB3_9539;
	setp.eq.s16 	%p9761, %rs3750, 67;
	@%p9761 bra 	$L__BB3_9533;
	bra.uni 	$L__BB3_9538;
$L__BB3_9533:
	mov.b16 	%rs4804, 1;
	bra.uni 	$L__BB3_9539;
$L__BB3_9534:
	setp.eq.s16 	%p9758, %rs3750, 71;
	@%p9758 bra 	$L__BB3_9537;
	setp.ne.s16 	%p9759, %rs3750, 84;
	@%p9759 bra 	$L__BB3_9538;
	mov.b16 	%rs4804, 3;
	bra.uni 	$L__BB3_9539;
$L__BB3_9537:
	mov.b16 	%rs4804, 2;
	bra.uni 	$L__BB3_9539;
$L__BB3_9538:
	mov.b16 	%rs4804, 4;
$L__BB3_9539:
	cvt.u64.u32 	%rd8437, %r22888;
	add.s64 	%rd1316, %rd39, %rd8437;
	st.local.u8 	[%rd1316], %rs4804;
	setp.eq.s32 	%p9762, %r4404, 1;
	@%p9762 bra 	$L__BB3_9560;
	not.b32 	%r15869, %r22888;
	add.s32 	%r15870, %r4397, %r15869;
	cvt.u64.u32 	%rd8438, %r15870;
	add.s64 	%rd8439, %rd1310, %rd8438;
	ld.u8 	%rs3756, [%rd8439];
	mov.b16 	%rs4805, 0;
	setp.gt.s16 	%p9763, %rs3756, 70;
	@%p9763 bra 	$L__BB3_9544;
	setp.eq.s16 	%p9766, %rs3756, 65;
	@%p9766 bra 	$L__BB3_9549;
	setp.eq.s16 	%p9767, %rs3756, 67;
	@%p9767 bra 	$L__BB3_9543;
	bra.uni 	$L__BB3_9548;
$L__BB3_9543:
	mov.b16 	%rs4805, 1;
	bra.uni 	$L__BB3_9549;
$L__BB3_9544:
	setp.eq.s16 	%p9764, %rs3756, 71;
	@%p9764 bra 	$L__BB3_9547;
	setp.ne.s16 	%p9765, %rs3756, 84;
	@%p9765 bra 	$L__BB3_9548;
	mov.b16 	%rs4805, 3;
	bra.uni 	$L__BB3_9549;
$L__BB3_9547:
	mov.b16 	%rs4805, 2;
	bra.uni 	$L__BB3_9549;
$L__BB3_9548:
	mov.b16 	%rs4805, 4;
$L__BB3_9549:
	st.local.u8 	[%rd1316+1], %rs4805;
	setp.eq.s32 	%p9768, %r4404, 2;
	@%p9768 bra 	$L__BB3_9560;
	sub.s32 	%r15871, %r4397, %r22888;
	add.s32 	%r15872, %r15871, -2;
	cvt.u64.u32 	%rd8440, %r15872;
	add.s64 	%rd8441, %rd1310, %rd8440;
	ld.u8 	%rs3762, [%rd8441];
	mov.b16 	%rs4806, 0;
	setp.gt.s16 	%p9769, %rs3762, 70;
	@%p9769 bra 	$L__BB3_9554;
	setp.eq.s16 	%p9772, %rs3762, 65;
	@%p9772 bra 	$L__BB3_9559;
	setp.eq.s16 	%p9773, %rs3762, 67;
	@%p9773 bra 	$L__BB3_9553;
	bra.uni 	$L__BB3_9558;
$L__BB3_9553:
	mov.b16 	%rs4806, 1;
	bra.uni 	$L__BB3_9559;
$L__BB3_9554:
	setp.eq.s16 	%p9770, %rs3762, 71;
	@%p9770 bra 	$L__BB3_9557;
	setp.ne.s16 	%p9771, %rs3762, 84;
	@%p9771 bra 	$L__BB3_9558;
	mov.b16 	%rs4806, 3;
	bra.uni 	$L__BB3_9559;
$L__BB3_9557:
	mov.b16 	%rs4806, 2;
	bra.uni 	$L__BB3_9559;
$L__BB3_9558:
	mov.b16 	%rs4806, 4;
$L__BB3_9559:
	st.local.u8 	[%rd1316+2], %rs4806;
$L__BB3_9560:
	cvt.u64.u32 	%rd8442, %r4397;
	cvt.u64.u32 	%rd8443, %r4395;
	add.s64 	%rd8444, %rd39, %rd8442;
	mov.b16 	%rs3767, 4;
	st.local.u8 	[%rd8444+1], %rs3767;
	st.local.u8 	[%rd39], %rs3767;
	add.s64 	%rd1317, %rd38, %rd8443;
	st.local.u8 	[%rd1317+1], %rs3767;
	st.local.u8 	[%rd38], %rs3767;
	@%p9692 bra 	$L__BB3_9639;
	and.b32  	%r4410, %r4397, 3;
	and.b32  	%r4411, %r4397, 2147483644;
	mov.b32 	%r22889, 1;
$L__BB3_9562:
	mov.u32 	%r4412, %r22889;
	@%p9733 bra 	$L__BB3_9590;
	setp.lt.u32 	%p9776, %r4397, 4;
	cvt.u64.u32 	%rd8445, %r4412;
	add.s64 	%rd8446, %rd38, %rd8445;
	ld.local.s8 	%r4413, [%rd8446];
	add.s32 	%r15875, %r4412, -1;
	mul.lo.s32 	%r4414, %r15875, %r4397;
	add.s32 	%r4415, %r4414, -1;
	mov.b32 	%r22891, 1;
	@%p9776 bra 	$L__BB3_9578;
	mov.b32 	%r22891, 1;
$L__BB3_9565:
	cvt.u64.u32 	%rd8447, %r22891;
	add.s64 	%rd1318, %rd39, %rd8447;
	ld.local.s8 	%r15877, [%rd1318];
	add.s32 	%r15878, %r15877, %r4413;
	setp.eq.s32 	%p9777, %r15878, 3;
	@%p9777 bra 	$L__BB3_9567;
	add.s32 	%r15879, %r4415, %r22891;
	mul.wide.s32 	%rd8448, %r15879, 8;
	add.s64 	%rd8449, %rd34, %rd8448;
	mov.b64 	%rd8450, 9218868437227405312;
	st.local.u64 	[%rd8449], %rd8450;
	add.s64 	%rd8451, %rd35, %rd8448;
	mov.b64 	%rd8452, -4616189618054758400;
	st.local.u64 	[%rd8451], %rd8452;
	bra.uni 	$L__BB3_9568;
$L__BB3_9567:
	add.s32 	%r15880, %r4415, %r22891;
	mul.wide.s32 	%rd8453, %r15880, 8;
	add.s64 	%rd8454, %rd34, %rd8453;
	mov.b64 	%rd8455, 0;
	st.local.u64 	[%rd8454], %rd8455;
	add.s64 	%rd8456, %rd35, %rd8453;
	mov.b64 	%rd8457, -4564063970805153792;
	st.local.u64 	[%rd8456], %rd8457;
$L__BB3_9568:
	ld.local.s8 	%r15881, [%rd1318+1];
	add.s32 	%r15882, %r15881, %r4413;
	setp.eq.s32 	%p9778, %r15882, 3;
	@%p9778 bra 	$L__BB3_9570;
	add.s32 	%r15883, %r4414, %r22891;
	mul.wide.s32 	%rd8458, %r15883, 8;
	add.s64 	%rd8459, %rd34, %rd8458;
	mov.b64 	%rd8460, 9218868437227405312;
	st.local.u64 	[%rd8459], %rd8460;
	add.s64 	%rd8461, %rd35, %rd8458;
	mov.b64 	%rd8462, -4616189618054758400;
	st.local.u64 	[%rd8461], %rd8462;
	bra.uni 	$L__BB3_9571;
$L__BB3_9570:
	add.s32 	%r15884, %r4414, %r22891;
	mul.wide.s32 	%rd8463, %r15884, 8;
	add.s64 	%rd8464, %rd34, %rd8463;
	mov.b64 	%rd8465, 0;
	st.local.u64 	[%rd8464], %rd8465;
	add.s64 	%rd8466, %rd35, %rd8463;
	mov.b64 	%rd8467, -4564063970805153792;
	st.local.u64 	[%rd8466], %rd8467;
$L__BB3_9571:
	add.s32 	%r4417, %r22891, 2;
	ld.local.s8 	%r15885, [%rd1318+2];
	add.s32 	%r15886, %r15885, %r4413;
	setp.eq.s32 	%p9779, %r15886, 3;
	@%p9779 bra 	$L__BB3_9573;
	add.s32 	%r15887, %r4415, %r4417;
	mul.wide.s32 	%rd8468, %r15887, 8;
	add.s64 	%rd8469, %rd34, %rd8468;
	mov.b64 	%rd8470, 9218868437227405312;
	st.local.u64 	[%rd8469], %rd8470;
	add.s64 	%rd8471, %rd35, %rd8468;
	mov.b64 	%rd8472, -4616189618054758400;
	st.local.u64 	[%rd8471], %rd8472;
	bra.uni 	$L__BB3_9574;
$L__BB3_9573:
	add.s32 	%r15888, %r4415, %r4417;
	mul.wide.s32 	%rd8473, %r15888, 8;
	add.s64 	%rd8474, %rd34, %rd8473;
	mov.b64 	%rd8475, 0;
	st.local.u64 	[%rd8474], %rd8475;
	add.s64 	%rd8476, %rd35, %rd8473;
	mov.b64 	%rd8477, -4564063970805153792;
	st.local.u64 	[%rd8476], %rd8477;
$L__BB3_9574:
	add.s32 	%r4418, %r22891, 3;
	ld.local.s8 	%r15889, [%rd1318+3];
	add.s32 	%r15890, %r15889, %r4413;
	setp.eq.s32 	%p9780, %r15890, 3;
	@%p9780 bra 	$L__BB3_9576;
	add.s32 	%r15891, %r4415, %r4418;
	mul.wide.s32 	%rd8478, %r15891, 8;
	add.s64 	%rd8479, %rd34, %rd8478;
	mov.b64 	%rd8480, 9218868437227405312;
	st.local.u64 	[%rd8479], %rd8480;
	add.s64 	%rd8481, %rd35, %rd8478;
	mov.b64 	%rd8482, -4616189618054758400;
	st.local.u64 	[%rd8481], %rd8482;
	bra.uni 	$L__BB3_9577;
$L__BB3_9576:
	add.s32 	%r15892, %r4415, %r4418;
	mul.wide.s32 	%rd8483, %r15892, 8;
	add.s64 	%rd8484, %rd34, %rd8483;
	mov.b64 	%rd8485, 0;
	st.local.u64 	[%rd8484], %rd8485;
	add.s64 	%rd8486, %rd35, %rd8483;
	mov.b64 	%rd8487, -4564063970805153792;
	st.local.u64 	[%rd8486], %rd8487;
$L__BB3_9577:
	add.s32 	%r22891, %r22891, 4;
	setp.ne.s32 	%p9781, %r4418, %r4411;
	@%p9781 bra 	$L__BB3_9565;
$L__BB3_9578:
	setp.eq.s32 	%p9782, %r4410, 0;
	@%p9782 bra 	$L__BB3_9590;
	cvt.u64.u32 	%rd8488, %r22891;
	add.s64 	%rd1319, %rd39, %rd8488;
	ld.local.s8 	%r15893, [%rd1319];
	add.s32 	%r15894, %r15893, %r4413;
	setp.eq.s32 	%p9783, %r15894, 3;
	@%p9783 bra 	$L__BB3_9581;
	add.s32 	%r15895, %r4415, %r22891;
	mul.wide.s32 	%rd8489, %r15895, 8;
	add.s64 	%rd8490, %rd34, %rd8489;
	mov.b64 	%rd8491, 9218868437227405312;
	st.local.u64 	[%rd8490], %rd8491;
	add.s64 	%rd8492, %rd35, %rd8489;
	mov.b64 	%rd8493, -4616189618054758400;
	st.local.u64 	[%rd8492], %rd8493;
	bra.uni 	$L__BB3_9582;
$L__BB3_9581:
	add.s32 	%r15896, %r4415, %r22891;
	mul.wide.s32 	%rd8494, %r15896, 8;
	add.s64 	%rd8495, %rd34, %rd8494;
	mov.b64 	%rd8496, 0;
	st.local.u64 	[%rd8495], %rd8496;
	add.s64 	%rd8497, %rd35, %rd8494;
	mov.b64 	%rd8498, -4564063970805153792;
	st.local.u64 	[%rd8497], %rd8498;
$L__BB3_9582:
	setp.eq.s32 	%p9784, %r4410, 1;
	@%p9784 bra 	$L__BB3_9590;
	ld.local.s8 	%r15897, [%rd1319+1];
	add.s32 	%r15898, %r15897, %r4413;
	setp.eq.s32 	%p9785, %r15898, 3;
	@%p9785 bra 	$L__BB3_9585;
	add.s32 	%r15899, %r4414, %r22891;
	mul.wide.s32 	%rd8499, %r15899, 8;
	add.s64 	%rd8500, %rd34, %rd8499;
	mov.b64 	%rd8501, 9218868437227405312;
	st.local.u64 	[%rd8500], %rd8501;
	add.s64 	%rd8502, %rd35, %rd8499;
	mov.b64 	%rd8503, -4616189618054758400;
	st.local.u64 	[%rd8502], %rd8503;
	bra.uni 	$L__BB3_9586;
$L__BB3_9585:
	add.s32 	%r15900, %r4414, %r22891;
	mul.wide.s32 	%rd8504, %r15900, 8;
	add.s64 	%rd8505, %rd34, %rd8504;
	mov.b64 	%rd8506, 0;
	st.local.u64 	[%rd8505], %rd8506;
	add.s64 	%rd8507, %rd35, %rd8504;
	mov.b64 	%rd8508, -4564063970805153792;
	st.local.u64 	[%rd8507], %rd8508;
$L__BB3_9586:
	setp.eq.s32 	%p9786, %r4410, 2;
	add.s32 	%r4421, %r22891, 2;
	@%p9786 bra 	$L__BB3_9590;
	ld.local.s8 	%r15901, [%rd1319+2];
	add.s32 	%r15902, %r15901, %r4413;
	setp.eq.s32 	%p9787, %r15902, 3;
	@%p9787 bra 	$L__BB3_9589;
	add.s32 	%r15903, %r4415, %r4421;
	mul.wide.s32 	%rd8509, %r15903, 8;
	add.s64 	%rd8510, %rd34, %rd8509;
	mov.b64 	%rd8511, 9218868437227405312;
	st.local.u64 	[%rd8510], %rd8511;
	add.s64 	%rd8512, %rd35, %rd8509;
	mov.b64 	%rd8513, -4616189618054758400;
	st.local.u64 	[%rd8512], %rd8513;
	bra.uni 	$L__BB3_9590;
$L__BB3_9589:
	add.s32 	%r15904, %r4415, %r4421;
	mul.wide.s32 	%rd8514, %r15904, 8;
	add.s64 	%rd8515, %rd34, %rd8514;
	mov.b64 	%rd8516, 0;
	st.local.u64 	[%rd8515], %rd8516;
	add.s64 	%rd8517, %rd35, %rd8514;
	mov.b64 	%rd8518, -4564063970805153792;
	st.local.u64 	[%rd8517], %rd8518;
$L__BB3_9590:
	add.s32 	%r22889, %r4412, 1;
	setp.ne.s32 	%p9788, %r4412, %r4395;
	@%p9788 bra 	$L__BB3_9562;
	mov.b32 	%r22892, 1;
$L__BB3_9592:
	@%p9733 bra 	$L__BB3_9638;
	add.s32 	%r4424, %r22892, -1;
	mul.lo.s32 	%r15907, %r4424, %r4397;
	add.s32 	%r4425, %r15907, -1;
	cvt.u64.u32 	%rd8519, %r22892;
	add.s64 	%rd1320, %rd38, %rd8519;
	sub.s32 	%r15908, %r15907, %r4397;
	add.s32 	%r4426, %r15908, -2;
	mov.b32 	%r22893, 1;
$L__BB3_9594:
	mov.u32 	%r4427, %r22893;
	add.s32 	%r4428, %r4425, %r4427;
	mul.wide.s32 	%rd8520, %r4428, 8;
	add.s64 	%rd1321, %rd34, %rd8520;
	ld.local.f64 	%fd25194, [%rd1321];
	abs.f64 	%fd17577, %fd25194;
	setp.geu.f64 	%p9790, %fd17577, 0d41CDCD64FF800000;
	@%p9790 bra 	$L__BB3_9637;
	ld.local.u8 	%rs623, [%rd1320];
	cvt.u32.u16 	%r15909, %rs623;
	cvt.s32.s8 	%r15910, %r15909;
	cvt.u64.u32 	%rd8521, %r4427;
	add.s64 	%rd1322, %rd39, %rd8521;
	ld.local.u8 	%rs624, [%rd1322];
	cvt.u64.u16 	%rd8522, %rs624;
	cvt.s64.s8 	%rd1323, %rd8522;
	cvt.u32.u16 	%r15911, %rs624;
	cvt.s32.s8 	%r15912, %r15911;
	add.s32 	%r15913, %r15912, %r15910;
	setp.eq.s32 	%p9791, %r15913, 3;
	mul.wide.s32 	%rd8523, %r4428, 8;
	add.s64 	%rd1324, %rd35, %rd8523;
	@%p9791 bra 	$L__BB3_9597;
	mov.b64 	%rd8524, -4616189618054758400;
	st.local.u64 	[%rd1324], %rd8524;
	mov.b64 	%rd8525, 9218868437227405312;
	st.local.u64 	[%rd1321], %rd8525;
	mov.f64 	%fd25165, 0dBFF0000000000000;
	mov.f64 	%fd25194, 0d7FF0000000000000;
	mov.f64 	%fd25164, %fd25194;
	bra.uni 	$L__BB3_9608;
$L__BB3_9597:
	cvt.u32.u16 	%r15914, %rs623;
	cvt.s32.s8 	%r15915, %r15914;
	mul.wide.s32 	%rd8526, %r15915, 5;
	add.s64 	%rd1325, %rd8526, %rd1323;
	shl.b64 	%rd8527, %rd1325, 3;
	add.s64 	%rd8528, %rd1, %rd8527;
	ld.global.f64 	%fd25165, [%rd8528+45440];
	ld.local.u8 	%rs3768, [%rd1320+-1];
	cvt.u64.u16 	%rd8529, %rs3768;
	cvt.s64.s8 	%rd1326, %rd8529;
	cvt.u32.u16 	%r15916, %rs624;
	ld.local.s8 	%rs3769, [%rd1322+-1];
	cvt.u32.u16 	%r15917, %rs3769;
	prmt.b32 	%r15918, %r15917, %r15916, 0x3340U;
	prmt.b32 	%r15919, %r15914, 0, 0x3340U;
	prmt.b32 	%r15920, %r15918, %r15919, 0x5410U;
	cvt.u32.u16 	%r15921, %rs3768;
	cvt.s32.s8 	%r15922, %r15921;
	mov.b32 	%r15923, 359705;
	dp4a.s32.u32 	%r15924, %r15920, %r15923, %r15922;
	mul.wide.s32 	%rd8530, %r15924, 8;
	add.s64 	%rd8531, %rd1, %rd8530;
	ld.global.f64 	%fd17580, [%rd8531+35440];
	add.f64 	%fd17581, %fd25165, %fd17580;
	ld.global.f64 	%fd25164, [%rd8528+45640];
	ld.global.f64 	%fd17582, [%rd8531+40440];
	add.f64 	%fd17583, %fd25164, %fd17582;
	abs.f64 	%fd17584, %fd17583;
	setp.gt.f64 	%p9792, %fd17584, 0d41CDCD64FF800000;
	selp.f64 	%fd5865, 0dBFF0000000000000, %fd17581, %p9792;
	selp.f64 	%fd5866, 0d7FF0000000000000, %fd17583, %p9792;
	cvt.u16.u64 	%rs3770, %rd1323;
	mov.b32 	%r15925, {%rs3769, %rs3770};
	mov.b32 	%r15926, 6405;
	dp2a.lo.s32.u32 	%r15927, %r15925, %r15926, %r15915;
	mul.wide.s32 	%rd8532, %r15927, 8;
	add.s64 	%rd1327, %rd1, %rd8532;
	ld.global.f64 	%fd5867, [%rd1327+21000];
	abs.f64 	%fd17585, %fd5867;
	setp.geu.f64 	%p9793, %fd17585, 0d41CDCD64FF800000;
	@%p9793 bra 	$L__BB3_9601;
	mad.lo.s64 	%rd8536, %rd1323, 24, %rd1325;
	add.s64 	%rd8537, %rd8536, %rd1326;
	shl.b64 	%rd8538, %rd8537, 3;
	add.s64 	%rd1328, %rd1, %rd8538;
	ld.global.f64 	%fd5868, [%rd1328+23000];
	abs.f64 	%fd17600, %fd5868;
	setp.lt.f64 	%p9798, %fd17600, 0d41CDCD64FF800000;
	@%p9798 bra 	$L__BB3_9604;
	ld.global.f64 	%fd17601, [%rd1327+20000];
	add.f64 	%fd17602, %fd25165, %fd17601;
	add.f64 	%fd17603, %fd25164, %fd5867;
	abs.f64 	%fd17604, %fd17603;
	setp.gt.f64 	%p9799, %fd17604, 0d41CDCD64FF800000;
	selp.f64 	%fd25160, 0dBFF0000000000000, %fd17602, %p9799;
	selp.f64 	%fd25161, 0d7FF0000000000000, %fd17603, %p9799;
	add.f64 	%fd17605, %fd25161, 0d4069000000000000;
	add.f64 	%fd17606, %fd25160, 0dC016CCCCCCCCCCCD;
	add.f64 	%fd17607, %fd5861, %fd17606;
	div.rn.f64 	%fd25162, %fd17605, %fd17607;
	abs.f64 	%fd17608, %fd5866;
	setp.geu.f64 	%p9800, %fd17608, 0d41CDCD64FF800000;
	@%p9800 bra 	$L__BB3_9606;
	add.f64 	%fd17609, %fd5866, 0d4069000000000000;
	add.f64 	%fd17610, %fd5865, 0dC016CCCCCCCCCCCD;
	add.f64 	%fd17611, %fd5861, %fd17610;
	div.rn.f64 	%fd17612, %fd17609, %fd17611;
	setp.lt.f64 	%p9801, %fd17612, %fd25162;
	selp.f64 	%fd25160, %fd25160, %fd5865, %p9801;
	selp.f64 	%fd25161, %fd25161, %fd5866, %p9801;
	selp.f64 	%fd25162, %fd25162, %fd17612, %p9801;
	bra.uni 	$L__BB3_9606;
$L__BB3_9601:
	mad.lo.s64 	%rd8533, %rd1323, 24, %rd1325;
	add.s64 	%rd8534, %rd8533, %rd1326;
	shl.b64 	%rd8535, %rd8534, 3;
	add.s64 	%rd1329, %rd1, %rd8535;
	ld.global.f64 	%fd5869, [%rd1329+23000];
	abs.f64 	%fd17587, %fd5869;
	setp.geu.f64 	%p9794, %fd17587, 0d41CDCD64FF800000;
	mov.f64 	%fd25160, %fd5865;
	mov.f64 	%fd25161, %fd5866;
	@%p9794 bra 	$L__BB3_9606;
	ld.global.f64 	%fd17588, [%rd1329+22000];
	add.f64 	%fd17589, %fd25165, %fd17588;
	add.f64 	%fd17590, %fd25164, %fd5869;
	abs.f64 	%fd17591, %fd17590;
	setp.gt.f64 	%p9795, %fd17591, 0d41CDCD64FF800000;
	selp.f64 	%fd25160, 0dBFF0000000000000, %fd17589, %p9795;
	selp.f64 	%fd25161, 0d7FF0000000000000, %fd17590, %p9795;
	add.f64 	%fd17592, %fd25161, 0d4069000000000000;
	add.f64 	%fd17593, %fd25160, 0dC016CCCCCCCCCCCD;
	add.f64 	%fd17594, %fd5861, %fd17593;
	div.rn.f64 	%fd25162, %fd17592, %fd17594;
	abs.f64 	%fd17595, %fd5866;
	setp.geu.f64 	%p9796, %fd17595, 0d41CDCD64FF800000;
	@%p9796 bra 	$L__BB3_9606;
	add.f64 	%fd17596, %fd5866, 0d4069000000000000;
	add.f64 	%fd17597, %fd5865, 0dC016CCCCCCCCCCCD;
	add.f64 	%fd17598, %fd5861, %fd17597;
	div.rn.f64 	%fd17599, %fd17596, %fd17598;
	setp.lt.f64 	%p9797, %fd17599, %fd25162;
	selp.f64 	%fd25160, %fd25160, %fd5865, %p9797;
	selp.f64 	%fd25161, %fd25161, %fd5866, %p9797;
	selp.f64 	%fd25162, %fd25162, %fd17599, %p9797;
	bra.uni 	$L__BB3_9606;
$L__BB3_9604:
	ld.global.f64 	%fd17613, [%rd1327+20000];
	add.f64 	%fd17614, %fd25165, %fd17613;
	ld.global.f64 	%fd17615, [%rd1328+22000];
	add.f64 	%fd17616, %fd17614, %fd17615;
	add.f64 	%fd17617, %fd25164, %fd5867;
	add.f64 	%fd17618, %fd17617, %fd5868;
	abs.f64 	%fd17619, %fd17618;
	setp.gt.f64 	%p9802, %fd17619, 0d41CDCD64FF800000;
	selp.f64 	%fd25160, 0dBFF0000000000000, %fd17616, %p9802;
	selp.f64 	%fd25161, 0d7FF0000000000000, %fd17618, %p9802;
	add.f64 	%fd17620, %fd25161, 0d4069000000000000;
	add.f64 	%fd17621, %fd25160, 0dC016CCCCCCCCCCCD;
	add.f64 	%fd17622, %fd5861, %fd17621;
	div.rn.f64 	%fd25162, %fd17620, %fd17622;
	abs.f64 	%fd17623, %fd5866;
	setp.geu.f64 	%p9803, %fd17623, 0d41CDCD64FF800000;
	@%p9803 bra 	$L__BB3_9606;
	add.f64 	%fd17624, %fd5866, 0d4069000000000000;
	add.f64 	%fd17625, %fd5865, 0dC016CCCCCCCCCCCD;
	add.f64 	%fd17626, %fd5861, %fd17625;
	div.rn.f64 	%fd17627, %fd17624, %fd17626;
	setp.lt.f64 	%p9804, %fd17627, %fd25162;
	selp.f64 	%fd25160, %fd25160, %fd5865, %p9804;
	selp.f64 	%fd25161, %fd25161, %fd5866, %p9804;
	selp.f64 	%fd25162, %fd25162, %fd17627, %p9804;
$L__BB3_9606:
	add.f64 	%fd17628, %fd25165, 0dC016CCCCCCCCCCCD;
	add.f64 	%fd5891, %fd5861, %fd17628;
	abs.f64 	%fd17629, %fd25161;
	setp.geu.f64 	%p9805, %fd17629, 0d41CDCD64FF800000;
	@%p9805 bra 	$L__BB3_9608;
	add.f64 	%fd17630, %fd25164, 0d4069000000000000;
	div.rn.f64 	%fd17631, %fd17630, %fd5891;
	setp.lt.f64 	%p9806, %fd25162, %fd17631;
	selp.f64 	%fd25164, %fd25164, %fd25161, %p9806;
	selp.f64 	%fd25165, %fd25165, %fd25160, %p9806;
$L__BB3_9608:
	abs.f64 	%fd17632, %fd25164;
	setp.geu.f64 	%p9807, %fd17632, 0d41CDCD64FF800000;
	@%p9807 bra 	$L__BB3_9610;
	st.local.f64 	[%rd1324], %fd25165;
	st.local.f64 	[%rd1321], %fd25164;
	mov.f64 	%fd25194, %fd25164;
$L__BB3_9610:
	min.u32 	%r15928, %r22892, %r4427;
	setp.lt.u32 	%p9808, %r15928, 2;
	mov.f64 	%fd25167, 0dBFF0000000000000;
	mov.f64 	%fd25168, 0d7FF0000000000000;
	@%p9808 bra 	$L__BB3_9637;
	ld.local.f64 	%fd25193, [%rd1324];
	add.f64 	%fd17635, %fd25194, 0d4069000000000000;
	add.f64 	%fd17636, %fd25193, 0dC016CCCCCCCCCCCD;
	add.f64 	%fd17637, %fd5861, %fd17636;
	div.rn.f64 	%fd5899, %fd17635, %fd17637;
	add.s32 	%r4429, %r4426, %r4427;
	mul.wide.s32 	%rd8539, %r4429, 8;
	add.s64 	%rd8540, %rd34, %rd8539;
	ld.local.f64 	%fd5900, [%rd8540];
	abs.f64 	%fd17638, %fd5900;
	setp.geu.f64 	%p9809, %fd17638, 0d41CDCD64FF800000;
	@%p9809 bra 	$L__BB3_9614;
	cvt.u32.u16 	%r15929, %rs623;
	ld.local.u8 	%r15930, [%rd1320+-1];
	prmt.b32 	%r15931, %r15930, %r15929, 0x3340U;
	ld.local.u8 	%r15932, [%rd1322+-1];
	prmt.b32 	%r15933, %r15932, 0, 0x3340U;
	prmt.b32 	%r15934, %r15931, %r15933, 0x5410U;
	cvt.u32.u16 	%r15935, %rs624;
	cvt.s32.s8 	%r15936, %r15935;
	mov.b32 	%r15937, 334205;
	dp4a.s32.u32 	%r15938, %r15934, %r15937, %r15936;
	mul.wide.s32 	%rd8541, %r15938, 8;
	add.s64 	%rd1330, %rd1, %rd8541;
	ld.global.f64 	%fd5901, [%rd1330+5000];
	abs.f64 	%fd17641, %fd5901;
	setp.geu.f64 	%p9810, %fd17641, 0d41CDCD64FF800000;
	@%p9810 bra 	$L__BB3_9614;
	mul.wide.s32 	%rd8542, %r4429, 8;
	add.s64 	%rd8543, %rd35, %rd8542;
	ld.local.f64 	%fd17642, [%rd8543];
	ld.global.f64 	%fd17643, [%rd1330];
	add.f64 	%fd25167, %fd17642, %fd17643;
	add.f64 	%fd25168, %fd5900, %fd5901;
$L__BB3_9614:
	add.f64 	%fd17644, %fd25168, 0d4069000000000000;
	add.f64 	%fd17645, %fd25167, 0dC016CCCCCCCCCCCD;
	add.f64 	%fd17646, %fd5861, %fd17645;
	div.rn.f64 	%fd5906, %fd17644, %fd17646;
	setp.lt.f64 	%p9811, %fd25167, 0dC0A3880000000000;
	selp.f64 	%fd5907, 0dC0A9300000000000, %fd25167, %p9811;
	selp.f64 	%fd5908, 0d0000000000000000, %fd25168, %p9811;
	setp.lt.f64 	%p9812, %fd25193, 0dC0A3880000000000;
	selp.f64 	%fd5909, 0dC0A9300000000000, %fd25193, %p9812;
	selp.f64 	%fd5910, 0d0000000000000000, %fd25194, %p9812;
	setp.gt.f64 	%p9813, %fd5906, %fd5899;
	@%p9813 bra 	$L__BB3_9618;
	setp.gt.f64 	%p9814, %fd5909, 0d0000000000000000;
	setp.gt.f64 	%p9815, %fd5910, 0d0000000000000000;
	and.pred  	%p9816, %p9814, %p9815;
	@%p9816 bra 	$L__BB3_9618;
	setp.ltu.f64 	%p9817, %fd5899, %fd5906;
	@%p9817 bra 	$L__BB3_9619;
	st.local.f64 	[%rd1324], %fd5909;
	st.local.f64 	[%rd1321], %fd5910;
	mov.f64 	%fd25193, %fd5909;
	mov.f64 	%fd25194, %fd5910;
	bra.uni 	$L__BB3_9619;
$L__BB3_9618:
	st.local.f64 	[%rd1324], %fd5907;
	st.local.f64 	[%rd1321], %fd5908;
	mov.f64 	%fd25193, %fd5907;
	mov.f64 	%fd25194, %fd5908;
$L__BB3_9619:
	cvt.u64.u16 	%rd8544, %rs624;
	cvt.s64.s8 	%rd1331, %rd8544;
	cvt.u64.u16 	%rd8545, %rs623;
	cvt.s64.s8 	%rd1333, %rd8545;
	mov.b32 	%r22894, 3;
	mad.lo.s64 	%rd8581, %rd1333, 5, %rd1331;
	shl.b64 	%rd8582, %rd8581, 3;
	add.s64 	%rd8583, %rd1, %rd8582;
$L__BB3_9620:
	sub.s32 	%r15940, %r4427, %r22894;
	add.s32 	%r15941, %r15940, 1;
	setp.gt.u32 	%p9818, %r15940, 2147483646;
	selp.b32 	%r15942, %r15940, 0, %p9818;
	add.s32 	%r22896, %r15942, %r4424;
	selp.b32 	%r22895, 1, %r15941, %p9818;
	setp.lt.s32 	%p9819, %r22896, 1;
	setp.ge.s32 	%p9820, %r22895, %r4427;
	or.pred  	%p9821, %p9819, %p9820;
	@%p9821 bra 	$L__BB3_9636;
$L__BB3_9621:
	mov.u32 	%r4434, %r22896;
	add.s32 	%r22896, %r4434, -1;
	mad.lo.s32 	%r15944, %r22896, %r4397, %r22895;
	add.s32 	%r4436, %r15944, -1;
	mul.wide.s32 	%rd8546, %r4436, 8;
	add.s64 	%rd8547, %rd34, %rd8546;
	ld.local.f64 	%fd5929, [%rd8547];
	abs.f64 	%fd17647, %fd5929;
	setp.geu.f64 	%p9822, %fd17647, 0d41CDCD64FF800000;
	@%p9822 bra 	$L__BB3_9635;
	not.b32 	%r15945, %r4434;
	add.s32 	%r4437, %r22892, %r15945;
	not.b32 	%r15946, %r22895;
	add.s32 	%r4438, %r4427, %r15946;
	add.s32 	%r4439, %r4438, %r4437;
	setp.eq.s32 	%p9823, %r4437, 0;
	setp.gt.s32 	%p9824, %r4438, 0;
	and.pred  	%p9825, %p9823, %p9824;
	@%p9825 bra 	$L__BB3_9628;
	setp.eq.s32 	%p9826, %r4438, 0;
	setp.gt.s32 	%p9827, %r4437, 0;
	and.pred  	%p9828, %p9827, %p9826;
	@%p9828 bra 	$L__BB3_9628;
	setp.eq.s32 	%p9829, %r4437, 1;
	setp.eq.s32 	%p9830, %r4438, 1;
	and.pred  	%p9831, %p9829, %p9830;
	@%p9831 bra 	$L__BB3_9626;
	mul.wide.s32 	%rd8548, %r4439, 8;
	add.s64 	%rd8549, %rd1, %rd8548;
	ld.global.f64 	%fd17648, [%rd8549+24952];
	cvt.u64.u32 	%rd8550, %r4434;
	add.s64 	%rd8551, %rd38, %rd8550;
	cvt.s64.s32 	%rd8552, %r22895;
	add.s64 	%rd8553, %rd39, %rd8552;
	ld.local.s8 	%r15947, [%rd8553+1];
	ld.local.u8 	%r15948, [%rd8551+1];
	ld.local.u8 	%r15949, [%rd8551];
	prmt.b32 	%r15950, %r15949, %r15948, 0x3340U;
	ld.local.u8 	%r15951, [%rd8553];
	prmt.b32 	%r15952, %r15951, 0, 0x3340U;
	prmt.b32 	%r15953, %r15950, %r15952, 0x5410U;
	mov.b32 	%r15954, 334205;
	dp4a.s32.u32 	%r15955, %r15953, %r15954, %r15947;
	mul.wide.s32 	%rd8554, %r15955, 8;
	add.s64 	%rd8555, %rd1, %rd8554;
	ld.global.f64 	%fd17649, [%rd8555+30440];
	add.f64 	%fd17650, %fd17648, %fd17649;
	ld.local.s8 	%r15956, [%rd1320+-1];
	cvt.u32.u16 	%r15957, %rs624;
	ld.local.u8 	%r15958, [%rd1322+-1];
	prmt.b32 	%r15959, %r15958, %r15957, 0x3340U;
	cvt.u32.u16 	%r15960, %rs623;
	prmt.b32 	%r15961, %r15960, 0, 0x3340U;
	prmt.b32 	%r15962, %r15959, %r15961, 0x5410U;
	mov.b32 	%r15963, 359705;
	dp4a.s32.u32 	%r15964, %r15962, %r15963, %r15956;
	mul.wide.s32 	%rd8556, %r15964, 8;
	add.s64 	%rd8557, %rd1, %rd8556;
	ld.global.f64 	%fd17651, [%rd8557+30440];
	add.f64 	%fd17652, %fd17650, %fd17651;
	add.f64 	%fd17653, %fd17652, %fd5929;
	ld.global.f64 	%fd17654, [%rd8549+24232];
	ld.global.f64 	%fd17655, [%rd8555+25440];
	add.f64 	%fd17656, %fd17654, %fd17655;
	ld.global.f64 	%fd17657, [%rd8557+25440];
	add.f64 	%fd17658, %fd17656, %fd17657;
	sub.s32 	%r15965, %r4437, %r4438;
	abs.s32 	%r15966, %r15965;
	cvt.rn.f64.s32 	%fd17659, %r15966;
	fma.rn.f64 	%fd17660, %fd17659, 0dBFEEF3E864B31D04, %fd17658;
	mul.wide.s32 	%rd8558, %r4436, 8;
	add.s64 	%rd8559, %rd35, %rd8558;
	ld.local.f64 	%fd17661, [%rd8559];
	add.f64 	%fd17662, %fd17661, %fd17660;
	abs.f64 	%fd17663, %fd17653;
	setp.gt.f64 	%p9832, %fd17663, 0d41CDCD64FF800000;
	selp.f64 	%fd17664, 0dBFF0000000000000, %fd17662, %p9832;
	selp.f64 	%fd17665, 0d7FF0000000000000, %fd17653, %p9832;
	add.f64 	%fd17666, %fd17665, 0d4069000000000000;
	add.f64 	%fd17667, %fd17664, 0dC016CCCCCCCCCCCD;
	add.f64 	%fd17668, %fd5861, %fd17667;
	div.rn.f64 	%fd17669, %fd17666, %fd17668;
	add.f64 	%fd17670, %fd25194, 0d4069000000000000;
	add.f64 	%fd17671, %fd25193, 0dC016CCCCCCCCCCCD;
	add.f64 	%fd17672, %fd5861, %fd17671;
	div.rn.f64 	%fd17673, %fd17670, %fd17672;
	setp.gt.f64 	%p9833, %fd17669, %fd17673;
	selp.f64 	%fd25195, %fd17665, 0d7FF0000000000000, %p9833;
	selp.f64 	%fd25196, %fd17664, 0dBFF0000000000000, %p9833;
	bra.uni 	$L__BB3_9633;
$L__BB3_9626:
	cvt.u64.u32 	%rd8560, %r4434;
	add.s64 	%rd8561, %rd38, %rd8560;
	cvt.s64.s32 	%rd8562, %r22895;
	add.s64 	%rd8563, %rd39, %rd8562;
	ld.local.s8 	%r15967, [%rd8563+1];
	ld.local.u8 	%r15968, [%rd8561+1];
	ld.local.u8 	%r15969, [%rd8561];
	prmt.b32 	%r15970, %r15969, %r15968, 0x3340U;
	ld.local.u8 	%r15971, [%rd8563];
	prmt.b32 	%r15972, %r15971, 0, 0x3340U;
	prmt.b32 	%r15973, %r15970, %r15972, 0x5410U;
	mov.b32 	%r15974, 334205;
	dp4a.s32.u32 	%r15975, %r15973, %r15974, %r15967;
	mul.wide.s32 	%rd8564, %r15975, 8;
	add.s64 	%rd8565, %rd1, %rd8564;
	ld.global.f64 	%fd17676, [%rd8565+10000];
	ld.local.s8 	%r15976, [%rd1320+-1];
	cvt.u32.u16 	%r15977, %rs624;
	ld.local.u8 	%r15978, [%rd1322+-1];
	prmt.b32 	%r15979, %r15978, %r15977, 0x3340U;
	cvt.u32.u16 	%r15980, %rs623;
	prmt.b32 	%r15981, %r15980, 0, 0x3340U;
	prmt.b32 	%r15982, %r15979, %r15981, 0x5410U;
	mov.b32 	%r15983, 359705;
	dp4a.s32.u32 	%r15984, %r15982, %r15983, %r15976;
	mul.wide.s32 	%rd8566, %r15984, 8;
	add.s64 	%rd8567, %rd1, %rd8566;
	ld.global.f64 	%fd17677, [%rd8567+10000];
	add.f64 	%fd17678, %fd17676, %fd17677;
	mul.wide.s32 	%rd8568, %r4436, 8;
	add.s64 	%rd8569, %rd35, %rd8568;
	ld.local.f64 	%fd17679, [%rd8569];
	add.f64 	%fd17680, %fd17678, %fd17679;
	ld.global.f64 	%fd17681, [%rd8565+15000];
	ld.global.f64 	%fd17682, [%rd8567+15000];
	add.f64 	%fd17683, %fd17681, %fd17682;
	add.f64 	%fd17684, %fd17683, %fd5929;
	abs.f64 	%fd17685, %fd17684;
	setp.gt.f64 	%p9834, %fd17685, 0d41CDCD64FF800000;
	selp.f64 	%fd5932, 0dBFF0000000000000, %fd17680, %p9834;
	selp.f64 	%fd5933, 0d7FF0000000000000, %fd17684, %p9834;
	add.f64 	%fd17686, %fd5933, 0d4069000000000000;
	add.f64 	%fd17687, %fd5932, 0dC016CCCCCCCCCCCD;
	add.f64 	%fd17688, %fd5861, %fd17687;
	div.rn.f64 	%fd5934, %fd17686, %fd17688;
	add.f64 	%fd17689, %fd25194, 0d4069000000000000;
	add.f64 	%fd17690, %fd25193, 0dC016CCCCCCCCCCCD;
	add.f64 	%fd17691, %fd5861, %fd17690;
	div.rn.f64 	%fd5935, %fd17689, %fd17691;
	sub.f64 	%fd17692, %fd5934, %fd5935;
	setp.ltu.f64 	%p9835, %fd17692, 0d3EB0C6F7A0B5ED8D;
	mov.f64 	%fd25196, 0dBFF0000000000000;
	mov.f64 	%fd25195, 0d7FF0000000000000;
	@%p9835 bra 	$L__BB3_9633;
	setp.gt.f64 	%p9836, %fd5934, %fd5935;
	selp.f64 	%fd25195, %fd5933, 0d7FF0000000000000, %p9836;
	selp.f64 	%fd25196, %fd5932, 0dBFF0000000000000, %p9836;
	bra.uni 	$L__BB3_9633;
$L__BB3_9628:
	setp.eq.s32 	%p9837, %r4438, 1;
	setp.eq.s32 	%p9838, %r4437, 1;
	or.pred  	%p9839, %p9838, %p9837;
	@%p9839 bra 	$L__BB3_9630;
	mul.wide.s32 	%rd8570, %r4439, 8;
	add.s64 	%rd8571, %rd1, %rd8570;
	ld.global.f64 	%fd17693, [%rd8571+25192];
	cvt.u64.u32 	%rd8572, %r4434;
	add.s64 	%rd8573, %rd38, %rd8572;
	ld.local.s8 	%r15985, [%rd8573];
	mul.wide.s32 	%rd8574, %r15985, 5;
	cvt.s64.s32 	%rd8575, %r22895;
	add.s64 	%rd8576, %rd39, %rd8575;
	ld.local.s8 	%rd8577, [%rd8576];
	add.s64 	%rd8578, %rd8574, %rd8577;
	shl.b64 	%rd8579, %rd8578, 3;
	add.s64 	%rd8580, %rd1, %rd8579;
	ld.global.f64 	%fd17694, [%rd8580+45640];
	add.f64 	%fd17695, %fd17693, %fd17694;
	ld.global.f64 	%fd17696, [%rd8583+45640];
	add.f64 	%fd17697, %fd17695, %fd17696;
	add.f64 	%fd17698, %fd17697, %fd5929;
	ld.global.f64 	%fd17699, [%rd8571+24472];
	ld.global.f64 	%fd17700, [%rd8580+45440];
	add.f64 	%fd17701, %fd17699, %fd17700;
	ld.global.f64 	%fd17702, [%rd8583+45440];
	add.f64 	%fd17703, %fd17701, %fd17702;
	mul.wide.s32 	%rd8584, %r4436, 8;
	add.s64 	%rd8585, %rd35, %rd8584;
	ld.local.f64 	%fd17704, [%rd8585];
	add.f64 	%fd17705, %fd17703, %fd17704;
	abs.f64 	%fd17706, %fd17698;
	setp.gt.f64 	%p9840, %fd17706, 0d41CDCD64FF800000;
	selp.f64 	%fd17707, 0dBFF0000000000000, %fd17705, %p9840;
	selp.f64 	%fd17708, 0d7FF0000000000000, %fd17698, %p9840;
	add.f64 	%fd17709, %fd17708, 0d4069000000000000;
	add.f64 	%fd17710, %fd17707, 0dC016CCCCCCCCCCCD;
	add.f64 	%fd17711, %fd5861, %fd17710;
	div.rn.f64 	%fd17712, %fd17709, %fd17711;
	add.f64 	%fd17713, %fd25194, 0d4069000000000000;
	add.f64 	%fd17714, %fd25193, 0dC016CCCCCCCCCCCD;
	add.f64 	%fd17715, %fd5861, %fd17714;
	div.rn.f64 	%fd17716, %fd17713, %fd17715;
	setp.gt.f64 	%p9841, %fd17712, %fd17716;
	selp.f64 	%fd25195, %fd17708, 0d7FF0000000000000, %p9841;
	selp.f64 	%fd25196, %fd17707, 0dBFF0000000000000, %p9841;
	bra.uni 	$L__BB3_9633;
$L__BB3_9630:
	and.pred  	%p9845, %p9823, %p9837;
	setp.eq.s32 	%p9846, %r4438, 0;
	and.pred  	%p9847, %p9838, %p9846;
	or.pred  	%p9848, %p9845, %p9847;
	mov.f64 	%fd25188, 0d0000000000000000;
	mov.f64 	%fd25187, 0dC0A9300000000000;
	not.pred 	%p9849, %p9848;
	@%p9849 bra 	$L__BB3_9632;
	mul.wide.u32 	%rd8586, %r4439, 8;
	add.s64 	%rd8587, %rd1, %rd8586;
	ld.global.f64 	%fd17719, [%rd8587+25192];
	cvt.u64.u32 	%rd8588, %r4434;
	add.s64 	%rd8589, %rd38, %rd8588;
	cvt.s64.s32 	%rd8590, %r22895;
	add.s64 	%rd8591, %rd39, %rd8590;
	ld.local.u8 	%r15986, [%rd8589];
	cvt.u32.u16 	%r15987, %rs623;
	prmt.b32 	%r15988, %r15986, %r15987, 0x3340U;
	ld.local.u8 	%r15989, [%rd8591];
	prmt.b32 	%r15990, %r15989, 0, 0x3340U;
	prmt.b32 	%r15991, %r15988, %r15990, 0x5410U;
	cvt.u32.u64 	%r15992, %rd1331;
	mov.b32 	%r15993, 334205;
	dp4a.s32.u32 	%r15994, %r15991, %r15993, %r15992;
	mul.wide.s32 	%rd8592, %r15994, 8;
	add.s64 	%rd8593, %rd1, %rd8592;
	ld.global.f64 	%fd17720, [%rd8593+5000];
	add.f64 	%fd25188, %fd17719, %fd17720;
	ld.global.f64 	%fd17721, [%rd8587+24472];
	ld.global.f64 	%fd17722, [%rd8593];
	add.f64 	%fd25187, %fd17721, %fd17722;
$L__BB3_9632:
	add.f64 	%fd17723, %fd25188, %fd5929;
	mul.wide.s32 	%rd8594, %r4436, 8;
	add.s64 	%rd8595, %rd35, %rd8594;
	ld.local.f64 	%fd17724, [%rd8595];
	add.f64 	%fd17725, %fd25187, %fd17724;
	abs.f64 	%fd17726, %fd17723;
	setp.gt.f64 	%p9850, %fd17726, 0d41CDCD64FF800000;
	selp.f64 	%fd17727, 0dBFF0000000000000, %fd17725, %p9850;
	selp.f64 	%fd17728, 0d7FF0000000000000, %fd17723, %p9850;
	add.f64 	%fd17729, %fd17728, 0d4069000000000000;
	add.f64 	%fd17730, %fd17727, 0dC016CCCCCCCCCCCD;
	add.f64 	%fd17731, %fd5861, %fd17730;
	div.rn.f64 	%fd17732, %fd17729, %fd17731;
	add.f64 	%fd17733, %fd25194, 0d4069000000000000;
	add.f64 	%fd17734, %fd25193, 0dC016CCCCCCCCCCCD;
	add.f64 	%fd17735, %fd5861, %fd17734;
	div.rn.f64 	%fd17736, %fd17733, %fd17735;
	setp.gt.f64 	%p9851, %fd17732, %fd17736;
	selp.f64 	%fd25195, %fd17728, 0d7FF0000000000000, %p9851;
	selp.f64 	%fd25196, %fd17727, 0dBFF0000000000000, %p9851;
$L__BB3_9633:
	setp.lt.f64 	%p9852, %fd25196, 0dC0A3880000000000;
	selp.f64 	%fd5954, 0d0000000000000000, %fd25195, %p9852;
	selp.f64 	%fd5955, 0dC0A9300000000000, %fd25196, %p9852;
	abs.f64 	%fd17737, %fd5954;
	setp.geu.f64 	%p9853, %fd17737, 0d41CDCD64FF800000;
	@%p9853 bra 	$L__BB3_9635;
	st.local.f64 	[%rd1321], %fd5954;
	st.local.f64 	[%rd1324], %fd5955;
	mov.f64 	%fd25193, %fd5955;
	mov.f64 	%fd25194, %fd5954;
$L__BB3_9635:
	add.s32 	%r22895, %r22895, 1;
	setp.gt.u32 	%p9854, %r4434, 1;
	setp.lt.s32 	%p9855, %r22895, %r4427;
	and.pred  	%p9856, %p9854, %p9855;
	@%p9856 bra 	$L__BB3_9621;
$L__BB3_9636:
	add.s32 	%r22894, %r22894, 1;
	setp.ne.s32 	%p9857, %r22894, 33;
	@%p9857 bra 	$L__BB3_9620;
$L__BB3_9637:
	add.s32 	%r22893, %r4427, 1;
	setp.ne.s32 	%p9858, %r4427, %r4397;
	@%p9858 bra 	$L__BB3_9594;
$L__BB3_9638:
	add.s32 	%r4443, %r22892, 1;
	setp.ne.s32 	%p9859, %r22892, %r4395;
	mov.u32 	%r22892, %r4443;
	@%p9859 bra 	$L__BB3_9592;
$L__BB3_9639:
	setp.eq.s32 	%p9860, %r4397, 0;
	mov.b32 	%r22899, 0;
	mov.f64 	%fd25225, 0dFFF0000000000000;
	@%p9860 bra 	$L__BB3_9655;
	ld.local.u8 	%rs3771, [%rd1317];
	cvt.u32.u16 	%r15998, %rs3771;
	cvt.s32.s8 	%r4444, %r15998;
	add.s32 	%r15999, %r4395, -1;
	mad.lo.s32 	%r4445, %r4397, %r15999, -1;
	cvt.u64.u16 	%rd8596, %rs3771;
	cvt.s64.s8 	%rd1334, %rd8596;
	mul.wide.s32 	%rd1335, %r4444, 5;
	mov.f64 	%fd25225, 0dFFF0000000000000;
	mov.b32 	%r22899, 0;
	mov.b32 	%r22897, 1;
$L__BB3_9641:
	mov.u32 	%r4446, %r22897;
	cvt.u64.u32 	%rd8597, %r4446;
	add.s64 	%rd1336, %rd39, %rd8597;
	ld.local.u8 	%rs625, [%rd1336];
	cvt.u32.u16 	%r16000, %rs625;
	cvt.s32.s8 	%r16001, %r16000;
	add.s32 	%r16002, %r16001, %r4444;
	setp.ne.s32 	%p9861, %r16002, 3;
	mov.f64 	%fd25224, 0dBFF0000000000000;
	mov.f64 	%fd25223, 0d7FF0000000000000;
	@%p9861 bra 	$L__BB3_9654;
	cvt.u64.u16 	%rd8598, %rs625;
	cvt.s64.s8 	%rd8599, %rd8598;
	add.s64 	%rd8600, %rd1335, %rd8599;
	shl.b64 	%rd8601, %rd8600, 3;
	add.s64 	%rd8602, %rd1, %rd8601;
	ld.global.f64 	%fd25224, [%rd8602+45440];
	ld.local.s8 	%r16003, [%rd1336+1];
	cvt.u16.u64 	%rs3772, %rd1334;
	cvt.s16.s8 	%rs3773, %rs625;
	mov.b32 	%r16004, {%rs3772, %rs3773};
	mov.b32 	%r16005, 1405;
	dp2a.lo.s32.u32 	%r16006, %r16004, %r16005, %r16003;
	mul.wide.s32 	%rd8603, %r16006, 8;
	add.s64 	%rd8604, %rd1, %rd8603;
	ld.global.f64 	%fd17743, [%rd8604+36240];
	add.f64 	%fd17744, %fd25224, %fd17743;
	ld.global.f64 	%fd25223, [%rd8602+45640];
	ld.global.f64 	%fd17745, [%rd8604+41240];
	add.f64 	%fd17746, %fd25223, %fd17745;
	abs.f64 	%fd17747, %fd17746;
	setp.gt.f64 	%p9862, %fd17747, 0d41CDCD64FF800000;
	selp.f64 	%fd5975, 0dBFF0000000000000, %fd17744, %p9862;
	selp.f64 	%fd5976, 0d7FF0000000000000, %fd17746, %p9862;
	mad.lo.s64 	%rd1337, %rd1334, 160, %rd8602;
	ld.global.f64 	%fd5977, [%rd1337+21160];
	abs.f64 	%fd5978, %fd5977;
	setp.geu.f64 	%p9863, %fd5978, 0d41CDCD64FF800000;
	mad.lo.s64 	%rd1338, %rd1334, -800, %rd8604;
	mov.f64 	%fd25214, %fd5975;
	mov.f64 	%fd25215, %fd5976;
	@%p9863 bra 	$L__BB3_9646;
	ld.global.f64 	%fd5979, [%rd1338+23000];
	abs.f64 	%fd17749, %fd5979;
	setp.geu.f64 	%p9864, %fd17749, 0d41CDCD64FF800000;
	mov.f64 	%fd25214, %fd5975;
	mov.f64 	%fd25215, %fd5976;
	@%p9864 bra 	$L__BB3_9646;
	ld.global.f64 	%fd17750, [%rd1337+20160];
	add.f64 	%fd17751, %fd25224, %fd17750;
	ld.global.f64 	%fd17752, [%rd1338+22000];
	add.f64 	%fd17753, %fd17751, %fd17752;
	add.f64 	%fd17754, %fd25223, %fd5977;
	add.f64 	%fd17755, %fd17754, %fd5979;
	abs.f64 	%fd17756, %fd17755;
	setp.gt.f64 	%p9865, %fd17756, 0d41CDCD64FF800000;
	selp.f64 	%fd25214, 0dBFF0000000000000, %fd17753, %p9865;
	selp.f64 	%fd25215, 0d7FF0000000000000, %fd17755, %p9865;
	add.f64 	%fd17757, %fd25215, 0d4069000000000000;
	add.f64 	%fd17758, %fd25214, 0dC016CCCCCCCCCCCD;
	add.f64 	%fd17759, %fd5861, %fd17758;
	div.rn.f64 	%fd25216, %fd17757, %fd17759;
	abs.f64 	%fd17760, %fd5976;
	setp.geu.f64 	%p9866, %fd17760, 0d41CDCD64FF800000;
	@%p9866 bra 	$L__BB3_9646;
	add.f64 	%fd17761, %fd5976, 0d4069000000000000;
	add.f64 	%fd17762, %fd5975, 0dC016CCCCCCCCCCCD;
	add.f64 	%fd17763, %fd5861, %fd17762;
	div.rn.f64 	%fd17764, %fd17761, %fd17763;
	setp.lt.f64 	%p9867, %fd17764, %fd25216;
	selp.f64 	%fd25214, %fd25214, %fd5975, %p9867;
	selp.f64 	%fd25215, %fd25215, %fd5976, %p9867;
	selp.f64 	%fd25216, %fd25216, %fd17764, %p9867;
$L__BB3_9646:
	mov.f64 	%fd25217, %fd25214;
	mov.f64 	%fd25218, %fd25215;
	@%p9863 bra 	$L__BB3_9649;
	ld.global.f64 	%fd17765, [%rd1337+20160];
	add.f64 	%fd17766, %fd25224, %fd17765;
	add.f64 	%fd17767, %fd25223, %fd5977;
	abs.f64 	%fd17768, %fd17767;
	setp.gt.f64 	%p9869, %fd17768, 0d41CDCD64FF800000;
	selp.f64 	%fd25217, 0dBFF0000000000000, %fd17766, %p9869;
	selp.f64 	%fd25218, 0d7FF0000000000000, %fd17767, %p9869;
	add.f64 	%fd17769, %fd25218, 0d4069000000000000;
	add.f64 	%fd17770, %fd25217, 0dC016CCCCCCCCCCCD;
	add.f64 	%fd17771, %fd5861, %fd17770;
	div.rn.f64 	%fd25216, %fd17769, %fd17771;
	abs.f64 	%fd17772, %fd25215;
	setp.geu.f64 	%p9870, %fd17772, 0d41CDCD64FF800000;
	@%p9870 bra 	$L__BB3_9649;
	add.f64 	%fd17773, %fd25215, 0d4069000000000000;
	add.f64 	%fd17774, %fd25214, 0dC016CCCCCCCCCCCD;
	add.f64 	%fd17775, %fd5861, %fd17774;
	div.rn.f64 	%fd17776, %fd17773, %fd17775;
	setp.lt.f64 	%p9871, %fd17776, %fd25216;
	selp.f64 	%fd25217, %fd25217, %fd25214, %p9871;
	selp.f64 	%fd25218, %fd25218, %fd25215, %p9871;
	selp.f64 	%fd25216, %fd25216, %fd17776, %p9871;
$L__BB3_9649:
	ld.global.f64 	%fd5998, [%rd1338+23000];
	abs.f64 	%fd17777, %fd5998;
	setp.geu.f64 	%p9872, %fd17777, 0d41CDCD64FF800000;
	mov.f64 	%fd25220, %fd25217;
	mov.f64 	%fd25221, %fd25218;
	@%p9872 bra 	$L__BB3_9652;
	ld.global.f64 	%fd17778, [%rd1338+22000];
	add.f64 	%fd17779, %fd25224, %fd17778;
	add.f64 	%fd17780, %fd25223, %fd5998;
	abs.f64 	%fd17781, %fd17780;
	setp.gt.f64 	%p9873, %fd17781, 0d41CDCD64FF800000;
	selp.f64 	%fd25220, 0dBFF0000000000000, %fd17779, %p9873;
	selp.f64 	%fd25221, 0d7FF0000000000000, %fd17780, %p9873;
	add.f64 	%fd17782, %fd25221, 0d4069000000000000;
	add.f64 	%fd17783, %fd25220, 0dC016CCCCCCCCCCCD;
	add.f64 	%fd17784, %fd5861, %fd17783;
	div.rn.f64 	%fd25216, %fd17782, %fd17784;
	abs.f64 	%fd17785, %fd25218;
	setp.geu.f64 	%p9874, %fd17785, 0d41CDCD64FF800000;
	@%p9874 bra 	$L__BB3_9652;
	add.f64 	%fd17786, %fd25218, 0d4069000000000000;
	add.f64 	%fd17787, %fd25217, 0dC016CCCCCCCCCCCD;
	add.f64 	%fd17788, %fd5861, %fd17787;
	div.rn.f64 	%fd17789, %fd17786, %fd17788;
	setp.lt.f64 	%p9875, %fd17789, %fd25216;
	selp.f64 	%fd25220, %fd25220, %fd25217, %p9875;
	selp.f64 	%fd25221, %fd25221, %fd25218, %p9875;
	selp.f64 	%fd25216, %fd25216, %fd17789, %p9875;
$L__BB3_9652:
	add.f64 	%fd17790, %fd25224, 0dC016CCCCCCCCCCCD;
	add.f64 	%fd6008, %fd5861, %fd17790;
	abs.f64 	%fd17791, %fd25221;
	setp.geu.f64 	%p9876, %fd17791, 0d41CDCD64FF800000;
	@%p9876 bra 	$L__BB3_9654;
	add.f64 	%fd17792, %fd25223, 0d4069000000000000;
	div.rn.f64 	%fd17793, %fd17792, %fd6008;
	setp.lt.f64 	%p9877, %fd25216, %fd17793;
	selp.f64 	%fd25223, %fd25223, %fd25221, %p9877;
	selp.f64 	%fd25224, %fd25224, %fd25220, %p9877;
$L__BB3_9654:
	add.f64 	%fd17794, %fd25224, 0d3EB0C6F7A0B5ED8D;
	add.f64 	%fd17795, %fd25223, 0d3EB0C6F7A0B5ED8D;
	add.s32 	%r16007, %r4445, %r4446;
	mul.wide.s32 	%rd8605, %r16007, 8;
	add.s64 	%rd8606, %rd34, %rd8605;
	ld.local.f64 	%fd17796, [%rd8606];
	add.f64 	%fd17797, %fd17795, %fd17796;
	add.f64 	%fd17798, %fd17797, 0d4069000000000000;
	add.s64 	%rd8607, %rd35, %rd8605;
	ld.local.f64 	%fd17799, [%rd8607];
	add.f64 	%fd17800, %fd17794, %fd17799;
	add.f64 	%fd17801, %fd17800, 0dC016CCCCCCCCCCCD;
	add.f64 	%fd17802, %fd5861, %fd17801;
	div.rn.f64 	%fd17803, %fd17798, %fd17802;
	add.f64 	%fd17804, %fd17803, 0dC071126666666666;
	setp.gt.f64 	%p9878, %fd17804, %fd25225;
	setp.lt.f64 	%p9879, %fd17800, 0d0000000000000000;
	setp.lt.f64 	%p9880, %fd17797, 0d0000000000000000;
	and.pred  	%p9881, %p9879, %p9880;
	and.pred  	%p9882, %p9881, %p9878;
	selp.f64 	%fd25225, %fd17804, %fd25225, %p9882;
	selp.b32 	%r22899, %r4446, %r22899, %p9882;
	add.s32 	%r22897, %r4446, 1;
	setp.ne.s32 	%p9883, %r4446, %r4397;
	@%p9883 bra 	$L__BB3_9641;
$L__BB3_9655:
	abs.f64 	%fd6015, %fd25225;
	setp.gt.f64 	%p9884, %fd6015, 0d41CDCD64FF800000;
	selp.b32 	%r23009, 1, %r22899, %p9884;
	selp.b32 	%r23010, 1, %r4395, %p9884;
	cvt.u64.u32 	%rd8608, %r23010;
	add.s64 	%rd1339, %rd38, %rd8608;
	ld.local.u8 	%rs626, [%rd1339];
	cvt.u32.u16 	%r16008, %rs626;
	cvt.s32.s8 	%r16009, %r16008;
	cvt.s64.s32 	%rd8609, %r23009;
	add.s64 	%rd1340, %rd39, %rd8609;
	ld.local.u8 	%rs4807, [%rd1340];
	cvt.u32.u16 	%r16010, %rs4807;
	cvt.s32.s8 	%r16011, %r16010;
	add.s32 	%r16012, %r16011, %r16009;
	setp.ne.s32 	%p9885, %r16012, 3;
	mov.f64 	%fd25236, 0dBFF0000000000000;
	mov.f64 	%fd25235, 0d7FF0000000000000;
	@%p9885 bra 	$L__BB3_9668;
	cvt.u32.u16 	%r16013, %rs626;
	cvt.u32.u16 	%r16014, %rs4807;
	cvt.u64.u16 	%rd8610, %rs4807;
	cvt.s64.s8 	%rd8611, %rd8610;
	cvt.s32.s8 	%r16015, %r16013;
	mul.wide.s32 	%rd8612, %r16015, 5;
	add.s64 	%rd8613, %rd8612, %rd8611;
	shl.b64 	%rd8614, %rd8613, 3;
	add.s64 	%rd8615, %rd1, %rd8614;
	ld.global.f64 	%fd25236, [%rd8615+45440];
	ld.local.s8 	%r16016, [%rd1340+1];
	ld.local.s8 	%rs3774, [%rd1339+1];
	cvt.u32.u16 	%r16017, %rs3774;
	prmt.b32 	%r16018, %r16013, %r16017, 0x3340U;
	prmt.b32 	%r16019, %r16014, 0, 0x3340U;
	prmt.b32 	%r16020, %r16018, %r16019, 0x5410U;
	mov.b32 	%r16021, 334205;
	dp4a.s32.u32 	%r16022, %r16020, %r16021, %r16016;
	mul.wide.s32 	%rd8616, %r16022, 8;
	add.s64 	%rd8617, %rd1, %rd8616;
	ld.global.f64 	%fd17808, [%rd8617+35440];
	add.f64 	%fd17809, %fd25236, %fd17808;
	ld.global.f64 	%fd25235, [%rd8615+45640];
	ld.global.f64 	%fd17810, [%rd8617+40440];
	add.f64 	%fd17811, %fd25235, %fd17810;
	abs.f64 	%fd17812, %fd17811;
	setp.gt.f64 	%p9886, %fd17812, 0d41CDCD64FF800000;
	selp.f64 	%fd6018, 0dBFF0000000000000, %fd17809, %p9886;
	selp.f64 	%fd6019, 0d7FF0000000000000, %fd17811, %p9886;
	cvt.s16.s8 	%rs3775, %rs626;
	mov.b32 	%r16023, {%rs3775, %rs3774};
	cvt.s32.s8 	%r16024, %r16014;
	mov.b32 	%r16025, 1305;
	dp2a.lo.s32.u32 	%r16026, %r16023, %r16025, %r16024;
	mul.wide.s32 	%rd8618, %r16026, 8;
	add.s64 	%rd1341, %rd1, %rd8618;
	ld.global.f64 	%fd6020, [%rd1341+21000];
	abs.f64 	%fd6021, %fd6020;
	setp.geu.f64 	%p9887, %fd6021, 0d41CDCD64FF800000;
	cvt.s16.s8 	%rs3776, %rs4807;
	mov.b32 	%r16027, {%rs3775, %rs3776};
	dp2a.lo.s32.u32 	%r16028, %r16027, %r16025, %r16016;
	mul.wide.s32 	%rd8619, %r16028, 8;
	add.s64 	%rd1342, %rd1, %rd8619;
	mov.f64 	%fd25226, %fd6018;
	mov.f64 	%fd25227, %fd6019;
	@%p9887 bra 	$L__BB3_9660;
	ld.global.f64 	%fd6022, [%rd1342+23000];
	abs.f64 	%fd17814, %fd6022;
	setp.geu.f64 	%p9888, %fd17814, 0d41CDCD64FF800000;
	mov.f64 	%fd25226, %fd6018;
	mov.f64 	%fd25227, %fd6019;
	@%p9888 bra 	$L__BB3_9660;
	ld.global.f64 	%fd17815, [%rd1341+20000];
	add.f64 	%fd17816, %fd25236, %fd17815;
	ld.global.f64 	%fd17817, [%rd1342+22000];
	add.f64 	%fd17818, %fd17816, %fd17817;
	add.f64 	%fd17819, %fd25235, %fd6020;
	add.f64 	%fd17820, %fd17819, %fd6022;
	abs.f64 	%fd17821, %fd17820;
	setp.gt.f64 	%p9889, %fd17821, 0d41CDCD64FF800000;
	selp.f64 	%fd25226, 0dBFF0000000000000, %fd17818, %p9889;
	selp.f64 	%fd25227, 0d7FF0000000000000, %fd17820, %p9889;
	add.f64 	%fd17822, %fd25227, 0d4069000000000000;
	add.f64 	%fd17823, %fd25226, 0dC016CCCCCCCCCCCD;
	add.f64 	%fd17824, %fd5861, %fd17823;
	div.rn.f64 	%fd25228, %fd17822, %fd17824;
	abs.f64 	%fd17825, %fd6019;
	setp.geu.f64 	%p9890, %fd17825, 0d41CDCD64FF800000;
	@%p9890 bra 	$L__BB3_9660;
	add.f64 	%fd17826, %fd6019, 0d4069000000000000;
	add.f64 	%fd17827, %fd6018, 0dC016CCCCCCCCCCCD;
	add.f64 	%fd17828, %fd5861, %fd17827;
	div.rn.f64 	%fd17829, %fd17826, %fd17828;
	setp.lt.f64 	%p9891, %fd17829, %fd25228;
	selp.f64 	%fd25226, %fd25226, %fd6018, %p9891;
	selp.f64 	%fd25227, %fd25227, %fd6019, %p9891;
	selp.f64 	%fd25228, %fd25228, %fd17829, %p9891;
$L__BB3_9660:
	mov.f64 	%fd25229, %fd25226;
	mov.f64 	%fd25230, %fd25227;
	@%p9887 bra 	$L__BB3_9663;
	ld.global.f64 	%fd17830, [%rd1341+20000];
	add.f64 	%fd17831, %fd25236, %fd17830;
	add.f64 	%fd17832, %fd25235, %fd6020;
	abs.f64 	%fd17833, %fd17832;
	setp.gt.f64 	%p9893, %fd17833, 0d41CDCD64FF800000;
	selp.f64 	%fd25229, 0dBFF0000000000000, %fd17831, %p9893;
	selp.f64 	%fd25230, 0d7FF0000000000000, %fd17832, %p9893;
	add.f64 	%fd17834, %fd25230, 0d4069000000000000;
	add.f64 	%fd17835, %fd25229, 0dC016CCCCCCCCCCCD;
	add.f64 	%fd17836, %fd5861, %fd17835;
	div.rn.f64 	%fd25228, %fd17834, %fd17836;
	abs.f64 	%fd17837, %fd25227;
	setp.geu.f64 	%p9894, %fd17837, 0d41CDCD64FF800000;
	@%p9894 bra 	$L__BB3_9663;
	add.f64 	%fd17838, %fd25227, 0d4069000000000000;
	add.f64 	%fd17839, %fd25226, 0dC016CCCCCCCCCCCD;
	add.f64 	%fd17840, %fd5861, %fd17839;
	div.rn.f64 	%fd17841, %fd17838, %fd17840;
	setp.lt.f64 	%p9895, %fd17841, %fd25228;
	selp.f64 	%fd25229, %fd25229, %fd25226, %p9895;
	selp.f64 	%fd25230, %fd25230, %fd25227, %p9895;
	selp.f64 	%fd25228, %fd25228, %fd17841, %p9895;
$L__BB3_9663:
	ld.global.f64 	%fd6041, [%rd1342+23000];
	abs.f64 	%fd17842, %fd6041;
	setp.geu.f64 	%p9896, %fd17842, 0d41CDCD64FF800000;
	mov.f64 	%fd25232, %fd25229;
	mov.f64 	%fd25233, %fd25230;
	@%p9896 bra 	$L__BB3_9666;
	ld.global.f64 	%fd17843, [%rd1342+22000];
	add.f64 	%fd17844, %fd25236, %fd17843;
	add.f64 	%fd17845, %fd25235, %fd6041;
	abs.f64 	%fd17846, %fd17845;
	setp.gt.f64 	%p9897, %fd17846, 0d41CDCD64FF800000;
	selp.f64 	%fd25232, 0dBFF0000000000000, %fd17844, %p9897;
	selp.f64 	%fd25233, 0d7FF0000000000000, %fd17845, %p9897;
	add.f64 	%fd17847, %fd25233, 0d4069000000000000;
	add.f64 	%fd17848, %fd25232, 0dC016CCCCCCCCCCCD;
	add.f64 	%fd17849, %fd5861, %fd17848;
	div.rn.f64 	%fd25228, %fd17847, %fd17849;
	abs.f64 	%fd17850, %fd25230;
	setp.geu.f64 	%p9898, %fd17850, 0d41CDCD64FF800000;
	@%p9898 bra 	$L__BB3_9666;
	add.f64 	%fd17851, %fd25230, 0d4069000000000000;
	add.f64 	%fd17852, %fd25229, 0dC016CCCCCCCCCCCD;
	add.f64 	%fd17853, %fd5861, %fd17852;
	div.rn.f64 	%fd17854, %fd17851, %fd17853;
	setp.lt.f64 	%p9899, %fd17854, %fd25228;
	selp.f64 	%fd25232, %fd25232, %fd25229, %p9899;
	selp.f64 	%fd25233, %fd25233, %fd25230, %p9899;
	selp.f64 	%fd25228, %fd25228, %fd17854, %p9899;
$L__BB3_9666:
	add.f64 	%fd17855, %fd25236, 0dC016CCCCCCCCCCCD;
	add.f64 	%fd6051, %fd5861, %fd17855;
	abs.f64 	%fd17856, %fd25233;
	setp.geu.f64 	%p9900, %fd17856, 0d41CDCD64FF800000;
	@%p9900 bra 	$L__BB3_9668;
	add.f64 	%fd17857, %fd25235, 0d4069000000000000;
	div.rn.f64 	%fd17858, %fd17857, %fd6051;
	setp.lt.f64 	%p9901, %fd25228, %fd17858;
	selp.f64 	%fd25235, %fd25235, %fd25233, %p9901;
	selp.f64 	%fd25236, %fd25236, %fd25232, %p9901;
$L__BB3_9668:
	setp.eq.s32 	%p9902, %r4395, 0;
	@%p9902 bra 	$L__BB3_9682;
	and.b32  	%r4453, %r4395, 15;
	setp.lt.u32 	%p9903, %r4395, 16;
	mov.b32 	%r22902, 0;
	@%p9903 bra 	$L__BB3_9672;
	and.b32  	%r22902, %r4395, 2147483632;
	mov.b32 	%r22900, 0;
$L__BB3_9671:
	.pragma "nounroll";
	mul.wide.u32 	%rd8620, %r22900, 4;
	add.s64 	%rd8621, %rd36, %rd8620;
	mov.b32 	%r16031, 0;
	st.local.u32 	[%rd8621], %r16031;
	st.local.u32 	[%rd8621+4], %r16031;
	st.local.u32 	[%rd8621+8], %r16031;
	st.local.u32 	[%rd8621+12], %r16031;
	st.local.u32 	[%rd8621+16], %r16031;
	st.local.u32 	[%rd8621+20], %r16031;
	st.local.u32 	[%rd8621+24], %r16031;
	st.local.u32 	[%rd8621+28], %r16031;
	st.local.u32 	[%rd8621+32], %r16031;
	st.local.u32 	[%rd8621+36], %r16031;
	st.local.u32 	[%rd8621+40], %r16031;
	st.local.u32 	[%rd8621+44], %r16031;
	st.local.u32 	[%rd8621+48], %r16031;
	st.local.u32 	[%rd8621+52], %r16031;
	st.local.u32 	[%rd8621+56], %r16031;
	st.local.u32 	[%rd8621+60], %r16031;
	add.s32 	%r22900, %r22900, 16;
	setp.ne.s32 	%p9904, %r22900, %r22902;
	@%p9904 bra 	$L__BB3_9671;
$L__BB3_9672:
	setp.eq.s32 	%p9905, %r4453, 0;
	@%p9905 bra 	$L__BB3_9682;
	and.b32  	%r4458, %r4395, 7;
	setp.lt.u32 	%p9906, %r4453, 8;
	@%p9906 bra 	$L__BB3_9675;
	mul.wide.u32 	%rd8622, %r22902, 4;
	add.s64 	%rd8623, %rd36, %rd8622;
	mov.b32 	%r16032, 0;
	st.local.u32 	[%rd8623], %r16032;
	st.local.u32 	[%rd8623+4], %r16032;
	st.local.u32 	[%rd8623+8], %r16032;
	st.local.u32 	[%rd8623+12], %r16032;
	st.local.u32 	[%rd8623+16], %r16032;
	st.local.u32 	[%rd8623+20], %r16032;
	st.local.u32 	[%rd8623+24], %r16032;
	st.local.u32 	[%rd8623+28], %r16032;
	add.s32 	%r22902, %r22902, 8;
$L__BB3_9675:
	setp.eq.s32 	%p9907, %r4458, 0;
	@%p9907 bra 	$L__BB3_9682;
	and.b32  	%r4461, %r4395, 3;
	setp.lt.u32 	%p9908, %r4458, 4;
	@%p9908 bra 	$L__BB3_9678;
	mul.wide.u32 	%rd8624, %r22902, 4;
	add.s64 	%rd8625, %rd36, %rd8624;
	mov.b32 	%r16033, 0;
	st.local.u32 	[%rd8625], %r16033;
	st.local.u32 	[%rd8625+4], %r16033;
	st.local.u32 	[%rd8625+8], %r16033;
	st.local.u32 	[%rd8625+12], %r16033;
	add.s32 	%r22902, %r22902, 4;
$L__BB3_9678:
	setp.eq.s32 	%p9909, %r4461, 0;
	@%p9909 bra 	$L__BB3_9682;
	mul.wide.u32 	%rd8626, %r22902, 4;
	add.s64 	%rd1343, %rd36, %rd8626;
	mov.b32 	%r16034, 0;
	st.local.u32 	[%rd1343], %r16034;
	setp.eq.s32 	%p9910, %r4461, 1;
	@%p9910 bra 	$L__BB3_9682;
	mov.b32 	%r16035, 0;
	st.local.u32 	[%rd1343+4], %r16035;
	setp.eq.s32 	%p9911, %r4461, 2;
	@%p9911 bra 	$L__BB3_9682;
	mov.b32 	%r16036, 0;
	st.local.u32 	[%rd1343+8], %r16036;
$L__BB3_9682:
	@%p9860 bra 	$L__BB3_9696;
	and.b32  	%r4464, %r4397, 15;
	setp.lt.u32 	%p9913, %r4397, 16;
	mov.b32 	%r22906, 0;
	@%p9913 bra 	$L__BB3_9686;
	and.b32  	%r22906, %r4397, 2147483632;
	mov.b32 	%r22904, 0;
$L__BB3_9685:
	.pragma "nounroll";
	mul.wide.u32 	%rd8627, %r22904, 4;
	add.s64 	%rd8628, %rd37, %rd8627;
	mov.b32 	%r16039, 0;
	st.local.u32 	[%rd8628], %r16039;
	st.local.u32 	[%rd8628+4], %r16039;
	st.local.u32 	[%rd8628+8], %r16039;
	st.local.u32 	[%rd8628+12], %r16039;
	st.local.u32 	[%rd8628+16], %r16039;
	st.local.u32 	[%rd8628+20], %r16039;
	st.local.u32 	[%rd8628+24], %r16039;
	st.local.u32 	[%rd8628+28], %r16039;
	st.local.u32 	[%rd8628+32], %r16039;
	st.local.u32 	[%rd8628+36], %r16039;
	st.local.u32 	[%rd8628+40], %r16039;
	st.local.u32 	[%rd8628+44], %r16039;
	st.local.u32 	[%rd8628+48], %r16039;
	st.local.u32 	[%rd8628+52], %r16039;
	st.local.u32 	[%rd8628+56], %r16039;
	st.local.u32 	[%rd8628+60], %r16039;
	add.s32 	%r22904, %r22904, 16;
	setp.ne.s32 	%p9914, %r22904, %r22906;
	@%p9914 bra 	$L__BB3_9685;
$L__BB3_9686:
	setp.eq.s32 	%p9915, %r4464, 0;
	@%p9915 bra 	$L__BB3_9696;
	and.b32  	%r4469, %r4397, 7;
	setp.lt.u32 	%p9916, %r4464, 8;
	@%p9916 bra 	$L__BB3_9689;
	mul.wide.u32 	%rd8629, %r22906, 4;
	add.s64 	%rd8630, %rd37, %rd8629;
	mov.b32 	%r16040, 0;
	st.local.u32 	[%rd8630], %r16040;
	st.local.u32 	[%rd8630+4], %r16040;
	st.local.u32 	[%rd8630+8], %r16040;
	st.local.u32 	[%rd8630+12], %r16040;
	st.local.u32 	[%rd8630+16], %r16040;
	st.local.u32 	[%rd8630+20], %r16040;
	st.local.u32 	[%rd8630+24], %r16040;
	st.local.u32 	[%rd8630+28], %r16040;
	add.s32 	%r22906, %r22906, 8;
$L__BB3_9689:
	setp.eq.s32 	%p9917, %r4469, 0;
	@%p9917 bra 	$L__BB3_9696;
	and.b32  	%r4472, %r4397, 3;
	setp.lt.u32 	%p9918, %r4469, 4;
	@%p9918 bra 	$L__BB3_9692;
	mul.wide.u32 	%rd8631, %r22906, 4;
	add.s64 	%rd8632, %rd37, %rd8631;
	mov.b32 	%r16041, 0;
	st.local.u32 	[%rd8632], %r16041;
	st.local.u32 	[%rd8632+4], %r16041;
	st.local.u32 	[%rd8632+8], %r16041;
	st.local.u32 	[%rd8632+12], %r16041;
	add.s32 	%r22906, %r22906, 4;
$L__BB3_9692:
	setp.eq.s32 	%p9919, %r4472, 0;
	@%p9919 bra 	$L__BB3_9696;
	mul.wide.u32 	%rd8633, %r22906, 4;
	add.s64 	%rd1344, %rd37, %rd8633;
	mov.b32 	%r16042, 0;
	st.local.u32 	[%rd1344], %r16042;
	setp.eq.s32 	%p9920, %r4472, 1;
	@%p9920 bra 	$L__BB3_9696;
	mov.b32 	%r16043, 0;
	st.local.u32 	[%rd1344+4], %r16043;
	setp.eq.s32 	%p9921, %r4472, 2;
	@%p9921 bra 	$L__BB3_9696;
	mov.b32 	%r16044, 0;
	st.local.u32 	[%rd1344+8], %r16044;
$L__BB3_9696:
	add.s32 	%r16045, %r23010, -1;
	add.s32 	%r4475, %r23009, -1;
	mad.lo.s32 	%r4476, %r16045, %r4397, %r4475;
	mul.wide.s32 	%rd8634, %r4476, 8;
	add.s64 	%rd1345, %rd34, %rd8634;
	ld.local.f64 	%fd17860, [%rd1345];
	abs.f64 	%fd17861, %fd17860;
	setp.geu.f64 	%p9922, %fd17861, 0d41CDCD64FF800000;
	mov.f64 	%fd25243, 0d0000000000000000;
	@%p9922 bra 	$L__BB3_9744;
	mul.wide.u32 	%rd8635, %r23010, 4;
	add.s64 	%rd8636, %rd36, %rd8635;
	st.local.u32 	[%rd8636+-4], %r23009;
	mul.wide.s32 	%rd8637, %r4475, 4;
	add.s64 	%rd8638, %rd37, %rd8637;
	st.local.u32 	[%rd8638], %r23010;
$L__BB3_9698:
	cvt.s64.s32 	%rd8639, %r23010;
	add.s64 	%rd1346, %rd38, %rd8639;
	ld.local.u8 	%rs629, [%rd1346];
	cvt.u32.u16 	%r16046, %rs629;
	cvt.s32.s8 	%r16047, %r16046;
	cvt.u32.u16 	%r16048, %rs4807;
	cvt.s32.s8 	%r16049, %r16048;
	add.s32 	%r16050, %r16049, %r16047;
	setp.eq.s32 	%p9923, %r16050, 3;
	@%p9923 bra 	$L__BB3_9700;
	add.s32 	%r16051, %r23010, -1;
	mad.lo.s32 	%r16052, %r16051, %r4397, %r23009;
	add.s32 	%r16053, %r16052, -1;
	mul.wide.s32 	%rd8640, %r16053, 8;
	add.s64 	%rd8641, %rd35, %rd8640;
	mov.b64 	%rd8642, -4616189618054758400;
	st.local.u64 	[%rd8641], %rd8642;
	add.s64 	%rd8643, %rd34, %rd8640;
	mov.b64 	%rd8644, 9218868437227405312;
	st.local.u64 	[%rd8643], %rd8644;
	mov.f64 	%fd25241, 0dBFF0000000000000;
	mov.f64 	%fd25240, 0d7FF0000000000000;
	bra.uni 	$L__BB3_9711;
$L__BB3_9700:
	cvt.s32.s8 	%r16055, %r16046;
	mul.wide.s32 	%rd8645, %r16055, 5;
	cvt.u64.u16 	%rd8646, %rs4807;
	cvt.s64.s8 	%rd1347, %rd8646;
	add.s64 	%rd1348, %rd8645, %rd1347;
	shl.b64 	%rd8647, %rd1348, 3;
	add.s64 	%rd8648, %rd1, %rd8647;
	ld.global.f64 	%fd25241, [%rd8648+45440];
	cvt.s64.s32 	%rd8649, %r23009;
	add.s64 	%rd8650, %rd39, %rd8649;
	ld.local.u8 	%rs3777, [%rd1346+-1];
	cvt.u64.u16 	%rd8651, %rs3777;
	cvt.s64.s8 	%rd1349, %rd8651;
	ld.local.s8 	%rs3778, [%rd8650+-1];
	cvt.u32.u16 	%r16056, %rs3778;
	cvt.u32.u16 	%r16057, %rs4807;
	prmt.b32 	%r16058, %r16057, %r16056, 0x3340U;
	prmt.b32 	%r16059, %r16046, 0, 0x3340U;
	prmt.b32 	%r16060, %r16058, %r16059, 0x5410U;
	cvt.u32.u16 	%r16061, %rs3777;
	cvt.s32.s8 	%r16062, %r16061;
	mov.b32 	%r16063, 334205;
	dp4a.s32.u32 	%r16064, %r16060, %r16063, %r16062;
	mul.wide.s32 	%rd8652, %r16064, 8;
	add.s64 	%rd8653, %rd1, %rd8652;
	ld.global.f64 	%fd17864, [%rd8653+35440];
	add.f64 	%fd17865, %fd25241, %fd17864;
	ld.global.f64 	%fd25240, [%rd8648+45640];
	ld.global.f64 	%fd17866, [%rd8653+40440];
	add.f64 	%fd17867, %fd25240, %fd17866;
	abs.f64 	%fd17868, %fd17867;
	setp.gt.f64 	%p9924, %fd17868, 0d41CDCD64FF800000;
	selp.f64 	%fd6058, 0dBFF0000000000000, %fd17865, %p9924;
	selp.f64 	%fd6059, 0d7FF0000000000000, %fd17867, %p9924;
	cvt.s16.s8 	%rs3779, %rs4807;
	mov.b32 	%r16065, {%rs3779, %rs3778};
	mov.b32 	%r16066, 1305;
	dp2a.lo.s32.u32 	%r16067, %r16065, %r16066, %r16055;
	mul.wide.s32 	%rd8654, %r16067, 8;
	add.s64 	%rd1350, %rd1, %rd8654;
	ld.global.f64 	%fd6060, [%rd1350+21000];
	abs.f64 	%fd17869, %fd6060;
	setp.geu.f64 	%p9925, %fd17869, 0d41CDCD64FF800000;
	@%p9925 bra 	$L__BB3_9704;
	mad.lo.s64 	%rd8658, %rd1347, 24, %rd1348;
	add.s64 	%rd8659, %rd8658, %rd1349;
	shl.b64 	%rd8660, %rd8659, 3;
	add.s64 	%rd1351, %rd1, %rd8660;
	ld.global.f64 	%fd6061, [%rd1351+23000];
	abs.f64 	%fd17884, %fd6061;
	setp.lt.f64 	%p9930, %fd17884, 0d41CDCD64FF800000;
	@%p9930 bra 	$L__BB3_9707;
	ld.global.f64 	%fd17885, [%rd1350+20000];
	add.f64 	%fd17886, %fd25241, %fd17885;
	add.f64 	%fd17887, %fd25240, %fd6060;
	abs.f64 	%fd17888, %fd17887;
	setp.gt.f64 	%p9931, %fd17888, 0d41CDCD64FF800000;
	selp.f64 	%fd25237, 0dBFF0000000000000, %fd17886, %p9931;
	selp.f64 	%fd25238, 0d7FF0000000000000, %fd17887, %p9931;
	add.f64 	%fd17889, %fd25238, 0d4069000000000000;
	add.f64 	%fd17890, %fd25237, 0dC016CCCCCCCCCCCD;
	add.f64 	%fd17891, %fd5861, %fd17890;
	div.rn.f64 	%fd25239, %fd17889, %fd17891;
	abs.f64 	%fd17892, %fd6059;
	setp.geu.f64 	%p9932, %fd17892, 0d41CDCD64FF800000;
	@%p9932 bra 	$L__BB3_9709;
	add.f64 	%fd17893, %fd6059, 0d4069000000000000;
	add.f64 	%fd17894, %fd6058, 0dC016CCCCCCCCCCCD;
	add.f64 	%fd17895, %fd5861, %fd17894;
	div.rn.f64 	%fd17896, %fd17893, %fd17895;
	setp.lt.f64 	%p9933, %fd17896, %fd25239;
	selp.f64 	%fd25237, %fd25237, %fd6058, %p9933;
	selp.f64 	%fd25238, %fd25238, %fd6059, %p9933;
	selp.f64 	%fd25239, %fd25239, %fd17896, %p9933;
	bra.uni 	$L__BB3_9709;
$L__BB3_9704:
	mad.lo.s64 	%rd8655, %rd1347, 24, %rd1348;
	add.s64 	%rd8656, %rd8655, %rd1349;
	shl.b64 	%rd8657, %rd8656, 3;
	add.s64 	%rd1352, %rd1, %rd8657;
	ld.global.f64 	%fd6062, [%rd1352+23000];
	abs.f64 	%fd17871, %fd6062;
	setp.geu.f64 	%p9926, %fd17871, 0d41CDCD64FF800000;
	mov.f64 	%fd25237, %fd6058;
	mov.f64 	%fd25238, %fd6059;
	@%p9926 bra 	$L__BB3_9709;
	ld.global.f64 	%fd17872, [%rd1352+22000];
	add.f64 	%fd17873, %fd25241, %fd17872;
	add.f64 	%fd17874, %fd25240, %fd6062;
	abs.f64 	%fd17875, %fd17874;
	setp.gt.f64 	%p9927, %fd17875, 0d41CDCD64FF800000;
	selp.f64 	%fd25237, 0dBFF0000000000000, %fd17873, %p9927;
	selp.f64 	%fd25238, 0d7FF0000000000000, %fd17874, %p9927;
	add.f64 	%fd17876, %fd25238, 0d4069000000000000;
	add.f64 	%fd17877, %fd25237, 0dC016CCCCCCCCCCCD;
	add.f64 	%fd17878, %fd5861, %fd17877;
	div.rn.f64 	%fd25239, %fd17876, %fd17878;
	abs.f64 	%fd17879, %fd6059;
	setp.geu.f64 	%p9928, %fd17879, 0d41CDCD64FF800000;
	@%p9928 bra 	$L__BB3_9709;
	add.f64 	%fd17880, %fd6059, 0d4069000000000000;
	add.f64 	%fd17881, %fd6058, 0dC016CCCCCCCCCCCD;
	add.f64 	%fd17882, %fd5861, %fd17881;
	div.rn.f64 	%fd17883, %fd17880, %fd17882;
	setp.lt.f64 	%p9929, %fd17883, %fd25239;
	selp.f64 	%fd25237, %fd25237, %fd6058, %p9929;
	selp.f64 	%fd25238, %fd25238, %fd6059, %p9929;
	selp.f64 	%fd25239, %fd25239, %fd17883, %p9929;
	bra.uni 	$L__BB3_9709;
$L__BB3_9707:
	ld.global.f64 	%fd17897, [%rd1350+20000];
	add.f64 	%fd17898, %fd25241, %fd17897;
	ld.global.f64 	%fd17899, [%rd1351+22000];
	add.f64 	%fd17900, %fd17898, %fd17899;
	add.f64 	%fd17901, %fd25240, %fd6060;
	add.f64 	%fd17902, %fd17901, %fd6061;
	abs.f64 	%fd17903, %fd17902;
	setp.gt.f64 	%p9934, %fd17903, 0d41CDCD64FF800000;
	selp.f64 	%fd25237, 0dBFF0000000000000, %fd17900, %p9934;
	selp.f64 	%fd25238, 0d7FF0000000000000, %fd17902, %p9934;
	add.f64 	%fd17904, %fd25238, 0d4069000000000000;
	add.f64 	%fd17905, %fd25237, 0dC016CCCCCCCCCCCD;
	add.f64 	%fd17906, %fd5861, %fd17905;
	div.rn.f64 	%fd25239, %fd17904, %fd17906;
	abs.f64 	%fd17907, %fd6059;
	setp.geu.f64 	%p9935, %fd17907, 0d41CDCD64FF800000;
	@%p9935 bra 	$L__BB3_9709;
	add.f64 	%fd17908, %fd6059, 0d4069000000000000;
	add.f64 	%fd17909, %fd6058, 0dC016CCCCCCCCCCCD;
	add.f64 	%fd17910, %fd5861, %fd17909;
	div.rn.f64 	%fd17911, %fd17908, %fd17910;
	setp.lt.f64 	%p9936, %fd17911, %fd25239;
	selp.f64 	%fd25237, %fd25237, %fd6058, %p9936;
	selp.f64 	%fd25238, %fd25238, %fd6059, %p9936;
	selp.f64 	%fd25239, %fd25239, %fd17911, %p9936;
$L__BB3_9709:
	add.f64 	%fd17912, %fd25241, 0dC016CCCCCCCCCCCD;
	add.f64 	%fd6084, %fd5861, %fd17912;
	abs.f64 	%fd17913, %fd25238;
	setp.geu.f64 	%p9937, %fd17913, 0d41CDCD64FF800000;
	@%p9937 bra 	$L__BB3_9711;
	add.f64 	%fd17914, %fd25240, 0d4069000000000000;
	div.rn.f64 	%fd17915, %fd17914, %fd6084;
	setp.lt.f64 	%p9938, %fd25239, %fd17915;
	selp.f64 	%fd25240, %fd25240, %fd25238, %p9938;
	selp.f64 	%fd25241, %fd25241, %fd25237, %p9938;
$L__BB3_9711:
	add.s32 	%r4479, %r23010, -1;
	mul.lo.s32 	%r4480, %r4479, %r4397;
	add.s32 	%r4481, %r23009, -1;
	add.s32 	%r4482, %r4481, %r4480;
	mul.wide.s32 	%rd8661, %r4482, 8;
	add.s64 	%rd8662, %rd35, %rd8661;
	ld.local.f64 	%fd6089, [%rd8662];
	abs.f64 	%fd6090, %fd6089;
	abs.f64 	%fd17916, %fd25241;
	max.f64 	%fd17918, %fd6090, %fd17916;
	setp.gt.f64 	%p9939, %fd17918, 0d41CDCD64FF800000;
	sub.f64 	%fd17919, %fd6089, %fd25241;
	abs.f64 	%fd17920, %fd17919;
	setp.geu.f64 	%p9940, %fd17920, 0d3EE4F8B588E368F1;
	or.pred  	%p9941, %p9939, %p9940;
	@%p9941 bra 	$L__BB3_10157;
	mul.wide.s32 	%rd8663, %r4482, 8;
	add.s64 	%rd8664, %rd34, %rd8663;
	ld.local.f64 	%fd17922, [%rd8664];
	abs.f64 	%fd17923, %fd17922;
	abs.f64 	%fd17924, %fd25240;
	max.f64 	%fd17926, %fd17923, %fd17924;
	setp.gt.f64 	%p9942, %fd17926, 0d41CDCD64FF800000;
	sub.f64 	%fd17927, %fd17922, %fd25240;
	abs.f64 	%fd17928, %fd17927;
	setp.geu.f64 	%p9943, %fd17928, 0d3EE4F8B588E368F1;
	or.pred  	%p9944, %p9942, %p9943;
	@%p9944 bra 	$L__BB3_10157;
	ld.local.f64 	%fd17931, [%rd1345];
	add.f64 	%fd6091, %fd25235, %fd17931;
	mul.wide.s32 	%rd8665, %r4476, 8;
	add.s64 	%rd8666, %rd35, %rd8665;
	ld.local.f64 	%fd17932, [%rd8666];
	add.f64 	%fd6092, %fd25236, %fd17932;
	mov.f64 	%fd25242, 0d3FE0000000000000;
	@%p9884 bra 	$L__BB3_9743;
	mov.b32 	%r22933, 0;
	@%p9902 bra 	$L__BB3_9728;
	and.b32  	%r4483, %r4395, 15;
	setp.lt.u32 	%p9947, %r4395, 16;
	mov.b32 	%r22933, 0;
	mov.u32 	%r22917, %r22933;
	@%p9947 bra 	$L__BB3_9718;
	and.b32  	%r22917, %r4395, 2147483632;
	mov.b32 	%r22933, 0;
	mov.u32 	%r22911, %r22933;
$L__BB3_9717:
	.pragma "nounroll";
	mul.wide.u32 	%rd8667, %r22911, 4;
	add.s64 	%rd8668, %rd36, %rd8667;
	ld.local.u32 	%r16072, [%rd8668];
	setp.gt.s32 	%p9948, %r16072, 0;
	selp.u32 	%r16073, 1, 0, %p9948;
	add.s32 	%r16074, %r22933, %r16073;
	ld.local.u32 	%r16075, [%rd8668+4];
	setp.gt.s32 	%p9949, %r16075, 0;
	selp.u32 	%r16076, 1, 0, %p9949;
	add.s32 	%r16077, %r16074, %r16076;
	ld.local.u32 	%r16078, [%rd8668+8];
	setp.gt.s32 	%p9950, %r16078, 0;
	selp.u32 	%r16079, 1, 0, %p9950;
	add.s32 	%r16080, %r16077, %r16079;
	ld.local.u32 	%r16081, [%rd8668+12];
	setp.gt.s32 	%p9951, %r16081, 0;
	selp.u32 	%r16082, 1, 0, %p9951;
	add.s32 	%r16083, %r16080, %r16082;
	ld.local.u32 	%r16084, [%rd8668+16];
	setp.gt.s32 	%p9952, %r16084, 0;
	selp.u32 	%r16085, 1, 0, %p9952;
	add.s32 	%r16086, %r16083, %r16085;
	ld.local.u32 	%r16087, [%rd8668+20];
	setp.gt.s32 	%p9953, %r16087, 0;
	selp.u32 	%r16088, 1, 0, %p9953;
	add.s32 	%r16089, %r16086, %r16088;
	ld.local.u32 	%r16090, [%rd8668+24];
	setp.gt.s32 	%p9954, %r16090, 0;
	selp.u32 	%r16091, 1, 0, %p9954;
	add.s32 	%r16092, %r16089, %r16091;
	ld.local.u32 	%r16093, [%rd8668+28];
	setp.gt.s32 	%p9955, %r16093, 0;
	selp.u32 	%r16094, 1, 0, %p9955;
	add.s32 	%r16095, %r16092, %r16094;
	ld.local.u32 	%r16096, [%rd8668+32];
	setp.gt.s32 	%p9956, %r16096, 0;
	selp.u32 	%r16097, 1, 0, %p9956;
	add.s32 	%r16098, %r16095, %r16097;
	ld.local.u32 	%r16099, [%rd8668+36];
	setp.gt.s32 	%p9957, %r16099, 0;
	selp.u32 	%r16100, 1, 0, %p9957;
	add.s32 	%r16101, %r16098, %r16100;
	ld.local.u32 	%r16102, [%rd8668+40];
	setp.gt.s32 	%p9958, %r16102, 0;
	selp.u32 	%r16103, 1, 0, %p9958;
	add.s32 	%r16104, %r16101, %r16103;
	ld.local.u32 	%r16105, [%rd8668+44];
	setp.gt.s32 	%p9959, %r16105, 0;
	selp.u32 	%r16106, 1, 0, %p9959;
	add.s32 	%r16107, %r16104, %r16106;
	ld.local.u32 	%r16108, [%rd8668+48];
	setp.gt.s32 	%p9960, %r16108, 0;
	selp.u32 	%r16109, 1, 0, %p9960;
	add.s32 	%r16110, %r16107, %r16109;
	ld.local.u32 	%r16111, [%rd8668+52];
	setp.gt.s32 	%p9961, %r16111, 0;
	selp.u32 	%r16112, 1, 0, %p9961;
	add.s32 	%r16113, %r16110, %r16112;
	ld.local.u32 	%r16114, [%rd8668+56];
	setp.gt.s32 	%p9962, %r16114, 0;
	selp.u32 	%r16115, 1, 0, %p9962;
	add.s32 	%r16116, %r16113, %r16115;
	ld.local.u32 	%r16117, [%rd8668+60];
	setp.gt.s32 	%p9963, %r16117, 0;
	selp.u32 	%r16118, 1, 0, %p9963;
	add.s32 	%r22933, %r16116, %r16118;
	add.s32 	%r22911, %r22911, 16;
	setp.ne.s32 	%p9964, %r22911, %r22917;
	@%p9964 bra 	$L__BB3_9717;
$L__BB3_9718:
	setp.eq.s32 	%p9965, %r4483, 0;
	@%p9965 bra 	$L__BB3_9728;
	and.b32  	%r4492, %r4395, 7;
	setp.lt.u32 	%p9966, %r4483, 8;
	@%p9966 bra 	$L__BB3_9721;
	mul.wide.u32 	%rd8669, %r22917, 4;
	add.s64 	%rd8670, %rd36, %rd8669;
	ld.local.u32 	%r16120, [%rd8670];
	setp.gt.s32 	%p9967, %r16120, 0;
	selp.u32 	%r16121, 1, 0, %p9967;
	add.s32 	%r16122, %r22933, %r16121;
	ld.local.u32 	%r16123, [%rd8670+4];
	setp.gt.s32 	%p9968, %r16123, 0;
	selp.u32 	%r16124, 1, 0, %p9968;
	add.s32 	%r16125, %r16122, %r16124;
	ld.local.u32 	%r16126, [%rd8670+8];
	setp.gt.s32 	%p9969, %r16126, 0;
	selp.u32 	%r16127, 1, 0, %p9969;
	add.s32 	%r16128, %r16125, %r16127;
	ld.local.u32 	%r16129, [%rd8670+12];
	setp.gt.s32 	%p9970, %r16129, 0;
	selp.u32 	%r16130, 1, 0, %p9970;
	add.s32 	%r16131, %r16128, %r16130;
	ld.local.u32 	%r16132, [%rd8670+16];
	setp.gt.s32 	%p9971, %r16132, 0;
	selp.u32 	%r16133, 1, 0, %p9971;
	add.s32 	%r16134, %r16131, %r16133;
	ld.local.u32 	%r16135, [%rd8670+20];
	setp.gt.s32 	%p9972, %r16135, 0;
	selp.u32 	%r16136, 1, 0, %p9972;
	add.s32 	%r16137, %r16134, %r16136;
	ld.local.u32 	%r16138, [%rd8670+24];
	setp.gt.s32 	%p9973, %r16138, 0;
	selp.u32 	%r16139, 1, 0, %p9973;
	add.s32 	%r16140, %r16137, %r16139;
	ld.local.u32 	%r16141, [%rd8670+28];
	setp.gt.s32 	%p9974, %r16141, 0;
	selp.u32 	%r16142, 1, 0, %p9974;
	add.s32 	%r22933, %r16140, %r16142;
	add.s32 	%r22917, %r22917, 8;
$L__BB3_9721:
	setp.eq.s32 	%p9975, %r4492, 0;
	@%p9975 bra 	$L__BB3_9728;
	and.b32  	%r4498, %r4395, 3;
	setp.lt.u32 	%p9976, %r4492, 4;
	@%p9976 bra 	$L__BB3_9724;
	mul.wide.u32 	%rd8671, %r22917, 4;
	add.s64 	%rd8672, %rd36, %rd8671;
	ld.local.u32 	%r16144, [%rd8672];
	setp.gt.s32 	%p9977, %r16144, 0;
	selp.u32 	%r16145, 1, 0, %p9977;
	add.s32 	%r16146, %r22933, %r16145;
	ld.local.u32 	%r16147, [%rd8672+4];
	setp.gt.s32 	%p9978, %r16147, 0;
	selp.u32 	%r16148, 1, 0, %p9978;
	add.s32 	%r16149, %r16146, %r16148;
	ld.local.u32 	%r16150, [%rd8672+8];
	setp.gt.s32 	%p9979, %r16150, 0;
	selp.u32 	%r16151, 1, 0, %p9979;
	add.s32 	%r16152, %r16149, %r16151;
	ld.local.u32 	%r16153, [%rd8672+12];
	setp.gt.s32 	%p9980, %r16153, 0;
	selp.u32 	%r16154, 1, 0, %p9980;
	add.s32 	%r22933, %r16152, %r16154;
	add.s32 	%r22917, %r22917, 4;
$L__BB3_9724:
	setp.eq.s32 	%p9981, %r4498, 0;
	@%p9981 bra 	$L__BB3_9728;
	mul.wide.u32 	%rd8673, %r22917, 4;
	add.s64 	%rd1353, %rd36, %rd8673;
	ld.local.u32 	%r16155, [%rd1353];
	setp.gt.s32 	%p9982, %r16155, 0;
	selp.u32 	%r16156, 1, 0, %p9982;
	add.s32 	%r22933, %r22933, %r16156;
	setp.eq.s32 	%p9983, %r4498, 1;
	@%p9983 bra 	$L__BB3_9728;
	ld.local.u32 	%r16157, [%rd1353+4];
	setp.gt.s32 	%p9984, %r16157, 0;
	selp.u32 	%r16158, 1, 0, %p9984;
	add.s32 	%r22933, %r22933, %r16158;
	setp.eq.s32 	%p9985, %r4498, 2;
	@%p9985 bra 	$L__BB3_9728;
	ld.local.u32 	%r16159, [%rd1353+8];
	setp.gt.s32 	%p9986, %r16159, 0;
	selp.u32 	%r16160, 1, 0, %p9986;
	add.s32 	%r22933, %r22933, %r16160;
$L__BB3_9728:
	setp.eq.s32 	%p9987, %r4397, 0;
	@%p9987 bra 	$L__BB3_9742;
	and.b32  	%r4508, %r4397, 15;
	setp.lt.u32 	%p9988, %r4397, 16;
	mov.b32 	%r22929, 0;
	@%p9988 bra 	$L__BB3_9732;
	and.b32  	%r22929, %r4397, 2147483632;
	mov.b32 	%r22923, 0;
$L__BB3_9731:
	.pragma "nounroll";
	mul.wide.u32 	%rd8674, %r22923, 4;
	add.s64 	%rd8675, %rd37, %rd8674;
	ld.local.u32 	%r16164, [%rd8675];
	setp.gt.s32 	%p9989, %r16164, 0;
	selp.u32 	%r16165, 1, 0, %p9989;
	add.s32 	%r16166, %r22933, %r16165;
	ld.local.u32 	%r16167, [%rd8675+4];
	setp.gt.s32 	%p9990, %r16167, 0;
	selp.u32 	%r16168, 1, 0, %p9990;
	add.s32 	%r16169, %r16166, %r16168;
	ld.local.u32 	%r16170, [%rd8675+8];
	setp.gt.s32 	%p9991, %r16170, 0;
	selp.u32 	%r16171, 1, 0, %p9991;
	add.s32 	%r16172, %r16169, %r16171;
	ld.local.u32 	%r16173, [%rd8675+12];
	setp.gt.s32 	%p9992, %r16173, 0;
	selp.u32 	%r16174, 1, 0, %p9992;
	add.s32 	%r16175, %r16172, %r16174;
	ld.local.u32 	%r16176, [%rd8675+16];
	setp.gt.s32 	%p9993, %r16176, 0;
	selp.u32 	%r16177, 1, 0, %p9993;
	add.s32 	%r16178, %r16175, %r16177;
	ld.local.u32 	%r16179, [%rd8675+20];
	setp.gt.s32 	%p9994, %r16179, 0;
	selp.u32 	%r16180, 1, 0, %p9994;
	add.s32 	%r16181, %r16178, %r16180;
	ld.local.u32 	%r16182, [%rd8675+24];
	setp.gt.s32 	%p9995, %r16182, 0;
	selp.u32 	%r16183, 1, 0, %p9995;
	add.s32 	%r16184, %r16181, %r16183;
	ld.local.u32 	%r16185, [%rd8675+28];
	setp.gt.s32 	%p9996, %r16185, 0;
	selp.u32 	%r16186, 1, 0, %p9996;
	add.s32 	%r16187, %r16184, %r16186;
	ld.local.u32 	%r16188, [%rd8675+32];
	setp.gt.s32 	%p9997, %r16188, 0;
	selp.u32 	%r16189, 1, 0, %p9997;
	add.s32 	%r16190, %r16187, %r16189;
	ld.local.u32 	%r16191, [%rd8675+36];
	setp.gt.s32 	%p9998, %r16191, 0;
	selp.u32 	%r16192, 1, 0, %p9998;
	add.s32 	%r16193, %r16190, %r16192;
	ld.local.u32 	%r16194, [%rd8675+40];
	setp.gt.s32 	%p9999, %r16194, 0;
	selp.u32 	%r16195, 1, 0, %p9999;
	add.s32 	%r16196, %r16193, %r16195;
	ld.local.u32 	%r16197, [%rd8675+44];
	setp.gt.s32 	%p10000, %r16197, 0;
	selp.u32 	%r16198, 1, 0, %p10000;
	add.s32 	%r16199, %r16196, %r16198;
	ld.local.u32 	%r16200, [%rd8675+48];
	setp.gt.s32 	%p10001, %r16200, 0;
	selp.u32 	%r16201, 1, 0, %p10001;
	add.s32 	%r16202, %r16199, %r16201;
	ld.local.u32 	%r16203, [%rd8675+52];
	setp.gt.s32 	%p10002, %r16203, 0;
	selp.u32 	%r16204, 1, 0, %p10002;
	add.s32 	%r16205, %r16202, %r16204;
	ld.local.u32 	%r16206, [%rd8675+56];
	setp.gt.s32 	%p10003, %r16206, 0;
	selp.u32 	%r16207, 1, 0, %p10003;
	add.s32 	%r16208, %r16205, %r16207;
	ld.local.u32 	%r16209, [%rd8675+60];
	setp.gt.s32 	%p10004, %r16209, 0;
	selp.u32 	%r16210, 1, 0, %p10004;
	add.s32 	%r22933, %r16208, %r16210;
	add.s32 	%r22923, %r22923, 16;
	setp.ne.s32 	%p10005, %r22923, %r22929;
	@%p10005 bra 	$L__BB3_9731;
$L__BB3_9732:
	setp.eq.s32 	%p10006, %r4508, 0;
	@%p10006 bra 	$L__BB3_9742;
	and.b32  	%r4517, %r4397, 7;
	setp.lt.u32 	%p10007, %r4508, 8;
	@%p10007 bra 	$L__BB3_9735;
	mul.wide.u32 	%rd8676, %r22929, 4;
	add.s64 	%rd8677, %rd37, %rd8676;
	ld.local.u32 	%r16212, [%rd8677];
	setp.gt.s32 	%p10008, %r16212, 0;
	selp.u32 	%r16213, 1, 0, %p10008;
	add.s32 	%r16214, %r22933, %r16213;
	ld.local.u32 	%r16215, [%rd8677+4];
	setp.gt.s32 	%p10009, %r16215, 0;
	selp.u32 	%r16216, 1, 0, %p10009;
	add.s32 	%r16217, %r16214, %r16216;
	ld.local.u32 	%r16218, [%rd8677+8];
	setp.gt.s32 	%p10010, %r16218, 0;
	selp.u32 	%r16219, 1, 0, %p10010;
	add.s32 	%r16220, %r16217, %r16219;
	ld.local.u32 	%r16221, [%rd8677+12];
	setp.gt.s32 	%p10011, %r16221, 0;
	selp.u32 	%r16222, 1, 0, %p10011;
	add.s32 	%r16223, %r16220, %r16222;
	ld.local.u32 	%r16224, [%rd8677+16];
	setp.gt.s32 	%p10012, %r16224, 0;
	selp.u32 	%r16225, 1, 0, %p10012;
	add.s32 	%r16226, %r16223, %r16225;
	ld.local.u32 	%r16227, [%rd8677+20];
	setp.gt.s32 	%p10013, %r16227, 0;
	selp.u32 	%r16228, 1, 0, %p10013;
	add.s32 	%r16229, %r16226, %r16228;
	ld.local.u32 	%r16230, [%rd8677+24];
	setp.gt.s32 	%p10014, %r16230, 0;
	selp.u32 	%r16231, 1, 0, %p10014;
	add.s32 	%r16232, %r16229, %r16231;
	ld.local.u32 	%r16233, [%rd8677+28];
	setp.gt.s32 	%p10015, %r16233, 0;
	selp.u32 	%r16234, 1, 0, %p10015;
	add.s32 	%r22933, %r16232, %r16234;
	add.s32 	%r22929, %r22929, 8;
$L__BB3_9735:
	setp.eq.s32 	%p10016, %r4517, 0;
	@%p10016 bra 	$L__BB3_9742;
	and.b32  	%r4523, %r4397, 3;
	setp.lt.u32 	%p10017, %r4517, 4;
	@%p10017 bra 	$L__BB3_9738;
	mul.wide.u32 	%rd8678, %r22929, 4;
	add.s64 	%rd8679, %rd37, %rd8678;
	ld.local.u32 	%r16236, [%rd8679];
	setp.gt.s32 	%p10018, %r16236, 0;
	selp.u32 	%r16237, 1, 0, %p10018;
	add.s32 	%r16238, %r22933, %r16237;
	ld.local.u32 	%r16239, [%rd8679+4];
	setp.gt.s32 	%p10019, %r16239, 0;
	selp.u32 	%r16240, 1, 0, %p10019;
	add.s32 	%r16241, %r16238, %r16240;
	ld.local.u32 	%r16242, [%rd8679+8];
	setp.gt.s32 	%p10020, %r16242, 0;
	selp.u32 	%r16243, 1, 0, %p10020;
	add.s32 	%r16244, %r16241, %r16243;
	ld.local.u32 	%r16245, [%rd8679+12];
	setp.gt.s32 	%p10021, %r16245, 0;
	selp.u32 	%r16246, 1, 0, %p10021;
	add.s32 	%r22933, %r16244, %r16246;
	add.s32 	%r22929, %r22929, 4;
$L__BB3_9738:
	setp.eq.s32 	%p10022, %r4523, 0;
	@%p10022 bra 	$L__BB3_9742;
	mul.wide.u32 	%rd8680, %r22929, 4;
	add.s64 	%rd1354, %rd37, %rd8680;
	ld.local.u32 	%r16247, [%rd1354];
	setp.gt.s32 	%p10023, %r16247, 0;
	selp.u32 	%r16248, 1, 0, %p10023;
	add.s32 	%r22933, %r22933, %r16248;
	setp.eq.s32 	%p10024, %r4523, 1;
	@%p10024 bra 	$L__BB3_9742;
	ld.local.u32 	%r16249, [%rd1354+4];
	setp.gt.s32 	%p10025, %r16249, 0;
	selp.u32 	%r16250, 1, 0, %p10025;
	add.s32 	%r22933, %r22933, %r16250;
	setp.eq.s32 	%p10026, %r4523, 2;
	@%p10026 bra 	$L__BB3_9742;
	ld.local.u32 	%r16251, [%rd1354+8];
	setp.gt.s32 	%p10027, %r16251, 0;
	selp.u32 	%r16252, 1, 0, %p10027;
	add.s32 	%r22933, %r22933, %r16252;
$L__BB3_9742:
	shr.u32 	%r16253, %r22933, 1;
	add.s32 	%r16254, %r16253, -1;
	cvt.rn.f64.s32 	%fd17933, %r16254;
	add.f64 	%fd17934, %fd6092, 0dC016CCCCCCCCCCCD;
	fma.rn.f64 	%fd17935, %fd17933, 0dBFE0A2B1704FF434, %fd17934;
	add.f64 	%fd17936, %fd5861, %fd17935;
	add.f64 	%fd17937, %fd6091, 0d4069000000000000;
	div.rn.f64 	%fd17938, %fd17937, %fd17936;
	add.f64 	%fd17939, %fd17938, 0dC071126666666666;
	fma.rn.f64 	%fd25242, %fd17939, 0d4059000000000000, 0d3FE0000000000000;
$L__BB3_9743:
	cvt.rzi.s32.f64 	%r16255, %fd25242;
	cvt.rn.f64.s32 	%fd17940, %r16255;
	div.rn.f64 	%fd25243, %fd17940, 0d4059000000000000;
$L__BB3_9744:
	setp.gt.f64 	%p10028, %fd25243, %fd10;
	@%p10028 bra 	$L__BB3_4335;
	mov.b32 	%r22934, 0;
$L__BB3_9746:
	mov.u32 	%r4533, %r22934;
	cvt.u64.u32 	%rd8681, %r4533;
	add.s64 	%rd8682, %rd1309, %rd8681;
	ld.u8 	%rs3780, [%rd8682];
	setp.ne.s16 	%p10029, %rs3780, 0;
	add.s32 	%r22934, %r4533, 1;
	@%p10029 bra 	$L__BB3_9746;
	and.b32  	%r16257, %r4533, 1;
	setp.eq.b32 	%p10030, %r16257, 1;
	@%p10030 bra 	$L__BB3_9770;
	setp.eq.s32 	%p10031, %r4533, 0;
	@%p10031 bra 	$L__BB3_9758;
	add.s32 	%r4535, %r4533, -2;
	shr.u32 	%r16259, %r4533, 1;
	max.u32 	%r4536, %r16259, 1;
	mov.b32 	%r22935, 0;
	mov.u32 	%r22936, %r22935;
$L__BB3_9750:
	add.s32 	%r4539, %r22936, 1;
	cvt.u64.u32 	%rd8683, %r22936;
	add.s64 	%rd8684, %rd1309, %rd8683;
	ld.u8 	%rs630, [%rd8684+1];
	setp.ne.s16 	%p10032, %rs630, 65;
	add.s32 	%r16260, %r4535, %r22935;
	cvt.s64.s32 	%rd8685, %r16260;
	add.s64 	%rd8686, %rd1309, %rd8685;
	ld.u8 	%rs631, [%rd8686];
	@%p10032 bra 	$L__BB3_9752;
	setp.ne.s16 	%p10033, %rs631, 84;
	@%p10033 bra 	$L__BB3_9770;
$L__BB3_9752:
	setp.ne.s16 	%p10034, %rs630, 84;
	@%p10034 bra 	$L__BB3_9754;
	setp.ne.s16 	%p10035, %rs631, 65;
	@%p10035 bra 	$L__BB3_9770;
$L__BB3_9754:
	setp.eq.s16 	%p10036, %rs630, 84;
	setp.eq.s16 	%p10037, %rs630, 65;
	setp.ne.s16 	%p10038, %rs631, 65;
	or.pred  	%p10039, %p10038, %p10036;
	setp.ne.s16 	%p10040, %rs631, 84;
	or.pred  	%p10041, %p10040, %p10037;
	and.pred  	%p10042, %p10039, %p10041;
	not.pred 	%p10043, %p10042;
	@%p10043 bra 	$L__BB3_9770;
	setp.eq.s16 	%p10044, %rs630, 67;
	setp.ne.s16 	%p10045, %rs631, 71;
	and.pred  	%p10046, %p10045, %p10044;
	@%p10046 bra 	$L__BB3_9770;
	setp.eq.s16 	%p10049, %rs630, 71;
	setp.ne.s16 	%p10050, %rs631, 67;
	xor.pred  	%p10051, %p10049, %p10050;
	or.pred  	%p10052, %p10045, %p10044;
	and.pred  	%p10053, %p10051, %p10052;
	not.pred 	%p10054, %p10053;
	@%p10054 bra 	$L__BB3_9770;
	not.b32 	%r22935, %r22936;
	setp.ne.s32 	%p10055, %r4539, %r4536;
	mov.u32 	%r22936, %r4539;
	@%p10055 bra 	$L__BB3_9750;
$L__BB3_9758:
	mov.b32 	%r22937, 0;
$L__BB3_9759:
	mov.u32 	%r4541, %r22937;
	cvt.u64.u32 	%rd8687, %r4541;
	add.s64 	%rd8688, %rd1310, %rd8687;
	ld.u8 	%rs3786, [%rd8688];
	setp.ne.s16 	%p10056, %rs3786, 0;
	add.s32 	%r22937, %r4541, 1;
	@%p10056 bra 	$L__BB3_9759;
	and.b32  	%r16262, %r4541, 1;
	setp.eq.b32 	%p10057, %r16262, 1;
	@%p10057 bra 	$L__BB3_9770;
	setp.eq.s32 	%p10058, %r4541, 0;
	@%p10058 bra 	$L__BB3_9773;
	add.s32 	%r4543, %r4541, -2;
	shr.u32 	%r16264, %r4541, 1;
	max.u32 	%r4544, %r16264, 1;
	mov.b32 	%r22938, 0;
	mov.u32 	%r22939, %r22938;
$L__BB3_9763:
	add.s32 	%r4547, %r22939, 1;
	cvt.u64.u32 	%rd8689, %r22939;
	add.s64 	%rd8690, %rd1310, %rd8689;
	ld.u8 	%rs632, [%rd8690+1];
	setp.ne.s16 	%p10059, %rs632, 65;
	add.s32 	%r16265, %r4543, %r22938;
	cvt.s64.s32 	%rd8691, %r16265;
	add.s64 	%rd8692, %rd1310, %rd8691;
	ld.u8 	%rs633, [%rd8692];
	@%p10059 bra 	$L__BB3_9765;
	setp.ne.s16 	%p10060, %rs633, 84;
	@%p10060 bra 	$L__BB3_9770;
$L__BB3_9765:
	setp.ne.s16 	%p10061, %rs632, 84;
	@%p10061 bra 	$L__BB3_9767;
	setp.ne.s16 	%p10062, %rs633, 65;
	@%p10062 bra 	$L__BB3_9770;
$L__BB3_9767:
	setp.eq.s16 	%p10063, %rs632, 84;
	setp.eq.s16 	%p10064, %rs632, 65;
	setp.ne.s16 	%p10065, %rs633, 65;
	or.pred  	%p10066, %p10065, %p10063;
	setp.ne.s16 	%p10067, %rs633, 84;
	or.pred  	%p10068, %p10067, %p10064;
	and.pred  	%p10069, %p10066, %p10068;
	not.pred 	%p10070, %p10069;
	@%p10070 bra 	$L__BB3_9770;
	setp.eq.s16 	%p10071, %rs632, 67;
	setp.ne.s16 	%p10072, %rs633, 71;
	and.pred  	%p10073, %p10072, %p10071;
	@%p10073 bra 	$L__BB3_9770;
	setp.eq.s16 	%p10076, %rs632, 71;
	setp.ne.s16 	%p10077, %rs633, 67;
	xor.pred  	%p10078, %p10076, %p10077;
	or.pred  	%p10079, %p10072, %p10071;
	and.pred  	%p10080, %p10078, %p10079;
	@%p10080 bra 	$L__BB3_9772;
$L__BB3_9770:
	setp.gt.u32 	%p10082, %r2, 2146435070;
	mov.f64 	%fd25244, %fd2;
	@%p10082 bra 	$L__BB3_9775;
	setp.gt.u32 	%p10083, %r4, 1073127582;
	selp.f64 	%fd17941, %fd4, %fd3, %p10083;
	selp.u32 	%r16266, 1, 0, %p10083;
	add.s32 	%r16267, %r3, %r16266;
	add.f64 	%fd17942, %fd17941, 0dBFF0000000000000;
	add.f64 	%fd17943, %fd17941, 0d3FF0000000000000;
	rcp.approx.ftz.f64 	%fd17944, %fd17943;
	neg.f64 	%fd17945, %fd17943;
	fma.rn.f64 	%fd17946, %fd17945, %fd17944, 0d3FF0000000000000;
	fma.rn.f64 	%fd17947, %fd17946, %fd17946, %fd17946;
	fma.rn.f64 	%fd17948, %fd17947, %fd17944, %fd17944;
	mul.f64 	%fd17949, %fd17942, %fd17948;
	fma.rn.f64 	%fd17950, %fd17942, %fd17948, %fd17949;
	mul.f64 	%fd17951, %fd17950, %fd17950;
	fma.rn.f64 	%fd17952, %fd17951, 0d3EB1380B3AE80F1E, 0d3ED0EE258B7A8B04;
	fma.rn.f64 	%fd17953, %fd17952, %fd17951, 0d3EF3B2669F02676F;
	fma.rn.f64 	%fd17954, %fd17953, %fd17951, 0d3F1745CBA9AB0956;
	fma.rn.f64 	%fd17955, %fd17954, %fd17951, 0d3F3C71C72D1B5154;
	fma.rn.f64 	%fd17956, %fd17955, %fd17951, 0d3F624924923BE72D;
	fma.rn.f64 	%fd17957, %fd17956, %fd17951, 0d3F8999999999A3C4;
	fma.rn.f64 	%fd17958, %fd17957, %fd17951, 0d3FB5555555555554;
	sub.f64 	%fd17959, %fd17942, %fd17950;
	add.f64 	%fd17960, %fd17959, %fd17959;
	neg.f64 	%fd17961, %fd17950;
	fma.rn.f64 	%fd17962, %fd17961, %fd17942, %fd17960;
	mul.f64 	%fd17963, %fd17948, %fd17962;
	mul.f64 	%fd17964, %fd17951, %fd17958;
	fma.rn.f64 	%fd17965, %fd17964, %fd17950, %fd17963;
	xor.b32  	%r16268, %r16267, -2147483648;
	mov.b32 	%r16269, 1127219200;
	mov.b64 	%fd17966, {%r16268, %r16269};
	sub.f64 	%fd17967, %fd17966, %fd1;
	fma.rn.f64 	%fd17968, %fd17967, 0d3FE62E42FEFA39EF, %fd17950;
	fma.rn.f64 	%fd17969, %fd17967, 0dBFE62E42FEFA39EF, %fd17968;
	sub.f64 	%fd17970, %fd17969, %fd17950;
	sub.f64 	%fd17971, %fd17965, %fd17970;
	fma.rn.f64 	%fd17972, %fd17967, 0d3C7ABC9E3B39803F, %fd17971;
	add.f64 	%fd25244, %fd17968, %fd17972;
	bra.uni 	$L__BB3_9775;
$L__BB3_9772:
	not.b32 	%r22938, %r22939;
	setp.ne.s32 	%p10081, %r4547, %r4544;
	mov.u32 	%r22939, %r4547;
	@%p10081 bra 	$L__BB3_9763;
$L__BB3_9773:
	setp.gt.u32 	%p10084, %r5, 2146435070;
	mov.f64 	%fd25244, %fd5;
	@%p10084 bra 	$L__BB3_9775;
	setp.gt.u32 	%p10085, %r7, 1073127582;
	selp.f64 	%fd17973, %fd7, %fd6, %p10085;
	selp.u32 	%r16270, 1, 0, %p10085;
	add.s32 	%r16271, %r6, %r16270;
	add.f64 	%fd17974, %fd17973, 0dBFF0000000000000;
	add.f64 	%fd17975, %fd17973, 0d3FF0000000000000;
	rcp.approx.ftz.f64 	%fd17976, %fd17975;
	neg.f64 	%fd17977, %fd17975;
	fma.rn.f64 	%fd17978, %fd17977, %fd17976, 0d3FF0000000000000;
	fma.rn.f64 	%fd17979, %fd17978, %fd17978, %fd17978;
	fma.rn.f64 	%fd17980, %fd17979, %fd17976, %fd17976;
	mul.f64 	%fd17981, %fd17974, %fd17980;
	fma.rn.f64 	%fd17982, %fd17974, %fd17980, %fd17981;
	mul.f64 	%fd17983, %fd17982, %fd17982;
	fma.rn.f64 	%fd17984, %fd17983, 0d3EB1380B3AE80F1E, 0d3ED0EE258B7A8B04;
	fma.rn.f64 	%fd17985, %fd17984, %fd17983, 0d3EF3B2669F02676F;
	fma.rn.f64 	%fd17986, %fd17985, %fd17983, 0d3F1745CBA9AB0956;
	fma.rn.f64 	%fd17987, %fd17986, %fd17983, 0d3F3C71C72D1B5154;
	fma.rn.f64 	%fd17988, %fd17987, %fd17983, 0d3F624924923BE72D;
	fma.rn.f64 	%fd17989, %fd17988, %fd17983, 0d3F8999999999A3C4;
	fma.rn.f64 	%fd17990, %fd17989, %fd17983, 0d3FB5555555555554;
	sub.f64 	%fd17991, %fd17974, %fd17982;
	add.f64 	%fd17992, %fd17991, %fd17991;
	neg.f64 	%fd17993, %fd17982;
	fma.rn.f64 	%fd17994, %fd17993, %fd17974, %fd17992;
	mul.f64 	%fd17995, %fd17980, %fd17994;
	mul.f64 	%fd17996, %fd17983, %fd17990;
	fma.rn.f64 	%fd17997, %fd17996, %fd17982, %fd17995;
	xor.b32  	%r16272, %r16271, -2147483648;
	mov.b32 	%r16273, 1127219200;
	mov.b64 	%fd17998, {%r16272, %r16273};
	sub.f64 	%fd17999, %fd17998, %fd1;
	fma.rn.f64 	%fd18000, %fd17999, 0d3FE62E42FEFA39EF, %fd17982;
	fma.rn.f64 	%fd18001, %fd17999, 0dBFE62E42FEFA39EF, %fd18000;
	sub.f64 	%fd18002, %fd18001, %fd17982;
	sub.f64 	%fd18003, %fd17997, %fd18002;
	fma.rn.f64 	%fd18004, %fd17999, 0d3C7ABC9E3B39803F, %fd18003;
	add.f64 	%fd25244, %fd18000, %fd18004;
$L__BB3_9775:
	mul.f64 	%fd6100, %fd25244, 0d3FFFCB923A29C77A;
	mov.b32 	%r22940, 0;
$L__BB3_9776:
	mov.u32 	%r4549, %r22940;
	cvt.u64.u32 	%rd8693, %r4549;
	add.s64 	%rd8694, %rd1310, %rd8693;
	ld.u8 	%rs3792, [%rd8694];
	setp.ne.s16 	%p10086, %rs3792, 0;
	add.s32 	%r22940, %r4549, 1;
	@%p10086 bra 	$L__BB3_9776;
	mov.b32 	%r22941, 0;
$L__BB3_9778:
	mov.u32 	%r4551, %r22941;
	cvt.u64.u32 	%rd8695, %r4551;
	add.s64 	%rd8696, %rd1309, %rd8695;
	ld.u8 	%rs3793, [%rd8696];
	setp.ne.s16 	%p10087, %rs3793, 0;
	add.s32 	%r22941, %r4551, 1;
	@%p10087 bra 	$L__BB3_9778;
	setp.eq.s32 	%p10088, %r4549, 0;
	@%p10088 bra 	$L__BB3_9850;
	and.b32  	%r4553, %r4549, 3;
	setp.lt.u32 	%p10089, %r4549, 4;
	mov.b32 	%r22943, 1;
	@%p10089 bra 	$L__BB3_9819;
	and.b32  	%r4554, %r4549, 2147483644;
	mov.b32 	%r22943, 1;
$L__BB3_9782:
	mov.u32 	%r4555, %r22943;
	cvt.s64.s32 	%rd8697, %r4555;
	add.s64 	%rd1355, %rd1310, %rd8697;
	ld.u8 	%rs3795, [%rd1355+-1];
	mov.b16 	%rs4808, 0;
	setp.gt.s16 	%p10090, %rs3795, 70;
	@%p10090 bra 	$L__BB3_9786;
	setp.eq.s16 	%p10093, %rs3795, 65;
	@%p10093 bra 	$L__BB3_9791;
	setp.eq.s16 	%p10094, %rs3795, 67;
	@%p10094 bra 	$L__BB3_9785;
	bra.uni 	$L__BB3_9790;
$L__BB3_9785:
	mov.b16 	%rs4808, 1;
	bra.uni 	$L__BB3_9791;
$L__BB3_9786:
	setp.eq.s16 	%p10091, %rs3795, 71;
	@%p10091 bra 	$L__BB3_9789;
	setp.ne.s16 	%p10092, %rs3795, 84;
	@%p10092 bra 	$L__BB3_9790;
	mov.b16 	%rs4808, 3;
	bra.uni 	$L__BB3_9791;
$L__BB3_9789:
	mov.b16 	%rs4808, 2;
	bra.uni 	$L__BB3_9791;
$L__BB3_9790:
	mov.b16 	%rs4808, 4;
$L__BB3_9791:
	cvt.u64.u32 	%rd8698, %r4555;
	add.s64 	%rd1356, %rd44, %rd8698;
	st.local.u8 	[%rd1356], %rs4808;
	ld.u8 	%rs3801, [%rd1355];
	mov.b16 	%rs4809, 0;
	setp.gt.s16 	%p10095, %rs3801, 70;
	@%p10095 bra 	$L__BB3_9795;
	setp.eq.s16 	%p10098, %rs3801, 65;
	@%p10098 bra 	$L__BB3_9800;
	setp.eq.s16 	%p10099, %rs3801, 67;
	@%p10099 bra 	$L__BB3_9794;
	bra.uni 	$L__BB3_9799;
$L__BB3_9794:
	mov.b16 	%rs4809, 1;
	bra.uni 	$L__BB3_9800;
$L__BB3_9795:
	setp.eq.s16 	%p10096, %rs3801, 71;
	@%p10096 bra 	$L__BB3_9798;
	setp.ne.s16 	%p10097, %rs3801, 84;
	@%p10097 bra 	$L__BB3_9799;
	mov.b16 	%rs4809, 3;
	bra.uni 	$L__BB3_9800;
$L__BB3_9798:
	mov.b16 	%rs4809, 2;
	bra.uni 	$L__BB3_9800;
$L__BB3_9799:
	mov.b16 	%rs4809, 4;
$L__BB3_9800:
	st.local.u8 	[%rd1356+1], %rs4809;
	ld.u8 	%rs3807, [%rd1355+1];
	mov.b16 	%rs4810, 0;
	setp.gt.s16 	%p10100, %rs3807, 70;
	@%p10100 bra 	$L__BB3_9804;
	setp.eq.s16 	%p10103, %rs3807, 65;
	@%p10103 bra 	$L__BB3_9809;
	setp.eq.s16 	%p10104, %rs3807, 67;
	@%p10104 bra 	$L__BB3_9803;
	bra.uni 	$L__BB3_9808;
$L__BB3_9803:
	mov.b16 	%rs4810, 1;
	bra.uni 	$L__BB3_9809;
$L__BB3_9804:
	setp.eq.s16 	%p10101, %rs3807, 71;
	@%p10101 bra 	$L__BB3_9807;
	setp.ne.s16 	%p10102, %rs3807, 84;
	@%p10102 bra 	$L__BB3_9808;
	mov.b16 	%rs4810, 3;
	bra.uni 	$L__BB3_9809;
$L__BB3_9807:
	mov.b16 	%rs4810, 2;
	bra.uni 	$L__BB3_9809;
$L__BB3_9808:
	mov.b16 	%rs4810, 4;
$L__BB3_9809:
	st.local.u8 	[%rd1356+2], %rs4810;
	ld.u8 	%rs3813, [%rd1355+2];
	mov.b16 	%rs4811, 0;
	setp.gt.s16 	%p10105, %rs3813, 70;
	@%p10105 bra 	$L__BB3_9813;
	setp.eq.s16 	%p10108, %rs3813, 65;
	@%p10108 bra 	$L__BB3_9818;
	setp.eq.s16 	%p10109, %rs3813, 67;
	@%p10109 bra 	$L__BB3_9812;
	bra.uni 	$L__BB3_9817;
$L__BB3_9812:
	mov.b16 	%rs4811, 1;
	bra.uni 	$L__BB3_9818;
$L__BB3_9813:
	setp.eq.s16 	%p10106, %rs3813, 71;
	@%p10106 bra 	$L__BB3_9816;
	setp.ne.s16 	%p10107, %rs3813, 84;
	@%p10107 bra 	$L__BB3_9817;
	mov.b16 	%rs4811, 3;
	bra.uni 	$L__BB3_9818;
$L__BB3_9816:
	mov.b16 	%rs4811, 2;
	bra.uni 	$L__BB3_9818;
$L__BB3_9817:
	mov.b16 	%rs4811, 4;
$L__BB3_9818:
	st.local.u8 	[%rd1356+3], %rs4811;
	add.s32 	%r22943, %r4555, 4;
	add.s32 	%r16278, %r4555, 3;
	setp.ne.s32 	%p10110, %r16278, %r4554;
	@%p10110 bra 	$L__BB3_9782;
$L__BB3_9819:
	setp.eq.s32 	%p10111, %r4553, 0;
	@%p10111 bra 	$L__BB3_9850;
	cvt.s64.s32 	%rd8699, %r22943;
	add.s64 	%rd1357, %rd1310, %rd8699;
	ld.u8 	%rs3819, [%rd1357+-1];
	mov.b16 	%rs4812, 0;
	setp.gt.s16 	%p10112, %rs3819, 70;
	@%p10112 bra 	$L__BB3_9824;
	setp.eq.s16 	%p10115, %rs3819, 65;
	@%p10115 bra 	$L__BB3_9829;
	setp.eq.s16 	%p10116, %rs3819, 67;
	@%p10116 bra 	$L__BB3_9823;
	bra.uni 	$L__BB3_9828;
$L__BB3_9823:
	mov.b16 	%rs4812, 1;
	bra.uni 	$L__BB3_9829;
$L__BB3_9824:
	setp.eq.s16 	%p10113, %rs3819, 71;
	@%p10113 bra 	$L__BB3_9827;
	setp.ne.s16 	%p10114, %rs3819, 84;
	@%p10114 bra 	$L__BB3_9828;
	mov.b16 	%rs4812, 3;
	bra.uni 	$L__BB3_9829;
$L__BB3_9827:
	mov.b16 	%rs4812, 2;
	bra.uni 	$L__BB3_9829;
$L__BB3_9828:
	mov.b16 	%rs4812, 4;
$L__BB3_9829:
	cvt.u64.u32 	%rd8700, %r22943;
	add.s64 	%rd1358, %rd44, %rd8700;
	st.local.u8 	[%rd1358], %rs4812;
	setp.eq.s32 	%p10117, %r4553, 1;
	@%p10117 bra 	$L__BB3_9850;
	ld.u8 	%rs3825, [%rd1357];
	mov.b16 	%rs4813, 0;
	setp.gt.s16 	%p10118, %rs3825, 70;
	@%p10118 bra 	$L__BB3_9834;
	setp.eq.s16 	%p10121, %rs3825, 65;
	@%p10121 bra 	$L__BB3_9839;
	setp.eq.s16 	%p10122, %rs3825, 67;
	@%p10122 bra 	$L__BB3_9833;
	bra.uni 	$L__BB3_9838;
$L__BB3_9833:
	mov.b16 	%rs4813, 1;
	bra.uni 	$L__BB3_9839;
$L__BB3_9834:
	setp.eq.s16 	%p10119, %rs3825, 71;
	@%p10119 bra 	$L__BB3_9837;
	setp.ne.s16 	%p10120, %rs3825, 84;
	@%p10120 bra 	$L__BB3_9838;
	mov.b16 	%rs4813, 3;
	bra.uni 	$L__BB3_9839;
$L__BB3_9837:
	mov.b16 	%rs4813, 2;
	bra.uni 	$L__BB3_9839;
$L__BB3_9838:
	mov.b16 	%rs4813, 4;
$L__BB3_9839:
	add.s32 	%r16279, %r22943, 1;
	cvt.u64.u32 	%rd8701, %r16279;
	add.s64 	%rd8702, %rd44, %rd8701;
	st.local.u8 	[%rd8702], %rs4813;
	setp.eq.s32 	%p10123, %r4553, 2;
	@%p10123 bra 	$L__BB3_9850;
	ld.u8 	%rs3831, [%rd1357+1];
	mov.b16 	%rs4814, 0;
	setp.gt.s16 	%p10124, %rs3831, 70;
	@%p10124 bra 	$L__BB3_9844;
	setp.eq.s16 	%p10127, %rs3831, 65;
	@%p10127 bra 	$L__BB3_9849;
	setp.eq.s16 	%p10128, %rs3831, 67;
	@%p10128 bra 	$L__BB3_9843;
	bra.uni 	$L__BB3_9848;
$L__BB3_9843:
	mov.b16 	%rs4814, 1;
	bra.uni 	$L__BB3_9849;
$L__BB3_9844:
	setp.eq.s16 	%p10125, %rs3831, 71;
	@%p10125 bra 	$L__BB3_9847;
	setp.ne.s16 	%p10126, %rs3831, 84;
	@%p10126 bra 	$L__BB3_9848;
	mov.b16 	%rs4814, 3;
	bra.uni 	$L__BB3_9849;
$L__BB3_9847:
	mov.b16 	%rs4814, 2;
	bra.uni 	$L__BB3_9849;
$L__BB3_9848:
	mov.b16 	%rs4814, 4;
$L__BB3_9849:
	st.local.u8 	[%rd1358+2], %rs4814;
$L__BB3_9850:
	setp.eq.s32 	%p10129, %r4551, 0;
	@%p10129 bra 	$L__BB3_9921;
	and.b32  	%r4558, %r4551, 3;
	setp.lt.u32 	%p10130, %r4551, 4;
	mov.b32 	%r22945, 1;
	@%p10130 bra 	$L__BB3_9890;
	and.b32  	%r4559, %r4551, 2147483644;
	mov.b32 	%r22945, 1;
$L__BB3_9853:
	sub.s32 	%r16282, %r4551, %r22945;
	cvt.u64.u32 	%rd8703, %r16282;
	add.s64 	%rd8704, %rd1309, %rd8703;
	ld.u8 	%rs3837, [%rd8704];
	mov.b16 	%rs4815, 0;
	setp.gt.s16 	%p10131, %rs3837, 70;
	@%p10131 bra 	$L__BB3_9857;
	setp.eq.s16 	%p10134, %rs3837, 65;
	@%p10134 bra 	$L__BB3_9862;
	setp.eq.s16 	%p10135, %rs3837, 67;
	@%p10135 bra 	$L__BB3_9856;
	bra.uni 	$L__BB3_9861;
$L__BB3_9856:
	mov.b16 	%rs4815, 1;
	bra.uni 	$L__BB3_9862;
$L__BB3_9857:
	setp.eq.s16 	%p10132, %rs3837, 71;
	@%p10132 bra 	$L__BB3_9860;
	setp.ne.s16 	%p10133, %rs3837, 84;
	@%p10133 bra 	$L__BB3_9861;
	mov.b16 	%rs4815, 3;
	bra.uni 	$L__BB3_9862;
$L__BB3_9860:
	mov.b16 	%rs4815, 2;
	bra.uni 	$L__BB3_9862;
$L__BB3_9861:
	mov.b16 	%rs4815, 4;
$L__BB3_9862:
	cvt.u64.u32 	%rd8705, %r22945;
	add.s64 	%rd1359, %rd45, %rd8705;
	st.local.u8 	[%rd1359], %rs4815;
	not.b32 	%r16283, %r22945;
	add.s32 	%r16284, %r4551, %r16283;
	cvt.u64.u32 	%rd8706, %r16284;
	add.s64 	%rd8707, %rd1309, %rd8706;
	ld.u8 	%rs3843, [%rd8707];
	mov.b16 	%rs4816, 0;
	setp.gt.s16 	%p10136, %rs3843, 70;
	@%p10136 bra 	$L__BB3_9866;
	setp.eq.s16 	%p10139, %rs3843, 65;
	@%p10139 bra 	$L__BB3_9871;
	setp.eq.s16 	%p10140, %rs3843, 67;
	@%p10140 bra 	$L__BB3_9865;
	bra.uni 	$L__BB3_9870;
$L__BB3_9865:
	mov.b16 	%rs4816, 1;
	bra.uni 	$L__BB3_9871;
$L__BB3_9866:
	setp.eq.s16 	%p10137, %rs3843, 71;
	@%p10137 bra 	$L__BB3_9869;
	setp.ne.s16 	%p10138, %rs3843, 84;
	@%p10138 bra 	$L__BB3_9870;
	mov.b16 	%rs4816, 3;
	bra.uni 	$L__BB3_9871;
$L__BB3_9869:
	mov.b16 	%rs4816, 2;
	bra.uni 	$L__BB3_9871;
$L__BB3_9870:
	mov.b16 	%rs4816, 4;
$L__BB3_9871:
	st.local.u8 	[%rd1359+1], %rs4816;
	sub.s32 	%r16285, %r4551, %r22945;
	add.s32 	%r16286, %r16285, -2;
	cvt.u64.u32 	%rd8708, %r16286;
	add.s64 	%rd8709, %rd1309, %rd8708;
	ld.u8 	%rs3849, [%rd8709];
	mov.b16 	%rs4817, 0;
	setp.gt.s16 	%p10141, %rs3849, 70;
	@%p10141 bra 	$L__BB3_9875;
	setp.eq.s16 	%p10144, %rs3849, 65;
	@%p10144 bra 	$L__BB3_9880;
	setp.eq.s16 	%p10145, %rs3849, 67;
	@%p10145 bra 	$L__BB3_9874;
	bra.uni 	$L__BB3_9879;
$L__BB3_9874:
	mov.b16 	%rs4817, 1;
	bra.uni 	$L__BB3_9880;
$L__BB3_9875:
	setp.eq.s16 	%p10142, %rs3849, 71;
	@%p10142 bra 	$L__BB3_9878;
	setp.ne.s16 	%p10143, %rs3849, 84;
	@%p10143 bra 	$L__BB3_9879;
	mov.b16 	%rs4817, 3;
	bra.uni 	$L__BB3_9880;
$L__BB3_9878:
	mov.b16 	%rs4817, 2;
	bra.uni 	$L__BB3_9880;
$L__BB3_9879:
	mov.b16 	%rs4817, 4;
$L__BB3_9880:
	st.local.u8 	[%rd1359+2], %rs4817;
	add.s32 	%r4561, %r22945, 3;
	sub.s32 	%r16287, %r4551, %r4561;
	cvt.u64.u32 	%rd8710, %r16287;
	add.s64 	%rd8711, %rd1309, %rd8710;
	ld.u8 	%rs3855, [%rd8711];
	mov.b16 	%rs4818, 0;
	setp.gt.s16 	%p10146, %rs3855, 70;
	@%p10146 bra 	$L__BB3_9884;
	setp.eq.s16 	%p10149, %rs3855, 65;
	@%p10149 bra 	$L__BB3_9889;
	setp.eq.s16 	%p10150, %rs3855, 67;
	@%p10150 bra 	$L__BB3_9883;
	bra.uni 	$L__BB3_9888;
$L__BB3_9883:
	mov.b16 	%rs4818, 1;
	bra.uni 	$L__BB3_9889;
$L__BB3_9884:
	setp.eq.s16 	%p10147, %rs3855, 71;
	@%p10147 bra 	$L__BB3_9887;
	setp.ne.s16 	%p10148, %rs3855, 84;
	@%p10148 bra 	$L__BB3_9888;
	mov.b16 	%rs4818, 3;
	bra.uni 	$L__BB3_9889;
$L__BB3_9887:
	mov.b16 	%rs4818, 2;
	bra.uni 	$L__BB3_9889;
$L__BB3_9888:
	mov.b16 	%rs4818, 4;
$L__BB3_9889:
	st.local.u8 	[%rd1359+3], %rs4818;
	add.s32 	%r22945, %r22945, 4;
	setp.ne.s32 	%p10151, %r4561, %r4559;
	@%p10151 bra 	$L__BB3_9853;
$L__BB3_9890:
	setp.eq.s32 	%p10152, %r4558, 0;
	@%p10152 bra 	$L__BB3_9921;
	sub.s32 	%r16288, %r4551, %r22945;
	cvt.u64.u32 	%rd8712, %r16288;
	add.s64 	%rd8713, %rd1309, %rd8712;
	ld.u8 	%rs3861, [%rd8713];
	mov.b16 	%rs4819, 0;
	setp.gt.s16 	%p10153, %rs3861, 70;
	@%p10153 bra 	$L__BB3_9895;
	setp.eq.s16 	%p10156, %rs3861, 65;
	@%p10156 bra 	$L__BB3_9900;
	setp.eq.s16 	%p10157, %rs3861, 67;
	@%p10157 bra 	$L__BB3_9894;
	bra.uni 	$L__BB3_9899;
$L__BB3_9894:
	mov.b16 	%rs4819, 1;
	bra.uni 	$L__BB3_9900;
$L__BB3_9895:
	setp.eq.s16 	%p10154, %rs3861, 71;
	@%p10154 bra 	$L__BB3_9898;
	setp.ne.s16 	%p10155, %rs3861, 84;
	@%p10155 bra 	$L__BB3_9899;
	mov.b16 	%rs4819, 3;
	bra.uni 	$L__BB3_9900;
$L__BB3_9898:
	mov.b16 	%rs4819, 2;
	bra.uni 	$L__BB3_9900;
$L__BB3_9899:
	mov.b16 	%rs4819, 4;
$L__BB3_9900:
	cvt.u64.u32 	%rd8714, %r22945;
	add.s64 	%rd1360, %rd45, %rd8714;
	st.local.u8 	[%rd1360], %rs4819;
	setp.eq.s32 	%p10158, %r4558, 1;
	@%p10158 bra 	$L__BB3_9921;
	not.b32 	%r16289, %r22945;
	add.s32 	%r16290, %r4551, %r16289;
	cvt.u64.u32 	%rd8715, %r16290;
	add.s64 	%rd8716, %rd1309, %rd8715;
	ld.u8 	%rs3867, [%rd8716];
	mov.b16 	%rs4820, 0;
	setp.gt.s16 	%p10159, %rs3867, 70;
	@%p10159 bra 	$L__BB3_9905;
	setp.eq.s16 	%p10162, %rs3867, 65;
	@%p10162 bra 	$L__BB3_9910;
	setp.eq.s16 	%p10163, %rs3867, 67;
	@%p10163 bra 	$L__BB3_9904;
	bra.uni 	$L__BB3_9909;
$L__BB3_9904:
	mov.b16 	%rs4820, 1;
	bra.uni 	$L__BB3_9910;
$L__BB3_9905:
	setp.eq.s16 	%p10160, %rs3867, 71;
	@%p10160 bra 	$L__BB3_9908;
	setp.ne.s16 	%p10161, %rs3867, 84;
	@%p10161 bra 	$L__BB3_9909;
	mov.b16 	%rs4820, 3;
	bra.uni 	$L__BB3_9910;
$L__BB3_9908:
	mov.b16 	%rs4820, 2;
	bra.uni 	$L__BB3_9910;
$L__BB3_9909:
	mov.b16 	%rs4820, 4;
$L__BB3_9910:
	st.local.u8 	[%rd1360+1], %rs4820;
	setp.eq.s32 	%p10164, %r4558, 2;
	@%p10164 bra 	$L__BB3_9921;
	sub.s32 	%r16291, %r4551, %r22945;
	add.s32 	%r16292, %r16291, -2;
	cvt.u64.u32 	%rd8717, %r16292;
	add.s64 	%rd8718, %rd1309, %rd8717;
	ld.u8 	%rs3873, [%rd8718];
	mov.b16 	%rs4821, 0;
	setp.gt.s16 	%p10165, %rs3873, 70;
	@%p10165 bra 	$L__BB3_9915;
	setp.eq.s16 	%p10168, %rs3873, 65;
	@%p10168 bra 	$L__BB3_9920;
	setp.eq.s16 	%p10169, %rs3873, 67;
	@%p10169 bra 	$L__BB3_9914;
	bra.uni 	$L__BB3_9919;
$L__BB3_9914:
	mov.b16 	%rs4821, 1;
	bra.uni 	$L__BB3_9920;
$L__BB3_9915:
	setp.eq.s16 	%p10166, %rs3873, 71;
	@%p10166 bra 	$L__BB3_9918;
	setp.ne.s16 	%p10167, %rs3873, 84;
	@%p10167 bra 	$L__BB3_9919;
	mov.b16 	%rs4821, 3;
	bra.uni 	$L__BB3_9920;
$L__BB3_9918:
	mov.b16 	%rs4821, 2;
	bra.uni 	$L__BB3_9920;
$L__BB3_9919:
	mov.b16 	%rs4821, 4;
$L__BB3_9920:
	st.local.u8 	[%rd1360+2], %rs4821;
$L__BB3_9921:
	cvt.u64.u32 	%rd8719, %r4551;
	cvt.u64.u32 	%rd8720, %r4549;
	add.s64 	%rd8721, %rd45, %rd8719;
	mov.b16 	%rs3878, 4;
	st.local.u8 	[%rd8721+1], %rs3878;
	st.local.u8 	[%rd45], %rs3878;
	add.s64 	%rd1361, %rd44, %rd8720;
	st.local.u8 	[%rd1361+1], %rs3878;
	st.local.u8 	[%rd44], %rs3878;
	@%p10088 bra 	$L__BB3_10000;
	and.b32  	%r4564, %r4551, 3;
	and.b32  	%r4565, %r4551, 2147483644;
	mov.b32 	%r22946, 1;
$L__BB3_9923:
	mov.u32 	%r4566, %r22946;
	@%p10129 bra 	$L__BB3_9951;
	setp.lt.u32 	%p10172, %r4551, 4;
	cvt.u64.u32 	%rd8722, %r4566;
	add.s64 	%rd8723, %rd44, %rd8722;
	ld.local.s8 	%r4567, [%rd8723];
	add.s32 	%r16295, %r4566, -1;
	mul.lo.s32 	%r4568, %r16295, %r4551;
	add.s32 	%r4569, %r4568, -1;
	mov.b32 	%r22948, 1;
	@%p10172 bra 	$L__BB3_9939;
	mov.b32 	%r22948, 1;
$L__BB3_9926:
	cvt.u64.u32 	%rd8724, %r22948;
	add.s64 	%rd1362, %rd45, %rd8724;
	ld.local.s8 	%r16297, [%rd1362];
	add.s32 	%r16298, %r16297, %r4567;
	setp.eq.s32 	%p10173, %r16298, 3;
	@%p10173 bra 	$L__BB3_9928;
	add.s32 	%r16299, %r4569, %r22948;
	mul.wide.s32 	%rd8725, %r16299, 8;
	add.s64 	%rd8726, %rd40, %rd8725;
	mov.b64 	%rd8727, 9218868437227405312;
	st.local.u64 	[%rd8726], %rd8727;
	add.s64 	%rd8728, %rd41, %rd8725;
	mov.b64 	%rd8729, -4616189618054758400;
	st.local.u64 	[%rd8728], %rd8729;
	bra.uni 	$L__BB3_9929;
$L__BB3_9928:
	add.s32 	%r16300, %r4569, %r22948;
	mul.wide.s32 	%rd8730, %r16300, 8;
	add.s64 	%rd8731, %rd40, %rd8730;
	mov.b64 	%rd8732, 0;
	st.local.u64 	[%rd8731], %rd8732;
	add.s64 	%rd8733, %rd41, %rd8730;
	mov.b64 	%rd8734, -4564063970805153792;
	st.local.u64 	[%rd8733], %rd8734;
$L__BB3_9929:
	ld.local.s8 	%r16301, [%rd1362+1];
	add.s32 	%r16302, %r16301, %r4567;
	setp.eq.s32 	%p10174, %r16302, 3;
	@%p10174 bra 	$L__BB3_9931;
	add.s32 	%r16303, %r4568, %r22948;
	mul.wide.s32 	%rd8735, %r16303, 8;
	add.s64 	%rd8736, %rd40, %rd8735;
	mov.b64 	%rd8737, 9218868437227405312;
	st.local.u64 	[%rd8736], %rd8737;
	add.s64 	%rd8738, %rd41, %rd8735;
	mov.b64 	%rd8739, -4616189618054758400;
	st.local.u64 	[%rd8738], %rd8739;
	bra.uni 	$L__BB3_9932;
$L__BB3_9931:
	add.s32 	%r16304, %r4568, %r22948;
	mul.wide.s32 	%rd8740, %r16304, 8;
	add.s64 	%rd8741, %rd40, %rd8740;
	mov.b64 	%rd8742, 0;
	st.local.u64 	[%rd8741], %rd8742;
	add.s64 	%rd8743, %rd41, %rd8740;
	mov.b64 	%rd8744, -4564063970805153792;
	st.local.u64 	[%rd8743], %rd8744;
$L__BB3_9932:
	add.s32 	%r4571, %r22948, 2;
	ld.local.s8 	%r16305, [%rd1362+2];
	add.s32 	%r16306, %r16305, %r4567;
	setp.eq.s32 	%p10175, %r16306, 3;
	@%p10175 bra 	$L__BB3_9934;
	add.s32 	%r16307, %r4569, %r4571;
	mul.wide.s32 	%rd8745, %r16307, 8;
	add.s64 	%rd8746, %rd40, %rd8745;
	mov.b64 	%rd8747, 9218868437227405312;
	st.local.u64 	[%rd8746], %rd8747;
	add.s64 	%rd8748, %rd41, %rd8745;
	mov.b64 	%rd8749, -4616189618054758400;
	st.local.u64 	[%rd8748], %rd8749;
	bra.uni 	$L__BB3_9935;
$L__BB3_9934:
	add.s32 	%r16308, %r4569, %r4571;
	mul.wide.s32 	%rd8750, %r16308, 8;
	add.s64 	%rd8751, %rd40, %rd8750;
	mov.b64 	%rd8752, 0;
	st.local.u64 	[%rd8751], %rd8752;
	add.s64 	%rd8753, %rd41, %rd8750;
	mov.b64 	%rd8754, -4564063970805153792;
	st.local.u64 	[%rd8753], %rd8754;
$L__BB3_9935:
	add.s32 	%r4572, %r22948, 3;
	ld.local.s8 	%r16309, [%rd1362+3];
	add.s32 	%r16310, %r16309, %r4567;
	setp.eq.s32 	%p10176, %r16310, 3;
	@%p10176 bra 	$L__BB3_9937;
	add.s32 	%r16311, %r4569, %r4572;
	mul.wide.s32 	%rd8755, %r16311, 8;
	add.s64 	%rd8756, %rd40, %rd8755;
	mov.b64 	%rd8757, 9218868437227405312;
	st.local.u64 	[%rd8756], %rd8757;
	add.s64 	%rd8758, %rd41, %rd8755;
	mov.b64 	%rd8759, -4616189618054758400;
	st.local.u64 	[%rd8758], %rd8759;
	bra.uni 	$L__BB3_9938;
$L__BB3_9937:
	add.s32 	%r16312, %r4569, %r4572;
	mul.wide.s32 	%rd8760, %r16312, 8;
	add.s64 	%rd8761, %rd40, %rd8760;
	mov.b64 	%rd8762, 0;
	st.local.u64 	[%rd8761], %rd8762;
	add.s64 	%rd8763, %rd41, %rd8760;
	mov.b64 	%rd8764, -4564063970805153792;
	st.local.u64 	[%rd8763], %rd8764;
$L__BB3_9938:
	add.s32 	%r22948, %r22948, 4;
	setp.ne.s32 	%p10177, %r4572, %r4565;
	@%p10177 bra 	$L__BB3_9926;
$L__BB3_9939:
	setp.eq.s32 	%p10178, %r4564, 0;
	@%p10178 bra 	$L__BB3_9951;
	cvt.u64.u32 	%rd8765, %r22948;
	add.s64 	%rd1363, %rd45, %rd8765;
	ld.local.s8 	%r16313, [%rd1363];
	add.s32 	%r16314, %r16313, %r4567;
	setp.eq.s32 	%p10179, %r16314, 3;
	@%p10179 bra 	$L__BB3_9942;
	add.s32 	%r16315, %r4569, %r22948;
	mul.wide.s32 	%rd8766, %r16315, 8;
	add.s64 	%rd8767, %rd40, %rd8766;
	mov.b64 	%rd8768, 9218868437227405312;
	st.local.u64 	[%rd8767], %rd8768;
	add.s64 	%rd8769, %rd41, %rd8766;
	mov.b64 	%rd8770, -4616189618054758400;
	st.local.u64 	[%rd8769], %rd8770;
	bra.uni 	$L__BB3_9943;
$L__BB3_9942:
	add.s32 	%r16316, %r4569, %r22948;
	mul.wide.s32 	%rd8771, %r16316, 8;
	add.s64 	%rd8772, %rd40, %rd8771;
	mov.b64 	%rd8773, 0;
	st.local.u64 	[%rd8772], %rd8773;
	add.s64 	%rd8774, %rd41, %rd8771;
	mov.b64 	%rd8775, -4564063970805153792;
	st.local.u64 	[%rd8774], %rd8775;
$L__BB3_9943:
	setp.eq.s32 	%p10180, %r4564, 1;
	@%p10180 bra 	$L__BB3_9951;
	ld.local.s8 	%r16317, [%rd1363+1];
	add.s32 	%r16318, %r16317, %r4567;
	setp.eq.s32 	%p10181, %r16318, 3;
	@%p10181 bra 	$L__BB3_9946;
	add.s32 	%r16319, %r4568, %r22948;
	mul.wide.s32 	%rd8776, %r16319, 8;
	add.s64 	%rd8777, %rd40, %rd8776;
	mov.b64 	%rd8778, 9218868437227405312;
	st.local.u64 	[%rd8777], %rd8778;
	add.s64 	%rd8779, %rd41, %rd8776;
	mov.b64 	%rd8780, -4616189618054758400;
	st.local.u64 	[%rd8779], %rd8780;
	bra.uni 	$L__BB3_9947;
$L__BB3_9946:
	add.s32 	%r16320, %r4568, %r22948;
	mul.wide.s32 	%rd8781, %r16320, 8;
	add.s64 	%rd8782, %rd40, %rd8781;
	mov.b64 	%rd8783, 0;
	st.local.u64 	[%rd8782], %rd8783;
	add.s64 	%rd8784, %rd41, %rd8781;
	mov.b64 	%rd8785, -4564063970805153792;
	st.local.u64 	[%rd8784], %rd8785;
$L__BB3_9947:
	setp.eq.s32 	%p10182, %r4564, 2;
	add.s32 	%r4575, %r22948, 2;
	@%p10182 bra 	$L__BB3_9951;
	ld.local.s8 	%r16321, [%rd1363+2];
	add.s32 	%r16322, %r16321, %r4567;
	setp.eq.s32 	%p10183, %r16322, 3;
	@%p10183 bra 	$L__BB3_9950;
	add.s32 	%r16323, %r4569, %r4575;
	mul.wide.s32 	%rd8786, %r16323, 8;
	add.s64 	%rd8787, %rd40, %rd8786;
	mov.b64 	%rd8788, 9218868437227405312;
	st.local.u64 	[%rd8787], %rd8788;
	add.s64 	%rd8789, %rd41, %rd8786;
	mov.b64 	%rd8790, -4616189618054758400;
	st.local.u64 	[%rd8789], %rd8790;
	bra.uni 	$L__BB3_9951;
$L__BB3_9950:
	add.s32 	%r16324, %r4569, %r4575;
	mul.wide.s32 	%rd8791, %r16324, 8;
	add.s64 	%rd8792, %rd40, %rd8791;
	mov.b64 	%rd8793, 0;
	st.local.u64 	[%rd8792], %rd8793;
	add.s64 	%rd8794, %rd41, %rd8791;
	mov.b64 	%rd8795, -4564063970805153792;
	st.local.u64 	[%rd8794], %rd8795;
$L__BB3_9951:
	add.s32 	%r22946, %r4566, 1;
	setp.ne.s32 	%p10184, %r4566, %r4549;
	@%p10184 bra 	$L__BB3_9923;
	mov.b32 	%r22949, 1;
$L__BB3_9953:
	@%p10129 bra 	$L__BB3_9999;
	add.s32 	%r4578, %r22949, -1;
	mul.lo.s32 	%r16327, %r4578, %r4551;
	add.s32 	%r4579, %r16327, -1;
	cvt.u64.u32 	%rd8796, %r22949;
	add.s64 	%rd1364, %rd44, %rd8796;
	sub.s32 	%r16328, %r16327, %r4551;
	add.s32 	%r4580, %r16328, -2;
	mov.b32 	%r22950, 1;
$L__BB3_9955:
	mov.u32 	%r4581, %r22950;
	add.s32 	%r4582, %r4579, %r4581;
	mul.wide.s32 	%rd8797, %r4582, 8;
	add.s64 	%rd1365, %rd40, %rd8797;
	ld.local.f64 	%fd25279, [%rd1365];
	abs.f64 	%fd18005, %fd25279;
	setp.geu.f64 	%p10186, %fd18005, 0d41CDCD64FF800000;
	@%p10186 bra 	$L__BB3_9998;
	ld.local.u8 	%rs648, [%rd1364];
	cvt.u32.u16 	%r16329, %rs648;
	cvt.s32.s8 	%r16330, %r16329;
	cvt.u64.u32 	%rd8798, %r4581;
	add.s64 	%rd1366, %rd45, %rd8798;
	ld.local.u8 	%rs649, [%rd1366];
	cvt.u64.u16 	%rd8799, %rs649;
	cvt.s64.s8 	%rd1367, %rd8799;
	cvt.u32.u16 	%r16331, %rs649;
	cvt.s32.s8 	%r16332, %r16331;
	add.s32 	%r16333, %r16332, %r16330;
	setp.eq.s32 	%p10187, %r16333, 3;
	mul.wide.s32 	%rd8800, %r4582, 8;
	add.s64 	%rd1368, %rd41, %rd8800;
	@%p10187 bra 	$L__BB3_9958;
	mov.b64 	%rd8801, -4616189618054758400;
	st.local.u64 	[%rd1368], %rd8801;
	mov.b64 	%rd8802, 9218868437227405312;
	st.local.u64 	[%rd1365], %rd8802;
	mov.f64 	%fd25250, 0dBFF0000000000000;
	mov.f64 	%fd25279, 0d7FF0000000000000;
	mov.f64 	%fd25249, %fd25279;
	bra.uni 	$L__BB3_9969;
$L__BB3_9958:
	cvt.u32.u16 	%r16334, %rs648;
	cvt.s32.s8 	%r16335, %r16334;
	mul.wide.s32 	%rd8803, %r16335, 5;
	add.s64 	%rd1369, %rd8803, %rd1367;
	shl.b64 	%rd8804, %rd1369, 3;
	add.s64 	%rd8805, %rd1, %rd8804;
	ld.global.f64 	%fd25250, [%rd8805+45440];
	ld.local.u8 	%rs3879, [%rd1364+-1];
	cvt.u64.u16 	%rd8806, %rs3879;
	cvt.s64.s8 	%rd1370, %rd8806;
	cvt.u32.u16 	%r16336, %rs649;
	ld.local.s8 	%rs3880, [%rd1366+-1];
	cvt.u32.u16 	%r16337, %rs3880;
	prmt.b32 	%r16338, %r16337, %r16336, 0x3340U;
	prmt.b32 	%r16339, %r16334, 0, 0x3340U;
	prmt.b32 	%r16340, %r16338, %r16339, 0x5410U;
	cvt.u32.u16 	%r16341, %rs3879;
	cvt.s32.s8 	%r16342, %r16341;
	mov.b32 	%r16343, 359705;
	dp4a.s32.u32 	%r16344, %r16340, %r16343, %r16342;
	mul.wide.s32 	%rd8807, %r16344, 8;
	add.s64 	%rd8808, %rd1, %rd8807;
	ld.global.f64 	%fd18008, [%rd8808+35440];
	add.f64 	%fd18009, %fd25250, %fd18008;
	ld.global.f64 	%fd25249, [%rd8805+45640];
	ld.global.f64 	%fd18010, [%rd8808+40440];
	add.f64 	%fd18011, %fd25249, %fd18010;
	abs.f64 	%fd18012, %fd18011;
	setp.gt.f64 	%p10188, %fd18012, 0d41CDCD64FF800000;
	selp.f64 	%fd6104, 0dBFF0000000000000, %fd18009, %p10188;
	selp.f64 	%fd6105, 0d7FF0000000000000, %fd18011, %p10188;
	cvt.u16.u64 	%rs3881, %rd1367;
	mov.b32 	%r16345, {%rs3880, %rs3881};
	mov.b32 	%r16346, 6405;
	dp2a.lo.s32.u32 	%r16347, %r16345, %r16346, %r16335;
	mul.wide.s32 	%rd8809, %r16347, 8;
	add.s64 	%rd1371, %rd1, %rd8809;
	ld.global.f64 	%fd6106, [%rd1371+21000];
	abs.f64 	%fd18013, %fd6106;
	setp.geu.f64 	%p10189, %fd18013, 0d41CDCD64FF800000;
	@%p10189 bra 	$L__BB3_9962;
	mad.lo.s64 	%rd8813, %rd1367, 24, %rd1369;
	add.s64 	%rd8814, %rd8813, %rd1370;
	shl.b64 	%rd8815, %rd8814, 3;
	add.s64 	%rd1372, %rd1, %rd8815;
	ld.global.f64 	%fd6107, [%rd1372+23000];
	abs.f64 	%fd18028, %fd6107;
	setp.lt.f64 	%p10194, %fd18028, 0d41CDCD64FF800000;
	@%p10194 bra 	$L__BB3_9965;
	ld.global.f64 	%fd18029, [%rd1371+20000];
	add.f64 	%fd18030, %fd25250, %fd18029;
	add.f64 	%fd18031, %fd25249, %fd6106;
	abs.f64 	%fd18032, %fd18031;
	setp.gt.f64 	%p10195, %fd18032, 0d41CDCD64FF800000;
	selp.f64 	%fd25245, 0dBFF0000000000000, %fd18030, %p10195;
	selp.f64 	%fd25246, 0d7FF0000000000000, %fd18031, %p10195;
	add.f64 	%fd18033, %fd25246, 0d4069000000000000;
	add.f64 	%fd18034, %fd25245, 0dC016CCCCCCCCCCCD;
	add.f64 	%fd18035, %fd6100, %fd18034;
	div.rn.f64 	%fd25247, %fd18033, %fd18035;
	abs.f64 	%fd18036, %fd6105;
	setp.geu.f64 	%p10196, %fd18036, 0d41CDCD64FF800000;
	@%p10196 bra 	$L__BB3_9967;
	add.f64 	%fd18037, %fd6105, 0d4069000000000000;
	add.f64 	%fd18038, %fd6104, 0dC016CCCCCCCCCCCD;
	add.f64 	%fd18039, %fd6100, %fd18038;
	div.rn.f64 	%fd18040, %fd18037, %fd18039;
	setp.lt.f64 	%p10197, %fd18040, %fd25247;
	selp.f64 	%fd25245, %fd25245, %fd6104, %p10197;
	selp.f64 	%fd25246, %fd25246, %fd6105, %p10197;
	selp.f64 	%fd25247, %fd25247, %fd18040, %p10197;
	bra.uni 	$L__BB3_9967;
$L__BB3_9962:
	mad.lo.s64 	%rd8810, %rd1367, 24, %rd1369;
	add.s64 	%rd8811, %rd8810, %rd1370;
	shl.b64 	%rd8812, %rd8811, 3;
	add.s64 	%rd1373, %rd1, %rd8812;
	ld.global.f64 	%fd6108, [%rd1373+23000];
	abs.f64 	%fd18015, %fd6108;
	setp.geu.f64 	%p10190, %fd18015, 0d41CDCD64FF800000;
	mov.f64 	%fd25245, %fd6104;
	mov.f64 	%fd25246, %fd6105;
	@%p10190 bra 	$L__BB3_9967;
	ld.global.f64 	%fd18016, [%rd1373+22000];
	add.f64 	%fd18017, %fd25250, %fd18016;
	add.f64 	%fd18018, %fd25249, %fd6108;
	abs.f64 	%fd18019, %fd18018;
	setp.gt.f64 	%p10191, %fd18019, 0d41CDCD64FF800000;
	selp.f64 	%fd25245, 0dBFF0000000000000, %fd18017, %p10191;
	selp.f64 	%fd25246, 0d7FF0000000000000, %fd18018, %p10191;
	add.f64 	%fd18020, %fd25246, 0d4069000000000000;
	add.f64 	%fd18021, %fd25245, 0dC016CCCCCCCCCCCD;
	add.f64 	%fd18022, %fd6100, %fd18021;
	div.rn.f64 	%fd25247, %fd18020, %fd18022;
	abs.f64 	%fd18023, %fd6105;
	setp.geu.f64 	%p10192, %fd18023, 0d41CDCD64FF800000;
	@%p10192 bra 	$L__BB3_9967;
	add.f64 	%fd18024, %fd6105, 0d4069000000000000;
	add.f64 	%fd18025, %fd6104, 0dC016CCCCCCCCCCCD;
	add.f64 	%fd18026, %fd6100, %fd18025;
	div.rn.f64 	%fd18027, %fd18024, %fd18026;
	setp.lt.f64 	%p10193, %fd18027, %fd25247;
	selp.f64 	%fd25245, %fd25245, %fd6104, %p10193;
	selp.f64 	%fd25246, %fd25246, %fd6105, %p10193;
	selp.f64 	%fd25247, %fd25247, %fd18027, %p10193;
	bra.uni 	$L__BB3_9967;
$L__BB3_9965:
	ld.global.f64 	%fd18041, [%rd1371+20000];
	add.f64 	%fd18042, %fd25250, %fd18041;
	ld.global.f64 	%fd18043, [%rd1372+22000];
	add.f64 	%fd18044, %fd18042, %fd18043;
	add.f64 	%fd18045, %fd25249, %fd6106;
	add.f64 	%fd18046, %fd18045, %fd6107;
	abs.f64 	%fd18047, %fd18046;
	setp.gt.f64 	%p10198, %fd18047, 0d41CDCD64FF800000;
	selp.f64 	%fd25245, 0dBFF0000000000000, %fd18044, %p10198;
	selp.f64 	%fd25246, 0d7FF0000000000000, %fd18046, %p10198;
	add.f64 	%fd18048, %fd25246, 0d4069000000000000;
	add.f64 	%fd18049, %fd25245, 0dC016CCCCCCCCCCCD;
	add.f64 	%fd18050, %fd6100, %fd18049;
	div.rn.f64 	%fd25247, %fd18048, %fd18050;
	abs.f64 	%fd18051, %fd6105;
	setp.geu.f64 	%p10199, %fd18051, 0d41CDCD64FF800000;
	@%p10199 bra 	$L__BB3_9967;
	add.f64 	%fd18052, %fd6105, 0d4069000000000000;
	add.f64 	%fd18053, %fd6104, 0dC016CCCCCCCCCCCD;
	add.f64 	%fd18054, %fd6100, %fd18053;
	div.rn.f64 	%fd18055, %fd18052, %fd18054;
	setp.lt.f64 	%p10200, %fd18055, %fd25247;
	selp.f64 	%fd25245, %fd25245, %fd6104, %p10200;
	selp.f64 	%fd25246, %fd25246, %fd6105, %p10200;
	selp.f64 	%fd25247, %fd25247, %fd18055, %p10200;
$L__BB3_9967:
	add.f64 	%fd18056, %fd25250, 0dC016CCCCCCCCCCCD;
	add.f64 	%fd6130, %fd6100, %fd18056;
	abs.f64 	%fd18057, %fd25246;
	setp.geu.f64 	%p10201, %fd18057, 0d41CDCD64FF800000;
	@%p10201 bra 	$L__BB3_9969;
	add.f64 	%fd18058, %fd25249, 0d4069000000000000;
	div.rn.f64 	%fd18059, %fd18058, %fd6130;
	setp.lt.f64 	%p10202, %fd25247, %fd18059;
	selp.f64 	%fd25249, %fd25249, %fd25246, %p10202;
	selp.f64 	%fd25250, %fd25250, %fd25245, %p10202;
$L__BB3_9969:
	abs.f64 	%fd18060, %fd25249;
	setp.geu.f64 	%p10203, %fd18060, 0d41CDCD64FF800000;
	@%p10203 bra 	$L__BB3_9971;
	st.local.f64 	[%rd1368], %fd25250;
	st.local.f64 	[%rd1365], %fd25249;
	mov.f64 	%fd25279, %fd25249;
$L__BB3_9971:
	min.u32 	%r16348, %r22949, %r4581;
	setp.lt.u32 	%p10204, %r16348, 2;
	mov.f64 	%fd25252, 0dBFF0000000000000;
	mov.f64 	%fd25253, 0d7FF0000000000000;
	@%p10204 bra 	$L__BB3_9998;
	ld.local.f64 	%fd25278, [%rd1368];
	add.f64 	%fd18063, %fd25279, 0d4069000000000000;
	add.f64 	%fd18064, %fd25278, 0dC016CCCCCCCCCCCD;
	add.f64 	%fd18065, %fd6100, %fd18064;
	div.rn.f64 	%fd6138, %fd18063, %fd18065;
	add.s32 	%r4583, %r4580, %r4581;
	mul.wide.s32 	%rd8816, %r4583, 8;
	add.s64 	%rd8817, %rd40, %rd8816;
	ld.local.f64 	%fd6139, [%rd8817];
	abs.f64 	%fd18066, %fd6139;
	setp.geu.f64 	%p10205, %fd18066, 0d41CDCD64FF800000;
	@%p10205 bra 	$L__BB3_9975;
	cvt.u32.u16 	%r16349, %rs648;
	ld.local.u8 	%r16350, [%rd1364+-1];
	prmt.b32 	%r16351, %r16350, %r16349, 0x3340U;
	ld.local.u8 	%r16352, [%rd1366+-1];
	prmt.b32 	%r16353, %r16352, 0, 0x3340U;
	prmt.b32 	%r16354, %r16351, %r16353, 0x5410U;
	cvt.u32.u16 	%r16355, %rs649;
	cvt.s32.s8 	%r16356, %r16355;
	mov.b32 	%r16357, 334205;
	dp4a.s32.u32 	%r16358, %r16354, %r16357, %r16356;
	mul.wide.s32 	%rd8818, %r16358, 8;
	add.s64 	%rd1374, %rd1, %rd8818;
	ld.global.f64 	%fd6140, [%rd1374+5000];
	abs.f64 	%fd18069, %fd6140;
	setp.geu.f64 	%p10206, %fd18069, 0d41CDCD64FF800000;
	@%p10206 bra 	$L__BB3_9975;
	mul.wide.s32 	%rd8819, %r4583, 8;
	add.s64 	%rd8820, %rd41, %rd8819;
	ld.local.f64 	%fd18070, [%rd8820];
	ld.global.f64 	%fd18071, [%rd1374];
	add.f64 	%fd25252, %fd18070, %fd18071;
	add.f64 	%fd25253, %fd6139, %fd6140;
$L__BB3_9975:
	add.f64 	%fd18072, %fd25253, 0d4069000000000000;
	add.f64 	%fd18073, %fd25252, 0dC016CCCCCCCCCCCD;
	add.f64 	%fd18074, %fd6100, %fd18073;
	div.rn.f64 	%fd6145, %fd18072, %fd18074;
	setp.lt.f64 	%p10207, %fd25252, 0dC0A3880000000000;
	selp.f64 	%fd6146, 0dC0A9300000000000, %fd25252, %p10207;
	selp.f64 	%fd6147, 0d0000000000000000, %fd25253, %p10207;
	setp.lt.f64 	%p10208, %fd25278, 0dC0A3880000000000;
	selp.f64 	%fd6148, 0dC0A9300000000000, %fd25278, %p10208;
	selp.f64 	%fd6149, 0d0000000000000000, %fd25279, %p10208;
	setp.gt.f64 	%p10209, %fd6145, %fd6138;
	@%p10209 bra 	$L__BB3_9979;
	setp.gt.f64 	%p10210, %fd6148, 0d0000000000000000;
	setp.gt.f64 	%p10211, %fd6149, 0d0000000000000000;
	and.pred  	%p10212, %p10210, %p10211;
	@%p10212 bra 	$L__BB3_9979;
	setp.ltu.f64 	%p10213, %fd6138, %fd6145;
	@%p10213 bra 	$L__BB3_9980;
	st.local.f64 	[%rd1368], %fd6148;
	st.local.f64 	[%rd1365], %fd6149;
	mov.f64 	%fd25278, %fd6148;
	mov.f64 	%fd25279, %fd6149;
	bra.uni 	$L__BB3_9980;
$L__BB3_9979:
	st.local.f64 	[%rd1368], %fd6146;
	st.local.f64 	[%rd1365], %fd6147;
	mov.f64 	%fd25278, %fd6146;
	mov.f64 	%fd25279, %fd6147;
$L__BB3_9980:
	cvt.u64.u16 	%rd8821, %rs649;
	cvt.s64.s8 	%rd1375, %rd8821;
	cvt.u64.u16 	%rd8822, %rs648;
	cvt.s64.s8 	%rd1377, %rd8822;
	mov.b32 	%r22951, 3;
	mad.lo.s64 	%rd8858, %rd1377, 5, %rd1375;
	shl.b64 	%rd8859, %rd8858, 3;
	add.s64 	%rd8860, %rd1, %rd8859;
$L__BB3_9981:
	sub.s32 	%r16360, %r4581, %r22951;
	add.s32 	%r16361, %r16360, 1;
	setp.gt.u32 	%p10214, %r16360, 2147483646;
	selp.b32 	%r16362, %r16360, 0, %p10214;
	add.s32 	%r22953, %r16362, %r4578;
	selp.b32 	%r22952, 1, %r16361, %p10214;
	setp.lt.s32 	%p10215, %r22953, 1;
	setp.ge.s32 	%p10216, %r22952, %r4581;
	or.pred  	%p10217, %p10215, %p10216;
	@%p10217 bra 	$L__BB3_9997;
$L__BB3_9982:
	mov.u32 	%r4588, %r22953;
	add.s32 	%r22953, %r4588, -1;
	mad.lo.s32 	%r16364, %r22953, %r4551, %r22952;
	add.s32 	%r4590, %r16364, -1;
	mul.wide.s32 	%rd8823, %r4590, 8;
	add.s64 	%rd8824, %rd40, %rd8823;
	ld.local.f64 	%fd6168, [%rd8824];
	abs.f64 	%fd18075, %fd6168;
	setp.geu.f64 	%p10218, %fd18075, 0d41CDCD64FF800000;
	@%p10218 bra 	$L__BB3_9996;
	not.b32 	%r16365, %r4588;
	add.s32 	%r4591, %r22949, %r16365;
	not.b32 	%r16366, %r22952;
	add.s32 	%r4592, %r4581, %r16366;
	add.s32 	%r4593, %r4592, %r4591;
	setp.eq.s32 	%p10219, %r4591, 0;
	setp.gt.s32 	%p10220, %r4592, 0;
	and.pred  	%p10221, %p10219, %p10220;
	@%p10221 bra 	$L__BB3_9989;
	setp.eq.s32 	%p10222, %r4592, 0;
	setp.gt.s32 	%p10223, %r4591, 0;
	and.pred  	%p10224, %p10223, %p10222;
	@%p10224 bra 	$L__BB3_9989;
	setp.eq.s32 	%p10225, %r4591, 1;
	setp.eq.s32 	%p10226, %r4592, 1;
	and.pred  	%p10227, %p10225, %p10226;
	@%p10227 bra 	$L__BB3_9987;
	mul.wide.s32 	%rd8825, %r4593, 8;
	add.s64 	%rd8826, %rd1, %rd8825;
	ld.global.f64 	%fd18076, [%rd8826+24952];
	cvt.u64.u32 	%rd8827, %r4588;
	add.s64 	%rd8828, %rd44, %rd8827;
	cvt.s64.s32 	%rd8829, %r22952;
	add.s64 	%rd8830, %rd45, %rd8829;
	ld.local.s8 	%r16367, [%rd8830+1];
	ld.local.u8 	%r16368, [%rd8828+1];
	ld.local.u8 	%r16369, [%rd8828];
	prmt.b32 	%r16370, %r16369, %r16368, 0x3340U;
	ld.local.u8 	%r16371, [%rd8830];
	prmt.b32 	%r16372, %r16371, 0, 0x3340U;
	prmt.b32 	%r16373, %r16370, %r16372, 0x5410U;
	mov.b32 	%r16374, 334205;
	dp4a.s32.u32 	%r16375, %r16373, %r16374, %r16367;
	mul.wide.s32 	%rd8831, %r16375, 8;
	add.s64 	%rd8832, %rd1, %rd8831;
	ld.global.f64 	%fd18077, [%rd8832+30440];
	add.f64 	%fd18078, %fd18076, %fd18077;
	ld.local.s8 	%r16376, [%rd1364+-1];
	cvt.u32.u16 	%r16377, %rs649;
	ld.local.u8 	%r16378, [%rd1366+-1];
	prmt.b32 	%r16379, %r16378, %r16377, 0x3340U;
	cvt.u32.u16 	%r16380, %rs648;
	prmt.b32 	%r16381, %r16380, 0, 0x3340U;
	prmt.b32 	%r16382, %r16379, %r16381, 0x5410U;
	mov.b32 	%r16383, 359705;
	dp4a.s32.u32 	%r16384, %r16382, %r16383, %r16376;
	mul.wide.s32 	%rd8833, %r16384, 8;
	add.s64 	%rd8834, %rd1, %rd8833;
	ld.global.f64 	%fd18079, [%rd8834+30440];
	add.f64 	%fd18080, %fd18078, %fd18079;
	add.f64 	%fd18081, %fd18080, %fd6168;
	ld.global.f64 	%fd18082, [%rd8826+24232];
	ld.global.f64 	%fd18083, [%rd8832+25440];
	add.f64 	%fd18084, %fd18082, %fd18083;
	ld.global.f64 	%fd18085, [%rd8834+25440];
	add.f64 	%fd18086, %fd18084, %fd18085;
	sub.s32 	%r16385, %r4591, %r4592;
	abs.s32 	%r16386, %r16385;
	cvt.rn.f64.s32 	%fd18087, %r16386;
	fma.rn.f64 	%fd18088, %fd18087, 0dBFEEF3E864B31D04, %fd18086;
	mul.wide.s32 	%rd8835, %r4590, 8;
	add.s64 	%rd8836, %rd41, %rd8835;
	ld.local.f64 	%fd18089, [%rd8836];
	add.f64 	%fd18090, %fd18089, %fd18088;
	abs.f64 	%fd18091, %fd18081;
	setp.gt.f64 	%p10228, %fd18091, 0d41CDCD64FF800000;
	selp.f64 	%fd18092, 0dBFF0000000000000, %fd18090, %p10228;
	selp.f64 	%fd18093, 0d7FF0000000000000, %fd18081, %p10228;
	add.f64 	%fd18094, %fd18093, 0d4069000000000000;
	add.f64 	%fd18095, %fd18092, 0dC016CCCCCCCCCCCD;
	add.f64 	%fd18096, %fd6100, %fd18095;
	div.rn.f64 	%fd18097, %fd18094, %fd18096;
	add.f64 	%fd18098, %fd25279, 0d4069000000000000;
	add.f64 	%fd18099, %fd25278, 0dC016CCCCCCCCCCCD;
	add.f64 	%fd18100, %fd6100, %fd18099;
	div.rn.f64 	%fd18101, %fd18098, %fd18100;
	setp.gt.f64 	%p10229, %fd18097, %fd18101;
	selp.f64 	%fd25280, %fd18093, 0d7FF0000000000000, %p10229;
	selp.f64 	%fd25281, %fd18092, 0dBFF0000000000000, %p10229;
	bra.uni 	$L__BB3_9994;
$L__BB3_9987:
	cvt.u64.u32 	%rd8837, %r4588;
	add.s64 	%rd8838, %rd44, %rd8837;
	cvt.s64.s32 	%rd8839, %r22952;
	add.s64 	%rd8840, %rd45, %rd8839;
	ld.local.s8 	%r16387, [%rd8840+1];
	ld.local.u8 	%r16388, [%rd8838+1];
	ld.local.u8 	%r16389, [%rd8838];
	prmt.b32 	%r16390, %r16389, %r16388, 0x3340U;
	ld.local.u8 	%r16391, [%rd8840];
	prmt.b32 	%r16392, %r16391, 0, 0x3340U;
	prmt.b32 	%r16393, %r16390, %r16392, 0x5410U;
	mov.b32 	%r16394, 334205;
	dp4a.s32.u32 	%r16395, %r16393, %r16394, %r16387;
	mul.wide.s32 	%rd8841, %r16395, 8;
	add.s64 	%rd8842, %rd1, %rd8841;
	ld.global.f64 	%fd18104, [%rd8842+10000];
	ld.local.s8 	%r16396, [%rd1364+-1];
	cvt.u32.u16 	%r16397, %rs649;
	ld.local.u8 	%r16398, [%rd1366+-1];
	prmt.b32 	%r16399, %r16398, %r16397, 0x3340U;
	cvt.u32.u16 	%r16400, %rs648;
	prmt.b32 	%r16401, %r16400, 0, 0x3340U;
	prmt.b32 	%r16402, %r16399, %r16401, 0x5410U;
	mov.b32 	%r16403, 359705;
	dp4a.s32.u32 	%r16404, %r16402, %r16403, %r16396;
	mul.wide.s32 	%rd8843, %r16404, 8;
	add.s64 	%rd8844, %rd1, %rd8843;
	ld.global.f64 	%fd18105, [%rd8844+10000];
	add.f64 	%fd18106, %fd18104, %fd18105;
	mul.wide.s32 	%rd8845, %r4590, 8;
	add.s64 	%rd8846, %rd41, %rd8845;
	ld.local.f64 	%fd18107, [%rd8846];
	add.f64 	%fd18108, %fd18106, %fd18107;
	ld.global.f64 	%fd18109, [%rd8842+15000];
	ld.global.f64 	%fd18110, [%rd8844+15000];
	add.f64 	%fd18111, %fd18109, %fd18110;
	add.f64 	%fd18112, %fd18111, %fd6168;
	abs.f64 	%fd18113, %fd18112;
	setp.gt.f64 	%p10230, %fd18113, 0d41CDCD64FF800000;
	selp.f64 	%fd6171, 0dBFF0000000000000, %fd18108, %p10230;
	selp.f64 	%fd6172, 0d7FF0000000000000, %fd18112, %p10230;
	add.f64 	%fd18114, %fd6172, 0d4069000000000000;
	add.f64 	%fd18115, %fd6171, 0dC016CCCCCCCCCCCD;
	add.f64 	%fd18116, %fd6100, %fd18115;
	div.rn.f64 	%fd6173, %fd18114, %fd18116;
	add.f64 	%fd18117, %fd25279, 0d4069000000000000;
	add.f64 	%fd18118, %fd25278, 0dC016CCCCCCCCCCCD;
	add.f64 	%fd18119, %fd6100, %fd18118;
	div.rn.f64 	%fd6174, %fd18117, %fd18119;
	sub.f64 	%fd18120, %fd6173, %fd6174;
	setp.ltu.f64 	%p10231, %fd18120, 0d3EB0C6F7A0B5ED8D;
	mov.f64 	%fd25281, 0dBFF0000000000000;
	mov.f64 	%fd25280, 0d7FF0000000000000;
	@%p10231 bra 	$L__BB3_9994;
	setp.gt.f64 	%p10232, %fd6173, %fd6174;
	selp.f64 	%fd25280, %fd6172, 0d7FF0000000000000, %p10232;
	selp.f64 	%fd25281, %fd6171, 0dBFF0000000000000, %p10232;
	bra.uni 	$L__BB3_9994;
$L__BB3_9989:
	setp.eq.s32 	%p10233, %r4592, 1;
	setp.eq.s32 	%p10234, %r4591, 1;
	or.pred  	%p10235, %p10234, %p10233;
	@%p10235 bra 	$L__BB3_9991;
	mul.wide.s32 	%rd8847, %r4593, 8;
	add.s64 	%rd8848, %rd1, %rd8847;
	ld.global.f64 	%fd18121, [%rd8848+25192];
	cvt.u64.u32 	%rd8849, %r4588;
	add.s64 	%rd8850, %rd44, %rd8849;
	ld.local.s8 	%r16405, [%rd8850];
	mul.wide.s32 	%rd8851, %r16405, 5;
	cvt.s64.s32 	%rd8852, %r22952;
	add.s64 	%rd8853, %rd45, %rd8852;
	ld.local.s8 	%rd8854, [%rd8853];
	add.s64 	%rd8855, %rd8851, %rd8854;
	shl.b64 	%rd8856, %rd8855, 3;
	add.s64 	%rd8857, %rd1, %rd8856;
	ld.global.f64 	%fd18122, [%rd8857+45640];
	add.f64 	%fd18123, %fd18121, %fd18122;
	ld.global.f64 	%fd18124, [%rd8860+45640];
	add.f64 	%fd18125, %fd18123, %fd18124;
	add.f64 	%fd18126, %fd18125, %fd6168;
	ld.global.f64 	%fd18127, [%rd8848+24472];
	ld.global.f64 	%fd18128, [%rd8857+45440];
	add.f64 	%fd18129, %fd18127, %fd18128;
	ld.global.f64 	%fd18130, [%rd8860+45440];
	add.f64 	%fd18131, %fd18129, %fd18130;
	mul.wide.s32 	%rd8861, %r4590, 8;
	add.s64 	%rd8862, %rd41, %rd8861;
	ld.local.f64 	%fd18132, [%rd8862];
	add.f64 	%fd18133, %fd18131, %fd18132;
	abs.f64 	%fd18134, %fd18126;
	setp.gt.f64 	%p10236, %fd18134, 0d41CDCD64FF800000;
	selp.f64 	%fd18135, 0dBFF0000000000000, %fd18133, %p10236;
	selp.f64 	%fd18136, 0d7FF0000000000000, %fd18126, %p10236;
	add.f64 	%fd18137, %fd18136, 0d4069000000000000;
	add.f64 	%fd18138, %fd18135, 0dC016CCCCCCCCCCCD;
	add.f64 	%fd18139, %fd6100, %fd18138;
	div.rn.f64 	%fd18140, %fd18137, %fd18139;
	add.f64 	%fd18141, %fd25279, 0d4069000000000000;
	add.f64 	%fd18142, %fd25278, 0dC016CCCCCCCCCCCD;
	add.f64 	%fd18143, %fd6100, %fd18142;
	div.rn.f64 	%fd18144, %fd18141, %fd18143;
	setp.gt.f64 	%p10237, %fd18140, %fd18144;
	selp.f64 	%fd25280, %fd18136, 0d7FF0000000000000, %p10237;
	selp.f64 	%fd25281, %fd18135, 0dBFF0000000000000, %p10237;
	bra.uni 	$L__BB3_9994;
$L__BB3_9991:
	and.pred  	%p10241, %p10219, %p10233;
	setp.eq.s32 	%p10242, %r4592, 0;
	and.pred  	%p10243, %p10234, %p10242;
	or.pred  	%p10244, %p10241, %p10243;
	mov.f64 	%fd25273, 0d0000000000000000;
	mov.f64 	%fd25272, 0dC0A9300000000000;
	not.pred 	%p10245, %p10244;
	@%p10245 bra 	$L__BB3_9993;
	mul.wide.u32 	%rd8863, %r4593, 8;
	add.s64 	%rd8864, %rd1, %rd8863;
	ld.global.f64 	%fd18147, [%rd8864+25192];
	cvt.u64.u32 	%rd8865, %r4588;
	add.s64 	%rd8866, %rd44, %rd8865;
	cvt.s64.s32 	%rd8867, %r22952;
	add.s64 	%rd8868, %rd45, %rd8867;
	ld.local.u8 	%r16406, [%rd8866];
	cvt.u32.u16 	%r16407, %rs648;
	prmt.b32 	%r16408, %r16406, %r16407, 0x3340U;
	ld.local.u8 	%r16409, [%rd8868];
	prmt.b32 	%r16410, %r16409, 0, 0x3340U;
	prmt.b32 	%r16411, %r16408, %r16410, 0x5410U;
	cvt.u32.u64 	%r16412, %rd1375;
	mov.b32 	%r16413, 334205;
	dp4a.s32.u32 	%r16414, %r16411, %r16413, %r16412;
	mul.wide.s32 	%rd8869, %r16414, 8;
	add.s64 	%rd8870, %rd1, %rd8869;
	ld.global.f64 	%fd18148, [%rd8870+5000];
	add.f64 	%fd25273, %fd18147, %fd18148;
	ld.global.f64 	%fd18149, [%rd8864+24472];
	ld.global.f64 	%fd18150, [%rd8870];
	add.f64 	%fd25272, %fd18149, %fd18150;
$L__BB3_9993:
	add.f64 	%fd18151, %fd25273, %fd6168;
	mul.wide.s32 	%rd8871, %r4590, 8;
	add.s64 	%rd8872, %rd41, %rd8871;
	ld.local.f64 	%fd18152, [%rd8872];
	add.f64 	%fd18153, %fd25272, %fd18152;
	abs.f64 	%fd18154, %fd18151;
	setp.gt.f64 	%p10246, %fd18154, 0d41CDCD64FF800000;
	selp.f64 	%fd18155, 0dBFF0000000000000, %fd18153, %p10246;
	selp.f64 	%fd18156, 0d7FF0000000000000, %fd18151, %p10246;
	add.f64 	%fd18157, %fd18156, 0d4069000000000000;
	add.f64 	%fd18158, %fd18155, 0dC016CCCCCCCCCCCD;
	add.f64 	%fd18159, %fd6100, %fd18158;
	div.rn.f64 	%fd18160, %fd18157, %fd18159;
	add.f64 	%fd18161, %fd25279, 0d4069000000000000;
	add.f64 	%fd18162, %fd25278, 0dC016CCCCCCCCCCCD;
	add.f64 	%fd18163, %fd6100, %fd18162;
	div.rn.f64 	%fd18164, %fd18161, %fd18163;
	setp.gt.f64 	%p10247, %fd18160, %fd18164;
	selp.f64 	%fd25280, %fd18156, 0d7FF0000000000000, %p10247;
	selp.f64 	%fd25281, %fd18155, 0dBFF0000000000000, %p10247;
$L__BB3_9994:
	setp.lt.f64 	%p10248, %fd25281, 0dC0A3880000000000;
	selp.f64 	%fd6193, 0d0000000000000000, %fd25280, %p10248;
	selp.f64 	%fd6194, 0dC0A9300000000000, %fd25281, %p10248;
	abs.f64 	%fd18165, %fd6193;
	setp.geu.f64 	%p10249, %fd18165, 0d41CDCD64FF800000;
	@%p10249 bra 	$L__BB3_9996;
	st.local.f64 	[%rd1365], %fd6193;
	st.local.f64 	[%rd1368], %fd6194;
	mov.f64 	%fd25278, %fd6194;
	mov.f64 	%fd25279, %fd6193;
$L__BB3_9996:
	add.s32 	%r22952, %r22952, 1;
	setp.gt.u32 	%p10250, %r4588, 1;
	setp.lt.s32 	%p10251, %r22952, %r4581;
	and.pred  	%p10252, %p10250, %p10251;
	@%p10252 bra 	$L__BB3_9982;
$L__BB3_9997:
	add.s32 	%r22951, %r22951, 1;
	setp.ne.s32 	%p10253, %r22951, 33;
	@%p10253 bra 	$L__BB3_9981;
$L__BB3_9998:
	add.s32 	%r22950, %r4581, 1;
	setp.ne.s32 	%p10254, %r4581, %r4551;
	@%p10254 bra 	$L__BB3_9955;
$L__BB3_9999:
	add.s32 	%r4597, %r22949, 1;
	setp.ne.s32 	%p10255, %r22949, %r4549;
	mov.u32 	%r22949, %r4597;
	@%p10255 bra 	$L__BB3_9953;
$L__BB3_10000:
	setp.eq.s32 	%p10256, %r4551, 0;
	mov.b32 	%r22956, 0;
	mov.f64 	%fd25310, 0dFFF0000000000000;
	@%p10256 bra 	$L__BB3_10016;
	ld.local.u8 	%rs3882, [%rd1361];
	cvt.u32.u16 	%r16418, %rs3882;
	cvt.s32.s8 	%r4598, %r16418;
	add.s32 	%r16419, %r4549, -1;
	mad.lo.s32 	%r4599, %r4551, %r16419, -1;
	cvt.u64.u16 	%rd8873, %rs3882;
	cvt.s64.s8 	%rd1378, %rd8873;
	mul.wide.s32 	%rd1379, %r4598, 5;
	mov.f64 	%fd25310, 0dFFF0000000000000;
	mov.b32 	%r22956, 0;
	mov.b32 	%r22954, 1;
$L__BB3_10002:
	mov.u32 	%r4600, %r22954;
	cvt.u64.u32 	%rd8874, %r4600;
	add.s64 	%rd1380, %rd45, %rd8874;
	ld.local.u8 	%rs650, [%rd1380];
	cvt.u32.u16 	%r16420, %rs650;
	cvt.s32.s8 	%r16421, %r16420;
	add.s32 	%r16422, %r16421, %r4598;
	setp.ne.s32 	%p10257, %r16422, 3;
	mov.f64 	%fd25309, 0dBFF0000000000000;
	mov.f64 	%fd25308, 0d7FF0000000000000;
	@%p10257 bra 	$L__BB3_10015;
	cvt.u64.u16 	%rd8875, %rs650;
	cvt.s64.s8 	%rd8876, %rd8875;
	add.s64 	%rd8877, %rd1379, %rd8876;
	shl.b64 	%rd8878, %rd8877, 3;
	add.s64 	%rd8879, %rd1, %rd8878;
	ld.global.f64 	%fd25309, [%rd8879+45440];
	ld.local.s8 	%r16423, [%rd1380+1];
	cvt.u16.u64 	%rs3883, %rd1378;
	cvt.s16.s8 	%rs3884, %rs650;
	mov.b32 	%r16424, {%rs3883, %rs3884};
	mov.b32 	%r16425, 1405;
	dp2a.lo.s32.u32 	%r16426, %r16424, %r16425, %r16423;
	mul.wide.s32 	%rd8880, %r16426, 8;
	add.s64 	%rd8881, %rd1, %rd8880;
	ld.global.f64 	%fd18171, [%rd8881+36240];
	add.f64 	%fd18172, %fd25309, %fd18171;
	ld.global.f64 	%fd25308, [%rd8879+45640];
	ld.global.f64 	%fd18173, [%rd8881+41240];
	add.f64 	%fd18174, %fd25308, %fd18173;
	abs.f64 	%fd18175, %fd18174;
	setp.gt.f64 	%p10258, %fd18175, 0d41CDCD64FF800000;
	selp.f64 	%fd6214, 0dBFF0000000000000, %fd18172, %p10258;
	selp.f64 	%fd6215, 0d7FF0000000000000, %fd18174, %p10258;
	mad.lo.s64 	%rd1381, %rd1378, 160, %rd8879;
	ld.global.f64 	%fd6216, [%rd1381+21160];
	abs.f64 	%fd6217, %fd6216;
	setp.geu.f64 	%p10259, %fd6217, 0d41CDCD64FF800000;
	mad.lo.s64 	%rd1382, %rd1378, -800, %rd8881;
	mov.f64 	%fd25299, %fd6214;
	mov.f64 	%fd25300, %fd6215;
	@%p10259 bra 	$L__BB3_10007;
	ld.global.f64 	%fd6218, [%rd1382+23000];
	abs.f64 	%fd18177, %fd6218;
	setp.geu.f64 	%p10260, %fd18177, 0d41CDCD64FF800000;
	mov.f64 	%fd25299, %fd6214;
	mov.f64 	%fd25300, %fd6215;
	@%p10260 bra 	$L__BB3_10007;
	ld.global.f64 	%fd18178, [%rd1381+20160];
	add.f64 	%fd18179, %fd25309, %fd18178;
	ld.global.f64 	%fd18180, [%rd1382+22000];
	add.f64 	%fd18181, %fd18179, %fd18180;
	add.f64 	%fd18182, %fd25308, %fd6216;
	add.f64 	%fd18183, %fd18182, %fd6218;
	abs.f64 	%fd18184, %fd18183;
	setp.gt.f64 	%p10261, %fd18184, 0d41CDCD64FF800000;
	selp.f64 	%fd25299, 0dBFF0000000000000, %fd18181, %p10261;
	selp.f64 	%fd25300, 0d7FF0000000000000, %fd18183, %p10261;
	add.f64 	%fd18185, %fd25300, 0d4069000000000000;
	add.f64 	%fd18186, %fd25299, 0dC016CCCCCCCCCCCD;
	add.f64 	%fd18187, %fd6100, %fd18186;
	div.rn.f64 	%fd25301, %fd18185, %fd18187;
	abs.f64 	%fd18188, %fd6215;
	setp.geu.f64 	%p10262, %fd18188, 0d41CDCD64FF800000;
	@%p10262 bra 	$L__BB3_10007;
	add.f64 	%fd18189, %fd6215, 0d4069000000000000;
	add.f64 	%fd18190, %fd6214, 0dC016CCCCCCCCCCCD;
	add.f64 	%fd18191, %fd6100, %fd18190;
	div.rn.f64 	%fd18192, %fd18189, %fd18191;
	setp.lt.f64 	%p10263, %fd18192, %fd25301;
	selp.f64 	%fd25299, %fd25299, %fd6214, %p10263;
	selp.f64 	%fd25300, %fd25300, %fd6215, %p10263;
	selp.f64 	%fd25301, %fd25301, %fd18192, %p10263;
$L__BB3_10007:
	mov.f64 	%fd25302, %fd25299;
	mov.f64 	%fd25303, %fd25300;
	@%p10259 bra 	$L__BB3_10010;
	ld.global.f64 	%fd18193, [%rd1381+20160];
	add.f64 	%fd18194, %fd25309, %fd18193;
	add.f64 	%fd18195, %fd25308, %fd6216;
	abs.f64 	%fd18196, %fd18195;
	setp.gt.f64 	%p10265, %fd18196, 0d41CDCD64FF800000;
	selp.f64 	%fd25302, 0dBFF0000000000000, %fd18194, %p10265;
	selp.f64 	%fd25303, 0d7FF0000000000000, %fd18195, %p10265;
	add.f64 	%fd18197, %fd25303, 0d4069000000000000;
	add.f64 	%fd18198, %fd25302, 0dC016CCCCCCCCCCCD;
	add.f64 	%fd18199, %fd6100, %fd18198;
	div.rn.f64 	%fd25301, %fd18197, %fd18199;
	abs.f64 	%fd18200, %fd25300;
	setp.geu.f64 	%p10266, %fd18200, 0d41CDCD64FF800000;
	@%p10266 bra 	$L__BB3_10010;
	add.f64 	%fd18201, %fd25300, 0d4069000000000000;
	add.f64 	%fd18202, %fd25299, 0dC016CCCCCCCCCCCD;
	add.f64 	%fd18203, %fd6100, %fd18202;
	div.rn.f64 	%fd18204, %fd18201, %fd18203;
	setp.lt.f64 	%p10267, %fd18204, %fd25301;
	selp.f64 	%fd25302, %fd25302, %fd25299, %p10267;
	selp.f64 	%fd25303, %fd25303, %fd25300, %p10267;
	selp.f64 	%fd25301, %fd25301, %fd18204, %p10267;
$L__BB3_10010:
	ld.global.f64 	%fd6237, [%rd1382+23000];
	abs.f64 	%fd18205, %fd6237;
	setp.geu.f64 	%p10268, %fd18205, 0d41CDCD64FF800000;
	mov.f64 	%fd25305, %fd25302;
	mov.f64 	%fd25306, %fd25303;
	@%p10268 bra 	$L__BB3_10013;
	ld.global.f64 	%fd18206, [%rd1382+22000];
	add.f64 	%fd18207, %fd25309, %fd18206;
	add.f64 	%fd18208, %fd25308, %fd6237;
	abs.f64 	%fd18209, %fd18208;
	setp.gt.f64 	%p10269, %fd18209, 0d41CDCD64FF800000;
	selp.f64 	%fd25305, 0dBFF0000000000000, %fd18207, %p10269;
	selp.f64 	%fd25306, 0d7FF0000000000000, %fd18208, %p10269;
	add.f64 	%fd18210, %fd25306, 0d4069000000000000;
	add.f64 	%fd18211, %fd25305, 0dC016CCCCCCCCCCCD;
	add.f64 	%fd18212, %fd6100, %fd18211;
	div.rn.f64 	%fd25301, %fd18210, %fd18212;
	abs.f64 	%fd18213, %fd25303;
	setp.geu.f64 	%p10270, %fd18213, 0d41CDCD64FF800000;
	@%p10270 bra 	$L__BB3_10013;
	add.f64 	%fd18214, %fd25303, 0d4069000000000000;
	add.f64 	%fd18215, %fd25302, 0dC016CCCCCCCCCCCD;
	add.f64 	%fd18216, %fd6100, %fd18215;
	div.rn.f64 	%fd18217, %fd18214, %fd18216;
	setp.lt.f64 	%p10271, %fd18217, %fd25301;
	selp.f64 	%fd25305, %fd25305, %fd25302, %p10271;
	selp.f64 	%fd25306, %fd25306, %fd25303, %p10271;
	selp.f64 	%fd25301, %fd25301, %fd18217, %p10271;
$L__BB3_10013:
	add.f64 	%fd18218, %fd25309, 0dC016CCCCCCCCCCCD;
	add.f64 	%fd6247, %fd6100, %fd18218;
	abs.f64 	%fd18219, %fd25306;
	setp.geu.f64 	%p10272, %fd18219, 0d41CDCD64FF800000;
	@%p10272 bra 	$L__BB3_10015;
	add.f64 	%fd18220, %fd25308, 0d4069000000000000;
	div.rn.f64 	%fd18221, %fd18220, %fd6247;
	setp.lt.f64 	%p10273, %fd25301, %fd18221;
	selp.f64 	%fd25308, %fd25308, %fd25306, %p10273;
	selp.f64 	%fd25309, %fd25309, %fd25305, %p10273;
$L__BB3_10015:
	add.f64 	%fd18222, %fd25309, 0d3EB0C6F7A0B5ED8D;
	add.f64 	%fd18223, %fd25308, 0d3EB0C6F7A0B5ED8D;
	add.s32 	%r16427, %r4599, %r4600;
	mul.wide.s32 	%rd8882, %r16427, 8;
	add.s64 	%rd8883, %rd40, %rd8882;
	ld.local.f64 	%fd18224, [%rd8883];
	add.f64 	%fd18225, %fd18223, %fd18224;
	add.f64 	%fd18226, %fd18225, 0d4069000000000000;
	add.s64 	%rd8884, %rd41, %rd8882;
	ld.local.f64 	%fd18227, [%rd8884];
	add.f64 	%fd18228, %fd18222, %fd18227;
	add.f64 	%fd18229, %fd18228, 0dC016CCCCCCCCCCCD;
	add.f64 	%fd18230, %fd6100, %fd18229;
	div.rn.f64 	%fd18231, %fd18226, %fd18230;
	add.f64 	%fd18232, %fd18231, 0dC071126666666666;
	setp.gt.f64 	%p10274, %fd18232, %fd25310;
	setp.lt.f64 	%p10275, %fd18228, 0d0000000000000000;
	setp.lt.f64 	%p10276, %fd18225, 0d0000000000000000;
	and.pred  	%p10277, %p10275, %p10276;
	and.pred  	%p10278, %p10277, %p10274;
	selp.f64 	%fd25310, %fd18232, %fd25310, %p10278;
	selp.b32 	%r22956, %r4600, %r22956, %p10278;
	add.s32 	%r22954, %r4600, 1;
	setp.ne.s32 	%p10279, %r4600, %r4551;
	@%p10279 bra 	$L__BB3_10002;
$L__BB3_10016:
	abs.f64 	%fd6254, %fd25310;
	setp.gt.f64 	%p10280, %fd6254, 0d41CDCD64FF800000;
	selp.b32 	%r22998, 1, %r22956, %p10280;
	selp.b32 	%r22999, 1, %r4549, %p10280;
	cvt.u64.u32 	%rd8885, %r22999;
	add.s64 	%rd1383, %rd44, %rd8885;
	ld.local.u8 	%rs651, [%rd1383];
	cvt.u32.u16 	%r16428, %rs651;
	cvt.s32.s8 	%r16429, %r16428;
	cvt.s64.s32 	%rd8886, %r22998;
	add.s64 	%rd1384, %rd45, %rd8886;
	ld.local.u8 	%rs4822, [%rd1384];
	cvt.u32.u16 	%r16430, %rs4822;
	cvt.s32.s8 	%r16431, %r16430;
	add.s32 	%r16432, %r16431, %r16429;
	setp.ne.s32 	%p10281, %r16432, 3;
	mov.f64 	%fd25321, 0dBFF0000000000000;
	mov.f64 	%fd25320, 0d7FF0000000000000;
	@%p10281 bra 	$L__BB3_10029;
	cvt.u32.u16 	%r16433, %rs651;
	cvt.u32.u16 	%r16434, %rs4822;
	cvt.u64.u16 	%rd8887, %rs4822;
	cvt.s64.s8 	%rd8888, %rd8887;
	cvt.s32.s8 	%r16435, %r16433;
	mul.wide.s32 	%rd8889, %r16435, 5;
	add.s64 	%rd8890, %rd8889, %rd8888;
	shl.b64 	%rd8891, %rd8890, 3;
	add.s64 	%rd8892, %rd1, %rd8891;
	ld.global.f64 	%fd25321, [%rd8892+45440];
	ld.local.s8 	%r16436, [%rd1384+1];
	ld.local.s8 	%rs3885, [%rd1383+1];
	cvt.u32.u16 	%r16437, %rs3885;
	prmt.b32 	%r16438, %r16433, %r16437, 0x3340U;
	prmt.b32 	%r16439, %r16434, 0, 0x3340U;
	prmt.b32 	%r16440, %r16438, %r16439, 0x5410U;
	mov.b32 	%r16441, 334205;
	dp4a.s32.u32 	%r16442, %r16440, %r16441, %r16436;
	mul.wide.s32 	%rd8893, %r16442, 8;
	add.s64 	%rd8894, %rd1, %rd8893;
	ld.global.f64 	%fd18236, [%rd8894+35440];
	add.f64 	%fd18237, %fd25321, %fd18236;
	ld.global.f64 	%fd25320, [%rd8892+45640];
	ld.global.f64 	%fd18238, [%rd8894+40440];
	add.f64 	%fd18239, %fd25320, %fd18238;
	abs.f64 	%fd18240, %fd18239;
	setp.gt.f64 	%p10282, %fd18240, 0d41CDCD64FF800000;
	selp.f64 	%fd6257, 0dBFF0000000000000, %fd18237, %p10282;
	selp.f64 	%fd6258, 0d7FF0000000000000, %fd18239, %p10282;
	cvt.s16.s8 	%rs3886, %rs651;
	mov.b32 	%r16443, {%rs3886, %rs3885};
	cvt.s32.s8 	%r16444, %r16434;
	mov.b32 	%r16445, 1305;
	dp2a.lo.s32.u32 	%r16446, %r16443, %r16445, %r16444;
	mul.wide.s32 	%rd8895, %r16446, 8;
	add.s64 	%rd1385, %rd1, %rd8895;
	ld.global.f64 	%fd6259, [%rd1385+21000];
	abs.f64 	%fd6260, %fd6259;
	setp.geu.f64 	%p10283, %fd6260, 0d41CDCD64FF800000;
	cvt.s16.s8 	%rs3887, %rs4822;
	mov.b32 	%r16447, {%rs3886, %rs3887};
	dp2a.lo.s32.u32 	%r16448, %r16447, %r16445, %r16436;
	mul.wide.s32 	%rd8896, %r16448, 8;
	add.s64 	%rd1386, %rd1, %rd8896;
	mov.f64 	%fd25311, %fd6257;
	mov.f64 	%fd25312, %fd6258;
	@%p10283 bra 	$L__BB3_10021;
	ld.global.f64 	%fd6261, [%rd1386+23000];
	abs.f64 	%fd18242, %fd6261;
	setp.geu.f64 	%p10284, %fd18242, 0d41CDCD64FF800000;
	mov.f64 	%fd25311, %fd6257;
	mov.f64 	%fd25312, %fd6258;
	@%p10284 bra 	$L__BB3_10021;
	ld.global.f64 	%fd18243, [%rd1385+20000];
	add.f64 	%fd18244, %fd25321, %fd18243;
	ld.global.f64 	%fd18245, [%rd1386+22000];
	add.f64 	%fd18246, %fd18244, %fd18245;
	add.f64 	%fd18247, %fd25320, %fd6259;
	add.f64 	%fd18248, %fd18247, %fd6261;
	abs.f64 	%fd18249, %fd18248;
	setp.gt.f64 	%p10285, %fd18249, 0d41CDCD64FF800000;
	selp.f64 	%fd25311, 0dBFF0000000000000, %fd18246, %p10285;
	selp.f64 	%fd25312, 0d7FF0000000000000, %fd18248, %p10285;
	add.f64 	%fd18250, %fd25312, 0d4069000000000000;
	add.f64 	%fd18251, %fd25311, 0dC016CCCCCCCCCCCD;
	add.f64 	%fd18252, %fd6100, %fd18251;
	div.rn.f64 	%fd25313, %fd18250, %fd18252;
	abs.f64 	%fd18253, %fd6258;
	setp.geu.f64 	%p10286, %fd18253, 0d41CDCD64FF800000;
	@%p10286 bra 	$L__BB3_10021;
	add.f64 	%fd18254, %fd6258, 0d4069000000000000;
	add.f64 	%fd18255, %fd6257, 0dC016CCCCCCCCCCCD;
	add.f64 	%fd18256, %fd6100, %fd18255;
	div.rn.f64 	%fd18257, %fd18254, %fd18256;
	setp.lt.f64 	%p10287, %fd18257, %fd25313;
	selp.f64 	%fd25311, %fd25311, %fd6257, %p10287;
	selp.f64 	%fd25312, %fd25312, %fd6258, %p10287;
	selp.f64 	%fd25313, %fd25313, %fd18257, %p10287;
$L__BB3_10021:
	mov.f64 	%fd25314, %fd25311;
	mov.f64 	%fd25315, %fd25312;
	@%p10283 bra 	$L__BB3_10024;
	ld.global.f64 	%fd18258, [%rd1385+20000];
	add.f64 	%fd18259, %fd25321, %fd18258;
	add.f64 	%fd18260, %fd25320, %fd6259;
	abs.f64 	%fd18261, %fd18260;
	setp.gt.f64 	%p10289, %fd18261, 0d41CDCD64FF800000;
	selp.f64 	%fd25314, 0dBFF0000000000000, %fd18259, %p10289;
	selp.f64 	%fd25315, 0d7FF0000000000000, %fd18260, %p10289;
	add.f64 	%fd18262, %fd25315, 0d4069000000000000;
	add.f64 	%fd18263, %fd25314, 0dC016CCCCCCCCCCCD;
	add.f64 	%fd18264, %fd6100, %fd18263;
	div.rn.f64 	%fd25313, %fd18262, %fd18264;
	abs.f64 	%fd18265, %fd25312;
	setp.geu.f64 	%p10290, %fd18265, 0d41CDCD64FF800000;
	@%p10290 bra 	$L__BB3_10024;
	add.f64 	%fd18266, %fd25312, 0d4069000000000000;
	add.f64 	%fd18267, %fd25311, 0dC016CCCCCCCCCCCD;
	add.f64 	%fd18268, %fd6100, %fd18267;
	div.rn.f64 	%fd18269, %fd18266, %fd18268;
	setp.lt.f64 	%p10291, %fd18269, %fd25313;
	selp.f64 	%fd25314, %fd25314, %fd25311, %p10291;
	selp.f64 	%fd25315, %fd25315, %fd25312, %p10291;
	selp.f64 	%fd25313, %fd25313, %fd18269, %p10291;
$L__BB3_10024:
	ld.global.f64 	%fd6280, [%rd1386+23000];
	abs.f64 	%fd18270, %fd6280;
	setp.geu.f64 	%p10292, %fd18270, 0d41CDCD64FF800000;
	mov.f64 	%fd25317, %fd25314;
	mov.f64 	%fd25318, %fd25315;
	@%p10292 bra 	$L__BB3_10027;
	ld.global.f64 	%fd18271, [%rd1386+22000];
	add.f64 	%fd18272, %fd25321, %fd18271;
	add.f64 	%fd18273, %fd25320, %fd6280;
	abs.f64 	%fd18274, %fd18273;
	setp.gt.f64 	%p10293, %fd18274, 0d41CDCD64FF800000;
	selp.f64 	%fd25317, 0dBFF0000000000000, %fd18272, %p10293;
	selp.f64 	%fd25318, 0d7FF0000000000000, %fd18273, %p10293;
	add.f64 	%fd18275, %fd25318, 0d4069000000000000;
	add.f64 	%fd18276, %fd25317, 0dC016CCCCCCCCCCCD;
	add.f64 	%fd18277, %fd6100, %fd18276;
	div.rn.f64 	%fd25313, %fd18275, %fd18277;
	abs.f64 	%fd18278, %fd25315;
	setp.geu.f64 	%p10294, %fd18278, 0d41CDCD64FF800000;
	@%p10294 bra 	$L__BB3_10027;
	add.f64 	%fd18279, %fd25315, 0d4069000000000000;
	add.f64 	%fd18280, %fd25314, 0dC016CCCCCCCCCCCD;
	add.f64 	%fd18281, %fd6100, %fd18280;
	div.rn.f64 	%fd18282, %fd18279, %fd18281;
	setp.lt.f64 	%p10295, %fd18282, %fd25313;
	selp.f64 	%fd25317, %fd25317, %fd25314, %p10295;
	selp.f64 	%fd25318, %fd25318, %fd25315, %p10295;
	selp.f64 	%fd25313, %fd25313, %fd18282, %p10295;
$L__BB3_10027:
	add.f64 	%fd18283, %fd25321, 0dC016CCCCCCCCCCCD;
	add.f64 	%fd6290, %fd6100, %fd18283;
	abs.f64 	%fd18284, %fd25318;
	setp.geu.f64 	%p10296, %fd18284, 0d41CDCD64FF800000;
	@%p10296 bra 	$L__BB3_10029;
	add.f64 	%fd18285, %fd25320, 0d4069000000000000;
	div.rn.f64 	%fd18286, %fd18285, %fd6290;
	setp.lt.f64 	%p10297, %fd25313, %fd18286;
	selp.f64 	%fd25320, %fd25320, %fd25318, %p10297;
	selp.f64 	%fd25321, %fd25321, %fd25317, %p10297;
$L__BB3_10029:
	setp.eq.s32 	%p10298, %r4549, 0;
	@%p10298 bra 	$L__BB3_10043;
	and.b32  	%r4607, %r4549, 15;
	setp.lt.u32 	%p10299, %r4549, 16;
	mov.b32 	%r22959, 0;
	@%p10299 bra 	$L__BB3_10033;
	and.b32  	%r22959, %r4549, 2147483632;
	mov.b32 	%r22957, 0;
$L__BB3_10032:
	.pragma "nounroll";
	mul.wide.u32 	%rd8897, %r22957, 4;
	add.s64 	%rd8898, %rd42, %rd8897;
	mov.b32 	%r16451, 0;
	st.local.u32 	[%rd8898], %r16451;
	st.local.u32 	[%rd8898+4], %r16451;
	st.local.u32 	[%rd8898+8], %r16451;
	st.local.u32 	[%rd8898+12], %r16451;
	st.local.u32 	[%rd8898+16], %r16451;
	st.local.u32 	[%rd8898+20], %r16451;
	st.local.u32 	[%rd8898+24], %r16451;
	st.local.u32 	[%rd8898+28], %r16451;
	st.local.u32 	[%rd8898+32], %r16451;
	st.local.u32 	[%rd8898+36], %r16451;
	st.local.u32 	[%rd8898+40], %r16451;
	st.local.u32 	[%rd8898+44], %r16451;
	st.local.u32 	[%rd8898+48], %r16451;
	st.local.u32 	[%rd8898+52], %r16451;
	st.local.u32 	[%rd8898+56], %r16451;
	st.local.u32 	[%rd8898+60], %r16451;
	add.s32 	%r22957, %r22957, 16;
	setp.ne.s32 	%p10300, %r22957, %r22959;
	@%p10300 bra 	$L__BB3_10032;
$L__BB3_10033:
	setp.eq.s32 	%p10301, %r4607, 0;
	@%p10301 bra 	$L__BB3_10043;
	and.b32  	%r4612, %r4549, 7;
	setp.lt.u32 	%p10302, %r4607, 8;
	@%p10302 bra 	$L__BB3_10036;
	mul.wide.u32 	%rd8899, %r22959, 4;
	add.s64 	%rd8900, %rd42, %rd8899;
	mov.b32 	%r16452, 0;
	st.local.u32 	[%rd8900], %r16452;
	st.local.u32 	[%rd8900+4], %r16452;
	st.local.u32 	[%rd8900+8], %r16452;
	st.local.u32 	[%rd8900+12], %r16452;
	st.local.u32 	[%rd8900+16], %r16452;
	st.local.u32 	[%rd8900+20], %r16452;
	st.local.u32 	[%rd8900+24], %r16452;
	st.local.u32 	[%rd8900+28], %r16452;
	add.s32 	%r22959, %r22959, 8;
$L__BB3_10036:
	setp.eq.s32 	%p10303, %r4612, 0;
	@%p10303 bra 	$L__BB3_10043;
	and.b32  	%r4615, %r4549, 3;
	setp.lt.u32 	%p10304, %r4612, 4;
	@%p10304 bra 	$L__BB3_10039;
	mul.wide.u32 	%rd8901, %r22959, 4;
	add.s64 	%rd8902, %rd42, %rd8901;
	mov.b32 	%r16453, 0;
	st.local.u32 	[%rd8902], %r16453;
	st.local.u32 	[%rd8902+4], %r16453;
	st.local.u32 	[%rd8902+8], %r16453;
	st.local.u32 	[%rd8902+12], %r16453;
	add.s32 	%r22959, %r22959, 4;
$L__BB3_10039:
	setp.eq.s32 	%p10305, %r4615, 0;
	@%p10305 bra 	$L__BB3_10043;
	mul.wide.u32 	%rd8903, %r22959, 4;
	add.s64 	%rd1387, %rd42, %rd8903;
	mov.b32 	%r16454, 0;
	st.local.u32 	[%rd1387], %r16454;
	setp.eq.s32 	%p10306, %r4615, 1;
	@%p10306 bra 	$L__BB3_10043;
	mov.b32 	%r16455, 0;
	st.local.u32 	[%rd1387+4], %r16455;
	setp.eq.s32 	%p10307, %r4615, 2;
	@%p10307 bra 	$L__BB3_10043;
	mov.b32 	%r16456, 0;
	st.local.u32 	[%rd1387+8], %r16456;
$L__BB3_10043:
	@%p10256 bra 	$L__BB3_10057;
	and.b32  	%r4618, %r4551, 15;
	setp.lt.u32 	%p10309, %r4551, 16;
	mov.b32 	%r22963, 0;
	@%p10309 bra 	$L__BB3_10047;
	and.b32  	%r22963, %r4551, 2147483632;
	mov.b32 	%r22961, 0;
$L__BB3_10046:
	.pragma "nounroll";
	mul.wide.u32 	%rd8904, %r22961, 4;
	add.s64 	%rd8905, %rd43, %rd8904;
	mov.b32 	%r16459, 0;
	st.local.u32 	[%rd8905], %r16459;
	st.local.u32 	[%rd8905+4], %r16459;
	st.local.u32 	[%rd8905+8], %r16459;
	st.local.u32 	[%rd8905+12], %r16459;
	st.local.u32 	[%rd8905+16], %r16459;
	st.local.u32 	[%rd8905+20], %r16459;
	st.local.u32 	[%rd8905+24], %r16459;
	st.local.u32 	[%rd8905+28], %r16459;
	st.local.u32 	[%rd8905+32], %r16459;
	st.local.u32 	[%rd8905+36], %r16459;
	st.local.u32 	[%rd8905+40], %r16459;
	st.local.u32 	[%rd8905+44], %r16459;
	st.local.u32 	[%rd8905+48], %r16459;
	st.local.u32 	[%rd8905+52], %r16459;
	st.local.u32 	[%rd8905+56], %r16459;
	st.local.u32 	[%rd8905+60], %r16459;
	add.s32 	%r22961, %r22961, 16;
	setp.ne.s32 	%p10310, %r22961, %r22963;
	@%p10310 bra 	$L__BB3_10046;
$L__BB3_10047:
	setp.eq.s32 	%p10311, %r4618, 0;
	@%p10311 bra 	$L__BB3_10057;
	and.b32  	%r4623, %r4551, 7;
	setp.lt.u32 	%p10312, %r4618, 8;
	@%p10312 bra 	$L__BB3_10050;
	mul.wide.u32 	%rd8906, %r22963, 4;
	add.s64 	%rd8907, %rd43, %rd8906;
	mov.b32 	%r16460, 0;
	st.local.u32 	[%rd8907], %r16460;
	st.local.u32 	[%rd8907+4], %r16460;
	st.local.u32 	[%rd8907+8], %r16460;
	st.local.u32 	[%rd8907+12], %r16460;
	st.local.u32 	[%rd8907+16], %r16460;
	st.local.u32 	[%rd8907+20], %r16460;
	st.local.u32 	[%rd8907+24], %r16460;
	st.local.u32 	[%rd8907+28], %r16460;
	add.s32 	%r22963, %r22963, 8;
$L__BB3_10050:
	setp.eq.s32 	%p10313, %r4623, 0;
	@%p10313 bra 	$L__BB3_10057;
	and.b32  	%r4626, %r4551, 3;
	setp.lt.u32 	%p10314, %r4623, 4;
	@%p10314 bra 	$L__BB3_10053;
	mul.wide.u32 	%rd8908, %r22963, 4;
	add.s64 	%rd8909, %rd43, %rd8908;
	mov.b32 	%r16461, 0;
	st.local.u32 	[%rd8909], %r16461;
	st.local.u32 	[%rd8909+4], %r16461;
	st.local.u32 	[%rd8909+8], %r16461;
	st.local.u32 	[%rd8909+12], %r16461;
	add.s32 	%r22963, %r22963, 4;
$L__BB3_10053:
	setp.eq.s32 	%p10315, %r4626, 0;
	@%p10315 bra 	$L__BB3_10057;
	mul.wide.u32 	%rd8910, %r22963, 4;
	add.s64 	%rd1388, %rd43, %rd8910;
	mov.b32 	%r16462, 0;
	st.local.u32 	[%rd1388], %r16462;
	setp.eq.s32 	%p10316, %r4626, 1;
	@%p10316 bra 	$L__BB3_10057;
	mov.b32 	%r16463, 0;
	st.local.u32 	[%rd1388+4], %r16463;
	setp.eq.s32 	%p10317, %r4626, 2;
	@%p10317 bra 	$L__BB3_10057;
	mov.b32 	%r16464, 0;
	st.local.u32 	[%rd1388+8], %r16464;
$L__BB3_10057:
	add.s32 	%r16465, %r22999, -1;
	add.s32 	%r4629, %r22998, -1;
	mad.lo.s32 	%r4630, %r16465, %r4551, %r4629;
	mul.wide.s32 	%rd8911, %r4630, 8;
	add.s64 	%rd1389, %rd40, %rd8911;
	ld.local.f64 	%fd18288, [%rd1389];
	abs.f64 	%fd18289, %fd18288;
	setp.geu.f64 	%p10318, %fd18289, 0d41CDCD64FF800000;
	mov.f64 	%fd25328, 0d0000000000000000;
	@%p10318 bra 	$L__BB3_10105;
	mul.wide.u32 	%rd8912, %r22999, 4;
	add.s64 	%rd8913, %rd42, %rd8912;
	st.local.u32 	[%rd8913+-4], %r22998;
	mul.wide.s32 	%rd8914, %r4629, 4;
	add.s64 	%rd8915, %rd43, %rd8914;
	st.local.u32 	[%rd8915], %r22999;
$L__BB3_10059:
	cvt.s64.s32 	%rd8916, %r22999;
	add.s64 	%rd1390, %rd44, %rd8916;
	ld.local.u8 	%rs654, [%rd1390];
	cvt.u32.u16 	%r16466, %rs654;
	cvt.s32.s8 	%r16467, %r16466;
	cvt.u32.u16 	%r16468, %rs4822;
	cvt.s32.s8 	%r16469, %r16468;
	add.s32 	%r16470, %r16469, %r16467;
	setp.eq.s32 	%p10319, %r16470, 3;
	@%p10319 bra 	$L__BB3_10061;
	add.s32 	%r16471, %r22999, -1;
	mad.lo.s32 	%r16472, %r16471, %r4551, %r22998;
	add.s32 	%r16473, %r16472, -1;
	mul.wide.s32 	%rd8917, %r16473, 8;
	add.s64 	%rd8918, %rd41, %rd8917;
	mov.b64 	%rd8919, -4616189618054758400;
	st.local.u64 	[%rd8918], %rd8919;
	add.s64 	%rd8920, %rd40, %rd8917;
	mov.b64 	%rd8921, 9218868437227405312;
	st.local.u64 	[%rd8920], %rd8921;
	mov.f64 	%fd25326, 0dBFF0000000000000;
	mov.f64 	%fd25325, 0d7FF0000000000000;
	bra.uni 	$L__BB3_10072;
$L__BB3_10061:
	cvt.s32.s8 	%r16475, %r16466;
	mul.wide.s32 	%rd8922, %r16475, 5;
	cvt.u64.u16 	%rd8923, %rs4822;
	cvt.s64.s8 	%rd1391, %rd8923;
	add.s64 	%rd1392, %rd8922, %rd1391;
	shl.b64 	%rd8924, %rd1392, 3;
	add.s64 	%rd8925, %rd1, %rd8924;
	ld.global.f64 	%fd25326, [%rd8925+45440];
	cvt.s64.s32 	%rd8926, %r22998;
	add.s64 	%rd8927, %rd45, %rd8926;
	ld.local.u8 	%rs3888, [%rd1390+-1];
	cvt.u64.u16 	%rd8928, %rs3888;
	cvt.s64.s8 	%rd1393, %rd8928;
	ld.local.s8 	%rs3889, [%rd8927+-1];
	cvt.u32.u16 	%r16476, %rs3889;
	cvt.u32.u16 	%r16477, %rs4822;
	prmt.b32 	%r16478, %r16477, %r16476, 0x3340U;
	prmt.b32 	%r16479, %r16466, 0, 0x3340U;
	prmt.b32 	%r16480, %r16478, %r16479, 0x5410U;
	cvt.u32.u16 	%r16481, %rs3888;
	cvt.s32.s8 	%r16482, %r16481;
	mov.b32 	%r16483, 334205;
	dp4a.s32.u32 	%r16484, %r16480, %r16483, %r16482;
	mul.wide.s32 	%rd8929, %r16484, 8;
	add.s64 	%rd8930, %rd1, %rd8929;
	ld.global.f64 	%fd18292, [%rd8930+35440];
	add.f64 	%fd18293, %fd25326, %fd18292;
	ld.global.f64 	%fd25325, [%rd8925+45640];
	ld.global.f64 	%fd18294, [%rd8930+40440];
	add.f64 	%fd18295, %fd25325, %fd18294;
	abs.f64 	%fd18296, %fd18295;
	setp.gt.f64 	%p10320, %fd18296, 0d41CDCD64FF800000;
	selp.f64 	%fd6297, 0dBFF0000000000000, %fd18293, %p10320;
	selp.f64 	%fd6298, 0d7FF0000000000000, %fd18295, %p10320;
	cvt.s16.s8 	%rs3890, %rs4822;
	mov.b32 	%r16485, {%rs3890, %rs3889};
	mov.b32 	%r16486, 1305;
	dp2a.lo.s32.u32 	%r16487, %r16485, %r16486, %r16475;
	mul.wide.s32 	%rd8931, %r16487, 8;
	add.s64 	%rd1394, %rd1, %rd8931;
	ld.global.f64 	%fd6299, [%rd1394+21000];
	abs.f64 	%fd18297, %fd6299;
	setp.geu.f64 	%p10321, %fd18297, 0d41CDCD64FF800000;
	@%p10321 bra 	$L__BB3_10065;
	mad.lo.s64 	%rd8935, %rd1391, 24, %rd1392;
	add.s64 	%rd8936, %rd8935, %rd1393;
	shl.b64 	%rd8937, %rd8936, 3;
	add.s64 	%rd1395, %rd1, %rd8937;
	ld.global.f64 	%fd6300, [%rd1395+23000];
	abs.f64 	%fd18312, %fd6300;
	setp.lt.f64 	%p10326, %fd18312, 0d41CDCD64FF800000;
	@%p10326 bra 	$L__BB3_10068;
	ld.global.f64 	%fd18313, [%rd1394+20000];
	add.f64 	%fd18314, %fd25326, %fd18313;
	add.f64 	%fd18315, %fd25325, %fd6299;
	abs.f64 	%fd18316, %fd18315;
	setp.gt.f64 	%p10327, %fd18316, 0d41CDCD64FF800000;
	selp.f64 	%fd25322, 0dBFF0000000000000, %fd18314, %p10327;
	selp.f64 	%fd25323, 0d7FF0000000000000, %fd18315, %p10327;
	add.f64 	%fd18317, %fd25323, 0d4069000000000000;
	add.f64 	%fd18318, %fd25322, 0dC016CCCCCCCCCCCD;
	add.f64 	%fd18319, %fd6100, %fd18318;
	div.rn.f64 	%fd25324, %fd18317, %fd18319;
	abs.f64 	%fd18320, %fd6298;
	setp.geu.f64 	%p10328, %fd18320, 0d41CDCD64FF800000;
	@%p10328 bra 	$L__BB3_10070;
	add.f64 	%fd18321, %fd6298, 0d4069000000000000;
	add.f64 	%fd18322, %fd6297, 0dC016CCCCCCCCCCCD;
	add.f64 	%fd18323, %fd6100, %fd18322;
	div.rn.f64 	%fd18324, %fd18321, %fd18323;
	setp.lt.f64 	%p10329, %fd18324, %fd25324;
	selp.f64 	%fd25322, %fd25322, %fd6297, %p10329;
	selp.f64 	%fd25323, %fd25323, %fd6298, %p10329;
	selp.f64 	%fd25324, %fd25324, %fd18324, %p10329;
	bra.uni 	$L__BB3_10070;
$L__BB3_10065:
	mad.lo.s64 	%rd8932, %rd1391, 24, %rd1392;
	add.s64 	%rd8933, %rd8932, %rd1393;
	shl.b64 	%rd8934, %rd8933, 3;
	add.s64 	%rd1396, %rd1, %rd8934;
	ld.global.f64 	%fd6301, [%rd1396+23000];
	abs.f64 	%fd18299, %fd6301;
	setp.geu.f64 	%p10322, %fd18299, 0d41CDCD64FF800000;
	mov.f64 	%fd25322, %fd6297;
	mov.f64 	%fd25323, %fd6298;
	@%p10322 bra 	$L__BB3_10070;
	ld.global.f64 	%fd18300, [%rd1396+22000];
	add.f64 	%fd18301, %fd25326, %fd18300;
	add.f64 	%fd18302, %fd25325, %fd6301;
	abs.f64 	%fd18303, %fd18302;
	setp.gt.f64 	%p10323, %fd18303, 0d41CDCD64FF800000;
	selp.f64 	%fd25322, 0dBFF0000000000000, %fd18301, %p10323;
	selp.f64 	%fd25323, 0d7FF0000000000000, %fd18302, %p10323;
	add.f64 	%fd18304, %fd25323, 0d4069000000000000;
	add.f64 	%fd18305, %fd25322, 0dC016CCCCCCCCCCCD;
	add.f64 	%fd18306, %fd6100, %fd18305;
	div.rn.f64 	%fd25324, %fd18304, %fd18306;
	abs.f64 	%fd18307, %fd6298;
	setp.geu.f64 	%p10324, %fd18307, 0d41CDCD64FF800000;
	@%p10324 bra 	$L__BB3_10070;
	add.f64 	%fd18308, %fd6298, 0d4069000000000000;
	add.f64 	%fd18309, %fd6297, 0dC016CCCCCCCCCCCD;
	add.f64 	%fd18310, %fd6100, %fd18309;
	div.rn.f64 	%fd18311, %fd18308, %fd18310;
	setp.lt.f64 	%p10325, %fd18311, %fd25324;
	selp.f64 	%fd25322, %fd25322, %fd6297, %p10325;
	selp.f64 	%fd25323, %fd25323, %fd6298, %p10325;
	selp.f64 	%fd25324, %fd25324, %fd18311, %p10325;
	bra.uni 	$L__BB3_10070;
$L__BB3_10068:
	ld.global.f64 	%fd18325, [%rd1394+20000];
	add.f64 	%fd18326, %fd25326, %fd18325;
	ld.global.f64 	%fd18327, [%rd1395+22000];
	add.f64 	%fd18328, %fd18326, %fd18327;
	add.f64 	%fd18329, %fd25325, %fd6299;
	add.f64 	%fd18330, %fd18329, %fd6300;
	abs.f64 	%fd18331, %fd18330;
	setp.gt.f64 	%p10330, %fd18331, 0d41CDCD64FF800000;
	selp.f64 	%fd25322, 0dBFF0000000000000, %fd18328, %p10330;
	selp.f64 	%fd25323, 0d7FF0000000000000, %fd18330, %p10330;
	add.f64 	%fd18332, %fd25323, 0d4069000000000000;
	add.f64 	%fd18333, %fd25322, 0dC016CCCCCCCCCCCD;
	add.f64 	%fd18334, %fd6100, %fd18333;
	div.rn.f64 	%fd25324, %fd18332, %fd18334;
	abs.f64 	%fd18335, %fd6298;
	setp.geu.f64 	%p10331, %fd18335, 0d41CDCD64FF800000;
	@%p10331 bra 	$L__BB3_10070;
	add.f64 	%fd18336, %fd6298, 0d4069000000000000;
	add.f64 	%fd18337, %fd6297, 0dC016CCCCCCCCCCCD;
	add.f64 	%fd18338, %fd6100, %fd18337;
	div.rn.f64 	%fd18339, %fd18336, %fd18338;
	setp.lt.f64 	%p10332, %fd18339, %fd25324;
	selp.f64 	%fd25322, %fd25322, %fd6297, %p10332;
	selp.f64 	%fd25323, %fd25323, %fd6298, %p10332;
	selp.f64 	%fd25324, %fd25324, %fd18339, %p10332;
$L__BB3_10070:
	add.f64 	%fd18340, %fd25326, 0dC016CCCCCCCCCCCD;
	add.f64 	%fd6323, %fd6100, %fd18340;
	abs.f64 	%fd18341, %fd25323;
	setp.geu.f64 	%p10333, %fd18341, 0d41CDCD64FF800000;
	@%p10333 bra 	$L__BB3_10072;
	add.f64 	%fd18342, %fd25325, 0d4069000000000000;
	div.rn.f64 	%fd18343, %fd18342, %fd6323;
	setp.lt.f64 	%p10334, %fd25324, %fd18343;
	selp.f64 	%fd25325, %fd25325, %fd25323, %p10334;
	selp.f64 	%fd25326, %fd25326, %fd25322, %p10334;
$L__BB3_10072:
	add.s32 	%r4633, %r22999, -1;
	mul.lo.s32 	%r4634, %r4633, %r4551;
	add.s32 	%r4635, %r22998, -1;
	add.s32 	%r4636, %r4635, %r4634;
	mul.wide.s32 	%rd8938, %r4636, 8;
	add.s64 	%rd8939, %rd41, %rd8938;
	ld.local.f64 	%fd6328, [%rd8939];
	abs.f64 	%fd6329, %fd6328;
	abs.f64 	%fd18344, %fd25326;
	max.f64 	%fd18346, %fd6329, %fd18344;
	setp.gt.f64 	%p10335, %fd18346, 0d41CDCD64FF800000;
	sub.f64 	%fd18347, %fd6328, %fd25326;
	abs.f64 	%fd18348, %fd18347;
	setp.geu.f64 	%p10336, %fd18348, 0d3EE4F8B588E368F1;
	or.pred  	%p10337, %p10335, %p10336;
	@%p10337 bra 	$L__BB3_10134;
	mul.wide.s32 	%rd8940, %r4636, 8;
	add.s64 	%rd8941, %rd40, %rd8940;
	ld.local.f64 	%fd18350, [%rd8941];
	abs.f64 	%fd18351, %fd18350;
	abs.f64 	%fd18352, %fd25325;
	max.f64 	%fd18354, %fd18351, %fd18352;
	setp.gt.f64 	%p10338, %fd18354, 0d41CDCD64FF800000;
	sub.f64 	%fd18355, %fd18350, %fd25325;
	abs.f64 	%fd18356, %fd18355;
	setp.geu.f64 	%p10339, %fd18356, 0d3EE4F8B588E368F1;
	or.pred  	%p10340, %p10338, %p10339;
	@%p10340 bra 	$L__BB3_10134;
	ld.local.f64 	%fd18359, [%rd1389];
	add.f64 	%fd6330, %fd25320, %fd18359;
	mul.wide.s32 	%rd8942, %r4630, 8;
	add.s64 	%rd8943, %rd41, %rd8942;
	ld.local.f64 	%fd18360, [%rd8943];
	add.f64 	%fd6331, %fd25321, %fd18360;
	mov.f64 	%fd25327, 0d3FE0000000000000;
	@%p10280 bra 	$L__BB3_10104;
	mov.b32 	%r22990, 0;
	@%p10298 bra 	$L__BB3_10089;
	and.b32  	%r4637, %r4549, 15;
	setp.lt.u32 	%p10343, %r4549, 16;
	mov.b32 	%r22990, 0;
	mov.u32 	%r22974, %r22990;
	@%p10343 bra 	$L__BB3_10079;
	and.b32  	%r22974, %r4549, 2147483632;
	mov.b32 	%r22990, 0;
	mov.u32 	%r22968, %r22990;
$L__BB3_10078:
	.pragma "nounroll";
	mul.wide.u32 	%rd8944, %r22968, 4;
	add.s64 	%rd8945, %rd42, %rd8944;
	ld.local.u32 	%r16492, [%rd8945];
	setp.gt.s32 	%p10344, %r16492, 0;
	selp.u32 	%r16493, 1, 0, %p10344;
	add.s32 	%r16494, %r22990, %r16493;
	ld.local.u32 	%r16495, [%rd8945+4];
	setp.gt.s32 	%p10345, %r16495, 0;
	selp.u32 	%r16496, 1, 0, %p10345;
	add.s32 	%r16497, %r16494, %r16496;
	ld.local.u32 	%r16498, [%rd8945+8];
	setp.gt.s32 	%p10346, %r16498, 0;
	selp.u32 	%r16499, 1, 0, %p10346;
	add.s32 	%r16500, %r16497, %r16499;
	ld.local.u32 	%r16501, [%rd8945+12];
	setp.gt.s32 	%p10347, %r16501, 0;
	selp.u32 	%r16502, 1, 0, %p10347;
	add.s32 	%r16503, %r16500, %r16502;
	ld.local.u32 	%r16504, [%rd8945+16];
	setp.gt.s32 	%p10348, %r16504, 0;
	selp.u32 	%r16505, 1, 0, %p10348;
	add.s32 	%r16506, %r16503, %r16505;
	ld.local.u32 	%r16507, [%rd8945+20];
	setp.gt.s32 	%p10349, %r16507, 0;
	selp.u32 	%r16508, 1, 0, %p10349;
	add.s32 	%r16509, %r16506, %r16508;
	ld.local.u32 	%r16510, [%rd8945+24];
	setp.gt.s32 	%p10350, %r16510, 0;
	selp.u32 	%r16511, 1, 0, %p10350;
	add.s32 	%r16512, %r16509, %r16511;
	ld.local.u32 	%r16513, [%rd8945+28];
	setp.gt.s32 	%p10351, %r16513, 0;
	selp.u32 	%r16514, 1, 0, %p10351;
	add.s32 	%r16515, %r16512, %r16514;
	ld.local.u32 	%r16516, [%rd8945+32];
	setp.gt.s32 	%p10352, %r16516, 0;
	selp.u32 	%r16517, 1, 0, %p10352;
	add.s32 	%r16518, %r16515, %r16517;
	ld.local.u32 	%r16519, [%rd8945+36];
	setp.gt.s32 	%p10353, %r16519, 0;
	selp.u32 	%r16520, 1, 0, %p10353;
	add.s32 	%r16521, %r16518, %r16520;
	ld.local.u32 	%r16522, [%rd8945+40];
	setp.gt.s32 	%p10354, %r16522, 0;
	selp.u32 	%r16523, 1, 0, %p10354;
	add.s32 	%r16524, %r16521, %r16523;
	ld.local.u32 	%r16525, [%rd8945+44];
	setp.gt.s32 	%p10355, %r16525, 0;
	selp.u32 	%r16526, 1, 0, %p10355;
	add.s32 	%r16527, %r16524, %r16526;
	ld.local.u32 	%r16528, [%rd8945+48];
	setp.gt.s32 	%p10356, %r16528, 0;
	selp.u32 	%r16529, 1, 0, %p10356;
	add.s32 	%r16530, %r16527, %r16529;
	ld.local.u32 	%r16531, [%rd8945+52];
	setp.gt.s32 	%p10357, %r16531, 0;
	selp.u32 	%r16532, 1, 0, %p10357;
	add.s32 	%r16533, %r16530, %r16532;
	ld.local.u32 	%r16534, [%rd8945+56];
	setp.gt.s32 	%p10358, %r16534, 0;
	selp.u32 	%r16535, 1, 0, %p10358;
	add.s32 	%r16536, %r16533, %r16535;
	ld.local.u32 	%r16537, [%rd8945+60];
	setp.gt.s32 	%p10359, %r16537, 0;
	selp.u32 	%r16538, 1, 0, %p10359;
	add.s32 	%r22990, %r16536, %r16538;
	add.s32 	%r22968, %r22968, 16;
	setp.ne.s32 	%p10360, %r22968, %r22974;
	@%p10360 bra 	$L__BB3_10078;
$L__BB3_10079:
	setp.eq.s32 	%p10361, %r4637, 0;
	@%p10361 bra 	$L__BB3_10089;
	and.b32  	%r4646, %r4549, 7;
	setp.lt.u32 	%p10362, %r4637, 8;
	@%p10362 bra 	$L__BB3_10082;
	mul.wide.u32 	%rd8946, %r22974, 4;
	add.s64 	%rd8947, %rd42, %rd8946;
	ld.local.u32 	%r16540, [%rd8947];
	setp.gt.s32 	%p10363, %r16540, 0;
	selp.u32 	%r16541, 1, 0, %p10363;
	add.s32 	%r16542, %r22990, %r16541;
	ld.local.u32 	%r16543, [%rd8947+4];
	setp.gt.s32 	%p10364, %r16543, 0;
	selp.u32 	%r16544, 1, 0, %p10364;
	add.s32 	%r16545, %r16542, %r16544;
	ld.local.u32 	%r16546, [%rd8947+8];
	setp.gt.s32 	%p10365, %r16546, 0;
	selp.u32 	%r16547, 1, 0, %p10365;
	add.s32 	%r16548, %r16545, %r16547;
	ld.local.u32 	%r16549, [%rd8947+12];
	setp.gt.s32 	%p10366, %r16549, 0;
	selp.u32 	%r16550, 1, 0, %p10366;
	add.s32 	%r16551, %r16548, %r16550;
	ld.local.u32 	%r16552, [%rd8947+16];
	setp.gt.s32 	%p10367, %r16552, 0;
	selp.u32 	%r16553, 1, 0, %p10367;
	add.s32 	%r16554, %r16551, %r16553;
	ld.local.u32 	%r16555, [%rd8947+20];
	setp.gt.s32 	%p10368, %r16555, 0;
	selp.u32 	%r16556, 1, 0, %p10368;
	add.s32 	%r16557, %r16554, %r16556;
	ld.local.u32 	%r16558, [%rd8947+24];
	setp.gt.s32 	%p10369, %r16558, 0;
	selp.u32 	%r16559, 1, 0, %p10369;
	add.s32 	%r16560, %r16557, %r16559;
	ld.local.u32 	%r16561, [%rd8947+28];
	setp.gt.s32 	%p10370, %r16561, 0;
	selp.u32 	%r16562, 1, 0, %p10370;
	add.s32 	%r22990, %r16560, %r16562;
	add.s32 	%r22974, %r22974, 8;
$L__BB3_10082:
	setp.eq.s32 	%p10371, %r4646, 0;
	@%p10371 bra 	$L__BB3_10089;
	and.b32  	%r4652, %r4549, 3;
	setp.lt.u32 	%p10372, %r4646, 4;
	@%p10372 bra 	$L__BB3_10085;
	mul.wide.u32 	%rd8948, %r22974, 4;
	add.s64 	%rd8949, %rd42, %rd8948;
	ld.local.u32 	%r16564, [%rd8949];
	setp.gt.s32 	%p10373, %r16564, 0;
	selp.u32 	%r16565, 1, 0, %p10373;
	add.s32 	%r16566, %r22990, %r16565;
	ld.local.u32 	%r16567, [%rd8949+4];
	setp.gt.s32 	%p10374, %r16567, 0;
	selp.u32 	%r16568, 1, 0, %p10374;
	add.s32 	%r16569, %r16566, %r16568;
	ld.local.u32 	%r16570, [%rd8949+8];
	setp.gt.s32 	%p10375, %r16570, 0;
	selp.u32 	%r16571, 1, 0, %p10375;
	add.s32 	%r16572, %r16569, %r16571;
	ld.local.u32 	%r16573, [%rd8949+12];
	setp.gt.s32 	%p10376, %r16573, 0;
	selp.u32 	%r16574, 1, 0, %p10376;
	add.s32 	%r22990, %r16572, %r16574;
	add.s32 	%r22974, %r22974, 4;
$L__BB3_10085:
	setp.eq.s32 	%p10377, %r4652, 0;
	@%p10377 bra 	$L__BB3_10089;
	mul.wide.u32 	%rd8950, %r22974, 4;
	add.s64 	%rd1397, %rd42, %rd8950;
	ld.local.u32 	%r16575, [%rd1397];
	setp.gt.s32 	%p10378, %r16575, 0;
	selp.u32 	%r16576, 1, 0, %p10378;
	add.s32 	%r22990, %r22990, %r16576;
	setp.eq.s32 	%p10379, %r4652, 1;
	@%p10379 bra 	$L__BB3_10089;
	ld.local.u32 	%r16577, [%rd1397+4];
	setp.gt.s32 	%p10380, %r16577, 0;
	selp.u32 	%r16578, 1, 0, %p10380;
	add.s32 	%r22990, %r22990, %r16578;
	setp.eq.s32 	%p10381, %r4652, 2;
	@%p10381 bra 	$L__BB3_10089;
	ld.local.u32 	%r16579, [%rd1397+8];
	setp.gt.s32 	%p10382, %r16579, 0;
	selp.u32 	%r16580, 1, 0, %p10382;
	add.s32 	%r22990, %r22990, %r16580;
$L__BB3_10089:
	setp.eq.s32 	%p10383, %r4551, 0;
	@%p10383 bra 	$L__BB3_10103;
	and.b32  	%r4662, %r4551, 15;
	setp.lt.u32 	%p10384, %r4551, 16;
	mov.b32 	%r22986, 0;
	@%p10384 bra 	$L__BB3_10093;
	and.b32  	%r22986, %r4551, 2147483632;
	mov.b32 	%r22980, 0;
$L__BB3_10092:
	.pragma "nounroll";
	mul.wide.u32 	%rd8951, %r22980, 4;
	add.s64 	%rd8952, %rd43, %rd8951;
	ld.local.u32 	%r16584, [%rd8952];
	setp.gt.s32 	%p10385, %r16584, 0;
	selp.u32 	%r16585, 1, 0, %p10385;
	add.s32 	%r16586, %r22990, %r16585;
	ld.local.u32 	%r16587, [%rd8952+4];
	setp.gt.s32 	%p10386, %r16587, 0;
	selp.u32 	%r16588, 1, 0, %p10386;
	add.s32 	%r16589, %r16586, %r16588;
	ld.local.u32 	%r16590, [%rd8952+8];
	setp.gt.s32 	%p10387, %r16590, 0;
	selp.u32 	%r16591, 1, 0, %p10387;
	add.s32 	%r16592, %r16589, %r16591;
	ld.local.u32 	%r16593, [%rd8952+12];
	setp.gt.s32 	%p10388, %r16593, 0;
	selp.u32 	%r16594, 1, 0, %p10388;
	add.s32 	%r16595, %r16592, %r16594;
	ld.local.u32 	%r16596, [%rd8952+16];
	setp.gt.s32 	%p10389, %r16596, 0;
	selp.u32 	%r16597, 1, 0, %p10389;
	add.s32 	%r16598, %r16595, %r16597;
	ld.local.u32 	%r16599, [%rd8952+20];
	setp.gt.s32 	%p10390, %r16599, 0;
	selp.u32 	%r16600, 1, 0, %p10390;
	add.s32 	%r16601, %r16598, %r16600;
	ld.local.u32 	%r16602, [%rd8952+24];
	setp.gt.s32 	%p10391, %r16602, 0;
	selp.u32 	%r16603, 1, 0, %p10391;
	add.s32 	%r16604, %r16601, %r16603;
	ld.local.u32 	%r16605, [%rd8952+28];
	setp.gt.s32 	%p10392, %r16605, 0;
	selp.u32 	%r16606, 1, 0, %p10392;
	add.s32 	%r16607, %r16604, %r16606;
	ld.local.u32 	%r16608, [%rd8952+32];
	setp.gt.s32 	%p10393, %r16608, 0;
	selp.u32 	%r16609, 1, 0, %p10393;
	add.s32 	%r16610, %r16607, %r16609;
	ld.local.u32 	%r16611, [%rd8952+36];
	setp.gt.s32 	%p10394, %r16611, 0;
	selp.u32 	%r16612, 1, 0, %p10394;
	add.s32 	%r16613, %r16610, %r16612;
	ld.local.u32 	%r16614, [%rd8952+40];
	setp.gt.s32 	%p10395, %r16614, 0;
	selp.u32 	%r16615, 1, 0, %p10395;
	add.s32 	%r16616, %r16613, %r16615;
	ld.local.u32 	%r16617, [%rd8952+44];
	setp.gt.s32 	%p10396, %r16617, 0;
	selp.u32 	%r16618, 1, 0, %p10396;
	add.s32 	%r16619, %r16616, %r16618;
	ld.local.u32 	%r16620, [%rd8952+48];
	setp.gt.s32 	%p10397, %r16620, 0;
	selp.u32 	%r16621, 1, 0, %p10397;
	add.s32 	%r16622, %r16619, %r16621;
	ld.local.u32 	%r16623, [%rd8952+52];
	setp.gt.s32 	%p10398, %r16623, 0;
	selp.u32 	%r16624, 1, 0, %p10398;
	add.s32 	%r16625, %r16622, %r16624;
	ld.local.u32 	%r16626, [%rd8952+56];
	setp.gt.s32 	%p10399, %r16626, 0;
	selp.u32 	%r16627, 1, 0, %p10399;
	add.s32 	%r16628, %r16625, %r16627;
	ld.local.u32 	%r16629, [%rd8952+60];
	setp.gt.s32 	%p10400, %r16629, 0;
	selp.u32 	%r16630, 1, 0, %p10400;
	add.s32 	%r22990, %r16628, %r16630;
	add.s32 	%r22980, %r22980, 16;
	setp.ne.s32 	%p10401, %r22980, %r22986;
	@%p10401 bra 	$L__BB3_10092;
$L__BB3_10093:
	setp.eq.s32 	%p10402, %r4662, 0;
	@%p10402 bra 	$L__BB3_10103;
	and.b32  	%r4671, %r4551, 7;
	setp.lt.u32 	%p10403, %r4662, 8;
	@%p10403 bra 	$L__BB3_10096;
	mul.wide.u32 	%rd8953, %r22986, 4;
	add.s64 	%rd8954, %rd43, %rd8953;
	ld.local.u32 	%r16632, [%rd8954];
	setp.gt.s32 	%p10404, %r16632, 0;
	selp.u32 	%r16633, 1, 0, %p10404;
	add.s32 	%r16634, %r22990, %r16633;
	ld.local.u32 	%r16635, [%rd8954+4];
	setp.gt.s32 	%p10405, %r16635, 0;
	selp.u32 	%r16636, 1, 0, %p10405;
	add.s32 	%r16637, %r16634, %r16636;
	ld.local.u32 	%r16638, [%rd8954+8];
	setp.gt.s32 	%p10406, %r16638, 0;
	selp.u32 	%r16639, 1, 0, %p10406;
	add.s32 	%r16640, %r16637, %r16639;
	ld.local.u32 	%r16641, [%rd8954+12];
	setp.gt.s32 	%p10407, %r16641, 0;
	selp.u32 	%r16642, 1, 0, %p10407;
	add.s32 	%r16643, %r16640, %r16642;
	ld.local.u32 	%r16644, [%rd8954+16];
	setp.gt.s32 	%p10408, %r16644, 0;
	selp.u32 	%r16645, 1, 0, %p10408;
	add.s32 	%r16646, %r16643, %r16645;
	ld.local.u32 	%r16647, [%rd8954+20];
	setp.gt.s32 	%p10409, %r16647, 0;
	selp.u32 	%r16648, 1, 0, %p10409;
	add.s32 	%r16649, %r16646, %r16648;
	ld.local.u32 	%r16650, [%rd8954+24];
	setp.gt.s32 	%p10410, %r16650, 0;
	selp.u32 	%r16651, 1, 0, %p10410;
	add.s32 	%r16652, %r16649, %r16651;
	ld.local.u32 	%r16653, [%rd8954+28];
	setp.gt.s32 	%p10411, %r16653, 0;
	selp.u32 	%r16654, 1, 0, %p10411;
	add.s32 	%r22990, %r16652, %r16654;
	add.s32 	%r22986, %r22986, 8;
$L__BB3_10096:
	setp.eq.s32 	%p10412, %r4671, 0;
	@%p10412 bra 	$L__BB3_10103;
	and.b32  	%r4677, %r4551, 3;
	setp.lt.u32 	%p10413, %r4671, 4;
	@%p10413 bra 	$L__BB3_10099;
	mul.wide.u32 	%rd8955, %r22986, 4;
	add.s64 	%rd8956, %rd43, %rd8955;
	ld.local.u32 	%r16656, [%rd8956];
	setp.gt.s32 	%p10414, %r16656, 0;
	selp.u32 	%r16657, 1, 0, %p10414;
	add.s32 	%r16658, %r22990, %r16657;
	ld.local.u32 	%r16659, [%rd8956+4];
	setp.gt.s32 	%p10415, %r16659, 0;
	selp.u32 	%r16660, 1, 0, %p10415;
	add.s32 	%r16661, %r16658, %r16660;
	ld.local.u32 	%r16662, [%rd8956+8];
	setp.gt.s32 	%p10416, %r16662, 0;
	selp.u32 	%r16663, 1, 0, %p10416;
	add.s32 	%r16664, %r16661, %r16663;
	ld.local.u32 	%r16665, [%rd8956+12];
	setp.gt.s32 	%p10417, %r16665, 0;
	selp.u32 	%r16666, 1, 0, %p10417;
	add.s32 	%r22990, %r16664, %r16666;
	add.s32 	%r22986, %r22986, 4;
$L__BB3_10099:
	setp.eq.s32 	%p10418, %r4677, 0;
	@%p10418 bra 	$L__BB3_10103;
	mul.wide.u32 	%rd8957, %r22986, 4;
	add.s64 	%rd1398, %rd43, %rd8957;
	ld.local.u32 	%r16667, [%rd1398];
	setp.gt.s32 	%p10419, %r16667, 0;
	selp.u32 	%r16668, 1, 0, %p10419;
	add.s32 	%r22990, %r22990, %r16668;
	setp.eq.s32 	%p10420, %r4677, 1;
	@%p10420 bra 	$L__BB3_10103;
	ld.local.u32 	%r16669, [%rd1398+4];
	setp.gt.s32 	%p10421, %r16669, 0;
	selp.u32 	%r16670, 1, 0, %p10421;
	add.s32 	%r22990, %r22990, %r16670;
	setp.eq.s32 	%p10422, %r4677, 2;
	@%p10422 bra 	$L__BB3_10103;
	ld.local.u32 	%r16671, [%rd1398+8];
	setp.gt.s32 	%p10423, %r16671, 0;
	selp.u32 	%r16672, 1, 0, %p10423;
	add.s32 	%r22990, %r22990, %r16672;
$L__BB3_10103:
	shr.u32 	%r16673, %r22990, 1;
	add.s32 	%r16674, %r16673, -1;
	cvt.rn.f64.s32 	%fd18361, %r16674;
	add.f64 	%fd18362, %fd6331, 0dC016CCCCCCCCCCCD;
	fma.rn.f64 	%fd18363, %fd18361, 0dBFE0A2B1704FF434, %fd18362;
	add.f64 	%fd18364, %fd6100, %fd18363;
	add.f64 	%fd18365, %fd6330, 0d4069000000000000;
	div.rn.f64 	%fd18366, %fd18365, %fd18364;
	add.f64 	%fd18367, %fd18366, 0dC071126666666666;
	fma.rn.f64 	%fd25327, %fd18367, 0d4059000000000000, 0d3FE0000000000000;
$L__BB3_10104:
	cvt.rzi.s32.f64 	%r16675, %fd25327;
	cvt.rn.f64.s32 	%fd18368, %r16675;
	div.rn.f64 	%fd25328, %fd18368, 0d4059000000000000;
$L__BB3_10105:
	setp.gt.f64 	%p10424, %fd25328, %fd10;
	@%p10424 bra 	$L__BB3_4335;
	setp.eq.s32 	%p10425, %r370, 0;
	@%p10425 bra 	$L__BB3_12100;
	ld.local.u64 	%rd1424, [%rd173];
	ld.local.u64 	%rd1425, [%rd173+48];
	mov.b32 	%r23046, 0;
$L__BB3_10108:
	mov.u32 	%r4792, %r23046;
	cvt.u64.u32 	%rd8958, %r4792;
	add.s64 	%rd8959, %rd1424, %rd8958;
	ld.u8 	%rs3891, [%rd8959];
	setp.ne.s16 	%p10426, %rs3891, 0;
	add.s32 	%r23046, %r4792, 1;
	@%p10426 bra 	$L__BB3_10108;
	and.b32  	%r16677, %r4792, 1;
	setp.eq.b32 	%p10427, %r16677, 1;
	@%p10427 bra 	$L__BB3_10132;
	setp.eq.s32 	%p10428, %r4792, 0;
	@%p10428 bra 	$L__BB3_10120;
	add.s32 	%r4794, %r4792, -2;
	shr.u32 	%r16679, %r4792, 1;
	max.u32 	%r4795, %r16679, 1;
	mov.b32 	%r23047, 0;
	mov.u32 	%r23048, %r23047;
$L__BB3_10112:
	add.s32 	%r4798, %r23048, 1;
	cvt.u64.u32 	%rd8960, %r23048;
	add.s64 	%rd8961, %rd1424, %rd8960;
	ld.u8 	%rs661, [%rd8961+1];
	setp.ne.s16 	%p10429, %rs661, 65;
	add.s32 	%r16680, %r4794, %r23047;
	cvt.s64.s32 	%rd8962, %r16680;
	add.s64 	%rd8963, %rd1424, %rd8962;
	ld.u8 	%rs662, [%rd8963];
	@%p10429 bra 	$L__BB3_10114;
	setp.ne.s16 	%p10430, %rs662, 84;
	@%p10430 bra 	$L__BB3_10132;
$L__BB3_10114:
	setp.ne.s16 	%p10431, %rs661, 84;
	@%p10431 bra 	$L__BB3_10116;
	setp.ne.s16 	%p10432, %rs662, 65;
	@%p10432 bra 	$L__BB3_10132;
$L__BB3_10116:
	setp.eq.s16 	%p10433, %rs661, 84;
	setp.eq.s16 	%p10434, %rs661, 65;
	setp.ne.s16 	%p10435, %rs662, 65;
	or.pred  	%p10436, %p10435, %p10433;
	setp.ne.s16 	%p10437, %rs662, 84;
	or.pred  	%p10438, %p10437, %p10434;
	and.pred  	%p10439, %p10436, %p10438;
	not.pred 	%p10440, %p10439;
	@%p10440 bra 	$L__BB3_10132;
	setp.eq.s16 	%p10441, %rs661, 67;
	setp.ne.s16 	%p10442, %rs662, 71;
	and.pred  	%p10443, %p10442, %p10441;
	@%p10443 bra 	$L__BB3_10132;
	setp.eq.s16 	%p10446, %rs661, 71;
	setp.ne.s16 	%p10447, %rs662, 67;
	xor.pred  	%p10448, %p10446, %p10447;
	or.pred  	%p10449, %p10442, %p10441;
	and.pred  	%p10450, %p10448, %p10449;
	not.pred 	%p10451, %p10450;
	@%p10451 bra 	$L__BB3_10132;
	not.b32 	%r23047, %r23048;
	setp.ne.s32 	%p10452, %r4798, %r4795;
	mov.u32 	%r23048, %r4798;
	@%p10452 bra 	$L__BB3_10112;
$L__BB3_10120:
	mov.b32 	%r23049, 0;
$L__BB3_10121:
	mov.u32 	%r4800, %r23049;
	cvt.u64.u32 	%rd8964, %r4800;
	add.s64 	%rd8965, %rd1425, %rd8964;
	ld.u8 	%rs3897, [%rd8965];
	setp.ne.s16 	%p10453, %rs3897, 0;
	add.s32 	%r23049, %r4800, 1;
	@%p10453 bra 	$L__BB3_10121;
	and.b32  	%r16682, %r4800, 1;
	setp.eq.b32 	%p10454, %r16682, 1;
	@%p10454 bra 	$L__BB3_10132;
	setp.eq.s32 	%p10455, %r4800, 0;
	@%p10455 bra 	$L__BB3_10250;
	add.s32 	%r4802, %r4800, -2;
	shr.u32 	%r16684, %r4800, 1;
	max.u32 	%r4803, %r16684, 1;
	mov.b32 	%r23050, 0;
	mov.u32 	%r23051, %r23050;
$L__BB3_10125:
	add.s32 	%r4806, %r23051, 1;
	cvt.u64.u32 	%rd8966, %r23051;
	add.s64 	%rd8967, %rd1425, %rd8966;
	ld.u8 	%rs663, [%rd8967+1];
	setp.ne.s16 	%p10456, %rs663, 65;
	add.s32 	%r16685, %r4802, %r23050;
	cvt.s64.s32 	%rd8968, %r16685;
	add.s64 	%rd8969, %rd1425, %rd8968;
	ld.u8 	%rs664, [%rd8969];
	@%p10456 bra 	$L__BB3_10127;
	setp.ne.s16 	%p10457, %rs664, 84;
	@%p10457 bra 	$L__BB3_10132;
$L__BB3_10127:
	setp.ne.s16 	%p10458, %rs663, 84;
	@%p10458 bra 	$L__BB3_10129;
	setp.ne.s16 	%p10459, %rs664, 65;
	@%p10459 bra 	$L__BB3_10132;
$L__BB3_10129:
	setp.eq.s16 	%p10460, %rs663, 84;
	setp.eq.s16 	%p10461, %rs663, 65;
	setp.ne.s16 	%p10462, %rs664, 65;
	or.pred  	%p10463, %p10462, %p10460;
	setp.ne.s16 	%p10464, %rs664, 84;
	or.pred  	%p10465, %p10464, %p10461;
	and.pred  	%p10466, %p10463, %p10465;
	not.pred 	%p10467, %p10466;
	@%p10467 bra 	$L__BB3_10132;
	setp.eq.s16 	%p10468, %rs663, 67;
	setp.ne.s16 	%p10469, %rs664, 71;
	and.pred  	%p10470, %p10469, %p10468;
	@%p10470 bra 	$L__BB3_10132;
	setp.eq.s16 	%p10473, %rs663, 71;
	setp.ne.s16 	%p10474, %rs664, 67;
	xor.pred  	%p10475, %p10473, %p10474;
	or.pred  	%p10476, %p10469, %p10468;
	and.pred  	%p10477, %p10475, %p10476;
	@%p10477 bra 	$L__BB3_10249;
$L__BB3_10132:
	setp.gt.u32 	%p10479, %r2, 2146435070;
	mov.f64 	%fd25349, %fd2;
	@%p10479 bra 	$L__BB3_10252;
	setp.gt.u32 	%p10480, %r4, 1073127582;
	selp.f64 	%fd18369, %fd4, %fd3, %p10480;
	selp.u32 	%r16686, 1, 0, %p10480;
	add.s32 	%r16687, %r3, %r16686;
	add.f64 	%fd18370, %fd18369, 0dBFF0000000000000;
	add.f64 	%fd18371, %fd18369, 0d3FF0000000000000;
	rcp.approx.ftz.f64 	%fd18372, %fd18371;
	neg.f64 	%fd18373, %fd18371;
	fma.rn.f64 	%fd18374, %fd18373, %fd18372, 0d3FF0000000000000;
	fma.rn.f64 	%fd18375, %fd18374, %fd18374, %fd18374;
	fma.rn.f64 	%fd18376, %fd18375, %fd18372, %fd18372;
	mul.f64 	%fd18377, %fd18370, %fd18376;
	fma.rn.f64 	%fd18378, %fd18370, %fd18376, %fd18377;
	mul.f64 	%fd18379, %fd18378, %fd18378;
	fma.rn.f64 	%fd18380, %fd18379, 0d3EB1380B3AE80F1E, 0d3ED0EE258B7A8B04;
	fma.rn.f64 	%fd18381, %fd18380, %fd18379, 0d3EF3B2669F02676F;
	fma.rn.f64 	%fd18382, %fd18381, %fd18379, 0d3F1745CBA9AB0956;
	fma.rn.f64 	%fd18383, %fd18382, %fd18379, 0d3F3C71C72D1B5154;
	fma.rn.f64 	%fd18384, %fd18383, %fd18379, 0d3F624924923BE72D;
	fma.rn.f64 	%fd18385, %fd18384, %fd18379, 0d3F8999999999A3C4;
	fma.rn.f64 	%fd18386, %fd18385, %fd18379, 0d3FB5555555555554;
	sub.f64 	%fd18387, %fd18370, %fd18378;
	add.f64 	%fd18388, %fd18387, %fd18387;
	neg.f64 	%fd18389, %fd18378;
	fma.rn.f64 	%fd18390, %fd18389, %fd18370, %fd18388;
	mul.f64 	%fd18391, %fd18376, %fd18390;
	mul.f64 	%fd18392, %fd18379, %fd18386;
	fma.rn.f64 	%fd18393, %fd18392, %fd18378, %fd18391;
	xor.b32  	%r16688, %r16687, -2147483648;
	mov.b32 	%r16689, 1127219200;
	mov.b64 	%fd18394, {%r16688, %r16689};
	sub.f64 	%fd18395, %fd18394, %fd1;
	fma.rn.f64 	%fd18396, %fd18395, 0d3FE62E42FEFA39EF, %fd18378;
	fma.rn.f64 	%fd18397, %fd18395, 0dBFE62E42FEFA39EF, %fd18396;
	sub.f64 	%fd18398, %fd18397, %fd18378;
	sub.f64 	%fd18399, %fd18393, %fd18398;
	fma.rn.f64 	%fd18400, %fd18395, 0d3C7ABC9E3B39803F, %fd18399;
	add.f64 	%fd25349, %fd18396, %fd18400;
	bra.uni 	$L__BB3_10252;
$L__BB3_10134:
	mov.pred 	%p13908, -1;
	min.s32 	%r19011, %r22998, %r22999;
	setp.lt.s32 	%p12567, %r19011, 2;
	@%p12567 bra 	$L__BB3_10137;
	cvt.u64.u32 	%rd10692, %r4633;
	add.s64 	%rd10693, %rd44, %rd10692;
	cvt.u64.u32 	%rd10694, %r4635;
	add.s64 	%rd10695, %rd45, %rd10694;
	cvt.u64.u32 	%rd10696, %r22998;
	add.s64 	%rd10697, %rd45, %rd10696;
	ld.local.s8 	%r19012, [%rd10697];
	ld.local.u8 	%r19013, [%rd10693];
	prmt.b32 	%r19015, %r16466, %r19013, 0x3340U;
	ld.local.u8 	%r19016, [%rd10695];
	prmt.b32 	%r19017, %r19016, 0, 0x3340U;
	prmt.b32 	%r19018, %r19015, %r19017, 0x5410U;
	mov.b32 	%r19019, 359705;
	dp4a.s32.u32 	%r19020, %r19018, %r19019, %r19012;
	mul.wide.s32 	%rd10698, %r19020, 8;
	add.s64 	%rd10699, %rd1, %rd10698;
	ld.global.f64 	%fd20878, [%rd10699];
	sub.s32 	%r19021, %r4634, %r4551;
	add.s32 	%r4687, %r22998, -2;
	add.s32 	%r19022, %r4687, %r19021;
	mul.wide.s32 	%rd10700, %r19022, 8;
	add.s64 	%rd10701, %rd41, %rd10700;
	ld.local.f64 	%fd20879, [%rd10701];
	add.f64 	%fd20880, %fd20878, %fd20879;
	abs.f64 	%fd20881, %fd20880;
	max.f64 	%fd20883, %fd6329, %fd20881;
	setp.gt.f64 	%p12569, %fd20883, 0d41CDCD64FF800000;
	sub.f64 	%fd20884, %fd6328, %fd20880;
	abs.f64 	%fd20885, %fd20884;
	setp.geu.f64 	%p12570, %fd20885, 0d3EE4F8B588E368F1;
	or.pred  	%p12571, %p12569, %p12570;
	@%p12571 bra 	$L__BB3_10137;
	add.s32 	%r19023, %r22999, -2;
	mul.wide.u32 	%rd10702, %r19023, 4;
	add.s64 	%rd10703, %rd42, %rd10702;
	st.local.u32 	[%rd10703], %r4635;
	mul.wide.u32 	%rd10704, %r4687, 4;
	add.s64 	%rd10705, %rd43, %rd10704;
	st.local.u32 	[%rd10705], %r4633;
	mov.pred 	%p13908, 0;
	mov.u32 	%r22998, %r4635;
	mov.u32 	%r22999, %r4633;
$L__BB3_10137:
	not.pred 	%p12573, %p13908;
	@%p12573 bra 	$L__BB3_10156;
	mov.b32 	%r22995, 3;
$L__BB3_10139:
	mov.u32 	%r4692, %r22995;
	add.s32 	%r4693, %r22999, -1;
	sub.s32 	%r19025, %r22998, %r4692;
	add.s32 	%r19026, %r19025, 1;
	setp.gt.u32 	%p12575, %r19025, 2147483646;
	abs.s32 	%r19027, %r19025;
	selp.b32 	%r4694, %r19027, 0, %p12575;
	sub.s32 	%r22997, %r4693, %r4694;
	selp.b32 	%r22996, 1, %r19026, %p12575;
	setp.lt.s32 	%p12576, %r22997, 1;
	setp.ge.s32 	%p12577, %r22996, %r22998;
	mov.pred 	%p13909, -1;
	or.pred  	%p12578, %p12576, %p12577;
	@%p12578 bra 	$L__BB3_10155;
	cvt.s64.s32 	%rd10706, %r22998;
	add.s64 	%rd1399, %rd45, %rd10706;
	add.s32 	%r19029, %r22998, -1;
	cvt.s64.s32 	%rd10707, %r22999;
	add.s64 	%rd1400, %rd44, %rd10707;
	mad.lo.s32 	%r19030, %r4693, %r4551, %r19029;
	mul.wide.s32 	%rd10708, %r19030, 8;
	add.s64 	%rd1401, %rd40, %rd10708;
	add.s64 	%rd10709, %rd41, %rd10708;
	ld.local.f64 	%fd6336, [%rd10709];
	abs.f64 	%fd6337, %fd6336;
	add.s32 	%r19031, %r19029, %r4694;
	sub.s32 	%r19032, %r19031, %r22996;
	mul.wide.s32 	%rd10710, %r19032, 8;
	add.s64 	%rd1402, %rd1, %rd10710;
	add.f64 	%fd20887, %fd6336, 0dC016CCCCCCCCCCCD;
	add.f64 	%fd6338, %fd6100, %fd20887;
	mul.wide.u32 	%rd10711, %r19032, 8;
	add.s64 	%rd1403, %rd1, %rd10711;
$L__BB3_10141:
	not.b32 	%r19033, %r22997;
	add.s32 	%r4699, %r22999, %r19033;
	not.b32 	%r19034, %r22996;
	add.s32 	%r4700, %r22998, %r19034;
	setp.eq.s32 	%p12579, %r4699, 0;
	setp.gt.s32 	%p12580, %r4700, 0;
	and.pred  	%p12581, %p12579, %p12580;
	@%p12581 bra 	$L__BB3_10146;
	setp.eq.s32 	%p12582, %r4700, 0;
	setp.gt.s32 	%p12583, %r4699, 0;
	and.pred  	%p12584, %p12583, %p12582;
	@%p12584 bra 	$L__BB3_10146;
	setp.eq.s32 	%p12585, %r4699, 1;
	setp.eq.s32 	%p12586, %r4700, 1;
	and.pred  	%p12587, %p12585, %p12586;
	@%p12587 bra 	$L__BB3_10145;
	ld.global.f64 	%fd20888, [%rd1402+24952];
	cvt.u64.u32 	%rd10712, %r22997;
	add.s64 	%rd10713, %rd44, %rd10712;
	cvt.s64.s32 	%rd10714, %r22996;
	add.s64 	%rd10715, %rd45, %rd10714;
	ld.local.s8 	%r19035, [%rd10715+1];
	ld.local.u8 	%r19036, [%rd10713+1];
	ld.local.u8 	%r19037, [%rd10713];
	prmt.b32 	%r19038, %r19037, %r19036, 0x3340U;
	ld.local.u8 	%r19039, [%rd10715];
	prmt.b32 	%r19040, %r19039, 0, 0x3340U;
	prmt.b32 	%r19041, %r19038, %r19040, 0x5410U;
	mov.b32 	%r19042, 334205;
	dp4a.s32.u32 	%r19043, %r19041, %r19042, %r19035;
	mul.wide.s32 	%rd10716, %r19043, 8;
	add.s64 	%rd10717, %rd1, %rd10716;
	ld.global.f64 	%fd20889, [%rd10717+30440];
	add.f64 	%fd20890, %fd20888, %fd20889;
	ld.local.s8 	%r19044, [%rd1400+-1];
	ld.local.u8 	%r19045, [%rd1399];
	ld.local.u8 	%r19046, [%rd1399+-1];
	prmt.b32 	%r19047, %r19046, %r19045, 0x3340U;
	ld.local.u8 	%r19048, [%rd1400];
	prmt.b32 	%r19049, %r19048, 0, 0x3340U;
	prmt.b32 	%r19050, %r19047, %r19049, 0x5410U;
	mov.b32 	%r19051, 359705;
	dp4a.s32.u32 	%r19052, %r19050, %r19051, %r19044;
	mul.wide.s32 	%rd10718, %r19052, 8;
	add.s64 	%rd10719, %rd1, %rd10718;
	ld.global.f64 	%fd20891, [%rd10719+30440];
	add.f64 	%fd20892, %fd20890, %fd20891;
	add.s32 	%r19053, %r22997, -1;
	mad.lo.s32 	%r19054, %r19053, %r4551, %r22996;
	add.s32 	%r19055, %r19054, -1;
	mul.wide.s32 	%rd10720, %r19055, 8;
	add.s64 	%rd10721, %rd40, %rd10720;
	ld.local.f64 	%fd20893, [%rd10721];
	add.f64 	%fd20894, %fd20892, %fd20893;
	ld.global.f64 	%fd20895, [%rd1402+24232];
	ld.global.f64 	%fd20896, [%rd10717+25440];
	add.f64 	%fd20897, %fd20895, %fd20896;
	ld.global.f64 	%fd20898, [%rd10719+25440];
	add.f64 	%fd20899, %fd20897, %fd20898;
	sub.s32 	%r19056, %r4699, %r4700;
	abs.s32 	%r19057, %r19056;
	cvt.rn.f64.s32 	%fd20900, %r19057;
	fma.rn.f64 	%fd20901, %fd20900, 0dBFEEF3E864B31D04, %fd20899;
	add.s64 	%rd10722, %rd41, %rd10720;
	ld.local.f64 	%fd20902, [%rd10722];
	add.f64 	%fd20903, %fd20902, %fd20901;
	abs.f64 	%fd20904, %fd20894;
	setp.gt.f64 	%p12588, %fd20904, 0d41CDCD64FF800000;
	selp.f64 	%fd25332, 0dBFF0000000000000, %fd20903, %p12588;
	selp.f64 	%fd25331, 0d7FF0000000000000, %fd20894, %p12588;
	bra.uni 	$L__BB3_10151;
$L__BB3_10145:
	cvt.u64.u32 	%rd10723, %r22997;
	add.s64 	%rd10724, %rd44, %rd10723;
	cvt.s64.s32 	%rd10725, %r22996;
	add.s64 	%rd10726, %rd45, %rd10725;
	ld.local.s8 	%r19058, [%rd10726+1];
	ld.local.u8 	%r19059, [%rd10724+1];
	ld.local.u8 	%r19060, [%rd10724];
	prmt.b32 	%r19061, %r19060, %r19059, 0x3340U;
	ld.local.u8 	%r19062, [%rd10726];
	prmt.b32 	%r19063, %r19062, 0, 0x3340U;
	prmt.b32 	%r19064, %r19061, %r19063, 0x5410U;
	mov.b32 	%r19065, 334205;
	dp4a.s32.u32 	%r19066, %r19064, %r19065, %r19058;
	mul.wide.s32 	%rd10727, %r19066, 8;
	add.s64 	%rd10728, %rd1, %rd10727;
	ld.global.f64 	%fd20905, [%rd10728+10000];
	ld.local.s8 	%r19067, [%rd1400+-1];
	ld.local.u8 	%r19068, [%rd1399];
	ld.local.u8 	%r19069, [%rd1399+-1];
	prmt.b32 	%r19070, %r19069, %r19068, 0x3340U;
	ld.local.u8 	%r19071, [%rd1400];
	prmt.b32 	%r19072, %r19071, 0, 0x3340U;
	prmt.b32 	%r19073, %r19070, %r19072, 0x5410U;
	mov.b32 	%r19074, 359705;
	dp4a.s32.u32 	%r19075, %r19073, %r19074, %r19067;
	mul.wide.s32 	%rd10729, %r19075, 8;
	add.s64 	%rd10730, %rd1, %rd10729;
	ld.global.f64 	%fd20906, [%rd10730+10000];
	add.f64 	%fd20907, %fd20905, %fd20906;
	add.s32 	%r19076, %r22997, -1;
	mad.lo.s32 	%r19077, %r19076, %r4551, %r22996;
	add.s32 	%r19078, %r19077, -1;
	mul.wide.s32 	%rd10731, %r19078, 8;
	add.s64 	%rd10732, %rd41, %rd10731;
	ld.local.f64 	%fd20908, [%rd10732];
	add.f64 	%fd20909, %fd20907, %fd20908;
	ld.global.f64 	%fd20910, [%rd10728+15000];
	ld.global.f64 	%fd20911, [%rd10730+15000];
	add.f64 	%fd20912, %fd20910, %fd20911;
	add.s64 	%rd10733, %rd40, %rd10731;
	ld.local.f64 	%fd20913, [%rd10733];
	add.f64 	%fd20914, %fd20912, %fd20913;
	abs.f64 	%fd20915, %fd20914;
	setp.gt.f64 	%p12589, %fd20915, 0d41CDCD64FF800000;
	selp.f64 	%fd20916, 0dBFF0000000000000, %fd20909, %p12589;
	selp.f64 	%fd20917, 0d7FF0000000000000, %fd20914, %p12589;
	add.f64 	%fd20918, %fd20917, 0d4069000000000000;
	add.f64 	%fd20919, %fd20916, 0dC016CCCCCCCCCCCD;
	add.f64 	%fd20920, %fd6100, %fd20919;
	div.rn.f64 	%fd20921, %fd20918, %fd20920;
	ld.local.f64 	%fd20922, [%rd1401];
	add.f64 	%fd20923, %fd20922, 0d4069000000000000;
	div.rn.f64 	%fd20924, %fd20923, %fd6338;
	setp.ltu.f64 	%p12590, %fd20921, %fd20924;
	selp.f64 	%fd25331, 0d7FF0000000000000, %fd20917, %p12590;
	selp.f64 	%fd25332, 0dBFF0000000000000, %fd20916, %p12590;
	bra.uni 	$L__BB3_10151;
$L__BB3_10146:
	setp.eq.s32 	%p12591, %r4700, 1;
	setp.eq.s32 	%p12592, %r4699, 1;
	or.pred  	%p12593, %p12592, %p12591;
	@%p12593 bra 	$L__BB3_10148;
	ld.global.f64 	%fd20925, [%rd1402+25192];
	cvt.u64.u32 	%rd10734, %r22997;
	add.s64 	%rd10735, %rd44, %rd10734;
	ld.local.s8 	%r19079, [%rd10735];
	mul.wide.s32 	%rd10736, %r19079, 5;
	cvt.s64.s32 	%rd10737, %r22996;
	add.s64 	%rd10738, %rd45, %rd10737;
	ld.local.s8 	%rd10739, [%rd10738];
	add.s64 	%rd10740, %rd10736, %rd10739;
	shl.b64 	%rd10741, %rd10740, 3;
	add.s64 	%rd10742, %rd1, %rd10741;
	ld.global.f64 	%fd20926, [%rd10742+45640];
	add.f64 	%fd20927, %fd20925, %fd20926;
	ld.local.s8 	%r19080, [%rd1400];
	mul.wide.s32 	%rd10743, %r19080, 5;
	ld.local.s8 	%rd10744, [%rd1399];
	add.s64 	%rd10745, %rd10743, %rd10744;
	shl.b64 	%rd10746, %rd10745, 3;
	add.s64 	%rd10747, %rd1, %rd10746;
	ld.global.f64 	%fd20928, [%rd10747+45640];
	add.f64 	%fd20929, %fd20927, %fd20928;
	add.s32 	%r19081, %r22997, -1;
	mad.lo.s32 	%r19082, %r19081, %r4551, %r22996;
	add.s32 	%r19083, %r19082, -1;
	mul.wide.s32 	%rd10748, %r19083, 8;
	add.s64 	%rd10749, %rd40, %rd10748;
	ld.local.f64 	%fd20930, [%rd10749];
	add.f64 	%fd20931, %fd20929, %fd20930;
	ld.global.f64 	%fd20932, [%rd1402+24472];
	ld.global.f64 	%fd20933, [%rd10742+45440];
	add.f64 	%fd20934, %fd20932, %fd20933;
	ld.global.f64 	%fd20935, [%rd10747+45440];
	add.f64 	%fd20936, %fd20934, %fd20935;
	add.s64 	%rd10750, %rd41, %rd10748;
	ld.local.f64 	%fd20937, [%rd10750];
	add.f64 	%fd20938, %fd20936, %fd20937;
	abs.f64 	%fd20939, %fd20931;
	setp.gt.f64 	%p12594, %fd20939, 0d41CDCD64FF800000;
	selp.f64 	%fd25332, 0dBFF0000000000000, %fd20938, %p12594;
	selp.f64 	%fd25331, 0d7FF0000000000000, %fd20931, %p12594;
	bra.uni 	$L__BB3_10151;
$L__BB3_10148:
	setp.eq.s32 	%p12595, %r4699, 1;
	setp.eq.s32 	%p12596, %r4700, 1;
	setp.eq.s32 	%p12597, %r4699, 0;
	and.pred  	%p12598, %p12597, %p12596;
	setp.eq.s32 	%p12599, %r4700, 0;
	and.pred  	%p12600, %p12595, %p12599;
	or.pred  	%p12601, %p12598, %p12600;
	mov.f64 	%fd25330, 0d0000000000000000;
	mov.f64 	%fd25329, 0dC0A9300000000000;
	not.pred 	%p12602, %p12601;
	@%p12602 bra 	$L__BB3_10150;
	ld.global.f64 	%fd20942, [%rd1403+25192];
	cvt.u64.u32 	%rd10751, %r22997;
	add.s64 	%rd10752, %rd44, %rd10751;
	cvt.s64.s32 	%rd10753, %r22996;
	add.s64 	%rd10754, %rd45, %rd10753;
	ld.local.s8 	%r19084, [%rd1399];
	ld.local.u8 	%r19085, [%rd10752];
	ld.local.u8 	%r19086, [%rd1400];
	prmt.b32 	%r19087, %r19085, %r19086, 0x3340U;
	ld.local.u8 	%r19088, [%rd10754];
	prmt.b32 	%r19089, %r19088, 0, 0x3340U;
	prmt.b32 	%r19090, %r19087, %r19089, 0x5410U;
	mov.b32 	%r19091, 334205;
	dp4a.s32.u32 	%r19092, %r19090, %r19091, %r19084;
	mul.wide.s32 	%rd10755, %r19092, 8;
	add.s64 	%rd10756, %rd1, %rd10755;
	ld.global.f64 	%fd20943, [%rd10756+5000];
	add.f64 	%fd25330, %fd20942, %fd20943;
	ld.global.f64 	%fd20944, [%rd1403+24472];
	ld.global.f64 	%fd20945, [%rd10756];
	add.f64 	%fd25329, %fd20944, %fd20945;
$L__BB3_10150:
	add.s32 	%r19093, %r22997, -1;
	mad.lo.s32 	%r19094, %r19093, %r4551, %r22996;
	add.s32 	%r19095, %r19094, -1;
	mul.wide.s32 	%rd10757, %r19095, 8;
	add.s64 	%rd10758, %rd40, %rd10757;
	ld.local.f64 	%fd20946, [%rd10758];
	add.f64 	%fd20947, %fd25330, %fd20946;
	add.s64 	%rd10759, %rd41, %rd10757;
	ld.local.f64 	%fd20948, [%rd10759];
	add.f64 	%fd20949, %fd25329, %fd20948;
	abs.f64 	%fd20950, %fd20947;
	setp.gt.f64 	%p12603, %fd20950, 0d41CDCD64FF800000;
	selp.f64 	%fd25332, 0dBFF0000000000000, %fd20949, %p12603;
	selp.f64 	%fd25331, 0d7FF0000000000000, %fd20947, %p12603;
$L__BB3_10151:
	abs.f64 	%fd20951, %fd25332;
	max.f64 	%fd20953, %fd6337, %fd20951;
	setp.gt.f64 	%p12604, %fd20953, 0d41CDCD64FF800000;
	sub.f64 	%fd20954, %fd6336, %fd25332;
	abs.f64 	%fd20955, %fd20954;
	setp.geu.f64 	%p12605, %fd20955, 0d3EE4F8B588E368F1;
	or.pred  	%p12606, %p12604, %p12605;
	@%p12606 bra 	$L__BB3_10154;
	ld.local.f64 	%fd20957, [%rd1401];
	abs.f64 	%fd20958, %fd20957;
	abs.f64 	%fd20959, %fd25331;
	max.f64 	%fd20961, %fd20958, %fd20959;
	setp.gt.f64 	%p12607, %fd20961, 0d41CDCD64FF800000;
	sub.f64 	%fd20962, %fd20957, %fd25331;
	abs.f64 	%fd20963, %fd20962;
	setp.geu.f64 	%p12608, %fd20963, 0d3EE4F8B588E368F1;
	or.pred  	%p12609, %p12607, %p12608;
	@%p12609 bra 	$L__BB3_10154;
	add.s32 	%r19096, %r22997, -1;
	mul.wide.u32 	%rd10760, %r19096, 4;
	add.s64 	%rd10761, %rd42, %rd10760;
	st.local.u32 	[%rd10761], %r22996;
	mul.wide.s32 	%rd10762, %r22996, 4;
	add.s64 	%rd10763, %rd43, %rd10762;
	st.local.u32 	[%rd10763+-4], %r22997;
	mov.pred 	%p13909, 0;
	mov.u32 	%r22998, %r22996;
	mov.u32 	%r22999, %r22997;
	bra.uni 	$L__BB3_10155;
$L__BB3_10154:
	add.s32 	%r4701, %r22997, -1;
	add.s32 	%r22996, %r22996, 1;
	setp.gt.s32 	%p12612, %r22997, 1;
	setp.lt.s32 	%p12613, %r22996, %r22998;
	and.pred  	%p12614, %p12612, %p12613;
	mov.u32 	%r22997, %r4701;
	@%p12614 bra 	$L__BB3_10141;
$L__BB3_10155:
	add.s32 	%r22995, %r4692, 1;
	setp.lt.u32 	%p12615, %r4692, 32;
	and.pred  	%p12616, %p13909, %p12615;
	@%p12616 bra 	$L__BB3_10139;
$L__BB3_10156:
	cvt.s64.s32 	%rd10764, %r22998;
	add.s64 	%rd10765, %rd45, %rd10764;
	ld.local.u8 	%rs4822, [%rd10765];
	bra.uni 	$L__BB3_10059;
$L__BB3_10157:
	mov.pred 	%p13910, -1;
	min.s32 	%r19097, %r23009, %r23010;
	setp.lt.s32 	%p12618, %r19097, 2;
	@%p12618 bra 	$L__BB3_10160;
	cvt.u64.u32 	%rd10766, %r4479;
	add.s64 	%rd10767, %rd38, %rd10766;
	cvt.u64.u32 	%rd10768, %r4481;
	add.s64 	%rd10769, %rd39, %rd10768;
	cvt.u64.u32 	%rd10770, %r23009;
	add.s64 	%rd10771, %rd39, %rd10770;
	ld.local.s8 	%r19098, [%rd10771];
	ld.local.u8 	%r19099, [%rd10767];
	prmt.b32 	%r19101, %r16046, %r19099, 0x3340U;
	ld.local.u8 	%r19102, [%rd10769];
	prmt.b32 	%r19103, %r19102, 0, 0x3340U;
	prmt.b32 	%r19104, %r19101, %r19103, 0x5410U;
	mov.b32 	%r19105, 359705;
	dp4a.s32.u32 	%r19106, %r19104, %r19105, %r19098;
	mul.wide.s32 	%rd10772, %r19106, 8;
	add.s64 	%rd10773, %rd1, %rd10772;
	ld.global.f64 	%fd20965, [%rd10773];
	sub.s32 	%r19107, %r4480, %r4397;
	add.s32 	%r4708, %r23009, -2;
	add.s32 	%r19108, %r4708, %r19107;
	mul.wide.s32 	%rd10774, %r19108, 8;
	add.s64 	%rd10775, %rd35, %rd10774;
	ld.local.f64 	%fd20966, [%rd10775];
	add.f64 	%fd20967, %fd20965, %fd20966;
	abs.f64 	%fd20968, %fd20967;
	max.f64 	%fd20970, %fd6090, %fd20968;
	setp.gt.f64 	%p12620, %fd20970, 0d41CDCD64FF800000;
	sub.f64 	%fd20971, %fd6089, %fd20967;
	abs.f64 	%fd20972, %fd20971;
	setp.geu.f64 	%p12621, %fd20972, 0d3EE4F8B588E368F1;
	or.pred  	%p12622, %p12620, %p12621;
	@%p12622 bra 	$L__BB3_10160;
	add.s32 	%r19109, %r23010, -2;
	mul.wide.u32 	%rd10776, %r19109, 4;
	add.s64 	%rd10777, %rd36, %rd10776;
	st.local.u32 	[%rd10777], %r4481;
	mul.wide.u32 	%rd10778, %r4708, 4;
	add.s64 	%rd10779, %rd37, %rd10778;
	st.local.u32 	[%rd10779], %r4479;
	mov.pred 	%p13910, 0;
	mov.u32 	%r23009, %r4481;
	mov.u32 	%r23010, %r4479;
$L__BB3_10160:
	not.pred 	%p12624, %p13910;
	@%p12624 bra 	$L__BB3_10179;
	mov.b32 	%r23006, 3;
$L__BB3_10162:
	mov.u32 	%r4713, %r23006;
	add.s32 	%r4714, %r23010, -1;
	sub.s32 	%r19111, %r23009, %r4713;
	add.s32 	%r19112, %r19111, 1;
	setp.gt.u32 	%p12626, %r19111, 2147483646;
	abs.s32 	%r19113, %r19111;
	selp.b32 	%r4715, %r19113, 0, %p12626;
	sub.s32 	%r23008, %r4714, %r4715;
	selp.b32 	%r23007, 1, %r19112, %p12626;
	setp.lt.s32 	%p12627, %r23008, 1;
	setp.ge.s32 	%p12628, %r23007, %r23009;
	mov.pred 	%p13911, -1;
	or.pred  	%p12629, %p12627, %p12628;
	@%p12629 bra 	$L__BB3_10178;
	cvt.s64.s32 	%rd10780, %r23009;
	add.s64 	%rd1404, %rd39, %rd10780;
	add.s32 	%r19115, %r23009, -1;
	cvt.s64.s32 	%rd10781, %r23010;
	add.s64 	%rd1405, %rd38, %rd10781;
	mad.lo.s32 	%r19116, %r4714, %r4397, %r19115;
	mul.wide.s32 	%rd10782, %r19116, 8;
	add.s64 	%rd1406, %rd34, %rd10782;
	add.s64 	%rd10783, %rd35, %rd10782;
	ld.local.f64 	%fd6353, [%rd10783];
	abs.f64 	%fd6354, %fd6353;
	add.s32 	%r19117, %r19115, %r4715;
	sub.s32 	%r19118, %r19117, %r23007;
	mul.wide.s32 	%rd10784, %r19118, 8;
	add.s64 	%rd1407, %rd1, %rd10784;
	add.f64 	%fd20974, %fd6353, 0dC016CCCCCCCCCCCD;
	add.f64 	%fd6355, %fd5861, %fd20974;
	mul.wide.u32 	%rd10785, %r19118, 8;
	add.s64 	%rd1408, %rd1, %rd10785;
$L__BB3_10164:
	not.b32 	%r19119, %r23008;
	add.s32 	%r4720, %r23010, %r19119;
	not.b32 	%r19120, %r23007;
	add.s32 	%r4721, %r23009, %r19120;
	setp.eq.s32 	%p12630, %r4720, 0;
	setp.gt.s32 	%p12631, %r4721, 0;
	and.pred  	%p12632, %p12630, %p12631;
	@%p12632 bra 	$L__BB3_10169;
	setp.eq.s32 	%p12633, %r4721, 0;
	setp.gt.s32 	%p12634, %r4720, 0;
	and.pred  	%p12635, %p12634, %p12633;
	@%p12635 bra 	$L__BB3_10169;
	setp.eq.s32 	%p12636, %r4720, 1;
	setp.eq.s32 	%p12637, %r4721, 1;
	and.pred  	%p12638, %p12636, %p12637;
	@%p12638 bra 	$L__BB3_10168;
	ld.global.f64 	%fd20975, [%rd1407+24952];
	cvt.u64.u32 	%rd10786, %r23008;
	add.s64 	%rd10787, %rd38, %rd10786;
	cvt.s64.s32 	%rd10788, %r23007;
	add.s64 	%rd10789, %rd39, %rd10788;
	ld.local.s8 	%r19121, [%rd10789+1];
	ld.local.u8 	%r19122, [%rd10787+1];
	ld.local.u8 	%r19123, [%rd10787];
	prmt.b32 	%r19124, %r19123, %r19122, 0x3340U;
	ld.local.u8 	%r19125, [%rd10789];
	prmt.b32 	%r19126, %r19125, 0, 0x3340U;
	prmt.b32 	%r19127, %r19124, %r19126, 0x5410U;
	mov.b32 	%r19128, 334205;
	dp4a.s32.u32 	%r19129, %r19127, %r19128, %r19121;
	mul.wide.s32 	%rd10790, %r19129, 8;
	add.s64 	%rd10791, %rd1, %rd10790;
	ld.global.f64 	%fd20976, [%rd10791+30440];
	add.f64 	%fd20977, %fd20975, %fd20976;
	ld.local.s8 	%r19130, [%rd1405+-1];
	ld.local.u8 	%r19131, [%rd1404];
	ld.local.u8 	%r19132, [%rd1404+-1];
	prmt.b32 	%r19133, %r19132, %r19131, 0x3340U;
	ld.local.u8 	%r19134, [%rd1405];
	prmt.b32 	%r19135, %r19134, 0, 0x3340U;
	prmt.b32 	%r19136, %r19133, %r19135, 0x5410U;
	mov.b32 	%r19137, 359705;
	dp4a.s32.u32 	%r19138, %r19136, %r19137, %r19130;
	mul.wide.s32 	%rd10792, %r19138, 8;
	add.s64 	%rd10793, %rd1, %rd10792;
	ld.global.f64 	%fd20978, [%rd10793+30440];
	add.f64 	%fd20979, %fd20977, %fd20978;
	add.s32 	%r19139, %r23008, -1;
	mad.lo.s32 	%r19140, %r19139, %r4397, %r23007;
	add.s32 	%r19141, %r19140, -1;
	mul.wide.s32 	%rd10794, %r19141, 8;
	add.s64 	%rd10795, %rd34, %rd10794;
	ld.local.f64 	%fd20980, [%rd10795];
	add.f64 	%fd20981, %fd20979, %fd20980;
	ld.global.f64 	%fd20982, [%rd1407+24232];
	ld.global.f64 	%fd20983, [%rd10791+25440];
	add.f64 	%fd20984, %fd20982, %fd20983;
	ld.global.f64 	%fd20985, [%rd10793+25440];
	add.f64 	%fd20986, %fd20984, %fd20985;
	sub.s32 	%r19142, %r4720, %r4721;
	abs.s32 	%r19143, %r19142;
	cvt.rn.f64.s32 	%fd20987, %r19143;
	fma.rn.f64 	%fd20988, %fd20987, 0dBFEEF3E864B31D04, %fd20986;
	add.s64 	%rd10796, %rd35, %rd10794;
	ld.local.f64 	%fd20989, [%rd10796];
	add.f64 	%fd20990, %fd20989, %fd20988;
	abs.f64 	%fd20991, %fd20981;
	setp.gt.f64 	%p12639, %fd20991, 0d41CDCD64FF800000;
	selp.f64 	%fd25336, 0dBFF0000000000000, %fd20990, %p12639;
	selp.f64 	%fd25335, 0d7FF0000000000000, %fd20981, %p12639;
	bra.uni 	$L__BB3_10174;
$L__BB3_10168:
	cvt.u64.u32 	%rd10797, %r23008;
	add.s64 	%rd10798, %rd38, %rd10797;
	cvt.s64.s32 	%rd10799, %r23007;
	add.s64 	%rd10800, %rd39, %rd10799;
	ld.local.s8 	%r19144, [%rd10800+1];
	ld.local.u8 	%r19145, [%rd10798+1];
	ld.local.u8 	%r19146, [%rd10798];
	prmt.b32 	%r19147, %r19146, %r19145, 0x3340U;
	ld.local.u8 	%r19148, [%rd10800];
	prmt.b32 	%r19149, %r19148, 0, 0x3340U;
	prmt.b32 	%r19150, %r19147, %r19149, 0x5410U;
	mov.b32 	%r19151, 334205;
	dp4a.s32.u32 	%r19152, %r19150, %r19151, %r19144;
	mul.wide.s32 	%rd10801, %r19152, 8;
	add.s64 	%rd10802, %rd1, %rd10801;
	ld.global.f64 	%fd20992, [%rd10802+10000];
	ld.local.s8 	%r19153, [%rd1405+-1];
	ld.local.u8 	%r19154, [%rd1404];
	ld.local.u8 	%r19155, [%rd1404+-1];
	prmt.b32 	%r19156, %r19155, %r19154, 0x3340U;
	ld.local.u8 	%r19157, [%rd1405];
	prmt.b32 	%r19158, %r19157, 0, 0x3340U;
	prmt.b32 	%r19159, %r19156, %r19158, 0x5410U;
	mov.b32 	%r19160, 359705;
	dp4a.s32.u32 	%r19161, %r19159, %r19160, %r19153;
	mul.wide.s32 	%rd10803, %r19161, 8;
	add.s64 	%rd10804, %rd1, %rd10803;
	ld.global.f64 	%fd20993, [%rd10804+10000];
	add.f64 	%fd20994, %fd20992, %fd20993;
	add.s32 	%r19162, %r23008, -1;
	mad.lo.s32 	%r19163, %r19162, %r4397, %r23007;
	add.s32 	%r19164, %r19163, -1;
	mul.wide.s32 	%rd10805, %r19164, 8;
	add.s64 	%rd10806, %rd35, %rd10805;
	ld.local.f64 	%fd20995, [%rd10806];
	add.f64 	%fd20996, %fd20994, %fd20995;
	ld.global.f64 	%fd20997, [%rd10802+15000];
	ld.global.f64 	%fd20998, [%rd10804+15000];
	add.f64 	%fd20999, %fd20997, %fd20998;
	add.s64 	%rd10807, %rd34, %rd10805;
	ld.local.f64 	%fd21000, [%rd10807];
	add.f64 	%fd21001, %fd20999, %fd21000;
	abs.f64 	%fd21002, %fd21001;
	setp.gt.f64 	%p12640, %fd21002, 0d41CDCD64FF800000;
	selp.f64 	%fd21003, 0dBFF0000000000000, %fd20996, %p12640;
	selp.f64 	%fd21004, 0d7FF0000000000000, %fd21001, %p12640;
	add.f64 	%fd21005, %fd21004, 0d4069000000000000;
	add.f64 	%fd21006, %fd21003, 0dC016CCCCCCCCCCCD;
	add.f64 	%fd21007, %fd5861, %fd21006;
	div.rn.f64 	%fd21008, %fd21005, %fd21007;
	ld.local.f64 	%fd21009, [%rd1406];
	add.f64 	%fd21010, %fd21009, 0d4069000000000000;
	div.rn.f64 	%fd21011, %fd21010, %fd6355;
	setp.ltu.f64 	%p12641, %fd21008, %fd21011;
	selp.f64 	%fd25335, 0d7FF0000000000000, %fd21004, %p12641;
	selp.f64 	%fd25336, 0dBFF0000000000000, %fd21003, %p12641;
	bra.uni 	$L__BB3_10174;
$L__BB3_10169:
	setp.eq.s32 	%p12642, %r4721, 1;
	setp.eq.s32 	%p12643, %r4720, 1;
	or.pred  	%p12644, %p12643, %p12642;
	@%p12644 bra 	$L__BB3_10171;
	ld.global.f64 	%fd21012, [%rd1407+25192];
	cvt.u64.u32 	%rd10808, %r23008;
	add.s64 	%rd10809, %rd38, %rd10808;
	ld.local.s8 	%r19165, [%rd10809];
	mul.wide.s32 	%rd10810, %r19165, 5;
	cvt.s64.s32 	%rd10811, %r23007;
	add.s64 	%rd10812, %rd39, %rd10811;
	ld.local.s8 	%rd10813, [%rd10812];
	add.s64 	%rd10814, %rd10810, %rd10813;
	shl.b64 	%rd10815, %rd10814, 3;
	add.s64 	%rd10816, %rd1, %rd10815;
	ld.global.f64 	%fd21013, [%rd10816+45640];
	add.f64 	%fd21014, %fd21012, %fd21013;
	ld.local.s8 	%r19166, [%rd1405];
	mul.wide.s32 	%rd10817, %r19166, 5;
	ld.local.s8 	%rd10818, [%rd1404];
	add.s64 	%rd10819, %rd10817, %rd10818;
	shl.b64 	%rd10820, %rd10819, 3;
	add.s64 	%rd10821, %rd1, %rd10820;
	ld.global.f64 	%fd21015, [%rd10821+45640];
	add.f64 	%fd21016, %fd21014, %fd21015;
	add.s32 	%r19167, %r23008, -1;
	mad.lo.s32 	%r19168, %r19167, %r4397, %r23007;
	add.s32 	%r19169, %r19168, -1;
	mul.wide.s32 	%rd10822, %r19169, 8;
	add.s64 	%rd10823, %rd34, %rd10822;
	ld.local.f64 	%fd21017, [%rd10823];
	add.f64 	%fd21018, %fd21016, %fd21017;
	ld.global.f64 	%fd21019, [%rd1407+24472];
	ld.global.f64 	%fd21020, [%rd10816+45440];
	add.f64 	%fd21021, %fd21019, %fd21020;
	ld.global.f64 	%fd21022, [%rd10821+45440];
	add.f64 	%fd21023, %fd21021, %fd21022;
	add.s64 	%rd10824, %rd35, %rd10822;
	ld.local.f64 	%fd21024, [%rd10824];
	add.f64 	%fd21025, %fd21023, %fd21024;
	abs.f64 	%fd21026, %fd21018;
	setp.gt.f64 	%p12645, %fd21026, 0d41CDCD64FF800000;
	selp.f64 	%fd25336, 0dBFF0000000000000, %fd21025, %p12645;
	selp.f64 	%fd25335, 0d7FF0000000000000, %fd21018, %p12645;
	bra.uni 	$L__BB3_10174;
$L__BB3_10171:
	setp.eq.s32 	%p12646, %r4720, 1;
	setp.eq.s32 	%p12647, %r4721, 1;
	setp.eq.s32 	%p12648, %r4720, 0;
	and.pred  	%p12649, %p12648, %p12647;
	setp.eq.s32 	%p12650, %r4721, 0;
	and.pred  	%p12651, %p12646, %p12650;
	or.pred  	%p12652, %p12649, %p12651;
	mov.f64 	%fd25334, 0d0000000000000000;
	mov.f64 	%fd25333, 0dC0A9300000000000;
	not.pred 	%p12653, %p12652;
	@%p12653 bra 	$L__BB3_10173;
	ld.global.f64 	%fd21029, [%rd1408+25192];
	cvt.u64.u32 	%rd10825, %r23008;
	add.s64 	%rd10826, %rd38, %rd10825;
	cvt.s64.s32 	%rd10827, %r23007;
	add.s64 	%rd10828, %rd39, %rd10827;
	ld.local.s8 	%r19170, [%rd1404];
	ld.local.u8 	%r19171, [%rd10826];
	ld.local.u8 	%r19172, [%rd1405];
	prmt.b32 	%r19173, %r19171, %r19172, 0x3340U;
	ld.local.u8 	%r19174, [%rd10828];
	prmt.b32 	%r19175, %r19174, 0, 0x3340U;
	prmt.b32 	%r19176, %r19173, %r19175, 0x5410U;
	mov.b32 	%r19177, 334205;
	dp4a.s32.u32 	%r19178, %r19176, %r19177, %r19170;
	mul.wide.s32 	%rd10829, %r19178, 8;
	add.s64 	%rd10830, %rd1, %rd10829;
	ld.global.f64 	%fd21030, [%rd10830+5000];
	add.f64 	%fd25334, %fd21029, %fd21030;
	ld.global.f64 	%fd21031, [%rd1408+24472];
	ld.global.f64 	%fd21032, [%rd10830];
	add.f64 	%fd25333, %fd21031, %fd21032;
$L__BB3_10173:
	add.s32 	%r19179, %r23008, -1;
	mad.lo.s32 	%r19180, %r19179, %r4397, %r23007;
	add.s32 	%r19181, %r19180, -1;
	mul.wide.s32 	%rd10831, %r19181, 8;
	add.s64 	%rd10832, %rd34, %rd10831;
	ld.local.f64 	%fd21033, [%rd10832];
	add.f64 	%fd21034, %fd25334, %fd21033;
	add.s64 	%rd10833, %rd35, %rd10831;
	ld.local.f64 	%fd21035, [%rd10833];
	add.f64 	%fd21036, %fd25333, %fd21035;
	abs.f64 	%fd21037, %fd21034;
	setp.gt.f64 	%p12654, %fd21037, 0d41CDCD64FF800000;
	selp.f64 	%fd25336, 0dBFF0000000000000, %fd21036, %p12654;
	selp.f64 	%fd25335, 0d7FF0000000000000, %fd21034, %p12654;
$L__BB3_10174:
	abs.f64 	%fd21038, %fd25336;
	max.f64 	%fd21040, %fd6354, %fd21038;
	setp.gt.f64 	%p12655, %fd21040, 0d41CDCD64FF800000;
	sub.f64 	%fd21041, %fd6353, %fd25336;
	abs.f64 	%fd21042, %fd21041;
	setp.geu.f64 	%p12656, %fd21042, 0d3EE4F8B588E368F1;
	or.pred  	%p12657, %p12655, %p12656;
	@%p12657 bra 	$L__BB3_10177;
	ld.local.f64 	%fd21044, [%rd1406];
	abs.f64 	%fd21045, %fd21044;
	abs.f64 	%fd21046, %fd25335;
	max.f64 	%fd21048, %fd21045, %fd21046;
	setp.gt.f64 	%p12658, %fd21048, 0d41CDCD64FF800000;
	sub.f64 	%fd21049, %fd21044, %fd25335;
	abs.f64 	%fd21050, %fd21049;
	setp.geu.f64 	%p12659, %fd21050, 0d3EE4F8B588E368F1;
	or.pred  	%p12660, %p12658, %p12659;
	@%p12660 bra 	$L__BB3_10177;
	add.s32 	%r19182, %r23008, -1;
	mul.wide.u32 	%rd10834, %r19182, 4;
	add.s64 	%rd10835, %rd36, %rd10834;
	st.local.u32 	[%rd10835], %r23007;
	mul.wide.s32 	%rd10836, %r23007, 4;
	add.s64 	%rd10837, %rd37, %rd10836;
	st.local.u32 	[%rd10837+-4], %r23008;
	mov.pred 	%p13911, 0;
	mov.u32 	%r23009, %r23007;
	mov.u32 	%r23010, %r23008;
	bra.uni 	$L__BB3_10178;
$L__BB3_10177:
	add.s32 	%r4722, %r23008, -1;
	add.s32 	%r23007, %r23007, 1;
	setp.gt.s32 	%p12663, %r23008, 1;
	setp.lt.s32 	%p12664, %r23007, %r23009;
	and.pred  	%p12665, %p12663, %p12664;
	mov.u32 	%r23008, %r4722;
	@%p12665 bra 	$L__BB3_10164;
$L__BB3_10178:
	add.s32 	%r23006, %r4713, 1;
	setp.lt.u32 	%p12666, %r4713, 32;
	and.pred  	%p12667, %p13911, %p12666;
	@%p12667 bra 	$L__BB3_10162;
$L__BB3_10179:
	cvt.s64.s32 	%rd10838, %r23009;
	add.s64 	%rd10839, %rd39, %rd10838;
	ld.local.u8 	%rs4807, [%rd10839];
	bra.uni 	$L__BB3_9698;
$L__BB3_10180:
	mov.pred 	%p13912, -1;
	min.s32 	%r19183, %r23020, %r23021;
	setp.lt.s32 	%p12669, %r19183, 2;
	@%p12669 bra 	$L__BB3_10183;
	cvt.u64.u32 	%rd10840, %r4325;
	add.s64 	%rd10841, %rd32, %rd10840;
	cvt.u64.u32 	%rd10842, %r4327;
	add.s64 	%rd10843, %rd33, %rd10842;
	cvt.u64.u32 	%rd10844, %r23020;
	add.s64 	%rd10845, %rd33, %rd10844;
	ld.local.s8 	%r19184, [%rd10845];
	ld.local.u8 	%r19185, [%rd10841];
	prmt.b32 	%r19187, %r15626, %r19185, 0x3340U;
	ld.local.u8 	%r19188, [%rd10843];
	prmt.b32 	%r19189, %r19188, 0, 0x3340U;
	prmt.b32 	%r19190, %r19187, %r19189, 0x5410U;
	mov.b32 	%r19191, 359705;
	dp4a.s32.u32 	%r19192, %r19190, %r19191, %r19184;
	mul.wide.s32 	%rd10846, %r19192, 8;
	add.s64 	%rd10847, %rd1, %rd10846;
	ld.global.f64 	%fd21052, [%rd10847];
	sub.s32 	%r19193, %r4326, %r4243;
	add.s32 	%r4729, %r23020, -2;
	add.s32 	%r19194, %r4729, %r19193;
	mul.wide.s32 	%rd10848, %r19194, 8;
	add.s64 	%rd10849, %rd29, %rd10848;
	ld.local.f64 	%fd21053, [%rd10849];
	add.f64 	%fd21054, %fd21052, %fd21053;
	abs.f64 	%fd21055, %fd21054;
	max.f64 	%fd21057, %fd5851, %fd21055;
	setp.gt.f64 	%p12671, %fd21057, 0d41CDCD64FF800000;
	sub.f64 	%fd21058, %fd5850, %fd21054;
	abs.f64 	%fd21059, %fd21058;
	setp.geu.f64 	%p12672, %fd21059, 0d3EE4F8B588E368F1;
	or.pred  	%p12673, %p12671, %p12672;
	@%p12673 bra 	$L__BB3_10183;
	add.s32 	%r19195, %r23021, -2;
	mul.wide.u32 	%rd10850, %r19195, 4;
	add.s64 	%rd10851, %rd30, %rd10850;
	st.local.u32 	[%rd10851], %r4327;
	mul.wide.u32 	%rd10852, %r4729, 4;
	add.s64 	%rd10853, %rd31, %rd10852;
	st.local.u32 	[%rd10853], %r4325;
	mov.pred 	%p13912, 0;
	mov.u32 	%r23020, %r4327;
	mov.u32 	%r23021, %r4325;
$L__BB3_10183:
	not.pred 	%p12675, %p13912;
	@%p12675 bra 	$L__BB3_10202;
	mov.b32 	%r23017, 3;
$L__BB3_10185:
	mov.u32 	%r4734, %r23017;
	add.s32 	%r4735, %r23021, -1;
	sub.s32 	%r19197, %r23020, %r4734;
	add.s32 	%r19198, %r19197, 1;
	setp.gt.u32 	%p12677, %r19197, 2147483646;
	abs.s32 	%r19199, %r19197;
	selp.b32 	%r4736, %r19199, 0, %p12677;
	sub.s32 	%r23019, %r4735, %r4736;
	selp.b32 	%r23018, 1, %r19198, %p12677;
	setp.lt.s32 	%p12678, %r23019, 1;
	setp.ge.s32 	%p12679, %r23018, %r23020;
	mov.pred 	%p13913, -1;
	or.pred  	%p12680, %p12678, %p12679;
	@%p12680 bra 	$L__BB3_10201;
	cvt.s64.s32 	%rd10854, %r23020;
	add.s64 	%rd1409, %rd33, %rd10854;
	add.s32 	%r19201, %r23020, -1;
	cvt.s64.s32 	%rd10855, %r23021;
	add.s64 	%rd1410, %rd32, %rd10855;
	mad.lo.s32 	%r19202, %r4735, %r4243, %r19201;
	mul.wide.s32 	%rd10856, %r19202, 8;
	add.s64 	%rd1411, %rd28, %rd10856;
	add.s64 	%rd10857, %rd29, %rd10856;
	ld.local.f64 	%fd6370, [%rd10857];
	abs.f64 	%fd6371, %fd6370;
	add.s32 	%r19203, %r19201, %r4736;
	sub.s32 	%r19204, %r19203, %r23018;
	mul.wide.s32 	%rd10858, %r19204, 8;
	add.s64 	%rd1412, %rd1, %rd10858;
	add.f64 	%fd21061, %fd6370, 0dC016CCCCCCCCCCCD;
	add.f64 	%fd6372, %fd5622, %fd21061;
	mul.wide.u32 	%rd10859, %r19204, 8;
	add.s64 	%rd1413, %rd1, %rd10859;
$L__BB3_10187:
	not.b32 	%r19205, %r23019;
	add.s32 	%r4741, %r23021, %r19205;
	not.b32 	%r19206, %r23018;
	add.s32 	%r4742, %r23020, %r19206;
	setp.eq.s32 	%p12681, %r4741, 0;
	setp.gt.s32 	%p12682, %r4742, 0;
	and.pred  	%p12683, %p12681, %p12682;
	@%p12683 bra 	$L__BB3_10192;
	setp.eq.s32 	%p12684, %r4742, 0;
	setp.gt.s32 	%p12685, %r4741, 0;
	and.pred  	%p12686, %p12685, %p12684;
	@%p12686 bra 	$L__BB3_10192;
	setp.eq.s32 	%p12687, %r4741, 1;
	setp.eq.s32 	%p12688, %r4742, 1;
	and.pred  	%p12689, %p12687, %p12688;
	@%p12689 bra 	$L__BB3_10191;
	ld.global.f64 	%fd21062, [%rd1412+24952];
	cvt.u64.u32 	%rd10860, %r23019;
	add.s64 	%rd10861, %rd32, %rd10860;
	cvt.s64.s32 	%rd10862, %r23018;
	add.s64 	%rd10863, %rd33, %rd10862;
	ld.local.s8 	%r19207, [%rd10863+1];
	ld.local.u8 	%r19208, [%rd10861+1];
	ld.local.u8 	%r19209, [%rd10861];
	prmt.b32 	%r19210, %r19209, %r19208, 0x3340U;
	ld.local.u8 	%r19211, [%rd10863];
	prmt.b32 	%r19212, %r19211, 0, 0x3340U;
	prmt.b32 	%r19213, %r19210, %r19212, 0x5410U;
	mov.b32 	%r19214, 334205;
	dp4a.s32.u32 	%r19215, %r19213, %r19214, %r19207;
	mul.wide.s32 	%rd10864, %r19215, 8;
	add.s64 	%rd10865, %rd1, %rd10864;
	ld.global.f64 	%fd21063, [%rd10865+30440];
	add.f64 	%fd21064, %fd21062, %fd21063;
	ld.local.s8 	%r19216, [%rd1410+-1];
	ld.local.u8 	%r19217, [%rd1409];
	ld.local.u8 	%r19218, [%rd1409+-1];
	prmt.b32 	%r19219, %r19218, %r19217, 0x3340U;
	ld.local.u8 	%r19220, [%rd1410];
	prmt.b32 	%r19221, %r19220, 0, 0x3340U;
	prmt.b32 	%r19222, %r19219, %r19221, 0x5410U;
	mov.b32 	%r19223, 359705;
	dp4a.s32.u32 	%r19224, %r19222, %r19223, %r19216;
	mul.wide.s32 	%rd10866, %r19224, 8;
	add.s64 	%rd10867, %rd1, %rd10866;
	ld.global.f64 	%fd21065, [%rd10867+30440];
	add.f64 	%fd21066, %fd21064, %fd21065;
	add.s32 	%r19225, %r23019, -1;
	mad.lo.s32 	%r19226, %r19225, %r4243, %r23018;
	add.s32 	%r19227, %r19226, -1;
	mul.wide.s32 	%rd10868, %r19227, 8;
	add.s64 	%rd10869, %rd28, %rd10868;
	ld.local.f64 	%fd21067, [%rd10869];
	add.f64 	%fd21068, %fd21066, %fd21067;
	ld.global.f64 	%fd21069, [%rd1412+24232];
	ld.global.f64 	%fd21070, [%rd10865+25440];
	add.f64 	%fd21071, %fd21069, %fd21070;
	ld.global.f64 	%fd21072, [%rd10867+25440];
	add.f64 	%fd21073, %fd21071, %fd21072;
	sub.s32 	%r19228, %r4741, %r4742;
	abs.s32 	%r19229, %r19228;
	cvt.rn.f64.s32 	%fd21074, %r19229;
	fma.rn.f64 	%fd21075, %fd21074, 0dBFEEF3E864B31D04, %fd21073;
	add.s64 	%rd10870, %rd29, %rd10868;
	ld.local.f64 	%fd21076, [%rd10870];
	add.f64 	%fd21077, %fd21076, %fd21075;
	abs.f64 	%fd21078, %fd21068;
	setp.gt.f64 	%p12690, %fd21078, 0d41CDCD64FF800000;
	selp.f64 	%fd25340, 0dBFF0000000000000, %fd21077, %p12690;
	selp.f64 	%fd25339, 0d7FF0000000000000, %fd21068, %p12690;
	bra.uni 	$L__BB3_10197;
$L__BB3_10191:
	cvt.u64.u32 	%rd10871, %r23019;
	add.s64 	%rd10872, %rd32, %rd10871;
	cvt.s64.s32 	%rd10873, %r23018;
	add.s64 	%rd10874, %rd33, %rd10873;
	ld.local.s8 	%r19230, [%rd10874+1];
	ld.local.u8 	%r19231, [%rd10872+1];
	ld.local.u8 	%r19232, [%rd10872];
	prmt.b32 	%r19233, %r19232, %r19231, 0x3340U;
	ld.local.u8 	%r19234, [%rd10874];
	prmt.b32 	%r19235, %r19234, 0, 0x3340U;
	prmt.b32 	%r19236, %r19233, %r19235, 0x5410U;
	mov.b32 	%r19237, 334205;
	dp4a.s32.u32 	%r19238, %r19236, %r19237, %r19230;
	mul.wide.s32 	%rd10875, %r19238, 8;
	add.s64 	%rd10876, %rd1, %rd10875;
	ld.global.f64 	%fd21079, [%rd10876+10000];
	ld.local.s8 	%r19239, [%rd1410+-1];
	ld.local.u8 	%r19240, [%rd1409];
	ld.local.u8 	%r19241, [%rd1409+-1];
	prmt.b32 	%r19242, %r19241, %r19240, 0x3340U;
	ld.local.u8 	%r19243, [%rd1410];
	prmt.b32 	%r19244, %r19243, 0, 0x3340U;
	prmt.b32 	%r19245, %r19242, %r19244, 0x5410U;
	mov.b32 	%r19246, 359705;
	dp4a.s32.u32 	%r19247, %r19245, %r19246, %r19239;
	mul.wide.s32 	%rd10877, %r19247, 8;
	add.s64 	%rd10878, %rd1, %rd10877;
	ld.global.f64 	%fd21080, [%rd10878+10000];
	add.f64 	%fd21081, %fd21079, %fd21080;
	add.s32 	%r19248, %r23019, -1;
	mad.lo.s32 	%r19249, %r19248, %r4243, %r23018;
	add.s32 	%r19250, %r19249, -1;
	mul.wide.s32 	%rd10879, %r19250, 8;
	add.s64 	%rd10880, %rd29, %rd10879;
	ld.local.f64 	%fd21082, [%rd10880];
	add.f64 	%fd21083, %fd21081, %fd21082;
	ld.global.f64 	%fd21084, [%rd10876+15000];
	ld.global.f64 	%fd21085, [%rd10878+15000];
	add.f64 	%fd21086, %fd21084, %fd21085;
	add.s64 	%rd10881, %rd28, %rd10879;
	ld.local.f64 	%fd21087, [%rd10881];
	add.f64 	%fd21088, %fd21086, %fd21087;
	abs.f64 	%fd21089, %fd21088;
	setp.gt.f64 	%p12691, %fd21089, 0d41CDCD64FF800000;
	selp.f64 	%fd21090, 0dBFF0000000000000, %fd21083, %p12691;
	selp.f64 	%fd21091, 0d7FF0000000000000, %fd21088, %p12691;
	add.f64 	%fd21092, %fd21091, 0d4069000000000000;
	add.f64 	%fd21093, %fd21090, 0dC016CCCCCCCCCCCD;
	add.f64 	%fd21094, %fd5622, %fd21093;
	div.rn.f64 	%fd21095, %fd21092, %fd21094;
	ld.local.f64 	%fd21096, [%rd1411];
	add.f64 	%fd21097, %fd21096, 0d4069000000000000;
	div.rn.f64 	%fd21098, %fd21097, %fd6372;
	setp.ltu.f64 	%p12692, %fd21095, %fd21098;
	selp.f64 	%fd25339, 0d7FF0000000000000, %fd21091, %p12692;
	selp.f64 	%fd25340, 0dBFF0000000000000, %fd21090, %p12692;
	bra.uni 	$L__BB3_10197;
$L__BB3_10192:
	setp.eq.s32 	%p12693, %r4742, 1;
	setp.eq.s32 	%p12694, %r4741, 1;
	or.pred  	%p12695, %p12694, %p12693;
	@%p12695 bra 	$L__BB3_10194;
	ld.global.f64 	%fd21099, [%rd1412+25192];
	cvt.u64.u32 	%rd10882, %r23019;
	add.s64 	%rd10883, %rd32, %rd10882;
	ld.local.s8 	%r19251, [%rd10883];
	mul.wide.s32 	%rd10884, %r19251, 5;
	cvt.s64.s32 	%rd10885, %r23018;
	add.s64 	%rd10886, %rd33, %rd10885;
	ld.local.s8 	%rd10887, [%rd10886];
	add.s64 	%rd10888, %rd10884, %rd10887;
	shl.b64 	%rd10889, %rd10888, 3;
	add.s64 	%rd10890, %rd1, %rd10889;
	ld.global.f64 	%fd21100, [%rd10890+45640];
	add.f64 	%fd21101, %fd21099, %fd21100;
	ld.local.s8 	%r19252, [%rd1410];
	mul.wide.s32 	%rd10891, %r19252, 5;
	ld.local.s8 	%rd10892, [%rd1409];
	add.s64 	%rd10893, %rd10891, %rd10892;
	shl.b64 	%rd10894, %rd10893, 3;
	add.s64 	%rd10895, %rd1, %rd10894;
	ld.global.f64 	%fd21102, [%rd10895+45640];
	add.f64 	%fd21103, %fd21101, %fd21102;
	add.s32 	%r19253, %r23019, -1;
	mad.lo.s32 	%r19254, %r19253, %r4243, %r23018;
	add.s32 	%r19255, %r19254, -1;
	mul.wide.s32 	%rd10896, %r19255, 8;
	add.s64 	%rd10897, %rd28, %rd10896;
	ld.local.f64 	%fd21104, [%rd10897];
	add.f64 	%fd21105, %fd21103, %fd21104;
	ld.global.f64 	%fd21106, [%rd1412+24472];
	ld.global.f64 	%fd21107, [%rd10890+45440];
	add.f64 	%fd21108, %fd21106, %fd21107;
	ld.global.f64 	%fd21109, [%rd10895+45440];
	add.f64 	%fd21110, %fd21108, %fd21109;
	add.s64 	%rd10898, %rd29, %rd10896;
	ld.local.f64 	%fd21111, [%rd10898];
	add.f64 	%fd21112, %fd21110, %fd21111;
	abs.f64 	%fd21113, %fd21105;
	setp.gt.f64 	%p12696, %fd21113, 0d41CDCD64FF800000;
	selp.f64 	%fd25340, 0dBFF0000000000000, %fd21112, %p12696;
	selp.f64 	%fd25339, 0d7FF0000000000000, %fd21105, %p12696;
	bra.uni 	$L__BB3_10197;
$L__BB3_10194:
	setp.eq.s32 	%p12697, %r4741, 1;
	setp.eq.s32 	%p12698, %r4742, 1;
	setp.eq.s32 	%p12699, %r4741, 0;
	and.pred  	%p12700, %p12699, %p12698;
	setp.eq.s32 	%p12701, %r4742, 0;
	and.pred  	%p12702, %p12697, %p12701;
	or.pred  	%p12703, %p12700, %p12702;
	mov.f64 	%fd25338, 0d0000000000000000;
	mov.f64 	%fd25337, 0dC0A9300000000000;
	not.pred 	%p12704, %p12703;
	@%p12704 bra 	$L__BB3_10196;
	ld.global.f64 	%fd21116, [%rd1413+25192];
	cvt.u64.u32 	%rd10899, %r23019;
	add.s64 	%rd10900, %rd32, %rd10899;
	cvt.s64.s32 	%rd10901, %r23018;
	add.s64 	%rd10902, %rd33, %rd10901;
	ld.local.s8 	%r19256, [%rd1409];
	ld.local.u8 	%r19257, [%rd10900];
	ld.local.u8 	%r19258, [%rd1410];
	prmt.b32 	%r19259, %r19257, %r19258, 0x3340U;
	ld.local.u8 	%r19260, [%rd10902];
	prmt.b32 	%r19261, %r19260, 0, 0x3340U;
	prmt.b32 	%r19262, %r19259, %r19261, 0x5410U;
	mov.b32 	%r19263, 334205;
	dp4a.s32.u32 	%r19264, %r19262, %r19263, %r19256;
	mul.wide.s32 	%rd10903, %r19264, 8;
	add.s64 	%rd10904, %rd1, %rd10903;
	ld.global.f64 	%fd21117, [%rd10904+5000];
	add.f64 	%fd25338, %fd21116, %fd21117;
	ld.global.f64 	%fd21118, [%rd1413+24472];
	ld.global.f64 	%fd21119, [%rd10904];
	add.f64 	%fd25337, %fd21118, %fd21119;
$L__BB3_10196:
	add.s32 	%r19265, %r23019, -1;
	mad.lo.s32 	%r19266, %r19265, %r4243, %r23018;
	add.s32 	%r19267, %r19266, -1;
	mul.wide.s32 	%rd10905, %r19267, 8;
	add.s64 	%rd10906, %rd28, %rd10905;
	ld.local.f64 	%fd21120, [%rd10906];
	add.f64 	%fd21121, %fd25338, %fd21120;
	add.s64 	%rd10907, %rd29, %rd10905;
	ld.local.f64 	%fd21122, [%rd10907];
	add.f64 	%fd21123, %fd25337, %fd21122;
	abs.f64 	%fd21124, %fd21121;
	setp.gt.f64 	%p12705, %fd21124, 0d41CDCD64FF800000;
	selp.f64 	%fd25340, 0dBFF0000000000000, %fd21123, %p12705;
	selp.f64 	%fd25339, 0d7FF0000000000000, %fd21121, %p12705;
$L__BB3_10197:
	abs.f64 	%fd21125, %fd25340;
	max.f64 	%fd21127, %fd6371, %fd21125;
	setp.gt.f64 	%p12706, %fd21127, 0d41CDCD64FF800000;
	sub.f64 	%fd21128, %fd6370, %fd25340;
	abs.f64 	%fd21129, %fd21128;
	setp.geu.f64 	%p12707, %fd21129, 0d3EE4F8B588E368F1;
	or.pred  	%p12708, %p12706, %p12707;
	@%p12708 bra 	$L__BB3_10200;
	ld.local.f64 	%fd21131, [%rd1411];
	abs.f64 	%fd21132, %fd21131;
	abs.f64 	%fd21133, %fd25339;
	max.f64 	%fd21135, %fd21132, %fd21133;
	setp.gt.f64 	%p12709, %fd21135, 0d41CDCD64FF800000;
	sub.f64 	%fd21136, %fd21131, %fd25339;
	abs.f64 	%fd21137, %fd21136;
	setp.geu.f64 	%p12710, %fd21137, 0d3EE4F8B588E368F1;
	or.pred  	%p12711, %p12709, %p12710;
	@%p12711 bra 	$L__BB3_10200;
	add.s32 	%r19268, %r23019, -1;
	mul.wide.u32 	%rd10908, %r19268, 4;
	add.s64 	%rd10909, %rd30, %rd10908;
	st.local.u32 	[%rd10909], %r23018;
	mul.wide.s32 	%rd10910, %r23018, 4;
	add.s64 	%rd10911, %rd31, %rd10910;
	st.local.u32 	[%rd10911+-4], %r23019;
	mov.pred 	%p13913, 0;
	mov.u32 	%r23020, %r23018;
	mov.u32 	%r23021, %r23019;
	bra.uni 	$L__BB3_10201;
$L__BB3_10200:
	add.s32 	%r4743, %r23019, -1;
	add.s32 	%r23018, %r23018, 1;
	setp.gt.s32 	%p12714, %r23019, 1;
	setp.lt.s32 	%p12715, %r23018, %r23020;
	and.pred  	%p12716, %p12714, %p12715;
	mov.u32 	%r23019, %r4743;
	@%p12716 bra 	$L__BB3_10187;
$L__BB3_10201:
	add.s32 	%r23017, %r4734, 1;
	setp.lt.u32 	%p12717, %r4734, 32;
	and.pred  	%p12718, %p13913, %p12717;
	@%p12718 bra 	$L__BB3_10185;
$L__BB3_10202:
	cvt.s64.s32 	%rd10912, %r23020;
	add.s64 	%rd10913, %rd33, %rd10912;
	ld.local.u8 	%rs4792, [%rd10913];
	bra.uni 	$L__BB3_9337;
$L__BB3_10203:
	mov.pred 	%p13914, -1;
	min.s32 	%r19269, %r23031, %r23032;
	setp.lt.s32 	%p12720, %r19269, 2;
	@%p12720 bra 	$L__BB3_10206;
	cvt.u64.u32 	%rd10914, %r4171;
	add.s64 	%rd10915, %rd26, %rd10914;
	cvt.u64.u32 	%rd10916, %r4173;
	add.s64 	%rd10917, %rd27, %rd10916;
	cvt.u64.u32 	%rd10918, %r23031;
	add.s64 	%rd10919, %rd27, %rd10918;
	ld.local.s8 	%r19270, [%rd10919];
	ld.local.u8 	%r19271, [%rd10915];
	prmt.b32 	%r19273, %r15206, %r19271, 0x3340U;
	ld.local.u8 	%r19274, [%rd10917];
	prmt.b32 	%r19275, %r19274, 0, 0x3340U;
	prmt.b32 	%r19276, %r19273, %r19275, 0x5410U;
	mov.b32 	%r19277, 359705;
	dp4a.s32.u32 	%r19278, %r19276, %r19277, %r19270;
	mul.wide.s32 	%rd10920, %r19278, 8;
	add.s64 	%rd10921, %rd1, %rd10920;
	ld.global.f64 	%fd21139, [%rd10921];
	sub.s32 	%r19279, %r4172, %r4089;
	add.s32 	%r4750, %r23031, -2;
	add.s32 	%r19280, %r4750, %r19279;
	mul.wide.s32 	%rd10922, %r19280, 8;
	add.s64 	%rd10923, %rd23, %rd10922;
	ld.local.f64 	%fd21140, [%rd10923];
	add.f64 	%fd21141, %fd21139, %fd21140;
	abs.f64 	%fd21142, %fd21141;
	max.f64 	%fd21144, %fd5612, %fd21142;
	setp.gt.f64 	%p12722, %fd21144, 0d41CDCD64FF800000;
	sub.f64 	%fd21145, %fd5611, %fd21141;
	abs.f64 	%fd21146, %fd21145;
	setp.geu.f64 	%p12723, %fd21146, 0d3EE4F8B588E368F1;
	or.pred  	%p12724, %p12722, %p12723;
	@%p12724 bra 	$L__BB3_10206;
	add.s32 	%r19281, %r23032, -2;
	mul.wide.u32 	%rd10924, %r19281, 4;
	add.s64 	%rd10925, %rd24, %rd10924;
	st.local.u32 	[%rd10925], %r4173;
	mul.wide.u32 	%rd10926, %r4750, 4;
	add.s64 	%rd10927, %rd25, %rd10926;
	st.local.u32 	[%rd10927], %r4171;
	mov.pred 	%p13914, 0;
	mov.u32 	%r23031, %r4173;
	mov.u32 	%r23032, %r4171;
$L__BB3_10206:
	not.pred 	%p12726, %p13914;
	@%p12726 bra 	$L__BB3_10225;
	mov.b32 	%r23028, 3;
$L__BB3_10208:
	mov.u32 	%r4755, %r23028;
	add.s32 	%r4756, %r23032, -1;
	sub.s32 	%r19283, %r23031, %r4755;
	add.s32 	%r19284, %r19283, 1;
	setp.gt.u32 	%p12728, %r19283, 2147483646;
	abs.s32 	%r19285, %r19283;
	selp.b32 	%r4757, %r19285, 0, %p12728;
	sub.s32 	%r23030, %r4756, %r4757;
	selp.b32 	%r23029, 1, %r19284, %p12728;
	setp.lt.s32 	%p12729, %r23030, 1;
	setp.ge.s32 	%p12730, %r23029, %r23031;
	mov.pred 	%p13915, -1;
	or.pred  	%p12731, %p12729, %p12730;
	@%p12731 bra 	$L__BB3_10224;
	cvt.s64.s32 	%rd10928, %r23031;
	add.s64 	%rd1414, %rd27, %rd10928;
	add.s32 	%r19287, %r23031, -1;
	cvt.s64.s32 	%rd10929, %r23032;
	add.s64 	%rd1415, %rd26, %rd10929;
	mad.lo.s32 	%r19288, %r4756, %r4089, %r19287;
	mul.wide.s32 	%rd10930, %r19288, 8;
	add.s64 	%rd1416, %rd22, %rd10930;
	add.s64 	%rd10931, %rd23, %rd10930;
	ld.local.f64 	%fd6387, [%rd10931];
	abs.f64 	%fd6388, %fd6387;
	add.s32 	%r19289, %r19287, %r4757;
	sub.s32 	%r19290, %r19289, %r23029;
	mul.wide.s32 	%rd10932, %r19290, 8;
	add.s64 	%rd1417, %rd1, %rd10932;
	add.f64 	%fd21148, %fd6387, 0dC016CCCCCCCCCCCD;
	add.f64 	%fd6389, %fd5383, %fd21148;
	mul.wide.u32 	%rd10933, %r19290, 8;
	add.s64 	%rd1418, %rd1, %rd10933;
$L__BB3_10210:
	not.b32 	%r19291, %r23030;
	add.s32 	%r4762, %r23032, %r19291;
	not.b32 	%r19292, %r23029;
	add.s32 	%r4763, %r23031, %r19292;
	setp.eq.s32 	%p12732, %r4762, 0;
	setp.gt.s32 	%p12733, %r4763, 0;
	and.pred  	%p12734, %p12732, %p12733;
	@%p12734 bra 	$L__BB3_10215;
	setp.eq.s32 	%p12735, %r4763, 0;
	setp.gt.s32 	%p12736, %r4762, 0;
	and.pred  	%p12737, %p12736, %p12735;
	@%p12737 bra 	$L__BB3_10215;
	setp.eq.s32 	%p12738, %r4762, 1;
	setp.eq.s32 	%p12739, %r4763, 1;
	and.pred  	%p12740, %p12738, %p12739;
	@%p12740 bra 	$L__BB3_10214;
	ld.global.f64 	%fd21149, [%rd1417+24952];
	cvt.u64.u32 	%rd10934, %r23030;
	add.s64 	%rd10935, %rd26, %rd10934;
	cvt.s64.s32 	%rd10936, %r23029;
	add.s64 	%rd10937, %rd27, %rd10936;
	ld.local.s8 	%r19293, [%rd10937+1];
	ld.local.u8 	%r19294, [%rd10935+1];
	ld.local.u8 	%r19295, [%rd10935];
	prmt.b32 	%r19296, %r19295, %r19294, 0x3340U;
	ld.local.u8 	%r19297, [%rd10937];
	prmt.b32 	%r19298, %r19297, 0, 0x3340U;
	prmt.b32 	%r19299, %r19296, %r19298, 0x5410U;
	mov.b32 	%r19300, 334205;
	dp4a.s32.u32 	%r19301, %r19299, %r19300, %r19293;
	mul.wide.s32 	%rd10938, %r19301, 8;
	add.s64 	%rd10939, %rd1, %rd10938;
	ld.global.f64 	%fd21150, [%rd10939+30440];
	add.f64 	%fd21151, %fd21149, %fd21150;
	ld.local.s8 	%r19302, [%rd1415+-1];
	ld.local.u8 	%r19303, [%rd1414];
	ld.local.u8 	%r19304, [%rd1414+-1];
	prmt.b32 	%r19305, %r19304, %r19303, 0x3340U;
	ld.local.u8 	%r19306, [%rd1415];
	prmt.b32 	%r19307, %r19306, 0, 0x3340U;
	prmt.b32 	%r19308, %r19305, %r19307, 0x5410U;
	mov.b32 	%r19309, 359705;
	dp4a.s32.u32 	%r19310, %r19308, %r19309, %r19302;
	mul.wide.s32 	%rd10940, %r19310, 8;
	add.s64 	%rd10941, %rd1, %rd10940;
	ld.global.f64 	%fd21152, [%rd10941+30440];
	add.f64 	%fd21153, %fd21151, %fd21152;
	add.s32 	%r19311, %r23030, -1;
	mad.lo.s32 	%r19312, %r19311, %r4089, %r23029;
	add.s32 	%r19313, %r19312, -1;
	mul.wide.s32 	%rd10942, %r19313, 8;
	add.s64 	%rd10943, %rd22, %rd10942;
	ld.local.f64 	%fd21154, [%rd10943];
	add.f64 	%fd21155, %fd21153, %fd21154;
	ld.global.f64 	%fd21156, [%rd1417+24232];
	ld.global.f64 	%fd21157, [%rd10939+25440];
	add.f64 	%fd21158, %fd21156, %fd21157;
	ld.global.f64 	%fd21159, [%rd10941+25440];
	add.f64 	%fd21160, %fd21158, %fd21159;
	sub.s32 	%r19314, %r4762, %r4763;
	abs.s32 	%r19315, %r19314;
	cvt.rn.f64.s32 	%fd21161, %r19315;
	fma.rn.f64 	%fd21162, %fd21161, 0dBFEEF3E864B31D04, %fd21160;
	add.s64 	%rd10944, %rd23, %rd10942;
	ld.local.f64 	%fd21163, [%rd10944];
	add.f64 	%fd21164, %fd21163, %fd21162;
	abs.f64 	%fd21165, %fd21155;
	setp.gt.f64 	%p12741, %fd21165, 0d41CDCD64FF800000;
	selp.f64 	%fd25344, 0dBFF0000000000000, %fd21164, %p12741;
	selp.f64 	%fd25343, 0d7FF0000000000000, %fd21155, %p12741;
	bra.uni 	$L__BB3_10220;
$L__BB3_10214:
	cvt.u64.u32 	%rd10945, %r23030;
	add.s64 	%rd10946, %rd26, %rd10945;
	cvt.s64.s32 	%rd10947, %r23029;
	add.s64 	%rd10948, %rd27, %rd10947;
	ld.local.s8 	%r19316, [%rd10948+1];
	ld.local.u8 	%r19317, [%rd10946+1];
	ld.local.u8 	%r19318, [%rd10946];
	prmt.b32 	%r19319, %r19318, %r19317, 0x3340U;
	ld.local.u8 	%r19320, [%rd10948];
	prmt.b32 	%r19321, %r19320, 0, 0x3340U;
	prmt.b32 	%r19322, %r19319, %r19321, 0x5410U;
	mov.b32 	%r19323, 334205;
	dp4a.s32.u32 	%r19324, %r19322, %r19323, %r19316;
	mul.wide.s32 	%rd10949, %r19324, 8;
	add.s64 	%rd10950, %rd1, %rd10949;
	ld.global.f64 	%fd21166, [%rd10950+10000];
	ld.local.s8 	%r19325, [%rd1415+-1];
	ld.local.u8 	%r19326, [%rd1414];
	ld.local.u8 	%r19327, [%rd1414+-1];
	prmt.b32 	%r19328, %r19327, %r19326, 0x3340U;
	ld.local.u8 	%r19329, [%rd1415];
	prmt.b32 	%r19330, %r19329, 0, 0x3340U;
	prmt.b32 	%r19331, %r19328, %r19330, 0x5410U;
	mov.b32 	%r19332, 359705;
	dp4a.s32.u32 	%r19333, %r19331, %r19332, %r19325;
	mul.wide.s32 	%rd10951, %r19333, 8;
	add.s64 	%rd10952, %rd1, %rd10951;
	ld.global.f64 	%fd21167, [%rd10952+10000];
	add.f64 	%fd21168, %fd21166, %fd21167;
	add.s32 	%r19334, %r23030, -1;
	mad.lo.s32 	%r19335, %r19334, %r4089, %r23029;
	add.s32 	%r19336, %r19335, -1;
	mul.wide.s32 	%rd10953, %r19336, 8;
	add.s64 	%rd10954, %rd23, %rd10953;
	ld.local.f64 	%fd21169, [%rd10954];
	add.f64 	%fd21170, %fd21168, %fd21169;
	ld.global.f64 	%fd21171, [%rd10950+15000];
	ld.global.f64 	%fd21172, [%rd10952+15000];
	add.f64 	%fd21173, %fd21171, %fd21172;
	add.s64 	%rd10955, %rd22, %rd10953;
	ld.local.f64 	%fd21174, [%rd10955];
	add.f64 	%fd21175, %fd21173, %fd21174;
	abs.f64 	%fd21176, %fd21175;
	setp.gt.f64 	%p12742, %fd21176, 0d41CDCD64FF800000;
	selp.f64 	%fd21177, 0dBFF0000000000000, %fd21170, %p12742;
	selp.f64 	%fd21178, 0d7FF0000000000000, %fd21175, %p12742;
	add.f64 	%fd21179, %fd21178, 0d4069000000000000;
	add.f64 	%fd21180, %fd21177, 0dC016CCCCCCCCCCCD;
	add.f64 	%fd21181, %fd5383, %fd21180;
	div.rn.f64 	%fd21182, %fd21179, %fd21181;
	ld.local.f64 	%fd21183, [%rd1416];
	add.f64 	%fd21184, %fd21183, 0d4069000000000000;
	div.rn.f64 	%fd21185, %fd21184, %fd6389;
	setp.ltu.f64 	%p12743, %fd21182, %fd21185;
	selp.f64 	%fd25343, 0d7FF0000000000000, %fd21178, %p12743;
	selp.f64 	%fd25344, 0dBFF0000000000000, %fd21177, %p12743;
	bra.uni 	$L__BB3_10220;
$L__BB3_10215:
	setp.eq.s32 	%p12744, %r4763, 1;
	setp.eq.s32 	%p12745, %r4762, 1;
	or.pred  	%p12746, %p12745, %p12744;
	@%p12746 bra 	$L__BB3_10217;
	ld.global.f64 	%fd21186, [%rd1417+25192];
	cvt.u64.u32 	%rd10956, %r23030;
	add.s64 	%rd10957, %rd26, %rd10956;
	ld.local.s8 	%r19337, [%rd10957];
	mul.wide.s32 	%rd10958, %r19337, 5;
	cvt.s64.s32 	%rd10959, %r23029;
	add.s64 	%rd10960, %rd27, %rd10959;
	ld.local.s8 	%rd10961, [%rd10960];
	add.s64 	%rd10962, %rd10958, %rd10961;
	shl.b64 	%rd10963, %rd10962, 3;
	add.s64 	%rd10964, %rd1, %rd10963;
	ld.global.f64 	%fd21187, [%rd10964+45640];
	add.f64 	%fd21188, %fd21186, %fd21187;
	ld.local.s8 	%r19338, [%rd1415];
	mul.wide.s32 	%rd10965, %r19338, 5;
	ld.local.s8 	%rd10966, [%rd1414];
	add.s64 	%rd10967, %rd10965, %rd10966;
	shl.b64 	%rd10968, %rd10967, 3;
	add.s64 	%rd10969, %rd1, %rd10968;
	ld.global.f64 	%fd21189, [%rd10969+45640];
	add.f64 	%fd21190, %fd21188, %fd21189;
	add.s32 	%r19339, %r23030, -1;
	mad.lo.s32 	%r19340, %r19339, %r4089, %r23029;
	add.s32 	%r19341, %r19340, -1;
	mul.wide.s32 	%rd10970, %r19341, 8;
	add.s64 	%rd10971, %rd22, %rd10970;
	ld.local.f64 	%fd21191, [%rd10971];
	add.f64 	%fd21192, %fd21190, %fd21191;
	ld.global.f64 	%fd21193, [%rd1417+24472];
	ld.global.f64 	%fd21194, [%rd10964+45440];
	add.f64 	%fd21195, %fd21193, %fd21194;
	ld.global.f64 	%fd21196, [%rd10969+45440];
	add.f64 	%fd21197, %fd21195, %fd21196;
	add.s64 	%rd10972, %rd23, %rd10970;
	ld.local.f64 	%fd21198, [%rd10972];
	add.f64 	%fd21199, %fd21197, %fd21198;
	abs.f64 	%fd21200, %fd21192;
	setp.gt.f64 	%p12747, %fd21200, 0d41CDCD64FF800000;
	selp.f64 	%fd25344, 0dBFF0000000000000, %fd21199, %p12747;
	selp.f64 	%fd25343, 0d7FF0000000000000, %fd21192, %p12747;
	bra.uni 	$L__BB3_10220;
$L__BB3_10217:
	setp.eq.s32 	%p12748, %r4762, 1;
	setp.eq.s32 	%p12749, %r4763, 1;
	setp.eq.s32 	%p12750, %r4762, 0;
	and.pred  	%p12751, %p12750, %p12749;
	setp.eq.s32 	%p12752, %r4763, 0;
	and.pred  	%p12753, %p12748, %p12752;
	or.pred  	%p12754, %p12751, %p12753;
	mov.f64 	%fd25342, 0d0000000000000000;
	mov.f64 	%fd25341, 0dC0A9300000000000;
	not.pred 	%p12755, %p12754;
	@%p12755 bra 	$L__BB3_10219;
	ld.global.f64 	%fd21203, [%rd1418+25192];
	cvt.u64.u32 	%rd10973, %r23030;
	add.s64 	%rd10974, %rd26, %rd10973;
	cvt.s64.s32 	%rd10975, %r23029;
	add.s64 	%rd10976, %rd27, %rd10975;
	ld.local.s8 	%r19342, [%rd1414];
	ld.local.u8 	%r19343, [%rd10974];
	ld.local.u8 	%r19344, [%rd1415];
	prmt.b32 	%r19345, %r19343, %r19344, 0x3340U;
	ld.local.u8 	%r19346, [%rd10976];
	prmt.b32 	%r19347, %r19346, 0, 0x3340U;
	prmt.b32 	%r19348, %r19345, %r19347, 0x5410U;
	mov.b32 	%r19349, 334205;
	dp4a.s32.u32 	%r19350, %r19348, %r19349, %r19342;
	mul.wide.s32 	%rd10977, %r19350, 8;
	add.s64 	%rd10978, %rd1, %rd10977;
	ld.global.f64 	%fd21204, [%rd10978+5000];
	add.f64 	%fd25342, %fd21203, %fd21204;
	ld.global.f64 	%fd21205, [%rd1418+24472];
	ld.global.f64 	%fd21206, [%rd10978];
	add.f64 	%fd25341, %fd21205, %fd21206;
$L__BB3_10219:
	add.s32 	%r19351, %r23030, -1;
	mad.lo.s32 	%r19352, %r19351, %r4089, %r23029;
	add.s32 	%r19353, %r19352, -1;
	mul.wide.s32 	%rd10979, %r19353, 8;
	add.s64 	%rd10980, %rd22, %rd10979;
	ld.local.f64 	%fd21207, [%rd10980];
	add.f64 	%fd21208, %fd25342, %fd21207;
	add.s64 	%rd10981, %rd23, %rd10979;
	ld.local.f64 	%fd21209, [%rd10981];
	add.f64 	%fd21210, %fd25341, %fd21209;
	abs.f64 	%fd21211, %fd21208;
	setp.gt.f64 	%p12756, %fd21211, 0d41CDCD64FF800000;
	selp.f64 	%fd25344, 0dBFF0000000000000, %fd21210, %p12756;
	selp.f64 	%fd25343, 0d7FF0000000000000, %fd21208, %p12756;
$L__BB3_10220:
	abs.f64 	%fd21212, %fd25344;
	max.f64 	%fd21214, %fd6388, %fd21212;
	setp.gt.f64 	%p12757, %fd21214, 0d41CDCD64FF800000;
	sub.f64 	%fd21215, %fd6387, %fd25344;
	abs.f64 	%fd21216, %fd21215;
	setp.geu.f64 	%p12758, %fd21216, 0d3EE4F8B588E368F1;
	or.pred  	%p12759, %p12757, %p12758;
	@%p12759 bra 	$L__BB3_10223;
	ld.local.f64 	%fd21218, [%rd1416];
	abs.f64 	%fd21219, %fd21218;
	abs.f64 	%fd21220, %fd25343;
	max.f64 	%fd21222, %fd21219, %fd21220;
	setp.gt.f64 	%p12760, %fd21222, 0d41CDCD64FF800000;
	sub.f64 	%fd21223, %fd21218, %fd25343;
	abs.f64 	%fd21224, %fd21223;
	setp.geu.f64 	%p12761, %fd21224, 0d3EE4F8B588E368F1;
	or.pred  	%p12762, %p12760, %p12761;
	@%p12762 bra 	$L__BB3_10223;
	add.s32 	%r19354, %r23030, -1;
	mul.wide.u32 	%rd10982, %r19354, 4;
	add.s64 	%rd10983, %rd24, %rd10982;
	st.local.u32 	[%rd10983], %r23029;
	mul.wide.s32 	%rd10984, %r23029, 4;
	add.s64 	%rd10985, %rd25, %rd10984;
	st.local.u32 	[%rd10985+-4], %r23030;
	mov.pred 	%p13915, 0;
	mov.u32 	%r23031, %r23029;
	mov.u32 	%r23032, %r23030;
	bra.uni 	$L__BB3_10224;
$L__BB3_10223:
	add.s32 	%r4764, %r23030, -1;
	add.s32 	%r23029, %r23029, 1;
	setp.gt.s32 	%p12765, %r23030, 1;
	setp.lt.s32 	%p12766, %r23029, %r23031;
	and.pred  	%p12767, %p12765, %p12766;
	mov.u32 	%r23030, %r4764;
	@%p12767 bra 	$L__BB3_10210;
$L__BB3_10224:
	add.s32 	%r23028, %r4755, 1;
	setp.lt.u32 	%p12768, %r4755, 32;
	and.pred  	%p12769, %p13915, %p12768;
	@%p12769 bra 	$L__BB3_10208;
$L__BB3_10225:
	cvt.s64.s32 	%rd10986, %r23031;
	add.s64 	%rd10987, %rd27, %rd10986;
	ld.local.u8 	%rs4777, [%rd10987];
	bra.uni 	$L__BB3_8976;
$L__BB3_10226:
	mov.pred 	%p13916, -1;
	min.s32 	%r19355, %r23042, %r23043;
	setp.lt.s32 	%p12771, %r19355, 2;
	@%p12771 bra 	$L__BB3_10229;
	cvt.u64.u32 	%rd10988, %r4017;
	add.s64 	%rd10989, %rd17, %rd10988;
	cvt.u64.u32 	%rd10990, %r23043;
	add.s64 	%rd10991, %rd17, %rd10990;
	cvt.u64.u32 	%rd10992, %r4019;
	add.s64 	%rd10993, %rd18, %rd10992;
	cvt.u64.u32 	%rd10994, %r23042;
	add.s64 	%rd10995, %rd18, %rd10994;
	ld.local.s8 	%r19356, [%rd10995];
	ld.local.u8 	%r19357, [%rd10989];
	ld.local.u8 	%r19358, [%rd10991];
	prmt.b32 	%r19359, %r19358, %r19357, 0x3340U;
	ld.local.u8 	%r19360, [%rd10993];
	prmt.b32 	%r19361, %r19360, 0, 0x3340U;
	prmt.b32 	%r19362, %r19359, %r19361, 0x5410U;
	mov.b32 	%r19363, 359705;
	dp4a.s32.u32 	%r19364, %r19362, %r19363, %r19356;
	mul.wide.s32 	%rd10996, %r19364, 8;
	add.s64 	%rd10997, %rd1, %rd10996;
	ld.global.f64 	%fd21226, [%rd10997];
	sub.s32 	%r19365, %r4018, %r3926;
	add.s32 	%r4771, %r23042, -2;
	add.s32 	%r19366, %r4771, %r19365;
	mul.wide.s32 	%rd10998, %r19366, 8;
	add.s64 	%rd10999, %rd14, %rd10998;
	ld.local.f64 	%fd21227, [%rd10999];
	add.f64 	%fd21228, %fd21226, %fd21227;
	abs.f64 	%fd21229, %fd21228;
	max.f64 	%fd21231, %fd5373, %fd21229;
	setp.gt.f64 	%p12773, %fd21231, 0d41CDCD64FF800000;
	sub.f64 	%fd21232, %fd5372, %fd21228;
	abs.f64 	%fd21233, %fd21232;
	setp.geu.f64 	%p12774, %fd21233, 0d3EE4F8B588E368F1;
	or.pred  	%p12775, %p12773, %p12774;
	@%p12775 bra 	$L__BB3_10229;
	add.s32 	%r19367, %r23043, -2;
	mul.wide.u32 	%rd11000, %r19367, 4;
	add.s64 	%rd11001, %rd15, %rd11000;
	st.local.u32 	[%rd11001], %r4019;
	mul.wide.u32 	%rd11002, %r4771, 4;
	add.s64 	%rd11003, %rd16, %rd11002;
	st.local.u32 	[%rd11003], %r4017;
	mov.pred 	%p13916, 0;
	mov.u32 	%r23042, %r4019;
	mov.u32 	%r23043, %r4017;
$L__BB3_10229:
	not.pred 	%p12777, %p13916;
	@%p12777 bra 	$L__BB3_10248;
	mov.b32 	%r23039, 3;
$L__BB3_10231:
	mov.u32 	%r4776, %r23039;
	add.s32 	%r4777, %r23043, -1;
	sub.s32 	%r19369, %r23042, %r4776;
	add.s32 	%r19370, %r19369, 1;
	setp.gt.u32 	%p12779, %r19369, 2147483646;
	abs.s32 	%r19371, %r19369;
	selp.b32 	%r4778, %r19371, 0, %p12779;
	sub.s32 	%r23041, %r4777, %r4778;
	selp.b32 	%r23040, 1, %r19370, %p12779;
	setp.lt.s32 	%p12780, %r23041, 1;
	setp.ge.s32 	%p12781, %r23040, %r23042;
	mov.pred 	%p13917, -1;
	or.pred  	%p12782, %p12780, %p12781;
	@%p12782 bra 	$L__BB3_10247;
	cvt.s64.s32 	%rd11004, %r23042;
	add.s64 	%rd1419, %rd18, %rd11004;
	add.s32 	%r19373, %r23042, -1;
	cvt.s64.s32 	%rd11005, %r23043;
	add.s64 	%rd1420, %rd17, %rd11005;
	mad.lo.s32 	%r19374, %r4777, %r3926, %r19373;
	mul.wide.s32 	%rd11006, %r19374, 8;
	add.s64 	%rd1421, %rd13, %rd11006;
	add.s64 	%rd11007, %rd14, %rd11006;
	ld.local.f64 	%fd6404, [%rd11007];
	abs.f64 	%fd6405, %fd6404;
	add.s32 	%r19375, %r19373, %r4778;
	sub.s32 	%r19376, %r19375, %r23040;
	mul.wide.s32 	%rd11008, %r19376, 8;
	add.s64 	%rd1422, %rd1, %rd11008;
	add.f64 	%fd21235, %fd6404, 0dC016CCCCCCCCCCCD;
	add.f64 	%fd6406, %fd5142, %fd21235;
	mul.wide.u32 	%rd11009, %r19376, 8;
	add.s64 	%rd1423, %rd1, %rd11009;
$L__BB3_10233:
	not.b32 	%r19377, %r23041;
	add.s32 	%r4783, %r23043, %r19377;
	not.b32 	%r19378, %r23040;
	add.s32 	%r4784, %r23042, %r19378;
	setp.eq.s32 	%p12783, %r4783, 0;
	setp.gt.s32 	%p12784, %r4784, 0;
	and.pred  	%p12785, %p12783, %p12784;
	@%p12785 bra 	$L__BB3_10238;
	setp.eq.s32 	%p12786, %r4784, 0;
	setp.gt.s32 	%p12787, %r4783, 0;
	and.pred  	%p12788, %p12787, %p12786;
	@%p12788 bra 	$L__BB3_10238;
	setp.eq.s32 	%p12789, %r4783, 1;
	setp.eq.s32 	%p12790, %r4784, 1;
	and.pred  	%p12791, %p12789, %p12790;
	@%p12791 bra 	$L__BB3_10237;
	ld.global.f64 	%fd21236, [%rd1422+24952];
	cvt.u64.u32 	%rd11010, %r23041;
	add.s64 	%rd11011, %rd17, %rd11010;
	cvt.s64.s32 	%rd11012, %r23040;
	add.s64 	%rd11013, %rd18, %rd11012;
	ld.local.s8 	%r19379, [%rd11013+1];
	ld.local.u8 	%r19380, [%rd11011+1];
	ld.local.u8 	%r19381, [%rd11011];
	prmt.b32 	%r19382, %r19381, %r19380, 0x3340U;
	ld.local.u8 	%r19383, [%rd11013];
	prmt.b32 	%r19384, %r19383, 0, 0x3340U;
	prmt.b32 	%r19385, %r19382, %r19384, 0x5410U;
	mov.b32 	%r19386, 334205;
	dp4a.s32.u32 	%r19387, %r19385, %r19386, %r19379;
	mul.wide.s32 	%rd11014, %r19387, 8;
	add.s64 	%rd11015, %rd1, %rd11014;
	ld.global.f64 	%fd21237, [%rd11015+30440];
	add.f64 	%fd21238, %fd21236, %fd21237;
	ld.local.s8 	%r19388, [%rd1420+-1];
	ld.local.u8 	%r19389, [%rd1419];
	ld.local.u8 	%r19390, [%rd1419+-1];
	prmt.b32 	%r19391, %r19390, %r19389, 0x3340U;
	ld.local.u8 	%r19392, [%rd1420];
	prmt.b32 	%r19393, %r19392, 0, 0x3340U;
	prmt.b32 	%r19394, %r19391, %r19393, 0x5410U;
	mov.b32 	%r19395, 359705;
	dp4a.s32.u32 	%r19396, %r19394, %r19395, %r19388;
	mul.wide.s32 	%rd11016, %r19396, 8;
	add.s64 	%rd11017, %rd1, %rd11016;
	ld.global.f64 	%fd21239, [%rd11017+30440];
	add.f64 	%fd21240, %fd21238, %fd21239;
	add.s32 	%r19397, %r23041, -1;
	mad.lo.s32 	%r19398, %r19397, %r3926, %r23040;
	add.s32 	%r19399, %r19398, -1;
	mul.wide.s32 	%rd11018, %r19399, 8;
	add.s64 	%rd11019, %rd13, %rd11018;
	ld.local.f64 	%fd21241, [%rd11019];
	add.f64 	%fd21242, %fd21240, %fd21241;
	ld.global.f64 	%fd21243, [%rd1422+24232];
	ld.global.f64 	%fd21244, [%rd11015+25440];
	add.f64 	%fd21245, %fd21243, %fd21244;
	ld.global.f64 	%fd21246, [%rd11017+25440];
	add.f64 	%fd21247, %fd21245, %fd21246;
	sub.s32 	%r19400, %r4783, %r4784;
	abs.s32 	%r19401, %r19400;
	cvt.rn.f64.s32 	%fd21248, %r19401;
	fma.rn.f64 	%fd21249, %fd21248, 0dBFEEF3E864B31D04, %fd21247;
	add.s64 	%rd11020, %rd14, %rd11018;
	ld.local.f64 	%fd21250, [%rd11020];
	add.f64 	%fd21251, %fd21250, %fd21249;
	abs.f64 	%fd21252, %fd21242;
	setp.gt.f64 	%p12792, %fd21252, 0d41CDCD64FF800000;
	selp.f64 	%fd25347, 0dBFF0000000000000, %fd21251, %p12792;
	selp.f64 	%fd25348, 0d7FF0000000000000, %fd21242, %p12792;
	bra.uni 	$L__BB3_10243;
$L__BB3_10237:
	cvt.u64.u32 	%rd11021, %r23041;
	add.s64 	%rd11022, %rd17, %rd11021;
	cvt.s64.s32 	%rd11023, %r23040;
	add.s64 	%rd11024, %rd18, %rd11023;
	ld.local.s8 	%r19402, [%rd11024+1];
	ld.local.u8 	%r19403, [%rd11022+1];
	ld.local.u8 	%r19404, [%rd11022];
	prmt.b32 	%r19405, %r19404, %r19403, 0x3340U;
	ld.local.u8 	%r19406, [%rd11024];
	prmt.b32 	%r19407, %r19406, 0, 0x3340U;
	prmt.b32 	%r19408, %r19405, %r19407, 0x5410U;
	mov.b32 	%r19409, 334205;
	dp4a.s32.u32 	%r19410, %r19408, %r19409, %r19402;
	mul.wide.s32 	%rd11025, %r19410, 8;
	add.s64 	%rd11026, %rd1, %rd11025;
	ld.global.f64 	%fd21253, [%rd11026+10000];
	ld.local.s8 	%r19411, [%rd1420+-1];
	ld.local.u8 	%r19412, [%rd1419];
	ld.local.u8 	%r19413, [%rd1419+-1];
	prmt.b32 	%r19414, %r19413, %r19412, 0x3340U;
	ld.local.u8 	%r19415, [%rd1420];
	prmt.b32 	%r19416, %r19415, 0, 0x3340U;
	prmt.b32 	%r19417, %r19414, %r19416, 0x5410U;
	mov.b32 	%r19418, 359705;
	dp4a.s32.u32 	%r19419, %r19417, %r19418, %r19411;
	mul.wide.s32 	%rd11027, %r19419, 8;
	add.s64 	%rd11028, %rd1, %rd11027;
	ld.global.f64 	%fd21254, [%rd11028+10000];
	add.f64 	%fd21255, %fd21253, %fd21254;
	add.s32 	%r19420, %r23041, -1;
	mad.lo.s32 	%r19421, %r19420, %r3926, %r23040;
	add.s32 	%r19422, %r19421, -1;
	mul.wide.s32 	%rd11029, %r19422, 8;
	add.s64 	%rd11030, %rd14, %rd11029;
	ld.local.f64 	%fd21256, [%rd11030];
	add.f64 	%fd21257, %fd21255, %fd21256;
	ld.global.f64 	%fd21258, [%rd11026+15000];
	ld.global.f64 	%fd21259, [%rd11028+15000];
	add.f64 	%fd21260, %fd21258, %fd21259;
	add.s64 	%rd11031, %rd13, %rd11029;
	ld.local.f64 	%fd21261, [%rd11031];
	add.f64 	%fd21262, %fd21260, %fd21261;
	abs.f64 	%fd21263, %fd21262;
	setp.gt.f64 	%p12793, %fd21263, 0d41CDCD64FF800000;
	selp.f64 	%fd21264, 0dBFF0000000000000, %fd21257, %p12793;
	selp.f64 	%fd21265, 0d7FF0000000000000, %fd21262, %p12793;
	add.f64 	%fd21266, %fd21265, 0d4069000000000000;
	add.f64 	%fd21267, %fd21264, 0dC016CCCCCCCCCCCD;
	add.f64 	%fd21268, %fd5142, %fd21267;
	div.rn.f64 	%fd21269, %fd21266, %fd21268;
	ld.local.f64 	%fd21270, [%rd1421];
	add.f64 	%fd21271, %fd21270, 0d4069000000000000;
	div.rn.f64 	%fd21272, %fd21271, %fd6406;
	setp.ltu.f64 	%p12794, %fd21269, %fd21272;
	selp.f64 	%fd25347, 0dBFF0000000000000, %fd21264, %p12794;
	selp.f64 	%fd25348, 0d7FF0000000000000, %fd21265, %p12794;
	bra.uni 	$L__BB3_10243;
$L__BB3_10238:
	setp.eq.s32 	%p12795, %r4784, 1;
	setp.eq.s32 	%p12796, %r4783, 1;
	or.pred  	%p12797, %p12796, %p12795;
	@%p12797 bra 	$L__BB3_10240;
	ld.global.f64 	%fd21273, [%rd1422+25192];
	cvt.u64.u32 	%rd11032, %r23041;
	add.s64 	%rd11033, %rd17, %rd11032;
	ld.local.s8 	%r19423, [%rd11033];
	mul.wide.s32 	%rd11034, %r19423, 5;
	cvt.s64.s32 	%rd11035, %r23040;
	add.s64 	%rd11036, %rd18, %rd11035;
	ld.local.s8 	%rd11037, [%rd11036];
	add.s64 	%rd11038, %rd11034, %rd11037;
	shl.b64 	%rd11039, %rd11038, 3;
	add.s64 	%rd11040, %rd1, %rd11039;
	ld.global.f64 	%fd21274, [%rd11040+45640];
	add.f64 	%fd21275, %fd21273, %fd21274;
	ld.local.s8 	%r19424, [%rd1420];
	mul.wide.s32 	%rd11041, %r19424, 5;
	ld.local.s8 	%rd11042, [%rd1419];
	add.s64 	%rd11043, %rd11041, %rd11042;
	shl.b64 	%rd11044, %rd11043, 3;
	add.s64 	%rd11045, %rd1, %rd11044;
	ld.global.f64 	%fd21276, [%rd11045+45640];
	add.f64 	%fd21277, %fd21275, %fd21276;
	add.s32 	%r19425, %r23041, -1;
	mad.lo.s32 	%r19426, %r19425, %r3926, %r23040;
	add.s32 	%r19427, %r19426, -1;
	mul.wide.s32 	%rd11046, %r19427, 8;
	add.s64 	%rd11047, %rd13, %rd11046;
	ld.local.f64 	%fd21278, [%rd11047];
	add.f64 	%fd21279, %fd21277, %fd21278;
	ld.global.f64 	%fd21280, [%rd1422+24472];
	ld.global.f64 	%fd21281, [%rd11040+45440];
	add.f64 	%fd21282, %fd21280, %fd21281;
	ld.global.f64 	%fd21283, [%rd11045+45440];
	add.f64 	%fd21284, %fd21282, %fd21283;
	add.s64 	%rd11048, %rd14, %rd11046;
	ld.local.f64 	%fd21285, [%rd11048];
	add.f64 	%fd21286, %fd21284, %fd21285;
	abs.f64 	%fd21287, %fd21279;
	setp.gt.f64 	%p12798, %fd21287, 0d41CDCD64FF800000;
	selp.f64 	%fd25347, 0dBFF0000000000000, %fd21286, %p12798;
	selp.f64 	%fd25348, 0d7FF0000000000000, %fd21279, %p12798;
	bra.uni 	$L__BB3_10243;
$L__BB3_10240:
	setp.eq.s32 	%p12799, %r4783, 1;
	setp.eq.s32 	%p12800, %r4784, 1;
	setp.eq.s32 	%p12801, %r4783, 0;
	and.pred  	%p12802, %p12801, %p12800;
	setp.eq.s32 	%p12803, %r4784, 0;
	and.pred  	%p12804, %p12799, %p12803;
	or.pred  	%p12805, %p12802, %p12804;
	mov.f64 	%fd25346, 0d0000000000000000;
	mov.f64 	%fd25345, 0dC0A9300000000000;
	not.pred 	%p12806, %p12805;
	@%p12806 bra 	$L__BB3_10242;
	ld.global.f64 	%fd21290, [%rd1423+25192];
	cvt.u64.u32 	%rd11049, %r23041;
	add.s64 	%rd11050, %rd17, %rd11049;
	cvt.s64.s32 	%rd11051, %r23040;
	add.s64 	%rd11052, %rd18, %rd11051;
	ld.local.s8 	%r19428, [%rd1419];
	ld.local.u8 	%r19429, [%rd11050];
	ld.local.u8 	%r19430, [%rd1420];
	prmt.b32 	%r19431, %r19429, %r19430, 0x3340U;
	ld.local.u8 	%r19432, [%rd11052];
	prmt.b32 	%r19433, %r19432, 0, 0x3340U;
	prmt.b32 	%r19434, %r19431, %r19433, 0x5410U;
	mov.b32 	%r19435, 334205;
	dp4a.s32.u32 	%r19436, %r19434, %r19435, %r19428;
	mul.wide.s32 	%rd11053, %r19436, 8;
	add.s64 	%rd11054, %rd1, %rd11053;
	ld.global.f64 	%fd21291, [%rd11054+5000];
	add.f64 	%fd25346, %fd21290, %fd21291;
	ld.global.f64 	%fd21292, [%rd1423+24472];
	ld.global.f64 	%fd21293, [%rd11054];
	add.f64 	%fd25345, %fd21292, %fd21293;
$L__BB3_10242:
	add.s32 	%r19437, %r23041, -1;
	mad.lo.s32 	%r19438, %r19437, %r3926, %r23040;
	add.s32 	%r19439, %r19438, -1;
	mul.wide.s32 	%rd11055, %r19439, 8;
	add.s64 	%rd11056, %rd13, %rd11055;
	ld.local.f64 	%fd21294, [%rd11056];
	add.f64 	%fd21295, %fd25346, %fd21294;
	add.s64 	%rd11057, %rd14, %rd11055;
	ld.local.f64 	%fd21296, [%rd11057];
	add.f64 	%fd21297, %fd25345, %fd21296;
	abs.f64 	%fd21298, %fd21295;
	setp.gt.f64 	%p12807, %fd21298, 0d41CDCD64FF800000;
	selp.f64 	%fd25347, 0dBFF0000000000000, %fd21297, %p12807;
	selp.f64 	%fd25348, 0d7FF0000000000000, %fd21295, %p12807;
$L__BB3_10243:
	abs.f64 	%fd21299, %fd25347;
	max.f64 	%fd21301, %fd6405, %fd21299;
	setp.gt.f64 	%p12808, %fd21301, 0d41CDCD64FF800000;
	sub.f64 	%fd21302, %fd6404, %fd25347;
	abs.f64 	%fd21303, %fd21302;
	setp.geu.f64 	%p12809, %fd21303, 0d3EE4F8B588E368F1;
	or.pred  	%p12810, %p12808, %p12809;
	@%p12810 bra 	$L__BB3_10246;
	ld.local.f64 	%fd21305, [%rd1421];
	abs.f64 	%fd21306, %fd21305;
	abs.f64 	%fd21307, %fd25348;
	max.f64 	%fd21309, %fd21306, %fd21307;
	setp.gt.f64 	%p12811, %fd21309, 0d41CDCD64FF800000;
	sub.f64 	%fd21310, %fd21305, %fd25348;
	abs.f64 	%fd21311, %fd21310;
	setp.geu.f64 	%p12812, %fd21311, 0d3EE4F8B588E368F1;
	or.pred  	%p12813, %p12811, %p12812;
	@%p12813 bra 	$L__BB3_10246;
	add.s32 	%r19440, %r23041, -1;
	mul.wide.u32 	%rd11058, %r19440, 4;
	add.s64 	%rd11059, %rd15, %rd11058;
	st.local.u32 	[%rd11059], %r23040;
	mul.wide.s32 	%rd11060, %r23040, 4;
	add.s64 	%rd11061, %rd16, %rd11060;
	st.local.u32 	[%rd11061+-4], %r23041;
	mov.pred 	%p13917, 0;
	mov.u32 	%r23042, %r23040;
	mov.u32 	%r23043, %r23041;
	bra.uni 	$L__BB3_10247;
$L__BB3_10246:
	add.s32 	%r4785, %r23041, -1;
	add.s32 	%r23040, %r23040, 1;
	setp.gt.s32 	%p12816, %r23041, 1;
	setp.lt.s32 	%p12817, %r23040, %r23042;
	and.pred  	%p12818, %p12816, %p12817;
	mov.u32 	%r23041, %r4785;
	@%p12818 bra 	$L__BB3_10233;
$L__BB3_10247:
	add.s32 	%r23039, %r4776, 1;
	setp.lt.u32 	%p12819, %r4776, 32;
	and.pred  	%p12820, %p13917, %p12819;
	@%p12820 bra 	$L__BB3_10231;
$L__BB3_10248:
	cvt.s64.s32 	%rd11062, %r23043;
	add.s64 	%rd11063, %rd17, %rd11062;
	ld.local.u8 	%rs4762, [%rd11063];
	cvt.s64.s32 	%rd11064, %r23042;
	add.s64 	%rd11065, %rd18, %rd11064;
	ld.local.u8 	%rs4761, [%rd11065];
	bra.uni 	$L__BB3_8615;
$L__BB3_10249:
	not.b32 	%r23050, %r23051;
	setp.ne.s32 	%p10478, %r4806, %r4803;
	mov.u32 	%r23051, %r4806;
	@%p10478 bra 	$L__BB3_10125;
$L__BB3_10250:
	setp.gt.u32 	%p10481, %r5, 2146435070;
	mov.f64 	%fd25349, %fd5;
	@%p10481 bra 	$L__BB3_10252;
	setp.gt.u32 	%p10482, %r7, 1073127582;
	selp.f64 	%fd18401, %fd7, %fd6, %p10482;
	selp.u32 	%r16690, 1, 0, %p10482;
	add.s32 	%r16691, %r6, %r16690;
	add.f64 	%fd18402, %fd18401, 0dBFF0000000000000;
	add.f64 	%fd18403, %fd18401, 0d3FF0000000000000;
	rcp.approx.ftz.f64 	%fd18404, %fd18403;
	neg.f64 	%fd18405, %fd18403;
	fma.rn.f64 	%fd18406, %fd18405, %fd18404, 0d3FF0000000000000;
	fma.rn.f64 	%fd18407, %fd18406, %fd18406, %fd18406;
	fma.rn.f64 	%fd18408, %fd18407, %fd18404, %fd18404;
	mul.f64 	%fd18409, %fd18402, %fd18408;
	fma.rn.f64 	%fd18410, %fd18402, %fd18408, %fd18409;
	mul.f64 	%fd18411, %fd18410, %fd18410;
	fma.rn.f64 	%fd18412, %fd18411, 0d3EB1380B3AE80F1E, 0d3ED0EE258B7A8B04;
	fma.rn.f64 	%fd18413, %fd18412, %fd18411, 0d3EF3B2669F02676F;
	fma.rn.f64 	%fd18414, %fd18413, %fd18411, 0d3F1745CBA9AB0956;
	fma.rn.f64 	%fd18415, %fd18414, %fd18411, 0d3F3C71C72D1B5154;
	fma.rn.f64 	%fd18416, %fd18415, %fd18411, 0d3F624924923BE72D;
	fma.rn.f64 	%fd18417, %fd18416, %fd18411, 0d3F8999999999A3C4;
	fma.rn.f64 	%fd18418, %fd18417, %fd18411, 0d3FB5555555555554;
	sub.f64 	%fd18419, %fd18402, %fd18410;
	add.f64 	%fd18420, %fd18419, %fd18419;
	neg.f64 	%fd18421, %fd18410;
	fma.rn.f64 	%fd18422, %fd18421, %fd18402, %fd18420;
	mul.f64 	%fd18423, %fd18408, %fd18422;
	mul.f64 	%fd18424, %fd18411, %fd18418;
	fma.rn.f64 	%fd18425, %fd18424, %fd18410, %fd18423;
	xor.b32  	%r16692, %r16691, -2147483648;
	mov.b32 	%r16693, 1127219200;
	mov.b64 	%fd18426, {%r16692, %r16693};
	sub.f64 	%fd18427, %fd18426, %fd1;
	fma.rn.f64 	%fd18428, %fd18427, 0d3FE62E42FEFA39EF, %fd18410;
	fma.rn.f64 	%fd18429, %fd18427, 0dBFE62E42FEFA39EF, %fd18428;
	sub.f64 	%fd18430, %fd18429, %fd18410;
	sub.f64 	%fd18431, %fd18425, %fd18430;
	fma.rn.f64 	%fd18432, %fd18427, 0d3C7ABC9E3B39803F, %fd18431;
	add.f64 	%fd25349, %fd18428, %fd18432;
$L__BB3_10252:
	mul.f64 	%fd6424, %fd25349, 0d3FFFCB923A29C77A;
	mov.b32 	%r23052, 0;
$L__BB3_10253:
	mov.u32 	%r4808, %r23052;
	cvt.u64.u32 	%rd8970, %r4808;
	add.s64 	%rd8971, %rd1424, %rd8970;
	ld.u8 	%rs3903, [%rd8971];
	setp.ne.s16 	%p10483, %rs3903, 0;
	add.s32 	%r23052, %r4808, 1;
	@%p10483 bra 	$L__BB3_10253;
	mov.b32 	%r23053, 0;
$L__BB3_10255:
	mov.u32 	%r4810, %r23053;
	cvt.u64.u32 	%rd8972, %r4810;
	add.s64 	%rd8973, %rd1425, %rd8972;
	ld.u8 	%rs3904, [%rd8973];
	setp.ne.s16 	%p10484, %rs3904, 0;
	add.s32 	%r23053, %r4810, 1;
	@%p10484 bra 	$L__BB3_10255;
	setp.eq.s32 	%p10485, %r4808, 0;
	@%p10485 bra 	$L__BB3_10327;
	and.b32  	%r4812, %r4808, 3;
	setp.lt.u32 	%p10486, %r4808, 4;
	mov.b32 	%r23055, 1;
	@%p10486 bra 	$L__BB3_10296;
	and.b32  	%r4813, %r4808, 2147483644;
	mov.b32 	%r23055, 1;
$L__BB3_10259:
	mov.u32 	%r4814, %r23055;
	cvt.s64.s32 	%rd8974, %r4814;
	add.s64 	%rd1426, %rd1424, %rd8974;
	ld.u8 	%rs3906, [%rd1426+-1];
	mov.b16 	%rs4823, 0;
	setp.gt.s16 	%p10487, %rs3906, 70;
	@%p10487 bra 	$L__BB3_10263;
	setp.eq.s16 	%p10490, %rs3906, 65;
	@%p10490 bra 	$L__BB3_10268;
	setp.eq.s16 	%p10491, %rs3906, 67;
	@%p10491 bra 	$L__BB3_10262;
	bra.uni 	$L__BB3_10267;
$L__BB3_10262:
	mov.b16 	%rs4823, 1;
	bra.uni 	$L__BB3_10268;
$L__BB3_10263:
	setp.eq.s16 	%p10488, %rs3906, 71;
	@%p10488 bra 	$L__BB3_10266;
	setp.ne.s16 	%p10489, %rs3906, 84;
	@%p10489 bra 	$L__BB3_10267;
	mov.b16 	%rs4823, 3;
	bra.uni 	$L__BB3_10268;
$L__BB3_10266:
	mov.b16 	%rs4823, 2;
	bra.uni 	$L__BB3_10268;
$L__BB3_10267:
	mov.b16 	%rs4823, 4;
$L__BB3_10268:
	cvt.u64.u32 	%rd8975, %r4814;
	add.s64 	%rd1427, %rd17, %rd8975;
	st.local.u8 	[%rd1427], %rs4823;
	ld.u8 	%rs3912, [%rd1426];
	mov.b16 	%rs4824, 0;
	setp.gt.s16 	%p10492, %rs3912, 70;
	@%p10492 bra 	$L__BB3_10272;
	setp.eq.s16 	%p10495, %rs3912, 65;
	@%p10495 bra 	$L__BB3_10277;
	setp.eq.s16 	%p10496, %rs3912, 67;
	@%p10496 bra 	$L__BB3_10271;
	bra.uni 	$L__BB3_10276;
$L__BB3_10271:
	mov.b16 	%rs4824, 1;
	bra.uni 	$L__BB3_10277;
$L__BB3_10272:
	setp.eq.s16 	%p10493, %rs3912, 71;
	@%p10493 bra 	$L__BB3_10275;
	setp.ne.s16 	%p10494, %rs3912, 84;
	@%p10494 bra 	$L__BB3_10276;
	mov.b16 	%rs4824, 3;
	bra.uni 	$L__BB3_10277;
$L__BB3_10275:
	mov.b16 	%rs4824, 2;
	bra.uni 	$L__BB3_10277;
$L__BB3_10276:
	mov.b16 	%rs4824, 4;
$L__BB3_10277:
	st.local.u8 	[%rd1427+1], %rs4824;
	ld.u8 	%rs3918, [%rd1426+1];
	mov.b16 	%rs4825, 0;
	setp.gt.s16 	%p10497, %rs3918, 70;
	@%p10497 bra 	$L__BB3_10281;
	setp.eq.s16 	%p10500, %rs3918, 65;
	@%p10500 bra 	$L__BB3_10286;
	setp.eq.s16 	%p10501, %rs3918, 67;
	@%p10501 bra 	$L__BB3_10280;
	bra.uni 	$L__BB3_10285;
$L__BB3_10280:
	mov.b16 	%rs4825, 1;
	bra.uni 	$L__BB3_10286;
$L__BB3_10281:
	setp.eq.s16 	%p10498, %rs3918, 71;
	@%p10498 bra 	$L__BB3_10284;
	setp.ne.s16 	%p10499, %rs3918, 84;
	@%p10499 bra 	$L__BB3_10285;
	mov.b16 	%rs4825, 3;
	bra.uni 	$L__BB3_10286;
$L__BB3_10284:
	mov.b16 	%rs4825, 2;
	bra.uni 	$L__BB3_10286;
$L__BB3_10285:
	mov.b16 	%rs4825, 4;
$L__BB3_10286:
	st.local.u8 	[%rd1427+2], %rs4825;
	ld.u8 	%rs3924, [%rd1426+2];
	mov.b16 	%rs4826, 0;
	setp.gt.s16 	%p10502, %rs3924, 70;
	@%p10502 bra 	$L__BB3_10290;
	setp.eq.s16 	%p10505, %rs3924, 65;
	@%p10505 bra 	$L__BB3_10295;
	setp.eq.s16 	%p10506, %rs3924, 67;
	@%p10506 bra 	$L__BB3_10289;
	bra.uni 	$L__BB3_10294;
$L__BB3_10289:
	mov.b16 	%rs4826, 1;
	bra.uni 	$L__BB3_10295;
$L__BB3_10290:
	setp.eq.s16 	%p10503, %rs3924, 71;
	@%p10503 bra 	$L__BB3_10293;
	setp.ne.s16 	%p10504, %rs3924, 84;
	@%p10504 bra 	$L__BB3_10294;
	mov.b16 	%rs4826, 3;
	bra.uni 	$L__BB3_10295;
$L__BB3_10293:
	mov.b16 	%rs4826, 2;
	bra.uni 	$L__BB3_10295;
$L__BB3_10294:
	mov.b16 	%rs4826, 4;
$L__BB3_10295:
	st.local.u8 	[%rd1427+3], %rs4826;
	add.s32 	%r23055, %r4814, 4;
	add.s32 	%r16698, %r4814, 3;
	setp.ne.s32 	%p10507, %r16698, %r4813;
	@%p10507 bra 	$L__BB3_10259;
$L__BB3_10296:
	setp.eq.s32 	%p10508, %r4812, 0;
	@%p10508 bra 	$L__BB3_10327;
	cvt.s64.s32 	%rd8976, %r23055;
	add.s64 	%rd1428, %rd1424, %rd8976;
	ld.u8 	%rs3930, [%rd1428+-1];
	mov.b16 	%rs4827, 0;
	setp.gt.s16 	%p10509, %rs3930, 70;
	@%p10509 bra 	$L__BB3_10301;
	setp.eq.s16 	%p10512, %rs3930, 65;
	@%p10512 bra 	$L__BB3_10306;
	setp.eq.s16 	%p10513, %rs3930, 67;
	@%p10513 bra 	$L__BB3_10300;
	bra.uni 	$L__BB3_10305;
$L__BB3_10300:
	mov.b16 	%rs4827, 1;
	bra.uni 	$L__BB3_10306;
$L__BB3_10301:
	setp.eq.s16 	%p10510, %rs3930, 71;
	@%p10510 bra 	$L__BB3_10304;
	setp.ne.s16 	%p10511, %rs3930, 84;
	@%p10511 bra 	$L__BB3_10305;
	mov.b16 	%rs4827, 3;
	bra.uni 	$L__BB3_10306;
$L__BB3_10304:
	mov.b16 	%rs4827, 2;
	bra.uni 	$L__BB3_10306;
$L__BB3_10305:
	mov.b16 	%rs4827, 4;
$L__BB3_10306:
	cvt.u64.u32 	%rd8977, %r23055;
	add.s64 	%rd1429, %rd17, %rd8977;
	st.local.u8 	[%rd1429], %rs4827;
	setp.eq.s32 	%p10514, %r4812, 1;
	@%p10514 bra 	$L__BB3_10327;
	ld.u8 	%rs3936, [%rd1428];
	mov.b16 	%rs4828, 0;
	setp.gt.s16 	%p10515, %rs3936, 70;
	@%p10515 bra 	$L__BB3_10311;
	setp.eq.s16 	%p10518, %rs3936, 65;
	@%p10518 bra 	$L__BB3_10316;
	setp.eq.s16 	%p10519, %rs3936, 67;
	@%p10519 bra 	$L__BB3_10310;
	bra.uni 	$L__BB3_10315;
$L__BB3_10310:
	mov.b16 	%rs4828, 1;
	bra.uni 	$L__BB3_10316;
$L__BB3_10311:
	setp.eq.s16 	%p10516, %rs3936, 71;
	@%p10516 bra 	$L__BB3_10314;
	setp.ne.s16 	%p10517, %rs3936, 84;
	@%p10517 bra 	$L__BB3_10315;
	mov.b16 	%rs4828, 3;
	bra.uni 	$L__BB3_10316;
$L__BB3_10314:
	mov.b16 	%rs4828, 2;
	bra.uni 	$L__BB3_10316;
$L__BB3_10315:
	mov.b16 	%rs4828, 4;
$L__BB3_10316:
	add.s32 	%r16699, %r23055, 1;
	cvt.u64.u32 	%rd8978, %r16699;
	add.s64 	%rd8979, %rd17, %rd8978;
	st.local.u8 	[%rd8979], %rs4828;
	setp.eq.s32 	%p10520, %r4812, 2;
	@%p10520 bra 	$L__BB3_10327;
	ld.u8 	%rs3942, [%rd1428+1];
	mov.b16 	%rs4829, 0;
	setp.gt.s16 	%p10521, %rs3942, 70;
	@%p10521 bra 	$L__BB3_10321;
	setp.eq.s16 	%p10524, %rs3942, 65;
	@%p10524 bra 	$L__BB3_10326;
	setp.eq.s16 	%p10525, %rs3942, 67;
	@%p10525 bra 	$L__BB3_10320;
	bra.uni 	$L__BB3_10325;
$L__BB3_10320:
	mov.b16 	%rs4829, 1;
	bra.uni 	$L__BB3_10326;
$L__BB3_10321:
	setp.eq.s16 	%p10522, %rs3942, 71;
	@%p10522 bra 	$L__BB3_10324;
	setp.ne.s16 	%p10523, %rs3942, 84;
	@%p10523 bra 	$L__BB3_10325;
	mov.b16 	%rs4829, 3;
	bra.uni 	$L__BB3_10326;
$L__BB3_10324:
	mov.b16 	%rs4829, 2;
	bra.uni 	$L__BB3_10326;
$L__BB3_10325:
	mov.b16 	%rs4829, 4;
$L__BB3_10326:
	st.local.u8 	[%rd1429+2], %rs4829;
$L__BB3_10327:
	setp.eq.s32 	%p10526, %r4810, 0;
	@%p10526 bra 	$L__BB3_10398;
	and.b32  	%r4817, %r4810, 3;
	setp.lt.u32 	%p10527, %r4810, 4;
	mov.b32 	%r23057, 1;
	@%p10527 bra 	$L__BB3_10367;
	and.b32  	%r4818, %r4810, 2147483644;
	mov.b32 	%r23057, 1;
$L__BB3_10330:
	sub.s32 	%r16702, %r4810, %r23057;
	cvt.u64.u32 	%rd8980, %r16702;
	add.s64 	%rd8981, %rd1425, %rd8980;
	ld.u8 	%rs3948, [%rd8981];
	mov.b16 	%rs4830, 0;
	setp.gt.s16 	%p10528, %rs3948, 70;
	@%p10528 bra 	$L__BB3_10334;
	setp.eq.s16 	%p10531, %rs3948, 65;
	@%p10531 bra 	$L__BB3_10339;
	setp.eq.s16 	%p10532, %rs3948, 67;
	@%p10532 bra 	$L__BB3_10333;
	bra.uni 	$L__BB3_10338;
$L__BB3_10333:
	mov.b16 	%rs4830, 1;
	bra.uni 	$L__BB3_10339;
$L__BB3_10334:
	setp.eq.s16 	%p10529, %rs3948, 71;
	@%p10529 bra 	$L__BB3_10337;
	setp.ne.s16 	%p10530, %rs3948, 84;
	@%p10530 bra 	$L__BB3_10338;
	mov.b16 	%rs4830, 3;
	bra.uni 	$L__BB3_10339;
$L__BB3_10337:
	mov.b16 	%rs4830, 2;
	bra.uni 	$L__BB3_10339;
$L__BB3_10338:
	mov.b16 	%rs4830, 4;
$L__BB3_10339:
	cvt.u64.u32 	%rd8982, %r23057;
	add.s64 	%rd1430, %rd18, %rd8982;
	st.local.u8 	[%rd1430], %rs4830;
	not.b32 	%r16703, %r23057;
	add.s32 	%r16704, %r4810, %r16703;
	cvt.u64.u32 	%rd8983, %r16704;
	add.s64 	%rd8984, %rd1425, %rd8983;
	ld.u8 	%rs3954, [%rd8984];
	mov.b16 	%rs4831, 0;
	setp.gt.s16 	%p10533, %rs3954, 70;
	@%p10533 bra 	$L__BB3_10343;
	setp.eq.s16 	%p10536, %rs3954, 65;
	@%p10536 bra 	$L__BB3_10348;
	setp.eq.s16 	%p10537, %rs3954, 67;
	@%p10537 bra 	$L__BB3_10342;
	bra.uni 	$L__BB3_10347;
$L__BB3_10342:
	mov.b16 	%rs4831, 1;
	bra.uni 	$L__BB3_10348;
$L__BB3_10343:
	setp.eq.s16 	%p10534, %rs3954, 71;
	@%p10534 bra 	$L__BB3_10346;
	setp.ne.s16 	%p10535, %rs3954, 84;
	@%p10535 bra 	$L__BB3_10347;
	mov.b16 	%rs4831, 3;
	bra.uni 	$L__BB3_10348;
$L__BB3_10346:
	mov.b16 	%rs4831, 2;
	bra.uni 	$L__BB3_10348;
$L__BB3_10347:
	mov.b16 	%rs4831, 4;
$L__BB3_10348:
	st.local.u8 	[%rd1430+1], %rs4831;
	sub.s32 	%r16705, %r4810, %r23057;
	add.s32 	%r16706, %r16705, -2;
	cvt.u64.u32 	%rd8985, %r16706;
	add.s64 	%rd8986, %rd1425, %rd8985;
	ld.u8 	%rs3960, [%rd8986];
	mov.b16 	%rs4832, 0;
	setp.gt.s16 	%p10538, %rs3960, 70;
	@%p10538 bra 	$L__BB3_10352;
	setp.eq.s16 	%p10541, %rs3960, 65;
	@%p10541 bra 	$L__BB3_10357;
	setp.eq.s16 	%p10542, %rs3960, 67;
	@%p10542 bra 	$L__BB3_10351;
	bra.uni 	$L__BB3_10356;
$L__BB3_10351:
	mov.b16 	%rs4832, 1;
	bra.uni 	$L__BB3_10357;
$L__BB3_10352:
	setp.eq.s16 	%p10539, %rs3960, 71;
	@%p10539 bra 	$L__BB3_10355;
	setp.ne.s16 	%p10540, %rs3960, 84;
	@%p10540 bra 	$L__BB3_10356;
	mov.b16 	%rs4832, 3;
	bra.uni 	$L__BB3_10357;
$L__BB3_10355:
	mov.b16 	%rs4832, 2;
	bra.uni 	$L__BB3_10357;
$L__BB3_10356:
	mov.b16 	%rs4832, 4;
$L__BB3_10357:
	st.local.u8 	[%rd1430+2], %rs4832;
	add.s32 	%r4820, %r23057, 3;
	sub.s32 	%r16707, %r4810, %r4820;
	cvt.u64.u32 	%rd8987, %r16707;
	add.s64 	%rd8988, %rd1425, %rd8987;
	ld.u8 	%rs3966, [%rd8988];
	mov.b16 	%rs4833, 0;
	setp.gt.s16 	%p10543, %rs3966, 70;
	@%p10543 bra 	$L__BB3_10361;
	setp.eq.s16 	%p10546, %rs3966, 65;
	@%p10546 bra 	$L__BB3_10366;
	setp.eq.s16 	%p10547, %rs3966, 67;
	@%p10547 bra 	$L__BB3_10360;
	bra.uni 	$L__BB3_10365;
$L__BB3_10360:
	mov.b16 	%rs4833, 1;
	bra.uni 	$L__BB3_10366;
$L__BB3_10361:
	setp.eq.s16 	%p10544, %rs3966, 71;
	@%p10544 bra 	$L__BB3_10364;
	setp.ne.s16 	%p10545, %rs3966, 84;
	@%p10545 bra 	$L__BB3_10365;
	mov.b16 	%rs4833, 3;
	bra.uni 	$L__BB3_10366;
$L__BB3_10364:
	mov.b16 	%rs4833, 2;
	bra.uni 	$L__BB3_10366;
$L__BB3_10365:
	mov.b16 	%rs4833, 4;
$L__BB3_10366:
	st.local.u8 	[%rd1430+3], %rs4833;
	add.s32 	%r23057, %r23057, 4;
	setp.ne.s32 	%p10548, %r4820, %r4818;
	@%p10548 bra 	$L__BB3_10330;
$L__BB3_10367:
	setp.eq.s32 	%p10549, %r4817, 0;
	@%p10549 bra 	$L__BB3_10398;
	sub.s32 	%r16708, %r4810, %r23057;
	cvt.u64.u32 	%rd8989, %r16708;
	add.s64 	%rd8990, %rd1425, %rd8989;
	ld.u8 	%rs3972, [%rd8990];
	mov.b16 	%rs4834, 0;
	setp.gt.s16 	%p10550, %rs3972, 70;
	@%p10550 bra 	$L__BB3_10372;
	setp.eq.s16 	%p10553, %rs3972, 65;
	@%p10553 bra 	$L__BB3_10377;
	setp.eq.s16 	%p10554, %rs3972, 67;
	@%p10554 bra 	$L__BB3_10371;
	bra.uni 	$L__BB3_10376;
$L__BB3_10371:
	mov.b16 	%rs4834, 1;
	bra.uni 	$L__BB3_10377;
$L__BB3_10372:
	setp.eq.s16 	%p10551, %rs3972, 71;
	@%p10551 bra 	$L__BB3_10375;
	setp.ne.s16 	%p10552, %rs3972, 84;
	@%p10552 bra 	$L__BB3_10376;
	mov.b16 	%rs4834, 3;
	bra.uni 	$L__BB3_10377;
$L__BB3_10375:
	mov.b16 	%rs4834, 2;
	bra.uni 	$L__BB3_10377;
$L__BB3_10376:
	mov.b16 	%rs4834, 4;
$L__BB3_10377:
	cvt.u64.u32 	%rd8991, %r23057;
	add.s64 	%rd1431, %rd18, %rd8991;
	st.local.u8 	[%rd1431], %rs4834;
	setp.eq.s32 	%p10555, %r4817, 1;
	@%p10555 bra 	$L__BB3_10398;
	not.b32 	%r16709, %r23057;
	add.s32 	%r16710, %r4810, %r16709;
	cvt.u64.u32 	%rd8992, %r16710;
	add.s64 	%rd8993, %rd1425, %rd8992;
	ld.u8 	%rs3978, [%rd8993];
	mov.b16 	%rs4835, 0;
	setp.gt.s16 	%p10556, %rs3978, 70;
	@%p10556 bra 	$L__BB3_10382;
	setp.eq.s16 	%p10559, %rs3978, 65;
	@%p10559 bra 	$L__BB3_10387;
	setp.eq.s16 	%p10560, %rs3978, 67;
	@%p10560 bra 	$L__BB3_10381;
	bra.uni 	$L__BB3_10386;
$L__BB3_10381:
	mov.b16 	%rs4835, 1;
	bra.uni 	$L__BB3_10387;
$L__BB3_10382:
	setp.eq.s16 	%p10557, %rs3978, 71;
	@%p10557 bra 	$L__BB3_10385;
	setp.ne.s16 	%p10558, %rs3978, 84;
	@%p10558 bra 	$L__BB3_10386;
	mov.b16 	%rs4835, 3;
	bra.uni 	$L__BB3_10387;
$L__BB3_10385:
	mov.b16 	%rs4835, 2;
	bra.uni 	$L__BB3_10387;
$L__BB3_10386:
	mov.b16 	%rs4835, 4;
$L__BB3_10387:
	st.local.u8 	[%rd1431+1], %rs4835;
	setp.eq.s32 	%p10561, %r4817, 2;
	@%p10561 bra 	$L__BB3_10398;
	sub.s32 	%r16711, %r4810, %r23057;
	add.s32 	%r16712, %r16711, -2;
	cvt.u64.u32 	%rd8994, %r16712;
	add.s64 	%rd8995, %rd1425, %rd8994;
	ld.u8 	%rs3984, [%rd8995];
	mov.b16 	%rs4836, 0;
	setp.gt.s16 	%p10562, %rs3984, 70;
	@%p10562 bra 	$L__BB3_10392;
	setp.eq.s16 	%p10565, %rs3984, 65;
	@%p10565 bra 	$L__BB3_10397;
	setp.eq.s16 	%p10566, %rs3984, 67;
	@%p10566 bra 	$L__BB3_10391;
	bra.uni 	$L__BB3_10396;
$L__BB3_10391:
	mov.b16 	%rs4836, 1;
	bra.uni 	$L__BB3_10397;
$L__BB3_10392:
	setp.eq.s16 	%p10563, %rs3984, 71;
	@%p10563 bra 	$L__BB3_10395;
	setp.ne.s16 	%p10564, %rs3984, 84;
	@%p10564 bra 	$L__BB3_10396;
	mov.b16 	%rs4836, 3;
	bra.uni 	$L__BB3_10397;
$L__BB3_10395:
	mov.b16 	%rs4836, 2;
	bra.uni 	$L__BB3_10397;
$L__BB3_10396:
	mov.b16 	%rs4836, 4;
$L__BB3_10397:
	st.local.u8 	[%rd1431+2], %rs4836;
$L__BB3_10398:
	cvt.u64.u32 	%rd8996, %r4810;
	cvt.u64.u32 	%rd8997, %r4808;
	add.s64 	%rd8998, %rd18, %rd8996;
	mov.b16 	%rs3989, 4;
	st.local.u8 	[%rd8998+1], %rs3989;
	st.local.u8 	[%rd18], %rs3989;
	add.s64 	%rd8999, %rd17, %rd8997;
	st.local.u8 	[%rd8999+1], %rs3989;
	st.local.u8 	[%rd17], %rs3989;
	mov.b32 	%r23072, 0;
	mov.f64 	%fd25416, 0dFFF0000000000000;
	mov.u32 	%r23073, %r23072;
	@%p10485 bra 	$L__BB3_10495;
	and.b32  	%r4823, %r4810, 3;
	and.b32  	%r4824, %r4810, 2147483644;
	mov.b32 	%r23058, 1;
$L__BB3_10400:
	mov.u32 	%r4825, %r23058;
	@%p10526 bra 	$L__BB3_10428;
	setp.lt.u32 	%p10569, %r4810, 4;
	cvt.u64.u32 	%rd9000, %r4825;
	add.s64 	%rd9001, %rd17, %rd9000;
	ld.local.s8 	%r4826, [%rd9001];
	add.s32 	%r16716, %r4825, -1;
	mul.lo.s32 	%r4827, %r16716, %r4810;
	add.s32 	%r4828, %r4827, -1;
	mov.b32 	%r23060, 1;
	@%p10569 bra 	$L__BB3_10416;
	mov.b32 	%r23060, 1;
$L__BB3_10403:
	cvt.u64.u32 	%rd9002, %r23060;
	add.s64 	%rd1432, %rd18, %rd9002;
	ld.local.s8 	%r16718, [%rd1432];
	add.s32 	%r16719, %r16718, %r4826;
	setp.eq.s32 	%p10570, %r16719, 3;
	@%p10570 bra 	$L__BB3_10405;
	add.s32 	%r16720, %r4828, %r23060;
	mul.wide.s32 	%rd9003, %r16720, 8;
	add.s64 	%rd9004, %rd13, %rd9003;
	mov.b64 	%rd9005, 9218868437227405312;
	st.local.u64 	[%rd9004], %rd9005;
	add.s64 	%rd9006, %rd14, %rd9003;
	mov.b64 	%rd9007, -4616189618054758400;
	st.local.u64 	[%rd9006], %rd9007;
	bra.uni 	$L__BB3_10406;
$L__BB3_10405:
	add.s32 	%r16721, %r4828, %r23060;
	mul.wide.s32 	%rd9008, %r16721, 8;
	add.s64 	%rd9009, %rd13, %rd9008;
	mov.b64 	%rd9010, 0;
	st.local.u64 	[%rd9009], %rd9010;
	add.s64 	%rd9011, %rd14, %rd9008;
	mov.b64 	%rd9012, -4564063970805153792;
	st.local.u64 	[%rd9011], %rd9012;
$L__BB3_10406:
	ld.local.s8 	%r16722, [%rd1432+1];
	add.s32 	%r16723, %r16722, %r4826;
	setp.eq.s32 	%p10571, %r16723, 3;
	@%p10571 bra 	$L__BB3_10408;
	add.s32 	%r16724, %r4827, %r23060;
	mul.wide.s32 	%rd9013, %r16724, 8;
	add.s64 	%rd9014, %rd13, %rd9013;
	mov.b64 	%rd9015, 9218868437227405312;
	st.local.u64 	[%rd9014], %rd9015;
	add.s64 	%rd9016, %rd14, %rd9013;
	mov.b64 	%rd9017, -4616189618054758400;
	st.local.u64 	[%rd9016], %rd9017;
	bra.uni 	$L__BB3_10409;
$L__BB3_10408:
	add.s32 	%r16725, %r4827, %r23060;
	mul.wide.s32 	%rd9018, %r16725, 8;
	add.s64 	%rd9019, %rd13, %rd9018;
	mov.b64 	%rd9020, 0;
	st.local.u64 	[%rd9019], %rd9020;
	add.s64 	%rd9021, %rd14, %rd9018;
	mov.b64 	%rd9022, -4564063970805153792;
	st.local.u64 	[%rd9021], %rd9022;
$L__BB3_10409:
	add.s32 	%r4830, %r23060, 2;
	ld.local.s8 	%r16726, [%rd1432+2];
	add.s32 	%r16727, %r16726, %r4826;
	setp.eq.s32 	%p10572, %r16727, 3;
	@%p10572 bra 	$L__BB3_10411;
	add.s32 	%r16728, %r4828, %r4830;
	mul.wide.s32 	%rd9023, %r16728, 8;
	add.s64 	%rd9024, %rd13, %rd9023;
	mov.b64 	%rd9025, 9218868437227405312;
	st.local.u64 	[%rd9024], %rd9025;
	add.s64 	%rd9026, %rd14, %rd9023;
	mov.b64 	%rd9027, -4616189618054758400;
	st.local.u64 	[%rd9026], %rd9027;
	bra.uni 	$L__BB3_10412;
$L__BB3_10411:
	add.s32 	%r16729, %r4828, %r4830;
	mul.wide.s32 	%rd9028, %r16729, 8;
	add.s64 	%rd9029, %rd13, %rd9028;
	mov.b64 	%rd9030, 0;
	st.local.u64 	[%rd9029], %rd9030;
	add.s64 	%rd9031, %rd14, %rd9028;
	mov.b64 	%rd9032, -4564063970805153792;
	st.local.u64 	[%rd9031], %rd9032;
$L__BB3_10412:
	add.s32 	%r4831, %r23060, 3;
	ld.local.s8 	%r16730, [%rd1432+3];
	add.s32 	%r16731, %r16730, %r4826;
	setp.eq.s32 	%p10573, %r16731, 3;
	@%p10573 bra 	$L__BB3_10414;
	add.s32 	%r16732, %r4828, %r4831;
	mul.wide.s32 	%rd9033, %r16732, 8;
	add.s64 	%rd9034, %rd13, %rd9033;
	mov.b64 	%rd9035, 9218868437227405312;
	st.local.u64 	[%rd9034], %rd9035;
	add.s64 	%rd9036, %rd14, %rd9033;
	mov.b64 	%rd9037, -4616189618054758400;
	st.local.u64 	[%rd9036], %rd9037;
	bra.uni 	$L__BB3_10415;
$L__BB3_10414:
	add.s32 	%r16733, %r4828, %r4831;
	mul.wide.s32 	%rd9038, %r16733, 8;
	add.s64 	%rd9039, %rd13, %rd9038;
	mov.b64 	%rd9040, 0;
	st.local.u64 	[%rd9039], %rd9040;
	add.s64 	%rd9041, %rd14, %rd9038;
	mov.b64 	%rd9042, -4564063970805153792;
	st.local.u64 	[%rd9041], %rd9042;
$L__BB3_10415:
	add.s32 	%r23060, %r23060, 4;
	setp.ne.s32 	%p10574, %r4831, %r4824;
	@%p10574 bra 	$L__BB3_10403;
$L__BB3_10416:
	setp.eq.s32 	%p10575, %r4823, 0;
	@%p10575 bra 	$L__BB3_10428;
	cvt.u64.u32 	%rd9043, %r23060;
	add.s64 	%rd1433, %rd18, %rd9043;
	ld.local.s8 	%r16734, [%rd1433];
	add.s32 	%r16735, %r16734, %r4826;
	setp.eq.s32 	%p10576, %r16735, 3;
	@%p10576 bra 	$L__BB3_10419;
	add.s32 	%r16736, %r4828, %r23060;
	mul.wide.s32 	%rd9044, %r16736, 8;
	add.s64 	%rd9045, %rd13, %rd9044;
	mov.b64 	%rd9046, 9218868437227405312;
	st.local.u64 	[%rd9045], %rd9046;
	add.s64 	%rd9047, %rd14, %rd9044;
	mov.b64 	%rd9048, -4616189618054758400;
	st.local.u64 	[%rd9047], %rd9048;
	bra.uni 	$L__BB3_10420;
$L__BB3_10419:
	add.s32 	%r16737, %r4828, %r23060;
	mul.wide.s32 	%rd9049, %r16737, 8;
	add.s64 	%rd9050, %rd13, %rd9049;
	mov.b64 	%rd9051, 0;
	st.local.u64 	[%rd9050], %rd9051;
	add.s64 	%rd9052, %rd14, %rd9049;
	mov.b64 	%rd9053, -4564063970805153792;
	st.local.u64 	[%rd9052], %rd9053;
$L__BB3_10420:
	setp.eq.s32 	%p10577, %r4823, 1;
	@%p10577 bra 	$L__BB3_10428;
	ld.local.s8 	%r16738, [%rd1433+1];
	add.s32 	%r16739, %r16738, %r4826;
	setp.eq.s32 	%p10578, %r16739, 3;
	@%p10578 bra 	$L__BB3_10423;
	add.s32 	%r16740, %r4827, %r23060;
	mul.wide.s32 	%rd9054, %r16740, 8;
	add.s64 	%rd9055, %rd13, %rd9054;
	mov.b64 	%rd9056, 9218868437227405312;
	st.local.u64 	[%rd9055], %rd9056;
	add.s64 	%rd9057, %rd14, %rd9054;
	mov.b64 	%rd9058, -4616189618054758400;
	st.local.u64 	[%rd9057], %rd9058;
	bra.uni 	$L__BB3_10424;
$L__BB3_10423:
	add.s32 	%r16741, %r4827, %r23060;
	mul.wide.s32 	%rd9059, %r16741, 8;
	add.s64 	%rd9060, %rd13, %rd9059;
	mov.b64 	%rd9061, 0;
	st.local.u64 	[%rd9060], %rd9061;
	add.s64 	%rd9062, %rd14, %rd9059;
	mov.b64 	%rd9063, -4564063970805153792;
	st.local.u64 	[%rd9062], %rd9063;
$L__BB3_10424:
	setp.eq.s32 	%p10579, %r4823, 2;
	add.s32 	%r4834, %r23060, 2;
	@%p10579 bra 	$L__BB3_10428;
	ld.local.s8 	%r16742, [%rd1433+2];
	add.s32 	%r16743, %r16742, %r4826;
	setp.eq.s32 	%p10580, %r16743, 3;
	@%p10580 bra 	$L__BB3_10427;
	add.s32 	%r16744, %r4828, %r4834;
	mul.wide.s32 	%rd9064, %r16744, 8;
	add.s64 	%rd9065, %rd13, %rd9064;
	mov.b64 	%rd9066, 9218868437227405312;
	st.local.u64 	[%rd9065], %rd9066;
	add.s64 	%rd9067, %rd14, %rd9064;
	mov.b64 	%rd9068, -4616189618054758400;
	st.local.u64 	[%rd9067], %rd9068;
	bra.uni 	$L__BB3_10428;
$L__BB3_10427:
	add.s32 	%r16745, %r4828, %r4834;
	mul.wide.s32 	%rd9069, %r16745, 8;
	add.s64 	%rd9070, %rd13, %rd9069;
	mov.b64 	%rd9071, 0;
	st.local.u64 	[%rd9070], %rd9071;
	add.s64 	%rd9072, %rd14, %rd9069;
	mov.b64 	%rd9073, -4564063970805153792;
	st.local.u64 	[%rd9072], %rd9073;
$L__BB3_10428:
	add.s32 	%r23058, %r4825, 1;
	setp.ne.s32 	%p10581, %r4825, %r4808;
	@%p10581 bra 	$L__BB3_10400;
	mov.b32 	%r23061, 1;
$L__BB3_10430:
	@%p10526 bra 	$L__BB3_10476;
	add.s32 	%r4837, %r23061, -1;
	mul.lo.s32 	%r16748, %r4837, %r4810;
	add.s32 	%r4838, %r16748, -1;
	cvt.u64.u32 	%rd9074, %r23061;
	add.s64 	%rd1434, %rd17, %rd9074;
	sub.s32 	%r16749, %r16748, %r4810;
	add.s32 	%r4839, %r16749, -2;
	mov.b32 	%r23062, 1;
$L__BB3_10432:
	mov.u32 	%r4840, %r23062;
	add.s32 	%r4841, %r4838, %r4840;
	mul.wide.s32 	%rd9075, %r4841, 8;
	add.s64 	%rd1435, %rd13, %rd9075;
	ld.local.f64 	%fd25384, [%rd1435];
	abs.f64 	%fd18434, %fd25384;
	setp.geu.f64 	%p10583, %fd18434, 0d41CDCD64FF800000;
	@%p10583 bra 	$L__BB3_10475;
	ld.local.u8 	%rs679, [%rd1434];
	cvt.u32.u16 	%r16750, %rs679;
	cvt.s32.s8 	%r16751, %r16750;
	cvt.u64.u32 	%rd9076, %r4840;
	add.s64 	%rd1436, %rd18, %rd9076;
	ld.local.u8 	%rs680, [%rd1436];
	cvt.u64.u16 	%rd9077, %rs680;
	cvt.s64.s8 	%rd1437, %rd9077;
	cvt.u32.u16 	%r16752, %rs680;
	cvt.s32.s8 	%r16753, %r16752;
	add.s32 	%r16754, %r16753, %r16751;
	setp.eq.s32 	%p10584, %r16754, 3;
	mul.wide.s32 	%rd9078, %r4841, 8;
	add.s64 	%rd1438, %rd14, %rd9078;
	@%p10584 bra 	$L__BB3_10435;
	mov.b64 	%rd9079, -4616189618054758400;
	st.local.u64 	[%rd1438], %rd9079;
	mov.b64 	%rd9080, 9218868437227405312;
	st.local.u64 	[%rd1435], %rd9080;
	mov.f64 	%fd25354, 0dBFF0000000000000;
	mov.f64 	%fd25384, 0d7FF0000000000000;
	mov.f64 	%fd25355, %fd25384;
	bra.uni 	$L__BB3_10446;
$L__BB3_10435:
	cvt.u32.u16 	%r16755, %rs679;
	cvt.s32.s8 	%r16756, %r16755;
	mul.wide.s32 	%rd9081, %r16756, 5;
	add.s64 	%rd1439, %rd9081, %rd1437;
	shl.b64 	%rd9082, %rd1439, 3;
	add.s64 	%rd9083, %rd1, %rd9082;
	ld.global.f64 	%fd25354, [%rd9083+45440];
	ld.local.u8 	%rs3990, [%rd1434+-1];
	cvt.u64.u16 	%rd9084, %rs3990;
	cvt.s64.s8 	%rd1440, %rd9084;
	cvt.u32.u16 	%r16757, %rs680;
	ld.local.s8 	%rs3991, [%rd1436+-1];
	cvt.u32.u16 	%r16758, %rs3991;
	prmt.b32 	%r16759, %r16758, %r16757, 0x3340U;
	prmt.b32 	%r16760, %r16755, 0, 0x3340U;
	prmt.b32 	%r16761, %r16759, %r16760, 0x5410U;
	cvt.u32.u16 	%r16762, %rs3990;
	cvt.s32.s8 	%r16763, %r16762;
	mov.b32 	%r16764, 359705;
	dp4a.s32.u32 	%r16765, %r16761, %r16764, %r16763;
	mul.wide.s32 	%rd9085, %r16765, 8;
	add.s64 	%rd9086, %rd1, %rd9085;
	ld.global.f64 	%fd18437, [%rd9086+35440];
	add.f64 	%fd18438, %fd25354, %fd18437;
	ld.global.f64 	%fd25355, [%rd9083+45640];
	ld.global.f64 	%fd18439, [%rd9086+40440];
	add.f64 	%fd18440, %fd25355, %fd18439;
	abs.f64 	%fd18441, %fd18440;
	setp.gt.f64 	%p10585, %fd18441, 0d41CDCD64FF800000;
	selp.f64 	%fd6428, 0dBFF0000000000000, %fd18438, %p10585;
	selp.f64 	%fd6429, 0d7FF0000000000000, %fd18440, %p10585;
	cvt.u16.u64 	%rs3992, %rd1437;
	mov.b32 	%r16766, {%rs3991, %rs3992};
	mov.b32 	%r16767, 6405;
	dp2a.lo.s32.u32 	%r16768, %r16766, %r16767, %r16756;
	mul.wide.s32 	%rd9087, %r16768, 8;
	add.s64 	%rd1441, %rd1, %rd9087;
	ld.global.f64 	%fd6430, [%rd1441+21000];
	abs.f64 	%fd18442, %fd6430;
	setp.geu.f64 	%p10586, %fd18442, 0d41CDCD64FF800000;
	@%p10586 bra 	$L__BB3_10439;
	mad.lo.s64 	%rd9091, %rd1437, 24, %rd1439;
	add.s64 	%rd9092, %rd9091, %rd1440;
	shl.b64 	%rd9093, %rd9092, 3;
	add.s64 	%rd1442, %rd1, %rd9093;
	ld.global.f64 	%fd6431, [%rd1442+23000];
	abs.f64 	%fd18457, %fd6431;
	setp.lt.f64 	%p10591, %fd18457, 0d41CDCD64FF800000;
	@%p10591 bra 	$L__BB3_10442;
	ld.global.f64 	%fd18458, [%rd1441+20000];
	add.f64 	%fd18459, %fd25354, %fd18458;
	add.f64 	%fd18460, %fd25355, %fd6430;
	abs.f64 	%fd18461, %fd18460;
	setp.gt.f64 	%p10592, %fd18461, 0d41CDCD64FF800000;
	selp.f64 	%fd25350, 0dBFF0000000000000, %fd18459, %p10592;
	selp.f64 	%fd25351, 0d7FF0000000000000, %fd18460, %p10592;
	add.f64 	%fd18462, %fd25351, 0d4069000000000000;
	add.f64 	%fd18463, %fd25350, 0dC016CCCCCCCCCCCD;
	add.f64 	%fd18464, %fd6424, %fd18463;
	div.rn.f64 	%fd25352, %fd18462, %fd18464;
	abs.f64 	%fd18465, %fd6429;
	setp.geu.f64 	%p10593, %fd18465, 0d41CDCD64FF800000;
	@%p10593 bra 	$L__BB3_10444;
	add.f64 	%fd18466, %fd6429, 0d4069000000000000;
	add.f64 	%fd18467, %fd6428, 0dC016CCCCCCCCCCCD;
	add.f64 	%fd18468, %fd6424, %fd18467;
	div.rn.f64 	%fd18469, %fd18466, %fd18468;
	setp.lt.f64 	%p10594, %fd18469, %fd25352;
	selp.f64 	%fd25350, %fd25350, %fd6428, %p10594;
	selp.f64 	%fd25351, %fd25351, %fd6429, %p10594;
	selp.f64 	%fd25352, %fd25352, %fd18469, %p10594;
	bra.uni 	$L__BB3_10444;
$L__BB3_10439:
	mad.lo.s64 	%rd9088, %rd1437, 24, %rd1439;
	add.s64 	%rd9089, %rd9088, %rd1440;
	shl.b64 	%rd9090, %rd9089, 3;
	add.s64 	%rd1443, %rd1, %rd9090;
	ld.global.f64 	%fd6432, [%rd1443+23000];
	abs.f64 	%fd18444, %fd6432;
	setp.geu.f64 	%p10587, %fd18444, 0d41CDCD64FF800000;
	mov.f64 	%fd25350, %fd6428;
	mov.f64 	%fd25351, %fd6429;
	@%p10587 bra 	$L__BB3_10444;
	ld.global.f64 	%fd18445, [%rd1443+22000];
	add.f64 	%fd18446, %fd25354, %fd18445;
	add.f64 	%fd18447, %fd25355, %fd6432;
	abs.f64 	%fd18448, %fd18447;
	setp.gt.f64 	%p10588, %fd18448, 0d41CDCD64FF800000;
	selp.f64 	%fd25350, 0dBFF0000000000000, %fd18446, %p10588;
	selp.f64 	%fd25351, 0d7FF0000000000000, %fd18447, %p10588;
	add.f64 	%fd18449, %fd25351, 0d4069000000000000;
	add.f64 	%fd18450, %fd25350, 0dC016CCCCCCCCCCCD;
	add.f64 	%fd18451, %fd6424, %fd18450;
	div.rn.f64 	%fd25352, %fd18449, %fd18451;
	abs.f64 	%fd18452, %fd6429;
	setp.geu.f64 	%p10589, %fd18452, 0d41CDCD64FF800000;
	@%p10589 bra 	$L__BB3_10444;
	add.f64 	%fd18453, %fd6429, 0d4069000000000000;
	add.f64 	%fd18454, %fd6428, 0dC016CCCCCCCCCCCD;
	add.f64 	%fd18455, %fd6424, %fd18454;
	div.rn.f64 	%fd18456, %fd18453, %fd18455;
	setp.lt.f64 	%p10590, %fd18456, %fd25352;
	selp.f64 	%fd25350, %fd25350, %fd6428, %p10590;
	selp.f64 	%fd25351, %fd25351, %fd6429, %p10590;
	selp.f64 	%fd25352, %fd25352, %fd18456, %p10590;
	bra.uni 	$L__BB3_10444;
$L__BB3_10442:
	ld.global.f64 	%fd18470, [%rd1441+20000];
	add.f64 	%fd18471, %fd25354, %fd18470;
	ld.global.f64 	%fd18472, [%rd1442+22000];
	add.f64 	%fd18473, %fd18471, %fd18472;
	add.f64 	%fd18474, %fd25355, %fd6430;
	add.f64 	%fd18475, %fd18474, %fd6431;
	abs.f64 	%fd18476, %fd18475;
	setp.gt.f64 	%p10595, %fd18476, 0d41CDCD64FF800000;
	selp.f64 	%fd25350, 0dBFF0000000000000, %fd18473, %p10595;
	selp.f64 	%fd25351, 0d7FF0000000000000, %fd18475, %p10595;
	add.f64 	%fd18477, %fd25351, 0d4069000000000000;
	add.f64 	%fd18478, %fd25350, 0dC016CCCCCCCCCCCD;
	add.f64 	%fd18479, %fd6424, %fd18478;
	div.rn.f64 	%fd25352, %fd18477, %fd18479;
	abs.f64 	%fd18480, %fd6429;
	setp.geu.f64 	%p10596, %fd18480, 0d41CDCD64FF800000;
	@%p10596 bra 	$L__BB3_10444;
	add.f64 	%fd18481, %fd6429, 0d4069000000000000;
	add.f64 	%fd18482, %fd6428, 0dC016CCCCCCCCCCCD;
	add.f64 	%fd18483, %fd6424, %fd18482;
	div.rn.f64 	%fd18484, %fd18481, %fd18483;
	setp.lt.f64 	%p10597, %fd18484, %fd25352;
	selp.f64 	%fd25350, %fd25350, %fd6428, %p10597;
	selp.f64 	%fd25351, %fd25351, %fd6429, %p10597;
	selp.f64 	%fd25352, %fd25352, %fd18484, %p10597;
$L__BB3_10444:
	add.f64 	%fd18485, %fd25354, 0dC016CCCCCCCCCCCD;
	add.f64 	%fd6454, %fd6424, %fd18485;
	abs.f64 	%fd18486, %fd25351;
	setp.geu.f64 	%p10598, %fd18486, 0d41CDCD64FF800000;
	@%p10598 bra 	$L__BB3_10446;
	add.f64 	%fd18487, %fd25355, 0d4069000000000000;
	div.rn.f64 	%fd18488, %fd18487, %fd6454;
	setp.lt.f64 	%p10599, %fd25352, %fd18488;
	selp.f64 	%fd25354, %fd25354, %fd25350, %p10599;
	selp.f64 	%fd25355, %fd25355, %fd25351, %p10599;
$L__BB3_10446:
	abs.f64 	%fd18489, %fd25355;
	setp.geu.f64 	%p10600, %fd18489, 0d41CDCD64FF800000;
	@%p10600 bra 	$L__BB3_10448;
	st.local.f64 	[%rd1438], %fd25354;
	st.local.f64 	[%rd1435], %fd25355;
	mov.f64 	%fd25384, %fd25355;
$L__BB3_10448:
	min.u32 	%r16769, %r23061, %r4840;
	setp.lt.u32 	%p10601, %r16769, 2;
	mov.f64 	%fd25357, 0dBFF0000000000000;
	mov.f64 	%fd25358, 0d7FF0000000000000;
	@%p10601 bra 	$L__BB3_10475;
	ld.local.f64 	%fd25383, [%rd1438];
	add.f64 	%fd18492, %fd25384, 0d4069000000000000;
	add.f64 	%fd18493, %fd25383, 0dC016CCCCCCCCCCCD;
	add.f64 	%fd18494, %fd6424, %fd18493;
	div.rn.f64 	%fd6462, %fd18492, %fd18494;
	add.s32 	%r4842, %r4839, %r4840;
	mul.wide.s32 	%rd9094, %r4842, 8;
	add.s64 	%rd9095, %rd13, %rd9094;
	ld.local.f64 	%fd6463, [%rd9095];
	abs.f64 	%fd18495, %fd6463;
	setp.geu.f64 	%p10602, %fd18495, 0d41CDCD64FF800000;
	@%p10602 bra 	$L__BB3_10452;
	cvt.u32.u16 	%r16770, %rs679;
	ld.local.u8 	%r16771, [%rd1434+-1];
	prmt.b32 	%r16772, %r16771, %r16770, 0x3340U;
	ld.local.u8 	%r16773, [%rd1436+-1];
	prmt.b32 	%r16774, %r16773, 0, 0x3340U;
	prmt.b32 	%r16775, %r16772, %r16774, 0x5410U;
	cvt.u32.u16 	%r16776, %rs680;
	cvt.s32.s8 	%r16777, %r16776;
	mov.b32 	%r16778, 334205;
	dp4a.s32.u32 	%r16779, %r16775, %r16778, %r16777;
	mul.wide.s32 	%rd9096, %r16779, 8;
	add.s64 	%rd1444, %rd1, %rd9096;
	ld.global.f64 	%fd6464, [%rd1444+5000];
	abs.f64 	%fd18498, %fd6464;
	setp.geu.f64 	%p10603, %fd18498, 0d41CDCD64FF800000;
	@%p10603 bra 	$L__BB3_10452;
	mul.wide.s32 	%rd9097, %r4842, 8;
	add.s64 	%rd9098, %rd14, %rd9097;
	ld.local.f64 	%fd18499, [%rd9098];
	ld.global.f64 	%fd18500, [%rd1444];
	add.f64 	%fd25357, %fd18499, %fd18500;
	add.f64 	%fd25358, %fd6463, %fd6464;
$L__BB3_10452:
	add.f64 	%fd18501, %fd25358, 0d4069000000000000;
	add.f64 	%fd18502, %fd25357, 0dC016CCCCCCCCCCCD;
	add.f64 	%fd18503, %fd6424, %fd18502;
	div.rn.f64 	%fd6469, %fd18501, %fd18503;
	setp.lt.f64 	%p10604, %fd25357, 0dC0A3880000000000;
	selp.f64 	%fd6470, 0dC0A9300000000000, %fd25357, %p10604;
	selp.f64 	%fd6471, 0d0000000000000000, %fd25358, %p10604;
	setp.lt.f64 	%p10605, %fd25383, 0dC0A3880000000000;
	selp.f64 	%fd6472, 0dC0A9300000000000, %fd25383, %p10605;
	selp.f64 	%fd6473, 0d0000000000000000, %fd25384, %p10605;
	setp.gt.f64 	%p10606, %fd6469, %fd6462;
	@%p10606 bra 	$L__BB3_10456;
	setp.gt.f64 	%p10607, %fd6472, 0d0000000000000000;
	setp.gt.f64 	%p10608, %fd6473, 0d0000000000000000;
	and.pred  	%p10609, %p10607, %p10608;
	@%p10609 bra 	$L__BB3_10456;
	setp.ltu.f64 	%p10610, %fd6462, %fd6469;
	@%p10610 bra 	$L__BB3_10457;
	st.local.f64 	[%rd1438], %fd6472;
	st.local.f64 	[%rd1435], %fd6473;
	mov.f64 	%fd25383, %fd6472;
	mov.f64 	%fd25384, %fd6473;
	bra.uni 	$L__BB3_10457;
$L__BB3_10456:
	st.local.f64 	[%rd1438], %fd6470;
	st.local.f64 	[%rd1435], %fd6471;
	mov.f64 	%fd25383, %fd6470;
	mov.f64 	%fd25384, %fd6471;
$L__BB3_10457:
	cvt.u64.u16 	%rd9099, %rs680;
	cvt.s64.s8 	%rd1445, %rd9099;
	cvt.u64.u16 	%rd9100, %rs679;
	cvt.s64.s8 	%rd1447, %rd9100;
	mov.b32 	%r23063, 3;
	mad.lo.s64 	%rd9136, %rd1447, 5, %rd1445;
	shl.b64 	%rd9137, %rd9136, 3;
	add.s64 	%rd9138, %rd1, %rd9137;
$L__BB3_10458:
	sub.s32 	%r16781, %r4840, %r23063;
	add.s32 	%r16782, %r16781, 1;
	setp.gt.u32 	%p10611, %r16781, 2147483646;
	selp.b32 	%r16783, %r16781, 0, %p10611;
	add.s32 	%r23065, %r16783, %r4837;
	selp.b32 	%r23064, 1, %r16782, %p10611;
	setp.lt.s32 	%p10612, %r23065, 1;
	setp.ge.s32 	%p10613, %r23064, %r4840;
	or.pred  	%p10614, %p10612, %p10613;
	@%p10614 bra 	$L__BB3_10474;
$L__BB3_10459:
	mov.u32 	%r4847, %r23065;
	add.s32 	%r23065, %r4847, -1;
	mad.lo.s32 	%r16785, %r23065, %r4810, %r23064;
	add.s32 	%r4849, %r16785, -1;
	mul.wide.s32 	%rd9101, %r4849, 8;
	add.s64 	%rd9102, %rd13, %rd9101;
	ld.local.f64 	%fd6492, [%rd9102];
	abs.f64 	%fd18504, %fd6492;
	setp.geu.f64 	%p10615, %fd18504, 0d41CDCD64FF800000;
	@%p10615 bra 	$L__BB3_10473;
	not.b32 	%r16786, %r4847;
	add.s32 	%r4850, %r23061, %r16786;
	not.b32 	%r16787, %r23064;
	add.s32 	%r4851, %r4840, %r16787;
	add.s32 	%r4852, %r4851, %r4850;
	setp.eq.s32 	%p10616, %r4850, 0;
	setp.gt.s32 	%p10617, %r4851, 0;
	and.pred  	%p10618, %p10616, %p10617;
	@%p10618 bra 	$L__BB3_10466;
	setp.eq.s32 	%p10619, %r4851, 0;
	setp.gt.s32 	%p10620, %r4850, 0;
	and.pred  	%p10621, %p10620, %p10619;
	@%p10621 bra 	$L__BB3_10466;
	setp.eq.s32 	%p10622, %r4850, 1;
	setp.eq.s32 	%p10623, %r4851, 1;
	and.pred  	%p10624, %p10622, %p10623;
	@%p10624 bra 	$L__BB3_10464;
	mul.wide.s32 	%rd9103, %r4852, 8;
	add.s64 	%rd9104, %rd1, %rd9103;
	ld.global.f64 	%fd18505, [%rd9104+24952];
	cvt.u64.u32 	%rd9105, %r4847;
	add.s64 	%rd9106, %rd17, %rd9105;
	cvt.s64.s32 	%rd9107, %r23064;
	add.s64 	%rd9108, %rd18, %rd9107;
	ld.local.s8 	%r16788, [%rd9108+1];
	ld.local.u8 	%r16789, [%rd9106+1];
	ld.local.u8 	%r16790, [%rd9106];
	prmt.b32 	%r16791, %r16790, %r16789, 0x3340U;
	ld.local.u8 	%r16792, [%rd9108];
	prmt.b32 	%r16793, %r16792, 0, 0x3340U;
	prmt.b32 	%r16794, %r16791, %r16793, 0x5410U;
	mov.b32 	%r16795, 334205;
	dp4a.s32.u32 	%r16796, %r16794, %r16795, %r16788;
	mul.wide.s32 	%rd9109, %r16796, 8;
	add.s64 	%rd9110, %rd1, %rd9109;
	ld.global.f64 	%fd18506, [%rd9110+30440];
	add.f64 	%fd18507, %fd18505, %fd18506;
	ld.local.s8 	%r16797, [%rd1434+-1];
	cvt.u32.u16 	%r16798, %rs680;
	ld.local.u8 	%r16799, [%rd1436+-1];
	prmt.b32 	%r16800, %r16799, %r16798, 0x3340U;
	cvt.u32.u16 	%r16801, %rs679;
	prmt.b32 	%r16802, %r16801, 0, 0x3340U;
	prmt.b32 	%r16803, %r16800, %r16802, 0x5410U;
	mov.b32 	%r16804, 359705;
	dp4a.s32.u32 	%r16805, %r16803, %r16804, %r16797;
	mul.wide.s32 	%rd9111, %r16805, 8;
	add.s64 	%rd9112, %rd1, %rd9111;
	ld.global.f64 	%fd18508, [%rd9112+30440];
	add.f64 	%fd18509, %fd18507, %fd18508;
	add.f64 	%fd18510, %fd18509, %fd6492;
	ld.global.f64 	%fd18511, [%rd9104+24232];
	ld.global.f64 	%fd18512, [%rd9110+25440];
	add.f64 	%fd18513, %fd18511, %fd18512;
	ld.global.f64 	%fd18514, [%rd9112+25440];
	add.f64 	%fd18515, %fd18513, %fd18514;
	sub.s32 	%r16806, %r4850, %r4851;
	abs.s32 	%r16807, %r16806;
	cvt.rn.f64.s32 	%fd18516, %r16807;
	fma.rn.f64 	%fd18517, %fd18516, 0dBFEEF3E864B31D04, %fd18515;
	mul.wide.s32 	%rd9113, %r4849, 8;
	add.s64 	%rd9114, %rd14, %rd9113;
	ld.local.f64 	%fd18518, [%rd9114];
	add.f64 	%fd18519, %fd18518, %fd18517;
	abs.f64 	%fd18520, %fd18510;
	setp.gt.f64 	%p10625, %fd18520, 0d41CDCD64FF800000;
	selp.f64 	%fd18521, 0dBFF0000000000000, %fd18519, %p10625;
	selp.f64 	%fd18522, 0d7FF0000000000000, %fd18510, %p10625;
	add.f64 	%fd18523, %fd18522, 0d4069000000000000;
	add.f64 	%fd18524, %fd18521, 0dC016CCCCCCCCCCCD;
	add.f64 	%fd18525, %fd6424, %fd18524;
	div.rn.f64 	%fd18526, %fd18523, %fd18525;
	add.f64 	%fd18527, %fd25384, 0d4069000000000000;
	add.f64 	%fd18528, %fd25383, 0dC016CCCCCCCCCCCD;
	add.f64 	%fd18529, %fd6424, %fd18528;
	div.rn.f64 	%fd18530, %fd18527, %fd18529;
	setp.gt.f64 	%p10626, %fd18526, %fd18530;
	selp.f64 	%fd25385, %fd18521, 0dBFF0000000000000, %p10626;
	selp.f64 	%fd25386, %fd18522, 0d7FF0000000000000, %p10626;
	bra.uni 	$L__BB3_10471;
$L__BB3_10464:
	cvt.u64.u32 	%rd9115, %r4847;
	add.s64 	%rd9116, %rd17, %rd9115;
	cvt.s64.s32 	%rd9117, %r23064;
	add.s64 	%rd9118, %rd18, %rd9117;
	ld.local.s8 	%r16808, [%rd9118+1];
	ld.local.u8 	%r16809, [%rd9116+1];
	ld.local.u8 	%r16810, [%rd9116];
	prmt.b32 	%r16811, %r16810, %r16809, 0x3340U;
	ld.local.u8 	%r16812, [%rd9118];
	prmt.b32 	%r16813, %r16812, 0, 0x3340U;
	prmt.b32 	%r16814, %r16811, %r16813, 0x5410U;
	mov.b32 	%r16815, 334205;
	dp4a.s32.u32 	%r16816, %r16814, %r16815, %r16808;
	mul.wide.s32 	%rd9119, %r16816, 8;
	add.s64 	%rd9120, %rd1, %rd9119;
	ld.global.f64 	%fd18533, [%rd9120+10000];
	ld.local.s8 	%r16817, [%rd1434+-1];
	cvt.u32.u16 	%r16818, %rs680;
	ld.local.u8 	%r16819, [%rd1436+-1];
	prmt.b32 	%r16820, %r16819, %r16818, 0x3340U;
	cvt.u32.u16 	%r16821, %rs679;
	prmt.b32 	%r16822, %r16821, 0, 0x3340U;
	prmt.b32 	%r16823, %r16820, %r16822, 0x5410U;
	mov.b32 	%r16824, 359705;
	dp4a.s32.u32 	%r16825, %r16823, %r16824, %r16817;
	mul.wide.s32 	%rd9121, %r16825, 8;
	add.s64 	%rd9122, %rd1, %rd9121;
	ld.global.f64 	%fd18534, [%rd9122+10000];
	add.f64 	%fd18535, %fd18533, %fd18534;
	mul.wide.s32 	%rd9123, %r4849, 8;
	add.s64 	%rd9124, %rd14, %rd9123;
	ld.local.f64 	%fd18536, [%rd9124];
	add.f64 	%fd18537, %fd18535, %fd18536;
	ld.global.f64 	%fd18538, [%rd9120+15000];
	ld.global.f64 	%fd18539, [%rd9122+15000];
	add.f64 	%fd18540, %fd18538, %fd18539;
	add.f64 	%fd18541, %fd18540, %fd6492;
	abs.f64 	%fd18542, %fd18541;
	setp.gt.f64 	%p10627, %fd18542, 0d41CDCD64FF800000;
	selp.f64 	%fd6495, 0dBFF0000000000000, %fd18537, %p10627;
	selp.f64 	%fd6496, 0d7FF0000000000000, %fd18541, %p10627;
	add.f64 	%fd18543, %fd6496, 0d4069000000000000;
	add.f64 	%fd18544, %fd6495, 0dC016CCCCCCCCCCCD;
	add.f64 	%fd18545, %fd6424, %fd18544;
	div.rn.f64 	%fd6497, %fd18543, %fd18545;
	add.f64 	%fd18546, %fd25384, 0d4069000000000000;
	add.f64 	%fd18547, %fd25383, 0dC016CCCCCCCCCCCD;
	add.f64 	%fd18548, %fd6424, %fd18547;
	div.rn.f64 	%fd6498, %fd18546, %fd18548;
	sub.f64 	%fd18549, %fd6497, %fd6498;
	setp.ltu.f64 	%p10628, %fd18549, 0d3EB0C6F7A0B5ED8D;
	mov.f64 	%fd25386, 0d7FF0000000000000;
	mov.f64 	%fd25385, 0dBFF0000000000000;
	@%p10628 bra 	$L__BB3_10471;
	setp.gt.f64 	%p10629, %fd6497, %fd6498;
	selp.f64 	%fd25385, %fd6495, 0dBFF0000000000000, %p10629;
	selp.f64 	%fd25386, %fd6496, 0d7FF0000000000000, %p10629;
	bra.uni 	$L__BB3_10471;
$L__BB3_10466:
	setp.eq.s32 	%p10630, %r4851, 1;
	setp.eq.s32 	%p10631, %r4850, 1;
	or.pred  	%p10632, %p10631, %p10630;
	@%p10632 bra 	$L__BB3_10468;
	mul.wide.s32 	%rd9125, %r4852, 8;
	add.s64 	%rd9126, %rd1, %rd9125;
	ld.global.f64 	%fd18550, [%rd9126+25192];
	cvt.u64.u32 	%rd9127, %r4847;
	add.s64 	%rd9128, %rd17, %rd9127;
	ld.local.s8 	%r16826, [%rd9128];
	mul.wide.s32 	%rd9129, %r16826, 5;
	cvt.s64.s32 	%rd9130, %r23064;
	add.s64 	%rd9131, %rd18, %rd9130;
	ld.local.s8 	%rd9132, [%rd9131];
	add.s64 	%rd9133, %rd9129, %rd9132;
	shl.b64 	%rd9134, %rd9133, 3;
	add.s64 	%rd9135, %rd1, %rd9134;
	ld.global.f64 	%fd18551, [%rd9135+45640];
	add.f64 	%fd18552, %fd18550, %fd18551;
	ld.global.f64 	%fd18553, [%rd9138+45640];
	add.f64 	%fd18554, %fd18552, %fd18553;
	add.f64 	%fd18555, %fd18554, %fd6492;
	ld.global.f64 	%fd18556, [%rd9126+24472];
	ld.global.f64 	%fd18557, [%rd9135+45440];
	add.f64 	%fd18558, %fd18556, %fd18557;
	ld.global.f64 	%fd18559, [%rd9138+45440];
	add.f64 	%fd18560, %fd18558, %fd18559;
	mul.wide.s32 	%rd9139, %r4849, 8;
	add.s64 	%rd9140, %rd14, %rd9139;
	ld.local.f64 	%fd18561, [%rd9140];
	add.f64 	%fd18562, %fd18560, %fd18561;
	abs.f64 	%fd18563, %fd18555;
	setp.gt.f64 	%p10633, %fd18563, 0d41CDCD64FF800000;
	selp.f64 	%fd18564, 0dBFF0000000000000, %fd18562, %p10633;
	selp.f64 	%fd18565, 0d7FF0000000000000, %fd18555, %p10633;
	add.f64 	%fd18566, %fd18565, 0d4069000000000000;
	add.f64 	%fd18567, %fd18564, 0dC016CCCCCCCCCCCD;
	add.f64 	%fd18568, %fd6424, %fd18567;
	div.rn.f64 	%fd18569, %fd18566, %fd18568;
	add.f64 	%fd18570, %fd25384, 0d4069000000000000;
	add.f64 	%fd18571, %fd25383, 0dC016CCCCCCCCCCCD;
	add.f64 	%fd18572, %fd6424, %fd18571;
	div.rn.f64 	%fd18573, %fd18570, %fd18572;
	setp.gt.f64 	%p10634, %fd18569, %fd18573;
	selp.f64 	%fd25385, %fd18564, 0dBFF0000000000000, %p10634;
	selp.f64 	%fd25386, %fd18565, 0d7FF0000000000000, %p10634;
	bra.uni 	$L__BB3_10471;
$L__BB3_10468:
	and.pred  	%p10638, %p10616, %p10630;
	setp.eq.s32 	%p10639, %r4851, 0;
	and.pred  	%p10640, %p10631, %p10639;
	or.pred  	%p10641, %p10638, %p10640;
	mov.f64 	%fd25378, 0d0000000000000000;
	mov.f64 	%fd25377, 0dC0A9300000000000;
	not.pred 	%p10642, %p10641;
	@%p10642 bra 	$L__BB3_10470;
	mul.wide.u32 	%rd9141, %r4852, 8;
	add.s64 	%rd9142, %rd1, %rd9141;
	ld.global.f64 	%fd18576, [%rd9142+25192];
	cvt.u64.u32 	%rd9143, %r4847;
	add.s64 	%rd9144, %rd17, %rd9143;
	cvt.s64.s32 	%rd9145, %r23064;
	add.s64 	%rd9146, %rd18, %rd9145;
	ld.local.u8 	%r16827, [%rd9144];
	cvt.u32.u16 	%r16828, %rs679;
	prmt.b32 	%r16829, %r16827, %r16828, 0x3340U;
	ld.local.u8 	%r16830, [%rd9146];
	prmt.b32 	%r16831, %r16830, 0, 0x3340U;
	prmt.b32 	%r16832, %r16829, %r16831, 0x5410U;
	cvt.u32.u64 	%r16833, %rd1445;
	mov.b32 	%r16834, 334205;
	dp4a.s32.u32 	%r16835, %r16832, %r16834, %r16833;
	mul.wide.s32 	%rd9147, %r16835, 8;
	add.s64 	%rd9148, %rd1, %rd9147;
	ld.global.f64 	%fd18577, [%rd9148+5000];
	add.f64 	%fd25378, %fd18576, %fd18577;
	ld.global.f64 	%fd18578, [%rd9142+24472];
	ld.global.f64 	%fd18579, [%rd9148];
	add.f64 	%fd25377, %fd18578, %fd18579;
$L__BB3_10470:
	add.f64 	%fd18580, %fd25378, %fd6492;
	mul.wide.s32 	%rd9149, %r4849, 8;
	add.s64 	%rd9150, %rd14, %rd9149;
	ld.local.f64 	%fd18581, [%rd9150];
	add.f64 	%fd18582, %fd25377, %fd18581;
	abs.f64 	%fd18583, %fd18580;
	setp.gt.f64 	%p10643, %fd18583, 0d41CDCD64FF800000;
	selp.f64 	%fd18584, 0dBFF0000000000000, %fd18582, %p10643;
	selp.f64 	%fd18585, 0d7FF0000000000000, %fd18580, %p10643;
	add.f64 	%fd18586, %fd18585, 0d4069000000000000;
	add.f64 	%fd18587, %fd18584, 0dC016CCCCCCCCCCCD;
	add.f64 	%fd18588, %fd6424, %fd18587;
	div.rn.f64 	%fd18589, %fd18586, %fd18588;
	add.f64 	%fd18590, %fd25384, 0d4069000000000000;
	add.f64 	%fd18591, %fd25383, 0dC016CCCCCCCCCCCD;
	add.f64 	%fd18592, %fd6424, %fd18591;
	div.rn.f64 	%fd18593, %fd18590, %fd18592;
	setp.gt.f64 	%p10644, %fd18589, %fd18593;
	selp.f64 	%fd25385, %fd18584, 0dBFF0000000000000, %p10644;
	selp.f64 	%fd25386, %fd18585, 0d7FF0000000000000, %p10644;
$L__BB3_10471:
	setp.lt.f64 	%p10645, %fd25385, 0dC0A3880000000000;
	selp.f64 	%fd6517, 0dC0A9300000000000, %fd25385, %p10645;
	selp.f64 	%fd6518, 0d0000000000000000, %fd25386, %p10645;
	abs.f64 	%fd18594, %fd6518;
	setp.geu.f64 	%p10646, %fd18594, 0d41CDCD64FF800000;
	@%p10646 bra 	$L__BB3_10473;
	st.local.f64 	[%rd1435], %fd6518;
	st.local.f64 	[%rd1438], %fd6517;
	mov.f64 	%fd25383, %fd6517;
	mov.f64 	%fd25384, %fd6518;
$L__BB3_10473:
	add.s32 	%r23064, %r23064, 1;
	setp.gt.u32 	%p10647, %r4847, 1;
	setp.lt.s32 	%p10648, %r23064, %r4840;
	and.pred  	%p10649, %p10647, %p10648;
	@%p10649 bra 	$L__BB3_10459;
$L__BB3_10474:
	add.s32 	%r23063, %r23063, 1;
	setp.ne.s32 	%p10650, %r23063, 33;
	@%p10650 bra 	$L__BB3_10458;
$L__BB3_10475:
	add.s32 	%r23062, %r4840, 1;
	setp.ne.s32 	%p10651, %r4840, %r4810;
	@%p10651 bra 	$L__BB3_10432;
$L__BB3_10476:
	add.s32 	%r4856, %r23061, 1;
	setp.ne.s32 	%p10652, %r23061, %r4808;
	mov.u32 	%r23061, %r4856;
	@%p10652 bra 	$L__BB3_10430;
	mov.f64 	%fd25416, 0dFFF0000000000000;
	mov.b32 	%r23073, 0;
	mov.b32 	%r23066, 1;
	mov.u32 	%r23072, %r23073;
$L__BB3_10478:
	setp.eq.s32 	%p10653, %r4810, 0;
	@%p10653 bra 	$L__BB3_10494;
	cvt.u64.u32 	%rd9151, %r23066;
	add.s64 	%rd1448, %rd17, %rd9151;
	ld.local.u8 	%rs681, [%rd1448];
	cvt.u32.u16 	%r16839, %rs681;
	cvt.s32.s8 	%r4860, %r16839;
	add.s32 	%r16840, %r23066, -1;
	mad.lo.s32 	%r4861, %r16840, %r4810, -1;
	cvt.u64.u16 	%rd9152, %rs681;
	cvt.s64.s8 	%rd1449, %rd9152;
	mul.wide.s32 	%rd1450, %r4860, 5;
	mov.b32 	%r23069, 1;
$L__BB3_10480:
	mov.u32 	%r4862, %r23069;
	cvt.u64.u32 	%rd9153, %r4862;
	add.s64 	%rd1451, %rd18, %rd9153;
	ld.local.u8 	%rs682, [%rd1451];
	cvt.u32.u16 	%r16841, %rs682;
	cvt.s32.s8 	%r16842, %r16841;
	add.s32 	%r16843, %r16842, %r4860;
	setp.ne.s32 	%p10654, %r16843, 3;
	mov.f64 	%fd25415, 0d7FF0000000000000;
	mov.f64 	%fd25414, 0dBFF0000000000000;
	@%p10654 bra 	$L__BB3_10493;
	cvt.u32.u16 	%r16844, %rs682;
	cvt.u64.u16 	%rd9154, %rs682;
	cvt.s64.s8 	%rd9155, %rd9154;
	add.s64 	%rd9156, %rd1450, %rd9155;
	shl.b64 	%rd9157, %rd9156, 3;
	add.s64 	%rd9158, %rd1, %rd9157;
	ld.global.f64 	%fd25414, [%rd9158+45440];
	ld.local.s8 	%r16845, [%rd1451+1];
	cvt.u32.u16 	%r16846, %rs681;
	ld.local.s8 	%rs3993, [%rd1448+1];
	cvt.u32.u16 	%r16847, %rs3993;
	prmt.b32 	%r16848, %r16846, %r16847, 0x3340U;
	prmt.b32 	%r16849, %r16844, 0, 0x3340U;
	prmt.b32 	%r16850, %r16848, %r16849, 0x5410U;
	mov.b32 	%r16851, 334205;
	dp4a.s32.u32 	%r16852, %r16850, %r16851, %r16845;
	mul.wide.s32 	%rd9159, %r16852, 8;
	add.s64 	%rd9160, %rd1, %rd9159;
	ld.global.f64 	%fd18599, [%rd9160+35440];
	add.f64 	%fd18600, %fd25414, %fd18599;
	ld.global.f64 	%fd25415, [%rd9158+45640];
	ld.global.f64 	%fd18601, [%rd9160+40440];
	add.f64 	%fd18602, %fd25415, %fd18601;
	abs.f64 	%fd18603, %fd18602;
	setp.gt.f64 	%p10655, %fd18603, 0d41CDCD64FF800000;
	selp.f64 	%fd6539, 0dBFF0000000000000, %fd18600, %p10655;
	selp.f64 	%fd6540, 0d7FF0000000000000, %fd18602, %p10655;
	cvt.u16.u64 	%rs3994, %rd1449;
	mov.b32 	%r16853, {%rs3994, %rs3993};
	cvt.s32.s8 	%r16854, %r16844;
	mov.b32 	%r16855, 1305;
	dp2a.lo.s32.u32 	%r16856, %r16853, %r16855, %r16854;
	mul.wide.s32 	%rd9161, %r16856, 8;
	add.s64 	%rd1452, %rd1, %rd9161;
	ld.global.f64 	%fd6541, [%rd1452+21000];
	abs.f64 	%fd6542, %fd6541;
	setp.geu.f64 	%p10656, %fd6542, 0d41CDCD64FF800000;
	cvt.s16.s8 	%rs3995, %rs682;
	mov.b32 	%r16857, {%rs3994, %rs3995};
	dp2a.lo.s32.u32 	%r16858, %r16857, %r16855, %r16845;
	mul.wide.s32 	%rd9162, %r16858, 8;
	add.s64 	%rd1453, %rd1, %rd9162;
	mov.f64 	%fd25405, %fd6539;
	mov.f64 	%fd25406, %fd6540;
	@%p10656 bra 	$L__BB3_10485;
	ld.global.f64 	%fd6543, [%rd1453+23000];
	abs.f64 	%fd18605, %fd6543;
	setp.geu.f64 	%p10657, %fd18605, 0d41CDCD64FF800000;
	mov.f64 	%fd25405, %fd6539;
	mov.f64 	%fd25406, %fd6540;
	@%p10657 bra 	$L__BB3_10485;
	ld.global.f64 	%fd18606, [%rd1452+20000];
	add.f64 	%fd18607, %fd25414, %fd18606;
	ld.global.f64 	%fd18608, [%rd1453+22000];
	add.f64 	%fd18609, %fd18607, %fd18608;
	add.f64 	%fd18610, %fd25415, %fd6541;
	add.f64 	%fd18611, %fd18610, %fd6543;
	abs.f64 	%fd18612, %fd18611;
	setp.gt.f64 	%p10658, %fd18612, 0d41CDCD64FF800000;
	selp.f64 	%fd25405, 0dBFF0000000000000, %fd18609, %p10658;
	selp.f64 	%fd25406, 0d7FF0000000000000, %fd18611, %p10658;
	add.f64 	%fd18613, %fd25406, 0d4069000000000000;
	add.f64 	%fd18614, %fd25405, 0dC016CCCCCCCCCCCD;
	add.f64 	%fd18615, %fd6424, %fd18614;
	div.rn.f64 	%fd25407, %fd18613, %fd18615;
	abs.f64 	%fd18616, %fd6540;
	setp.geu.f64 	%p10659, %fd18616, 0d41CDCD64FF800000;
	@%p10659 bra 	$L__BB3_10485;
	add.f64 	%fd18617, %fd6540, 0d4069000000000000;
	add.f64 	%fd18618, %fd6539, 0dC016CCCCCCCCCCCD;
	add.f64 	%fd18619, %fd6424, %fd18618;
	div.rn.f64 	%fd18620, %fd18617, %fd18619;
	setp.lt.f64 	%p10660, %fd18620, %fd25407;
	selp.f64 	%fd25405, %fd25405, %fd6539, %p10660;
	selp.f64 	%fd25406, %fd25406, %fd6540, %p10660;
	selp.f64 	%fd25407, %fd25407, %fd18620, %p10660;
$L__BB3_10485:
	mov.f64 	%fd25408, %fd25405;
	mov.f64 	%fd25409, %fd25406;
	@%p10656 bra 	$L__BB3_10488;
	ld.global.f64 	%fd18621, [%rd1452+20000];
	add.f64 	%fd18622, %fd25414, %fd18621;
	add.f64 	%fd18623, %fd25415, %fd6541;
	abs.f64 	%fd18624, %fd18623;
	setp.gt.f64 	%p10662, %fd18624, 0d41CDCD64FF800000;
	selp.f64 	%fd25408, 0dBFF0000000000000, %fd18622, %p10662;
	selp.f64 	%fd25409, 0d7FF0000000000000, %fd18623, %p10662;
	add.f64 	%fd18625, %fd25409, 0d4069000000000000;
	add.f64 	%fd18626, %fd25408, 0dC016CCCCCCCCCCCD;
	add.f64 	%fd18627, %fd6424, %fd18626;
	div.rn.f64 	%fd25407, %fd18625, %fd18627;
	abs.f64 	%fd18628, %fd25406;
	setp.geu.f64 	%p10663, %fd18628, 0d41CDCD64FF800000;
	@%p10663 bra 	$L__BB3_10488;
	add.f64 	%fd18629, %fd25406, 0d4069000000000000;
	add.f64 	%fd18630, %fd25405, 0dC016CCCCCCCCCCCD;
	add.f64 	%fd18631, %fd6424, %fd18630;
	div.rn.f64 	%fd18632, %fd18629, %fd18631;
	setp.lt.f64 	%p10664, %fd18632, %fd25407;
	selp.f64 	%fd25408, %fd25408, %fd25405, %p10664;
	selp.f64 	%fd25409, %fd25409, %fd25406, %p10664;
	selp.f64 	%fd25407, %fd25407, %fd18632, %p10664;
$L__BB3_10488:
	ld.global.f64 	%fd6562, [%rd1453+23000];
	abs.f64 	%fd18633, %fd6562;
	setp.geu.f64 	%p10665, %fd18633, 0d41CDCD64FF800000;
	mov.f64 	%fd25411, %fd25408;
	mov.f64 	%fd25412, %fd25409;
	@%p10665 bra 	$L__BB3_10491;
	ld.global.f64 	%fd18634, [%rd1453+22000];
	add.f64 	%fd18635, %fd25414, %fd18634;
	add.f64 	%fd18636, %fd25415, %fd6562;
	abs.f64 	%fd18637, %fd18636;
	setp.gt.f64 	%p10666, %fd18637, 0d41CDCD64FF800000;
	selp.f64 	%fd25411, 0dBFF0000000000000, %fd18635, %p10666;
	selp.f64 	%fd25412, 0d7FF0000000000000, %fd18636, %p10666;
	add.f64 	%fd18638, %fd25412, 0d4069000000000000;
	add.f64 	%fd18639, %fd25411, 0dC016CCCCCCCCCCCD;
	add.f64 	%fd18640, %fd6424, %fd18639;
	div.rn.f64 	%fd25407, %fd18638, %fd18640;
	abs.f64 	%fd18641, %fd25409;
	setp.geu.f64 	%p10667, %fd18641, 0d41CDCD64FF800000;
	@%p10667 bra 	$L__BB3_10491;
	add.f64 	%fd18642, %fd25409, 0d4069000000000000;
	add.f64 	%fd18643, %fd25408, 0dC016CCCCCCCCCCCD;
	add.f64 	%fd18644, %fd6424, %fd18643;
	div.rn.f64 	%fd18645, %fd18642, %fd18644;
	setp.lt.f64 	%p10668, %fd18645, %fd25407;
	selp.f64 	%fd25411, %fd25411, %fd25408, %p10668;
	selp.f64 	%fd25412, %fd25412, %fd25409, %p10668;
	selp.f64 	%fd25407, %fd25407, %fd18645, %p10668;
$L__BB3_10491:
	add.f64 	%fd18646, %fd25414, 0dC016CCCCCCCCCCCD;
	add.f64 	%fd6572, %fd6424, %fd18646;
	abs.f64 	%fd18647, %fd25412;
	setp.geu.f64 	%p10669, %fd18647, 0d41CDCD64FF800000;
	@%p10669 bra 	$L__BB3_10493;
	add.f64 	%fd18648, %fd25415, 0d4069000000000000;
	div.rn.f64 	%fd18649, %fd18648, %fd6572;
	setp.lt.f64 	%p10670, %fd25407, %fd18649;
	selp.f64 	%fd25414, %fd25414, %fd25411, %p10670;
	selp.f64 	%fd25415, %fd25415, %fd25412, %p10670;
$L__BB3_10493:
	add.f64 	%fd18650, %fd25414, 0d3EB0C6F7A0B5ED8D;
	add.f64 	%fd18651, %fd25415, 0d3EB0C6F7A0B5ED8D;
	add.s32 	%r16859, %r4861, %r4862;
	mul.wide.s32 	%rd9163, %r16859, 8;
	add.s64 	%rd9164, %rd13, %rd9163;
	ld.local.f64 	%fd18652, [%rd9164];
	add.f64 	%fd18653, %fd18652, %fd18651;
	add.f64 	%fd18654, %fd18653, 0d4069000000000000;
	add.s64 	%rd9165, %rd14, %rd9163;
	ld.local.f64 	%fd18655, [%rd9165];
	add.f64 	%fd18656, %fd18650, %fd18655;
	add.f64 	%fd18657, %fd18656, 0dC016CCCCCCCCCCCD;
	add.f64 	%fd18658, %fd6424, %fd18657;
	div.rn.f64 	%fd18659, %fd18654, %fd18658;
	add.f64 	%fd18660, %fd18659, 0dC071126666666666;
	setp.gt.f64 	%p10671, %fd18660, %fd25416;
	setp.lt.f64 	%p10672, %fd18656, 0d0000000000000000;
	setp.lt.f64 	%p10673, %fd18653, 0d0000000000000000;
	and.pred  	%p10674, %p10672, %p10673;
	and.pred  	%p10675, %p10674, %p10671;
	selp.f64 	%fd25416, %fd18660, %fd25416, %p10675;
	selp.b32 	%r23072, %r4862, %r23072, %p10675;
	selp.b32 	%r23073, %r23066, %r23073, %p10675;
	add.s32 	%r23069, %r4862, 1;
	setp.ne.s32 	%p10676, %r4862, %r4810;
	@%p10676 bra 	$L__BB3_10480;
$L__BB3_10494:
	add.s32 	%r4870, %r23066, 1;
	setp.ne.s32 	%p10677, %r23066, %r4808;
	mov.u32 	%r23066, %r4870;
	@%p10677 bra 	$L__BB3_10478;
$L__BB3_10495:
	abs.f64 	%fd6580, %fd25416;
	setp.gt.f64 	%p10678, %fd6580, 0d41CDCD64FF800000;
	selp.b32 	%r23364, 1, %r23072, %p10678;
	selp.b32 	%r23365, 1, %r23073, %p10678;
	cvt.s64.s32 	%rd9166, %r23365;
	add.s64 	%rd1454, %rd17, %rd9166;
	ld.local.u8 	%rs4838, [%rd1454];
	cvt.u32.u16 	%r16860, %rs4838;
	cvt.s32.s8 	%r16861, %r16860;
	cvt.s64.s32 	%rd9167, %r23364;
	add.s64 	%rd1455, %rd18, %rd9167;
	ld.local.u8 	%rs4837, [%rd1455];
	cvt.u32.u16 	%r16862, %rs4837;
	cvt.s32.s8 	%r16863, %r16862;
	add.s32 	%r16864, %r16863, %r16861;
	setp.ne.s32 	%p10679, %r16864, 3;
	mov.f64 	%fd25428, 0d7FF0000000000000;
	mov.f64 	%fd25427, 0dBFF0000000000000;
	@%p10679 bra 	$L__BB3_10508;
	cvt.u32.u16 	%r16865, %rs4838;
	cvt.u32.u16 	%r16866, %rs4837;
	cvt.u64.u16 	%rd9168, %rs4837;
	cvt.s64.s8 	%rd9169, %rd9168;
	cvt.s32.s8 	%r16867, %r16865;
	mul.wide.s32 	%rd9170, %r16867, 5;
	add.s64 	%rd9171, %rd9170, %rd9169;
	shl.b64 	%rd9172, %rd9171, 3;
	add.s64 	%rd9173, %rd1, %rd9172;
	ld.global.f64 	%fd25427, [%rd9173+45440];
	ld.local.s8 	%r16868, [%rd1455+1];
	ld.local.s8 	%rs3996, [%rd1454+1];
	cvt.u32.u16 	%r16869, %rs3996;
	prmt.b32 	%r16870, %r16865, %r16869, 0x3340U;
	prmt.b32 	%r16871, %r16866, 0, 0x3340U;
	prmt.b32 	%r16872, %r16870, %r16871, 0x5410U;
	mov.b32 	%r16873, 334205;
	dp4a.s32.u32 	%r16874, %r16872, %r16873, %r16868;
	mul.wide.s32 	%rd9174, %r16874, 8;
	add.s64 	%rd9175, %rd1, %rd9174;
	ld.global.f64 	%fd18664, [%rd9175+35440];
	add.f64 	%fd18665, %fd25427, %fd18664;
	ld.global.f64 	%fd25428, [%rd9173+45640];
	ld.global.f64 	%fd18666, [%rd9175+40440];
	add.f64 	%fd18667, %fd25428, %fd18666;
	abs.f64 	%fd18668, %fd18667;
	setp.gt.f64 	%p10680, %fd18668, 0d41CDCD64FF800000;
	selp.f64 	%fd6583, 0dBFF0000000000000, %fd18665, %p10680;
	selp.f64 	%fd6584, 0d7FF0000000000000, %fd18667, %p10680;
	cvt.s16.s8 	%rs3997, %rs4838;
	mov.b32 	%r16875, {%rs3997, %rs3996};
	cvt.s32.s8 	%r16876, %r16866;
	mov.b32 	%r16877, 1305;
	dp2a.lo.s32.u32 	%r16878, %r16875, %r16877, %r16876;
	mul.wide.s32 	%rd9176, %r16878, 8;
	add.s64 	%rd1456, %rd1, %rd9176;
	ld.global.f64 	%fd6585, [%rd1456+21000];
	abs.f64 	%fd6586, %fd6585;
	setp.geu.f64 	%p10681, %fd6586, 0d41CDCD64FF800000;
	cvt.s16.s8 	%rs3998, %rs4837;
	mov.b32 	%r16879, {%rs3997, %rs3998};
	dp2a.lo.s32.u32 	%r16880, %r16879, %r16877, %r16868;
	mul.wide.s32 	%rd9177, %r16880, 8;
	add.s64 	%rd1457, %rd1, %rd9177;
	mov.f64 	%fd25418, %fd6583;
	mov.f64 	%fd25419, %fd6584;
	@%p10681 bra 	$L__BB3_10500;
	ld.global.f64 	%fd6587, [%rd1457+23000];
	abs.f64 	%fd18670, %fd6587;
	setp.geu.f64 	%p10682, %fd18670, 0d41CDCD64FF800000;
	mov.f64 	%fd25418, %fd6583;
	mov.f64 	%fd25419, %fd6584;
	@%p10682 bra 	$L__BB3_10500;
	ld.global.f64 	%fd18671, [%rd1456+20000];
	add.f64 	%fd18672, %fd25427, %fd18671;
	ld.global.f64 	%fd18673, [%rd1457+22000];
	add.f64 	%fd18674, %fd18672, %fd18673;
	add.f64 	%fd18675, %fd25428, %fd6585;
	add.f64 	%fd18676, %fd18675, %fd6587;
	abs.f64 	%fd18677, %fd18676;
	setp.gt.f64 	%p10683, %fd18677, 0d41CDCD64FF800000;
	selp.f64 	%fd25418, 0dBFF0000000000000, %fd18674, %p10683;
	selp.f64 	%fd25419, 0d7FF0000000000000, %fd18676, %p10683;
	add.f64 	%fd18678, %fd25419, 0d4069000000000000;
	add.f64 	%fd18679, %fd25418, 0dC016CCCCCCCCCCCD;
	add.f64 	%fd18680, %fd6424, %fd18679;
	div.rn.f64 	%fd25420, %fd18678, %fd18680;
	abs.f64 	%fd18681, %fd6584;
	setp.geu.f64 	%p10684, %fd18681, 0d41CDCD64FF800000;
	@%p10684 bra 	$L__BB3_10500;
	add.f64 	%fd18682, %fd6584, 0d4069000000000000;
	add.f64 	%fd18683, %fd6583, 0dC016CCCCCCCCCCCD;
	add.f64 	%fd18684, %fd6424, %fd18683;
	div.rn.f64 	%fd18685, %fd18682, %fd18684;
	setp.lt.f64 	%p10685, %fd18685, %fd25420;
	selp.f64 	%fd25418, %fd25418, %fd6583, %p10685;
	selp.f64 	%fd25419, %fd25419, %fd6584, %p10685;
	selp.f64 	%fd25420, %fd25420, %fd18685, %p10685;
$L__BB3_10500:
	mov.f64 	%fd25421, %fd25418;
	mov.f64 	%fd25422, %fd25419;
	@%p10681 bra 	$L__BB3_10503;
	ld.global.f64 	%fd18686, [%rd1456+20000];
	add.f64 	%fd18687, %fd25427, %fd18686;
	add.f64 	%fd18688, %fd25428, %fd6585;
	abs.f64 	%fd18689, %fd18688;
	setp.gt.f64 	%p10687, %fd18689, 0d41CDCD64FF800000;
	selp.f64 	%fd25421, 0dBFF0000000000000, %fd18687, %p10687;
	selp.f64 	%fd25422, 0d7FF0000000000000, %fd18688, %p10687;
	add.f64 	%fd18690, %fd25422, 0d4069000000000000;
	add.f64 	%fd18691, %fd25421, 0dC016CCCCCCCCCCCD;
	add.f64 	%fd18692, %fd6424, %fd18691;
	div.rn.f64 	%fd25420, %fd18690, %fd18692;
	abs.f64 	%fd18693, %fd25419;
	setp.geu.f64 	%p10688, %fd18693, 0d41CDCD64FF800000;
	@%p10688 bra 	$L__BB3_10503;
	add.f64 	%fd18694, %fd25419, 0d4069000000000000;
	add.f64 	%fd18695, %fd25418, 0dC016CCCCCCCCCCCD;
	add.f64 	%fd18696, %fd6424, %fd18695;
	div.rn.f64 	%fd18697, %fd18694, %fd18696;
	setp.lt.f64 	%p10689, %fd18697, %fd25420;
	selp.f64 	%fd25421, %fd25421, %fd25418, %p10689;
	selp.f64 	%fd25422, %fd25422, %fd25419, %p10689;
	selp.f64 	%fd25420, %fd25420, %fd18697, %p10689;
$L__BB3_10503:
	ld.global.f64 	%fd6606, [%rd1457+23000];
	abs.f64 	%fd18698, %fd6606;
	setp.geu.f64 	%p10690, %fd18698, 0d41CDCD64FF800000;
	mov.f64 	%fd25424, %fd25421;
	mov.f64 	%fd25425, %fd25422;
	@%p10690 bra 	$L__BB3_10506;
	ld.global.f64 	%fd18699, [%rd1457+22000];
	add.f64 	%fd18700, %fd25427, %fd18699;
	add.f64 	%fd18701, %fd25428, %fd6606;
	abs.f64 	%fd18702, %fd18701;
	setp.gt.f64 	%p10691, %fd18702, 0d41CDCD64FF800000;
	selp.f64 	%fd25424, 0dBFF0000000000000, %fd18700, %p10691;
	selp.f64 	%fd25425, 0d7FF0000000000000, %fd18701, %p10691;
	add.f64 	%fd18703, %fd25425, 0d4069000000000000;
	add.f64 	%fd18704, %fd25424, 0dC016CCCCCCCCCCCD;
	add.f64 	%fd18705, %fd6424, %fd18704;
	div.rn.f64 	%fd25420, %fd18703, %fd18705;
	abs.f64 	%fd18706, %fd25422;
	setp.geu.f64 	%p10692, %fd18706, 0d41CDCD64FF800000;
	@%p10692 bra 	$L__BB3_10506;
	add.f64 	%fd18707, %fd25422, 0d4069000000000000;
	add.f64 	%fd18708, %fd25421, 0dC016CCCCCCCCCCCD;
	add.f64 	%fd18709, %fd6424, %fd18708;
	div.rn.f64 	%fd18710, %fd18707, %fd18709;
	setp.lt.f64 	%p10693, %fd18710, %fd25420;
	selp.f64 	%fd25424, %fd25424, %fd25421, %p10693;
	selp.f64 	%fd25425, %fd25425, %fd25422, %p10693;
	selp.f64 	%fd25420, %fd25420, %fd18710, %p10693;
$L__BB3_10506:
	add.f64 	%fd18711, %fd25427, 0dC016CCCCCCCCCCCD;
	add.f64 	%fd6616, %fd6424, %fd18711;
	abs.f64 	%fd18712, %fd25425;
	setp.geu.f64 	%p10694, %fd18712, 0d41CDCD64FF800000;
	@%p10694 bra 	$L__BB3_10508;
	add.f64 	%fd18713, %fd25428, 0d4069000000000000;
	div.rn.f64 	%fd18714, %fd18713, %fd6616;
	setp.lt.f64 	%p10695, %fd25420, %fd18714;
	selp.f64 	%fd25427, %fd25427, %fd25424, %p10695;
	selp.f64 	%fd25428, %fd25428, %fd25425, %p10695;
$L__BB3_10508:
	setp.eq.s32 	%p10696, %r4808, 0;
	@%p10696 bra 	$L__BB3_10522;
	and.b32  	%r4875, %r4808, 15;
	setp.lt.u32 	%p10697, %r4808, 16;
	mov.b32 	%r23078, 0;
	@%p10697 bra 	$L__BB3_10512;
	and.b32  	%r23078, %r4808, 2147483632;
	mov.b32 	%r23076, 0;
$L__BB3_10511:
	.pragma "nounroll";
	mul.wide.u32 	%rd9178, %r23076, 4;
	add.s64 	%rd9179, %rd15, %rd9178;
	mov.b32 	%r16883, 0;
	st.local.u32 	[%rd9179], %r16883;
	st.local.u32 	[%rd9179+4], %r16883;
	st.local.u32 	[%rd9179+8], %r16883;
	st.local.u32 	[%rd9179+12], %r16883;
	st.local.u32 	[%rd9179+16], %r16883;
	st.local.u32 	[%rd9179+20], %r16883;
	st.local.u32 	[%rd9179+24], %r16883;
	st.local.u32 	[%rd9179+28], %r16883;
	st.local.u32 	[%rd9179+32], %r16883;
	st.local.u32 	[%rd9179+36], %r16883;
	st.local.u32 	[%rd9179+40], %r16883;
	st.local.u32 	[%rd9179+44], %r16883;
	st.local.u32 	[%rd9179+48], %r16883;
	st.local.u32 	[%rd9179+52], %r16883;
	st.local.u32 	[%rd9179+56], %r16883;
	st.local.u32 	[%rd9179+60], %r16883;
	add.s32 	%r23076, %r23076, 16;
	setp.ne.s32 	%p10698, %r23076, %r23078;
	@%p10698 bra 	$L__BB3_10511;
$L__BB3_10512:
	setp.eq.s32 	%p10699, %r4875, 0;
	@%p10699 bra 	$L__BB3_10522;
	and.b32  	%r4880, %r4808, 7;
	setp.lt.u32 	%p10700, %r4875, 8;
	@%p10700 bra 	$L__BB3_10515;
	mul.wide.u32 	%rd9180, %r23078, 4;
	add.s64 	%rd9181, %rd15, %rd9180;
	mov.b32 	%r16884, 0;
	st.local.u32 	[%rd9181], %r16884;
	st.local.u32 	[%rd9181+4], %r16884;
	st.local.u32 	[%rd9181+8], %r16884;
	st.local.u32 	[%rd9181+12], %r16884;
	st.local.u32 	[%rd9181+16], %r16884;
	st.local.u32 	[%rd9181+20], %r16884;
	st.local.u32 	[%rd9181+24], %r16884;
	st.local.u32 	[%rd9181+28], %r16884;
	add.s32 	%r23078, %r23078, 8;
$L__BB3_10515:
	setp.eq.s32 	%p10701, %r4880, 0;
	@%p10701 bra 	$L__BB3_10522;
	and.b32  	%r4883, %r4808, 3;
	setp.lt.u32 	%p10702, %r4880, 4;
	@%p10702 bra 	$L__BB3_10518;
	mul.wide.u32 	%rd9182, %r23078, 4;
	add.s64 	%rd9183, %rd15, %rd9182;
	mov.b32 	%r16885, 0;
	st.local.u32 	[%rd9183], %r16885;
	st.local.u32 	[%rd9183+4], %r16885;
	st.local.u32 	[%rd9183+8], %r16885;
	st.local.u32 	[%rd9183+12], %r16885;
	add.s32 	%r23078, %r23078, 4;
$L__BB3_10518:
	setp.eq.s32 	%p10703, %r4883, 0;
	@%p10703 bra 	$L__BB3_10522;
	mul.wide.u32 	%rd9184, %r23078, 4;
	add.s64 	%rd1458, %rd15, %rd9184;
	mov.b32 	%r16886, 0;
	st.local.u32 	[%rd1458], %r16886;
	setp.eq.s32 	%p10704, %r4883, 1;
	@%p10704 bra 	$L__BB3_10522;
	mov.b32 	%r16887, 0;
	st.local.u32 	[%rd1458+4], %r16887;
	setp.eq.s32 	%p10705, %r4883, 2;
	@%p10705 bra 	$L__BB3_10522;
	mov.b32 	%r16888, 0;
	st.local.u32 	[%rd1458+8], %r16888;
$L__BB3_10522:
	setp.eq.s32 	%p10706, %r4810, 0;
	@%p10706 bra 	$L__BB3_10536;
	and.b32  	%r4886, %r4810, 15;
	setp.lt.u32 	%p10707, %r4810, 16;
	mov.b32 	%r23082, 0;
	@%p10707 bra 	$L__BB3_10526;
	and.b32  	%r23082, %r4810, 2147483632;
	mov.b32 	%r23080, 0;
$L__BB3_10525:
	.pragma "nounroll";
	mul.wide.u32 	%rd9185, %r23080, 4;
	add.s64 	%rd9186, %rd16, %rd9185;
	mov.b32 	%r16891, 0;
	st.local.u32 	[%rd9186], %r16891;
	st.local.u32 	[%rd9186+4], %r16891;
	st.local.u32 	[%rd9186+8], %r16891;
	st.local.u32 	[%rd9186+12], %r16891;
	st.local.u32 	[%rd9186+16], %r16891;
	st.local.u32 	[%rd9186+20], %r16891;
	st.local.u32 	[%rd9186+24], %r16891;
	st.local.u32 	[%rd9186+28], %r16891;
	st.local.u32 	[%rd9186+32], %r16891;
	st.local.u32 	[%rd9186+36], %r16891;
	st.local.u32 	[%rd9186+40], %r16891;
	st.local.u32 	[%rd9186+44], %r16891;
	st.local.u32 	[%rd9186+48], %r16891;
	st.local.u32 	[%rd9186+52], %r16891;
	st.local.u32 	[%rd9186+56], %r16891;
	st.local.u32 	[%rd9186+60], %r16891;
	add.s32 	%r23080, %r23080, 16;
	setp.ne.s32 	%p10708, %r23080, %r23082;
	@%p10708 bra 	$L__BB3_10525;
$L__BB3_10526:
	setp.eq.s32 	%p10709, %r4886, 0;
	@%p10709 bra 	$L__BB3_10536;
	and.b32  	%r4891, %r4810, 7;
	setp.lt.u32 	%p10710, %r4886, 8;
	@%p10710 bra 	$L__BB3_10529;
	mul.wide.u32 	%rd9187, %r23082, 4;
	add.s64 	%rd9188, %rd16, %rd9187;
	mov.b32 	%r16892, 0;
	st.local.u32 	[%rd9188], %r16892;
	st.local.u32 	[%rd9188+4], %r16892;
	st.local.u32 	[%rd9188+8], %r16892;
	st.local.u32 	[%rd9188+12], %r16892;
	st.local.u32 	[%rd9188+16], %r16892;
	st.local.u32 	[%rd9188+20], %r16892;
	st.local.u32 	[%rd9188+24], %r16892;
	st.local.u32 	[%rd9188+28], %r16892;
	add.s32 	%r23082, %r23082, 8;
$L__BB3_10529:
	setp.eq.s32 	%p10711, %r4891, 0;
	@%p10711 bra 	$L__BB3_10536;
	and.b32  	%r4894, %r4810, 3;
	setp.lt.u32 	%p10712, %r4891, 4;
	@%p10712 bra 	$L__BB3_10532;
	mul.wide.u32 	%rd9189, %r23082, 4;
	add.s64 	%rd9190, %rd16, %rd9189;
	mov.b32 	%r16893, 0;
	st.local.u32 	[%rd9190], %r16893;
	st.local.u32 	[%rd9190+4], %r16893;
	st.local.u32 	[%rd9190+8], %r16893;
	st.local.u32 	[%rd9190+12], %r16893;
	add.s32 	%r23082, %r23082, 4;
$L__BB3_10532:
	setp.eq.s32 	%p10713, %r4894, 0;
	@%p10713 bra 	$L__BB3_10536;
	mul.wide.u32 	%rd9191, %r23082, 4;
	add.s64 	%rd1459, %rd16, %rd9191;
	mov.b32 	%r16894, 0;
	st.local.u32 	[%rd1459], %r16894;
	setp.eq.s32 	%p10714, %r4894, 1;
	@%p10714 bra 	$L__BB3_10536;
	mov.b32 	%r16895, 0;
	st.local.u32 	[%rd1459+4], %r16895;
	setp.eq.s32 	%p10715, %r4894, 2;
	@%p10715 bra 	$L__BB3_10536;
	mov.b32 	%r16896, 0;
	st.local.u32 	[%rd1459+8], %r16896;
$L__BB3_10536:
	add.s32 	%r16897, %r23365, -1;
	add.s32 	%r4897, %r23364, -1;
	mad.lo.s32 	%r4898, %r16897, %r4810, %r4897;
	mul.wide.s32 	%rd9192, %r4898, 8;
	add.s64 	%rd1460, %rd13, %rd9192;
	ld.local.f64 	%fd18716, [%rd1460];
	abs.f64 	%fd18717, %fd18716;
	setp.geu.f64 	%p10716, %fd18717, 0d41CDCD64FF800000;
	mov.f64 	%fd25435, 0d0000000000000000;
	@%p10716 bra 	$L__BB3_10584;
	mul.wide.s32 	%rd9193, %r23365, 4;
	add.s64 	%rd9194, %rd15, %rd9193;
	st.local.u32 	[%rd9194+-4], %r23364;
	mul.wide.s32 	%rd9195, %r4897, 4;
	add.s64 	%rd9196, %rd16, %rd9195;
	st.local.u32 	[%rd9196], %r23365;
$L__BB3_10538:
	cvt.u32.u16 	%r16898, %rs4838;
	cvt.s32.s8 	%r16899, %r16898;
	cvt.u32.u16 	%r16900, %rs4837;
	cvt.s32.s8 	%r16901, %r16900;
	add.s32 	%r16902, %r16901, %r16899;
	setp.eq.s32 	%p10717, %r16902, 3;
	@%p10717 bra 	$L__BB3_10540;
	add.s32 	%r16903, %r23365, -1;
	mad.lo.s32 	%r16904, %r16903, %r4810, %r23364;
	add.s32 	%r16905, %r16904, -1;
	mul.wide.s32 	%rd9197, %r16905, 8;
	add.s64 	%rd9198, %rd14, %rd9197;
	mov.b64 	%rd9199, -4616189618054758400;
	st.local.u64 	[%rd9198], %rd9199;
	add.s64 	%rd9200, %rd13, %rd9197;
	mov.b64 	%rd9201, 9218868437227405312;
	st.local.u64 	[%rd9200], %rd9201;
	mov.f64 	%fd25433, 0d7FF0000000000000;
	mov.f64 	%fd25432, 0dBFF0000000000000;
	bra.uni 	$L__BB3_10551;
$L__BB3_10540:
	cvt.s32.s8 	%r16907, %r16898;
	mul.wide.s32 	%rd9202, %r16907, 5;
	cvt.u64.u16 	%rd9203, %rs4837;
	cvt.s64.s8 	%rd1461, %rd9203;
	add.s64 	%rd1462, %rd9202, %rd1461;
	shl.b64 	%rd9204, %rd1462, 3;
	add.s64 	%rd9205, %rd1, %rd9204;
	ld.global.f64 	%fd25432, [%rd9205+45440];
	cvt.s64.s32 	%rd9206, %r23364;
	add.s64 	%rd9207, %rd18, %rd9206;
	cvt.s64.s32 	%rd9208, %r23365;
	add.s64 	%rd9209, %rd17, %rd9208;
	ld.local.u8 	%rs3999, [%rd9209+-1];
	cvt.u64.u16 	%rd9210, %rs3999;
	cvt.s64.s8 	%rd1463, %rd9210;
	ld.local.s8 	%rs4000, [%rd9207+-1];
	cvt.u32.u16 	%r16908, %rs4000;
	cvt.u32.u16 	%r16909, %rs4837;
	prmt.b32 	%r16910, %r16909, %r16908, 0x3340U;
	prmt.b32 	%r16911, %r16898, 0, 0x3340U;
	prmt.b32 	%r16912, %r16910, %r16911, 0x5410U;
	cvt.u32.u16 	%r16913, %rs3999;
	cvt.s32.s8 	%r16914, %r16913;
	mov.b32 	%r16915, 334205;
	dp4a.s32.u32 	%r16916, %r16912, %r16915, %r16914;
	mul.wide.s32 	%rd9211, %r16916, 8;
	add.s64 	%rd9212, %rd1, %rd9211;
	ld.global.f64 	%fd18720, [%rd9212+35440];
	add.f64 	%fd18721, %fd25432, %fd18720;
	ld.global.f64 	%fd25433, [%rd9205+45640];
	ld.global.f64 	%fd18722, [%rd9212+40440];
	add.f64 	%fd18723, %fd25433, %fd18722;
	abs.f64 	%fd18724, %fd18723;
	setp.gt.f64 	%p10718, %fd18724, 0d41CDCD64FF800000;
	selp.f64 	%fd6623, 0dBFF0000000000000, %fd18721, %p10718;
	selp.f64 	%fd6624, 0d7FF0000000000000, %fd18723, %p10718;
	cvt.s16.s8 	%rs4001, %rs4837;
	mov.b32 	%r16917, {%rs4001, %rs4000};
	mov.b32 	%r16918, 1305;
	dp2a.lo.s32.u32 	%r16919, %r16917, %r16918, %r16907;
	mul.wide.s32 	%rd9213, %r16919, 8;
	add.s64 	%rd1464, %rd1, %rd9213;
	ld.global.f64 	%fd6625, [%rd1464+21000];
	abs.f64 	%fd18725, %fd6625;
	setp.geu.f64 	%p10719, %fd18725, 0d41CDCD64FF800000;
	@%p10719 bra 	$L__BB3_10544;
	mad.lo.s64 	%rd9217, %rd1461, 24, %rd1462;
	add.s64 	%rd9218, %rd9217, %rd1463;
	shl.b64 	%rd9219, %rd9218, 3;
	add.s64 	%rd1465, %rd1, %rd9219;
	ld.global.f64 	%fd6626, [%rd1465+23000];
	abs.f64 	%fd18740, %fd6626;
	setp.lt.f64 	%p10724, %fd18740, 0d41CDCD64FF800000;
	@%p10724 bra 	$L__BB3_10547;
	ld.global.f64 	%fd18741, [%rd1464+20000];
	add.f64 	%fd18742, %fd25432, %fd18741;
	add.f64 	%fd18743, %fd25433, %fd6625;
	abs.f64 	%fd18744, %fd18743;
	setp.gt.f64 	%p10725, %fd18744, 0d41CDCD64FF800000;
	selp.f64 	%fd25429, 0dBFF0000000000000, %fd18742, %p10725;
	selp.f64 	%fd25430, 0d7FF0000000000000, %fd18743, %p10725;
	add.f64 	%fd18745, %fd25430, 0d4069000000000000;
	add.f64 	%fd18746, %fd25429, 0dC016CCCCCCCCCCCD;
	add.f64 	%fd18747, %fd6424, %fd18746;
	div.rn.f64 	%fd25431, %fd18745, %fd18747;
	abs.f64 	%fd18748, %fd6624;
	setp.geu.f64 	%p10726, %fd18748, 0d41CDCD64FF800000;
	@%p10726 bra 	$L__BB3_10549;
	add.f64 	%fd18749, %fd6624, 0d4069000000000000;
	add.f64 	%fd18750, %fd6623, 0dC016CCCCCCCCCCCD;
	add.f64 	%fd18751, %fd6424, %fd18750;
	div.rn.f64 	%fd18752, %fd18749, %fd18751;
	setp.lt.f64 	%p10727, %fd18752, %fd25431;
	selp.f64 	%fd25429, %fd25429, %fd6623, %p10727;
	selp.f64 	%fd25430, %fd25430, %fd6624, %p10727;
	selp.f64 	%fd25431, %fd25431, %fd18752, %p10727;
	bra.uni 	$L__BB3_10549;
$L__BB3_10544:
	mad.lo.s64 	%rd9214, %rd1461, 24, %rd1462;
	add.s64 	%rd9215, %rd9214, %rd1463;
	shl.b64 	%rd9216, %rd9215, 3;
	add.s64 	%rd1466, %rd1, %rd9216;
	ld.global.f64 	%fd6627, [%rd1466+23000];
	abs.f64 	%fd18727, %fd6627;
	setp.geu.f64 	%p10720, %fd18727, 0d41CDCD64FF800000;
	mov.f64 	%fd25429, %fd6623;
	mov.f64 	%fd25430, %fd6624;
	@%p10720 bra 	$L__BB3_10549;
	ld.global.f64 	%fd18728, [%rd1466+22000];
	add.f64 	%fd18729, %fd25432, %fd18728;
	add.f64 	%fd18730, %fd25433, %fd6627;
	abs.f64 	%fd18731, %fd18730;
	setp.gt.f64 	%p10721, %fd18731, 0d41CDCD64FF800000;
	selp.f64 	%fd25429, 0dBFF0000000000000, %fd18729, %p10721;
	selp.f64 	%fd25430, 0d7FF0000000000000, %fd18730, %p10721;
	add.f64 	%fd18732, %fd25430, 0d4069000000000000;
	add.f64 	%fd18733, %fd25429, 0dC016CCCCCCCCCCCD;
	add.f64 	%fd18734, %fd6424, %fd18733;
	div.rn.f64 	%fd25431, %fd18732, %fd18734;
	abs.f64 	%fd18735, %fd6624;
	setp.geu.f64 	%p10722, %fd18735, 0d41CDCD64FF800000;
	@%p10722 bra 	$L__BB3_10549;
	add.f64 	%fd18736, %fd6624, 0d4069000000000000;
	add.f64 	%fd18737, %fd6623, 0dC016CCCCCCCCCCCD;
	add.f64 	%fd18738, %fd6424, %fd18737;
	div.rn.f64 	%fd18739, %fd18736, %fd18738;
	setp.lt.f64 	%p10723, %fd18739, %fd25431;
	selp.f64 	%fd25429, %fd25429, %fd6623, %p10723;
	selp.f64 	%fd25430, %fd25430, %fd6624, %p10723;
	selp.f64 	%fd25431, %fd25431, %fd18739, %p10723;
	bra.uni 	$L__BB3_10549;
$L__BB3_10547:
	ld.global.f64 	%fd18753, [%rd1464+20000];
	add.f64 	%fd18754, %fd25432, %fd18753;
	ld.global.f64 	%fd18755, [%rd1465+22000];
	add.f64 	%fd18756, %fd18754, %fd18755;
	add.f64 	%fd18757, %fd25433, %fd6625;
	add.f64 	%fd18758, %fd18757, %fd6626;
	abs.f64 	%fd18759, %fd18758;
	setp.gt.f64 	%p10728, %fd18759, 0d41CDCD64FF800000;
	selp.f64 	%fd25429, 0dBFF0000000000000, %fd18756, %p10728;
	selp.f64 	%fd25430, 0d7FF0000000000000, %fd18758, %p10728;
	add.f64 	%fd18760, %fd25430, 0d4069000000000000;
	add.f64 	%fd18761, %fd25429, 0dC016CCCCCCCCCCCD;
	add.f64 	%fd18762, %fd6424, %fd18761;
	div.rn.f64 	%fd25431, %fd18760, %fd18762;
	abs.f64 	%fd18763, %fd6624;
	setp.geu.f64 	%p10729, %fd18763, 0d41CDCD64FF800000;
	@%p10729 bra 	$L__BB3_10549;
	add.f64 	%fd18764, %fd6624, 0d4069000000000000;
	add.f64 	%fd18765, %fd6623, 0dC016CCCCCCCCCCCD;
	add.f64 	%fd18766, %fd6424, %fd18765;
	div.rn.f64 	%fd18767, %fd18764, %fd18766;
	setp.lt.f64 	%p10730, %fd18767, %fd25431;
	selp.f64 	%fd25429, %fd25429, %fd6623, %p10730;
	selp.f64 	%fd25430, %fd25430, %fd6624, %p10730;
	selp.f64 	%fd25431, %fd25431, %fd18767, %p10730;
$L__BB3_10549:
	add.f64 	%fd18768, %fd25432, 0dC016CCCCCCCCCCCD;
	add.f64 	%fd6649, %fd6424, %fd18768;
	abs.f64 	%fd18769, %fd25430;
	setp.geu.f64 	%p10731, %fd18769, 0d41CDCD64FF800000;
	@%p10731 bra 	$L__BB3_10551;
	add.f64 	%fd18770, %fd25433, 0d4069000000000000;
	div.rn.f64 	%fd18771, %fd18770, %fd6649;
	setp.lt.f64 	%p10732, %fd25431, %fd18771;
	selp.f64 	%fd25432, %fd25432, %fd25429, %p10732;
	selp.f64 	%fd25433, %fd25433, %fd25430, %p10732;
$L__BB3_10551:
	add.s32 	%r4901, %r23365, -1;
	mul.lo.s32 	%r4902, %r4901, %r4810;
	add.s32 	%r4903, %r23364, -1;
	add.s32 	%r4904, %r4903, %r4902;
	mul.wide.s32 	%rd9220, %r4904, 8;
	add.s64 	%rd9221, %rd14, %rd9220;
	ld.local.f64 	%fd6654, [%rd9221];
	abs.f64 	%fd6655, %fd6654;
	abs.f64 	%fd18772, %fd25432;
	max.f64 	%fd18774, %fd6655, %fd18772;
	setp.gt.f64 	%p10733, %fd18774, 0d41CDCD64FF800000;
	sub.f64 	%fd18775, %fd6654, %fd25432;
	abs.f64 	%fd18776, %fd18775;
	setp.geu.f64 	%p10734, %fd18776, 0d3EE4F8B588E368F1;
	or.pred  	%p10735, %p10733, %p10734;
	@%p10735 bra 	$L__BB3_12077;
	mul.wide.s32 	%rd9222, %r4904, 8;
	add.s64 	%rd9223, %rd13, %rd9222;
	ld.local.f64 	%fd18778, [%rd9223];
	abs.f64 	%fd18779, %fd18778;
	abs.f64 	%fd18780, %fd25433;
	max.f64 	%fd18782, %fd18779, %fd18780;
	setp.gt.f64 	%p10736, %fd18782, 0d41CDCD64FF800000;
	sub.f64 	%fd18783, %fd18778, %fd25433;
	abs.f64 	%fd18784, %fd18783;
	setp.geu.f64 	%p10737, %fd18784, 0d3EE4F8B588E368F1;
	or.pred  	%p10738, %p10736, %p10737;
	@%p10738 bra 	$L__BB3_12077;
	ld.local.f64 	%fd18787, [%rd1460];
	add.f64 	%fd6656, %fd25428, %fd18787;
	mul.wide.s32 	%rd9224, %r4898, 8;
	add.s64 	%rd9225, %rd14, %rd9224;
	ld.local.f64 	%fd18788, [%rd9225];
	add.f64 	%fd6657, %fd25427, %fd18788;
	mov.f64 	%fd25434, 0d3FE0000000000000;
	@%p10678 bra 	$L__BB3_10583;
	mov.b32 	%r23109, 0;
	@%p10696 bra 	$L__BB3_10568;
	and.b32  	%r4905, %r4808, 15;
	setp.lt.u32 	%p10741, %r4808, 16;
	mov.b32 	%r23109, 0;
	mov.u32 	%r23093, %r23109;
	@%p10741 bra 	$L__BB3_10558;
	and.b32  	%r23093, %r4808, 2147483632;
	mov.b32 	%r23109, 0;
	mov.u32 	%r23087, %r23109;
$L__BB3_10557:
	.pragma "nounroll";
	mul.wide.u32 	%rd9226, %r23087, 4;
	add.s64 	%rd9227, %rd15, %rd9226;
	ld.local.u32 	%r16924, [%rd9227];
	setp.gt.s32 	%p10742, %r16924, 0;
	selp.u32 	%r16925, 1, 0, %p10742;
	add.s32 	%r16926, %r23109, %r16925;
	ld.local.u32 	%r16927, [%rd9227+4];
	setp.gt.s32 	%p10743, %r16927, 0;
	selp.u32 	%r16928, 1, 0, %p10743;
	add.s32 	%r16929, %r16926, %r16928;
	ld.local.u32 	%r16930, [%rd9227+8];
	setp.gt.s32 	%p10744, %r16930, 0;
	selp.u32 	%r16931, 1, 0, %p10744;
	add.s32 	%r16932, %r16929, %r16931;
	ld.local.u32 	%r16933, [%rd9227+12];
	setp.gt.s32 	%p10745, %r16933, 0;
	selp.u32 	%r16934, 1, 0, %p10745;
	add.s32 	%r16935, %r16932, %r16934;
	ld.local.u32 	%r16936, [%rd9227+16];
	setp.gt.s32 	%p10746, %r16936, 0;
	selp.u32 	%r16937, 1, 0, %p10746;
	add.s32 	%r16938, %r16935, %r16937;
	ld.local.u32 	%r16939, [%rd9227+20];
	setp.gt.s32 	%p10747, %r16939, 0;
	selp.u32 	%r16940, 1, 0, %p10747;
	add.s32 	%r16941, %r16938, %r16940;
	ld.local.u32 	%r16942, [%rd9227+24];
	setp.gt.s32 	%p10748, %r16942, 0;
	selp.u32 	%r16943, 1, 0, %p10748;
	add.s32 	%r16944, %r16941, %r16943;
	ld.local.u32 	%r16945, [%rd9227+28];
	setp.gt.s32 	%p10749, %r16945, 0;
	selp.u32 	%r16946, 1, 0, %p10749;
	add.s32 	%r16947, %r16944, %r16946;
	ld.local.u32 	%r16948, [%rd9227+32];
	setp.gt.s32 	%p10750, %r16948, 0;
	selp.u32 	%r16949, 1, 0, %p10750;
	add.s32 	%r16950, %r16947, %r16949;
	ld.local.u32 	%r16951, [%rd9227+36];
	setp.gt.s32 	%p10751, %r16951, 0;
	selp.u32 	%r16952, 1, 0, %p10751;
	add.s32 	%r16953, %r16950, %r16952;
	ld.local.u32 	%r16954, [%rd9227+40];
	setp.gt.s32 	%p10752, %r16954, 0;
	selp.u32 	%r16955, 1, 0, %p10752;
	add.s32 	%r16956, %r16953, %r16955;
	ld.local.u32 	%r16957, [%rd9227+44];
	setp.gt.s32 	%p10753, %r16957, 0;
	selp.u32 	%r16958, 1, 0, %p10753;
	add.s32 	%r16959, %r16956, %r16958;
	ld.local.u32 	%r16960, [%rd9227+48];
	setp.gt.s32 	%p10754, %r16960, 0;
	selp.u32 	%r16961, 1, 0, %p10754;
	add.s32 	%r16962, %r16959, %r16961;
	ld.local.u32 	%r16963, [%rd9227+52];
	setp.gt.s32 	%p10755, %r16963, 0;
	selp.u32 	%r16964, 1, 0, %p10755;
	add.s32 	%r16965, %r16962, %r16964;
	ld.local.u32 	%r16966, [%rd9227+56];
	setp.gt.s32 	%p10756, %r16966, 0;
	selp.u32 	%r16967, 1, 0, %p10756;
	add.s32 	%r16968, %r16965, %r16967;
	ld.local.u32 	%r16969, [%rd9227+60];
	setp.gt.s32 	%p10757, %r16969, 0;
	selp.u32 	%r16970, 1, 0, %p10757;
	add.s32 	%r23109, %r16968, %r16970;
	add.s32 	%r23087, %r23087, 16;
	setp.ne.s32 	%p10758, %r23087, %r23093;
	@%p10758 bra 	$L__BB3_10557;
$L__BB3_10558:
	setp.eq.s32 	%p10759, %r4905, 0;
	@%p10759 bra 	$L__BB3_10568;
	and.b32  	%r4914, %r4808, 7;
	setp.lt.u32 	%p10760, %r4905, 8;
	@%p10760 bra 	$L__BB3_10561;
	mul.wide.u32 	%rd9228, %r23093, 4;
	add.s64 	%rd9229, %rd15, %rd9228;
	ld.local.u32 	%r16972, [%rd9229];
	setp.gt.s32 	%p10761, %r16972, 0;
	selp.u32 	%r16973, 1, 0, %p10761;
	add.s32 	%r16974, %r23109, %r16973;
	ld.local.u32 	%r16975, [%rd9229+4];
	setp.gt.s32 	%p10762, %r16975, 0;
	selp.u32 	%r16976, 1, 0, %p10762;
	add.s32 	%r16977, %r16974, %r16976;
	ld.local.u32 	%r16978, [%rd9229+8];
	setp.gt.s32 	%p10763, %r16978, 0;
	selp.u32 	%r16979, 1, 0, %p10763;
	add.s32 	%r16980, %r16977, %r16979;
	ld.local.u32 	%r16981, [%rd9229+12];
	setp.gt.s32 	%p10764, %r16981, 0;
	selp.u32 	%r16982, 1, 0, %p10764;
	add.s32 	%r16983, %r16980, %r16982;
	ld.local.u32 	%r16984, [%rd9229+16];
	setp.gt.s32 	%p10765, %r16984, 0;
	selp.u32 	%r16985, 1, 0, %p10765;
	add.s32 	%r16986, %r16983, %r16985;
	ld.local.u32 	%r16987, [%rd9229+20];
	setp.gt.s32 	%p10766, %r16987, 0;
	selp.u32 	%r16988, 1, 0, %p10766;
	add.s32 	%r16989, %r16986, %r16988;
	ld.local.u32 	%r16990, [%rd9229+24];
	setp.gt.s32 	%p10767, %r16990, 0;
	selp.u32 	%r16991, 1, 0, %p10767;
	add.s32 	%r16992, %r16989, %r16991;
	ld.local.u32 	%r16993, [%rd9229+28];
	setp.gt.s32 	%p10768, %r16993, 0;
	selp.u32 	%r16994, 1, 0, %p10768;
	add.s32 	%r23109, %r16992, %r16994;
	add.s32 	%r23093, %r23093, 8;
$L__BB3_10561:
	setp.eq.s32 	%p10769, %r4914, 0;
	@%p10769 bra 	$L__BB3_10568;
	and.b32  	%r4920, %r4808, 3;
	setp.lt.u32 	%p10770, %r4914, 4;
	@%p10770 bra 	$L__BB3_10564;
	mul.wide.u32 	%rd9230, %r23093, 4;
	add.s64 	%rd9231, %rd15, %rd9230;
	ld.local.u32 	%r16996, [%rd9231];
	setp.gt.s32 	%p10771, %r16996, 0;
	selp.u32 	%r16997, 1, 0, %p10771;
	add.s32 	%r16998, %r23109, %r16997;
	ld.local.u32 	%r16999, [%rd9231+4];
	setp.gt.s32 	%p10772, %r16999, 0;
	selp.u32 	%r17000, 1, 0, %p10772;
	add.s32 	%r17001, %r16998, %r17000;
	ld.local.u32 	%r17002, [%rd9231+8];
	setp.gt.s32 	%p10773, %r17002, 0;
	selp.u32 	%r17003, 1, 0, %p10773;
	add.s32 	%r17004, %r17001, %r17003;
	ld.local.u32 	%r17005, [%rd9231+12];
	setp.gt.s32 	%p10774, %r17005, 0;
	selp.u32 	%r17006, 1, 0, %p10774;
	add.s32 	%r23109, %r17004, %r17006;
	add.s32 	%r23093, %r23093, 4;
$L__BB3_10564:
	setp.eq.s32 	%p10775, %r4920, 0;
	@%p10775 bra 	$L__BB3_10568;
	mul.wide.u32 	%rd9232, %r23093, 4;
	add.s64 	%rd1467, %rd15, %rd9232;
	ld.local.u32 	%r17007, [%rd1467];
	setp.gt.s32 	%p10776, %r17007, 0;
	selp.u32 	%r17008, 1, 0, %p10776;
	add.s32 	%r23109, %r23109, %r17008;
	setp.eq.s32 	%p10777, %r4920, 1;
	@%p10777 bra 	$L__BB3_10568;
	ld.local.u32 	%r17009, [%rd1467+4];
	setp.gt.s32 	%p10778, %r17009, 0;
	selp.u32 	%r17010, 1, 0, %p10778;
	add.s32 	%r23109, %r23109, %r17010;
	setp.eq.s32 	%p10779, %r4920, 2;
	@%p10779 bra 	$L__BB3_10568;
	ld.local.u32 	%r17011, [%rd1467+8];
	setp.gt.s32 	%p10780, %r17011, 0;
	selp.u32 	%r17012, 1, 0, %p10780;
	add.s32 	%r23109, %r23109, %r17012;
$L__BB3_10568:
	setp.eq.s32 	%p10781, %r4810, 0;
	@%p10781 bra 	$L__BB3_10582;
	and.b32  	%r4930, %r4810, 15;
	setp.lt.u32 	%p10782, %r4810, 16;
	mov.b32 	%r23105, 0;
	@%p10782 bra 	$L__BB3_10572;
	and.b32  	%r23105, %r4810, 2147483632;
	mov.b32 	%r23099, 0;
$L__BB3_10571:
	.pragma "nounroll";
	mul.wide.u32 	%rd9233, %r23099, 4;
	add.s64 	%rd9234, %rd16, %rd9233;
	ld.local.u32 	%r17016, [%rd9234];
	setp.gt.s32 	%p10783, %r17016, 0;
	selp.u32 	%r17017, 1, 0, %p10783;
	add.s32 	%r17018, %r23109, %r17017;
	ld.local.u32 	%r17019, [%rd9234+4];
	setp.gt.s32 	%p10784, %r17019, 0;
	selp.u32 	%r17020, 1, 0, %p10784;
	add.s32 	%r17021, %r17018, %r17020;
	ld.local.u32 	%r17022, [%rd9234+8];
	setp.gt.s32 	%p10785, %r17022, 0;
	selp.u32 	%r17023, 1, 0, %p10785;
	add.s32 	%r17024, %r17021, %r17023;
	ld.local.u32 	%r17025, [%rd9234+12];
	setp.gt.s32 	%p10786, %r17025, 0;
	selp.u32 	%r17026, 1, 0, %p10786;
	add.s32 	%r17027, %r17024, %r17026;
	ld.local.u32 	%r17028, [%rd9234+16];
	setp.gt.s32 	%p10787, %r17028, 0;
	selp.u32 	%r17029, 1, 0, %p10787;
	add.s32 	%r17030, %r17027, %r17029;
	ld.local.u32 	%r17031, [%rd9234+20];
	setp.gt.s32 	%p10788, %r17031, 0;
	selp.u32 	%r17032, 1, 0, %p10788;
	add.s32 	%r17033, %r17030, %r17032;
	ld.local.u32 	%r17034, [%rd9234+24];
	setp.gt.s32 	%p10789, %r17034, 0;
	selp.u32 	%r17035, 1, 0, %p10789;
	add.s32 	%r17036, %r17033, %r17035;
	ld.local.u32 	%r17037, [%rd9234+28];
	setp.gt.s32 	%p10790, %r17037, 0;
	selp.u32 	%r17038, 1, 0, %p10790;
	add.s32 	%r17039, %r17036, %r17038;
	ld.local.u32 	%r17040, [%rd9234+32];
	setp.gt.s32 	%p10791, %r17040, 0;
	selp.u32 	%r17041, 1, 0, %p10791;
	add.s32 	%r17042, %r17039, %r17041;
	ld.local.u32 	%r17043, [%rd9234+36];
	setp.gt.s32 	%p10792, %r17043, 0;
	selp.u32 	%r17044, 1, 0, %p10792;
	add.s32 	%r17045, %r17042, %r17044;
	ld.local.u32 	%r17046, [%rd9234+40];
	setp.gt.s32 	%p10793, %r17046, 0;
	selp.u32 	%r17047, 1, 0, %p10793;
	add.s32 	%r17048, %r17045, %r17047;
	ld.local.u32 	%r17049, [%rd9234+44];
	setp.gt.s32 	%p10794, %r17049, 0;
	selp.u32 	%r17050, 1, 0, %p10794;
	add.s32 	%r17051, %r17048, %r17050;
	ld.local.u32 	%r17052, [%rd9234+48];
	setp.gt.s32 	%p10795, %r17052, 0;
	selp.u32 	%r17053, 1, 0, %p10795;
	add.s32 	%r17054, %r17051, %r17053;
	ld.local.u32 	%r17055, [%rd9234+52];
	setp.gt.s32 	%p10796, %r17055, 0;
	selp.u32 	%r17056, 1, 0, %p10796;
	add.s32 	%r17057, %r17054, %r17056;
	ld.local.u32 	%r17058, [%rd9234+56];
	setp.gt.s32 	%p10797, %r17058, 0;
	selp.u32 	%r17059, 1, 0, %p10797;
	add.s32 	%r17060, %r17057, %r17059;
	ld.local.u32 	%r17061, [%rd9234+60];
	setp.gt.s32 	%p10798, %r17061, 0;
	selp.u32 	%r17062, 1, 0, %p10798;
	add.s32 	%r23109, %r17060, %r17062;
	add.s32 	%r23099, %r23099, 16;
	setp.ne.s32 	%p10799, %r23099, %r23105;
	@%p10799 bra 	$L__BB3_10571;
$L__BB3_10572:
	setp.eq.s32 	%p10800, %r4930, 0;
	@%p10800 bra 	$L__BB3_10582;
	and.b32  	%r4939, %r4810, 7;
	setp.lt.u32 	%p10801, %r4930, 8;
	@%p10801 bra 	$L__BB3_10575;
	mul.wide.u32 	%rd9235, %r23105, 4;
	add.s64 	%rd9236, %rd16, %rd9235;
	ld.local.u32 	%r17064, [%rd9236];
	setp.gt.s32 	%p10802, %r17064, 0;
	selp.u32 	%r17065, 1, 0, %p10802;
	add.s32 	%r17066, %r23109, %r17065;
	ld.local.u32 	%r17067, [%rd9236+4];
	setp.gt.s32 	%p10803, %r17067, 0;
	selp.u32 	%r17068, 1, 0, %p10803;
	add.s32 	%r17069, %r17066, %r17068;
	ld.local.u32 	%r17070, [%rd9236+8];
	setp.gt.s32 	%p10804, %r17070, 0;
	selp.u32 	%r17071, 1, 0, %p10804;
	add.s32 	%r17072, %r17069, %r17071;
	ld.local.u32 	%r17073, [%rd9236+12];
	setp.gt.s32 	%p10805, %r17073, 0;
	selp.u32 	%r17074, 1, 0, %p10805;
	add.s32 	%r17075, %r17072, %r17074;
	ld.local.u32 	%r17076, [%rd9236+16];
	setp.gt.s32 	%p10806, %r17076, 0;
	selp.u32 	%r17077, 1, 0, %p10806;
	add.s32 	%r17078, %r17075, %r17077;
	ld.local.u32 	%r17079, [%rd9236+20];
	setp.gt.s32 	%p10807, %r17079, 0;
	selp.u32 	%r17080, 1, 0, %p10807;
	add.s32 	%r17081, %r17078, %r17080;
	ld.local.u32 	%r17082, [%rd9236+24];
	setp.gt.s32 	%p10808, %r17082, 0;
	selp.u32 	%r17083, 1, 0, %p10808;
	add.s32 	%r17084, %r17081, %r17083;
	ld.local.u32 	%r17085, [%rd9236+28];
	setp.gt.s32 	%p10809, %r17085, 0;
	selp.u32 	%r17086, 1, 0, %p10809;
	add.s32 	%r23109, %r17084, %r17086;
	add.s32 	%r23105, %r23105, 8;
$L__BB3_10575:
	setp.eq.s32 	%p10810, %r4939, 0;
	@%p10810 bra 	$L__BB3_10582;
	and.b32  	%r4945, %r4810, 3;
	setp.lt.u32 	%p10811, %r4939, 4;
	@%p10811 bra 	$L__BB3_10578;
	mul.wide.u32 	%rd9237, %r23105, 4;
	add.s64 	%rd9238, %rd16, %rd9237;
	ld.local.u32 	%r17088, [%rd9238];
	setp.gt.s32 	%p10812, %r17088, 0;
	selp.u32 	%r17089, 1, 0, %p10812;
	add.s32 	%r17090, %r23109, %r17089;
	ld.local.u32 	%r17091, [%rd9238+4];
	setp.gt.s32 	%p10813, %r17091, 0;
	selp.u32 	%r17092, 1, 0, %p10813;
	add.s32 	%r17093, %r17090, %r17092;
	ld.local.u32 	%r17094, [%rd9238+8];
	setp.gt.s32 	%p10814, %r17094, 0;
	selp.u32 	%r17095, 1, 0, %p10814;
	add.s32 	%r17096, %r17093, %r17095;
	ld.local.u32 	%r17097, [%rd9238+12];
	setp.gt.s32 	%p10815, %r17097, 0;
	selp.u32 	%r17098, 1, 0, %p10815;
	add.s32 	%r23109, %r17096, %r17098;
	add.s32 	%r23105, %r23105, 4;
$L__BB3_10578:
	setp.eq.s32 	%p10816, %r4945, 0;
	@%p10816 bra 	$L__BB3_10582;
	mul.wide.u32 	%rd9239, %r23105, 4;
	add.s64 	%rd1468, %rd16, %rd9239;
	ld.local.u32 	%r17099, [%rd1468];
	setp.gt.s32 	%p10817, %r17099, 0;
	selp.u32 	%r17100, 1, 0, %p10817;
	add.s32 	%r23109, %r23109, %r17100;
	setp.eq.s32 	%p10818, %r4945, 1;
	@%p10818 bra 	$L__BB3_10582;
	ld.local.u32 	%r17101, [%rd1468+4];
	setp.gt.s32 	%p10819, %r17101, 0;
	selp.u32 	%r17102, 1, 0, %p10819;
	add.s32 	%r23109, %r23109, %r17102;
	setp.eq.s32 	%p10820, %r4945, 2;
	@%p10820 bra 	$L__BB3_10582;
	ld.local.u32 	%r17103, [%rd1468+8];
	setp.gt.s32 	%p10821, %r17103, 0;
	selp.u32 	%r17104, 1, 0, %p10821;
	add.s32 	%r23109, %r23109, %r17104;
$L__BB3_10582:
	shr.u32 	%r17105, %r23109, 1;
	add.s32 	%r17106, %r17105, -1;
	cvt.rn.f64.s32 	%fd18789, %r17106;
	add.f64 	%fd18790, %fd6657, 0dC016CCCCCCCCCCCD;
	fma.rn.f64 	%fd18791, %fd18789, 0dBFE0A2B1704FF434, %fd18790;
	add.f64 	%fd18792, %fd6424, %fd18791;
	add.f64 	%fd18793, %fd6656, 0d4069000000000000;
	div.rn.f64 	%fd18794, %fd18793, %fd18792;
	add.f64 	%fd18795, %fd18794, 0dC071126666666666;
	fma.rn.f64 	%fd25434, %fd18795, 0d4059000000000000, 0d3FE0000000000000;
$L__BB3_10583:
	cvt.rzi.s32.f64 	%r17107, %fd25434;
	cvt.rn.f64.s32 	%fd18796, %r17107;
	div.rn.f64 	%fd25435, %fd18796, 0d4059000000000000;
$L__BB3_10584:
	setp.gt.f64 	%p10822, %fd25435, %fd10;
	@%p10822 bra 	$L__BB3_4335;
	mov.b32 	%r23110, 0;
$L__BB3_10586:
	mov.u32 	%r4955, %r23110;
	cvt.u64.u32 	%rd9240, %r4955;
	add.s64 	%rd9241, %rd1424, %rd9240;
	ld.u8 	%rs4002, [%rd9241];
	setp.ne.s16 	%p10823, %rs4002, 0;
	add.s32 	%r23110, %r4955, 1;
	@%p10823 bra 	$L__BB3_10586;
	and.b32  	%r17109, %r4955, 1;
	setp.eq.b32 	%p10824, %r17109, 1;
	@%p10824 bra 	$L__BB3_10610;
	setp.eq.s32 	%p10825, %r4955, 0;
	@%p10825 bra 	$L__BB3_10598;
	add.s32 	%r4957, %r4955, -2;
	shr.u32 	%r17111, %r4955, 1;
	max.u32 	%r4958, %r17111, 1;
	mov.b32 	%r23111, 0;
	mov.u32 	%r23112, %r23111;
$L__BB3_10590:
	add.s32 	%r4961, %r23112, 1;
	cvt.u64.u32 	%rd9242, %r23112;
	add.s64 	%rd9243, %rd1424, %rd9242;
	ld.u8 	%rs687, [%rd9243+1];
	setp.ne.s16 	%p10826, %rs687, 65;
	add.s32 	%r17112, %r4957, %r23111;
	cvt.s64.s32 	%rd9244, %r17112;
	add.s64 	%rd9245, %rd1424, %rd9244;
	ld.u8 	%rs688, [%rd9245];
	@%p10826 bra 	$L__BB3_10592;
	setp.ne.s16 	%p10827, %rs688, 84;
	@%p10827 bra 	$L__BB3_10610;
$L__BB3_10592:
	setp.ne.s16 	%p10828, %rs687, 84;
	@%p10828 bra 	$L__BB3_10594;
	setp.ne.s16 	%p10829, %rs688, 65;
	@%p10829 bra 	$L__BB3_10610;
$L__BB3_10594:
	setp.eq.s16 	%p10830, %rs687, 84;
	setp.eq.s16 	%p10831, %rs687, 65;
	setp.ne.s16 	%p10832, %rs688, 65;
	or.pred  	%p10833, %p10832, %p10830;
	setp.ne.s16 	%p10834, %rs688, 84;
	or.pred  	%p10835, %p10834, %p10831;
	and.pred  	%p10836, %p10833, %p10835;
	not.pred 	%p10837, %p10836;
	@%p10837 bra 	$L__BB3_10610;
	setp.eq.s16 	%p10838, %rs687, 67;
	setp.ne.s16 	%p10839, %rs688, 71;
	and.pred  	%p10840, %p10839, %p10838;
	@%p10840 bra 	$L__BB3_10610;
	setp.eq.s16 	%p10843, %rs687, 71;
	setp.ne.s16 	%p10844, %rs688, 67;
	xor.pred  	%p10845, %p10843, %p10844;
	or.pred  	%p10846, %p10839, %p10838;
	and.pred  	%p10847, %p10845, %p10846;
	not.pred 	%p10848, %p10847;
	@%p10848 bra 	$L__BB3_10610;
	not.b32 	%r23111, %r23112;
	setp.ne.s32 	%p10849, %r4961, %r4958;
	mov.u32 	%r23112, %r4961;
	@%p10849 bra 	$L__BB3_10590;
$L__BB3_10598:
	mov.b32 	%r23113, 0;
$L__BB3_10599:
	mov.u32 	%r4963, %r23113;
	cvt.u64.u32 	%rd9246, %r4963;
	add.s64 	%rd9247, %rd1425, %rd9246;
	ld.u8 	%rs4008, [%rd9247];
	setp.ne.s16 	%p10850, %rs4008, 0;
	add.s32 	%r23113, %r4963, 1;
	@%p10850 bra 	$L__BB3_10599;
	and.b32  	%r17114, %r4963, 1;
	setp.eq.b32 	%p10851, %r17114, 1;
	@%p10851 bra 	$L__BB3_10610;
	setp.eq.s32 	%p10852, %r4963, 0;
	@%p10852 bra 	$L__BB3_10613;
	add.s32 	%r4965, %r4963, -2;
	shr.u32 	%r17116, %r4963, 1;
	max.u32 	%r4966, %r17116, 1;
	mov.b32 	%r23114, 0;
	mov.u32 	%r23115, %r23114;
$L__BB3_10603:
	add.s32 	%r4969, %r23115, 1;
	cvt.u64.u32 	%rd9248, %r23115;
	add.s64 	%rd9249, %rd1425, %rd9248;
	ld.u8 	%rs689, [%rd9249+1];
	setp.ne.s16 	%p10853, %rs689, 65;
	add.s32 	%r17117, %r4965, %r23114;
	cvt.s64.s32 	%rd9250, %r17117;
	add.s64 	%rd9251, %rd1425, %rd9250;
	ld.u8 	%rs690, [%rd9251];
	@%p10853 bra 	$L__BB3_10605;
	setp.ne.s16 	%p10854, %rs690, 84;
	@%p10854 bra 	$L__BB3_10610;
$L__BB3_10605:
	setp.ne.s16 	%p10855, %rs689, 84;
	@%p10855 bra 	$L__BB3_10607;
	setp.ne.s16 	%p10856, %rs690, 65;
	@%p10856 bra 	$L__BB3_10610;
$L__BB3_10607:
	setp.eq.s16 	%p10857, %rs689, 84;
	setp.eq.s16 	%p10858, %rs689, 65;
	setp.ne.s16 	%p10859, %rs690, 65;
	or.pred  	%p10860, %p10859, %p10857;
	setp.ne.s16 	%p10861, %rs690, 84;
	or.pred  	%p10862, %p10861, %p10858;
	and.pred  	%p10863, %p10860, %p10862;
	not.pred 	%p10864, %p10863;
	@%p10864 bra 	$L__BB3_10610;
	setp.eq.s16 	%p10865, %rs689, 67;
	setp.ne.s16 	%p10866, %rs690, 71;
	and.pred  	%p10867, %p10866, %p10865;
	@%p10867 bra 	$L__BB3_10610;
	setp.eq.s16 	%p10870, %rs689, 71;
	setp.ne.s16 	%p10871, %rs690, 67;
	xor.pred  	%p10872, %p10870, %p10871;
	or.pred  	%p10873, %p10866, %p10865;
	and.pred  	%p10874, %p10872, %p10873;
	@%p10874 bra 	$L__BB3_10612;
$L__BB3_10610:
	setp.gt.u32 	%p10876, %r2, 2146435070;
	mov.f64 	%fd25436, %fd2;
	@%p10876 bra 	$L__BB3_10615;
	setp.gt.u32 	%p10877, %r4, 1073127582;
	selp.f64 	%fd18797, %fd4, %fd3, %p10877;
	selp.u32 	%r17118, 1, 0, %p10877;
	add.s32 	%r17119, %r3, %r17118;
	add.f64 	%fd18798, %fd18797, 0dBFF0000000000000;
	add.f64 	%fd18799, %fd18797, 0d3FF0000000000000;
	rcp.approx.ftz.f64 	%fd18800, %fd18799;
	neg.f64 	%fd18801, %fd18799;
	fma.rn.f64 	%fd18802, %fd18801, %fd18800, 0d3FF0000000000000;
	fma.rn.f64 	%fd18803, %fd18802, %fd18802, %fd18802;
	fma.rn.f64 	%fd18804, %fd18803, %fd18800, %fd18800;
	mul.f64 	%fd18805, %fd18798, %fd18804;
	fma.rn.f64 	%fd18806, %fd18798, %fd18804, %fd18805;
	mul.f64 	%fd18807, %fd18806, %fd18806;
	fma.rn.f64 	%fd18808, %fd18807, 0d3EB1380B3AE80F1E, 0d3ED0EE258B7A8B04;
	fma.rn.f64 	%fd18809, %fd18808, %fd18807, 0d3EF3B2669F02676F;
	fma.rn.f64 	%fd18810, %fd18809, %fd18807, 0d3F1745CBA9AB0956;
	fma.rn.f64 	%fd18811, %fd18810, %fd18807, 0d3F3C71C72D1B5154;
	fma.rn.f64 	%fd18812, %fd18811, %fd18807, 0d3F624924923BE72D;
	fma.rn.f64 	%fd18813, %fd18812, %fd18807, 0d3F8999999999A3C4;
	fma.rn.f64 	%fd18814, %fd18813, %fd18807, 0d3FB5555555555554;
	sub.f64 	%fd18815, %fd18798, %fd18806;
	add.f64 	%fd18816, %fd18815, %fd18815;
	neg.f64 	%fd18817, %fd18806;
	fma.rn.f64 	%fd18818, %fd18817, %fd18798, %fd18816;
	mul.f64 	%fd18819, %fd18804, %fd18818;
	mul.f64 	%fd18820, %fd18807, %fd18814;
	fma.rn.f64 	%fd18821, %fd18820, %fd18806, %fd18819;
	xor.b32  	%r17120, %r17119, -2147483648;
	mov.b32 	%r17121, 1127219200;
	mov.b64 	%fd18822, {%r17120, %r17121};
	sub.f64 	%fd18823, %fd18822, %fd1;
	fma.rn.f64 	%fd18824, %fd18823, 0d3FE62E42FEFA39EF, %fd18806;
	fma.rn.f64 	%fd18825, %fd18823, 0dBFE62E42FEFA39EF, %fd18824;
	sub.f64 	%fd18826, %fd18825, %fd18806;
	sub.f64 	%fd18827, %fd18821, %fd18826;
	fma.rn.f64 	%fd18828, %fd18823, 0d3C7ABC9E3B39803F, %fd18827;
	add.f64 	%fd25436, %fd18824, %fd18828;
	bra.uni 	$L__BB3_10615;
$L__BB3_10612:
	not.b32 	%r23114, %r23115;
	setp.ne.s32 	%p10875, %r4969, %r4966;
	mov.u32 	%r23115, %r4969;
	@%p10875 bra 	$L__BB3_10603;
$L__BB3_10613:
	setp.gt.u32 	%p10878, %r5, 2146435070;
	mov.f64 	%fd25436, %fd5;
	@%p10878 bra 	$L__BB3_10615;
	setp.gt.u32 	%p10879, %r7, 1073127582;
	selp.f64 	%fd18829, %fd7, %fd6, %p10879;
	selp.u32 	%r17122, 1, 0, %p10879;
	add.s32 	%r17123, %r6, %r17122;
	add.f64 	%fd18830, %fd18829, 0dBFF0000000000000;
	add.f64 	%fd18831, %fd18829, 0d3FF0000000000000;
	rcp.approx.ftz.f64 	%fd18832, %fd18831;
	neg.f64 	%fd18833, %fd18831;
	fma.rn.f64 	%fd18834, %fd18833, %fd18832, 0d3FF0000000000000;
	fma.rn.f64 	%fd18835, %fd18834, %fd18834, %fd18834;
	fma.rn.f64 	%fd18836, %fd18835, %fd18832, %fd18832;
	mul.f64 	%fd18837, %fd18830, %fd18836;
	fma.rn.f64 	%fd18838, %fd18830, %fd18836, %fd18837;
	mul.f64 	%fd18839, %fd18838, %fd18838;
	fma.rn.f64 	%fd18840, %fd18839, 0d3EB1380B3AE80F1E, 0d3ED0EE258B7A8B04;
	fma.rn.f64 	%fd18841, %fd18840, %fd18839, 0d3EF3B2669F02676F;
	fma.rn.f64 	%fd18842, %fd18841, %fd18839, 0d3F1745CBA9AB0956;
	fma.rn.f64 	%fd18843, %fd18842, %fd18839, 0d3F3C71C72D1B5154;
	fma.rn.f64 	%fd18844, %fd18843, %fd18839, 0d3F624924923BE72D;
	fma.rn.f64 	%fd18845, %fd18844, %fd18839, 0d3F8999999999A3C4;
	fma.rn.f64 	%fd18846, %fd18845, %fd18839, 0d3FB5555555555554;
	sub.f64 	%fd18847, %fd18830, %fd18838;
	add.f64 	%fd18848, %fd18847, %fd18847;
	neg.f64 	%fd18849, %fd18838;
	fma.rn.f64 	%fd18850, %fd18849, %fd18830, %fd18848;
	mul.f64 	%fd18851, %fd18836, %fd18850;
	mul.f64 	%fd18852, %fd18839, %fd18846;
	fma.rn.f64 	%fd18853, %fd18852, %fd18838, %fd18851;
	xor.b32  	%r17124, %r17123, -2147483648;
	mov.b32 	%r17125, 1127219200;
	mov.b64 	%fd18854, {%r17124, %r17125};
	sub.f64 	%fd18855, %fd18854, %fd1;
	fma.rn.f64 	%fd18856, %fd18855, 0d3FE62E42FEFA39EF, %fd18838;
	fma.rn.f64 	%fd18857, %fd18855, 0dBFE62E42FEFA39EF, %fd18856;
	sub.f64 	%fd18858, %fd18857, %fd18838;
	sub.f64 	%fd18859, %fd18853, %fd18858;
	fma.rn.f64 	%fd18860, %fd18855, 0d3C7ABC9E3B39803F, %fd18859;
	add.f64 	%fd25436, %fd18856, %fd18860;
$L__BB3_10615:
	mul.f64 	%fd6665, %fd25436, 0d3FFFCB923A29C77A;
	mov.b32 	%r23116, 0;
$L__BB3_10616:
	mov.u32 	%r4971, %r23116;
	cvt.u64.u32 	%rd9252, %r4971;
	add.s64 	%rd9253, %rd1424, %rd9252;
	ld.u8 	%rs4014, [%rd9253];
	setp.ne.s16 	%p10880, %rs4014, 0;
	add.s32 	%r23116, %r4971, 1;
	@%p10880 bra 	$L__BB3_10616;
	mov.b32 	%r23117, 0;
$L__BB3_10618:
	mov.u32 	%r4973, %r23117;
	cvt.u64.u32 	%rd9254, %r4973;
	add.s64 	%rd9255, %rd1425, %rd9254;
	ld.u8 	%rs4015, [%rd9255];
	setp.ne.s16 	%p10881, %rs4015, 0;
	add.s32 	%r23117, %r4973, 1;
	@%p10881 bra 	$L__BB3_10618;
	setp.eq.s32 	%p10882, %r4971, 0;
	@%p10882 bra 	$L__BB3_10690;
	and.b32  	%r4975, %r4971, 3;
	setp.lt.u32 	%p10883, %r4971, 4;
	mov.b32 	%r23119, 1;
	@%p10883 bra 	$L__BB3_10659;
	and.b32  	%r4976, %r4971, 2147483644;
	mov.b32 	%r23119, 1;
$L__BB3_10622:
	mov.u32 	%r4977, %r23119;
	cvt.s64.s32 	%rd9256, %r4977;
	add.s64 	%rd1469, %rd1424, %rd9256;
	ld.u8 	%rs4017, [%rd1469+-1];
	mov.b16 	%rs4839, 0;
	setp.gt.s16 	%p10884, %rs4017, 70;
	@%p10884 bra 	$L__BB3_10626;
	setp.eq.s16 	%p10887, %rs4017, 65;
	@%p10887 bra 	$L__BB3_10631;
	setp.eq.s16 	%p10888, %rs4017, 67;
	@%p10888 bra 	$L__BB3_10625;
	bra.uni 	$L__BB3_10630;
$L__BB3_10625:
	mov.b16 	%rs4839, 1;
	bra.uni 	$L__BB3_10631;
$L__BB3_10626:
	setp.eq.s16 	%p10885, %rs4017, 71;
	@%p10885 bra 	$L__BB3_10629;
	setp.ne.s16 	%p10886, %rs4017, 84;
	@%p10886 bra 	$L__BB3_10630;
	mov.b16 	%rs4839, 3;
	bra.uni 	$L__BB3_10631;
$L__BB3_10629:
	mov.b16 	%rs4839, 2;
	bra.uni 	$L__BB3_10631;
$L__BB3_10630:
	mov.b16 	%rs4839, 4;
$L__BB3_10631:
	cvt.u64.u32 	%rd9257, %r4977;
	add.s64 	%rd1470, %rd26, %rd9257;
	st.local.u8 	[%rd1470], %rs4839;
	ld.u8 	%rs4023, [%rd1469];
	mov.b16 	%rs4840, 0;
	setp.gt.s16 	%p10889, %rs4023, 70;
	@%p10889 bra 	$L__BB3_10635;
	setp.eq.s16 	%p10892, %rs4023, 65;
	@%p10892 bra 	$L__BB3_10640;
	setp.eq.s16 	%p10893, %rs4023, 67;
	@%p10893 bra 	$L__BB3_10634;
	bra.uni 	$L__BB3_10639;
$L__BB3_10634:
	mov.b16 	%rs4840, 1;
	bra.uni 	$L__BB3_10640;
$L__BB3_10635:
	setp.eq.s16 	%p10890, %rs4023, 71;
	@%p10890 bra 	$L__BB3_10638;
	setp.ne.s16 	%p10891, %rs4023, 84;
	@%p10891 bra 	$L__BB3_10639;
	mov.b16 	%rs4840, 3;
	bra.uni 	$L__BB3_10640;
$L__BB3_10638:
	mov.b16 	%rs4840, 2;
	bra.uni 	$L__BB3_10640;
$L__BB3_10639:
	mov.b16 	%rs4840, 4;
$L__BB3_10640:
	st.local.u8 	[%rd1470+1], %rs4840;
	ld.u8 	%rs4029, [%rd1469+1];
	mov.b16 	%rs4841, 0;
	setp.gt.s16 	%p10894, %rs4029, 70;
	@%p10894 bra 	$L__BB3_10644;
	setp.eq.s16 	%p10897, %rs4029, 65;
	@%p10897 bra 	$L__BB3_10649;
	setp.eq.s16 	%p10898, %rs4029, 67;
	@%p10898 bra 	$L__BB3_10643;
	bra.uni 	$L__BB3_10648;
$L__BB3_10643:
	mov.b16 	%rs4841, 1;
	bra.uni 	$L__BB3_10649;
$L__BB3_10644:
	setp.eq.s16 	%p10895, %rs4029, 71;
	@%p10895 bra 	$L__BB3_10647;
	setp.ne.s16 	%p10896, %rs4029, 84;
	@%p10896 bra 	$L__BB3_10648;
	mov.b16 	%rs4841, 3;
	bra.uni 	$L__BB3_10649;
$L__BB3_10647:
	mov.b16 	%rs4841, 2;
	bra.uni 	$L__BB3_10649;
$L__BB3_10648:
	mov.b16 	%rs4841, 4;
$L__BB3_10649:
	st.local.u8 	[%rd1470+2], %rs4841;
	ld.u8 	%rs4035, [%rd1469+2];
	mov.b16 	%rs4842, 0;
	setp.gt.s16 	%p10899, %rs4035, 70;
	@%p10899 bra 	$L__BB3_10653;
	setp.eq.s16 	%p10902, %rs4035, 65;
	@%p10902 bra 	$L__BB3_10658;
	setp.eq.s16 	%p10903, %rs4035, 67;
	@%p10903 bra 	$L__BB3_10652;
	bra.uni 	$L__BB3_10657;
$L__BB3_10652:
	mov.b16 	%rs4842, 1;
	bra.uni 	$L__BB3_10658;
$L__BB3_10653:
	setp.eq.s16 	%p10900, %rs4035, 71;
	@%p10900 bra 	$L__BB3_10656;
	setp.ne.s16 	%p10901, %rs4035, 84;
	@%p10901 bra 	$L__BB3_10657;
	mov.b16 	%rs4842, 3;
	bra.uni 	$L__BB3_10658;
$L__BB3_10656:
	mov.b16 	%rs4842, 2;
	bra.uni 	$L__BB3_10658;
$L__BB3_10657:
	mov.b16 	%rs4842, 4;
$L__BB3_10658:
	st.local.u8 	[%rd1470+3], %rs4842;
	add.s32 	%r23119, %r4977, 4;
	add.s32 	%r17130, %r4977, 3;
	setp.ne.s32 	%p10904, %r17130, %r4976;
	@%p10904 bra 	$L__BB3_10622;
$L__BB3_10659:
	setp.eq.s32 	%p10905, %r4975, 0;
	@%p10905 bra 	$L__BB3_10690;
	cvt.s64.s32 	%rd9258, %r23119;
	add.s64 	%rd1471, %rd1424, %rd9258;
	ld.u8 	%rs4041, [%rd1471+-1];
	mov.b16 	%rs4843, 0;
	setp.gt.s16 	%p10906, %rs4041, 70;
	@%p10906 bra 	$L__BB3_10664;
	setp.eq.s16 	%p10909, %rs4041, 65;
	@%p10909 bra 	$L__BB3_10669;
	setp.eq.s16 	%p10910, %rs4041, 67;
	@%p10910 bra 	$L__BB3_10663;
	bra.uni 	$L__BB3_10668;
$L__BB3_10663:
	mov.b16 	%rs4843, 1;
	bra.uni 	$L__BB3_10669;
$L__BB3_10664:
	setp.eq.s16 	%p10907, %rs4041, 71;
	@%p10907 bra 	$L__BB3_10667;
	setp.ne.s16 	%p10908, %rs4041, 84;
	@%p10908 bra 	$L__BB3_10668;
	mov.b16 	%rs4843, 3;
	bra.uni 	$L__BB3_10669;
$L__BB3_10667:
	mov.b16 	%rs4843, 2;
	bra.uni 	$L__BB3_10669;
$L__BB3_10668:
	mov.b16 	%rs4843, 4;
$L__BB3_10669:
	cvt.u64.u32 	%rd9259, %r23119;
	add.s64 	%rd1472, %rd26, %rd9259;
	st.local.u8 	[%rd1472], %rs4843;
	setp.eq.s32 	%p10911, %r4975, 1;
	@%p10911 bra 	$L__BB3_10690;
	ld.u8 	%rs4047, [%rd1471];
	mov.b16 	%rs4844, 0;
	setp.gt.s16 	%p10912, %rs4047, 70;
	@%p10912 bra 	$L__BB3_10674;
	setp.eq.s16 	%p10915, %rs4047, 65;
	@%p10915 bra 	$L__BB3_10679;
	setp.eq.s16 	%p10916, %rs4047, 67;
	@%p10916 bra 	$L__BB3_10673;
	bra.uni 	$L__BB3_10678;
$L__BB3_10673:
	mov.b16 	%rs4844, 1;
	bra.uni 	$L__BB3_10679;
$L__BB3_10674:
	setp.eq.s16 	%p10913, %rs4047, 71;
	@%p10913 bra 	$L__BB3_10677;
	setp.ne.s16 	%p10914, %rs4047, 84;
	@%p10914 bra 	$L__BB3_10678;
	mov.b16 	%rs4844, 3;
	bra.uni 	$L__BB3_10679;
$L__BB3_10677:
	mov.b16 	%rs4844, 2;
	bra.uni 	$L__BB3_10679;
$L__BB3_10678:
	mov.b16 	%rs4844, 4;
$L__BB3_10679:
	add.s32 	%r17131, %r23119, 1;
	cvt.u64.u32 	%rd9260, %r17131;
	add.s64 	%rd9261, %rd26, %rd9260;
	st.local.u8 	[%rd9261], %rs4844;
	setp.eq.s32 	%p10917, %r4975, 2;
	@%p10917 bra 	$L__BB3_10690;
	ld.u8 	%rs4053, [%rd1471+1];
	mov.b16 	%rs4845, 0;
	setp.gt.s16 	%p10918, %rs4053, 70;
	@%p10918 bra 	$L__BB3_10684;
	setp.eq.s16 	%p10921, %rs4053, 65;
	@%p10921 bra 	$L__BB3_10689;
	setp.eq.s16 	%p10922, %rs4053, 67;
	@%p10922 bra 	$L__BB3_10683;
	bra.uni 	$L__BB3_10688;
$L__BB3_10683:
	mov.b16 	%rs4845, 1;
	bra.uni 	$L__BB3_10689;
$L__BB3_10684:
	setp.eq.s16 	%p10919, %rs4053, 71;
	@%p10919 bra 	$L__BB3_10687;
	setp.ne.s16 	%p10920, %rs4053, 84;
	@%p10920 bra 	$L__BB3_10688;
	mov.b16 	%rs4845, 3;
	bra.uni 	$L__BB3_10689;
$L__BB3_10687:
	mov.b16 	%rs4845, 2;
	bra.uni 	$L__BB3_10689;
$L__BB3_10688:
	mov.b16 	%rs4845, 4;
$L__BB3_10689:
	st.local.u8 	[%rd1472+2], %rs4845;
$L__BB3_10690:
	setp.eq.s32 	%p10923, %r4973, 0;
	@%p10923 bra 	$L__BB3_10761;
	and.b32  	%r4980, %r4973, 3;
	setp.lt.u32 	%p10924, %r4973, 4;
	mov.b32 	%r23121, 1;
	@%p10924 bra 	$L__BB3_10730;
	and.b32  	%r4981, %r4973, 2147483644;
	mov.b32 	%r23121, 1;
$L__BB3_10693:
	sub.s32 	%r17134, %r4973, %r23121;
	cvt.u64.u32 	%rd9262, %r17134;
	add.s64 	%rd9263, %rd1425, %rd9262;
	ld.u8 	%rs4059, [%rd9263];
	mov.b16 	%rs4846, 0;
	setp.gt.s16 	%p10925, %rs4059, 70;
	@%p10925 bra 	$L__BB3_10697;
	setp.eq.s16 	%p10928, %rs4059, 65;
	@%p10928 bra 	$L__BB3_10702;
	setp.eq.s16 	%p10929, %rs4059, 67;
	@%p10929 bra 	$L__BB3_10696;
	bra.uni 	$L__BB3_10701;
$L__BB3_10696:
	mov.b16 	%rs4846, 1;
	bra.uni 	$L__BB3_10702;
$L__BB3_10697:
	setp.eq.s16 	%p10926, %rs4059, 71;
	@%p10926 bra 	$L__BB3_10700;
	setp.ne.s16 	%p10927, %rs4059, 84;
	@%p10927 bra 	$L__BB3_10701;
	mov.b16 	%rs4846, 3;
	bra.uni 	$L__BB3_10702;
$L__BB3_10700:
	mov.b16 	%rs4846, 2;
	bra.uni 	$L__BB3_10702;
$L__BB3_10701:
	mov.b16 	%rs4846, 4;
$L__BB3_10702:
	cvt.u64.u32 	%rd9264, %r23121;
	add.s64 	%rd1473, %rd27, %rd9264;
	st.local.u8 	[%rd1473], %rs4846;
	not.b32 	%r17135, %r23121;
	add.s32 	%r17136, %r4973, %r17135;
	cvt.u64.u32 	%rd9265, %r17136;
	add.s64 	%rd9266, %rd1425, %rd9265;
	ld.u8 	%rs4065, [%rd9266];
	mov.b16 	%rs4847, 0;
	setp.gt.s16 	%p10930, %rs4065, 70;
	@%p10930 bra 	$L__BB3_10706;
	setp.eq.s16 	%p10933, %rs4065, 65;
	@%p10933 bra 	$L__BB3_10711;
	setp.eq.s16 	%p10934, %rs4065, 67;
	@%p10934 bra 	$L__BB3_10705;
	bra.uni 	$L__BB3_10710;
$L__BB3_10705:
	mov.b16 	%rs4847, 1;
	bra.uni 	$L__BB3_10711;
$L__BB3_10706:
	setp.eq.s16 	%p10931, %rs4065, 71;
	@%p10931 bra 	$L__BB3_10709;
	setp.ne.s16 	%p10932, %rs4065, 84;
	@%p10932 bra 	$L__BB3_10710;
	mov.b16 	%rs4847, 3;
	bra.uni 	$L__BB3_10711;
$L__BB3_10709:
	mov.b16 	%rs4847, 2;
	bra.uni 	$L__BB3_10711;
$L__BB3_10710:
	mov.b16 	%rs4847, 4;
$L__BB3_10711:
	st.local.u8 	[%rd1473+1], %rs4847;
	sub.s32 	%r17137, %r4973, %r23121;
	add.s32 	%r17138, %r17137, -2;
	cvt.u64.u32 	%rd9267, %r17138;
	add.s64 	%rd9268, %rd1425, %rd9267;
	ld.u8 	%rs4071, [%rd9268];
	mov.b16 	%rs4848, 0;
	setp.gt.s16 	%p10935, %rs4071, 70;
	@%p10935 bra 	$L__BB3_10715;
	setp.eq.s16 	%p10938, %rs4071, 65;
	@%p10938 bra 	$L__BB3_10720;
	setp.eq.s16 	%p10939, %rs4071, 67;
	@%p10939 bra 	$L__BB3_10714;
	bra.uni 	$L__BB3_10719;
$L__BB3_10714:
	mov.b16 	%rs4848, 1;
	bra.uni 	$L__BB3_10720;
$L__BB3_10715:
	setp.eq.s16 	%p10936, %rs4071, 71;
	@%p10936 bra 	$L__BB3_10718;
	setp.ne.s16 	%p10937, %rs4071, 84;
	@%p10937 bra 	$L__BB3_10719;
	mov.b16 	%rs4848, 3;
	bra.uni 	$L__BB3_10720;
$L__BB3_10718:
	mov.b16 	%rs4848, 2;
	bra.uni 	$L__BB3_10720;
$L__BB3_10719:
	mov.b16 	%rs4848, 4;
$L__BB3_10720:
	st.local.u8 	[%rd1473+2], %rs4848;
	add.s32 	%r4983, %r23121, 3;
	sub.s32 	%r17139, %r4973, %r4983;
	cvt.u64.u32 	%rd9269, %r17139;
	add.s64 	%rd9270, %rd1425, %rd9269;
	ld.u8 	%rs4077, [%rd9270];
	mov.b16 	%rs4849, 0;
	setp.gt.s16 	%p10940, %rs4077, 70;
	@%p10940 bra 	$L__BB3_10724;
	setp.eq.s16 	%p10943, %rs4077, 65;
	@%p10943 bra 	$L__BB3_10729;
	setp.eq.s16 	%p10944, %rs4077, 67;
	@%p10944 bra 	$L__BB3_10723;
	bra.uni 	$L__BB3_10728;
$L__BB3_10723:
	mov.b16 	%rs4849, 1;
	bra.uni 	$L__BB3_10729;
$L__BB3_10724:
	setp.eq.s16 	%p10941, %rs4077, 71;
	@%p10941 bra 	$L__BB3_10727;
	setp.ne.s16 	%p10942, %rs4077, 84;
	@%p10942 bra 	$L__BB3_10728;
	mov.b16 	%rs4849, 3;
	bra.uni 	$L__BB3_10729;
$L__BB3_10727:
	mov.b16 	%rs4849, 2;
	bra.uni 	$L__BB3_10729;
$L__BB3_10728:
	mov.b16 	%rs4849, 4;
$L__BB3_10729:
	st.local.u8 	[%rd1473+3], %rs4849;
	add.s32 	%r23121, %r23121, 4;
	setp.ne.s32 	%p10945, %r4983, %r4981;
	@%p10945 bra 	$L__BB3_10693;
$L__BB3_10730:
	setp.eq.s32 	%p10946, %r4980, 0;
	@%p10946 bra 	$L__BB3_10761;
	sub.s32 	%r17140, %r4973, %r23121;
	cvt.u64.u32 	%rd9271, %r17140;
	add.s64 	%rd9272, %rd1425, %rd9271;
	ld.u8 	%rs4083, [%rd9272];
	mov.b16 	%rs4850, 0;
	setp.gt.s16 	%p10947, %rs4083, 70;
	@%p10947 bra 	$L__BB3_10735;
	setp.eq.s16 	%p10950, %rs4083, 65;
	@%p10950 bra 	$L__BB3_10740;
	setp.eq.s16 	%p10951, %rs4083, 67;
	@%p10951 bra 	$L__BB3_10734;
	bra.uni 	$L__BB3_10739;
$L__BB3_10734:
	mov.b16 	%rs4850, 1;
	bra.uni 	$L__BB3_10740;
$L__BB3_10735:
	setp.eq.s16 	%p10948, %rs4083, 71;
	@%p10948 bra 	$L__BB3_10738;
	setp.ne.s16 	%p10949, %rs4083, 84;
	@%p10949 bra 	$L__BB3_10739;
	mov.b16 	%rs4850, 3;
	bra.uni 	$L__BB3_10740;
$L__BB3_10738:
	mov.b16 	%rs4850, 2;
	bra.uni 	$L__BB3_10740;
$L__BB3_10739:
	mov.b16 	%rs4850, 4;
$L__BB3_10740:
	cvt.u64.u32 	%rd9273, %r23121;
	add.s64 	%rd1474, %rd27, %rd9273;
	st.local.u8 	[%rd1474], %rs4850;
	setp.eq.s32 	%p10952, %r4980, 1;
	@%p10952 bra 	$L__BB3_10761;
	not.b32 	%r17141, %r23121;
	add.s32 	%r17142, %r4973, %r17141;
	cvt.u64.u32 	%rd9274, %r17142;
	add.s64 	%rd9275, %rd1425, %rd9274;
	ld.u8 	%rs4089, [%rd9275];
	mov.b16 	%rs4851, 0;
	setp.gt.s16 	%p10953, %rs4089, 70;
	@%p10953 bra 	$L__BB3_10745;
	setp.eq.s16 	%p10956, %rs4089, 65;
	@%p10956 bra 	$L__BB3_10750;
	setp.eq.s16 	%p10957, %rs4089, 67;
	@%p10957 bra 	$L__BB3_10744;
	bra.uni 	$L__BB3_10749;
$L__BB3_10744:
	mov.b16 	%rs4851, 1;
	bra.uni 	$L__BB3_10750;
$L__BB3_10745:
	setp.eq.s16 	%p10954, %rs4089, 71;
	@%p10954 bra 	$L__BB3_10748;
	setp.ne.s16 	%p10955, %rs4089, 84;
	@%p10955 bra 	$L__BB3_10749;
	mov.b16 	%rs4851, 3;
	bra.uni 	$L__BB3_10750;
$L__BB3_10748:
	mov.b16 	%rs4851, 2;
	bra.uni 	$L__BB3_10750;
$L__BB3_10749:
	mov.b16 	%rs4851, 4;
$L__BB3_10750:
	st.local.u8 	[%rd1474+1], %rs4851;
	setp.eq.s32 	%p10958, %r4980, 2;
	@%p10958 bra 	$L__BB3_10761;
	sub.s32 	%r17143, %r4973, %r23121;
	add.s32 	%r17144, %r17143, -2;
	cvt.u64.u32 	%rd9276, %r17144;
	add.s64 	%rd9277, %rd1425, %rd9276;
	ld.u8 	%rs4095, [%rd9277];
	mov.b16 	%rs4852, 0;
	setp.gt.s16 	%p10959, %rs4095, 70;
	@%p10959 bra 	$L__BB3_10755;
	setp.eq.s16 	%p10962, %rs4095, 65;
	@%p10962 bra 	$L__BB3_10760;
	setp.eq.s16 	%p10963, %rs4095, 67;
	@%p10963 bra 	$L__BB3_10754;
	bra.uni 	$L__BB3_10759;
$L__BB3_10754:
	mov.b16 	%rs4852, 1;
	bra.uni 	$L__BB3_10760;
$L__BB3_10755:
	setp.eq.s16 	%p10960, %rs4095, 71;
	@%p10960 bra 	$L__BB3_10758;
	setp.ne.s16 	%p10961, %rs4095, 84;
	@%p10961 bra 	$L__BB3_10759;
	mov.b16 	%rs4852, 3;
	bra.uni 	$L__BB3_10760;
$L__BB3_10758:
	mov.b16 	%rs4852, 2;
	bra.uni 	$L__BB3_10760;
$L__BB3_10759:
	mov.b16 	%rs4852, 4;
$L__BB3_10760:
	st.local.u8 	[%rd1474+2], %rs4852;
$L__BB3_10761:
	cvt.u64.u32 	%rd9278, %r4973;
	cvt.u64.u32 	%rd9279, %r4971;
	add.s64 	%rd9280, %rd27, %rd9278;
	mov.b16 	%rs4100, 4;
	st.local.u8 	[%rd9280+1], %rs4100;
	st.local.u8 	[%rd27], %rs4100;
	add.s64 	%rd1475, %rd26, %rd9279;
	st.local.u8 	[%rd1475+1], %rs4100;
	st.local.u8 	[%rd26], %rs4100;
	@%p10882 bra 	$L__BB3_10840;
	and.b32  	%r4986, %r4973, 3;
	and.b32  	%r4987, %r4973, 2147483644;
	mov.b32 	%r23122, 1;
$L__BB3_10763:
	mov.u32 	%r4988, %r23122;
	@%p10923 bra 	$L__BB3_10791;
	setp.lt.u32 	%p10966, %r4973, 4;
	cvt.u64.u32 	%rd9281, %r4988;
	add.s64 	%rd9282, %rd26, %rd9281;
	ld.local.s8 	%r4989, [%rd9282];
	add.s32 	%r17147, %r4988, -1;
	mul.lo.s32 	%r4990, %r17147, %r4973;
	add.s32 	%r4991, %r4990, -1;
	mov.b32 	%r23124, 1;
	@%p10966 bra 	$L__BB3_10779;
	mov.b32 	%r23124, 1;
$L__BB3_10766:
	cvt.u64.u32 	%rd9283, %r23124;
	add.s64 	%rd1476, %rd27, %rd9283;
	ld.local.s8 	%r17149, [%rd1476];
	add.s32 	%r17150, %r17149, %r4989;
	setp.eq.s32 	%p10967, %r17150, 3;
	@%p10967 bra 	$L__BB3_10768;
	add.s32 	%r17151, %r4991, %r23124;
	mul.wide.s32 	%rd9284, %r17151, 8;
	add.s64 	%rd9285, %rd22, %rd9284;
	mov.b64 	%rd9286, 9218868437227405312;
	st.local.u64 	[%rd9285], %rd9286;
	add.s64 	%rd9287, %rd23, %rd9284;
	mov.b64 	%rd9288, -4616189618054758400;
	st.local.u64 	[%rd9287], %rd9288;
	bra.uni 	$L__BB3_10769;
$L__BB3_10768:
	add.s32 	%r17152, %r4991, %r23124;
	mul.wide.s32 	%rd9289, %r17152, 8;
	add.s64 	%rd9290, %rd22, %rd9289;
	mov.b64 	%rd9291, 0;
	st.local.u64 	[%rd9290], %rd9291;
	add.s64 	%rd9292, %rd23, %rd9289;
	mov.b64 	%rd9293, -4564063970805153792;
	st.local.u64 	[%rd9292], %rd9293;
$L__BB3_10769:
	ld.local.s8 	%r17153, [%rd1476+1];
	add.s32 	%r17154, %r17153, %r4989;
	setp.eq.s32 	%p10968, %r17154, 3;
	@%p10968 bra 	$L__BB3_10771;
	add.s32 	%r17155, %r4990, %r23124;
	mul.wide.s32 	%rd9294, %r17155, 8;
	add.s64 	%rd9295, %rd22, %rd9294;
	mov.b64 	%rd9296, 9218868437227405312;
	st.local.u64 	[%rd9295], %rd9296;
	add.s64 	%rd9297, %rd23, %rd9294;
	mov.b64 	%rd9298, -4616189618054758400;
	st.local.u64 	[%rd9297], %rd9298;
	bra.uni 	$L__BB3_10772;
$L__BB3_10771:
	add.s32 	%r17156, %r4990, %r23124;
	mul.wide.s32 	%rd9299, %r17156, 8;
	add.s64 	%rd9300, %rd22, %rd9299;
	mov.b64 	%rd9301, 0;
	st.local.u64 	[%rd9300], %rd9301;
	add.s64 	%rd9302, %rd23, %rd9299;
	mov.b64 	%rd9303, -4564063970805153792;
	st.local.u64 	[%rd9302], %rd9303;
$L__BB3_10772:
	add.s32 	%r4993, %r23124, 2;
	ld.local.s8 	%r17157, [%rd1476+2];
	add.s32 	%r17158, %r17157, %r4989;
	setp.eq.s32 	%p10969, %r17158, 3;
	@%p10969 bra 	$L__BB3_10774;
	add.s32 	%r17159, %r4991, %r4993;
	mul.wide.s32 	%rd9304, %r17159, 8;
	add.s64 	%rd9305, %rd22, %rd9304;
	mov.b64 	%rd9306, 9218868437227405312;
	st.local.u64 	[%rd9305], %rd9306;
	add.s64 	%rd9307, %rd23, %rd9304;
	mov.b64 	%rd9308, -4616189618054758400;
	st.local.u64 	[%rd9307], %rd9308;
	bra.uni 	$L__BB3_10775;
$L__BB3_10774:
	add.s32 	%r17160, %r4991, %r4993;
	mul.wide.s32 	%rd9309, %r17160, 8;
	add.s64 	%rd9310, %rd22, %rd9309;
	mov.b64 	%rd9311, 0;
	st.local.u64 	[%rd9310], %rd9311;
	add.s64 	%rd9312, %rd23, %rd9309;
	mov.b64 	%rd9313, -4564063970805153792;
	st.local.u64 	[%rd9312], %rd9313;
$L__BB3_10775:
	add.s32 	%r4994, %r23124, 3;
	ld.local.s8 	%r17161, [%rd1476+3];
	add.s32 	%r17162, %r17161, %r4989;
	setp.eq.s32 	%p10970, %r17162, 3;
	@%p10970 bra 	$L__BB3_10777;
	add.s32 	%r17163, %r4991, %r4994;
	mul.wide.s32 	%rd9314, %r17163, 8;
	add.s64 	%rd9315, %rd22, %rd9314;
	mov.b64 	%rd9316, 9218868437227405312;
	st.local.u64 	[%rd9315], %rd9316;
	add.s64 	%rd9317, %rd23, %rd9314;
	mov.b64 	%rd9318, -4616189618054758400;
	st.local.u64 	[%rd9317], %rd9318;
	bra.uni 	$L__BB3_10778;
$L__BB3_10777:
	add.s32 	%r17164, %r4991, %r4994;
	mul.wide.s32 	%rd9319, %r17164, 8;
	add.s64 	%rd9320, %rd22, %rd9319;
	mov.b64 	%rd9321, 0;
	st.local.u64 	[%rd9320], %rd9321;
	add.s64 	%rd9322, %rd23, %rd9319;
	mov.b64 	%rd9323, -4564063970805153792;
	st.local.u64 	[%rd9322], %rd9323;
$L__BB3_10778:
	add.s32 	%r23124, %r23124, 4;
	setp.ne.s32 	%p10971, %r4994, %r4987;
	@%p10971 bra 	$L__BB3_10766;
$L__BB3_10779:
	setp.eq.s32 	%p10972, %r4986, 0;
	@%p10972 bra 	$L__BB3_10791;
	cvt.u64.u32 	%rd9324, %r23124;
	add.s64 	%rd1477, %rd27, %rd9324;
	ld.local.s8 	%r17165, [%rd1477];
	add.s32 	%r17166, %r17165, %r4989;
	setp.eq.s32 	%p10973, %r17166, 3;
	@%p10973 bra 	$L__BB3_10782;
	add.s32 	%r17167, %r4991, %r23124;
	mul.wide.s32 	%rd9325, %r17167, 8;
	add.s64 	%rd9326, %rd22, %rd9325;
	mov.b64 	%rd9327, 9218868437227405312;
	st.local.u64 	[%rd9326], %rd9327;
	add.s64 	%rd9328, %rd23, %rd9325;
	mov.b64 	%rd9329, -4616189618054758400;
	st.local.u64 	[%rd9328], %rd9329;
	bra.uni 	$L__BB3_10783;
$L__BB3_10782:
	add.s32 	%r17168, %r4991, %r23124;
	mul.wide.s32 	%rd9330, %r17168, 8;
	add.s64 	%rd9331, %rd22, %rd9330;
	mov.b64 	%rd9332, 0;
	st.local.u64 	[%rd9331], %rd9332;
	add.s64 	%rd9333, %rd23, %rd9330;
	mov.b64 	%rd9334, -4564063970805153792;
	st.local.u64 	[%rd9333], %rd9334;
$L__BB3_10783:
	setp.eq.s32 	%p10974, %r4986, 1;
	@%p10974 bra 	$L__BB3_10791;
	ld.local.s8 	%r17169, [%rd1477+1];
	add.s32 	%r17170, %r17169, %r4989;
	setp.eq.s32 	%p10975, %r17170, 3;
	@%p10975 bra 	$L__BB3_10786;
	add.s32 	%r17171, %r4990, %r23124;
	mul.wide.s32 	%rd9335, %r17171, 8;
	add.s64 	%rd9336, %rd22, %rd9335;
	mov.b64 	%rd9337, 9218868437227405312;
	st.local.u64 	[%rd9336], %rd9337;
	add.s64 	%rd9338, %rd23, %rd9335;
	mov.b64 	%rd9339, -4616189618054758400;
	st.local.u64 	[%rd9338], %rd9339;
	bra.uni 	$L__BB3_10787;
$L__BB3_10786:
	add.s32 	%r17172, %r4990, %r23124;
	mul.wide.s32 	%rd9340, %r17172, 8;
	add.s64 	%rd9341, %rd22, %rd9340;
	mov.b64 	%rd9342, 0;
	st.local.u64 	[%rd9341], %rd9342;
	add.s64 	%rd9343, %rd23, %rd9340;
	mov.b64 	%rd9344, -4564063970805153792;
	st.local.u64 	[%rd9343], %rd9344;
$L__BB3_10787:
	setp.eq.s32 	%p10976, %r4986, 2;
	add.s32 	%r4997, %r23124, 2;
	@%p10976 bra 	$L__BB3_10791;
	ld.local.s8 	%r17173, [%rd1477+2];
	add.s32 	%r17174, %r17173, %r4989;
	setp.eq.s32 	%p10977, %r17174, 3;
	@%p10977 bra 	$L__BB3_10790;
	add.s32 	%r17175, %r4991, %r4997;
	mul.wide.s32 	%rd9345, %r17175, 8;
	add.s64 	%rd9346, %rd22, %rd9345;
	mov.b64 	%rd9347, 9218868437227405312;
	st.local.u64 	[%rd9346], %rd9347;
	add.s64 	%rd9348, %rd23, %rd9345;
	mov.b64 	%rd9349, -4616189618054758400;
	st.local.u64 	[%rd9348], %rd9349;
	bra.uni 	$L__BB3_10791;
$L__BB3_10790:
	add.s32 	%r17176, %r4991, %r4997;
	mul.wide.s32 	%rd9350, %r17176, 8;
	add.s64 	%rd9351, %rd22, %rd9350;
	mov.b64 	%rd9352, 0;
	st.local.u64 	[%rd9351], %rd9352;
	add.s64 	%rd9353, %rd23, %rd9350;
	mov.b64 	%rd9354, -4564063970805153792;
	st.local.u64 	[%rd9353], %rd9354;
$L__BB3_10791:
	add.s32 	%r23122, %r4988, 1;
	setp.ne.s32 	%p10978, %r4988, %r4971;
	@%p10978 bra 	$L__BB3_10763;
	mov.b32 	%r23125, 1;
$L__BB3_10793:
	@%p10923 bra 	$L__BB3_10839;
	add.s32 	%r5000, %r23125, -1;
	mul.lo.s32 	%r17179, %r5000, %r4973;
	add.s32 	%r5001, %r17179, -1;
	cvt.u64.u32 	%rd9355, %r23125;
	add.s64 	%rd1478, %rd26, %rd9355;
	sub.s32 	%r17180, %r17179, %r4973;
	add.s32 	%r5002, %r17180, -2;
	mov.b32 	%r23126, 1;
$L__BB3_10795:
	mov.u32 	%r5003, %r23126;
	add.s32 	%r5004, %r5001, %r5003;
	mul.wide.s32 	%rd9356, %r5004, 8;
	add.s64 	%rd1479, %rd22, %rd9356;
	ld.local.f64 	%fd25471, [%rd1479];
	abs.f64 	%fd18861, %fd25471;
	setp.geu.f64 	%p10980, %fd18861, 0d41CDCD64FF800000;
	@%p10980 bra 	$L__BB3_10838;
	ld.local.u8 	%rs705, [%rd1478];
	cvt.u32.u16 	%r17181, %rs705;
	cvt.s32.s8 	%r17182, %r17181;
	cvt.u64.u32 	%rd9357, %r5003;
	add.s64 	%rd1480, %rd27, %rd9357;
	ld.local.u8 	%rs706, [%rd1480];
	cvt.u64.u16 	%rd9358, %rs706;
	cvt.s64.s8 	%rd1481, %rd9358;
	cvt.u32.u16 	%r17183, %rs706;
	cvt.s32.s8 	%r17184, %r17183;
	add.s32 	%r17185, %r17184, %r17182;
	setp.eq.s32 	%p10981, %r17185, 3;
	mul.wide.s32 	%rd9359, %r5004, 8;
	add.s64 	%rd1482, %rd23, %rd9359;
	@%p10981 bra 	$L__BB3_10798;
	mov.b64 	%rd9360, -4616189618054758400;
	st.local.u64 	[%rd1482], %rd9360;
	mov.b64 	%rd9361, 9218868437227405312;
	st.local.u64 	[%rd1479], %rd9361;
	mov.f64 	%fd25442, 0dBFF0000000000000;
	mov.f64 	%fd25471, 0d7FF0000000000000;
	mov.f64 	%fd25441, %fd25471;
	bra.uni 	$L__BB3_10809;
$L__BB3_10798:
	cvt.u32.u16 	%r17186, %rs705;
	cvt.s32.s8 	%r17187, %r17186;
	mul.wide.s32 	%rd9362, %r17187, 5;
	add.s64 	%rd1483, %rd9362, %rd1481;
	shl.b64 	%rd9363, %rd1483, 3;
	add.s64 	%rd9364, %rd1, %rd9363;
	ld.global.f64 	%fd25442, [%rd9364+45440];
	ld.local.u8 	%rs4101, [%rd1478+-1];
	cvt.u64.u16 	%rd9365, %rs4101;
	cvt.s64.s8 	%rd1484, %rd9365;
	cvt.u32.u16 	%r17188, %rs706;
	ld.local.s8 	%rs4102, [%rd1480+-1];
	cvt.u32.u16 	%r17189, %rs4102;
	prmt.b32 	%r17190, %r17189, %r17188, 0x3340U;
	prmt.b32 	%r17191, %r17186, 0, 0x3340U;
	prmt.b32 	%r17192, %r17190, %r17191, 0x5410U;
	cvt.u32.u16 	%r17193, %rs4101;
	cvt.s32.s8 	%r17194, %r17193;
	mov.b32 	%r17195, 359705;
	dp4a.s32.u32 	%r17196, %r17192, %r17195, %r17194;
	mul.wide.s32 	%rd9366, %r17196, 8;
	add.s64 	%rd9367, %rd1, %rd9366;
	ld.global.f64 	%fd18864, [%rd9367+35440];
	add.f64 	%fd18865, %fd25442, %fd18864;
	ld.global.f64 	%fd25441, [%rd9364+45640];
	ld.global.f64 	%fd18866, [%rd9367+40440];
	add.f64 	%fd18867, %fd25441, %fd18866;
	abs.f64 	%fd18868, %fd18867;
	setp.gt.f64 	%p10982, %fd18868, 0d41CDCD64FF800000;
	selp.f64 	%fd6669, 0dBFF0000000000000, %fd18865, %p10982;
	selp.f64 	%fd6670, 0d7FF0000000000000, %fd18867, %p10982;
	cvt.u16.u64 	%rs4103, %rd1481;
	mov.b32 	%r17197, {%rs4102, %rs4103};
	mov.b32 	%r17198, 6405;
	dp2a.lo.s32.u32 	%r17199, %r17197, %r17198, %r17187;
	mul.wide.s32 	%rd9368, %r17199, 8;
	add.s64 	%rd1485, %rd1, %rd9368;
	ld.global.f64 	%fd6671, [%rd1485+21000];
	abs.f64 	%fd18869, %fd6671;
	setp.geu.f64 	%p10983, %fd18869, 0d41CDCD64FF800000;
	@%p10983 bra 	$L__BB3_10802;
	mad.lo.s64 	%rd9372, %rd1481, 24, %rd1483;
	add.s64 	%rd9373, %rd9372, %rd1484;
	shl.b64 	%rd9374, %rd9373, 3;
	add.s64 	%rd1486, %rd1, %rd9374;
	ld.global.f64 	%fd6672, [%rd1486+23000];
	abs.f64 	%fd18884, %fd6672;
	setp.lt.f64 	%p10988, %fd18884, 0d41CDCD64FF800000;
	@%p10988 bra 	$L__BB3_10805;
	ld.global.f64 	%fd18885, [%rd1485+20000];
	add.f64 	%fd18886, %fd25442, %fd18885;
	add.f64 	%fd18887, %fd25441, %fd6671;
	abs.f64 	%fd18888, %fd18887;
	setp.gt.f64 	%p10989, %fd18888, 0d41CDCD64FF800000;
	selp.f64 	%fd25437, 0dBFF0000000000000, %fd18886, %p10989;
	selp.f64 	%fd25438, 0d7FF0000000000000, %fd18887, %p10989;
	add.f64 	%fd18889, %fd25438, 0d4069000000000000;
	add.f64 	%fd18890, %fd25437, 0dC016CCCCCCCCCCCD;
	add.f64 	%fd18891, %fd6665, %fd18890;
	div.rn.f64 	%fd25439, %fd18889, %fd18891;
	abs.f64 	%fd18892, %fd6670;
	setp.geu.f64 	%p10990, %fd18892, 0d41CDCD64FF800000;
	@%p10990 bra 	$L__BB3_10807;
	add.f64 	%fd18893, %fd6670, 0d4069000000000000;
	add.f64 	%fd18894, %fd6669, 0dC016CCCCCCCCCCCD;
	add.f64 	%fd18895, %fd6665, %fd18894;
	div.rn.f64 	%fd18896, %fd18893, %fd18895;
	setp.lt.f64 	%p10991, %fd18896, %fd25439;
	selp.f64 	%fd25437, %fd25437, %fd6669, %p10991;
	selp.f64 	%fd25438, %fd25438, %fd6670, %p10991;
	selp.f64 	%fd25439, %fd25439, %fd18896, %p10991;
	bra.uni 	$L__BB3_10807;
$L__BB3_10802:
	mad.lo.s64 	%rd9369, %rd1481, 24, %rd1483;
	add.s64 	%rd9370, %rd9369, %rd1484;
	shl.b64 	%rd9371, %rd9370, 3;
	add.s64 	%rd1487, %rd1, %rd9371;
	ld.global.f64 	%fd6673, [%rd1487+23000];
	abs.f64 	%fd18871, %fd6673;
	setp.geu.f64 	%p10984, %fd18871, 0d41CDCD64FF800000;
	mov.f64 	%fd25437, %fd6669;
	mov.f64 	%fd25438, %fd6670;
	@%p10984 bra 	$L__BB3_10807;
	ld.global.f64 	%fd18872, [%rd1487+22000];
	add.f64 	%fd18873, %fd25442, %fd18872;
	add.f64 	%fd18874, %fd25441, %fd6673;
	abs.f64 	%fd18875, %fd18874;
	setp.gt.f64 	%p10985, %fd18875, 0d41CDCD64FF800000;
	selp.f64 	%fd25437, 0dBFF0000000000000, %fd18873, %p10985;
	selp.f64 	%fd25438, 0d7FF0000000000000, %fd18874, %p10985;
	add.f64 	%fd18876, %fd25438, 0d4069000000000000;
	add.f64 	%fd18877, %fd25437, 0dC016CCCCCCCCCCCD;
	add.f64 	%fd18878, %fd6665, %fd18877;
	div.rn.f64 	%fd25439, %fd18876, %fd18878;
	abs.f64 	%fd18879, %fd6670;
	setp.geu.f64 	%p10986, %fd18879, 0d41CDCD64FF800000;
	@%p10986 bra 	$L__BB3_10807;
	add.f64 	%fd18880, %fd6670, 0d4069000000000000;
	add.f64 	%fd18881, %fd6669, 0dC016CCCCCCCCCCCD;
	add.f64 	%fd18882, %fd6665, %fd18881;
	div.rn.f64 	%fd18883, %fd18880, %fd18882;
	setp.lt.f64 	%p10987, %fd18883, %fd25439;
	selp.f64 	%fd25437, %fd25437, %fd6669, %p10987;
	selp.f64 	%fd25438, %fd25438, %fd6670, %p10987;
	selp.f64 	%fd25439, %fd25439, %fd18883, %p10987;
	bra.uni 	$L__BB3_10807;
$L__BB3_10805:
	ld.global.f64 	%fd18897, [%rd1485+20000];
	add.f64 	%fd18898, %fd25442, %fd18897;
	ld.global.f64 	%fd18899, [%rd1486+22000];
	add.f64 	%fd18900, %fd18898, %fd18899;
	add.f64 	%fd18901, %fd25441, %fd6671;
	add.f64 	%fd18902, %fd18901, %fd6672;
	abs.f64 	%fd18903, %fd18902;
	setp.gt.f64 	%p10992, %fd18903, 0d41CDCD64FF800000;
	selp.f64 	%fd25437, 0dBFF0000000000000, %fd18900, %p10992;
	selp.f64 	%fd25438, 0d7FF0000000000000, %fd18902, %p10992;
	add.f64 	%fd18904, %fd25438, 0d4069000000000000;
	add.f64 	%fd18905, %fd25437, 0dC016CCCCCCCCCCCD;
	add.f64 	%fd18906, %fd6665, %fd18905;
	div.rn.f64 	%fd25439, %fd18904, %fd18906;
	abs.f64 	%fd18907, %fd6670;
	setp.geu.f64 	%p10993, %fd18907, 0d41CDCD64FF800000;
	@%p10993 bra 	$L__BB3_10807;
	add.f64 	%fd18908, %fd6670, 0d4069000000000000;
	add.f64 	%fd18909, %fd6669, 0dC016CCCCCCCCCCCD;
	add.f64 	%fd18910, %fd6665, %fd18909;
	div.rn.f64 	%fd18911, %fd18908, %fd18910;
	setp.lt.f64 	%p10994, %fd18911, %fd25439;
	selp.f64 	%fd25437, %fd25437, %fd6669, %p10994;
	selp.f64 	%fd25438, %fd25438, %fd6670, %p10994;
	selp.f64 	%fd25439, %fd25439, %fd18911, %p10994;
$L__BB3_10807:
	add.f64 	%fd18912, %fd25442, 0dC016CCCCCCCCCCCD;
	add.f64 	%fd6695, %fd6665, %fd18912;
	abs.f64 	%fd18913, %fd25438;
	setp.geu.f64 	%p10995, %fd18913, 0d41CDCD64FF800000;
	@%p10995 bra 	$L__BB3_10809;
	add.f64 	%fd18914, %fd25441, 0d4069000000000000;
	div.rn.f64 	%fd18915, %fd18914, %fd6695;
	setp.lt.f64 	%p10996, %fd25439, %fd18915;
	selp.f64 	%fd25441, %fd25441, %fd25438, %p10996;
	selp.f64 	%fd25442, %fd25442, %fd25437, %p10996;
$L__BB3_10809:
	abs.f64 	%fd18916, %fd25441;
	setp.geu.f64 	%p10997, %fd18916, 0d41CDCD64FF800000;
	@%p10997 bra 	$L__BB3_10811;
	st.local.f64 	[%rd1482], %fd25442;
	st.local.f64 	[%rd1479], %fd25441;
	mov.f64 	%fd25471, %fd25441;
$L__BB3_10811:
	min.u32 	%r17200, %r23125, %r5003;
	setp.lt.u32 	%p10998, %r17200, 2;
	mov.f64 	%fd25444, 0dBFF0000000000000;
	mov.f64 	%fd25445, 0d7FF0000000000000;
	@%p10998 bra 	$L__BB3_10838;
	ld.local.f64 	%fd25470, [%rd1482];
	add.f64 	%fd18919, %fd25471, 0d4069000000000000;
	add.f64 	%fd18920, %fd25470, 0dC016CCCCCCCCCCCD;
	add.f64 	%fd18921, %fd6665, %fd18920;
	div.rn.f64 	%fd6703, %fd18919, %fd18921;
	add.s32 	%r5005, %r5002, %r5003;
	mul.wide.s32 	%rd9375, %r5005, 8;
	add.s64 	%rd9376, %rd22, %rd9375;
	ld.local.f64 	%fd6704, [%rd9376];
	abs.f64 	%fd18922, %fd6704;
	setp.geu.f64 	%p10999, %fd18922, 0d41CDCD64FF800000;
	@%p10999 bra 	$L__BB3_10815;
	cvt.u32.u16 	%r17201, %rs705;
	ld.local.u8 	%r17202, [%rd1478+-1];
	prmt.b32 	%r17203, %r17202, %r17201, 0x3340U;
	ld.local.u8 	%r17204, [%rd1480+-1];
	prmt.b32 	%r17205, %r17204, 0, 0x3340U;
	prmt.b32 	%r17206, %r17203, %r17205, 0x5410U;
	cvt.u32.u16 	%r17207, %rs706;
	cvt.s32.s8 	%r17208, %r17207;
	mov.b32 	%r17209, 334205;
	dp4a.s32.u32 	%r17210, %r17206, %r17209, %r17208;
	mul.wide.s32 	%rd9377, %r17210, 8;
	add.s64 	%rd1488, %rd1, %rd9377;
	ld.global.f64 	%fd6705, [%rd1488+5000];
	abs.f64 	%fd18925, %fd6705;
	setp.geu.f64 	%p11000, %fd18925, 0d41CDCD64FF800000;
	@%p11000 bra 	$L__BB3_10815;
	mul.wide.s32 	%rd9378, %r5005, 8;
	add.s64 	%rd9379, %rd23, %rd9378;
	ld.local.f64 	%fd18926, [%rd9379];
	ld.global.f64 	%fd18927, [%rd1488];
	add.f64 	%fd25444, %fd18926, %fd18927;
	add.f64 	%fd25445, %fd6704, %fd6705;
$L__BB3_10815:
	add.f64 	%fd18928, %fd25445, 0d4069000000000000;
	add.f64 	%fd18929, %fd25444, 0dC016CCCCCCCCCCCD;
	add.f64 	%fd18930, %fd6665, %fd18929;
	div.rn.f64 	%fd6710, %fd18928, %fd18930;
	setp.lt.f64 	%p11001, %fd25444, 0dC0A3880000000000;
	selp.f64 	%fd6711, 0dC0A9300000000000, %fd25444, %p11001;
	selp.f64 	%fd6712, 0d0000000000000000, %fd25445, %p11001;
	setp.lt.f64 	%p11002, %fd25470, 0dC0A3880000000000;
	selp.f64 	%fd6713, 0dC0A9300000000000, %fd25470, %p11002;
	selp.f64 	%fd6714, 0d0000000000000000, %fd25471, %p11002;
	setp.gt.f64 	%p11003, %fd6710, %fd6703;
	@%p11003 bra 	$L__BB3_10819;
	setp.gt.f64 	%p11004, %fd6713, 0d0000000000000000;
	setp.gt.f64 	%p11005, %fd6714, 0d0000000000000000;
	and.pred  	%p11006, %p11004, %p11005;
	@%p11006 bra 	$L__BB3_10819;
	setp.ltu.f64 	%p11007, %fd6703, %fd6710;
	@%p11007 bra 	$L__BB3_10820;
	st.local.f64 	[%rd1482], %fd6713;
	st.local.f64 	[%rd1479], %fd6714;
	mov.f64 	%fd25470, %fd6713;
	mov.f64 	%fd25471, %fd6714;
	bra.uni 	$L__BB3_10820;
$L__BB3_10819:
	st.local.f64 	[%rd1482], %fd6711;
	st.local.f64 	[%rd1479], %fd6712;
	mov.f64 	%fd25470, %fd6711;
	mov.f64 	%fd25471, %fd6712;
$L__BB3_10820:
	cvt.u64.u16 	%rd9380, %rs706;
	cvt.s64.s8 	%rd1489, %rd9380;
	cvt.u64.u16 	%rd9381, %rs705;
	cvt.s64.s8 	%rd1491, %rd9381;
	mov.b32 	%r23127, 3;
	mad.lo.s64 	%rd9417, %rd1491, 5, %rd1489;
	shl.b64 	%rd9418, %rd9417, 3;
	add.s64 	%rd9419, %rd1, %rd9418;
$L__BB3_10821:
	sub.s32 	%r17212, %r5003, %r23127;
	add.s32 	%r17213, %r17212, 1;
	setp.gt.u32 	%p11008, %r17212, 2147483646;
	selp.b32 	%r17214, %r17212, 0, %p11008;
	add.s32 	%r23129, %r17214, %r5000;
	selp.b32 	%r23128, 1, %r17213, %p11008;
	setp.lt.s32 	%p11009, %r23129, 1;
	setp.ge.s32 	%p11010, %r23128, %r5003;
	or.pred  	%p11011, %p11009, %p11010;
	@%p11011 bra 	$L__BB3_10837;
$L__BB3_10822:
	mov.u32 	%r5010, %r23129;
	add.s32 	%r23129, %r5010, -1;
	mad.lo.s32 	%r17216, %r23129, %r4973, %r23128;
	add.s32 	%r5012, %r17216, -1;
	mul.wide.s32 	%rd9382, %r5012, 8;
	add.s64 	%rd9383, %rd22, %rd9382;
	ld.local.f64 	%fd6733, [%rd9383];
	abs.f64 	%fd18931, %fd6733;
	setp.geu.f64 	%p11012, %fd18931, 0d41CDCD64FF800000;
	@%p11012 bra 	$L__BB3_10836;
	not.b32 	%r17217, %r5010;
	add.s32 	%r5013, %r23125, %r17217;
	not.b32 	%r17218, %r23128;
	add.s32 	%r5014, %r5003, %r17218;
	add.s32 	%r5015, %r5014, %r5013;
	setp.eq.s32 	%p11013, %r5013, 0;
	setp.gt.s32 	%p11014, %r5014, 0;
	and.pred  	%p11015, %p11013, %p11014;
	@%p11015 bra 	$L__BB3_10829;
	setp.eq.s32 	%p11016, %r5014, 0;
	setp.gt.s32 	%p11017, %r5013, 0;
	and.pred  	%p11018, %p11017, %p11016;
	@%p11018 bra 	$L__BB3_10829;
	setp.eq.s32 	%p11019, %r5013, 1;
	setp.eq.s32 	%p11020, %r5014, 1;
	and.pred  	%p11021, %p11019, %p11020;
	@%p11021 bra 	$L__BB3_10827;
	mul.wide.s32 	%rd9384, %r5015, 8;
	add.s64 	%rd9385, %rd1, %rd9384;
	ld.global.f64 	%fd18932, [%rd9385+24952];
	cvt.u64.u32 	%rd9386, %r5010;
	add.s64 	%rd9387, %rd26, %rd9386;
	cvt.s64.s32 	%rd9388, %r23128;
	add.s64 	%rd9389, %rd27, %rd9388;
	ld.local.s8 	%r17219, [%rd9389+1];
	ld.local.u8 	%r17220, [%rd9387+1];
	ld.local.u8 	%r17221, [%rd9387];
	prmt.b32 	%r17222, %r17221, %r17220, 0x3340U;
	ld.local.u8 	%r17223, [%rd9389];
	prmt.b32 	%r17224, %r17223, 0, 0x3340U;
	prmt.b32 	%r17225, %r17222, %r17224, 0x5410U;
	mov.b32 	%r17226, 334205;
	dp4a.s32.u32 	%r17227, %r17225, %r17226, %r17219;
	mul.wide.s32 	%rd9390, %r17227, 8;
	add.s64 	%rd9391, %rd1, %rd9390;
	ld.global.f64 	%fd18933, [%rd9391+30440];
	add.f64 	%fd18934, %fd18932, %fd18933;
	ld.local.s8 	%r17228, [%rd1478+-1];
	cvt.u32.u16 	%r17229, %rs706;
	ld.local.u8 	%r17230, [%rd1480+-1];
	prmt.b32 	%r17231, %r17230, %r17229, 0x3340U;
	cvt.u32.u16 	%r17232, %rs705;
	prmt.b32 	%r17233, %r17232, 0, 0x3340U;
	prmt.b32 	%r17234, %r17231, %r17233, 0x5410U;
	mov.b32 	%r17235, 359705;
	dp4a.s32.u32 	%r17236, %r17234, %r17235, %r17228;
	mul.wide.s32 	%rd9392, %r17236, 8;
	add.s64 	%rd9393, %rd1, %rd9392;
	ld.global.f64 	%fd18935, [%rd9393+30440];
	add.f64 	%fd18936, %fd18934, %fd18935;
	add.f64 	%fd18937, %fd18936, %fd6733;
	ld.global.f64 	%fd18938, [%rd9385+24232];
	ld.global.f64 	%fd18939, [%rd9391+25440];
	add.f64 	%fd18940, %fd18938, %fd18939;
	ld.global.f64 	%fd18941, [%rd9393+25440];
	add.f64 	%fd18942, %fd18940, %fd18941;
	sub.s32 	%r17237, %r5013, %r5014;
	abs.s32 	%r17238, %r17237;
	cvt.rn.f64.s32 	%fd18943, %r17238;
	fma.rn.f64 	%fd18944, %fd18943, 0dBFEEF3E864B31D04, %fd18942;
	mul.wide.s32 	%rd9394, %r5012, 8;
	add.s64 	%rd9395, %rd23, %rd9394;
	ld.local.f64 	%fd18945, [%rd9395];
	add.f64 	%fd18946, %fd18945, %fd18944;
	abs.f64 	%fd18947, %fd18937;
	setp.gt.f64 	%p11022, %fd18947, 0d41CDCD64FF800000;
	selp.f64 	%fd18948, 0dBFF0000000000000, %fd18946, %p11022;
	selp.f64 	%fd18949, 0d7FF0000000000000, %fd18937, %p11022;
	add.f64 	%fd18950, %fd18949, 0d4069000000000000;
	add.f64 	%fd18951, %fd18948, 0dC016CCCCCCCCCCCD;
	add.f64 	%fd18952, %fd6665, %fd18951;
	div.rn.f64 	%fd18953, %fd18950, %fd18952;
	add.f64 	%fd18954, %fd25471, 0d4069000000000000;
	add.f64 	%fd18955, %fd25470, 0dC016CCCCCCCCCCCD;
	add.f64 	%fd18956, %fd6665, %fd18955;
	div.rn.f64 	%fd18957, %fd18954, %fd18956;
	setp.gt.f64 	%p11023, %fd18953, %fd18957;
	selp.f64 	%fd25472, %fd18949, 0d7FF0000000000000, %p11023;
	selp.f64 	%fd25473, %fd18948, 0dBFF0000000000000, %p11023;
	bra.uni 	$L__BB3_10834;
$L__BB3_10827:
	cvt.u64.u32 	%rd9396, %r5010;
	add.s64 	%rd9397, %rd26, %rd9396;
	cvt.s64.s32 	%rd9398, %r23128;
	add.s64 	%rd9399, %rd27, %rd9398;
	ld.local.s8 	%r17239, [%rd9399+1];
	ld.local.u8 	%r17240, [%rd9397+1];
	ld.local.u8 	%r17241, [%rd9397];
	prmt.b32 	%r17242, %r17241, %r17240, 0x3340U;
	ld.local.u8 	%r17243, [%rd9399];
	prmt.b32 	%r17244, %r17243, 0, 0x3340U;
	prmt.b32 	%r17245, %r17242, %r17244, 0x5410U;
	mov.b32 	%r17246, 334205;
	dp4a.s32.u32 	%r17247, %r17245, %r17246, %r17239;
	mul.wide.s32 	%rd9400, %r17247, 8;
	add.s64 	%rd9401, %rd1, %rd9400;
	ld.global.f64 	%fd18960, [%rd9401+10000];
	ld.local.s8 	%r17248, [%rd1478+-1];
	cvt.u32.u16 	%r17249, %rs706;
	ld.local.u8 	%r17250, [%rd1480+-1];
	prmt.b32 	%r17251, %r17250, %r17249, 0x3340U;
	cvt.u32.u16 	%r17252, %rs705;
	prmt.b32 	%r17253, %r17252, 0, 0x3340U;
	prmt.b32 	%r17254, %r17251, %r17253, 0x5410U;
	mov.b32 	%r17255, 359705;
	dp4a.s32.u32 	%r17256, %r17254, %r17255, %r17248;
	mul.wide.s32 	%rd9402, %r17256, 8;
	add.s64 	%rd9403, %rd1, %rd9402;
	ld.global.f64 	%fd18961, [%rd9403+10000];
	add.f64 	%fd18962, %fd18960, %fd18961;
	mul.wide.s32 	%rd9404, %r5012, 8;
	add.s64 	%rd9405, %rd23, %rd9404;
	ld.local.f64 	%fd18963, [%rd9405];
	add.f64 	%fd18964, %fd18962, %fd18963;
	ld.global.f64 	%fd18965, [%rd9401+15000];
	ld.global.f64 	%fd18966, [%rd9403+15000];
	add.f64 	%fd18967, %fd18965, %fd18966;
	add.f64 	%fd18968, %fd18967, %fd6733;
	abs.f64 	%fd18969, %fd18968;
	setp.gt.f64 	%p11024, %fd18969, 0d41CDCD64FF800000;
	selp.f64 	%fd6736, 0dBFF0000000000000, %fd18964, %p11024;
	selp.f64 	%fd6737, 0d7FF0000000000000, %fd18968, %p11024;
	add.f64 	%fd18970, %fd6737, 0d4069000000000000;
	add.f64 	%fd18971, %fd6736, 0dC016CCCCCCCCCCCD;
	add.f64 	%fd18972, %fd6665, %fd18971;
	div.rn.f64 	%fd6738, %fd18970, %fd18972;
	add.f64 	%fd18973, %fd25471, 0d4069000000000000;
	add.f64 	%fd18974, %fd25470, 0dC016CCCCCCCCCCCD;
	add.f64 	%fd18975, %fd6665, %fd18974;
	div.rn.f64 	%fd6739, %fd18973, %fd18975;
	sub.f64 	%fd18976, %fd6738, %fd6739;
	setp.ltu.f64 	%p11025, %fd18976, 0d3EB0C6F7A0B5ED8D;
	mov.f64 	%fd25473, 0dBFF0000000000000;
	mov.f64 	%fd25472, 0d7FF0000000000000;
	@%p11025 bra 	$L__BB3_10834;
	setp.gt.f64 	%p11026, %fd6738, %fd6739;
	selp.f64 	%fd25472, %fd6737, 0d7FF0000000000000, %p11026;
	selp.f64 	%fd25473, %fd6736, 0dBFF0000000000000, %p11026;
	bra.uni 	$L__BB3_10834;
$L__BB3_10829:
	setp.eq.s32 	%p11027, %r5014, 1;
	setp.eq.s32 	%p11028, %r5013, 1;
	or.pred  	%p11029, %p11028, %p11027;
	@%p11029 bra 	$L__BB3_10831;
	mul.wide.s32 	%rd9406, %r5015, 8;
	add.s64 	%rd9407, %rd1, %rd9406;
	ld.global.f64 	%fd18977, [%rd9407+25192];
	cvt.u64.u32 	%rd9408, %r5010;
	add.s64 	%rd9409, %rd26, %rd9408;
	ld.local.s8 	%r17257, [%rd9409];
	mul.wide.s32 	%rd9410, %r17257, 5;
	cvt.s64.s32 	%rd9411, %r23128;
	add.s64 	%rd9412, %rd27, %rd9411;
	ld.local.s8 	%rd9413, [%rd9412];
	add.s64 	%rd9414, %rd9410, %rd9413;
	shl.b64 	%rd9415, %rd9414, 3;
	add.s64 	%rd9416, %rd1, %rd9415;
	ld.global.f64 	%fd18978, [%rd9416+45640];
	add.f64 	%fd18979, %fd18977, %fd18978;
	ld.global.f64 	%fd18980, [%rd9419+45640];
	add.f64 	%fd18981, %fd18979, %fd18980;
	add.f64 	%fd18982, %fd18981, %fd6733;
	ld.global.f64 	%fd18983, [%rd9407+24472];
	ld.global.f64 	%fd18984, [%rd9416+45440];
	add.f64 	%fd18985, %fd18983, %fd18984;
	ld.global.f64 	%fd18986, [%rd9419+45440];
	add.f64 	%fd18987, %fd18985, %fd18986;
	mul.wide.s32 	%rd9420, %r5012, 8;
	add.s64 	%rd9421, %rd23, %rd9420;
	ld.local.f64 	%fd18988, [%rd9421];
	add.f64 	%fd18989, %fd18987, %fd18988;
	abs.f64 	%fd18990, %fd18982;
	setp.gt.f64 	%p11030, %fd18990, 0d41CDCD64FF800000;
	selp.f64 	%fd18991, 0dBFF0000000000000, %fd18989, %p11030;
	selp.f64 	%fd18992, 0d7FF0000000000000, %fd18982, %p11030;
	add.f64 	%fd18993, %fd18992, 0d4069000000000000;
	add.f64 	%fd18994, %fd18991, 0dC016CCCCCCCCCCCD;
	add.f64 	%fd18995, %fd6665, %fd18994;
	div.rn.f64 	%fd18996, %fd18993, %fd18995;
	add.f64 	%fd18997, %fd25471, 0d4069000000000000;
	add.f64 	%fd18998, %fd25470, 0dC016CCCCCCCCCCCD;
	add.f64 	%fd18999, %fd6665, %fd18998;
	div.rn.f64 	%fd19000, %fd18997, %fd18999;
	setp.gt.f64 	%p11031, %fd18996, %fd19000;
	selp.f64 	%fd25472, %fd18992, 0d7FF0000000000000, %p11031;
	selp.f64 	%fd25473, %fd18991, 0dBFF0000000000000, %p11031;
	bra.uni 	$L__BB3_10834;
$L__BB3_10831:
	and.pred  	%p11035, %p11013, %p11027;
	setp.eq.s32 	%p11036, %r5014, 0;
	and.pred  	%p11037, %p11028, %p11036;
	or.pred  	%p11038, %p11035, %p11037;
	mov.f64 	%fd25465, 0d0000000000000000;
	mov.f64 	%fd25464, 0dC0A9300000000000;
	not.pred 	%p11039, %p11038;
	@%p11039 bra 	$L__BB3_10833;
	mul.wide.u32 	%rd9422, %r5015, 8;
	add.s64 	%rd9423, %rd1, %rd9422;
	ld.global.f64 	%fd19003, [%rd9423+25192];
	cvt.u64.u32 	%rd9424, %r5010;
	add.s64 	%rd9425, %rd26, %rd9424;
	cvt.s64.s32 	%rd9426, %r23128;
	add.s64 	%rd9427, %rd27, %rd9426;
	ld.local.u8 	%r17258, [%rd9425];
	cvt.u32.u16 	%r17259, %rs705;
	prmt.b32 	%r17260, %r17258, %r17259, 0x3340U;
	ld.local.u8 	%r17261, [%rd9427];
	prmt.b32 	%r17262, %r17261, 0, 0x3340U;
	prmt.b32 	%r17263, %r17260, %r17262, 0x5410U;
	cvt.u32.u64 	%r17264, %rd1489;
	mov.b32 	%r17265, 334205;
	dp4a.s32.u32 	%r17266, %r17263, %r17265, %r17264;
	mul.wide.s32 	%rd9428, %r17266, 8;
	add.s64 	%rd9429, %rd1, %rd9428;
	ld.global.f64 	%fd19004, [%rd9429+5000];
	add.f64 	%fd25465, %fd19003, %fd19004;
	ld.global.f64 	%fd19005, [%rd9423+24472];
	ld.global.f64 	%fd19006, [%rd9429];
	add.f64 	%fd25464, %fd19005, %fd19006;
$L__BB3_10833:
	add.f64 	%fd19007, %fd25465, %fd6733;
	mul.wide.s32 	%rd9430, %r5012, 8;
	add.s64 	%rd9431, %rd23, %rd9430;
	ld.local.f64 	%fd19008, [%rd9431];
	add.f64 	%fd19009, %fd25464, %fd19008;
	abs.f64 	%fd19010, %fd19007;
	setp.gt.f64 	%p11040, %fd19010, 0d41CDCD64FF800000;
	selp.f64 	%fd19011, 0dBFF0000000000000, %fd19009, %p11040;
	selp.f64 	%fd19012, 0d7FF0000000000000, %fd19007, %p11040;
	add.f64 	%fd19013, %fd19012, 0d4069000000000000;
	add.f64 	%fd19014, %fd19011, 0dC016CCCCCCCCCCCD;
	add.f64 	%fd19015, %fd6665, %fd19014;
	div.rn.f64 	%fd19016, %fd19013, %fd19015;
	add.f64 	%fd19017, %fd25471, 0d4069000000000000;
	add.f64 	%fd19018, %fd25470, 0dC016CCCCCCCCCCCD;
	add.f64 	%fd19019, %fd6665, %fd19018;
	div.rn.f64 	%fd19020, %fd19017, %fd19019;
	setp.gt.f64 	%p11041, %fd19016, %fd19020;
	selp.f64 	%fd25472, %fd19012, 0d7FF0000000000000, %p11041;
	selp.f64 	%fd25473, %fd19011, 0dBFF0000000000000, %p11041;
$L__BB3_10834:
	setp.lt.f64 	%p11042, %fd25473, 0dC0A3880000000000;
	selp.f64 	%fd6758, 0d0000000000000000, %fd25472, %p11042;
	selp.f64 	%fd6759, 0dC0A9300000000000, %fd25473, %p11042;
	abs.f64 	%fd19021, %fd6758;
	setp.geu.f64 	%p11043, %fd19021, 0d41CDCD64FF800000;
	@%p11043 bra 	$L__BB3_10836;
	st.local.f64 	[%rd1479], %fd6758;
	st.local.f64 	[%rd1482], %fd6759;
	mov.f64 	%fd25470, %fd6759;
	mov.f64 	%fd25471, %fd6758;
$L__BB3_10836:
	add.s32 	%r23128, %r23128, 1;
	setp.gt.u32 	%p11044, %r5010, 1;
	setp.lt.s32 	%p11045, %r23128, %r5003;
	and.pred  	%p11046, %p11044, %p11045;
	@%p11046 bra 	$L__BB3_10822;
$L__BB3_10837:
	add.s32 	%r23127, %r23127, 1;
	setp.ne.s32 	%p11047, %r23127, 33;
	@%p11047 bra 	$L__BB3_10821;
$L__BB3_10838:
	add.s32 	%r23126, %r5003, 1;
	setp.ne.s32 	%p11048, %r5003, %r4973;
	@%p11048 bra 	$L__BB3_10795;
$L__BB3_10839:
	add.s32 	%r5019, %r23125, 1;
	setp.ne.s32 	%p11049, %r23125, %r4971;
	mov.u32 	%r23125, %r5019;
	@%p11049 bra 	$L__BB3_10793;
$L__BB3_10840:
	setp.eq.s32 	%p11050, %r4973, 0;
	mov.b32 	%r23132, 0;
	mov.f64 	%fd25502, 0dFFF0000000000000;
	@%p11050 bra 	$L__BB3_10856;
	ld.local.u8 	%rs4104, [%rd1475];
	cvt.u32.u16 	%r17270, %rs4104;
	cvt.s32.s8 	%r5020, %r17270;
	add.s32 	%r17271, %r4971, -1;
	mad.lo.s32 	%r5021, %r4973, %r17271, -1;
	cvt.u64.u16 	%rd9432, %rs4104;
	cvt.s64.s8 	%rd1492, %rd9432;
	mul.wide.s32 	%rd1493, %r5020, 5;
	mov.f64 	%fd25502, 0dFFF0000000000000;
	mov.b32 	%r23132, 0;
	mov.b32 	%r23130, 1;
$L__BB3_10842:
	mov.u32 	%r5022, %r23130;
	cvt.u64.u32 	%rd9433, %r5022;
	add.s64 	%rd1494, %rd27, %rd9433;
	ld.local.u8 	%rs707, [%rd1494];
	cvt.u32.u16 	%r17272, %rs707;
	cvt.s32.s8 	%r17273, %r17272;
	add.s32 	%r17274, %r17273, %r5020;
	setp.ne.s32 	%p11051, %r17274, 3;
	mov.f64 	%fd25501, 0dBFF0000000000000;
	mov.f64 	%fd25500, 0d7FF0000000000000;
	@%p11051 bra 	$L__BB3_10855;
	cvt.u64.u16 	%rd9434, %rs707;
	cvt.s64.s8 	%rd9435, %rd9434;
	add.s64 	%rd9436, %rd1493, %rd9435;
	shl.b64 	%rd9437, %rd9436, 3;
	add.s64 	%rd9438, %rd1, %rd9437;
	ld.global.f64 	%fd25501, [%rd9438+45440];
	ld.local.s8 	%r17275, [%rd1494+1];
	cvt.u16.u64 	%rs4105, %rd1492;
	cvt.s16.s8 	%rs4106, %rs707;
	mov.b32 	%r17276, {%rs4105, %rs4106};
	mov.b32 	%r17277, 1405;
	dp2a.lo.s32.u32 	%r17278, %r17276, %r17277, %r17275;
	mul.wide.s32 	%rd9439, %r17278, 8;
	add.s64 	%rd9440, %rd1, %rd9439;
	ld.global.f64 	%fd19027, [%rd9440+36240];
	add.f64 	%fd19028, %fd25501, %fd19027;
	ld.global.f64 	%fd25500, [%rd9438+45640];
	ld.global.f64 	%fd19029, [%rd9440+41240];
	add.f64 	%fd19030, %fd25500, %fd19029;
	abs.f64 	%fd19031, %fd19030;
	setp.gt.f64 	%p11052, %fd19031, 0d41CDCD64FF800000;
	selp.f64 	%fd6779, 0dBFF0000000000000, %fd19028, %p11052;
	selp.f64 	%fd6780, 0d7FF0000000000000, %fd19030, %p11052;
	mad.lo.s64 	%rd1495, %rd1492, 160, %rd9438;
	ld.global.f64 	%fd6781, [%rd1495+21160];
	abs.f64 	%fd6782, %fd6781;
	setp.geu.f64 	%p11053, %fd6782, 0d41CDCD64FF800000;
	mad.lo.s64 	%rd1496, %rd1492, -800, %rd9440;
	mov.f64 	%fd25491, %fd6779;
	mov.f64 	%fd25492, %fd6780;
	@%p11053 bra 	$L__BB3_10847;
	ld.global.f64 	%fd6783, [%rd1496+23000];
	abs.f64 	%fd19033, %fd6783;
	setp.geu.f64 	%p11054, %fd19033, 0d41CDCD64FF800000;
	mov.f64 	%fd25491, %fd6779;
	mov.f64 	%fd25492, %fd6780;
	@%p11054 bra 	$L__BB3_10847;
	ld.global.f64 	%fd19034, [%rd1495+20160];
	add.f64 	%fd19035, %fd25501, %fd19034;
	ld.global.f64 	%fd19036, [%rd1496+22000];
	add.f64 	%fd19037, %fd19035, %fd19036;
	add.f64 	%fd19038, %fd25500, %fd6781;
	add.f64 	%fd19039, %fd19038, %fd6783;
	abs.f64 	%fd19040, %fd19039;
	setp.gt.f64 	%p11055, %fd19040, 0d41CDCD64FF800000;
	selp.f64 	%fd25491, 0dBFF0000000000000, %fd19037, %p11055;
	selp.f64 	%fd25492, 0d7FF0000000000000, %fd19039, %p11055;
	add.f64 	%fd19041, %fd25492, 0d4069000000000000;
	add.f64 	%fd19042, %fd25491, 0dC016CCCCCCCCCCCD;
	add.f64 	%fd19043, %fd6665, %fd19042;
	div.rn.f64 	%fd25493, %fd19041, %fd19043;
	abs.f64 	%fd19044, %fd6780;
	setp.geu.f64 	%p11056, %fd19044, 0d41CDCD64FF800000;
	@%p11056 bra 	$L__BB3_10847;
	add.f64 	%fd19045, %fd6780, 0d4069000000000000;
	add.f64 	%fd19046, %fd6779, 0dC016CCCCCCCCCCCD;
	add.f64 	%fd19047, %fd6665, %fd19046;
	div.rn.f64 	%fd19048, %fd19045, %fd19047;
	setp.lt.f64 	%p11057, %fd19048, %fd25493;
	selp.f64 	%fd25491, %fd25491, %fd6779, %p11057;
	selp.f64 	%fd25492, %fd25492, %fd6780, %p11057;
	selp.f64 	%fd25493, %fd25493, %fd19048, %p11057;
$L__BB3_10847:
	mov.f64 	%fd25494, %fd25491;
	mov.f64 	%fd25495, %fd25492;
	@%p11053 bra 	$L__BB3_10850;
	ld.global.f64 	%fd19049, [%rd1495+20160];
	add.f64 	%fd19050, %fd25501, %fd19049;
	add.f64 	%fd19051, %fd25500, %fd6781;
	abs.f64 	%fd19052, %fd19051;
	setp.gt.f64 	%p11059, %fd19052, 0d41CDCD64FF800000;
	selp.f64 	%fd25494, 0dBFF0000000000000, %fd19050, %p11059;
	selp.f64 	%fd25495, 0d7FF0000000000000, %fd19051, %p11059;
	add.f64 	%fd19053, %fd25495, 0d4069000000000000;
	add.f64 	%fd19054, %fd25494, 0dC016CCCCCCCCCCCD;
	add.f64 	%fd19055, %fd6665, %fd19054;
	div.rn.f64 	%fd25493, %fd19053, %fd19055;
	abs.f64 	%fd19056, %fd25492;
	setp.geu.f64 	%p11060, %fd19056, 0d41CDCD64FF800000;
	@%p11060 bra 	$L__BB3_10850;
	add.f64 	%fd19057, %fd25492, 0d4069000000000000;
	add.f64 	%fd19058, %fd25491, 0dC016CCCCCCCCCCCD;
	add.f64 	%fd19059, %fd6665, %fd19058;
	div.rn.f64 	%fd19060, %fd19057, %fd19059;
	setp.lt.f64 	%p11061, %fd19060, %fd25493;
	selp.f64 	%fd25494, %fd25494, %fd25491, %p11061;
	selp.f64 	%fd25495, %fd25495, %fd25492, %p11061;
	selp.f64 	%fd25493, %fd25493, %fd19060, %p11061;
$L__BB3_10850:
	ld.global.f64 	%fd6802, [%rd1496+23000];
	abs.f64 	%fd19061, %fd6802;
	setp.geu.f64 	%p11062, %fd19061, 0d41CDCD64FF800000;
	mov.f64 	%fd25497, %fd25494;
	mov.f64 	%fd25498, %fd25495;
	@%p11062 bra 	$L__BB3_10853;
	ld.global.f64 	%fd19062, [%rd1496+22000];
	add.f64 	%fd19063, %fd25501, %fd19062;
	add.f64 	%fd19064, %fd25500, %fd6802;
	abs.f64 	%fd19065, %fd19064;
	setp.gt.f64 	%p11063, %fd19065, 0d41CDCD64FF800000;
	selp.f64 	%fd25497, 0dBFF0000000000000, %fd19063, %p11063;
	selp.f64 	%fd25498, 0d7FF0000000000000, %fd19064, %p11063;
	add.f64 	%fd19066, %fd25498, 0d4069000000000000;
	add.f64 	%fd19067, %fd25497, 0dC016CCCCCCCCCCCD;
	add.f64 	%fd19068, %fd6665, %fd19067;
	div.rn.f64 	%fd25493, %fd19066, %fd19068;
	abs.f64 	%fd19069, %fd25495;
	setp.geu.f64 	%p11064, %fd19069, 0d41CDCD64FF800000;
	@%p11064 bra 	$L__BB3_10853;
	add.f64 	%fd19070, %fd25495, 0d4069000000000000;
	add.f64 	%fd19071, %fd25494, 0dC016CCCCCCCCCCCD;
	add.f64 	%fd19072, %fd6665, %fd19071;
	div.rn.f64 	%fd19073, %fd19070, %fd19072;
	setp.lt.f64 	%p11065, %fd19073, %fd25493;
	selp.f64 	%fd25497, %fd25497, %fd25494, %p11065;
	selp.f64 	%fd25498, %fd25498, %fd25495, %p11065;
	selp.f64 	%fd25493, %fd25493, %fd19073, %p11065;
$L__BB3_10853:
	add.f64 	%fd19074, %fd25501, 0dC016CCCCCCCCCCCD;
	add.f64 	%fd6812, %fd6665, %fd19074;
	abs.f64 	%fd19075, %fd25498;
	setp.geu.f64 	%p11066, %fd19075, 0d41CDCD64FF800000;
	@%p11066 bra 	$L__BB3_10855;
	add.f64 	%fd19076, %fd25500, 0d4069000000000000;
	div.rn.f64 	%fd19077, %fd19076, %fd6812;
	setp.lt.f64 	%p11067, %fd25493, %fd19077;
	selp.f64 	%fd25500, %fd25500, %fd25498, %p11067;
	selp.f64 	%fd25501, %fd25501, %fd25497, %p11067;
$L__BB3_10855:
	add.f64 	%fd19078, %fd25501, 0d3EB0C6F7A0B5ED8D;
	add.f64 	%fd19079, %fd25500, 0d3EB0C6F7A0B5ED8D;
	add.s32 	%r17279, %r5021, %r5022;
	mul.wide.s32 	%rd9441, %r17279, 8;
	add.s64 	%rd9442, %rd22, %rd9441;
	ld.local.f64 	%fd19080, [%rd9442];
	add.f64 	%fd19081, %fd19079, %fd19080;
	add.f64 	%fd19082, %fd19081, 0d4069000000000000;
	add.s64 	%rd9443, %rd23, %rd9441;
	ld.local.f64 	%fd19083, [%rd9443];
	add.f64 	%fd19084, %fd19078, %fd19083;
	add.f64 	%fd19085, %fd19084, 0dC016CCCCCCCCCCCD;
	add.f64 	%fd19086, %fd6665, %fd19085;
	div.rn.f64 	%fd19087, %fd19082, %fd19086;
	add.f64 	%fd19088, %fd19087, 0dC071126666666666;
	setp.gt.f64 	%p11068, %fd19088, %fd25502;
	setp.lt.f64 	%p11069, %fd19084, 0d0000000000000000;
	setp.lt.f64 	%p11070, %fd19081, 0d0000000000000000;
	and.pred  	%p11071, %p11069, %p11070;
	and.pred  	%p11072, %p11071, %p11068;
	selp.f64 	%fd25502, %fd19088, %fd25502, %p11072;
	selp.b32 	%r23132, %r5022, %r23132, %p11072;
	add.s32 	%r23130, %r5022, 1;
	setp.ne.s32 	%p11073, %r5022, %r4973;
	@%p11073 bra 	$L__BB3_10842;
$L__BB3_10856:
	abs.f64 	%fd6819, %fd25502;
	setp.gt.f64 	%p11074, %fd6819, 0d41CDCD64FF800000;
	selp.b32 	%r23353, 1, %r23132, %p11074;
	selp.b32 	%r23354, 1, %r4971, %p11074;
	cvt.u64.u32 	%rd9444, %r23354;
	add.s64 	%rd1497, %rd26, %rd9444;
	ld.local.u8 	%rs708, [%rd1497];
	cvt.u32.u16 	%r17280, %rs708;
	cvt.s32.s8 	%r17281, %r17280;
	cvt.s64.s32 	%rd9445, %r23353;
	add.s64 	%rd1498, %rd27, %rd9445;
	ld.local.u8 	%rs4853, [%rd1498];
	cvt.u32.u16 	%r17282, %rs4853;
	cvt.s32.s8 	%r17283, %r17282;
	add.s32 	%r17284, %r17283, %r17281;
	setp.ne.s32 	%p11075, %r17284, 3;
	mov.f64 	%fd25513, 0dBFF0000000000000;
	mov.f64 	%fd25512, 0d7FF0000000000000;
	@%p11075 bra 	$L__BB3_10869;
	cvt.u32.u16 	%r17285, %rs708;
	cvt.u32.u16 	%r17286, %rs4853;
	cvt.u64.u16 	%rd9446, %rs4853;
	cvt.s64.s8 	%rd9447, %rd9446;
	cvt.s32.s8 	%r17287, %r17285;
	mul.wide.s32 	%rd9448, %r17287, 5;
	add.s64 	%rd9449, %rd9448, %rd9447;
	shl.b64 	%rd9450, %rd9449, 3;
	add.s64 	%rd9451, %rd1, %rd9450;
	ld.global.f64 	%fd25513, [%rd9451+45440];
	ld.local.s8 	%r17288, [%rd1498+1];
	ld.local.s8 	%rs4107, [%rd1497+1];
	cvt.u32.u16 	%r17289, %rs4107;
	prmt.b32 	%r17290, %r17285, %r17289, 0x3340U;
	prmt.b32 	%r17291, %r17286, 0, 0x3340U;
	prmt.b32 	%r17292, %r17290, %r17291, 0x5410U;
	mov.b32 	%r17293, 334205;
	dp4a.s32.u32 	%r17294, %r17292, %r17293, %r17288;
	mul.wide.s32 	%rd9452, %r17294, 8;
	add.s64 	%rd9453, %rd1, %rd9452;
	ld.global.f64 	%fd19092, [%rd9453+35440];
	add.f64 	%fd19093, %fd25513, %fd19092;
	ld.global.f64 	%fd25512, [%rd9451+45640];
	ld.global.f64 	%fd19094, [%rd9453+40440];
	add.f64 	%fd19095, %fd25512, %fd19094;
	abs.f64 	%fd19096, %fd19095;
	setp.gt.f64 	%p11076, %fd19096, 0d41CDCD64FF800000;
	selp.f64 	%fd6822, 0dBFF0000000000000, %fd19093, %p11076;
	selp.f64 	%fd6823, 0d7FF0000000000000, %fd19095, %p11076;
	cvt.s16.s8 	%rs4108, %rs708;
	mov.b32 	%r17295, {%rs4108, %rs4107};
	cvt.s32.s8 	%r17296, %r17286;
	mov.b32 	%r17297, 1305;
	dp2a.lo.s32.u32 	%r17298, %r17295, %r17297, %r17296;
	mul.wide.s32 	%rd9454, %r17298, 8;
	add.s64 	%rd1499, %rd1, %rd9454;
	ld.global.f64 	%fd6824, [%rd1499+21000];
	abs.f64 	%fd6825, %fd6824;
	setp.geu.f64 	%p11077, %fd6825, 0d41CDCD64FF800000;
	cvt.s16.s8 	%rs4109, %rs4853;
	mov.b32 	%r17299, {%rs4108, %rs4109};
	dp2a.lo.s32.u32 	%r17300, %r17299, %r17297, %r17288;
	mul.wide.s32 	%rd9455, %r17300, 8;
	add.s64 	%rd1500, %rd1, %rd9455;
	mov.f64 	%fd25503, %fd6822;
	mov.f64 	%fd25504, %fd6823;
	@%p11077 bra 	$L__BB3_10861;
	ld.global.f64 	%fd6826, [%rd1500+23000];
	abs.f64 	%fd19098, %fd6826;
	setp.geu.f64 	%p11078, %fd19098, 0d41CDCD64FF800000;
	mov.f64 	%fd25503, %fd6822;
	mov.f64 	%fd25504, %fd6823;
	@%p11078 bra 	$L__BB3_10861;
	ld.global.f64 	%fd19099, [%rd1499+20000];
	add.f64 	%fd19100, %fd25513, %fd19099;
	ld.global.f64 	%fd19101, [%rd1500+22000];
	add.f64 	%fd19102, %fd19100, %fd19101;
	add.f64 	%fd19103, %fd25512, %fd6824;
	add.f64 	%fd19104, %fd19103, %fd6826;
	abs.f64 	%fd19105, %fd19104;
	setp.gt.f64 	%p11079, %fd19105, 0d41CDCD64FF800000;
	selp.f64 	%fd25503, 0dBFF0000000000000, %fd19102, %p11079;
	selp.f64 	%fd25504, 0d7FF0000000000000, %fd19104, %p11079;
	add.f64 	%fd19106, %fd25504, 0d4069000000000000;
	add.f64 	%fd19107, %fd25503, 0dC016CCCCCCCCCCCD;
	add.f64 	%fd19108, %fd6665, %fd19107;
	div.rn.f64 	%fd25505, %fd19106, %fd19108;
	abs.f64 	%fd19109, %fd6823;
	setp.geu.f64 	%p11080, %fd19109, 0d41CDCD64FF800000;
	@%p11080 bra 	$L__BB3_10861;
	add.f64 	%fd19110, %fd6823, 0d4069000000000000;
	add.f64 	%fd19111, %fd6822, 0dC016CCCCCCCCCCCD;
	add.f64 	%fd19112, %fd6665, %fd19111;
	div.rn.f64 	%fd19113, %fd19110, %fd19112;
	setp.lt.f64 	%p11081, %fd19113, %fd25505;
	selp.f64 	%fd25503, %fd25503, %fd6822, %p11081;
	selp.f64 	%fd25504, %fd25504, %fd6823, %p11081;
	selp.f64 	%fd25505, %fd25505, %fd19113, %p11081;
$L__BB3_10861:
	mov.f64 	%fd25506, %fd25503;
	mov.f64 	%fd25507, %fd25504;
	@%p11077 bra 	$L__BB3_10864;
	ld.global.f64 	%fd19114, [%rd1499+20000];
	add.f64 	%fd19115, %fd25513, %fd19114;
	add.f64 	%fd19116, %fd25512, %fd6824;
	abs.f64 	%fd19117, %fd19116;
	setp.gt.f64 	%p11083, %fd19117, 0d41CDCD64FF800000;
	selp.f64 	%fd25506, 0dBFF0000000000000, %fd19115, %p11083;
	selp.f64 	%fd25507, 0d7FF0000000000000, %fd19116, %p11083;
	add.f64 	%fd19118, %fd25507, 0d4069000000000000;
	add.f64 	%fd19119, %fd25506, 0dC016CCCCCCCCCCCD;
	add.f64 	%fd19120, %fd6665, %fd19119;
	div.rn.f64 	%fd25505, %fd19118, %fd19120;
	abs.f64 	%fd19121, %fd25504;
	setp.geu.f64 	%p11084, %fd19121, 0d41CDCD64FF800000;
	@%p11084 bra 	$L__BB3_10864;
	add.f64 	%fd19122, %fd25504, 0d4069000000000000;
	add.f64 	%fd19123, %fd25503, 0dC016CCCCCCCCCCCD;
	add.f64 	%fd19124, %fd6665, %fd19123;
	div.rn.f64 	%fd19125, %fd19122, %fd19124;
	setp.lt.f64 	%p11085, %fd19125, %fd25505;
	selp.f64 	%fd25506, %fd25506, %fd25503, %p11085;
	selp.f64 	%fd25507, %fd25507, %fd25504, %p11085;
	selp.f64 	%fd25505, %fd25505, %fd19125, %p11085;
$L__BB3_10864:
	ld.global.f64 	%fd6845, [%rd1500+23000];
	abs.f64 	%fd19126, %fd6845;
	setp.geu.f64 	%p11086, %fd19126, 0d41CDCD64FF800000;
	mov.f64 	%fd25509, %fd25506;
	mov.f64 	%fd25510, %fd25507;
	@%p11086 bra 	$L__BB3_10867;
	ld.global.f64 	%fd19127, [%rd1500+22000];
	add.f64 	%fd19128, %fd25513, %fd19127;
	add.f64 	%fd19129, %fd25512, %fd6845;
	abs.f64 	%fd19130, %fd19129;
	setp.gt.f64 	%p11087, %fd19130, 0d41CDCD64FF800000;
	selp.f64 	%fd25509, 0dBFF0000000000000, %fd19128, %p11087;
	selp.f64 	%fd25510, 0d7FF0000000000000, %fd19129, %p11087;
	add.f64 	%fd19131, %fd25510, 0d4069000000000000;
	add.f64 	%fd19132, %fd25509, 0dC016CCCCCCCCCCCD;
	add.f64 	%fd19133, %fd6665, %fd19132;
	div.rn.f64 	%fd25505, %fd19131, %fd19133;
	abs.f64 	%fd19134, %fd25507;
	setp.geu.f64 	%p11088, %fd19134, 0d41CDCD64FF800000;
	@%p11088 bra 	$L__BB3_10867;
	add.f64 	%fd19135, %fd25507, 0d4069000000000000;
	add.f64 	%fd19136, %fd25506, 0dC016CCCCCCCCCCCD;
	add.f64 	%fd19137, %fd6665, %fd19136;
	div.rn.f64 	%fd19138, %fd19135, %fd19137;
	setp.lt.f64 	%p11089, %fd19138, %fd25505;
	selp.f64 	%fd25509, %fd25509, %fd25506, %p11089;
	selp.f64 	%fd25510, %fd25510, %fd25507, %p11089;
	selp.f64 	%fd25505, %fd25505, %fd19138, %p11089;
$L__BB3_10867:
	add.f64 	%fd19139, %fd25513, 0dC016CCCCCCCCCCCD;
	add.f64 	%fd6855, %fd6665, %fd19139;
	abs.f64 	%fd19140, %fd25510;
	setp.geu.f64 	%p11090, %fd19140, 0d41CDCD64FF800000;
	@%p11090 bra 	$L__BB3_10869;
	add.f64 	%fd19141, %fd25512, 0d4069000000000000;
	div.rn.f64 	%fd19142, %fd19141, %fd6855;
	setp.lt.f64 	%p11091, %fd25505, %fd19142;
	selp.f64 	%fd25512, %fd25512, %fd25510, %p11091;
	selp.f64 	%fd25513, %fd25513, %fd25509, %p11091;
$L__BB3_10869:
	setp.eq.s32 	%p11092, %r4971, 0;
	@%p11092 bra 	$L__BB3_10883;
	and.b32  	%r5029, %r4971, 15;
	setp.lt.u32 	%p11093, %r4971, 16;
	mov.b32 	%r23135, 0;
	@%p11093 bra 	$L__BB3_10873;
	and.b32  	%r23135, %r4971, 2147483632;
	mov.b32 	%r23133, 0;
$L__BB3_10872:
	.pragma "nounroll";
	mul.wide.u32 	%rd9456, %r23133, 4;
	add.s64 	%rd9457, %rd24, %rd9456;
	mov.b32 	%r17303, 0;
	st.local.u32 	[%rd9457], %r17303;
	st.local.u32 	[%rd9457+4], %r17303;
	st.local.u32 	[%rd9457+8], %r17303;
	st.local.u32 	[%rd9457+12], %r17303;
	st.local.u32 	[%rd9457+16], %r17303;
	st.local.u32 	[%rd9457+20], %r17303;
	st.local.u32 	[%rd9457+24], %r17303;
	st.local.u32 	[%rd9457+28], %r17303;
	st.local.u32 	[%rd9457+32], %r17303;
	st.local.u32 	[%rd9457+36], %r17303;
	st.local.u32 	[%rd9457+40], %r17303;
	st.local.u32 	[%rd9457+44], %r17303;
	st.local.u32 	[%rd9457+48], %r17303;
	st.local.u32 	[%rd9457+52], %r17303;
	st.local.u32 	[%rd9457+56], %r17303;
	st.local.u32 	[%rd9457+60], %r17303;
	add.s32 	%r23133, %r23133, 16;
	setp.ne.s32 	%p11094, %r23133, %r23135;
	@%p11094 bra 	$L__BB3_10872;
$L__BB3_10873:
	setp.eq.s32 	%p11095, %r5029, 0;
	@%p11095 bra 	$L__BB3_10883;
	and.b32  	%r5034, %r4971, 7;
	setp.lt.u32 	%p11096, %r5029, 8;
	@%p11096 bra 	$L__BB3_10876;
	mul.wide.u32 	%rd9458, %r23135, 4;
	add.s64 	%rd9459, %rd24, %rd9458;
	mov.b32 	%r17304, 0;
	st.local.u32 	[%rd9459], %r17304;
	st.local.u32 	[%rd9459+4], %r17304;
	st.local.u32 	[%rd9459+8], %r17304;
	st.local.u32 	[%rd9459+12], %r17304;
	st.local.u32 	[%rd9459+16], %r17304;
	st.local.u32 	[%rd9459+20], %r17304;
	st.local.u32 	[%rd9459+24], %r17304;
	st.local.u32 	[%rd9459+28], %r17304;
	add.s32 	%r23135, %r23135, 8;
$L__BB3_10876:
	setp.eq.s32 	%p11097, %r5034, 0;
	@%p11097 bra 	$L__BB3_10883;
	and.b32  	%r5037, %r4971, 3;
	setp.lt.u32 	%p11098, %r5034, 4;
	@%p11098 bra 	$L__BB3_10879;
	mul.wide.u32 	%rd9460, %r23135, 4;
	add.s64 	%rd9461, %rd24, %rd9460;
	mov.b32 	%r17305, 0;
	st.local.u32 	[%rd9461], %r17305;
	st.local.u32 	[%rd9461+4], %r17305;
	st.local.u32 	[%rd9461+8], %r17305;
	st.local.u32 	[%rd9461+12], %r17305;
	add.s32 	%r23135, %r23135, 4;
$L__BB3_10879:
	setp.eq.s32 	%p11099, %r5037, 0;
	@%p11099 bra 	$L__BB3_10883;
	mul.wide.u32 	%rd9462, %r23135, 4;
	add.s64 	%rd1501, %rd24, %rd9462;
	mov.b32 	%r17306, 0;
	st.local.u32 	[%rd1501], %r17306;
	setp.eq.s32 	%p11100, %r5037, 1;
	@%p11100 bra 	$L__BB3_10883;
	mov.b32 	%r17307, 0;
	st.local.u32 	[%rd1501+4], %r17307;
	setp.eq.s32 	%p11101, %r5037, 2;
	@%p11101 bra 	$L__BB3_10883;
	mov.b32 	%r17308, 0;
	st.local.u32 	[%rd1501+8], %r17308;
$L__BB3_10883:
	@%p11050 bra 	$L__BB3_10897;
	and.b32  	%r5040, %r4973, 15;
	setp.lt.u32 	%p11103, %r4973, 16;
	mov.b32 	%r23139, 0;
	@%p11103 bra 	$L__BB3_10887;
	and.b32  	%r23139, %r4973, 2147483632;
	mov.b32 	%r23137, 0;
$L__BB3_10886:
	.pragma "nounroll";
	mul.wide.u32 	%rd9463, %r23137, 4;
	add.s64 	%rd9464, %rd25, %rd9463;
	mov.b32 	%r17311, 0;
	st.local.u32 	[%rd9464], %r17311;
	st.local.u32 	[%rd9464+4], %r17311;
	st.local.u32 	[%rd9464+8], %r17311;
	st.local.u32 	[%rd9464+12], %r17311;
	st.local.u32 	[%rd9464+16], %r17311;
	st.local.u32 	[%rd9464+20], %r17311;
	st.local.u32 	[%rd9464+24], %r17311;
	st.local.u32 	[%rd9464+28], %r17311;
	st.local.u32 	[%rd9464+32], %r17311;
	st.local.u32 	[%rd9464+36], %r17311;
	st.local.u32 	[%rd9464+40], %r17311;
	st.local.u32 	[%rd9464+44], %r17311;
	st.local.u32 	[%rd9464+48], %r17311;
	st.local.u32 	[%rd9464+52], %r17311;
	st.local.u32 	[%rd9464+56], %r17311;
	st.local.u32 	[%rd9464+60], %r17311;
	add.s32 	%r23137, %r23137, 16;
	setp.ne.s32 	%p11104, %r23137, %r23139;
	@%p11104 bra 	$L__BB3_10886;
$L__BB3_10887:
	setp.eq.s32 	%p11105, %r5040, 0;
	@%p11105 bra 	$L__BB3_10897;
	and.b32  	%r5045, %r4973, 7;
	setp.lt.u32 	%p11106, %r5040, 8;
	@%p11106 bra 	$L__BB3_10890;
	mul.wide.u32 	%rd9465, %r23139, 4;
	add.s64 	%rd9466, %rd25, %rd9465;
	mov.b32 	%r17312, 0;
	st.local.u32 	[%rd9466], %r17312;
	st.local.u32 	[%rd9466+4], %r17312;
	st.local.u32 	[%rd9466+8], %r17312;
	st.local.u32 	[%rd9466+12], %r17312;
	st.local.u32 	[%rd9466+16], %r17312;
	st.local.u32 	[%rd9466+20], %r17312;
	st.local.u32 	[%rd9466+24], %r17312;
	st.local.u32 	[%rd9466+28], %r17312;
	add.s32 	%r23139, %r23139, 8;
$L__BB3_10890:
	setp.eq.s32 	%p11107, %r5045, 0;
	@%p11107 bra 	$L__BB3_10897;
	and.b32  	%r5048, %r4973, 3;
	setp.lt.u32 	%p11108, %r5045, 4;
	@%p11108 bra 	$L__BB3_10893;
	mul.wide.u32 	%rd9467, %r23139, 4;
	add.s64 	%rd9468, %rd25, %rd9467;
	mov.b32 	%r17313, 0;
	st.local.u32 	[%rd9468], %r17313;
	st.local.u32 	[%rd9468+4], %r17313;
	st.local.u32 	[%rd9468+8], %r17313;
	st.local.u32 	[%rd9468+12], %r17313;
	add.s32 	%r23139, %r23139, 4;
$L__BB3_10893:
	setp.eq.s32 	%p11109, %r5048, 0;
	@%p11109 bra 	$L__BB3_10897;
	mul.wide.u32 	%rd9469, %r23139, 4;
	add.s64 	%rd1502, %rd25, %rd9469;
	mov.b32 	%r17314, 0;
	st.local.u32 	[%rd1502], %r17314;
	setp.eq.s32 	%p11110, %r5048, 1;
	@%p11110 bra 	$L__BB3_10897;
	mov.b32 	%r17315, 0;
	st.local.u32 	[%rd1502+4], %r17315;
	setp.eq.s32 	%p11111, %r5048, 2;
	@%p11111 bra 	$L__BB3_10897;
	mov.b32 	%r17316, 0;
	st.local.u32 	[%rd1502+8], %r17316;
$L__BB3_10897:
	add.s32 	%r17317, %r23354, -1;
	add.s32 	%r5051, %r23353, -1;
	mad.lo.s32 	%r5052, %r17317, %r4973, %r5051;
	mul.wide.s32 	%rd9470, %r5052, 8;
	add.s64 	%rd1503, %rd22, %rd9470;
	ld.local.f64 	%fd19144, [%rd1503];
	abs.f64 	%fd19145, %fd19144;
	setp.geu.f64 	%p11112, %fd19145, 0d41CDCD64FF800000;
	mov.f64 	%fd25520, 0d0000000000000000;
	@%p11112 bra 	$L__BB3_10945;
	mul.wide.u32 	%rd9471, %r23354, 4;
	add.s64 	%rd9472, %rd24, %rd9471;
	st.local.u32 	[%rd9472+-4], %r23353;
	mul.wide.s32 	%rd9473, %r5051, 4;
	add.s64 	%rd9474, %rd25, %rd9473;
	st.local.u32 	[%rd9474], %r23354;
$L__BB3_10899:
	cvt.s64.s32 	%rd9475, %r23354;
	add.s64 	%rd1504, %rd26, %rd9475;
	ld.local.u8 	%rs711, [%rd1504];
	cvt.u32.u16 	%r17318, %rs711;
	cvt.s32.s8 	%r17319, %r17318;
	cvt.u32.u16 	%r17320, %rs4853;
	cvt.s32.s8 	%r17321, %r17320;
	add.s32 	%r17322, %r17321, %r17319;
	setp.eq.s32 	%p11113, %r17322, 3;
	@%p11113 bra 	$L__BB3_10901;
	add.s32 	%r17323, %r23354, -1;
	mad.lo.s32 	%r17324, %r17323, %r4973, %r23353;
	add.s32 	%r17325, %r17324, -1;
	mul.wide.s32 	%rd9476, %r17325, 8;
	add.s64 	%rd9477, %rd23, %rd9476;
	mov.b64 	%rd9478, -4616189618054758400;
	st.local.u64 	[%rd9477], %rd9478;
	add.s64 	%rd9479, %rd22, %rd9476;
	mov.b64 	%rd9480, 9218868437227405312;
	st.local.u64 	[%rd9479], %rd9480;
	mov.f64 	%fd25518, 0dBFF0000000000000;
	mov.f64 	%fd25517, 0d7FF0000000000000;
	bra.uni 	$L__BB3_10912;
$L__BB3_10901:
	cvt.s32.s8 	%r17327, %r17318;
	mul.wide.s32 	%rd9481, %r17327, 5;
	cvt.u64.u16 	%rd9482, %rs4853;
	cvt.s64.s8 	%rd1505, %rd9482;
	add.s64 	%rd1506, %rd9481, %rd1505;
	shl.b64 	%rd9483, %rd1506, 3;
	add.s64 	%rd9484, %rd1, %rd9483;
	ld.global.f64 	%fd25518, [%rd9484+45440];
	cvt.s64.s32 	%rd9485, %r23353;
	add.s64 	%rd9486, %rd27, %rd9485;
	ld.local.u8 	%rs4110, [%rd1504+-1];
	cvt.u64.u16 	%rd9487, %rs4110;
	cvt.s64.s8 	%rd1507, %rd9487;
	ld.local.s8 	%rs4111, [%rd9486+-1];
	cvt.u32.u16 	%r17328, %rs4111;
	cvt.u32.u16 	%r17329, %rs4853;
	prmt.b32 	%r17330, %r17329, %r17328, 0x3340U;
	prmt.b32 	%r17331, %r17318, 0, 0x3340U;
	prmt.b32 	%r17332, %r17330, %r17331, 0x5410U;
	cvt.u32.u16 	%r17333, %rs4110;
	cvt.s32.s8 	%r17334, %r17333;
	mov.b32 	%r17335, 334205;
	dp4a.s32.u32 	%r17336, %r17332, %r17335, %r17334;
	mul.wide.s32 	%rd9488, %r17336, 8;
	add.s64 	%rd9489, %rd1, %rd9488;
	ld.global.f64 	%fd19148, [%rd9489+35440];
	add.f64 	%fd19149, %fd25518, %fd19148;
	ld.global.f64 	%fd25517, [%rd9484+45640];
	ld.global.f64 	%fd19150, [%rd9489+40440];
	add.f64 	%fd19151, %fd25517, %fd19150;
	abs.f64 	%fd19152, %fd19151;
	setp.gt.f64 	%p11114, %fd19152, 0d41CDCD64FF800000;
	selp.f64 	%fd6862, 0dBFF0000000000000, %fd19149, %p11114;
	selp.f64 	%fd6863, 0d7FF0000000000000, %fd19151, %p11114;
	cvt.s16.s8 	%rs4112, %rs4853;
	mov.b32 	%r17337, {%rs4112, %rs4111};
	mov.b32 	%r17338, 1305;
	dp2a.lo.s32.u32 	%r17339, %r17337, %r17338, %r17327;
	mul.wide.s32 	%rd9490, %r17339, 8;
	add.s64 	%rd1508, %rd1, %rd9490;
	ld.global.f64 	%fd6864, [%rd1508+21000];
	abs.f64 	%fd19153, %fd6864;
	setp.geu.f64 	%p11115, %fd19153, 0d41CDCD64FF800000;
	@%p11115 bra 	$L__BB3_10905;
	mad.lo.s64 	%rd9494, %rd1505, 24, %rd1506;
	add.s64 	%rd9495, %rd9494, %rd1507;
	shl.b64 	%rd9496, %rd9495, 3;
	add.s64 	%rd1509, %rd1, %rd9496;
	ld.global.f64 	%fd6865, [%rd1509+23000];
	abs.f64 	%fd19168, %fd6865;
	setp.lt.f64 	%p11120, %fd19168, 0d41CDCD64FF800000;
	@%p11120 bra 	$L__BB3_10908;
	ld.global.f64 	%fd19169, [%rd1508+20000];
	add.f64 	%fd19170, %fd25518, %fd19169;
	add.f64 	%fd19171, %fd25517, %fd6864;
	abs.f64 	%fd19172, %fd19171;
	setp.gt.f64 	%p11121, %fd19172, 0d41CDCD64FF800000;
	selp.f64 	%fd25514, 0dBFF0000000000000, %fd19170, %p11121;
	selp.f64 	%fd25515, 0d7FF0000000000000, %fd19171, %p11121;
	add.f64 	%fd19173, %fd25515, 0d4069000000000000;
	add.f64 	%fd19174, %fd25514, 0dC016CCCCCCCCCCCD;
	add.f64 	%fd19175, %fd6665, %fd19174;
	div.rn.f64 	%fd25516, %fd19173, %fd19175;
	abs.f64 	%fd19176, %fd6863;
	setp.geu.f64 	%p11122, %fd19176, 0d41CDCD64FF800000;
	@%p11122 bra 	$L__BB3_10910;
	add.f64 	%fd19177, %fd6863, 0d4069000000000000;
	add.f64 	%fd19178, %fd6862, 0dC016CCCCCCCCCCCD;
	add.f64 	%fd19179, %fd6665, %fd19178;
	div.rn.f64 	%fd19180, %fd19177, %fd19179;
	setp.lt.f64 	%p11123, %fd19180, %fd25516;
	selp.f64 	%fd25514, %fd25514, %fd6862, %p11123;
	selp.f64 	%fd25515, %fd25515, %fd6863, %p11123;
	selp.f64 	%fd25516, %fd25516, %fd19180, %p11123;
	bra.uni 	$L__BB3_10910;
$L__BB3_10905:
	mad.lo.s64 	%rd9491, %rd1505, 24, %rd1506;
	add.s64 	%rd9492, %rd9491, %rd1507;
	shl.b64 	%rd9493, %rd9492, 3;
	add.s64 	%rd1510, %rd1, %rd9493;
	ld.global.f64 	%fd6866, [%rd1510+23000];
	abs.f64 	%fd19155, %fd6866;
	setp.geu.f64 	%p11116, %fd19155, 0d41CDCD64FF800000;
	mov.f64 	%fd25514, %fd6862;
	mov.f64 	%fd25515, %fd6863;
	@%p11116 bra 	$L__BB3_10910;
	ld.global.f64 	%fd19156, [%rd1510+22000];
	add.f64 	%fd19157, %fd25518, %fd19156;
	add.f64 	%fd19158, %fd25517, %fd6866;
	abs.f64 	%fd19159, %fd19158;
	setp.gt.f64 	%p11117, %fd19159, 0d41CDCD64FF800000;
	selp.f64 	%fd25514, 0dBFF0000000000000, %fd19157, %p11117;
	selp.f64 	%fd25515, 0d7FF0000000000000, %fd19158, %p11117;
	add.f64 	%fd19160, %fd25515, 0d4069000000000000;
	add.f64 	%fd19161, %fd25514, 0dC016CCCCCCCCCCCD;
	add.f64 	%fd19162, %fd6665, %fd19161;
	div.rn.f64 	%fd25516, %fd19160, %fd19162;
	abs.f64 	%fd19163, %fd6863;
	setp.geu.f64 	%p11118, %fd19163, 0d41CDCD64FF800000;
	@%p11118 bra 	$L__BB3_10910;
	add.f64 	%fd19164, %fd6863, 0d4069000000000000;
	add.f64 	%fd19165, %fd6862, 0dC016CCCCCCCCCCCD;
	add.f64 	%fd19166, %fd6665, %fd19165;
	div.rn.f64 	%fd19167, %fd19164, %fd19166;
	setp.lt.f64 	%p11119, %fd19167, %fd25516;
	selp.f64 	%fd25514, %fd25514, %fd6862, %p11119;
	selp.f64 	%fd25515, %fd25515, %fd6863, %p11119;
	selp.f64 	%fd25516, %fd25516, %fd19167, %p11119;
	bra.uni 	$L__BB3_10910;
$L__BB3_10908:
	ld.global.f64 	%fd19181, [%rd1508+20000];
	add.f64 	%fd19182, %fd25518, %fd19181;
	ld.global.f64 	%fd19183, [%rd1509+22000];
	add.f64 	%fd19184, %fd19182, %fd19183;
	add.f64 	%fd19185, %fd25517, %fd6864;
	add.f64 	%fd19186, %fd19185, %fd6865;
	abs.f64 	%fd19187, %fd19186;
	setp.gt.f64 	%p11124, %fd19187, 0d41CDCD64FF800000;
	selp.f64 	%fd25514, 0dBFF0000000000000, %fd19184, %p11124;
	selp.f64 	%fd25515, 0d7FF0000000000000, %fd19186, %p11124;
	add.f64 	%fd19188, %fd25515, 0d4069000000000000;
	add.f64 	%fd19189, %fd25514, 0dC016CCCCCCCCCCCD;
	add.f64 	%fd19190, %fd6665, %fd19189;
	div.rn.f64 	%fd25516, %fd19188, %fd19190;
	abs.f64 	%fd19191, %fd6863;
	setp.geu.f64 	%p11125, %fd19191, 0d41CDCD64FF800000;
	@%p11125 bra 	$L__BB3_10910;
	add.f64 	%fd19192, %fd6863, 0d4069000000000000;
	add.f64 	%fd19193, %fd6862, 0dC016CCCCCCCCCCCD;
	add.f64 	%fd19194, %fd6665, %fd19193;
	div.rn.f64 	%fd19195, %fd19192, %fd19194;
	setp.lt.f64 	%p11126, %fd19195, %fd25516;
	selp.f64 	%fd25514, %fd25514, %fd6862, %p11126;
	selp.f64 	%fd25515, %fd25515, %fd6863, %p11126;
	selp.f64 	%fd25516, %fd25516, %fd19195, %p11126;
$L__BB3_10910:
	add.f64 	%fd19196, %fd25518, 0dC016CCCCCCCCCCCD;
	add.f64 	%fd6888, %fd6665, %fd19196;
	abs.f64 	%fd19197, %fd25515;
	setp.geu.f64 	%p11127, %fd19197, 0d41CDCD64FF800000;
	@%p11127 bra 	$L__BB3_10912;
	add.f64 	%fd19198, %fd25517, 0d4069000000000000;
	div.rn.f64 	%fd19199, %fd19198, %fd6888;
	setp.lt.f64 	%p11128, %fd25516, %fd19199;
	selp.f64 	%fd25517, %fd25517, %fd25515, %p11128;
	selp.f64 	%fd25518, %fd25518, %fd25514, %p11128;
$L__BB3_10912:
	add.s32 	%r5055, %r23354, -1;
	mul.lo.s32 	%r5056, %r5055, %r4973;
	add.s32 	%r5057, %r23353, -1;
	add.s32 	%r5058, %r5057, %r5056;
	mul.wide.s32 	%rd9497, %r5058, 8;
	add.s64 	%rd9498, %rd23, %rd9497;
	ld.local.f64 	%fd6893, [%rd9498];
	abs.f64 	%fd6894, %fd6893;
	abs.f64 	%fd19200, %fd25518;
	max.f64 	%fd19202, %fd6894, %fd19200;
	setp.gt.f64 	%p11129, %fd19202, 0d41CDCD64FF800000;
	sub.f64 	%fd19203, %fd6893, %fd25518;
	abs.f64 	%fd19204, %fd19203;
	setp.geu.f64 	%p11130, %fd19204, 0d3EE4F8B588E368F1;
	or.pred  	%p11131, %p11129, %p11130;
	@%p11131 bra 	$L__BB3_12054;
	mul.wide.s32 	%rd9499, %r5058, 8;
	add.s64 	%rd9500, %rd22, %rd9499;
	ld.local.f64 	%fd19206, [%rd9500];
	abs.f64 	%fd19207, %fd19206;
	abs.f64 	%fd19208, %fd25517;
	max.f64 	%fd19210, %fd19207, %fd19208;
	setp.gt.f64 	%p11132, %fd19210, 0d41CDCD64FF800000;
	sub.f64 	%fd19211, %fd19206, %fd25517;
	abs.f64 	%fd19212, %fd19211;
	setp.geu.f64 	%p11133, %fd19212, 0d3EE4F8B588E368F1;
	or.pred  	%p11134, %p11132, %p11133;
	@%p11134 bra 	$L__BB3_12054;
	ld.local.f64 	%fd19215, [%rd1503];
	add.f64 	%fd6895, %fd25512, %fd19215;
	mul.wide.s32 	%rd9501, %r5052, 8;
	add.s64 	%rd9502, %rd23, %rd9501;
	ld.local.f64 	%fd19216, [%rd9502];
	add.f64 	%fd6896, %fd25513, %fd19216;
	mov.f64 	%fd25519, 0d3FE0000000000000;
	@%p11074 bra 	$L__BB3_10944;
	mov.b32 	%r23166, 0;
	@%p11092 bra 	$L__BB3_10929;
	and.b32  	%r5059, %r4971, 15;
	setp.lt.u32 	%p11137, %r4971, 16;
	mov.b32 	%r23166, 0;
	mov.u32 	%r23150, %r23166;
	@%p11137 bra 	$L__BB3_10919;
	and.b32  	%r23150, %r4971, 2147483632;
	mov.b32 	%r23166, 0;
	mov.u32 	%r23144, %r23166;
$L__BB3_10918:
	.pragma "nounroll";
	mul.wide.u32 	%rd9503, %r23144, 4;
	add.s64 	%rd9504, %rd24, %rd9503;
	ld.local.u32 	%r17344, [%rd9504];
	setp.gt.s32 	%p11138, %r17344, 0;
	selp.u32 	%r17345, 1, 0, %p11138;
	add.s32 	%r17346, %r23166, %r17345;
	ld.local.u32 	%r17347, [%rd9504+4];
	setp.gt.s32 	%p11139, %r17347, 0;
	selp.u32 	%r17348, 1, 0, %p11139;
	add.s32 	%r17349, %r17346, %r17348;
	ld.local.u32 	%r17350, [%rd9504+8];
	setp.gt.s32 	%p11140, %r17350, 0;
	selp.u32 	%r17351, 1, 0, %p11140;
	add.s32 	%r17352, %r17349, %r17351;
	ld.local.u32 	%r17353, [%rd9504+12];
	setp.gt.s32 	%p11141, %r17353, 0;
	selp.u32 	%r17354, 1, 0, %p11141;
	add.s32 	%r17355, %r17352, %r17354;
	ld.local.u32 	%r17356, [%rd9504+16];
	setp.gt.s32 	%p11142, %r17356, 0;
	selp.u32 	%r17357, 1, 0, %p11142;
	add.s32 	%r17358, %r17355, %r17357;
	ld.local.u32 	%r17359, [%rd9504+20];
	setp.gt.s32 	%p11143, %r17359, 0;
	selp.u32 	%r17360, 1, 0, %p11143;
	add.s32 	%r17361, %r17358, %r17360;
	ld.local.u32 	%r17362, [%rd9504+24];
	setp.gt.s32 	%p11144, %r17362, 0;
	selp.u32 	%r17363, 1, 0, %p11144;
	add.s32 	%r17364, %r17361, %r17363;
	ld.local.u32 	%r17365, [%rd9504+28];
	setp.gt.s32 	%p11145, %r17365, 0;
	selp.u32 	%r17366, 1, 0, %p11145;
	add.s32 	%r17367, %r17364, %r17366;
	ld.local.u32 	%r17368, [%rd9504+32];
	setp.gt.s32 	%p11146, %r17368, 0;
	selp.u32 	%r17369, 1, 0, %p11146;
	add.s32 	%r17370, %r17367, %r17369;
	ld.local.u32 	%r17371, [%rd9504+36];
	setp.gt.s32 	%p11147, %r17371, 0;
	selp.u32 	%r17372, 1, 0, %p11147;
	add.s32 	%r17373, %r17370, %r17372;
	ld.local.u32 	%r17374, [%rd9504+40];
	setp.gt.s32 	%p11148, %r17374, 0;
	selp.u32 	%r17375, 1, 0, %p11148;
	add.s32 	%r17376, %r17373, %r17375;
	ld.local.u32 	%r17377, [%rd9504+44];
	setp.gt.s32 	%p11149, %r17377, 0;
	selp.u32 	%r17378, 1, 0, %p11149;
	add.s32 	%r17379, %r17376, %r17378;
	ld.local.u32 	%r17380, [%rd9504+48];
	setp.gt.s32 	%p11150, %r17380, 0;
	selp.u32 	%r17381, 1, 0, %p11150;
	add.s32 	%r17382, %r17379, %r17381;
	ld.local.u32 	%r17383, [%rd9504+52];
	setp.gt.s32 	%p11151, %r17383, 0;
	selp.u32 	%r17384, 1, 0, %p11151;
	add.s32 	%r17385, %r17382, %r17384;
	ld.local.u32 	%r17386, [%rd9504+56];
	setp.gt.s32 	%p11152, %r17386, 0;
	selp.u32 	%r17387, 1, 0, %p11152;
	add.s32 	%r17388, %r17385, %r17387;
	ld.local.u32 	%r17389, [%rd9504+60];
	setp.gt.s32 	%p11153, %r17389, 0;
	selp.u32 	%r17390, 1, 0, %p11153;
	add.s32 	%r23166, %r17388, %r17390;
	add.s32 	%r23144, %r23144, 16;
	setp.ne.s32 	%p11154, %r23144, %r23150;
	@%p11154 bra 	$L__BB3_10918;
$L__BB3_10919:
	setp.eq.s32 	%p11155, %r5059, 0;
	@%p11155 bra 	$L__BB3_10929;
	and.b32  	%r5068, %r4971, 7;
	setp.lt.u32 	%p11156, %r5059, 8;
	@%p11156 bra 	$L__BB3_10922;
	mul.wide.u32 	%rd9505, %r23150, 4;
	add.s64 	%rd9506, %rd24, %rd9505;
	ld.local.u32 	%r17392, [%rd9506];
	setp.gt.s32 	%p11157, %r17392, 0;
	selp.u32 	%r17393, 1, 0, %p11157;
	add.s32 	%r17394, %r23166, %r17393;
	ld.local.u32 	%r17395, [%rd9506+4];
	setp.gt.s32 	%p11158, %r17395, 0;
	selp.u32 	%r17396, 1, 0, %p11158;
	add.s32 	%r17397, %r17394, %r17396;
	ld.local.u32 	%r17398, [%rd9506+8];
	setp.gt.s32 	%p11159, %r17398, 0;
	selp.u32 	%r17399, 1, 0, %p11159;
	add.s32 	%r17400, %r17397, %r17399;
	ld.local.u32 	%r17401, [%rd9506+12];
	setp.gt.s32 	%p11160, %r17401, 0;
	selp.u32 	%r17402, 1, 0, %p11160;
	add.s32 	%r17403, %r17400, %r17402;
	ld.local.u32 	%r17404, [%rd9506+16];
	setp.gt.s32 	%p11161, %r17404, 0;
	selp.u32 	%r17405, 1, 0, %p11161;
	add.s32 	%r17406, %r17403, %r17405;
	ld.local.u32 	%r17407, [%rd9506+20];
	setp.gt.s32 	%p11162, %r17407, 0;
	selp.u32 	%r17408, 1, 0, %p11162;
	add.s32 	%r17409, %r17406, %r17408;
	ld.local.u32 	%r17410, [%rd9506+24];
	setp.gt.s32 	%p11163, %r17410, 0;
	selp.u32 	%r17411, 1, 0, %p11163;
	add.s32 	%r17412, %r17409, %r17411;
	ld.local.u32 	%r17413, [%rd9506+28];
	setp.gt.s32 	%p11164, %r17413, 0;
	selp.u32 	%r17414, 1, 0, %p11164;
	add.s32 	%r23166, %r17412, %r17414;
	add.s32 	%r23150, %r23150, 8;
$L__BB3_10922:
	setp.eq.s32 	%p11165, %r5068, 0;
	@%p11165 bra 	$L__BB3_10929;
	and.b32  	%r5074, %r4971, 3;
	setp.lt.u32 	%p11166, %r5068, 4;
	@%p11166 bra 	$L__BB3_10925;
	mul.wide.u32 	%rd9507, %r23150, 4;
	add.s64 	%rd9508, %rd24, %rd9507;
	ld.local.u32 	%r17416, [%rd9508];
	setp.gt.s32 	%p11167, %r17416, 0;
	selp.u32 	%r17417, 1, 0, %p11167;
	add.s32 	%r17418, %r23166, %r17417;
	ld.local.u32 	%r17419, [%rd9508+4];
	setp.gt.s32 	%p11168, %r17419, 0;
	selp.u32 	%r17420, 1, 0, %p11168;
	add.s32 	%r17421, %r17418, %r17420;
	ld.local.u32 	%r17422, [%rd9508+8];
	setp.gt.s32 	%p11169, %r17422, 0;
	selp.u32 	%r17423, 1, 0, %p11169;
	add.s32 	%r17424, %r17421, %r17423;
	ld.local.u32 	%r17425, [%rd9508+12];
	setp.gt.s32 	%p11170, %r17425, 0;
	selp.u32 	%r17426, 1, 0, %p11170;
	add.s32 	%r23166, %r17424, %r17426;
	add.s32 	%r23150, %r23150, 4;
$L__BB3_10925:
	setp.eq.s32 	%p11171, %r5074, 0;
	@%p11171 bra 	$L__BB3_10929;
	mul.wide.u32 	%rd9509, %r23150, 4;
	add.s64 	%rd1511, %rd24, %rd9509;
	ld.local.u32 	%r17427, [%rd1511];
	setp.gt.s32 	%p11172, %r17427, 0;
	selp.u32 	%r17428, 1, 0, %p11172;
	add.s32 	%r23166, %r23166, %r17428;
	setp.eq.s32 	%p11173, %r5074, 1;
	@%p11173 bra 	$L__BB3_10929;
	ld.local.u32 	%r17429, [%rd1511+4];
	setp.gt.s32 	%p11174, %r17429, 0;
	selp.u32 	%r17430, 1, 0, %p11174;
	add.s32 	%r23166, %r23166, %r17430;
	setp.eq.s32 	%p11175, %r5074, 2;
	@%p11175 bra 	$L__BB3_10929;
	ld.local.u32 	%r17431, [%rd1511+8];
	setp.gt.s32 	%p11176, %r17431, 0;
	selp.u32 	%r17432, 1, 0, %p11176;
	add.s32 	%r23166, %r23166, %r17432;
$L__BB3_10929:
	setp.eq.s32 	%p11177, %r4973, 0;
	@%p11177 bra 	$L__BB3_10943;
	and.b32  	%r5084, %r4973, 15;
	setp.lt.u32 	%p11178, %r4973, 16;
	mov.b32 	%r23162, 0;
	@%p11178 bra 	$L__BB3_10933;
	and.b32  	%r23162, %r4973, 2147483632;
	mov.b32 	%r23156, 0;
$L__BB3_10932:
	.pragma "nounroll";
	mul.wide.u32 	%rd9510, %r23156, 4;
	add.s64 	%rd9511, %rd25, %rd9510;
	ld.local.u32 	%r17436, [%rd9511];
	setp.gt.s32 	%p11179, %r17436, 0;
	selp.u32 	%r17437, 1, 0, %p11179;
	add.s32 	%r17438, %r23166, %r17437;
	ld.local.u32 	%r17439, [%rd9511+4];
	setp.gt.s32 	%p11180, %r17439, 0;
	selp.u32 	%r17440, 1, 0, %p11180;
	add.s32 	%r17441, %r17438, %r17440;
	ld.local.u32 	%r17442, [%rd9511+8];
	setp.gt.s32 	%p11181, %r17442, 0;
	selp.u32 	%r17443, 1, 0, %p11181;
	add.s32 	%r17444, %r17441, %r17443;
	ld.local.u32 	%r17445, [%rd9511+12];
	setp.gt.s32 	%p11182, %r17445, 0;
	selp.u32 	%r17446, 1, 0, %p11182;
	add.s32 	%r17447, %r17444, %r17446;
	ld.local.u32 	%r17448, [%rd9511+16];
	setp.gt.s32 	%p11183, %r17448, 0;
	selp.u32 	%r17449, 1, 0, %p11183;
	add.s32 	%r17450, %r17447, %r17449;
	ld.local.u32 	%r17451, [%rd9511+20];
	setp.gt.s32 	%p11184, %r17451, 0;
	selp.u32 	%r17452, 1, 0, %p11184;
	add.s32 	%r17453, %r17450, %r17452;
	ld.local.u32 	%r17454, [%rd9511+24];
	setp.gt.s32 	%p11185, %r17454, 0;
	selp.u32 	%r17455, 1, 0, %p11185;
	add.s32 	%r17456, %r17453, %r17455;
	ld.local.u32 	%r17457, [%rd9511+28];
	setp.gt.s32 	%p11186, %r17457, 0;
	selp.u32 	%r17458, 1, 0, %p11186;
	add.s32 	%r17459, %r17456, %r17458;
	ld.local.u32 	%r17460, [%rd9511+32];
	setp.gt.s32 	%p11187, %r17460, 0;
	selp.u32 	%r17461, 1, 0, %p11187;
	add.s32 	%r17462, %r17459, %r17461;
	ld.local.u32 	%r17463, [%rd9511+36];
	setp.gt.s32 	%p11188, %r17463, 0;
	selp.u32 	%r17464, 1, 0, %p11188;
	add.s32 	%r17465, %r17462, %r17464;
	ld.local.u32 	%r17466, [%rd9511+40];
	setp.gt.s32 	%p11189, %r17466, 0;
	selp.u32 	%r17467, 1, 0, %p11189;
	add.s32 	%r17468, %r17465, %r17467;
	ld.local.u32 	%r17469, [%rd9511+44];
	setp.gt.s32 	%p11190, %r17469, 0;
	selp.u32 	%r17470, 1, 0, %p11190;
	add.s32 	%r17471, %r17468, %r17470;
	ld.local.u32 	%r17472, [%rd9511+48];
	setp.gt.s32 	%p11191, %r17472, 0;
	selp.u32 	%r17473, 1, 0, %p11191;
	add.s32 	%r17474, %r17471, %r17473;
	ld.local.u32 	%r17475, [%rd9511+52];
	setp.gt.s32 	%p11192, %r17475, 0;
	selp.u32 	%r17476, 1, 0, %p11192;
	add.s32 	%r17477, %r17474, %r17476;
	ld.local.u32 	%r17478, [%rd9511+56];
	setp.gt.s32 	%p11193, %r17478, 0;
	selp.u32 	%r17479, 1, 0, %p11193;
	add.s32 	%r17480, %r17477, %r17479;
	ld.local.u32 	%r17481, [%rd9511+60];
	setp.gt.s32 	%p11194, %r17481, 0;
	selp.u32 	%r17482, 1, 0, %p11194;
	add.s32 	%r23166, %r17480, %r17482;
	add.s32 	%r23156, %r23156, 16;
	setp.ne.s32 	%p11195, %r23156, %r23162;
	@%p11195 bra 	$L__BB3_10932;
$L__BB3_10933:
	setp.eq.s32 	%p11196, %r5084, 0;
	@%p11196 bra 	$L__BB3_10943;
	and.b32  	%r5093, %r4973, 7;
	setp.lt.u32 	%p11197, %r5084, 8;
	@%p11197 bra 	$L__BB3_10936;
	mul.wide.u32 	%rd9512, %r23162, 4;
	add.s64 	%rd9513, %rd25, %rd9512;
	ld.local.u32 	%r17484, [%rd9513];
	setp.gt.s32 	%p11198, %r17484, 0;
	selp.u32 	%r17485, 1, 0, %p11198;
	add.s32 	%r17486, %r23166, %r17485;
	ld.local.u32 	%r17487, [%rd9513+4];
	setp.gt.s32 	%p11199, %r17487, 0;
	selp.u32 	%r17488, 1, 0, %p11199;
	add.s32 	%r17489, %r17486, %r17488;
	ld.local.u32 	%r17490, [%rd9513+8];
	setp.gt.s32 	%p11200, %r17490, 0;
	selp.u32 	%r17491, 1, 0, %p11200;
	add.s32 	%r17492, %r17489, %r17491;
	ld.local.u32 	%r17493, [%rd9513+12];
	setp.gt.s32 	%p11201, %r17493, 0;
	selp.u32 	%r17494, 1, 0, %p11201;
	add.s32 	%r17495, %r17492, %r17494;
	ld.local.u32 	%r17496, [%rd9513+16];
	setp.gt.s32 	%p11202, %r17496, 0;
	selp.u32 	%r17497, 1, 0, %p11202;
	add.s32 	%r17498, %r17495, %r17497;
	ld.local.u32 	%r17499, [%rd9513+20];
	setp.gt.s32 	%p11203, %r17499, 0;
	selp.u32 	%r17500, 1, 0, %p11203;
	add.s32 	%r17501, %r17498, %r17500;
	ld.local.u32 	%r17502, [%rd9513+24];
	setp.gt.s32 	%p11204, %r17502, 0;
	selp.u32 	%r17503, 1, 0, %p11204;
	add.s32 	%r17504, %r17501, %r17503;
	ld.local.u32 	%r17505, [%rd9513+28];
	setp.gt.s32 	%p11205, %r17505, 0;
	selp.u32 	%r17506, 1, 0, %p11205;
	add.s32 	%r23166, %r17504, %r17506;
	add.s32 	%r23162, %r23162, 8;
$L__BB3_10936:
	setp.eq.s32 	%p11206, %r5093, 0;
	@%p11206 bra 	$L__BB3_10943;
	and.b32  	%r5099, %r4973, 3;
	setp.lt.u32 	%p11207, %r5093, 4;
	@%p11207 bra 	$L__BB3_10939;
	mul.wide.u32 	%rd9514, %r23162, 4;
	add.s64 	%rd9515, %rd25, %rd9514;
	ld.local.u32 	%r17508, [%rd9515];
	setp.gt.s32 	%p11208, %r17508, 0;
	selp.u32 	%r17509, 1, 0, %p11208;
	add.s32 	%r17510, %r23166, %r17509;
	ld.local.u32 	%r17511, [%rd9515+4];
	setp.gt.s32 	%p11209, %r17511, 0;
	selp.u32 	%r17512, 1, 0, %p11209;
	add.s32 	%r17513, %r17510, %r17512;
	ld.local.u32 	%r17514, [%rd9515+8];
	setp.gt.s32 	%p11210, %r17514, 0;
	selp.u32 	%r17515, 1, 0, %p11210;
	add.s32 	%r17516, %r17513, %r17515;
	ld.local.u32 	%r17517, [%rd9515+12];
	setp.gt.s32 	%p11211, %r17517, 0;
	selp.u32 	%r17518, 1, 0, %p11211;
	add.s32 	%r23166, %r17516, %r17518;
	add.s32 	%r23162, %r23162, 4;
$L__BB3_10939:
	setp.eq.s32 	%p11212, %r5099, 0;
	@%p11212 bra 	$L__BB3_10943;
	mul.wide.u32 	%rd9516, %r23162, 4;
	add.s64 	%rd1512, %rd25, %rd9516;
	ld.local.u32 	%r17519, [%rd1512];
	setp.gt.s32 	%p11213, %r17519, 0;
	selp.u32 	%r17520, 1, 0, %p11213;
	add.s32 	%r23166, %r23166, %r17520;
	setp.eq.s32 	%p11214, %r5099, 1;
	@%p11214 bra 	$L__BB3_10943;
	ld.local.u32 	%r17521, [%rd1512+4];
	setp.gt.s32 	%p11215, %r17521, 0;
	selp.u32 	%r17522, 1, 0, %p11215;
	add.s32 	%r23166, %r23166, %r17522;
	setp.eq.s32 	%p11216, %r5099, 2;
	@%p11216 bra 	$L__BB3_10943;
	ld.local.u32 	%r17523, [%rd1512+8];
	setp.gt.s32 	%p11217, %r17523, 0;
	selp.u32 	%r17524, 1, 0, %p11217;
	add.s32 	%r23166, %r23166, %r17524;
$L__BB3_10943:
	shr.u32 	%r17525, %r23166, 1;
	add.s32 	%r17526, %r17525, -1;
	cvt.rn.f64.s32 	%fd19217, %r17526;
	add.f64 	%fd19218, %fd6896, 0dC016CCCCCCCCCCCD;
	fma.rn.f64 	%fd19219, %fd19217, 0dBFE0A2B1704FF434, %fd19218;
	add.f64 	%fd19220, %fd6665, %fd19219;
	add.f64 	%fd19221, %fd6895, 0d4069000000000000;
	div.rn.f64 	%fd19222, %fd19221, %fd19220;
	add.f64 	%fd19223, %fd19222, 0dC071126666666666;
	fma.rn.f64 	%fd25519, %fd19223, 0d4059000000000000, 0d3FE0000000000000;
$L__BB3_10944:
	cvt.rzi.s32.f64 	%r17527, %fd25519;
	cvt.rn.f64.s32 	%fd19224, %r17527;
	div.rn.f64 	%fd25520, %fd19224, 0d4059000000000000;
$L__BB3_10945:
	setp.gt.f64 	%p11218, %fd25520, %fd10;
	@%p11218 bra 	$L__BB3_4335;
	ld.local.u64 	%rd1513, [%rd173];
	ld.local.u64 	%rd1514, [%rd173+48];
	mov.b32 	%r23167, 0;
$L__BB3_10947:
	mov.u32 	%r5109, %r23167;
	cvt.u64.u32 	%rd9517, %r5109;
	add.s64 	%rd9518, %rd1513, %rd9517;
	ld.u8 	%rs4113, [%rd9518];
	setp.ne.s16 	%p11219, %rs4113, 0;
	add.s32 	%r23167, %r5109, 1;
	@%p11219 bra 	$L__BB3_10947;
	and.b32  	%r17529, %r5109, 1;
	setp.eq.b32 	%p11220, %r17529, 1;
	@%p11220 bra 	$L__BB3_10971;
	setp.eq.s32 	%p11221, %r5109, 0;
	@%p11221 bra 	$L__BB3_10959;
	add.s32 	%r5111, %r5109, -2;
	shr.u32 	%r17531, %r5109, 1;
	max.u32 	%r5112, %r17531, 1;
	mov.b32 	%r23168, 0;
	mov.u32 	%r23169, %r23168;
$L__BB3_10951:
	add.s32 	%r5115, %r23169, 1;
	cvt.u64.u32 	%rd9519, %r23169;
	add.s64 	%rd9520, %rd1513, %rd9519;
	ld.u8 	%rs712, [%rd9520+1];
	setp.ne.s16 	%p11222, %rs712, 65;
	add.s32 	%r17532, %r5111, %r23168;
	cvt.s64.s32 	%rd9521, %r17532;
	add.s64 	%rd9522, %rd1513, %rd9521;
	ld.u8 	%rs713, [%rd9522];
	@%p11222 bra 	$L__BB3_10953;
	setp.ne.s16 	%p11223, %rs713, 84;
	@%p11223 bra 	$L__BB3_10971;
$L__BB3_10953:
	setp.ne.s16 	%p11224, %rs712, 84;
	@%p11224 bra 	$L__BB3_10955;
	setp.ne.s16 	%p11225, %rs713, 65;
	@%p11225 bra 	$L__BB3_10971;
$L__BB3_10955:
	setp.eq.s16 	%p11226, %rs712, 84;
	setp.eq.s16 	%p11227, %rs712, 65;
	setp.ne.s16 	%p11228, %rs713, 65;
	or.pred  	%p11229, %p11228, %p11226;
	setp.ne.s16 	%p11230, %rs713, 84;
	or.pred  	%p11231, %p11230, %p11227;
	and.pred  	%p11232, %p11229, %p11231;
	not.pred 	%p11233, %p11232;
	@%p11233 bra 	$L__BB3_10971;
	setp.eq.s16 	%p11234, %rs712, 67;
	setp.ne.s16 	%p11235, %rs713, 71;
	and.pred  	%p11236, %p11235, %p11234;
	@%p11236 bra 	$L__BB3_10971;
	setp.eq.s16 	%p11239, %rs712, 71;
	setp.ne.s16 	%p11240, %rs713, 67;
	xor.pred  	%p11241, %p11239, %p11240;
	or.pred  	%p11242, %p11235, %p11234;
	and.pred  	%p11243, %p11241, %p11242;
	not.pred 	%p11244, %p11243;
	@%p11244 bra 	$L__BB3_10971;
	not.b32 	%r23168, %r23169;
	setp.ne.s32 	%p11245, %r5115, %r5112;
	mov.u32 	%r23169, %r5115;
	@%p11245 bra 	$L__BB3_10951;
$L__BB3_10959:
	mov.b32 	%r23170, 0;
$L__BB3_10960:
	mov.u32 	%r5117, %r23170;
	cvt.u64.u32 	%rd9523, %r5117;
	add.s64 	%rd9524, %rd1514, %rd9523;
	ld.u8 	%rs4119, [%rd9524];
	setp.ne.s16 	%p11246, %rs4119, 0;
	add.s32 	%r23170, %r5117, 1;
	@%p11246 bra 	$L__BB3_10960;
	and.b32  	%r17534, %r5117, 1;
	setp.eq.b32 	%p11247, %r17534, 1;
	@%p11247 bra 	$L__BB3_10971;
	setp.eq.s32 	%p11248, %r5117, 0;
	@%p11248 bra 	$L__BB3_10974;
	add.s32 	%r5119, %r5117, -2;
	shr.u32 	%r17536, %r5117, 1;
	max.u32 	%r5120, %r17536, 1;
	mov.b32 	%r23171, 0;
	mov.u32 	%r23172, %r23171;
$L__BB3_10964:
	add.s32 	%r5123, %r23172, 1;
	cvt.u64.u32 	%rd9525, %r23172;
	add.s64 	%rd9526, %rd1514, %rd9525;
	ld.u8 	%rs714, [%rd9526+1];
	setp.ne.s16 	%p11249, %rs714, 65;
	add.s32 	%r17537, %r5119, %r23171;
	cvt.s64.s32 	%rd9527, %r17537;
	add.s64 	%rd9528, %rd1514, %rd9527;
	ld.u8 	%rs715, [%rd9528];
	@%p11249 bra 	$L__BB3_10966;
	setp.ne.s16 	%p11250, %rs715, 84;
	@%p11250 bra 	$L__BB3_10971;
$L__BB3_10966:
	setp.ne.s16 	%p11251, %rs714, 84;
	@%p11251 bra 	$L__BB3_10968;
	setp.ne.s16 	%p11252, %rs715, 65;
	@%p11252 bra 	$L__BB3_10971;
$L__BB3_10968:
	setp.eq.s16 	%p11253, %rs714, 84;
	setp.eq.s16 	%p11254, %rs714, 65;
	setp.ne.s16 	%p11255, %rs715, 65;
	or.pred  	%p11256, %p11255, %p11253;
	setp.ne.s16 	%p11257, %rs715, 84;
	or.pred  	%p11258, %p11257, %p11254;
	and.pred  	%p11259, %p11256, %p11258;
	not.pred 	%p11260, %p11259;
	@%p11260 bra 	$L__BB3_10971;
	setp.eq.s16 	%p11261, %rs714, 67;
	setp.ne.s16 	%p11262, %rs715, 71;
	and.pred  	%p11263, %p11262, %p11261;
	@%p11263 bra 	$L__BB3_10971;
	setp.eq.s16 	%p11266, %rs714, 71;
	setp.ne.s16 	%p11267, %rs715, 67;
	xor.pred  	%p11268, %p11266, %p11267;
	or.pred  	%p11269, %p11262, %p11261;
	and.pred  	%p11270, %p11268, %p11269;
	@%p11270 bra 	$L__BB3_10973;
$L__BB3_10971:
	setp.gt.u32 	%p11272, %r2, 2146435070;
	mov.f64 	%fd25521, %fd2;
	@%p11272 bra 	$L__BB3_10976;
	setp.gt.u32 	%p11273, %r4, 1073127582;
	selp.f64 	%fd19225, %fd4, %fd3, %p11273;
	selp.u32 	%r17538, 1, 0, %p11273;
	add.s32 	%r17539, %r3, %r17538;
	add.f64 	%fd19226, %fd19225, 0dBFF0000000000000;
	add.f64 	%fd19227, %fd19225, 0d3FF0000000000000;
	rcp.approx.ftz.f64 	%fd19228, %fd19227;
	neg.f64 	%fd19229, %fd19227;
	fma.rn.f64 	%fd19230, %fd19229, %fd19228, 0d3FF0000000000000;
	fma.rn.f64 	%fd19231, %fd19230, %fd19230, %fd19230;
	fma.rn.f64 	%fd19232, %fd19231, %fd19228, %fd19228;
	mul.f64 	%fd19233, %fd19226, %fd19232;
	fma.rn.f64 	%fd19234, %fd19226, %fd19232, %fd19233;
	mul.f64 	%fd19235, %fd19234, %fd19234;
	fma.rn.f64 	%fd19236, %fd19235, 0d3EB1380B3AE80F1E, 0d3ED0EE258B7A8B04;
	fma.rn.f64 	%fd19237, %fd19236, %fd19235, 0d3EF3B2669F02676F;
	fma.rn.f64 	%fd19238, %fd19237, %fd19235, 0d3F1745CBA9AB0956;
	fma.rn.f64 	%fd19239, %fd19238, %fd19235, 0d3F3C71C72D1B5154;
	fma.rn.f64 	%fd19240, %fd19239, %fd19235, 0d3F624924923BE72D;
	fma.rn.f64 	%fd19241, %fd19240, %fd19235, 0d3F8999999999A3C4;
	fma.rn.f64 	%fd19242, %fd19241, %fd19235, 0d3FB5555555555554;
	sub.f64 	%fd19243, %fd19226, %fd19234;
	add.f64 	%fd19244, %fd19243, %fd19243;
	neg.f64 	%fd19245, %fd19234;
	fma.rn.f64 	%fd19246, %fd19245, %fd19226, %fd19244;
	mul.f64 	%fd19247, %fd19232, %fd19246;
	mul.f64 	%fd19248, %fd19235, %fd19242;
	fma.rn.f64 	%fd19249, %fd19248, %fd19234, %fd19247;
	xor.b32  	%r17540, %r17539, -2147483648;
	mov.b32 	%r17541, 1127219200;
	mov.b64 	%fd19250, {%r17540, %r17541};
	sub.f64 	%fd19251, %fd19250, %fd1;
	fma.rn.f64 	%fd19252, %fd19251, 0d3FE62E42FEFA39EF, %fd19234;
	fma.rn.f64 	%fd19253, %fd19251, 0dBFE62E42FEFA39EF, %fd19252;
	sub.f64 	%fd19254, %fd19253, %fd19234;
	sub.f64 	%fd19255, %fd19249, %fd19254;
	fma.rn.f64 	%fd19256, %fd19251, 0d3C7ABC9E3B39803F, %fd19255;
	add.f64 	%fd25521, %fd19252, %fd19256;
	bra.uni 	$L__BB3_10976;
$L__BB3_10973:
	not.b32 	%r23171, %r23172;
	setp.ne.s32 	%p11271, %r5123, %r5120;
	mov.u32 	%r23172, %r5123;
	@%p11271 bra 	$L__BB3_10964;
$L__BB3_10974:
	setp.gt.u32 	%p11274, %r5, 2146435070;
	mov.f64 	%fd25521, %fd5;
	@%p11274 bra 	$L__BB3_10976;
	setp.gt.u32 	%p11275, %r7, 1073127582;
	selp.f64 	%fd19257, %fd7, %fd6, %p11275;
	selp.u32 	%r17542, 1, 0, %p11275;
	add.s32 	%r17543, %r6, %r17542;
	add.f64 	%fd19258, %fd19257, 0dBFF0000000000000;
	add.f64 	%fd19259, %fd19257, 0d3FF0000000000000;
	rcp.approx.ftz.f64 	%fd19260, %fd19259;
	neg.f64 	%fd19261, %fd19259;
	fma.rn.f64 	%fd19262, %fd19261, %fd19260, 0d3FF0000000000000;
	fma.rn.f64 	%fd19263, %fd19262, %fd19262, %fd19262;
	fma.rn.f64 	%fd19264, %fd19263, %fd19260, %fd19260;
	mul.f64 	%fd19265, %fd19258, %fd19264;
	fma.rn.f64 	%fd19266, %fd19258, %fd19264, %fd19265;
	mul.f64 	%fd19267, %fd19266, %fd19266;
	fma.rn.f64 	%fd19268, %fd19267, 0d3EB1380B3AE80F1E, 0d3ED0EE258B7A8B04;
	fma.rn.f64 	%fd19269, %fd19268, %fd19267, 0d3EF3B2669F02676F;
	fma.rn.f64 	%fd19270, %fd19269, %fd19267, 0d3F1745CBA9AB0956;
	fma.rn.f64 	%fd19271, %fd19270, %fd19267, 0d3F3C71C72D1B5154;
	fma.rn.f64 	%fd19272, %fd19271, %fd19267, 0d3F624924923BE72D;
	fma.rn.f64 	%fd19273, %fd19272, %fd19267, 0d3F8999999999A3C4;
	fma.rn.f64 	%fd19274, %fd19273, %fd19267, 0d3FB5555555555554;
	sub.f64 	%fd19275, %fd19258, %fd19266;
	add.f64 	%fd19276, %fd19275, %fd19275;
	neg.f64 	%fd19277, %fd19266;
	fma.rn.f64 	%fd19278, %fd19277, %fd19258, %fd19276;
	mul.f64 	%fd19279, %fd19264, %fd19278;
	mul.f64 	%fd19280, %fd19267, %fd19274;
	fma.rn.f64 	%fd19281, %fd19280, %fd19266, %fd19279;
	xor.b32  	%r17544, %r17543, -2147483648;
	mov.b32 	%r17545, 1127219200;
	mov.b64 	%fd19282, {%r17544, %r17545};
	sub.f64 	%fd19283, %fd19282, %fd1;
	fma.rn.f64 	%fd19284, %fd19283, 0d3FE62E42FEFA39EF, %fd19266;
	fma.rn.f64 	%fd19285, %fd19283, 0dBFE62E42FEFA39EF, %fd19284;
	sub.f64 	%fd19286, %fd19285, %fd19266;
	sub.f64 	%fd19287, %fd19281, %fd19286;
	fma.rn.f64 	%fd19288, %fd19283, 0d3C7ABC9E3B39803F, %fd19287;
	add.f64 	%fd25521, %fd19284, %fd19288;
$L__BB3_10976:
	mul.f64 	%fd6904, %fd25521, 0d3FFFCB923A29C77A;
	mov.b32 	%r23173, 0;
$L__BB3_10977:
	mov.u32 	%r5125, %r23173;
	cvt.u64.u32 	%rd9529, %r5125;
	add.s64 	%rd9530, %rd1514, %rd9529;
	ld.u8 	%rs4125, [%rd9530];
	setp.ne.s16 	%p11276, %rs4125, 0;
	add.s32 	%r23173, %r5125, 1;
	@%p11276 bra 	$L__BB3_10977;
	mov.b32 	%r23174, 0;
$L__BB3_10979:
	mov.u32 	%r5127, %r23174;
	cvt.u64.u32 	%rd9531, %r5127;
	add.s64 	%rd9532, %rd1513, %rd9531;
	ld.u8 	%rs4126, [%rd9532];
	setp.ne.s16 	%p11277, %rs4126, 0;
	add.s32 	%r23174, %r5127, 1;
	@%p11277 bra 	$L__BB3_10979;
	setp.eq.s32 	%p11278, %r5125, 0;
	@%p11278 bra 	$L__BB3_11051;
	and.b32  	%r5129, %r5125, 3;
	setp.lt.u32 	%p11279, %r5125, 4;
	mov.b32 	%r23176, 1;
	@%p11279 bra 	$L__BB3_11020;
	and.b32  	%r5130, %r5125, 2147483644;
	mov.b32 	%r23176, 1;
$L__BB3_10983:
	mov.u32 	%r5131, %r23176;
	cvt.s64.s32 	%rd9533, %r5131;
	add.s64 	%rd1515, %rd1514, %rd9533;
	ld.u8 	%rs4128, [%rd1515+-1];
	mov.b16 	%rs4854, 0;
	setp.gt.s16 	%p11280, %rs4128, 70;
	@%p11280 bra 	$L__BB3_10987;
	setp.eq.s16 	%p11283, %rs4128, 65;
	@%p11283 bra 	$L__BB3_10992;
	setp.eq.s16 	%p11284, %rs4128, 67;
	@%p11284 bra 	$L__BB3_10986;
	bra.uni 	$L__BB3_10991;
$L__BB3_10986:
	mov.b16 	%rs4854, 1;
	bra.uni 	$L__BB3_10992;
$L__BB3_10987:
	setp.eq.s16 	%p11281, %rs4128, 71;
	@%p11281 bra 	$L__BB3_10990;
	setp.ne.s16 	%p11282, %rs4128, 84;
	@%p11282 bra 	$L__BB3_10991;
	mov.b16 	%rs4854, 3;
	bra.uni 	$L__BB3_10992;
$L__BB3_10990:
	mov.b16 	%rs4854, 2;
	bra.uni 	$L__BB3_10992;
$L__BB3_10991:
	mov.b16 	%rs4854, 4;
$L__BB3_10992:
	cvt.u64.u32 	%rd9534, %r5131;
	add.s64 	%rd1516, %rd32, %rd9534;
	st.local.u8 	[%rd1516], %rs4854;
	ld.u8 	%rs4134, [%rd1515];
	mov.b16 	%rs4855, 0;
	setp.gt.s16 	%p11285, %rs4134, 70;
	@%p11285 bra 	$L__BB3_10996;
	setp.eq.s16 	%p11288, %rs4134, 65;
	@%p11288 bra 	$L__BB3_11001;
	setp.eq.s16 	%p11289, %rs4134, 67;
	@%p11289 bra 	$L__BB3_10995;
	bra.uni 	$L__BB3_11000;
$L__BB3_10995:
	mov.b16 	%rs4855, 1;
	bra.uni 	$L__BB3_11001;
$L__BB3_10996:
	setp.eq.s16 	%p11286, %rs4134, 71;
	@%p11286 bra 	$L__BB3_10999;
	setp.ne.s16 	%p11287, %rs4134, 84;
	@%p11287 bra 	$L__BB3_11000;
	mov.b16 	%rs4855, 3;
	bra.uni 	$L__BB3_11001;
$L__BB3_10999:
	mov.b16 	%rs4855, 2;
	bra.uni 	$L__BB3_11001;
$L__BB3_11000:
	mov.b16 	%rs4855, 4;
$L__BB3_11001:
	st.local.u8 	[%rd1516+1], %rs4855;
	ld.u8 	%rs4140, [%rd1515+1];
	mov.b16 	%rs4856, 0;
	setp.gt.s16 	%p11290, %rs4140, 70;
	@%p11290 bra 	$L__BB3_11005;
	setp.eq.s16 	%p11293, %rs4140, 65;
	@%p11293 bra 	$L__BB3_11010;
	setp.eq.s16 	%p11294, %rs4140, 67;
	@%p11294 bra 	$L__BB3_11004;
	bra.uni 	$L__BB3_11009;
$L__BB3_11004:
	mov.b16 	%rs4856, 1;
	bra.uni 	$L__BB3_11010;
$L__BB3_11005:
	setp.eq.s16 	%p11291, %rs4140, 71;
	@%p11291 bra 	$L__BB3_11008;
	setp.ne.s16 	%p11292, %rs4140, 84;
	@%p11292 bra 	$L__BB3_11009;
	mov.b16 	%rs4856, 3;
	bra.uni 	$L__BB3_11010;
$L__BB3_11008:
	mov.b16 	%rs4856, 2;
	bra.uni 	$L__BB3_11010;
$L__BB3_11009:
	mov.b16 	%rs4856, 4;
$L__BB3_11010:
	st.local.u8 	[%rd1516+2], %rs4856;
	ld.u8 	%rs4146, [%rd1515+2];
	mov.b16 	%rs4857, 0;
	setp.gt.s16 	%p11295, %rs4146, 70;
	@%p11295 bra 	$L__BB3_11014;
	setp.eq.s16 	%p11298, %rs4146, 65;
	@%p11298 bra 	$L__BB3_11019;
	setp.eq.s16 	%p11299, %rs4146, 67;
	@%p11299 bra 	$L__BB3_11013;
	bra.uni 	$L__BB3_11018;
$L__BB3_11013:
	mov.b16 	%rs4857, 1;
	bra.uni 	$L__BB3_11019;
$L__BB3_11014:
	setp.eq.s16 	%p11296, %rs4146, 71;
	@%p11296 bra 	$L__BB3_11017;
	setp.ne.s16 	%p11297, %rs4146, 84;
	@%p11297 bra 	$L__BB3_11018;
	mov.b16 	%rs4857, 3;
	bra.uni 	$L__BB3_11019;
$L__BB3_11017:
	mov.b16 	%rs4857, 2;
	bra.uni 	$L__BB3_11019;
$L__BB3_11018:
	mov.b16 	%rs4857, 4;
$L__BB3_11019:
	st.local.u8 	[%rd1516+3], %rs4857;
	add.s32 	%r23176, %r5131, 4;
	add.s32 	%r17550, %r5131, 3;
	setp.ne.s32 	%p11300, %r17550, %r5130;
	@%p11300 bra 	$L__BB3_10983;
$L__BB3_11020:
	setp.eq.s32 	%p11301, %r5129, 0;
	@%p11301 bra 	$L__BB3_11051;
	cvt.s64.s32 	%rd9535, %r23176;
	add.s64 	%rd1517, %rd1514, %rd9535;
	ld.u8 	%rs4152, [%rd1517+-1];
	mov.b16 	%rs4858, 0;
	setp.gt.s16 	%p11302, %rs4152, 70;
	@%p11302 bra 	$L__BB3_11025;
	setp.eq.s16 	%p11305, %rs4152, 65;
	@%p11305 bra 	$L__BB3_11030;
	setp.eq.s16 	%p11306, %rs4152, 67;
	@%p11306 bra 	$L__BB3_11024;
	bra.uni 	$L__BB3_11029;
$L__BB3_11024:
	mov.b16 	%rs4858, 1;
	bra.uni 	$L__BB3_11030;
$L__BB3_11025:
	setp.eq.s16 	%p11303, %rs4152, 71;
	@%p11303 bra 	$L__BB3_11028;
	setp.ne.s16 	%p11304, %rs4152, 84;
	@%p11304 bra 	$L__BB3_11029;
	mov.b16 	%rs4858, 3;
	bra.uni 	$L__BB3_11030;
$L__BB3_11028:
	mov.b16 	%rs4858, 2;
	bra.uni 	$L__BB3_11030;
$L__BB3_11029:
	mov.b16 	%rs4858, 4;
$L__BB3_11030:
	cvt.u64.u32 	%rd9536, %r23176;
	add.s64 	%rd1518, %rd32, %rd9536;
	st.local.u8 	[%rd1518], %rs4858;
	setp.eq.s32 	%p11307, %r5129, 1;
	@%p11307 bra 	$L__BB3_11051;
	ld.u8 	%rs4158, [%rd1517];
	mov.b16 	%rs4859, 0;
	setp.gt.s16 	%p11308, %rs4158, 70;
	@%p11308 bra 	$L__BB3_11035;
	setp.eq.s16 	%p11311, %rs4158, 65;
	@%p11311 bra 	$L__BB3_11040;
	setp.eq.s16 	%p11312, %rs4158, 67;
	@%p11312 bra 	$L__BB3_11034;
	bra.uni 	$L__BB3_11039;
$L__BB3_11034:
	mov.b16 	%rs4859, 1;
	bra.uni 	$L__BB3_11040;
$L__BB3_11035:
	setp.eq.s16 	%p11309, %rs4158, 71;
	@%p11309 bra 	$L__BB3_11038;
	setp.ne.s16 	%p11310, %rs4158, 84;
	@%p11310 bra 	$L__BB3_11039;
	mov.b16 	%rs4859, 3;
	bra.uni 	$L__BB3_11040;
$L__BB3_11038:
	mov.b16 	%rs4859, 2;
	bra.uni 	$L__BB3_11040;
$L__BB3_11039:
	mov.b16 	%rs4859, 4;
$L__BB3_11040:
	add.s32 	%r17551, %r23176, 1;
	cvt.u64.u32 	%rd9537, %r17551;
	add.s64 	%rd9538, %rd32, %rd9537;
	st.local.u8 	[%rd9538], %rs4859;
	setp.eq.s32 	%p11313, %r5129, 2;
	@%p11313 bra 	$L__BB3_11051;
	ld.u8 	%rs4164, [%rd1517+1];
	mov.b16 	%rs4860, 0;
	setp.gt.s16 	%p11314, %rs4164, 70;
	@%p11314 bra 	$L__BB3_11045;
	setp.eq.s16 	%p11317, %rs4164, 65;
	@%p11317 bra 	$L__BB3_11050;
	setp.eq.s16 	%p11318, %rs4164, 67;
	@%p11318 bra 	$L__BB3_11044;
	bra.uni 	$L__BB3_11049;
$L__BB3_11044:
	mov.b16 	%rs4860, 1;
	bra.uni 	$L__BB3_11050;
$L__BB3_11045:
	setp.eq.s16 	%p11315, %rs4164, 71;
	@%p11315 bra 	$L__BB3_11048;
	setp.ne.s16 	%p11316, %rs4164, 84;
	@%p11316 bra 	$L__BB3_11049;
	mov.b16 	%rs4860, 3;
	bra.uni 	$L__BB3_11050;
$L__BB3_11048:
	mov.b16 	%rs4860, 2;
	bra.uni 	$L__BB3_11050;
$L__BB3_11049:
	mov.b16 	%rs4860, 4;
$L__BB3_11050:
	st.local.u8 	[%rd1518+2], %rs4860;
$L__BB3_11051:
	setp.eq.s32 	%p11319, %r5127, 0;
	@%p11319 bra 	$L__BB3_11122;
	and.b32  	%r5134, %r5127, 3;
	setp.lt.u32 	%p11320, %r5127, 4;
	mov.b32 	%r23178, 1;
	@%p11320 bra 	$L__BB3_11091;
	and.b32  	%r5135, %r5127, 2147483644;
	mov.b32 	%r23178, 1;
$L__BB3_11054:
	sub.s32 	%r17554, %r5127, %r23178;
	cvt.u64.u32 	%rd9539, %r17554;
	add.s64 	%rd9540, %rd1513, %rd9539;
	ld.u8 	%rs4170, [%rd9540];
	mov.b16 	%rs4861, 0;
	setp.gt.s16 	%p11321, %rs4170, 70;
	@%p11321 bra 	$L__BB3_11058;
	setp.eq.s16 	%p11324, %rs4170, 65;
	@%p11324 bra 	$L__BB3_11063;
	setp.eq.s16 	%p11325, %rs4170, 67;
	@%p11325 bra 	$L__BB3_11057;
	bra.uni 	$L__BB3_11062;
$L__BB3_11057:
	mov.b16 	%rs4861, 1;
	bra.uni 	$L__BB3_11063;
$L__BB3_11058:
	setp.eq.s16 	%p11322, %rs4170, 71;
	@%p11322 bra 	$L__BB3_11061;
	setp.ne.s16 	%p11323, %rs4170, 84;
	@%p11323 bra 	$L__BB3_11062;
	mov.b16 	%rs4861, 3;
	bra.uni 	$L__BB3_11063;
$L__BB3_11061:
	mov.b16 	%rs4861, 2;
	bra.uni 	$L__BB3_11063;
$L__BB3_11062:
	mov.b16 	%rs4861, 4;
$L__BB3_11063:
	cvt.u64.u32 	%rd9541, %r23178;
	add.s64 	%rd1519, %rd33, %rd9541;
	st.local.u8 	[%rd1519], %rs4861;
	not.b32 	%r17555, %r23178;
	add.s32 	%r17556, %r5127, %r17555;
	cvt.u64.u32 	%rd9542, %r17556;
	add.s64 	%rd9543, %rd1513, %rd9542;
	ld.u8 	%rs4176, [%rd9543];
	mov.b16 	%rs4862, 0;
	setp.gt.s16 	%p11326, %rs4176, 70;
	@%p11326 bra 	$L__BB3_11067;
	setp.eq.s16 	%p11329, %rs4176, 65;
	@%p11329 bra 	$L__BB3_11072;
	setp.eq.s16 	%p11330, %rs4176, 67;
	@%p11330 bra 	$L__BB3_11066;
	bra.uni 	$L__BB3_11071;
$L__BB3_11066:
	mov.b16 	%rs4862, 1;
	bra.uni 	$L__BB3_11072;
$L__BB3_11067:
	setp.eq.s16 	%p11327, %rs4176, 71;
	@%p11327 bra 	$L__BB3_11070;
	setp.ne.s16 	%p11328, %rs4176, 84;
	@%p11328 bra 	$L__BB3_11071;
	mov.b16 	%rs4862, 3;
	bra.uni 	$L__BB3_11072;
$L__BB3_11070:
	mov.b16 	%rs4862, 2;
	bra.uni 	$L__BB3_11072;
$L__BB3_11071:
	mov.b16 	%rs4862, 4;
$L__BB3_11072:
	st.local.u8 	[%rd1519+1], %rs4862;
	sub.s32 	%r17557, %r5127, %r23178;
	add.s32 	%r17558, %r17557, -2;
	cvt.u64.u32 	%rd9544, %r17558;
	add.s64 	%rd9545, %rd1513, %rd9544;
	ld.u8 	%rs4182, [%rd9545];
	mov.b16 	%rs4863, 0;
	setp.gt.s16 	%p11331, %rs4182, 70;
	@%p11331 bra 	$L__BB3_11076;
	setp.eq.s16 	%p11334, %rs4182, 65;
	@%p11334 bra 	$L__BB3_11081;
	setp.eq.s16 	%p11335, %rs4182, 67;
	@%p11335 bra 	$L__BB3_11075;
	bra.uni 	$L__BB3_11080;
$L__BB3_11075:
	mov.b16 	%rs4863, 1;
	bra.uni 	$L__BB3_11081;
$L__BB3_11076:
	setp.eq.s16 	%p11332, %rs4182, 71;
	@%p11332 bra 	$L__BB3_11079;
	setp.ne.s16 	%p11333, %rs4182, 84;
	@%p11333 bra 	$L__BB3_11080;
	mov.b16 	%rs4863, 3;
	bra.uni 	$L__BB3_11081;
$L__BB3_11079:
	mov.b16 	%rs4863, 2;
	bra.uni 	$L__BB3_11081;
$L__BB3_11080:
	mov.b16 	%rs4863, 4;
$L__BB3_11081:
	st.local.u8 	[%rd1519+2], %rs4863;
	add.s32 	%r5137, %r23178, 3;
	sub.s32 	%r17559, %r5127, %r5137;
	cvt.u64.u32 	%rd9546, %r17559;
	add.s64 	%rd9547, %rd1513, %rd9546;
	ld.u8 	%rs4188, [%rd9547];
	mov.b16 	%rs4864, 0;
	setp.gt.s16 	%p11336, %rs4188, 70;
	@%p11336 bra 	$L__BB3_11085;
	setp.eq.s16 	%p11339, %rs4188, 65;
	@%p11339 bra 	$L__BB3_11090;
	setp.eq.s16 	%p11340, %rs4188, 67;
	@%p11340 bra 	$L__BB3_11084;
	bra.uni 	$L__BB3_11089;
$L__BB3_11084:
	mov.b16 	%rs4864, 1;
	bra.uni 	$L__BB3_11090;
$L__BB3_11085:
	setp.eq.s16 	%p11337, %rs4188, 71;
	@%p11337 bra 	$L__BB3_11088;
	setp.ne.s16 	%p11338, %rs4188, 84;
	@%p11338 bra 	$L__BB3_11089;
	mov.b16 	%rs4864, 3;
	bra.uni 	$L__BB3_11090;
$L__BB3_11088:
	mov.b16 	%rs4864, 2;
	bra.uni 	$L__BB3_11090;
$L__BB3_11089:
	mov.b16 	%rs4864, 4;
$L__BB3_11090:
	st.local.u8 	[%rd1519+3], %rs4864;
	add.s32 	%r23178, %r23178, 4;
	setp.ne.s32 	%p11341, %r5137, %r5135;
	@%p11341 bra 	$L__BB3_11054;
$L__BB3_11091:
	setp.eq.s32 	%p11342, %r5134, 0;
	@%p11342 bra 	$L__BB3_11122;
	sub.s32 	%r17560, %r5127, %r23178;
	cvt.u64.u32 	%rd9548, %r17560;
	add.s64 	%rd9549, %rd1513, %rd9548;
	ld.u8 	%rs4194, [%rd9549];
	mov.b16 	%rs4865, 0;
	setp.gt.s16 	%p11343, %rs4194, 70;
	@%p11343 bra 	$L__BB3_11096;
	setp.eq.s16 	%p11346, %rs4194, 65;
	@%p11346 bra 	$L__BB3_11101;
	setp.eq.s16 	%p11347, %rs4194, 67;
	@%p11347 bra 	$L__BB3_11095;
	bra.uni 	$L__BB3_11100;
$L__BB3_11095:
	mov.b16 	%rs4865, 1;
	bra.uni 	$L__BB3_11101;
$L__BB3_11096:
	setp.eq.s16 	%p11344, %rs4194, 71;
	@%p11344 bra 	$L__BB3_11099;
	setp.ne.s16 	%p11345, %rs4194, 84;
	@%p11345 bra 	$L__BB3_11100;
	mov.b16 	%rs4865, 3;
	bra.uni 	$L__BB3_11101;
$L__BB3_11099:
	mov.b16 	%rs4865, 2;
	bra.uni 	$L__BB3_11101;
$L__BB3_11100:
	mov.b16 	%rs4865, 4;
$L__BB3_11101:
	cvt.u64.u32 	%rd9550, %r23178;
	add.s64 	%rd1520, %rd33, %rd9550;
	st.local.u8 	[%rd1520], %rs4865;
	setp.eq.s32 	%p11348, %r5134, 1;
	@%p11348 bra 	$L__BB3_11122;
	not.b32 	%r17561, %r23178;
	add.s32 	%r17562, %r5127, %r17561;
	cvt.u64.u32 	%rd9551, %r17562;
	add.s64 	%rd9552, %rd1513, %rd9551;
	ld.u8 	%rs4200, [%rd9552];
	mov.b16 	%rs4866, 0;
	setp.gt.s16 	%p11349, %rs4200, 70;
	@%p11349 bra 	$L__BB3_11106;
	setp.eq.s16 	%p11352, %rs4200, 65;
	@%p11352 bra 	$L__BB3_11111;
	setp.eq.s16 	%p11353, %rs4200, 67;
	@%p11353 bra 	$L__BB3_11105;
	bra.uni 	$L__BB3_11110;
$L__BB3_11105:
	mov.b16 	%rs4866, 1;
	bra.uni 	$L__BB3_11111;
$L__BB3_11106:
	setp.eq.s16 	%p11350, %rs4200, 71;
	@%p11350 bra 	$L__BB3_11109;
	setp.ne.s16 	%p11351, %rs4200, 84;
	@%p11351 bra 	$L__BB3_11110;
	mov.b16 	%rs4866, 3;
	bra.uni 	$L__BB3_11111;
$L__BB3_11109:
	mov.b16 	%rs4866, 2;
	bra.uni 	$L__BB3_11111;
$L__BB3_11110:
	mov.b16 	%rs4866, 4;
$L__BB3_11111:
	st.local.u8 	[%rd1520+1], %rs4866;
	setp.eq.s32 	%p11354, %r5134, 2;
	@%p11354 bra 	$L__BB3_11122;
	sub.s32 	%r17563, %r5127, %r23178;
	add.s32 	%r17564, %r17563, -2;
	cvt.u64.u32 	%rd9553, %r17564;
	add.s64 	%rd9554, %rd1513, %rd9553;
	ld.u8 	%rs4206, [%rd9554];
	mov.b16 	%rs4867, 0;
	setp.gt.s16 	%p11355, %rs4206, 70;
	@%p11355 bra 	$L__BB3_11116;
	setp.eq.s16 	%p11358, %rs4206, 65;
	@%p11358 bra 	$L__BB3_11121;
	setp.eq.s16 	%p11359, %rs4206, 67;
	@%p11359 bra 	$L__BB3_11115;
	bra.uni 	$L__BB3_11120;
$L__BB3_11115:
	mov.b16 	%rs4867, 1;
	bra.uni 	$L__BB3_11121;
$L__BB3_11116:
	setp.eq.s16 	%p11356, %rs4206, 71;
	@%p11356 bra 	$L__BB3_11119;
	setp.ne.s16 	%p11357, %rs4206, 84;
	@%p11357 bra 	$L__BB3_11120;
	mov.b16 	%rs4867, 3;
	bra.uni 	$L__BB3_11121;
$L__BB3_11119:
	mov.b16 	%rs4867, 2;
	bra.uni 	$L__BB3_11121;
$L__BB3_11120:
	mov.b16 	%rs4867, 4;
$L__BB3_11121:
	st.local.u8 	[%rd1520+2], %rs4867;
$L__BB3_11122:
	cvt.u64.u32 	%rd9555, %r5127;
	cvt.u64.u32 	%rd9556, %r5125;
	add.s64 	%rd9557, %rd33, %rd9555;
	mov.b16 	%rs4211, 4;
	st.local.u8 	[%rd9557+1], %rs4211;
	st.local.u8 	[%rd33], %rs4211;
	add.s64 	%rd1521, %rd32, %rd9556;
	st.local.u8 	[%rd1521+1], %rs4211;
	st.local.u8 	[%rd32], %rs4211;
	@%p11278 bra 	$L__BB3_11201;
	and.b32  	%r5140, %r5127, 3;
	and.b32  	%r5141, %r5127, 2147483644;
	mov.b32 	%r23179, 1;
$L__BB3_11124:
	mov.u32 	%r5142, %r23179;
	@%p11319 bra 	$L__BB3_11152;
	setp.lt.u32 	%p11362, %r5127, 4;
	cvt.u64.u32 	%rd9558, %r5142;
	add.s64 	%rd9559, %rd32, %rd9558;
	ld.local.s8 	%r5143, [%rd9559];
	add.s32 	%r17567, %r5142, -1;
	mul.lo.s32 	%r5144, %r17567, %r5127;
	add.s32 	%r5145, %r5144, -1;
	mov.b32 	%r23181, 1;
	@%p11362 bra 	$L__BB3_11140;
	mov.b32 	%r23181, 1;
$L__BB3_11127:
	cvt.u64.u32 	%rd9560, %r23181;
	add.s64 	%rd1522, %rd33, %rd9560;
	ld.local.s8 	%r17569, [%rd1522];
	add.s32 	%r17570, %r17569, %r5143;
	setp.eq.s32 	%p11363, %r17570, 3;
	@%p11363 bra 	$L__BB3_11129;
	add.s32 	%r17571, %r5145, %r23181;
	mul.wide.s32 	%rd9561, %r17571, 8;
	add.s64 	%rd9562, %rd28, %rd9561;
	mov.b64 	%rd9563, 9218868437227405312;
	st.local.u64 	[%rd9562], %rd9563;
	add.s64 	%rd9564, %rd29, %rd9561;
	mov.b64 	%rd9565, -4616189618054758400;
	st.local.u64 	[%rd9564], %rd9565;
	bra.uni 	$L__BB3_11130;
$L__BB3_11129:
	add.s32 	%r17572, %r5145, %r23181;
	mul.wide.s32 	%rd9566, %r17572, 8;
	add.s64 	%rd9567, %rd28, %rd9566;
	mov.b64 	%rd9568, 0;
	st.local.u64 	[%rd9567], %rd9568;
	add.s64 	%rd9569, %rd29, %rd9566;
	mov.b64 	%rd9570, -4564063970805153792;
	st.local.u64 	[%rd9569], %rd9570;
$L__BB3_11130:
	ld.local.s8 	%r17573, [%rd1522+1];
	add.s32 	%r17574, %r17573, %r5143;
	setp.eq.s32 	%p11364, %r17574, 3;
	@%p11364 bra 	$L__BB3_11132;
	add.s32 	%r17575, %r5144, %r23181;
	mul.wide.s32 	%rd9571, %r17575, 8;
	add.s64 	%rd9572, %rd28, %rd9571;
	mov.b64 	%rd9573, 9218868437227405312;
	st.local.u64 	[%rd9572], %rd9573;
	add.s64 	%rd9574, %rd29, %rd9571;
	mov.b64 	%rd9575, -4616189618054758400;
	st.local.u64 	[%rd9574], %rd9575;
	bra.uni 	$L__BB3_11133;
$L__BB3_11132:
	add.s32 	%r17576, %r5144, %r23181;
	mul.wide.s32 	%rd9576, %r17576, 8;
	add.s64 	%rd9577, %rd28, %rd9576;
	mov.b64 	%rd9578, 0;
	st.local.u64 	[%rd9577], %rd9578;
	add.s64 	%rd9579, %rd29, %rd9576;
	mov.b64 	%rd9580, -4564063970805153792;
	st.local.u64 	[%rd9579], %rd9580;
$L__BB3_11133:
	add.s32 	%r5147, %r23181, 2;
	ld.local.s8 	%r17577, [%rd1522+2];
	add.s32 	%r17578, %r17577, %r5143;
	setp.eq.s32 	%p11365, %r17578, 3;
	@%p11365 bra 	$L__BB3_11135;
	add.s32 	%r17579, %r5145, %r5147;
	mul.wide.s32 	%rd9581, %r17579, 8;
	add.s64 	%rd9582, %rd28, %rd9581;
	mov.b64 	%rd9583, 9218868437227405312;
	st.local.u64 	[%rd9582], %rd9583;
	add.s64 	%rd9584, %rd29, %rd9581;
	mov.b64 	%rd9585, -4616189618054758400;
	st.local.u64 	[%rd9584], %rd9585;
	bra.uni 	$L__BB3_11136;
$L__BB3_11135:
	add.s32 	%r17580, %r5145, %r5147;
	mul.wide.s32 	%rd9586, %r17580, 8;
	add.s64 	%rd9587, %rd28, %rd9586;
	mov.b64 	%rd9588, 0;
	st.local.u64 	[%rd9587], %rd9588;
	add.s64 	%rd9589, %rd29, %rd9586;
	mov.b64 	%rd9590, -4564063970805153792;
	st.local.u64 	[%rd9589], %rd9590;
$L__BB3_11136:
	add.s32 	%r5148, %r23181, 3;
	ld.local.s8 	%r17581, [%rd1522+3];
	add.s32 	%r17582, %r17581, %r5143;
	setp.eq.s32 	%p11366, %r17582, 3;
	@%p11366 bra 	$L__BB3_11138;
	add.s32 	%r17583, %r5145, %r5148;
	mul.wide.s32 	%rd9591, %r17583, 8;
	add.s64 	%rd9592, %rd28, %rd9591;
	mov.b64 	%rd9593, 9218868437227405312;
	st.local.u64 	[%rd9592], %rd9593;
	add.s64 	%rd9594, %rd29, %rd9591;
	mov.b64 	%rd9595, -4616189618054758400;
	st.local.u64 	[%rd9594], %rd9595;
	bra.uni 	$L__BB3_11139;
$L__BB3_11138:
	add.s32 	%r17584, %r5145, %r5148;
	mul.wide.s32 	%rd9596, %r17584, 8;
	add.s64 	%rd9597, %rd28, %rd9596;
	mov.b64 	%rd9598, 0;
	st.local.u64 	[%rd9597], %rd9598;
	add.s64 	%rd9599, %rd29, %rd9596;
	mov.b64 	%rd9600, -4564063970805153792;
	st.local.u64 	[%rd9599], %rd9600;
$L__BB3_11139:
	add.s32 	%r23181, %r23181, 4;
	setp.ne.s32 	%p11367, %r5148, %r5141;
	@%p11367 bra 	$L__BB3_11127;
$L__BB3_11140:
	setp.eq.s32 	%p11368, %r5140, 0;
	@%p11368 bra 	$L__BB3_11152;
	cvt.u64.u32 	%rd9601, %r23181;
	add.s64 	%rd1523, %rd33, %rd9601;
	ld.local.s8 	%r17585, [%rd1523];
	add.s32 	%r17586, %r17585, %r5143;
	setp.eq.s32 	%p11369, %r17586, 3;
	@%p11369 bra 	$L__BB3_11143;
	add.s32 	%r17587, %r5145, %r23181;
	mul.wide.s32 	%rd9602, %r17587, 8;
	add.s64 	%rd9603, %rd28, %rd9602;
	mov.b64 	%rd9604, 9218868437227405312;
	st.local.u64 	[%rd9603], %rd9604;
	add.s64 	%rd9605, %rd29, %rd9602;
	mov.b64 	%rd9606, -4616189618054758400;
	st.local.u64 	[%rd9605], %rd9606;
	bra.uni 	$L__BB3_11144;
$L__BB3_11143:
	add.s32 	%r17588, %r5145, %r23181;
	mul.wide.s32 	%rd9607, %r17588, 8;
	add.s64 	%rd9608, %rd28, %rd9607;
	mov.b64 	%rd9609, 0;
	st.local.u64 	[%rd9608], %rd9609;
	add.s64 	%rd9610, %rd29, %rd9607;
	mov.b64 	%rd9611, -4564063970805153792;
	st.local.u64 	[%rd9610], %rd9611;
$L__BB3_11144:
	setp.eq.s32 	%p11370, %r5140, 1;
	@%p11370 bra 	$L__BB3_11152;
	ld.local.s8 	%r17589, [%rd1523+1];
	add.s32 	%r17590, %r17589, %r5143;
	setp.eq.s32 	%p11371, %r17590, 3;
	@%p11371 bra 	$L__BB3_11147;
	add.s32 	%r17591, %r5144, %r23181;
	mul.wide.s32 	%rd9612, %r17591, 8;
	add.s64 	%rd9613, %rd28, %rd9612;
	mov.b64 	%rd9614, 9218868437227405312;
	st.local.u64 	[%rd9613], %rd9614;
	add.s64 	%rd9615, %rd29, %rd9612;
	mov.b64 	%rd9616, -4616189618054758400;
	st.local.u64 	[%rd9615], %rd9616;
	bra.uni 	$L__BB3_11148;
$L__BB3_11147:
	add.s32 	%r17592, %r5144, %r23181;
	mul.wide.s32 	%rd9617, %r17592, 8;
	add.s64 	%rd9618, %rd28, %rd9617;
	mov.b64 	%rd9619, 0;
	st.local.u64 	[%rd9618], %rd9619;
	add.s64 	%rd9620, %rd29, %rd9617;
	mov.b64 	%rd9621, -4564063970805153792;
	st.local.u64 	[%rd9620], %rd9621;
$L__BB3_11148:
	setp.eq.s32 	%p11372, %r5140, 2;
	add.s32 	%r5151, %r23181, 2;
	@%p11372 bra 	$L__BB3_11152;
	ld.local.s8 	%r17593, [%rd1523+2];
	add.s32 	%r17594, %r17593, %r5143;
	setp.eq.s32 	%p11373, %r17594, 3;
	@%p11373 bra 	$L__BB3_11151;
	add.s32 	%r17595, %r5145, %r5151;
	mul.wide.s32 	%rd9622, %r17595, 8;
	add.s64 	%rd9623, %rd28, %rd9622;
	mov.b64 	%rd9624, 9218868437227405312;
	st.local.u64 	[%rd9623], %rd9624;
	add.s64 	%rd9625, %rd29, %rd9622;
	mov.b64 	%rd9626, -4616189618054758400;
	st.local.u64 	[%rd9625], %rd9626;
	bra.uni 	$L__BB3_11152;
$L__BB3_11151:
	add.s32 	%r17596, %r5145, %r5151;
	mul.wide.s32 	%rd9627, %r17596, 8;
	add.s64 	%rd9628, %rd28, %rd9627;
	mov.b64 	%rd9629, 0;
	st.local.u64 	[%rd9628], %rd9629;
	add.s64 	%rd9630, %rd29, %rd9627;
	mov.b64 	%rd9631, -4564063970805153792;
	st.local.u64 	[%rd9630], %rd9631;
$L__BB3_11152:
	add.s32 	%r23179, %r5142, 1;
	setp.ne.s32 	%p11374, %r5142, %r5125;
	@%p11374 bra 	$L__BB3_11124;
	mov.b32 	%r23182, 1;
$L__BB3_11154:
	@%p11319 bra 	$L__BB3_11200;
	add.s32 	%r5154, %r23182, -1;
	mul.lo.s32 	%r17599, %r5154, %r5127;
	add.s32 	%r5155, %r17599, -1;
	cvt.u64.u32 	%rd9632, %r23182;
	add.s64 	%rd1524, %rd32, %rd9632;
	sub.s32 	%r17600, %r17599, %r5127;
	add.s32 	%r5156, %r17600, -2;
	mov.b32 	%r23183, 1;
$L__BB3_11156:
	mov.u32 	%r5157, %r23183;
	add.s32 	%r5158, %r5155, %r5157;
	mul.wide.s32 	%rd9633, %r5158, 8;
	add.s64 	%rd1525, %rd28, %rd9633;
	ld.local.f64 	%fd25556, [%rd1525];
	abs.f64 	%fd19289, %fd25556;
	setp.geu.f64 	%p11376, %fd19289, 0d41CDCD64FF800000;
	@%p11376 bra 	$L__BB3_11199;
	ld.local.u8 	%rs730, [%rd1524];
	cvt.u32.u16 	%r17601, %rs730;
	cvt.s32.s8 	%r17602, %r17601;
	cvt.u64.u32 	%rd9634, %r5157;
	add.s64 	%rd1526, %rd33, %rd9634;
	ld.local.u8 	%rs731, [%rd1526];
	cvt.u64.u16 	%rd9635, %rs731;
	cvt.s64.s8 	%rd1527, %rd9635;
	cvt.u32.u16 	%r17603, %rs731;
	cvt.s32.s8 	%r17604, %r17603;
	add.s32 	%r17605, %r17604, %r17602;
	setp.eq.s32 	%p11377, %r17605, 3;
	mul.wide.s32 	%rd9636, %r5158, 8;
	add.s64 	%rd1528, %rd29, %rd9636;
	@%p11377 bra 	$L__BB3_11159;
	mov.b64 	%rd9637, -4616189618054758400;
	st.local.u64 	[%rd1528], %rd9637;
	mov.b64 	%rd9638, 9218868437227405312;
	st.local.u64 	[%rd1525], %rd9638;
	mov.f64 	%fd25527, 0dBFF0000000000000;
	mov.f64 	%fd25556, 0d7FF0000000000000;
	mov.f64 	%fd25526, %fd25556;
	bra.uni 	$L__BB3_11170;
$L__BB3_11159:
	cvt.u32.u16 	%r17606, %rs730;
	cvt.s32.s8 	%r17607, %r17606;
	mul.wide.s32 	%rd9639, %r17607, 5;
	add.s64 	%rd1529, %rd9639, %rd1527;
	shl.b64 	%rd9640, %rd1529, 3;
	add.s64 	%rd9641, %rd1, %rd9640;
	ld.global.f64 	%fd25527, [%rd9641+45440];
	ld.local.u8 	%rs4212, [%rd1524+-1];
	cvt.u64.u16 	%rd9642, %rs4212;
	cvt.s64.s8 	%rd1530, %rd9642;
	cvt.u32.u16 	%r17608, %rs731;
	ld.local.s8 	%rs4213, [%rd1526+-1];
	cvt.u32.u16 	%r17609, %rs4213;
	prmt.b32 	%r17610, %r17609, %r17608, 0x3340U;
	prmt.b32 	%r17611, %r17606, 0, 0x3340U;
	prmt.b32 	%r17612, %r17610, %r17611, 0x5410U;
	cvt.u32.u16 	%r17613, %rs4212;
	cvt.s32.s8 	%r17614, %r17613;
	mov.b32 	%r17615, 359705;
	dp4a.s32.u32 	%r17616, %r17612, %r17615, %r17614;
	mul.wide.s32 	%rd9643, %r17616, 8;
	add.s64 	%rd9644, %rd1, %rd9643;
	ld.global.f64 	%fd19292, [%rd9644+35440];
	add.f64 	%fd19293, %fd25527, %fd19292;
	ld.global.f64 	%fd25526, [%rd9641+45640];
	ld.global.f64 	%fd19294, [%rd9644+40440];
	add.f64 	%fd19295, %fd25526, %fd19294;
	abs.f64 	%fd19296, %fd19295;
	setp.gt.f64 	%p11378, %fd19296, 0d41CDCD64FF800000;
	selp.f64 	%fd6908, 0dBFF0000000000000, %fd19293, %p11378;
	selp.f64 	%fd6909, 0d7FF0000000000000, %fd19295, %p11378;
	cvt.u16.u64 	%rs4214, %rd1527;
	mov.b32 	%r17617, {%rs4213, %rs4214};
	mov.b32 	%r17618, 6405;
	dp2a.lo.s32.u32 	%r17619, %r17617, %r17618, %r17607;
	mul.wide.s32 	%rd9645, %r17619, 8;
	add.s64 	%rd1531, %rd1, %rd9645;
	ld.global.f64 	%fd6910, [%rd1531+21000];
	abs.f64 	%fd19297, %fd6910;
	setp.geu.f64 	%p11379, %fd19297, 0d41CDCD64FF800000;
	@%p11379 bra 	$L__BB3_11163;
	mad.lo.s64 	%rd9649, %rd1527, 24, %rd1529;
	add.s64 	%rd9650, %rd9649, %rd1530;
	shl.b64 	%rd9651, %rd9650, 3;
	add.s64 	%rd1532, %rd1, %rd9651;
	ld.global.f64 	%fd6911, [%rd1532+23000];
	abs.f64 	%fd19312, %fd6911;
	setp.lt.f64 	%p11384, %fd19312, 0d41CDCD64FF800000;
	@%p11384 bra 	$L__BB3_11166;
	ld.global.f64 	%fd19313, [%rd1531+20000];
	add.f64 	%fd19314, %fd25527, %fd19313;
	add.f64 	%fd19315, %fd25526, %fd6910;
	abs.f64 	%fd19316, %fd19315;
	setp.gt.f64 	%p11385, %fd19316, 0d41CDCD64FF800000;
	selp.f64 	%fd25522, 0dBFF0000000000000, %fd19314, %p11385;
	selp.f64 	%fd25523, 0d7FF0000000000000, %fd19315, %p11385;
	add.f64 	%fd19317, %fd25523, 0d4069000000000000;
	add.f64 	%fd19318, %fd25522, 0dC016CCCCCCCCCCCD;
	add.f64 	%fd19319, %fd6904, %fd19318;
	div.rn.f64 	%fd25524, %fd19317, %fd19319;
	abs.f64 	%fd19320, %fd6909;
	setp.geu.f64 	%p11386, %fd19320, 0d41CDCD64FF800000;
	@%p11386 bra 	$L__BB3_11168;
	add.f64 	%fd19321, %fd6909, 0d4069000000000000;
	add.f64 	%fd19322, %fd6908, 0dC016CCCCCCCCCCCD;
	add.f64 	%fd19323, %fd6904, %fd19322;
	div.rn.f64 	%fd19324, %fd19321, %fd19323;
	setp.lt.f64 	%p11387, %fd19324, %fd25524;
	selp.f64 	%fd25522, %fd25522, %fd6908, %p11387;
	selp.f64 	%fd25523, %fd25523, %fd6909, %p11387;
	selp.f64 	%fd25524, %fd25524, %fd19324, %p11387;
	bra.uni 	$L__BB3_11168;
$L__BB3_11163:
	mad.lo.s64 	%rd9646, %rd1527, 24, %rd1529;
	add.s64 	%rd9647, %rd9646, %rd1530;
	shl.b64 	%rd9648, %rd9647, 3;
	add.s64 	%rd1533, %rd1, %rd9648;
	ld.global.f64 	%fd6912, [%rd1533+23000];
	abs.f64 	%fd19299, %fd6912;
	setp.geu.f64 	%p11380, %fd19299, 0d41CDCD64FF800000;
	mov.f64 	%fd25522, %fd6908;
	mov.f64 	%fd25523, %fd6909;
	@%p11380 bra 	$L__BB3_11168;
	ld.global.f64 	%fd19300, [%rd1533+22000];
	add.f64 	%fd19301, %fd25527, %fd19300;
	add.f64 	%fd19302, %fd25526, %fd6912;
	abs.f64 	%fd19303, %fd19302;
	setp.gt.f64 	%p11381, %fd19303, 0d41CDCD64FF800000;
	selp.f64 	%fd25522, 0dBFF0000000000000, %fd19301, %p11381;
	selp.f64 	%fd25523, 0d7FF0000000000000, %fd19302, %p11381;
	add.f64 	%fd19304, %fd25523, 0d4069000000000000;
	add.f64 	%fd19305, %fd25522, 0dC016CCCCCCCCCCCD;
	add.f64 	%fd19306, %fd6904, %fd19305;
	div.rn.f64 	%fd25524, %fd19304, %fd19306;
	abs.f64 	%fd19307, %fd6909;
	setp.geu.f64 	%p11382, %fd19307, 0d41CDCD64FF800000;
	@%p11382 bra 	$L__BB3_11168;
	add.f64 	%fd19308, %fd6909, 0d4069000000000000;
	add.f64 	%fd19309, %fd6908, 0dC016CCCCCCCCCCCD;
	add.f64 	%fd19310, %fd6904, %fd19309;
	div.rn.f64 	%fd19311, %fd19308, %fd19310;
	setp.lt.f64 	%p11383, %fd19311, %fd25524;
	selp.f64 	%fd25522, %fd25522, %fd6908, %p11383;
	selp.f64 	%fd25523, %fd25523, %fd6909, %p11383;
	selp.f64 	%fd25524, %fd25524, %fd19311, %p11383;
	bra.uni 	$L__BB3_11168;
$L__BB3_11166:
	ld.global.f64 	%fd19325, [%rd1531+20000];
	add.f64 	%fd19326, %fd25527, %fd19325;
	ld.global.f64 	%fd19327, [%rd1532+22000];
	add.f64 	%fd19328, %fd19326, %fd19327;
	add.f64 	%fd19329, %fd25526, %fd6910;
	add.f64 	%fd19330, %fd19329, %fd6911;
	abs.f64 	%fd19331, %fd19330;
	setp.gt.f64 	%p11388, %fd19331, 0d41CDCD64FF800000;
	selp.f64 	%fd25522, 0dBFF0000000000000, %fd19328, %p11388;
	selp.f64 	%fd25523, 0d7FF0000000000000, %fd19330, %p11388;
	add.f64 	%fd19332, %fd25523, 0d4069000000000000;
	add.f64 	%fd19333, %fd25522, 0dC016CCCCCCCCCCCD;
	add.f64 	%fd19334, %fd6904, %fd19333;
	div.rn.f64 	%fd25524, %fd19332, %fd19334;
	abs.f64 	%fd19335, %fd6909;
	setp.geu.f64 	%p11389, %fd19335, 0d41CDCD64FF800000;
	@%p11389 bra 	$L__BB3_11168;
	add.f64 	%fd19336, %fd6909, 0d4069000000000000;
	add.f64 	%fd19337, %fd6908, 0dC016CCCCCCCCCCCD;
	add.f64 	%fd19338, %fd6904, %fd19337;
	div.rn.f64 	%fd19339, %fd19336, %fd19338;
	setp.lt.f64 	%p11390, %fd19339, %fd25524;
	selp.f64 	%fd25522, %fd25522, %fd6908, %p11390;
	selp.f64 	%fd25523, %fd25523, %fd6909, %p11390;
	selp.f64 	%fd25524, %fd25524, %fd19339, %p11390;
$L__BB3_11168:
	add.f64 	%fd19340, %fd25527, 0dC016CCCCCCCCCCCD;
	add.f64 	%fd6934, %fd6904, %fd19340;
	abs.f64 	%fd19341, %fd25523;
	setp.geu.f64 	%p11391, %fd19341, 0d41CDCD64FF800000;
	@%p11391 bra 	$L__BB3_11170;
	add.f64 	%fd19342, %fd25526, 0d4069000000000000;
	div.rn.f64 	%fd19343, %fd19342, %fd6934;
	setp.lt.f64 	%p11392, %fd25524, %fd19343;
	selp.f64 	%fd25526, %fd25526, %fd25523, %p11392;
	selp.f64 	%fd25527, %fd25527, %fd25522, %p11392;
$L__BB3_11170:
	abs.f64 	%fd19344, %fd25526;
	setp.geu.f64 	%p11393, %fd19344, 0d41CDCD64FF800000;
	@%p11393 bra 	$L__BB3_11172;
	st.local.f64 	[%rd1528], %fd25527;
	st.local.f64 	[%rd1525], %fd25526;
	mov.f64 	%fd25556, %fd25526;
$L__BB3_11172:
	min.u32 	%r17620, %r23182, %r5157;
	setp.lt.u32 	%p11394, %r17620, 2;
	mov.f64 	%fd25529, 0dBFF0000000000000;
	mov.f64 	%fd25530, 0d7FF0000000000000;
	@%p11394 bra 	$L__BB3_11199;
	ld.local.f64 	%fd25555, [%rd1528];
	add.f64 	%fd19347, %fd25556, 0d4069000000000000;
	add.f64 	%fd19348, %fd25555, 0dC016CCCCCCCCCCCD;
	add.f64 	%fd19349, %fd6904, %fd19348;
	div.rn.f64 	%fd6942, %fd19347, %fd19349;
	add.s32 	%r5159, %r5156, %r5157;
	mul.wide.s32 	%rd9652, %r5159, 8;
	add.s64 	%rd9653, %rd28, %rd9652;
	ld.local.f64 	%fd6943, [%rd9653];
	abs.f64 	%fd19350, %fd6943;
	setp.geu.f64 	%p11395, %fd19350, 0d41CDCD64FF800000;
	@%p11395 bra 	$L__BB3_11176;
	cvt.u32.u16 	%r17621, %rs730;
	ld.local.u8 	%r17622, [%rd1524+-1];
	prmt.b32 	%r17623, %r17622, %r17621, 0x3340U;
	ld.local.u8 	%r17624, [%rd1526+-1];
	prmt.b32 	%r17625, %r17624, 0, 0x3340U;
	prmt.b32 	%r17626, %r17623, %r17625, 0x5410U;
	cvt.u32.u16 	%r17627, %rs731;
	cvt.s32.s8 	%r17628, %r17627;
	mov.b32 	%r17629, 334205;
	dp4a.s32.u32 	%r17630, %r17626, %r17629, %r17628;
	mul.wide.s32 	%rd9654, %r17630, 8;
	add.s64 	%rd1534, %rd1, %rd9654;
	ld.global.f64 	%fd6944, [%rd1534+5000];
	abs.f64 	%fd19353, %fd6944;
	setp.geu.f64 	%p11396, %fd19353, 0d41CDCD64FF800000;
	@%p11396 bra 	$L__BB3_11176;
	mul.wide.s32 	%rd9655, %r5159, 8;
	add.s64 	%rd9656, %rd29, %rd9655;
	ld.local.f64 	%fd19354, [%rd9656];
	ld.global.f64 	%fd19355, [%rd1534];
	add.f64 	%fd25529, %fd19354, %fd19355;
	add.f64 	%fd25530, %fd6943, %fd6944;
$L__BB3_11176:
	add.f64 	%fd19356, %fd25530, 0d4069000000000000;
	add.f64 	%fd19357, %fd25529, 0dC016CCCCCCCCCCCD;
	add.f64 	%fd19358, %fd6904, %fd19357;
	div.rn.f64 	%fd6949, %fd19356, %fd19358;
	setp.lt.f64 	%p11397, %fd25529, 0dC0A3880000000000;
	selp.f64 	%fd6950, 0dC0A9300000000000, %fd25529, %p11397;
	selp.f64 	%fd6951, 0d0000000000000000, %fd25530, %p11397;
	setp.lt.f64 	%p11398, %fd25555, 0dC0A3880000000000;
	selp.f64 	%fd6952, 0dC0A9300000000000, %fd25555, %p11398;
	selp.f64 	%fd6953, 0d0000000000000000, %fd25556, %p11398;
	setp.gt.f64 	%p11399, %fd6949, %fd6942;
	@%p11399 bra 	$L__BB3_11180;
	setp.gt.f64 	%p11400, %fd6952, 0d0000000000000000;
	setp.gt.f64 	%p11401, %fd6953, 0d0000000000000000;
	and.pred  	%p11402, %p11400, %p11401;
	@%p11402 bra 	$L__BB3_11180;
	setp.ltu.f64 	%p11403, %fd6942, %fd6949;
	@%p11403 bra 	$L__BB3_11181;
	st.local.f64 	[%rd1528], %fd6952;
	st.local.f64 	[%rd1525], %fd6953;
	mov.f64 	%fd25555, %fd6952;
	mov.f64 	%fd25556, %fd6953;
	bra.uni 	$L__BB3_11181;
$L__BB3_11180:
	st.local.f64 	[%rd1528], %fd6950;
	st.local.f64 	[%rd1525], %fd6951;
	mov.f64 	%fd25555, %fd6950;
	mov.f64 	%fd25556, %fd6951;
$L__BB3_11181:
	cvt.u64.u16 	%rd9657, %rs731;
	cvt.s64.s8 	%rd1535, %rd9657;
	cvt.u64.u16 	%rd9658, %rs730;
	cvt.s64.s8 	%rd1537, %rd9658;
	mov.b32 	%r23184, 3;
	mad.lo.s64 	%rd9694, %rd1537, 5, %rd1535;
	shl.b64 	%rd9695, %rd9694, 3;
	add.s64 	%rd9696, %rd1, %rd9695;
$L__BB3_11182:
	sub.s32 	%r17632, %r5157, %r23184;
	add.s32 	%r17633, %r17632, 1;
	setp.gt.u32 	%p11404, %r17632, 2147483646;
	selp.b32 	%r17634, %r17632, 0, %p11404;
	add.s32 	%r23186, %r17634, %r5154;
	selp.b32 	%r23185, 1, %r17633, %p11404;
	setp.lt.s32 	%p11405, %r23186, 1;
	setp.ge.s32 	%p11406, %r23185, %r5157;
	or.pred  	%p11407, %p11405, %p11406;
	@%p11407 bra 	$L__BB3_11198;
$L__BB3_11183:
	mov.u32 	%r5164, %r23186;
	add.s32 	%r23186, %r5164, -1;
	mad.lo.s32 	%r17636, %r23186, %r5127, %r23185;
	add.s32 	%r5166, %r17636, -1;
	mul.wide.s32 	%rd9659, %r5166, 8;
	add.s64 	%rd9660, %rd28, %rd9659;
	ld.local.f64 	%fd6972, [%rd9660];
	abs.f64 	%fd19359, %fd6972;
	setp.geu.f64 	%p11408, %fd19359, 0d41CDCD64FF800000;
	@%p11408 bra 	$L__BB3_11197;
	not.b32 	%r17637, %r5164;
	add.s32 	%r5167, %r23182, %r17637;
	not.b32 	%r17638, %r23185;
	add.s32 	%r5168, %r5157, %r17638;
	add.s32 	%r5169, %r5168, %r5167;
	setp.eq.s32 	%p11409, %r5167, 0;
	setp.gt.s32 	%p11410, %r5168, 0;
	and.pred  	%p11411, %p11409, %p11410;
	@%p11411 bra 	$L__BB3_11190;
	setp.eq.s32 	%p11412, %r5168, 0;
	setp.gt.s32 	%p11413, %r5167, 0;
	and.pred  	%p11414, %p11413, %p11412;
	@%p11414 bra 	$L__BB3_11190;
	setp.eq.s32 	%p11415, %r5167, 1;
	setp.eq.s32 	%p11416, %r5168, 1;
	and.pred  	%p11417, %p11415, %p11416;
	@%p11417 bra 	$L__BB3_11188;
	mul.wide.s32 	%rd9661, %r5169, 8;
	add.s64 	%rd9662, %rd1, %rd9661;
	ld.global.f64 	%fd19360, [%rd9662+24952];
	cvt.u64.u32 	%rd9663, %r5164;
	add.s64 	%rd9664, %rd32, %rd9663;
	cvt.s64.s32 	%rd9665, %r23185;
	add.s64 	%rd9666, %rd33, %rd9665;
	ld.local.s8 	%r17639, [%rd9666+1];
	ld.local.u8 	%r17640, [%rd9664+1];
	ld.local.u8 	%r17641, [%rd9664];
	prmt.b32 	%r17642, %r17641, %r17640, 0x3340U;
	ld.local.u8 	%r17643, [%rd9666];
	prmt.b32 	%r17644, %r17643, 0, 0x3340U;
	prmt.b32 	%r17645, %r17642, %r17644, 0x5410U;
	mov.b32 	%r17646, 334205;
	dp4a.s32.u32 	%r17647, %r17645, %r17646, %r17639;
	mul.wide.s32 	%rd9667, %r17647, 8;
	add.s64 	%rd9668, %rd1, %rd9667;
	ld.global.f64 	%fd19361, [%rd9668+30440];
	add.f64 	%fd19362, %fd19360, %fd19361;
	ld.local.s8 	%r17648, [%rd1524+-1];
	cvt.u32.u16 	%r17649, %rs731;
	ld.local.u8 	%r17650, [%rd1526+-1];
	prmt.b32 	%r17651, %r17650, %r17649, 0x3340U;
	cvt.u32.u16 	%r17652, %rs730;
	prmt.b32 	%r17653, %r17652, 0, 0x3340U;
	prmt.b32 	%r17654, %r17651, %r17653, 0x5410U;
	mov.b32 	%r17655, 359705;
	dp4a.s32.u32 	%r17656, %r17654, %r17655, %r17648;
	mul.wide.s32 	%rd9669, %r17656, 8;
	add.s64 	%rd9670, %rd1, %rd9669;
	ld.global.f64 	%fd19363, [%rd9670+30440];
	add.f64 	%fd19364, %fd19362, %fd19363;
	add.f64 	%fd19365, %fd19364, %fd6972;
	ld.global.f64 	%fd19366, [%rd9662+24232];
	ld.global.f64 	%fd19367, [%rd9668+25440];
	add.f64 	%fd19368, %fd19366, %fd19367;
	ld.global.f64 	%fd19369, [%rd9670+25440];
	add.f64 	%fd19370, %fd19368, %fd19369;
	sub.s32 	%r17657, %r5167, %r5168;
	abs.s32 	%r17658, %r17657;
	cvt.rn.f64.s32 	%fd19371, %r17658;
	fma.rn.f64 	%fd19372, %fd19371, 0dBFEEF3E864B31D04, %fd19370;
	mul.wide.s32 	%rd9671, %r5166, 8;
	add.s64 	%rd9672, %rd29, %rd9671;
	ld.local.f64 	%fd19373, [%rd9672];
	add.f64 	%fd19374, %fd19373, %fd19372;
	abs.f64 	%fd19375, %fd19365;
	setp.gt.f64 	%p11418, %fd19375, 0d41CDCD64FF800000;
	selp.f64 	%fd19376, 0dBFF0000000000000, %fd19374, %p11418;
	selp.f64 	%fd19377, 0d7FF0000000000000, %fd19365, %p11418;
	add.f64 	%fd19378, %fd19377, 0d4069000000000000;
	add.f64 	%fd19379, %fd19376, 0dC016CCCCCCCCCCCD;
	add.f64 	%fd19380, %fd6904, %fd19379;
	div.rn.f64 	%fd19381, %fd19378, %fd19380;
	add.f64 	%fd19382, %fd25556, 0d4069000000000000;
	add.f64 	%fd19383, %fd25555, 0dC016CCCCCCCCCCCD;
	add.f64 	%fd19384, %fd6904, %fd19383;
	div.rn.f64 	%fd19385, %fd19382, %fd19384;
	setp.gt.f64 	%p11419, %fd19381, %fd19385;
	selp.f64 	%fd25557, %fd19377, 0d7FF0000000000000, %p11419;
	selp.f64 	%fd25558, %fd19376, 0dBFF0000000000000, %p11419;
	bra.uni 	$L__BB3_11195;
$L__BB3_11188:
	cvt.u64.u32 	%rd9673, %r5164;
	add.s64 	%rd9674, %rd32, %rd9673;
	cvt.s64.s32 	%rd9675, %r23185;
	add.s64 	%rd9676, %rd33, %rd9675;
	ld.local.s8 	%r17659, [%rd9676+1];
	ld.local.u8 	%r17660, [%rd9674+1];
	ld.local.u8 	%r17661, [%rd9674];
	prmt.b32 	%r17662, %r17661, %r17660, 0x3340U;
	ld.local.u8 	%r17663, [%rd9676];
	prmt.b32 	%r17664, %r17663, 0, 0x3340U;
	prmt.b32 	%r17665, %r17662, %r17664, 0x5410U;
	mov.b32 	%r17666, 334205;
	dp4a.s32.u32 	%r17667, %r17665, %r17666, %r17659;
	mul.wide.s32 	%rd9677, %r17667, 8;
	add.s64 	%rd9678, %rd1, %rd9677;
	ld.global.f64 	%fd19388, [%rd9678+10000];
	ld.local.s8 	%r17668, [%rd1524+-1];
	cvt.u32.u16 	%r17669, %rs731;
	ld.local.u8 	%r17670, [%rd1526+-1];
	prmt.b32 	%r17671, %r17670, %r17669, 0x3340U;
	cvt.u32.u16 	%r17672, %rs730;
	prmt.b32 	%r17673, %r17672, 0, 0x3340U;
	prmt.b32 	%r17674, %r17671, %r17673, 0x5410U;
	mov.b32 	%r17675, 359705;
	dp4a.s32.u32 	%r17676, %r17674, %r17675, %r17668;
	mul.wide.s32 	%rd9679, %r17676, 8;
	add.s64 	%rd9680, %rd1, %rd9679;
	ld.global.f64 	%fd19389, [%rd9680+10000];
	add.f64 	%fd19390, %fd19388, %fd19389;
	mul.wide.s32 	%rd9681, %r5166, 8;
	add.s64 	%rd9682, %rd29, %rd9681;
	ld.local.f64 	%fd19391, [%rd9682];
	add.f64 	%fd19392, %fd19390, %fd19391;
	ld.global.f64 	%fd19393, [%rd9678+15000];
	ld.global.f64 	%fd19394, [%rd9680+15000];
	add.f64 	%fd19395, %fd19393, %fd19394;
	add.f64 	%fd19396, %fd19395, %fd6972;
	abs.f64 	%fd19397, %fd19396;
	setp.gt.f64 	%p11420, %fd19397, 0d41CDCD64FF800000;
	selp.f64 	%fd6975, 0dBFF0000000000000, %fd19392, %p11420;
	selp.f64 	%fd6976, 0d7FF0000000000000, %fd19396, %p11420;
	add.f64 	%fd19398, %fd6976, 0d4069000000000000;
	add.f64 	%fd19399, %fd6975, 0dC016CCCCCCCCCCCD;
	add.f64 	%fd19400, %fd6904, %fd19399;
	div.rn.f64 	%fd6977, %fd19398, %fd19400;
	add.f64 	%fd19401, %fd25556, 0d4069000000000000;
	add.f64 	%fd19402, %fd25555, 0dC016CCCCCCCCCCCD;
	add.f64 	%fd19403, %fd6904, %fd19402;
	div.rn.f64 	%fd6978, %fd19401, %fd19403;
	sub.f64 	%fd19404, %fd6977, %fd6978;
	setp.ltu.f64 	%p11421, %fd19404, 0d3EB0C6F7A0B5ED8D;
	mov.f64 	%fd25558, 0dBFF0000000000000;
	mov.f64 	%fd25557, 0d7FF0000000000000;
	@%p11421 bra 	$L__BB3_11195;
	setp.gt.f64 	%p11422, %fd6977, %fd6978;
	selp.f64 	%fd25557, %fd6976, 0d7FF0000000000000, %p11422;
	selp.f64 	%fd25558, %fd6975, 0dBFF0000000000000, %p11422;
	bra.uni 	$L__BB3_11195;
$L__BB3_11190:
	setp.eq.s32 	%p11423, %r5168, 1;
	setp.eq.s32 	%p11424, %r5167, 1;
	or.pred  	%p11425, %p11424, %p11423;
	@%p11425 bra 	$L__BB3_11192;
	mul.wide.s32 	%rd9683, %r5169, 8;
	add.s64 	%rd9684, %rd1, %rd9683;
	ld.global.f64 	%fd19405, [%rd9684+25192];
	cvt.u64.u32 	%rd9685, %r5164;
	add.s64 	%rd9686, %rd32, %rd9685;
	ld.local.s8 	%r17677, [%rd9686];
	mul.wide.s32 	%rd9687, %r17677, 5;
	cvt.s64.s32 	%rd9688, %r23185;
	add.s64 	%rd9689, %rd33, %rd9688;
	ld.local.s8 	%rd9690, [%rd9689];
	add.s64 	%rd9691, %rd9687, %rd9690;
	shl.b64 	%rd9692, %rd9691, 3;
	add.s64 	%rd9693, %rd1, %rd9692;
	ld.global.f64 	%fd19406, [%rd9693+45640];
	add.f64 	%fd19407, %fd19405, %fd19406;
	ld.global.f64 	%fd19408, [%rd9696+45640];
	add.f64 	%fd19409, %fd19407, %fd19408;
	add.f64 	%fd19410, %fd19409, %fd6972;
	ld.global.f64 	%fd19411, [%rd9684+24472];
	ld.global.f64 	%fd19412, [%rd9693+45440];
	add.f64 	%fd19413, %fd19411, %fd19412;
	ld.global.f64 	%fd19414, [%rd9696+45440];
	add.f64 	%fd19415, %fd19413, %fd19414;
	mul.wide.s32 	%rd9697, %r5166, 8;
	add.s64 	%rd9698, %rd29, %rd9697;
	ld.local.f64 	%fd19416, [%rd9698];
	add.f64 	%fd19417, %fd19415, %fd19416;
	abs.f64 	%fd19418, %fd19410;
	setp.gt.f64 	%p11426, %fd19418, 0d41CDCD64FF800000;
	selp.f64 	%fd19419, 0dBFF0000000000000, %fd19417, %p11426;
	selp.f64 	%fd19420, 0d7FF0000000000000, %fd19410, %p11426;
	add.f64 	%fd19421, %fd19420, 0d4069000000000000;
	add.f64 	%fd19422, %fd19419, 0dC016CCCCCCCCCCCD;
	add.f64 	%fd19423, %fd6904, %fd19422;
	div.rn.f64 	%fd19424, %fd19421, %fd19423;
	add.f64 	%fd19425, %fd25556, 0d4069000000000000;
	add.f64 	%fd19426, %fd25555, 0dC016CCCCCCCCCCCD;
	add.f64 	%fd19427, %fd6904, %fd19426;
	div.rn.f64 	%fd19428, %fd19425, %fd19427;
	setp.gt.f64 	%p11427, %fd19424, %fd19428;
	selp.f64 	%fd25557, %fd19420, 0d7FF0000000000000, %p11427;
	selp.f64 	%fd25558, %fd19419, 0dBFF0000000000000, %p11427;
	bra.uni 	$L__BB3_11195;
$L__BB3_11192:
	and.pred  	%p11431, %p11409, %p11423;
	setp.eq.s32 	%p11432, %r5168, 0;
	and.pred  	%p11433, %p11424, %p11432;
	or.pred  	%p11434, %p11431, %p11433;
	mov.f64 	%fd25550, 0d0000000000000000;
	mov.f64 	%fd25549, 0dC0A9300000000000;
	not.pred 	%p11435, %p11434;
	@%p11435 bra 	$L__BB3_11194;
	mul.wide.u32 	%rd9699, %r5169, 8;
	add.s64 	%rd9700, %rd1, %rd9699;
	ld.global.f64 	%fd19431, [%rd9700+25192];
	cvt.u64.u32 	%rd9701, %r5164;
	add.s64 	%rd9702, %rd32, %rd9701;
	cvt.s64.s32 	%rd9703, %r23185;
	add.s64 	%rd9704, %rd33, %rd9703;
	ld.local.u8 	%r17678, [%rd9702];
	cvt.u32.u16 	%r17679, %rs730;
	prmt.b32 	%r17680, %r17678, %r17679, 0x3340U;
	ld.local.u8 	%r17681, [%rd9704];
	prmt.b32 	%r17682, %r17681, 0, 0x3340U;
	prmt.b32 	%r17683, %r17680, %r17682, 0x5410U;
	cvt.u32.u64 	%r17684, %rd1535;
	mov.b32 	%r17685, 334205;
	dp4a.s32.u32 	%r17686, %r17683, %r17685, %r17684;
	mul.wide.s32 	%rd9705, %r17686, 8;
	add.s64 	%rd9706, %rd1, %rd9705;
	ld.global.f64 	%fd19432, [%rd9706+5000];
	add.f64 	%fd25550, %fd19431, %fd19432;
	ld.global.f64 	%fd19433, [%rd9700+24472];
	ld.global.f64 	%fd19434, [%rd9706];
	add.f64 	%fd25549, %fd19433, %fd19434;
$L__BB3_11194:
	add.f64 	%fd19435, %fd25550, %fd6972;
	mul.wide.s32 	%rd9707, %r5166, 8;
	add.s64 	%rd9708, %rd29, %rd9707;
	ld.local.f64 	%fd19436, [%rd9708];
	add.f64 	%fd19437, %fd25549, %fd19436;
	abs.f64 	%fd19438, %fd19435;
	setp.gt.f64 	%p11436, %fd19438, 0d41CDCD64FF800000;
	selp.f64 	%fd19439, 0dBFF0000000000000, %fd19437, %p11436;
	selp.f64 	%fd19440, 0d7FF0000000000000, %fd19435, %p11436;
	add.f64 	%fd19441, %fd19440, 0d4069000000000000;
	add.f64 	%fd19442, %fd19439, 0dC016CCCCCCCCCCCD;
	add.f64 	%fd19443, %fd6904, %fd19442;
	div.rn.f64 	%fd19444, %fd19441, %fd19443;
	add.f64 	%fd19445, %fd25556, 0d4069000000000000;
	add.f64 	%fd19446, %fd25555, 0dC016CCCCCCCCCCCD;
	add.f64 	%fd19447, %fd6904, %fd19446;
	div.rn.f64 	%fd19448, %fd19445, %fd19447;
	setp.gt.f64 	%p11437, %fd19444, %fd19448;
	selp.f64 	%fd25557, %fd19440, 0d7FF0000000000000, %p11437;
	selp.f64 	%fd25558, %fd19439, 0dBFF0000000000000, %p11437;
$L__BB3_11195:
	setp.lt.f64 	%p11438, %fd25558, 0dC0A3880000000000;
	selp.f64 	%fd6997, 0d0000000000000000, %fd25557, %p11438;
	selp.f64 	%fd6998, 0dC0A9300000000000, %fd25558, %p11438;
	abs.f64 	%fd19449, %fd6997;
	setp.geu.f64 	%p11439, %fd19449, 0d41CDCD64FF800000;
	@%p11439 bra 	$L__BB3_11197;
	st.local.f64 	[%rd1525], %fd6997;
	st.local.f64 	[%rd1528], %fd6998;
	mov.f64 	%fd25555, %fd6998;
	mov.f64 	%fd25556, %fd6997;
$L__BB3_11197:
	add.s32 	%r23185, %r23185, 1;
	setp.gt.u32 	%p11440, %r5164, 1;
	setp.lt.s32 	%p11441, %r23185, %r5157;
	and.pred  	%p11442, %p11440, %p11441;
	@%p11442 bra 	$L__BB3_11183;
$L__BB3_11198:
	add.s32 	%r23184, %r23184, 1;
	setp.ne.s32 	%p11443, %r23184, 33;
	@%p11443 bra 	$L__BB3_11182;
$L__BB3_11199:
	add.s32 	%r23183, %r5157, 1;
	setp.ne.s32 	%p11444, %r5157, %r5127;
	@%p11444 bra 	$L__BB3_11156;
$L__BB3_11200:
	add.s32 	%r5173, %r23182, 1;
	setp.ne.s32 	%p11445, %r23182, %r5125;
	mov.u32 	%r23182, %r5173;
	@%p11445 bra 	$L__BB3_11154;
$L__BB3_11201:
	setp.eq.s32 	%p11446, %r5127, 0;
	mov.b32 	%r23189, 0;
	mov.f64 	%fd25587, 0dFFF0000000000000;
	@%p11446 bra 	$L__BB3_11217;
	ld.local.u8 	%rs4215, [%rd1521];
	cvt.u32.u16 	%r17690, %rs4215;
	cvt.s32.s8 	%r5174, %r17690;
	add.s32 	%r17691, %r5125, -1;
	mad.lo.s32 	%r5175, %r5127, %r17691, -1;
	cvt.u64.u16 	%rd9709, %rs4215;
	cvt.s64.s8 	%rd1538, %rd9709;
	mul.wide.s32 	%rd1539, %r5174, 5;
	mov.f64 	%fd25587, 0dFFF0000000000000;
	mov.b32 	%r23189, 0;
	mov.b32 	%r23187, 1;
$L__BB3_11203:
	mov.u32 	%r5176, %r23187;
	cvt.u64.u32 	%rd9710, %r5176;
	add.s64 	%rd1540, %rd33, %rd9710;
	ld.local.u8 	%rs732, [%rd1540];
	cvt.u32.u16 	%r17692, %rs732;
	cvt.s32.s8 	%r17693, %r17692;
	add.s32 	%r17694, %r17693, %r5174;
	setp.ne.s32 	%p11447, %r17694, 3;
	mov.f64 	%fd25586, 0dBFF0000000000000;
	mov.f64 	%fd25585, 0d7FF0000000000000;
	@%p11447 bra 	$L__BB3_11216;
	cvt.u64.u16 	%rd9711, %rs732;
	cvt.s64.s8 	%rd9712, %rd9711;
	add.s64 	%rd9713, %rd1539, %rd9712;
	shl.b64 	%rd9714, %rd9713, 3;
	add.s64 	%rd9715, %rd1, %rd9714;
	ld.global.f64 	%fd25586, [%rd9715+45440];
	ld.local.s8 	%r17695, [%rd1540+1];
	cvt.u16.u64 	%rs4216, %rd1538;
	cvt.s16.s8 	%rs4217, %rs732;
	mov.b32 	%r17696, {%rs4216, %rs4217};
	mov.b32 	%r17697, 1405;
	dp2a.lo.s32.u32 	%r17698, %r17696, %r17697, %r17695;
	mul.wide.s32 	%rd9716, %r17698, 8;
	add.s64 	%rd9717, %rd1, %rd9716;
	ld.global.f64 	%fd19455, [%rd9717+36240];
	add.f64 	%fd19456, %fd25586, %fd19455;
	ld.global.f64 	%fd25585, [%rd9715+45640];
	ld.global.f64 	%fd19457, [%rd9717+41240];
	add.f64 	%fd19458, %fd25585, %fd19457;
	abs.f64 	%fd19459, %fd19458;
	setp.gt.f64 	%p11448, %fd19459, 0d41CDCD64FF800000;
	selp.f64 	%fd7018, 0dBFF0000000000000, %fd19456, %p11448;
	selp.f64 	%fd7019, 0d7FF0000000000000, %fd19458, %p11448;
	mad.lo.s64 	%rd1541, %rd1538, 160, %rd9715;
	ld.global.f64 	%fd7020, [%rd1541+21160];
	abs.f64 	%fd7021, %fd7020;
	setp.geu.f64 	%p11449, %fd7021, 0d41CDCD64FF800000;
	mad.lo.s64 	%rd1542, %rd1538, -800, %rd9717;
	mov.f64 	%fd25576, %fd7018;
	mov.f64 	%fd25577, %fd7019;
	@%p11449 bra 	$L__BB3_11208;
	ld.global.f64 	%fd7022, [%rd1542+23000];
	abs.f64 	%fd19461, %fd7022;
	setp.geu.f64 	%p11450, %fd19461, 0d41CDCD64FF800000;
	mov.f64 	%fd25576, %fd7018;
	mov.f64 	%fd25577, %fd7019;
	@%p11450 bra 	$L__BB3_11208;
	ld.global.f64 	%fd19462, [%rd1541+20160];
	add.f64 	%fd19463, %fd25586, %fd19462;
	ld.global.f64 	%fd19464, [%rd1542+22000];
	add.f64 	%fd19465, %fd19463, %fd19464;
	add.f64 	%fd19466, %fd25585, %fd7020;
	add.f64 	%fd19467, %fd19466, %fd7022;
	abs.f64 	%fd19468, %fd19467;
	setp.gt.f64 	%p11451, %fd19468, 0d41CDCD64FF800000;
	selp.f64 	%fd25576, 0dBFF0000000000000, %fd19465, %p11451;
	selp.f64 	%fd25577, 0d7FF0000000000000, %fd19467, %p11451;
	add.f64 	%fd19469, %fd25577, 0d4069000000000000;
	add.f64 	%fd19470, %fd25576, 0dC016CCCCCCCCCCCD;
	add.f64 	%fd19471, %fd6904, %fd19470;
	div.rn.f64 	%fd25578, %fd19469, %fd19471;
	abs.f64 	%fd19472, %fd7019;
	setp.geu.f64 	%p11452, %fd19472, 0d41CDCD64FF800000;
	@%p11452 bra 	$L__BB3_11208;
	add.f64 	%fd19473, %fd7019, 0d4069000000000000;
	add.f64 	%fd19474, %fd7018, 0dC016CCCCCCCCCCCD;
	add.f64 	%fd19475, %fd6904, %fd19474;
	div.rn.f64 	%fd19476, %fd19473, %fd19475;
	setp.lt.f64 	%p11453, %fd19476, %fd25578;
	selp.f64 	%fd25576, %fd25576, %fd7018, %p11453;
	selp.f64 	%fd25577, %fd25577, %fd7019, %p11453;
	selp.f64 	%fd25578, %fd25578, %fd19476, %p11453;
$L__BB3_11208:
	mov.f64 	%fd25579, %fd25576;
	mov.f64 	%fd25580, %fd25577;
	@%p11449 bra 	$L__BB3_11211;
	ld.global.f64 	%fd19477, [%rd1541+20160];
	add.f64 	%fd19478, %fd25586, %fd19477;
	add.f64 	%fd19479, %fd25585, %fd7020;
	abs.f64 	%fd19480, %fd19479;
	setp.gt.f64 	%p11455, %fd19480, 0d41CDCD64FF800000;
	selp.f64 	%fd25579, 0dBFF0000000000000, %fd19478, %p11455;
	selp.f64 	%fd25580, 0d7FF0000000000000, %fd19479, %p11455;
	add.f64 	%fd19481, %fd25580, 0d4069000000000000;
	add.f64 	%fd19482, %fd25579, 0dC016CCCCCCCCCCCD;
	add.f64 	%fd19483, %fd6904, %fd19482;
	div.rn.f64 	%fd25578, %fd19481, %fd19483;
	abs.f64 	%fd19484, %fd25577;
	setp.geu.f64 	%p11456, %fd19484, 0d41CDCD64FF800000;
	@%p11456 bra 	$L__BB3_11211;
	add.f64 	%fd19485, %fd25577, 0d4069000000000000;
	add.f64 	%fd19486, %fd25576, 0dC016CCCCCCCCCCCD;
	add.f64 	%fd19487, %fd6904, %fd19486;
	div.rn.f64 	%fd19488, %fd19485, %fd19487;
	setp.lt.f64 	%p11457, %fd19488, %fd25578;
	selp.f64 	%fd25579, %fd25579, %fd25576, %p11457;
	selp.f64 	%fd25580, %fd25580, %fd25577, %p11457;
	selp.f64 	%fd25578, %fd25578, %fd19488, %p11457;
$L__BB3_11211:
	ld.global.f64 	%fd7041, [%rd1542+23000];
	abs.f64 	%fd19489, %fd7041;
	setp.geu.f64 	%p11458, %fd19489, 0d41CDCD64FF800000;
	mov.f64 	%fd25582, %fd25579;
	mov.f64 	%fd25583, %fd25580;
	@%p11458 bra 	$L__BB3_11214;
	ld.global.f64 	%fd19490, [%rd1542+22000];
	add.f64 	%fd19491, %fd25586, %fd19490;
	add.f64 	%fd19492, %fd25585, %fd7041;
	abs.f64 	%fd19493, %fd19492;
	setp.gt.f64 	%p11459, %fd19493, 0d41CDCD64FF800000;
	selp.f64 	%fd25582, 0dBFF0000000000000, %fd19491, %p11459;
	selp.f64 	%fd25583, 0d7FF0000000000000, %fd19492, %p11459;
	add.f64 	%fd19494, %fd25583, 0d4069000000000000;
	add.f64 	%fd19495, %fd25582, 0dC016CCCCCCCCCCCD;
	add.f64 	%fd19496, %fd6904, %fd19495;
	div.rn.f64 	%fd25578, %fd19494, %fd19496;
	abs.f64 	%fd19497, %fd25580;
	setp.geu.f64 	%p11460, %fd19497, 0d41CDCD64FF800000;
	@%p11460 bra 	$L__BB3_11214;
	add.f64 	%fd19498, %fd25580, 0d4069000000000000;
	add.f64 	%fd19499, %fd25579, 0dC016CCCCCCCCCCCD;
	add.f64 	%fd19500, %fd6904, %fd19499;
	div.rn.f64 	%fd19501, %fd19498, %fd19500;
	setp.lt.f64 	%p11461, %fd19501, %fd25578;
	selp.f64 	%fd25582, %fd25582, %fd25579, %p11461;
	selp.f64 	%fd25583, %fd25583, %fd25580, %p11461;
	selp.f64 	%fd25578, %fd25578, %fd19501, %p11461;
$L__BB3_11214:
	add.f64 	%fd19502, %fd25586, 0dC016CCCCCCCCCCCD;
	add.f64 	%fd7051, %fd6904, %fd19502;
	abs.f64 	%fd19503, %fd25583;
	setp.geu.f64 	%p11462, %fd19503, 0d41CDCD64FF800000;
	@%p11462 bra 	$L__BB3_11216;
	add.f64 	%fd19504, %fd25585, 0d4069000000000000;
	div.rn.f64 	%fd19505, %fd19504, %fd7051;
	setp.lt.f64 	%p11463, %fd25578, %fd19505;
	selp.f64 	%fd25585, %fd25585, %fd25583, %p11463;
	selp.f64 	%fd25586, %fd25586, %fd25582, %p11463;
$L__BB3_11216:
	add.f64 	%fd19506, %fd25586, 0d3EB0C6F7A0B5ED8D;
	add.f64 	%fd19507, %fd25585, 0d3EB0C6F7A0B5ED8D;
	add.s32 	%r17699, %r5175, %r5176;
	mul.wide.s32 	%rd9718, %r17699, 8;
	add.s64 	%rd9719, %rd28, %rd9718;
	ld.local.f64 	%fd19508, [%rd9719];
	add.f64 	%fd19509, %fd19507, %fd19508;
	add.f64 	%fd19510, %fd19509, 0d4069000000000000;
	add.s64 	%rd9720, %rd29, %rd9718;
	ld.local.f64 	%fd19511, [%rd9720];
	add.f64 	%fd19512, %fd19506, %fd19511;
	add.f64 	%fd19513, %fd19512, 0dC016CCCCCCCCCCCD;
	add.f64 	%fd19514, %fd6904, %fd19513;
	div.rn.f64 	%fd19515, %fd19510, %fd19514;
	add.f64 	%fd19516, %fd19515, 0dC071126666666666;
	setp.gt.f64 	%p11464, %fd19516, %fd25587;
	setp.lt.f64 	%p11465, %fd19512, 0d0000000000000000;
	setp.lt.f64 	%p11466, %fd19509, 0d0000000000000000;
	and.pred  	%p11467, %p11465, %p11466;
	and.pred  	%p11468, %p11467, %p11464;
	selp.f64 	%fd25587, %fd19516, %fd25587, %p11468;
	selp.b32 	%r23189, %r5176, %r23189, %p11468;
	add.s32 	%r23187, %r5176, 1;
	setp.ne.s32 	%p11469, %r5176, %r5127;
	@%p11469 bra 	$L__BB3_11203;
$L__BB3_11217:
	abs.f64 	%fd7058, %fd25587;
	setp.gt.f64 	%p11470, %fd7058, 0d41CDCD64FF800000;
	selp.b32 	%r23342, 1, %r23189, %p11470;
	selp.b32 	%r23343, 1, %r5125, %p11470;
	cvt.u64.u32 	%rd9721, %r23343;
	add.s64 	%rd1543, %rd32, %rd9721;
	ld.local.u8 	%rs733, [%rd1543];
	cvt.u32.u16 	%r17700, %rs733;
	cvt.s32.s8 	%r17701, %r17700;
	cvt.s64.s32 	%rd9722, %r23342;
	add.s64 	%rd1544, %rd33, %rd9722;
	ld.local.u8 	%rs4868, [%rd1544];
	cvt.u32.u16 	%r17702, %rs4868;
	cvt.s32.s8 	%r17703, %r17702;
	add.s32 	%r17704, %r17703, %r17701;
	setp.ne.s32 	%p11471, %r17704, 3;
	mov.f64 	%fd25598, 0dBFF0000000000000;
	mov.f64 	%fd25597, 0d7FF0000000000000;
	@%p11471 bra 	$L__BB3_11230;
	cvt.u32.u16 	%r17705, %rs733;
	cvt.u32.u16 	%r17706, %rs4868;
	cvt.u64.u16 	%rd9723, %rs4868;
	cvt.s64.s8 	%rd9724, %rd9723;
	cvt.s32.s8 	%r17707, %r17705;
	mul.wide.s32 	%rd9725, %r17707, 5;
	add.s64 	%rd9726, %rd9725, %rd9724;
	shl.b64 	%rd9727, %rd9726, 3;
	add.s64 	%rd9728, %rd1, %rd9727;
	ld.global.f64 	%fd25598, [%rd9728+45440];
	ld.local.s8 	%r17708, [%rd1544+1];
	ld.local.s8 	%rs4218, [%rd1543+1];
	cvt.u32.u16 	%r17709, %rs4218;
	prmt.b32 	%r17710, %r17705, %r17709, 0x3340U;
	prmt.b32 	%r17711, %r17706, 0, 0x3340U;
	prmt.b32 	%r17712, %r17710, %r17711, 0x5410U;
	mov.b32 	%r17713, 334205;
	dp4a.s32.u32 	%r17714, %r17712, %r17713, %r17708;
	mul.wide.s32 	%rd9729, %r17714, 8;
	add.s64 	%rd9730, %rd1, %rd9729;
	ld.global.f64 	%fd19520, [%rd9730+35440];
	add.f64 	%fd19521, %fd25598, %fd19520;
	ld.global.f64 	%fd25597, [%rd9728+45640];
	ld.global.f64 	%fd19522, [%rd9730+40440];
	add.f64 	%fd19523, %fd25597, %fd19522;
	abs.f64 	%fd19524, %fd19523;
	setp.gt.f64 	%p11472, %fd19524, 0d41CDCD64FF800000;
	selp.f64 	%fd7061, 0dBFF0000000000000, %fd19521, %p11472;
	selp.f64 	%fd7062, 0d7FF0000000000000, %fd19523, %p11472;
	cvt.s16.s8 	%rs4219, %rs733;
	mov.b32 	%r17715, {%rs4219, %rs4218};
	cvt.s32.s8 	%r17716, %r17706;
	mov.b32 	%r17717, 1305;
	dp2a.lo.s32.u32 	%r17718, %r17715, %r17717, %r17716;
	mul.wide.s32 	%rd9731, %r17718, 8;
	add.s64 	%rd1545, %rd1, %rd9731;
	ld.global.f64 	%fd7063, [%rd1545+21000];
	abs.f64 	%fd7064, %fd7063;
	setp.geu.f64 	%p11473, %fd7064, 0d41CDCD64FF800000;
	cvt.s16.s8 	%rs4220, %rs4868;
	mov.b32 	%r17719, {%rs4219, %rs4220};
	dp2a.lo.s32.u32 	%r17720, %r17719, %r17717, %r17708;
	mul.wide.s32 	%rd9732, %r17720, 8;
	add.s64 	%rd1546, %rd1, %rd9732;
	mov.f64 	%fd25588, %fd7061;
	mov.f64 	%fd25589, %fd7062;
	@%p11473 bra 	$L__BB3_11222;
	ld.global.f64 	%fd7065, [%rd1546+23000];
	abs.f64 	%fd19526, %fd7065;
	setp.geu.f64 	%p11474, %fd19526, 0d41CDCD64FF800000;
	mov.f64 	%fd25588, %fd7061;
	mov.f64 	%fd25589, %fd7062;
	@%p11474 bra 	$L__BB3_11222;
	ld.global.f64 	%fd19527, [%rd1545+20000];
	add.f64 	%fd19528, %fd25598, %fd19527;
	ld.global.f64 	%fd19529, [%rd1546+22000];
	add.f64 	%fd19530, %fd19528, %fd19529;
	add.f64 	%fd19531, %fd25597, %fd7063;
	add.f64 	%fd19532, %fd19531, %fd7065;
	abs.f64 	%fd19533, %fd19532;
	setp.gt.f64 	%p11475, %fd19533, 0d41CDCD64FF800000;
	selp.f64 	%fd25588, 0dBFF0000000000000, %fd19530, %p11475;
	selp.f64 	%fd25589, 0d7FF0000000000000, %fd19532, %p11475;
	add.f64 	%fd19534, %fd25589, 0d4069000000000000;
	add.f64 	%fd19535, %fd25588, 0dC016CCCCCCCCCCCD;
	add.f64 	%fd19536, %fd6904, %fd19535;
	div.rn.f64 	%fd25590, %fd19534, %fd19536;
	abs.f64 	%fd19537, %fd7062;
	setp.geu.f64 	%p11476, %fd19537, 0d41CDCD64FF800000;
	@%p11476 bra 	$L__BB3_11222;
	add.f64 	%fd19538, %fd7062, 0d4069000000000000;
	add.f64 	%fd19539, %fd7061, 0dC016CCCCCCCCCCCD;
	add.f64 	%fd19540, %fd6904, %fd19539;
	div.rn.f64 	%fd19541, %fd19538, %fd19540;
	setp.lt.f64 	%p11477, %fd19541, %fd25590;
	selp.f64 	%fd25588, %fd25588, %fd7061, %p11477;
	selp.f64 	%fd25589, %fd25589, %fd7062, %p11477;
	selp.f64 	%fd25590, %fd25590, %fd19541, %p11477;
$L__BB3_11222:
	mov.f64 	%fd25591, %fd25588;
	mov.f64 	%fd25592, %fd25589;
	@%p11473 bra 	$L__BB3_11225;
	ld.global.f64 	%fd19542, [%rd1545+20000];
	add.f64 	%fd19543, %fd25598, %fd19542;
	add.f64 	%fd19544, %fd25597, %fd7063;
	abs.f64 	%fd19545, %fd19544;
	setp.gt.f64 	%p11479, %fd19545, 0d41CDCD64FF800000;
	selp.f64 	%fd25591, 0dBFF0000000000000, %fd19543, %p11479;
	selp.f64 	%fd25592, 0d7FF0000000000000, %fd19544, %p11479;
	add.f64 	%fd19546, %fd25592, 0d4069000000000000;
	add.f64 	%fd19547, %fd25591, 0dC016CCCCCCCCCCCD;
	add.f64 	%fd19548, %fd6904, %fd19547;
	div.rn.f64 	%fd25590, %fd19546, %fd19548;
	abs.f64 	%fd19549, %fd25589;
	setp.geu.f64 	%p11480, %fd19549, 0d41CDCD64FF800000;
	@%p11480 bra 	$L__BB3_11225;
	add.f64 	%fd19550, %fd25589, 0d4069000000000000;
	add.f64 	%fd19551, %fd25588, 0dC016CCCCCCCCCCCD;
	add.f64 	%fd19552, %fd6904, %fd19551;
	div.rn.f64 	%fd19553, %fd19550, %fd19552;
	setp.lt.f64 	%p11481, %fd19553, %fd25590;
	selp.f64 	%fd25591, %fd25591, %fd25588, %p11481;
	selp.f64 	%fd25592, %fd25592, %fd25589, %p11481;
	selp.f64 	%fd25590, %fd25590, %fd19553, %p11481;
$L__BB3_11225:
	ld.global.f64 	%fd7084, [%rd1546+23000];
	abs.f64 	%fd19554, %fd7084;
	setp.geu.f64 	%p11482, %fd19554, 0d41CDCD64FF800000;
	mov.f64 	%fd25594, %fd25591;
	mov.f64 	%fd25595, %fd25592;
	@%p11482 bra 	$L__BB3_11228;
	ld.global.f64 	%fd19555, [%rd1546+22000];
	add.f64 	%fd19556, %fd25598, %fd19555;
	add.f64 	%fd19557, %fd25597, %fd7084;
	abs.f64 	%fd19558, %fd19557;
	setp.gt.f64 	%p11483, %fd19558, 0d41CDCD64FF800000;
	selp.f64 	%fd25594, 0dBFF0000000000000, %fd19556, %p11483;
	selp.f64 	%fd25595, 0d7FF0000000000000, %fd19557, %p11483;
	add.f64 	%fd19559, %fd25595, 0d4069000000000000;
	add.f64 	%fd19560, %fd25594, 0dC016CCCCCCCCCCCD;
	add.f64 	%fd19561, %fd6904, %fd19560;
	div.rn.f64 	%fd25590, %fd19559, %fd19561;
	abs.f64 	%fd19562, %fd25592;
	setp.geu.f64 	%p11484, %fd19562, 0d41CDCD64FF800000;
	@%p11484 bra 	$L__BB3_11228;
	add.f64 	%fd19563, %fd25592, 0d4069000000000000;
	add.f64 	%fd19564, %fd25591, 0dC016CCCCCCCCCCCD;
	add.f64 	%fd19565, %fd6904, %fd19564;
	div.rn.f64 	%fd19566, %fd19563, %fd19565;
	setp.lt.f64 	%p11485, %fd19566, %fd25590;
	selp.f64 	%fd25594, %fd25594, %fd25591, %p11485;
	selp.f64 	%fd25595, %fd25595, %fd25592, %p11485;
	selp.f64 	%fd25590, %fd25590, %fd19566, %p11485;
$L__BB3_11228:
	add.f64 	%fd19567, %fd25598, 0dC016CCCCCCCCCCCD;
	add.f64 	%fd7094, %fd6904, %fd19567;
	abs.f64 	%fd19568, %fd25595;
	setp.geu.f64 	%p11486, %fd19568, 0d41CDCD64FF800000;
	@%p11486 bra 	$L__BB3_11230;
	add.f64 	%fd19569, %fd25597, 0d4069000000000000;
	div.rn.f64 	%fd19570, %fd19569, %fd7094;
	setp.lt.f64 	%p11487, %fd25590, %fd19570;
	selp.f64 	%fd25597, %fd25597, %fd25595, %p11487;
	selp.f64 	%fd25598, %fd25598, %fd25594, %p11487;
$L__BB3_11230:
	setp.eq.s32 	%p11488, %r5125, 0;
	@%p11488 bra 	$L__BB3_11244;
	and.b32  	%r5183, %r5125, 15;
	setp.lt.u32 	%p11489, %r5125, 16;
	mov.b32 	%r23192, 0;
	@%p11489 bra 	$L__BB3_11234;
	and.b32  	%r23192, %r5125, 2147483632;
	mov.b32 	%r23190, 0;
$L__BB3_11233:
	.pragma "nounroll";
	mul.wide.u32 	%rd9733, %r23190, 4;
	add.s64 	%rd9734, %rd30, %rd9733;
	mov.b32 	%r17723, 0;
	st.local.u32 	[%rd9734], %r17723;
	st.local.u32 	[%rd9734+4], %r17723;
	st.local.u32 	[%rd9734+8], %r17723;
	st.local.u32 	[%rd9734+12], %r17723;
	st.local.u32 	[%rd9734+16], %r17723;
	st.local.u32 	[%rd9734+20], %r17723;
	st.local.u32 	[%rd9734+24], %r17723;
	st.local.u32 	[%rd9734+28], %r17723;
	st.local.u32 	[%rd9734+32], %r17723;
	st.local.u32 	[%rd9734+36], %r17723;
	st.local.u32 	[%rd9734+40], %r17723;
	st.local.u32 	[%rd9734+44], %r17723;
	st.local.u32 	[%rd9734+48], %r17723;
	st.local.u32 	[%rd9734+52], %r17723;
	st.local.u32 	[%rd9734+56], %r17723;
	st.local.u32 	[%rd9734+60], %r17723;
	add.s32 	%r23190, %r23190, 16;
	setp.ne.s32 	%p11490, %r23190, %r23192;
	@%p11490 bra 	$L__BB3_11233;
$L__BB3_11234:
	setp.eq.s32 	%p11491, %r5183, 0;
	@%p11491 bra 	$L__BB3_11244;
	and.b32  	%r5188, %r5125, 7;
	setp.lt.u32 	%p11492, %r5183, 8;
	@%p11492 bra 	$L__BB3_11237;
	mul.wide.u32 	%rd9735, %r23192, 4;
	add.s64 	%rd9736, %rd30, %rd9735;
	mov.b32 	%r17724, 0;
	st.local.u32 	[%rd9736], %r17724;
	st.local.u32 	[%rd9736+4], %r17724;
	st.local.u32 	[%rd9736+8], %r17724;
	st.local.u32 	[%rd9736+12], %r17724;
	st.local.u32 	[%rd9736+16], %r17724;
	st.local.u32 	[%rd9736+20], %r17724;
	st.local.u32 	[%rd9736+24], %r17724;
	st.local.u32 	[%rd9736+28], %r17724;
	add.s32 	%r23192, %r23192, 8;
$L__BB3_11237:
	setp.eq.s32 	%p11493, %r5188, 0;
	@%p11493 bra 	$L__BB3_11244;
	and.b32  	%r5191, %r5125, 3;
	setp.lt.u32 	%p11494, %r5188, 4;
	@%p11494 bra 	$L__BB3_11240;
	mul.wide.u32 	%rd9737, %r23192, 4;
	add.s64 	%rd9738, %rd30, %rd9737;
	mov.b32 	%r17725, 0;
	st.local.u32 	[%rd9738], %r17725;
	st.local.u32 	[%rd9738+4], %r17725;
	st.local.u32 	[%rd9738+8], %r17725;
	st.local.u32 	[%rd9738+12], %r17725;
	add.s32 	%r23192, %r23192, 4;
$L__BB3_11240:
	setp.eq.s32 	%p11495, %r5191, 0;
	@%p11495 bra 	$L__BB3_11244;
	mul.wide.u32 	%rd9739, %r23192, 4;
	add.s64 	%rd1547, %rd30, %rd9739;
	mov.b32 	%r17726, 0;
	st.local.u32 	[%rd1547], %r17726;
	setp.eq.s32 	%p11496, %r5191, 1;
	@%p11496 bra 	$L__BB3_11244;
	mov.b32 	%r17727, 0;
	st.local.u32 	[%rd1547+4], %r17727;
	setp.eq.s32 	%p11497, %r5191, 2;
	@%p11497 bra 	$L__BB3_11244;
	mov.b32 	%r17728, 0;
	st.local.u32 	[%rd1547+8], %r17728;
$L__BB3_11244:
	@%p11446 bra 	$L__BB3_11258;
	and.b32  	%r5194, %r5127, 15;
	setp.lt.u32 	%p11499, %r5127, 16;
	mov.b32 	%r23196, 0;
	@%p11499 bra 	$L__BB3_11248;
	and.b32  	%r23196, %r5127, 2147483632;
	mov.b32 	%r23194, 0;
$L__BB3_11247:
	.pragma "nounroll";
	mul.wide.u32 	%rd9740, %r23194, 4;
	add.s64 	%rd9741, %rd31, %rd9740;
	mov.b32 	%r17731, 0;
	st.local.u32 	[%rd9741], %r17731;
	st.local.u32 	[%rd9741+4], %r17731;
	st.local.u32 	[%rd9741+8], %r17731;
	st.local.u32 	[%rd9741+12], %r17731;
	st.local.u32 	[%rd9741+16], %r17731;
	st.local.u32 	[%rd9741+20], %r17731;
	st.local.u32 	[%rd9741+24], %r17731;
	st.local.u32 	[%rd9741+28], %r17731;
	st.local.u32 	[%rd9741+32], %r17731;
	st.local.u32 	[%rd9741+36], %r17731;
	st.local.u32 	[%rd9741+40], %r17731;
	st.local.u32 	[%rd9741+44], %r17731;
	st.local.u32 	[%rd9741+48], %r17731;
	st.local.u32 	[%rd9741+52], %r17731;
	st.local.u32 	[%rd9741+56], %r17731;
	st.local.u32 	[%rd9741+60], %r17731;
	add.s32 	%r23194, %r23194, 16;
	setp.ne.s32 	%p11500, %r23194, %r23196;
	@%p11500 bra 	$L__BB3_11247;
$L__BB3_11248:
	setp.eq.s32 	%p11501, %r5194, 0;
	@%p11501 bra 	$L__BB3_11258;
	and.b32  	%r5199, %r5127, 7;
	setp.lt.u32 	%p11502, %r5194, 8;
	@%p11502 bra 	$L__BB3_11251;
	mul.wide.u32 	%rd9742, %r23196, 4;
	add.s64 	%rd9743, %rd31, %rd9742;
	mov.b32 	%r17732, 0;
	st.local.u32 	[%rd9743], %r17732;
	st.local.u32 	[%rd9743+4], %r17732;
	st.local.u32 	[%rd9743+8], %r17732;
	st.local.u32 	[%rd9743+12], %r17732;
	st.local.u32 	[%rd9743+16], %r17732;
	st.local.u32 	[%rd9743+20], %r17732;
	st.local.u32 	[%rd9743+24], %r17732;
	st.local.u32 	[%rd9743+28], %r17732;
	add.s32 	%r23196, %r23196, 8;
$L__BB3_11251:
	setp.eq.s32 	%p11503, %r5199, 0;
	@%p11503 bra 	$L__BB3_11258;
	and.b32  	%r5202, %r5127, 3;
	setp.lt.u32 	%p11504, %r5199, 4;
	@%p11504 bra 	$L__BB3_11254;
	mul.wide.u32 	%rd9744, %r23196, 4;
	add.s64 	%rd9745, %rd31, %rd9744;
	mov.b32 	%r17733, 0;
	st.local.u32 	[%rd9745], %r17733;
	st.local.u32 	[%rd9745+4], %r17733;
	st.local.u32 	[%rd9745+8], %r17733;
	st.local.u32 	[%rd9745+12], %r17733;
	add.s32 	%r23196, %r23196, 4;
$L__BB3_11254:
	setp.eq.s32 	%p11505, %r5202, 0;
	@%p11505 bra 	$L__BB3_11258;
	mul.wide.u32 	%rd9746, %r23196, 4;
	add.s64 	%rd1548, %rd31, %rd9746;
	mov.b32 	%r17734, 0;
	st.local.u32 	[%rd1548], %r17734;
	setp.eq.s32 	%p11506, %r5202, 1;
	@%p11506 bra 	$L__BB3_11258;
	mov.b32 	%r17735, 0;
	st.local.u32 	[%rd1548+4], %r17735;
	setp.eq.s32 	%p11507, %r5202, 2;
	@%p11507 bra 	$L__BB3_11258;
	mov.b32 	%r17736, 0;
	st.local.u32 	[%rd1548+8], %r17736;
$L__BB3_11258:
	add.s32 	%r17737, %r23343, -1;
	add.s32 	%r5205, %r23342, -1;
	mad.lo.s32 	%r5206, %r17737, %r5127, %r5205;
	mul.wide.s32 	%rd9747, %r5206, 8;
	add.s64 	%rd1549, %rd28, %rd9747;
	ld.local.f64 	%fd19572, [%rd1549];
	abs.f64 	%fd19573, %fd19572;
	setp.geu.f64 	%p11508, %fd19573, 0d41CDCD64FF800000;
	mov.f64 	%fd25605, 0d0000000000000000;
	@%p11508 bra 	$L__BB3_11306;
	mul.wide.u32 	%rd9748, %r23343, 4;
	add.s64 	%rd9749, %rd30, %rd9748;
	st.local.u32 	[%rd9749+-4], %r23342;
	mul.wide.s32 	%rd9750, %r5205, 4;
	add.s64 	%rd9751, %rd31, %rd9750;
	st.local.u32 	[%rd9751], %r23343;
$L__BB3_11260:
	cvt.s64.s32 	%rd9752, %r23343;
	add.s64 	%rd1550, %rd32, %rd9752;
	ld.local.u8 	%rs736, [%rd1550];
	cvt.u32.u16 	%r17738, %rs736;
	cvt.s32.s8 	%r17739, %r17738;
	cvt.u32.u16 	%r17740, %rs4868;
	cvt.s32.s8 	%r17741, %r17740;
	add.s32 	%r17742, %r17741, %r17739;
	setp.eq.s32 	%p11509, %r17742, 3;
	@%p11509 bra 	$L__BB3_11262;
	add.s32 	%r17743, %r23343, -1;
	mad.lo.s32 	%r17744, %r17743, %r5127, %r23342;
	add.s32 	%r17745, %r17744, -1;
	mul.wide.s32 	%rd9753, %r17745, 8;
	add.s64 	%rd9754, %rd29, %rd9753;
	mov.b64 	%rd9755, -4616189618054758400;
	st.local.u64 	[%rd9754], %rd9755;
	add.s64 	%rd9756, %rd28, %rd9753;
	mov.b64 	%rd9757, 9218868437227405312;
	st.local.u64 	[%rd9756], %rd9757;
	mov.f64 	%fd25603, 0dBFF0000000000000;
	mov.f64 	%fd25602, 0d7FF0000000000000;
	bra.uni 	$L__BB3_11273;
$L__BB3_11262:
	cvt.s32.s8 	%r17747, %r17738;
	mul.wide.s32 	%rd9758, %r17747, 5;
	cvt.u64.u16 	%rd9759, %rs4868;
	cvt.s64.s8 	%rd1551, %rd9759;
	add.s64 	%rd1552, %rd9758, %rd1551;
	shl.b64 	%rd9760, %rd1552, 3;
	add.s64 	%rd9761, %rd1, %rd9760;
	ld.global.f64 	%fd25603, [%rd9761+45440];
	cvt.s64.s32 	%rd9762, %r23342;
	add.s64 	%rd9763, %rd33, %rd9762;
	ld.local.u8 	%rs4221, [%rd1550+-1];
	cvt.u64.u16 	%rd9764, %rs4221;
	cvt.s64.s8 	%rd1553, %rd9764;
	ld.local.s8 	%rs4222, [%rd9763+-1];
	cvt.u32.u16 	%r17748, %rs4222;
	cvt.u32.u16 	%r17749, %rs4868;
	prmt.b32 	%r17750, %r17749, %r17748, 0x3340U;
	prmt.b32 	%r17751, %r17738, 0, 0x3340U;
	prmt.b32 	%r17752, %r17750, %r17751, 0x5410U;
	cvt.u32.u16 	%r17753, %rs4221;
	cvt.s32.s8 	%r17754, %r17753;
	mov.b32 	%r17755, 334205;
	dp4a.s32.u32 	%r17756, %r17752, %r17755, %r17754;
	mul.wide.s32 	%rd9765, %r17756, 8;
	add.s64 	%rd9766, %rd1, %rd9765;
	ld.global.f64 	%fd19576, [%rd9766+35440];
	add.f64 	%fd19577, %fd25603, %fd19576;
	ld.global.f64 	%fd25602, [%rd9761+45640];
	ld.global.f64 	%fd19578, [%rd9766+40440];
	add.f64 	%fd19579, %fd25602, %fd19578;
	abs.f64 	%fd19580, %fd19579;
	setp.gt.f64 	%p11510, %fd19580, 0d41CDCD64FF800000;
	selp.f64 	%fd7101, 0dBFF0000000000000, %fd19577, %p11510;
	selp.f64 	%fd7102, 0d7FF0000000000000, %fd19579, %p11510;
	cvt.s16.s8 	%rs4223, %rs4868;
	mov.b32 	%r17757, {%rs4223, %rs4222};
	mov.b32 	%r17758, 1305;
	dp2a.lo.s32.u32 	%r17759, %r17757, %r17758, %r17747;
	mul.wide.s32 	%rd9767, %r17759, 8;
	add.s64 	%rd1554, %rd1, %rd9767;
	ld.global.f64 	%fd7103, [%rd1554+21000];
	abs.f64 	%fd19581, %fd7103;
	setp.geu.f64 	%p11511, %fd19581, 0d41CDCD64FF800000;
	@%p11511 bra 	$L__BB3_11266;
	mad.lo.s64 	%rd9771, %rd1551, 24, %rd1552;
	add.s64 	%rd9772, %rd9771, %rd1553;
	shl.b64 	%rd9773, %rd9772, 3;
	add.s64 	%rd1555, %rd1, %rd9773;
	ld.global.f64 	%fd7104, [%rd1555+23000];
	abs.f64 	%fd19596, %fd7104;
	setp.lt.f64 	%p11516, %fd19596, 0d41CDCD64FF800000;
	@%p11516 bra 	$L__BB3_11269;
	ld.global.f64 	%fd19597, [%rd1554+20000];
	add.f64 	%fd19598, %fd25603, %fd19597;
	add.f64 	%fd19599, %fd25602, %fd7103;
	abs.f64 	%fd19600, %fd19599;
	setp.gt.f64 	%p11517, %fd19600, 0d41CDCD64FF800000;
	selp.f64 	%fd25599, 0dBFF0000000000000, %fd19598, %p11517;
	selp.f64 	%fd25600, 0d7FF0000000000000, %fd19599, %p11517;
	add.f64 	%fd19601, %fd25600, 0d4069000000000000;
	add.f64 	%fd19602, %fd25599, 0dC016CCCCCCCCCCCD;
	add.f64 	%fd19603, %fd6904, %fd19602;
	div.rn.f64 	%fd25601, %fd19601, %fd19603;
	abs.f64 	%fd19604, %fd7102;
	setp.geu.f64 	%p11518, %fd19604, 0d41CDCD64FF800000;
	@%p11518 bra 	$L__BB3_11271;
	add.f64 	%fd19605, %fd7102, 0d4069000000000000;
	add.f64 	%fd19606, %fd7101, 0dC016CCCCCCCCCCCD;
	add.f64 	%fd19607, %fd6904, %fd19606;
	div.rn.f64 	%fd19608, %fd19605, %fd19607;
	setp.lt.f64 	%p11519, %fd19608, %fd25601;
	selp.f64 	%fd25599, %fd25599, %fd7101, %p11519;
	selp.f64 	%fd25600, %fd25600, %fd7102, %p11519;
	selp.f64 	%fd25601, %fd25601, %fd19608, %p11519;
	bra.uni 	$L__BB3_11271;
$L__BB3_11266:
	mad.lo.s64 	%rd9768, %rd1551, 24, %rd1552;
	add.s64 	%rd9769, %rd9768, %rd1553;
	shl.b64 	%rd9770, %rd9769, 3;
	add.s64 	%rd1556, %rd1, %rd9770;
	ld.global.f64 	%fd7105, [%rd1556+23000];
	abs.f64 	%fd19583, %fd7105;
	setp.geu.f64 	%p11512, %fd19583, 0d41CDCD64FF800000;
	mov.f64 	%fd25599, %fd7101;
	mov.f64 	%fd25600, %fd7102;
	@%p11512 bra 	$L__BB3_11271;
	ld.global.f64 	%fd19584, [%rd1556+22000];
	add.f64 	%fd19585, %fd25603, %fd19584;
	add.f64 	%fd19586, %fd25602, %fd7105;
	abs.f64 	%fd19587, %fd19586;
	setp.gt.f64 	%p11513, %fd19587, 0d41CDCD64FF800000;
	selp.f64 	%fd25599, 0dBFF0000000000000, %fd19585, %p11513;
	selp.f64 	%fd25600, 0d7FF0000000000000, %fd19586, %p11513;
	add.f64 	%fd19588, %fd25600, 0d4069000000000000;
	add.f64 	%fd19589, %fd25599, 0dC016CCCCCCCCCCCD;
	add.f64 	%fd19590, %fd6904, %fd19589;
	div.rn.f64 	%fd25601, %fd19588, %fd19590;
	abs.f64 	%fd19591, %fd7102;
	setp.geu.f64 	%p11514, %fd19591, 0d41CDCD64FF800000;
	@%p11514 bra 	$L__BB3_11271;
	add.f64 	%fd19592, %fd7102, 0d4069000000000000;
	add.f64 	%fd19593, %fd7101, 0dC016CCCCCCCCCCCD;
	add.f64 	%fd19594, %fd6904, %fd19593;
	div.rn.f64 	%fd19595, %fd19592, %fd19594;
	setp.lt.f64 	%p11515, %fd19595, %fd25601;
	selp.f64 	%fd25599, %fd25599, %fd7101, %p11515;
	selp.f64 	%fd25600, %fd25600, %fd7102, %p11515;
	selp.f64 	%fd25601, %fd25601, %fd19595, %p11515;
	bra.uni 	$L__BB3_11271;
$L__BB3_11269:
	ld.global.f64 	%fd19609, [%rd1554+20000];
	add.f64 	%fd19610, %fd25603, %fd19609;
	ld.global.f64 	%fd19611, [%rd1555+22000];
	add.f64 	%fd19612, %fd19610, %fd19611;
	add.f64 	%fd19613, %fd25602, %fd7103;
	add.f64 	%fd19614, %fd19613, %fd7104;
	abs.f64 	%fd19615, %fd19614;
	setp.gt.f64 	%p11520, %fd19615, 0d41CDCD64FF800000;
	selp.f64 	%fd25599, 0dBFF0000000000000, %fd19612, %p11520;
	selp.f64 	%fd25600, 0d7FF0000000000000, %fd19614, %p11520;
	add.f64 	%fd19616, %fd25600, 0d4069000000000000;
	add.f64 	%fd19617, %fd25599, 0dC016CCCCCCCCCCCD;
	add.f64 	%fd19618, %fd6904, %fd19617;
	div.rn.f64 	%fd25601, %fd19616, %fd19618;
	abs.f64 	%fd19619, %fd7102;
	setp.geu.f64 	%p11521, %fd19619, 0d41CDCD64FF800000;
	@%p11521 bra 	$L__BB3_11271;
	add.f64 	%fd19620, %fd7102, 0d4069000000000000;
	add.f64 	%fd19621, %fd7101, 0dC016CCCCCCCCCCCD;
	add.f64 	%fd19622, %fd6904, %fd19621;
	div.rn.f64 	%fd19623, %fd19620, %fd19622;
	setp.lt.f64 	%p11522, %fd19623, %fd25601;
	selp.f64 	%fd25599, %fd25599, %fd7101, %p11522;
	selp.f64 	%fd25600, %fd25600, %fd7102, %p11522;
	selp.f64 	%fd25601, %fd25601, %fd19623, %p11522;
$L__BB3_11271:
	add.f64 	%fd19624, %fd25603, 0dC016CCCCCCCCCCCD;
	add.f64 	%fd7127, %fd6904, %fd19624;
	abs.f64 	%fd19625, %fd25600;
	setp.geu.f64 	%p11523, %fd19625, 0d41CDCD64FF800000;
	@%p11523 bra 	$L__BB3_11273;
	add.f64 	%fd19626, %fd25602, 0d4069000000000000;
	div.rn.f64 	%fd19627, %fd19626, %fd7127;
	setp.lt.f64 	%p11524, %fd25601, %fd19627;
	selp.f64 	%fd25602, %fd25602, %fd25600, %p11524;
	selp.f64 	%fd25603, %fd25603, %fd25599, %p11524;
$L__BB3_11273:
	add.s32 	%r5209, %r23343, -1;
	mul.lo.s32 	%r5210, %r5209, %r5127;
	add.s32 	%r5211, %r23342, -1;
	add.s32 	%r5212, %r5211, %r5210;
	mul.wide.s32 	%rd9774, %r5212, 8;
	add.s64 	%rd9775, %rd29, %rd9774;
	ld.local.f64 	%fd7132, [%rd9775];
	abs.f64 	%fd7133, %fd7132;
	abs.f64 	%fd19628, %fd25603;
	max.f64 	%fd19630, %fd7133, %fd19628;
	setp.gt.f64 	%p11525, %fd19630, 0d41CDCD64FF800000;
	sub.f64 	%fd19631, %fd7132, %fd25603;
	abs.f64 	%fd19632, %fd19631;
	setp.geu.f64 	%p11526, %fd19632, 0d3EE4F8B588E368F1;
	or.pred  	%p11527, %p11525, %p11526;
	@%p11527 bra 	$L__BB3_12031;
	mul.wide.s32 	%rd9776, %r5212, 8;
	add.s64 	%rd9777, %rd28, %rd9776;
	ld.local.f64 	%fd19634, [%rd9777];
	abs.f64 	%fd19635, %fd19634;
	abs.f64 	%fd19636, %fd25602;
	max.f64 	%fd19638, %fd19635, %fd19636;
	setp.gt.f64 	%p11528, %fd19638, 0d41CDCD64FF800000;
	sub.f64 	%fd19639, %fd19634, %fd25602;
	abs.f64 	%fd19640, %fd19639;
	setp.geu.f64 	%p11529, %fd19640, 0d3EE4F8B588E368F1;
	or.pred  	%p11530, %p11528, %p11529;
	@%p11530 bra 	$L__BB3_12031;
	ld.local.f64 	%fd19643, [%rd1549];
	add.f64 	%fd7134, %fd25597, %fd19643;
	mul.wide.s32 	%rd9778, %r5206, 8;
	add.s64 	%rd9779, %rd29, %rd9778;
	ld.local.f64 	%fd19644, [%rd9779];
	add.f64 	%fd7135, %fd25598, %fd19644;
	mov.f64 	%fd25604, 0d3FE0000000000000;
	@%p11470 bra 	$L__BB3_11305;
	mov.b32 	%r23223, 0;
	@%p11488 bra 	$L__BB3_11290;
	and.b32  	%r5213, %r5125, 15;
	setp.lt.u32 	%p11533, %r5125, 16;
	mov.b32 	%r23223, 0;
	mov.u32 	%r23207, %r23223;
	@%p11533 bra 	$L__BB3_11280;
	and.b32  	%r23207, %r5125, 2147483632;
	mov.b32 	%r23223, 0;
	mov.u32 	%r23201, %r23223;
$L__BB3_11279:
	.pragma "nounroll";
	mul.wide.u32 	%rd9780, %r23201, 4;
	add.s64 	%rd9781, %rd30, %rd9780;
	ld.local.u32 	%r17764, [%rd9781];
	setp.gt.s32 	%p11534, %r17764, 0;
	selp.u32 	%r17765, 1, 0, %p11534;
	add.s32 	%r17766, %r23223, %r17765;
	ld.local.u32 	%r17767, [%rd9781+4];
	setp.gt.s32 	%p11535, %r17767, 0;
	selp.u32 	%r17768, 1, 0, %p11535;
	add.s32 	%r17769, %r17766, %r17768;
	ld.local.u32 	%r17770, [%rd9781+8];
	setp.gt.s32 	%p11536, %r17770, 0;
	selp.u32 	%r17771, 1, 0, %p11536;
	add.s32 	%r17772, %r17769, %r17771;
	ld.local.u32 	%r17773, [%rd9781+12];
	setp.gt.s32 	%p11537, %r17773, 0;
	selp.u32 	%r17774, 1, 0, %p11537;
	add.s32 	%r17775, %r17772, %r17774;
	ld.local.u32 	%r17776, [%rd9781+16];
	setp.gt.s32 	%p11538, %r17776, 0;
	selp.u32 	%r17777, 1, 0, %p11538;
	add.s32 	%r17778, %r17775, %r17777;
	ld.local.u32 	%r17779, [%rd9781+20];
	setp.gt.s32 	%p11539, %r17779, 0;
	selp.u32 	%r17780, 1, 0, %p11539;
	add.s32 	%r17781, %r17778, %r17780;
	ld.local.u32 	%r17782, [%rd9781+24];
	setp.gt.s32 	%p11540, %r17782, 0;
	selp.u32 	%r17783, 1, 0, %p11540;
	add.s32 	%r17784, %r17781, %r17783;
	ld.local.u32 	%r17785, [%rd9781+28];
	setp.gt.s32 	%p11541, %r17785, 0;
	selp.u32 	%r17786, 1, 0, %p11541;
	add.s32 	%r17787, %r17784, %r17786;
	ld.local.u32 	%r17788, [%rd9781+32];
	setp.gt.s32 	%p11542, %r17788, 0;
	selp.u32 	%r17789, 1, 0, %p11542;
	add.s32 	%r17790, %r17787, %r17789;
	ld.local.u32 	%r17791, [%rd9781+36];
	setp.gt.s32 	%p11543, %r17791, 0;
	selp.u32 	%r17792, 1, 0, %p11543;
	add.s32 	%r17793, %r17790, %r17792;
	ld.local.u32 	%r17794, [%rd9781+40];
	setp.gt.s32 	%p11544, %r17794, 0;
	selp.u32 	%r17795, 1, 0, %p11544;
	add.s32 	%r17796, %r17793, %r17795;
	ld.local.u32 	%r17797, [%rd9781+44];
	setp.gt.s32 	%p11545, %r17797, 0;
	selp.u32 	%r17798, 1, 0, %p11545;
	add.s32 	%r17799, %r17796, %r17798;
	ld.local.u32 	%r17800, [%rd9781+48];
	setp.gt.s32 	%p11546, %r17800, 0;
	selp.u32 	%r17801, 1, 0, %p11546;
	add.s32 	%r17802, %r17799, %r17801;
	ld.local.u32 	%r17803, [%rd9781+52];
	setp.gt.s32 	%p11547, %r17803, 0;
	selp.u32 	%r17804, 1, 0, %p11547;
	add.s32 	%r17805, %r17802, %r17804;
	ld.local.u32 	%r17806, [%rd9781+56];
	setp.gt.s32 	%p11548, %r17806, 0;
	selp.u32 	%r17807, 1, 0, %p11548;
	add.s32 	%r17808, %r17805, %r17807;
	ld.local.u32 	%r17809, [%rd9781+60];
	setp.gt.s32 	%p11549, %r17809, 0;
	selp.u32 	%r17810, 1, 0, %p11549;
	add.s32 	%r23223, %r17808, %r17810;
	add.s32 	%r23201, %r23201, 16;
	setp.ne.s32 	%p11550, %r23201, %r23207;
	@%p11550 bra 	$L__BB3_11279;
$L__BB3_11280:
	setp.eq.s32 	%p11551, %r5213, 0;
	@%p11551 bra 	$L__BB3_11290;
	and.b32  	%r5222, %r5125, 7;
	setp.lt.u32 	%p11552, %r5213, 8;
	@%p11552 bra 	$L__BB3_11283;
	mul.wide.u32 	%rd9782, %r23207, 4;
	add.s64 	%rd9783, %rd30, %rd9782;
	ld.local.u32 	%r17812, [%rd9783];
	setp.gt.s32 	%p11553, %r17812, 0;
	selp.u32 	%r17813, 1, 0, %p11553;
	add.s32 	%r17814, %r23223, %r17813;
	ld.local.u32 	%r17815, [%rd9783+4];
	setp.gt.s32 	%p11554, %r17815, 0;
	selp.u32 	%r17816, 1, 0, %p11554;
	add.s32 	%r17817, %r17814, %r17816;
	ld.local.u32 	%r17818, [%rd9783+8];
	setp.gt.s32 	%p11555, %r17818, 0;
	selp.u32 	%r17819, 1, 0, %p11555;
	add.s32 	%r17820, %r17817, %r17819;
	ld.local.u32 	%r17821, [%rd9783+12];
	setp.gt.s32 	%p11556, %r17821, 0;
	selp.u32 	%r17822, 1, 0, %p11556;
	add.s32 	%r17823, %r17820, %r17822;
	ld.local.u32 	%r17824, [%rd9783+16];
	setp.gt.s32 	%p11557, %r17824, 0;
	selp.u32 	%r17825, 1, 0, %p11557;
	add.s32 	%r17826, %r17823, %r17825;
	ld.local.u32 	%r17827, [%rd9783+20];
	setp.gt.s32 	%p11558, %r17827, 0;
	selp.u32 	%r17828, 1, 0, %p11558;
	add.s32 	%r17829, %r17826, %r17828;
	ld.local.u32 	%r17830, [%rd9783+24];
	setp.gt.s32 	%p11559, %r17830, 0;
	selp.u32 	%r17831, 1, 0, %p11559;
	add.s32 	%r17832, %r17829, %r17831;
	ld.local.u32 	%r17833, [%rd9783+28];
	setp.gt.s32 	%p11560, %r17833, 0;
	selp.u32 	%r17834, 1, 0, %p11560;
	add.s32 	%r23223, %r17832, %r17834;
	add.s32 	%r23207, %r23207, 8;
$L__BB3_11283:
	setp.eq.s32 	%p11561, %r5222, 0;
	@%p11561 bra 	$L__BB3_11290;
	and.b32  	%r5228, %r5125, 3;
	setp.lt.u32 	%p11562, %r5222, 4;
	@%p11562 bra 	$L__BB3_11286;
	mul.wide.u32 	%rd9784, %r23207, 4;
	add.s64 	%rd9785, %rd30, %rd9784;
	ld.local.u32 	%r17836, [%rd9785];
	setp.gt.s32 	%p11563, %r17836, 0;
	selp.u32 	%r17837, 1, 0, %p11563;
	add.s32 	%r17838, %r23223, %r17837;
	ld.local.u32 	%r17839, [%rd9785+4];
	setp.gt.s32 	%p11564, %r17839, 0;
	selp.u32 	%r17840, 1, 0, %p11564;
	add.s32 	%r17841, %r17838, %r17840;
	ld.local.u32 	%r17842, [%rd9785+8];
	setp.gt.s32 	%p11565, %r17842, 0;
	selp.u32 	%r17843, 1, 0, %p11565;
	add.s32 	%r17844, %r17841, %r17843;
	ld.local.u32 	%r17845, [%rd9785+12];
	setp.gt.s32 	%p11566, %r17845, 0;
	selp.u32 	%r17846, 1, 0, %p11566;
	add.s32 	%r23223, %r17844, %r17846;
	add.s32 	%r23207, %r23207, 4;
$L__BB3_11286:
	setp.eq.s32 	%p11567, %r5228, 0;
	@%p11567 bra 	$L__BB3_11290;
	mul.wide.u32 	%rd9786, %r23207, 4;
	add.s64 	%rd1557, %rd30, %rd9786;
	ld.local.u32 	%r17847, [%rd1557];
	setp.gt.s32 	%p11568, %r17847, 0;
	selp.u32 	%r17848, 1, 0, %p11568;
	add.s32 	%r23223, %r23223, %r17848;
	setp.eq.s32 	%p11569, %r5228, 1;
	@%p11569 bra 	$L__BB3_11290;
	ld.local.u32 	%r17849, [%rd1557+4];
	setp.gt.s32 	%p11570, %r17849, 0;
	selp.u32 	%r17850, 1, 0, %p11570;
	add.s32 	%r23223, %r23223, %r17850;
	setp.eq.s32 	%p11571, %r5228, 2;
	@%p11571 bra 	$L__BB3_11290;
	ld.local.u32 	%r17851, [%rd1557+8];
	setp.gt.s32 	%p11572, %r17851, 0;
	selp.u32 	%r17852, 1, 0, %p11572;
	add.s32 	%r23223, %r23223, %r17852;
$L__BB3_11290:
	setp.eq.s32 	%p11573, %r5127, 0;
	@%p11573 bra 	$L__BB3_11304;
	and.b32  	%r5238, %r5127, 15;
	setp.lt.u32 	%p11574, %r5127, 16;
	mov.b32 	%r23219, 0;
	@%p11574 bra 	$L__BB3_11294;
	and.b32  	%r23219, %r5127, 2147483632;
	mov.b32 	%r23213, 0;
$L__BB3_11293:
	.pragma "nounroll";
	mul.wide.u32 	%rd9787, %r23213, 4;
	add.s64 	%rd9788, %rd31, %rd9787;
	ld.local.u32 	%r17856, [%rd9788];
	setp.gt.s32 	%p11575, %r17856, 0;
	selp.u32 	%r17857, 1, 0, %p11575;
	add.s32 	%r17858, %r23223, %r17857;
	ld.local.u32 	%r17859, [%rd9788+4];
	setp.gt.s32 	%p11576, %r17859, 0;
	selp.u32 	%r17860, 1, 0, %p11576;
	add.s32 	%r17861, %r17858, %r17860;
	ld.local.u32 	%r17862, [%rd9788+8];
	setp.gt.s32 	%p11577, %r17862, 0;
	selp.u32 	%r17863, 1, 0, %p11577;
	add.s32 	%r17864, %r17861, %r17863;
	ld.local.u32 	%r17865, [%rd9788+12];
	setp.gt.s32 	%p11578, %r17865, 0;
	selp.u32 	%r17866, 1, 0, %p11578;
	add.s32 	%r17867, %r17864, %r17866;
	ld.local.u32 	%r17868, [%rd9788+16];
	setp.gt.s32 	%p11579, %r17868, 0;
	selp.u32 	%r17869, 1, 0, %p11579;
	add.s32 	%r17870, %r17867, %r17869;
	ld.local.u32 	%r17871, [%rd9788+20];
	setp.gt.s32 	%p11580, %r17871, 0;
	selp.u32 	%r17872, 1, 0, %p11580;
	add.s32 	%r17873, %r17870, %r17872;
	ld.local.u32 	%r17874, [%rd9788+24];
	setp.gt.s32 	%p11581, %r17874, 0;
	selp.u32 	%r17875, 1, 0, %p11581;
	add.s32 	%r17876, %r17873, %r17875;
	ld.local.u32 	%r17877, [%rd9788+28];
	setp.gt.s32 	%p11582, %r17877, 0;
	selp.u32 	%r17878, 1, 0, %p11582;
	add.s32 	%r17879, %r17876, %r17878;
	ld.local.u32 	%r17880, [%rd9788+32];
	setp.gt.s32 	%p11583, %r17880, 0;
	selp.u32 	%r17881, 1, 0, %p11583;
	add.s32 	%r17882, %r17879, %r17881;
	ld.local.u32 	%r17883, [%rd9788+36];
	setp.gt.s32 	%p11584, %r17883, 0;
	selp.u32 	%r17884, 1, 0, %p11584;
	add.s32 	%r17885, %r17882, %r17884;
	ld.local.u32 	%r17886, [%rd9788+40];
	setp.gt.s32 	%p11585, %r17886, 0;
	selp.u32 	%r17887, 1, 0, %p11585;
	add.s32 	%r17888, %r17885, %r17887;
	ld.local.u32 	%r17889, [%rd9788+44];
	setp.gt.s32 	%p11586, %r17889, 0;
	selp.u32 	%r17890, 1, 0, %p11586;
	add.s32 	%r17891, %r17888, %r17890;
	ld.local.u32 	%r17892, [%rd9788+48];
	setp.gt.s32 	%p11587, %r17892, 0;
	selp.u32 	%r17893, 1, 0, %p11587;
	add.s32 	%r17894, %r17891, %r17893;
	ld.local.u32 	%r17895, [%rd9788+52];
	setp.gt.s32 	%p11588, %r17895, 0;
	selp.u32 	%r17896, 1, 0, %p11588;
	add.s32 	%r17897, %r17894, %r17896;
	ld.local.u32 	%r17898, [%rd9788+56];
	setp.gt.s32 	%p11589, %r17898, 0;
	selp.u32 	%r17899, 1, 0, %p11589;
	add.s32 	%r17900, %r17897, %r17899;
	ld.local.u32 	%r17901, [%rd9788+60];
	setp.gt.s32 	%p11590, %r17901, 0;
	selp.u32 	%r17902, 1, 0, %p11590;
	add.s32 	%r23223, %r17900, %r17902;
	add.s32 	%r23213, %r23213, 16;
	setp.ne.s32 	%p11591, %r23213, %r23219;
	@%p11591 bra 	$L__BB3_11293;
$L__BB3_11294:
	setp.eq.s32 	%p11592, %r5238, 0;
	@%p11592 bra 	$L__BB3_11304;
	and.b32  	%r5247, %r5127, 7;
	setp.lt.u32 	%p11593, %r5238, 8;
	@%p11593 bra 	$L__BB3_11297;
	mul.wide.u32 	%rd9789, %r23219, 4;
	add.s64 	%rd9790, %rd31, %rd9789;
	ld.local.u32 	%r17904, [%rd9790];
	setp.gt.s32 	%p11594, %r17904, 0;
	selp.u32 	%r17905, 1, 0, %p11594;
	add.s32 	%r17906, %r23223, %r17905;
	ld.local.u32 	%r17907, [%rd9790+4];
	setp.gt.s32 	%p11595, %r17907, 0;
	selp.u32 	%r17908, 1, 0, %p11595;
	add.s32 	%r17909, %r17906, %r17908;
	ld.local.u32 	%r17910, [%rd9790+8];
	setp.gt.s32 	%p11596, %r17910, 0;
	selp.u32 	%r17911, 1, 0, %p11596;
	add.s32 	%r17912, %r17909, %r17911;
	ld.local.u32 	%r17913, [%rd9790+12];
	setp.gt.s32 	%p11597, %r17913, 0;
	selp.u32 	%r17914, 1, 0, %p11597;
	add.s32 	%r17915, %r17912, %r17914;
	ld.local.u32 	%r17916, [%rd9790+16];
	setp.gt.s32 	%p11598, %r17916, 0;
	selp.u32 	%r17917, 1, 0, %p11598;
	add.s32 	%r17918, %r17915, %r17917;
	ld.local.u32 	%r17919, [%rd9790+20];
	setp.gt.s32 	%p11599, %r17919, 0;
	selp.u32 	%r17920, 1, 0, %p11599;
	add.s32 	%r17921, %r17918, %r17920;
	ld.local.u32 	%r17922, [%rd9790+24];
	setp.gt.s32 	%p11600, %r17922, 0;
	selp.u32 	%r17923, 1, 0, %p11600;
	add.s32 	%r17924, %r17921, %r17923;
	ld.local.u32 	%r17925, [%rd9790+28];
	setp.gt.s32 	%p11601, %r17925, 0;
	selp.u32 	%r17926, 1, 0, %p11601;
	add.s32 	%r23223, %r17924, %r17926;
	add.s32 	%r23219, %r23219, 8;
$L__BB3_11297:
	setp.eq.s32 	%p11602, %r5247, 0;
	@%p11602 bra 	$L__BB3_11304;
	and.b32  	%r5253, %r5127, 3;
	setp.lt.u32 	%p11603, %r5247, 4;
	@%p11603 bra 	$L__BB3_11300;
	mul.wide.u32 	%rd9791, %r23219, 4;
	add.s64 	%rd9792, %rd31, %rd9791;
	ld.local.u32 	%r17928, [%rd9792];
	setp.gt.s32 	%p11604, %r17928, 0;
	selp.u32 	%r17929, 1, 0, %p11604;
	add.s32 	%r17930, %r23223, %r17929;
	ld.local.u32 	%r17931, [%rd9792+4];
	setp.gt.s32 	%p11605, %r17931, 0;
	selp.u32 	%r17932, 1, 0, %p11605;
	add.s32 	%r17933, %r17930, %r17932;
	ld.local.u32 	%r17934, [%rd9792+8];
	setp.gt.s32 	%p11606, %r17934, 0;
	selp.u32 	%r17935, 1, 0, %p11606;
	add.s32 	%r17936, %r17933, %r17935;
	ld.local.u32 	%r17937, [%rd9792+12];
	setp.gt.s32 	%p11607, %r17937, 0;
	selp.u32 	%r17938, 1, 0, %p11607;
	add.s32 	%r23223, %r17936, %r17938;
	add.s32 	%r23219, %r23219, 4;
$L__BB3_11300:
	setp.eq.s32 	%p11608, %r5253, 0;
	@%p11608 bra 	$L__BB3_11304;
	mul.wide.u32 	%rd9793, %r23219, 4;
	add.s64 	%rd1558, %rd31, %rd9793;
	ld.local.u32 	%r17939, [%rd1558];
	setp.gt.s32 	%p11609, %r17939, 0;
	selp.u32 	%r17940, 1, 0, %p11609;
	add.s32 	%r23223, %r23223, %r17940;
	setp.eq.s32 	%p11610, %r5253, 1;
	@%p11610 bra 	$L__BB3_11304;
	ld.local.u32 	%r17941, [%rd1558+4];
	setp.gt.s32 	%p11611, %r17941, 0;
	selp.u32 	%r17942, 1, 0, %p11611;
	add.s32 	%r23223, %r23223, %r17942;
	setp.eq.s32 	%p11612, %r5253, 2;
	@%p11612 bra 	$L__BB3_11304;
	ld.local.u32 	%r17943, [%rd1558+8];
	setp.gt.s32 	%p11613, %r17943, 0;
	selp.u32 	%r17944, 1, 0, %p11613;
	add.s32 	%r23223, %r23223, %r17944;
$L__BB3_11304:
	shr.u32 	%r17945, %r23223, 1;
	add.s32 	%r17946, %r17945, -1;
	cvt.rn.f64.s32 	%fd19645, %r17946;
	add.f64 	%fd19646, %fd7135, 0dC016CCCCCCCCCCCD;
	fma.rn.f64 	%fd19647, %fd19645, 0dBFE0A2B1704FF434, %fd19646;
	add.f64 	%fd19648, %fd6904, %fd19647;
	add.f64 	%fd19649, %fd7134, 0d4069000000000000;
	div.rn.f64 	%fd19650, %fd19649, %fd19648;
	add.f64 	%fd19651, %fd19650, 0dC071126666666666;
	fma.rn.f64 	%fd25604, %fd19651, 0d4059000000000000, 0d3FE0000000000000;
$L__BB3_11305:
	cvt.rzi.s32.f64 	%r17947, %fd25604;
	cvt.rn.f64.s32 	%fd19652, %r17947;
	div.rn.f64 	%fd25605, %fd19652, 0d4059000000000000;
$L__BB3_11306:
	setp.gt.f64 	%p11614, %fd25605, %fd10;
	@%p11614 bra 	$L__BB3_4335;
	mul.wide.u32 	%rd9794, %r370, 8;
	add.s64 	%rd9795, %rd20, %rd9794;
	ld.local.u64 	%rd1559, [%rd9795+48];
	ld.local.u64 	%rd1560, [%rd9795];
	mov.b32 	%r23224, 0;
$L__BB3_11308:
	mov.u32 	%r5263, %r23224;
	cvt.u64.u32 	%rd9796, %r5263;
	add.s64 	%rd9797, %rd1559, %rd9796;
	ld.u8 	%rs4224, [%rd9797];
	setp.ne.s16 	%p11615, %rs4224, 0;
	add.s32 	%r23224, %r5263, 1;
	@%p11615 bra 	$L__BB3_11308;
	and.b32  	%r17949, %r5263, 1;
	setp.eq.b32 	%p11616, %r17949, 1;
	@%p11616 bra 	$L__BB3_11332;
	setp.eq.s32 	%p11617, %r5263, 0;
	@%p11617 bra 	$L__BB3_11320;
	add.s32 	%r5265, %r5263, -2;
	shr.u32 	%r17951, %r5263, 1;
	max.u32 	%r5266, %r17951, 1;
	mov.b32 	%r23225, 0;
	mov.u32 	%r23226, %r23225;
$L__BB3_11312:
	add.s32 	%r5269, %r23226, 1;
	cvt.u64.u32 	%rd9798, %r23226;
	add.s64 	%rd9799, %rd1559, %rd9798;
	ld.u8 	%rs737, [%rd9799+1];
	setp.ne.s16 	%p11618, %rs737, 65;
	add.s32 	%r17952, %r5265, %r23225;
	cvt.s64.s32 	%rd9800, %r17952;
	add.s64 	%rd9801, %rd1559, %rd9800;
	ld.u8 	%rs738, [%rd9801];
	@%p11618 bra 	$L__BB3_11314;
	setp.ne.s16 	%p11619, %rs738, 84;
	@%p11619 bra 	$L__BB3_11332;
$L__BB3_11314:
	setp.ne.s16 	%p11620, %rs737, 84;
	@%p11620 bra 	$L__BB3_11316;
	setp.ne.s16 	%p11621, %rs738, 65;
	@%p11621 bra 	$L__BB3_11332;
$L__BB3_11316:
	setp.eq.s16 	%p11622, %rs737, 84;
	setp.eq.s16 	%p11623, %rs737, 65;
	setp.ne.s16 	%p11624, %rs738, 65;
	or.pred  	%p11625, %p11624, %p11622;
	setp.ne.s16 	%p11626, %rs738, 84;
	or.pred  	%p11627, %p11626, %p11623;
	and.pred  	%p11628, %p11625, %p11627;
	not.pred 	%p11629, %p11628;
	@%p11629 bra 	$L__BB3_11332;
	setp.eq.s16 	%p11630, %rs737, 67;
	setp.ne.s16 	%p11631, %rs738, 71;
	and.pred  	%p11632, %p11631, %p11630;
	@%p11632 bra 	$L__BB3_11332;
	setp.eq.s16 	%p11635, %rs737, 71;
	setp.ne.s16 	%p11636, %rs738, 67;
	xor.pred  	%p11637, %p11635, %p11636;
	or.pred  	%p11638, %p11631, %p11630;
	and.pred  	%p11639, %p11637, %p11638;
	not.pred 	%p11640, %p11639;
	@%p11640 bra 	$L__BB3_11332;
	not.b32 	%r23225, %r23226;
	setp.ne.s32 	%p11641, %r5269, %r5266;
	mov.u32 	%r23226, %r5269;
	@%p11641 bra 	$L__BB3_11312;
$L__BB3_11320:
	mov.b32 	%r23227, 0;
$L__BB3_11321:
	mov.u32 	%r5271, %r23227;
	cvt.u64.u32 	%rd9802, %r5271;
	add.s64 	%rd9803, %rd1560, %rd9802;
	ld.u8 	%rs4230, [%rd9803];
	setp.ne.s16 	%p11642, %rs4230, 0;
	add.s32 	%r23227, %r5271, 1;
	@%p11642 bra 	$L__BB3_11321;
	and.b32  	%r17954, %r5271, 1;
	setp.eq.b32 	%p11643, %r17954, 1;
	@%p11643 bra 	$L__BB3_11332;
	setp.eq.s32 	%p11644, %r5271, 0;
	@%p11644 bra 	$L__BB3_11335;
	add.s32 	%r5273, %r5271, -2;
	shr.u32 	%r17956, %r5271, 1;
	max.u32 	%r5274, %r17956, 1;
	mov.b32 	%r23228, 0;
	mov.u32 	%r23229, %r23228;
$L__BB3_11325:
	add.s32 	%r5277, %r23229, 1;
	cvt.u64.u32 	%rd9804, %r23229;
	add.s64 	%rd9805, %rd1560, %rd9804;
	ld.u8 	%rs739, [%rd9805+1];
	setp.ne.s16 	%p11645, %rs739, 65;
	add.s32 	%r17957, %r5273, %r23228;
	cvt.s64.s32 	%rd9806, %r17957;
	add.s64 	%rd9807, %rd1560, %rd9806;
	ld.u8 	%rs740, [%rd9807];
	@%p11645 bra 	$L__BB3_11327;
	setp.ne.s16 	%p11646, %rs740, 84;
	@%p11646 bra 	$L__BB3_11332;
$L__BB3_11327:
	setp.ne.s16 	%p11647, %rs739, 84;
	@%p11647 bra 	$L__BB3_11329;
	setp.ne.s16 	%p11648, %rs740, 65;
	@%p11648 bra 	$L__BB3_11332;
$L__BB3_11329:
	setp.eq.s16 	%p11649, %rs739, 84;
	setp.eq.s16 	%p11650, %rs739, 65;
	setp.ne.s16 	%p11651, %rs740, 65;
	or.pred  	%p11652, %p11651, %p11649;
	setp.ne.s16 	%p11653, %rs740, 84;
	or.pred  	%p11654, %p11653, %p11650;
	and.pred  	%p11655, %p11652, %p11654;
	not.pred 	%p11656, %p11655;
	@%p11656 bra 	$L__BB3_11332;
	setp.eq.s16 	%p11657, %rs739, 67;
	setp.ne.s16 	%p11658, %rs740, 71;
	and.pred  	%p11659, %p11658, %p11657;
	@%p11659 bra 	$L__BB3_11332;
	setp.eq.s16 	%p11662, %rs739, 71;
	setp.ne.s16 	%p11663, %rs740, 67;
	xor.pred  	%p11664, %p11662, %p11663;
	or.pred  	%p11665, %p11658, %p11657;
	and.pred  	%p11666, %p11664, %p11665;
	@%p11666 bra 	$L__BB3_11334;
$L__BB3_11332:
	setp.gt.u32 	%p11668, %r2, 2146435070;
	mov.f64 	%fd25606, %fd2;
	@%p11668 bra 	$L__BB3_11337;
	setp.gt.u32 	%p11669, %r4, 1073127582;
	selp.f64 	%fd19653, %fd4, %fd3, %p11669;
	selp.u32 	%r17958, 1, 0, %p11669;
	add.s32 	%r17959, %r3, %r17958;
	add.f64 	%fd19654, %fd19653, 0dBFF0000000000000;
	add.f64 	%fd19655, %fd19653, 0d3FF0000000000000;
	rcp.approx.ftz.f64 	%fd19656, %fd19655;
	neg.f64 	%fd19657, %fd19655;
	fma.rn.f64 	%fd19658, %fd19657, %fd19656, 0d3FF0000000000000;
	fma.rn.f64 	%fd19659, %fd19658, %fd19658, %fd19658;
	fma.rn.f64 	%fd19660, %fd19659, %fd19656, %fd19656;
	mul.f64 	%fd19661, %fd19654, %fd19660;
	fma.rn.f64 	%fd19662, %fd19654, %fd19660, %fd19661;
	mul.f64 	%fd19663, %fd19662, %fd19662;
	fma.rn.f64 	%fd19664, %fd19663, 0d3EB1380B3AE80F1E, 0d3ED0EE258B7A8B04;
	fma.rn.f64 	%fd19665, %fd19664, %fd19663, 0d3EF3B2669F02676F;
	fma.rn.f64 	%fd19666, %fd19665, %fd19663, 0d3F1745CBA9AB0956;
	fma.rn.f64 	%fd19667, %fd19666, %fd19663, 0d3F3C71C72D1B5154;
	fma.rn.f64 	%fd19668, %fd19667, %fd19663, 0d3F624924923BE72D;
	fma.rn.f64 	%fd19669, %fd19668, %fd19663, 0d3F8999999999A3C4;
	fma.rn.f64 	%fd19670, %fd19669, %fd19663, 0d3FB5555555555554;
	sub.f64 	%fd19671, %fd19654, %fd19662;
	add.f64 	%fd19672, %fd19671, %fd19671;
	neg.f64 	%fd19673, %fd19662;
	fma.rn.f64 	%fd19674, %fd19673, %fd19654, %fd19672;
	mul.f64 	%fd19675, %fd19660, %fd19674;
	mul.f64 	%fd19676, %fd19663, %fd19670;
	fma.rn.f64 	%fd19677, %fd19676, %fd19662, %fd19675;
	xor.b32  	%r17960, %r17959, -2147483648;
	mov.b32 	%r17961, 1127219200;
	mov.b64 	%fd19678, {%r17960, %r17961};
	sub.f64 	%fd19679, %fd19678, %fd1;
	fma.rn.f64 	%fd19680, %fd19679, 0d3FE62E42FEFA39EF, %fd19662;
	fma.rn.f64 	%fd19681, %fd19679, 0dBFE62E42FEFA39EF, %fd19680;
	sub.f64 	%fd19682, %fd19681, %fd19662;
	sub.f64 	%fd19683, %fd19677, %fd19682;
	fma.rn.f64 	%fd19684, %fd19679, 0d3C7ABC9E3B39803F, %fd19683;
	add.f64 	%fd25606, %fd19680, %fd19684;
	bra.uni 	$L__BB3_11337;
$L__BB3_11334:
	not.b32 	%r23228, %r23229;
	setp.ne.s32 	%p11667, %r5277, %r5274;
	mov.u32 	%r23229, %r5277;
	@%p11667 bra 	$L__BB3_11325;
$L__BB3_11335:
	setp.gt.u32 	%p11670, %r5, 2146435070;
	mov.f64 	%fd25606, %fd5;
	@%p11670 bra 	$L__BB3_11337;
	setp.gt.u32 	%p11671, %r7, 1073127582;
	selp.f64 	%fd19685, %fd7, %fd6, %p11671;
	selp.u32 	%r17962, 1, 0, %p11671;
	add.s32 	%r17963, %r6, %r17962;
	add.f64 	%fd19686, %fd19685, 0dBFF0000000000000;
	add.f64 	%fd19687, %fd19685, 0d3FF0000000000000;
	rcp.approx.ftz.f64 	%fd19688, %fd19687;
	neg.f64 	%fd19689, %fd19687;
	fma.rn.f64 	%fd19690, %fd19689, %fd19688, 0d3FF0000000000000;
	fma.rn.f64 	%fd19691, %fd19690, %fd19690, %fd19690;
	fma.rn.f64 	%fd19692, %fd19691, %fd19688, %fd19688;
	mul.f64 	%fd19693, %fd19686, %fd19692;
	fma.rn.f64 	%fd19694, %fd19686, %fd19692, %fd19693;
	mul.f64 	%fd19695, %fd19694, %fd19694;
	fma.rn.f64 	%fd19696, %fd19695, 0d3EB1380B3AE80F1E, 0d3ED0EE258B7A8B04;
	fma.rn.f64 	%fd19697, %fd19696, %fd19695, 0d3EF3B2669F02676F;
	fma.rn.f64 	%fd19698, %fd19697, %fd19695, 0d3F1745CBA9AB0956;
	fma.rn.f64 	%fd19699, %fd19698, %fd19695, 0d3F3C71C72D1B5154;
	fma.rn.f64 	%fd19700, %fd19699, %fd19695, 0d3F624924923BE72D;
	fma.rn.f64 	%fd19701, %fd19700, %fd19695, 0d3F8999999999A3C4;
	fma.rn.f64 	%fd19702, %fd19701, %fd19695, 0d3FB5555555555554;
	sub.f64 	%fd19703, %fd19686, %fd19694;
	add.f64 	%fd19704, %fd19703, %fd19703;
	neg.f64 	%fd19705, %fd19694;
	fma.rn.f64 	%fd19706, %fd19705, %fd19686, %fd19704;
	mul.f64 	%fd19707, %fd19692, %fd19706;
	mul.f64 	%fd19708, %fd19695, %fd19702;
	fma.rn.f64 	%fd19709, %fd19708, %fd19694, %fd19707;
	xor.b32  	%r17964, %r17963, -2147483648;
	mov.b32 	%r17965, 1127219200;
	mov.b64 	%fd19710, {%r17964, %r17965};
	sub.f64 	%fd19711, %fd19710, %fd1;
	fma.rn.f64 	%fd19712, %fd19711, 0d3FE62E42FEFA39EF, %fd19694;
	fma.rn.f64 	%fd19713, %fd19711, 0dBFE62E42FEFA39EF, %fd19712;
	sub.f64 	%fd19714, %fd19713, %fd19694;
	sub.f64 	%fd19715, %fd19709, %fd19714;
	fma.rn.f64 	%fd19716, %fd19711, 0d3C7ABC9E3B39803F, %fd19715;
	add.f64 	%fd25606, %fd19712, %fd19716;
$L__BB3_11337:
	mul.f64 	%fd7143, %fd25606, 0d3FFFCB923A29C77A;
	mov.b32 	%r23230, 0;
$L__BB3_11338:
	mov.u32 	%r5279, %r23230;
	cvt.u64.u32 	%rd9808, %r5279;
	add.s64 	%rd9809, %rd1559, %rd9808;
	ld.u8 	%rs4236, [%rd9809];
	setp.ne.s16 	%p11672, %rs4236, 0;
	add.s32 	%r23230, %r5279, 1;
	@%p11672 bra 	$L__BB3_11338;
	mov.b32 	%r23231, 0;
$L__BB3_11340:
	mov.u32 	%r5281, %r23231;
	cvt.u64.u32 	%rd9810, %r5281;
	add.s64 	%rd9811, %rd1560, %rd9810;
	ld.u8 	%rs4237, [%rd9811];
	setp.ne.s16 	%p11673, %rs4237, 0;
	add.s32 	%r23231, %r5281, 1;
	@%p11673 bra 	$L__BB3_11340;
	setp.eq.s32 	%p11674, %r5279, 0;
	@%p11674 bra 	$L__BB3_11412;
	and.b32  	%r5283, %r5279, 3;
	setp.lt.u32 	%p11675, %r5279, 4;
	mov.b32 	%r23233, 1;
	@%p11675 bra 	$L__BB3_11381;
	and.b32  	%r5284, %r5279, 2147483644;
	mov.b32 	%r23233, 1;
$L__BB3_11344:
	mov.u32 	%r5285, %r23233;
	cvt.s64.s32 	%rd9812, %r5285;
	add.s64 	%rd1561, %rd1559, %rd9812;
	ld.u8 	%rs4239, [%rd1561+-1];
	mov.b16 	%rs4869, 0;
	setp.gt.s16 	%p11676, %rs4239, 70;
	@%p11676 bra 	$L__BB3_11348;
	setp.eq.s16 	%p11679, %rs4239, 65;
	@%p11679 bra 	$L__BB3_11353;
	setp.eq.s16 	%p11680, %rs4239, 67;
	@%p11680 bra 	$L__BB3_11347;
	bra.uni 	$L__BB3_11352;
$L__BB3_11347:
	mov.b16 	%rs4869, 1;
	bra.uni 	$L__BB3_11353;
$L__BB3_11348:
	setp.eq.s16 	%p11677, %rs4239, 71;
	@%p11677 bra 	$L__BB3_11351;
	setp.ne.s16 	%p11678, %rs4239, 84;
	@%p11678 bra 	$L__BB3_11352;
	mov.b16 	%rs4869, 3;
	bra.uni 	$L__BB3_11353;
$L__BB3_11351:
	mov.b16 	%rs4869, 2;
	bra.uni 	$L__BB3_11353;
$L__BB3_11352:
	mov.b16 	%rs4869, 4;
$L__BB3_11353:
	cvt.u64.u32 	%rd9813, %r5285;
	add.s64 	%rd1562, %rd38, %rd9813;
	st.local.u8 	[%rd1562], %rs4869;
	ld.u8 	%rs4245, [%rd1561];
	mov.b16 	%rs4870, 0;
	setp.gt.s16 	%p11681, %rs4245, 70;
	@%p11681 bra 	$L__BB3_11357;
	setp.eq.s16 	%p11684, %rs4245, 65;
	@%p11684 bra 	$L__BB3_11362;
	setp.eq.s16 	%p11685, %rs4245, 67;
	@%p11685 bra 	$L__BB3_11356;
	bra.uni 	$L__BB3_11361;
$L__BB3_11356:
	mov.b16 	%rs4870, 1;
	bra.uni 	$L__BB3_11362;
$L__BB3_11357:
	setp.eq.s16 	%p11682, %rs4245, 71;
	@%p11682 bra 	$L__BB3_11360;
	setp.ne.s16 	%p11683, %rs4245, 84;
	@%p11683 bra 	$L__BB3_11361;
	mov.b16 	%rs4870, 3;
	bra.uni 	$L__BB3_11362;
$L__BB3_11360:
	mov.b16 	%rs4870, 2;
	bra.uni 	$L__BB3_11362;
$L__BB3_11361:
	mov.b16 	%rs4870, 4;
$L__BB3_11362:
	st.local.u8 	[%rd1562+1], %rs4870;
	ld.u8 	%rs4251, [%rd1561+1];
	mov.b16 	%rs4871, 0;
	setp.gt.s16 	%p11686, %rs4251, 70;
	@%p11686 bra 	$L__BB3_11366;
	setp.eq.s16 	%p11689, %rs4251, 65;
	@%p11689 bra 	$L__BB3_11371;
	setp.eq.s16 	%p11690, %rs4251, 67;
	@%p11690 bra 	$L__BB3_11365;
	bra.uni 	$L__BB3_11370;
$L__BB3_11365:
	mov.b16 	%rs4871, 1;
	bra.uni 	$L__BB3_11371;
$L__BB3_11366:
	setp.eq.s16 	%p11687, %rs4251, 71;
	@%p11687 bra 	$L__BB3_11369;
	setp.ne.s16 	%p11688, %rs4251, 84;
	@%p11688 bra 	$L__BB3_11370;
	mov.b16 	%rs4871, 3;
	bra.uni 	$L__BB3_11371;
$L__BB3_11369:
	mov.b16 	%rs4871, 2;
	bra.uni 	$L__BB3_11371;
$L__BB3_11370:
	mov.b16 	%rs4871, 4;
$L__BB3_11371:
	st.local.u8 	[%rd1562+2], %rs4871;
	ld.u8 	%rs4257, [%rd1561+2];
	mov.b16 	%rs4872, 0;
	setp.gt.s16 	%p11691, %rs4257, 70;
	@%p11691 bra 	$L__BB3_11375;
	setp.eq.s16 	%p11694, %rs4257, 65;
	@%p11694 bra 	$L__BB3_11380;
	setp.eq.s16 	%p11695, %rs4257, 67;
	@%p11695 bra 	$L__BB3_11374;
	bra.uni 	$L__BB3_11379;
$L__BB3_11374:
	mov.b16 	%rs4872, 1;
	bra.uni 	$L__BB3_11380;
$L__BB3_11375:
	setp.eq.s16 	%p11692, %rs4257, 71;
	@%p11692 bra 	$L__BB3_11378;
	setp.ne.s16 	%p11693, %rs4257, 84;
	@%p11693 bra 	$L__BB3_11379;
	mov.b16 	%rs4872, 3;
	bra.uni 	$L__BB3_11380;
$L__BB3_11378:
	mov.b16 	%rs4872, 2;
	bra.uni 	$L__BB3_11380;
$L__BB3_11379:
	mov.b16 	%rs4872, 4;
$L__BB3_11380:
	st.local.u8 	[%rd1562+3], %rs4872;
	add.s32 	%r23233, %r5285, 4;
	add.s32 	%r17970, %r5285, 3;
	setp.ne.s32 	%p11696, %r17970, %r5284;
	@%p11696 bra 	$L__BB3_11344;
$L__BB3_11381:
	setp.eq.s32 	%p11697, %r5283, 0;
	@%p11697 bra 	$L__BB3_11412;
	cvt.s64.s32 	%rd9814, %r23233;
	add.s64 	%rd1563, %rd1559, %rd9814;
	ld.u8 	%rs4263, [%rd1563+-1];
	mov.b16 	%rs4873, 0;
	setp.gt.s16 	%p11698, %rs4263, 70;
	@%p11698 bra 	$L__BB3_11386;
	setp.eq.s16 	%p11701, %rs4263, 65;
	@%p11701 bra 	$L__BB3_11391;
	setp.eq.s16 	%p11702, %rs4263, 67;
	@%p11702 bra 	$L__BB3_11385;
	bra.uni 	$L__BB3_11390;
$L__BB3_11385:
	mov.b16 	%rs4873, 1;
	bra.uni 	$L__BB3_11391;
$L__BB3_11386:
	setp.eq.s16 	%p11699, %rs4263, 71;
	@%p11699 bra 	$L__BB3_11389;
	setp.ne.s16 	%p11700, %rs4263, 84;
	@%p11700 bra 	$L__BB3_11390;
	mov.b16 	%rs4873, 3;
	bra.uni 	$L__BB3_11391;
$L__BB3_11389:
	mov.b16 	%rs4873, 2;
	bra.uni 	$L__BB3_11391;
$L__BB3_11390:
	mov.b16 	%rs4873, 4;
$L__BB3_11391:
	cvt.u64.u32 	%rd9815, %r23233;
	add.s64 	%rd1564, %rd38, %rd9815;
	st.local.u8 	[%rd1564], %rs4873;
	setp.eq.s32 	%p11703, %r5283, 1;
	@%p11703 bra 	$L__BB3_11412;
	ld.u8 	%rs4269, [%rd1563];
	mov.b16 	%rs4874, 0;
	setp.gt.s16 	%p11704, %rs4269, 70;
	@%p11704 bra 	$L__BB3_11396;
	setp.eq.s16 	%p11707, %rs4269, 65;
	@%p11707 bra 	$L__BB3_11401;
	setp.eq.s16 	%p11708, %rs4269, 67;
	@%p11708 bra 	$L__BB3_11395;
	bra.uni 	$L__BB3_11400;
$L__BB3_11395:
	mov.b16 	%rs4874, 1;
	bra.uni 	$L__BB3_11401;
$L__BB3_11396:
	setp.eq.s16 	%p11705, %rs4269, 71;
	@%p11705 bra 	$L__BB3_11399;
	setp.ne.s16 	%p11706, %rs4269, 84;
	@%p11706 bra 	$L__BB3_11400;
	mov.b16 	%rs4874, 3;
	bra.uni 	$L__BB3_11401;
$L__BB3_11399:
	mov.b16 	%rs4874, 2;
	bra.uni 	$L__BB3_11401;
$L__BB3_11400:
	mov.b16 	%rs4874, 4;
$L__BB3_11401:
	add.s32 	%r17971, %r23233, 1;
	cvt.u64.u32 	%rd9816, %r17971;
	add.s64 	%rd9817, %rd38, %rd9816;
	st.local.u8 	[%rd9817], %rs4874;
	setp.eq.s32 	%p11709, %r5283, 2;
	@%p11709 bra 	$L__BB3_11412;
	ld.u8 	%rs4275, [%rd1563+1];
	mov.b16 	%rs4875, 0;
	setp.gt.s16 	%p11710, %rs4275, 70;
	@%p11710 bra 	$L__BB3_11406;
	setp.eq.s16 	%p11713, %rs4275, 65;
	@%p11713 bra 	$L__BB3_11411;
	setp.eq.s16 	%p11714, %rs4275, 67;
	@%p11714 bra 	$L__BB3_11405;
	bra.uni 	$L__BB3_11410;
$L__BB3_11405:
	mov.b16 	%rs4875, 1;
	bra.uni 	$L__BB3_11411;
$L__BB3_11406:
	setp.eq.s16 	%p11711, %rs4275, 71;
	@%p11711 bra 	$L__BB3_11409;
	setp.ne.s16 	%p11712, %rs4275, 84;
	@%p11712 bra 	$L__BB3_11410;
	mov.b16 	%rs4875, 3;
	bra.uni 	$L__BB3_11411;
$L__BB3_11409:
	mov.b16 	%rs4875, 2;
	bra.uni 	$L__BB3_11411;
$L__BB3_11410:
	mov.b16 	%rs4875, 4;
$L__BB3_11411:
	st.local.u8 	[%rd1564+2], %rs4875;
$L__BB3_11412:
	setp.eq.s32 	%p11715, %r5281, 0;
	@%p11715 bra 	$L__BB3_11483;
	and.b32  	%r5288, %r5281, 3;
	setp.lt.u32 	%p11716, %r5281, 4;
	mov.b32 	%r23235, 1;
	@%p11716 bra 	$L__BB3_11452;
	and.b32  	%r5289, %r5281, 2147483644;
	mov.b32 	%r23235, 1;
$L__BB3_11415:
	sub.s32 	%r17974, %r5281, %r23235;
	cvt.u64.u32 	%rd9818, %r17974;
	add.s64 	%rd9819, %rd1560, %rd9818;
	ld.u8 	%rs4281, [%rd9819];
	mov.b16 	%rs4876, 0;
	setp.gt.s16 	%p11717, %rs4281, 70;
	@%p11717 bra 	$L__BB3_11419;
	setp.eq.s16 	%p11720, %rs4281, 65;
	@%p11720 bra 	$L__BB3_11424;
	setp.eq.s16 	%p11721, %rs4281, 67;
	@%p11721 bra 	$L__BB3_11418;
	bra.uni 	$L__BB3_11423;
$L__BB3_11418:
	mov.b16 	%rs4876, 1;
	bra.uni 	$L__BB3_11424;
$L__BB3_11419:
	setp.eq.s16 	%p11718, %rs4281, 71;
	@%p11718 bra 	$L__BB3_11422;
	setp.ne.s16 	%p11719, %rs4281, 84;
	@%p11719 bra 	$L__BB3_11423;
	mov.b16 	%rs4876, 3;
	bra.uni 	$L__BB3_11424;
$L__BB3_11422:
	mov.b16 	%rs4876, 2;
	bra.uni 	$L__BB3_11424;
$L__BB3_11423:
	mov.b16 	%rs4876, 4;
$L__BB3_11424:
	cvt.u64.u32 	%rd9820, %r23235;
	add.s64 	%rd1565, %rd39, %rd9820;
	st.local.u8 	[%rd1565], %rs4876;
	not.b32 	%r17975, %r23235;
	add.s32 	%r17976, %r5281, %r17975;
	cvt.u64.u32 	%rd9821, %r17976;
	add.s64 	%rd9822, %rd1560, %rd9821;
	ld.u8 	%rs4287, [%rd9822];
	mov.b16 	%rs4877, 0;
	setp.gt.s16 	%p11722, %rs4287, 70;
	@%p11722 bra 	$L__BB3_11428;
	setp.eq.s16 	%p11725, %rs4287, 65;
	@%p11725 bra 	$L__BB3_11433;
	setp.eq.s16 	%p11726, %rs4287, 67;
	@%p11726 bra 	$L__BB3_11427;
	bra.uni 	$L__BB3_11432;
$L__BB3_11427:
	mov.b16 	%rs4877, 1;
	bra.uni 	$L__BB3_11433;
$L__BB3_11428:
	setp.eq.s16 	%p11723, %rs4287, 71;
	@%p11723 bra 	$L__BB3_11431;
	setp.ne.s16 	%p11724, %rs4287, 84;
	@%p11724 bra 	$L__BB3_11432;
	mov.b16 	%rs4877, 3;
	bra.uni 	$L__BB3_11433;
$L__BB3_11431:
	mov.b16 	%rs4877, 2;
	bra.uni 	$L__BB3_11433;
$L__BB3_11432:
	mov.b16 	%rs4877, 4;
$L__BB3_11433:
	st.local.u8 	[%rd1565+1], %rs4877;
	sub.s32 	%r17977, %r5281, %r23235;
	add.s32 	%r17978, %r17977, -2;
	cvt.u64.u32 	%rd9823, %r17978;
	add.s64 	%rd9824, %rd1560, %rd9823;
	ld.u8 	%rs4293, [%rd9824];
	mov.b16 	%rs4878, 0;
	setp.gt.s16 	%p11727, %rs4293, 70;
	@%p11727 bra 	$L__BB3_11437;
	setp.eq.s16 	%p11730, %rs4293, 65;
	@%p11730 bra 	$L__BB3_11442;
	setp.eq.s16 	%p11731, %rs4293, 67;
	@%p11731 bra 	$L__BB3_11436;
	bra.uni 	$L__BB3_11441;
$L__BB3_11436:
	mov.b16 	%rs4878, 1;
	bra.uni 	$L__BB3_11442;
$L__BB3_11437:
	setp.eq.s16 	%p11728, %rs4293, 71;
	@%p11728 bra 	$L__BB3_11440;
	setp.ne.s16 	%p11729, %rs4293, 84;
	@%p11729 bra 	$L__BB3_11441;
	mov.b16 	%rs4878, 3;
	bra.uni 	$L__BB3_11442;
$L__BB3_11440:
	mov.b16 	%rs4878, 2;
	bra.uni 	$L__BB3_11442;
$L__BB3_11441:
	mov.b16 	%rs4878, 4;
$L__BB3_11442:
	st.local.u8 	[%rd1565+2], %rs4878;
	add.s32 	%r5291, %r23235, 3;
	sub.s32 	%r17979, %r5281, %r5291;
	cvt.u64.u32 	%rd9825, %r17979;
	add.s64 	%rd9826, %rd1560, %rd9825;
	ld.u8 	%rs4299, [%rd9826];
	mov.b16 	%rs4879, 0;
	setp.gt.s16 	%p11732, %rs4299, 70;
	@%p11732 bra 	$L__BB3_11446;
	setp.eq.s16 	%p11735, %rs4299, 65;
	@%p11735 bra 	$L__BB3_11451;
	setp.eq.s16 	%p11736, %rs4299, 67;
	@%p11736 bra 	$L__BB3_11445;
	bra.uni 	$L__BB3_11450;
$L__BB3_11445:
	mov.b16 	%rs4879, 1;
	bra.uni 	$L__BB3_11451;
$L__BB3_11446:
	setp.eq.s16 	%p11733, %rs4299, 71;
	@%p11733 bra 	$L__BB3_11449;
	setp.ne.s16 	%p11734, %rs4299, 84;
	@%p11734 bra 	$L__BB3_11450;
	mov.b16 	%rs4879, 3;
	bra.uni 	$L__BB3_11451;
$L__BB3_11449:
	mov.b16 	%rs4879, 2;
	bra.uni 	$L__BB3_11451;
$L__BB3_11450:
	mov.b16 	%rs4879, 4;
$L__BB3_11451:
	st.local.u8 	[%rd1565+3], %rs4879;
	add.s32 	%r23235, %r23235, 4;
	setp.ne.s32 	%p11737, %r5291, %r5289;
	@%p11737 bra 	$L__BB3_11415;
$L__BB3_11452:
	setp.eq.s32 	%p11738, %r5288, 0;
	@%p11738 bra 	$L__BB3_11483;
	sub.s32 	%r17980, %r5281, %r23235;
	cvt.u64.u32 	%rd9827, %r17980;
	add.s64 	%rd9828, %rd1560, %rd9827;
	ld.u8 	%rs4305, [%rd9828];
	mov.b16 	%rs4880, 0;
	setp.gt.s16 	%p11739, %rs4305, 70;
	@%p11739 bra 	$L__BB3_11457;
	setp.eq.s16 	%p11742, %rs4305, 65;
	@%p11742 bra 	$L__BB3_11462;
	setp.eq.s16 	%p11743, %rs4305, 67;
	@%p11743 bra 	$L__BB3_11456;
	bra.uni 	$L__BB3_11461;
$L__BB3_11456:
	mov.b16 	%rs4880, 1;
	bra.uni 	$L__BB3_11462;
$L__BB3_11457:
	setp.eq.s16 	%p11740, %rs4305, 71;
	@%p11740 bra 	$L__BB3_11460;
	setp.ne.s16 	%p11741, %rs4305, 84;
	@%p11741 bra 	$L__BB3_11461;
	mov.b16 	%rs4880, 3;
	bra.uni 	$L__BB3_11462;
$L__BB3_11460:
	mov.b16 	%rs4880, 2;
	bra.uni 	$L__BB3_11462;
$L__BB3_11461:
	mov.b16 	%rs4880, 4;
$L__BB3_11462:
	cvt.u64.u32 	%rd9829, %r23235;
	add.s64 	%rd1566, %rd39, %rd9829;
	st.local.u8 	[%rd1566], %rs4880;
	setp.eq.s32 	%p11744, %r5288, 1;
	@%p11744 bra 	$L__BB3_11483;
	not.b32 	%r17981, %r23235;
	add.s32 	%r17982, %r5281, %r17981;
	cvt.u64.u32 	%rd9830, %r17982;
	add.s64 	%rd9831, %rd1560, %rd9830;
	ld.u8 	%rs4311, [%rd9831];
	mov.b16 	%rs4881, 0;
	setp.gt.s16 	%p11745, %rs4311, 70;
	@%p11745 bra 	$L__BB3_11467;
	setp.eq.s16 	%p11748, %rs4311, 65;
	@%p11748 bra 	$L__BB3_11472;
	setp.eq.s16 	%p11749, %rs4311, 67;
	@%p11749 bra 	$L__BB3_11466;
	bra.uni 	$L__BB3_11471;
$L__BB3_11466:
	mov.b16 	%rs4881, 1;
	bra.uni 	$L__BB3_11472;
$L__BB3_11467:
	setp.eq.s16 	%p11746, %rs4311, 71;
	@%p11746 bra 	$L__BB3_11470;
	setp.ne.s16 	%p11747, %rs4311, 84;
	@%p11747 bra 	$L__BB3_11471;
	mov.b16 	%rs4881, 3;
	bra.uni 	$L__BB3_11472;
$L__BB3_11470:
	mov.b16 	%rs4881, 2;
	bra.uni 	$L__BB3_11472;
$L__BB3_11471:
	mov.b16 	%rs4881, 4;
$L__BB3_11472:
	st.local.u8 	[%rd1566+1], %rs4881;
	setp.eq.s32 	%p11750, %r5288, 2;
	@%p11750 bra 	$L__BB3_11483;
	sub.s32 	%r17983, %r5281, %r23235;
	add.s32 	%r17984, %r17983, -2;
	cvt.u64.u32 	%rd9832, %r17984;
	add.s64 	%rd9833, %rd1560, %rd9832;
	ld.u8 	%rs4317, [%rd9833];
	mov.b16 	%rs4882, 0;
	setp.gt.s16 	%p11751, %rs4317, 70;
	@%p11751 bra 	$L__BB3_11477;
	setp.eq.s16 	%p11754, %rs4317, 65;
	@%p11754 bra 	$L__BB3_11482;
	setp.eq.s16 	%p11755, %rs4317, 67;
	@%p11755 bra 	$L__BB3_11476;
	bra.uni 	$L__BB3_11481;
$L__BB3_11476:
	mov.b16 	%rs4882, 1;
	bra.uni 	$L__BB3_11482;
$L__BB3_11477:
	setp.eq.s16 	%p11752, %rs4317, 71;
	@%p11752 bra 	$L__BB3_11480;
	setp.ne.s16 	%p11753, %rs4317, 84;
	@%p11753 bra 	$L__BB3_11481;
	mov.b16 	%rs4882, 3;
	bra.uni 	$L__BB3_11482;
$L__BB3_11480:
	mov.b16 	%rs4882, 2;
	bra.uni 	$L__BB3_11482;
$L__BB3_11481:
	mov.b16 	%rs4882, 4;
$L__BB3_11482:
	st.local.u8 	[%rd1566+2], %rs4882;
$L__BB3_11483:
	cvt.u64.u32 	%rd9834, %r5281;
	cvt.u64.u32 	%rd9835, %r5279;
	add.s64 	%rd9836, %rd39, %rd9834;
	mov.b16 	%rs4322, 4;
	st.local.u8 	[%rd9836+1], %rs4322;
	st.local.u8 	[%rd39], %rs4322;
	add.s64 	%rd1567, %rd38, %rd9835;
	st.local.u8 	[%rd1567+1], %rs4322;
	st.local.u8 	[%rd38], %rs4322;
	@%p11674 bra 	$L__BB3_11562;
	and.b32  	%r5294, %r5281, 3;
	and.b32  	%r5295, %r5281, 2147483644;
	mov.b32 	%r23236, 1;
$L__BB3_11485:
	mov.u32 	%r5296, %r23236;
	@%p11715 bra 	$L__BB3_11513;
	setp.lt.u32 	%p11758, %r5281, 4;
	cvt.u64.u32 	%rd9837, %r5296;
	add.s64 	%rd9838, %rd38, %rd9837;
	ld.local.s8 	%r5297, [%rd9838];
	add.s32 	%r17987, %r5296, -1;
	mul.lo.s32 	%r5298, %r17987, %r5281;
	add.s32 	%r5299, %r5298, -1;
	mov.b32 	%r23238, 1;
	@%p11758 bra 	$L__BB3_11501;
	mov.b32 	%r23238, 1;
$L__BB3_11488:
	cvt.u64.u32 	%rd9839, %r23238;
	add.s64 	%rd1568, %rd39, %rd9839;
	ld.local.s8 	%r17989, [%rd1568];
	add.s32 	%r17990, %r17989, %r5297;
	setp.eq.s32 	%p11759, %r17990, 3;
	@%p11759 bra 	$L__BB3_11490;
	add.s32 	%r17991, %r5299, %r23238;
	mul.wide.s32 	%rd9840, %r17991, 8;
	add.s64 	%rd9841, %rd34, %rd9840;
	mov.b64 	%rd9842, 9218868437227405312;
	st.local.u64 	[%rd9841], %rd9842;
	add.s64 	%rd9843, %rd35, %rd9840;
	mov.b64 	%rd9844, -4616189618054758400;
	st.local.u64 	[%rd9843], %rd9844;
	bra.uni 	$L__BB3_11491;
$L__BB3_11490:
	add.s32 	%r17992, %r5299, %r23238;
	mul.wide.s32 	%rd9845, %r17992, 8;
	add.s64 	%rd9846, %rd34, %rd9845;
	mov.b64 	%rd9847, 0;
	st.local.u64 	[%rd9846], %rd9847;
	add.s64 	%rd9848, %rd35, %rd9845;
	mov.b64 	%rd9849, -4564063970805153792;
	st.local.u64 	[%rd9848], %rd9849;
$L__BB3_11491:
	ld.local.s8 	%r17993, [%rd1568+1];
	add.s32 	%r17994, %r17993, %r5297;
	setp.eq.s32 	%p11760, %r17994, 3;
	@%p11760 bra 	$L__BB3_11493;
	add.s32 	%r17995, %r5298, %r23238;
	mul.wide.s32 	%rd9850, %r17995, 8;
	add.s64 	%rd9851, %rd34, %rd9850;
	mov.b64 	%rd9852, 9218868437227405312;
	st.local.u64 	[%rd9851], %rd9852;
	add.s64 	%rd9853, %rd35, %rd9850;
	mov.b64 	%rd9854, -4616189618054758400;
	st.local.u64 	[%rd9853], %rd9854;
	bra.uni 	$L__BB3_11494;
$L__BB3_11493:
	add.s32 	%r17996, %r5298, %r23238;
	mul.wide.s32 	%rd9855, %r17996, 8;
	add.s64 	%rd9856, %rd34, %rd9855;
	mov.b64 	%rd9857, 0;
	st.local.u64 	[%rd9856], %rd9857;
	add.s64 	%rd9858, %rd35, %rd9855;
	mov.b64 	%rd9859, -4564063970805153792;
	st.local.u64 	[%rd9858], %rd9859;
$L__BB3_11494:
	add.s32 	%r5301, %r23238, 2;
	ld.local.s8 	%r17997, [%rd1568+2];
	add.s32 	%r17998, %r17997, %r5297;
	setp.eq.s32 	%p11761, %r17998, 3;
	@%p11761 bra 	$L__BB3_11496;
	add.s32 	%r17999, %r5299, %r5301;
	mul.wide.s32 	%rd9860, %r17999, 8;
	add.s64 	%rd9861, %rd34, %rd9860;
	mov.b64 	%rd9862, 9218868437227405312;
	st.local.u64 	[%rd9861], %rd9862;
	add.s64 	%rd9863, %rd35, %rd9860;
	mov.b64 	%rd9864, -4616189618054758400;
	st.local.u64 	[%rd9863], %rd9864;
	bra.uni 	$L__BB3_11497;
$L__BB3_11496:
	add.s32 	%r18000, %r5299, %r5301;
	mul.wide.s32 	%rd9865, %r18000, 8;
	add.s64 	%rd9866, %rd34, %rd9865;
	mov.b64 	%rd9867, 0;
	st.local.u64 	[%rd9866], %rd9867;
	add.s64 	%rd9868, %rd35, %rd9865;
	mov.b64 	%rd9869, -4564063970805153792;
	st.local.u64 	[%rd9868], %rd9869;
$L__BB3_11497:
	add.s32 	%r5302, %r23238, 3;
	ld.local.s8 	%r18001, [%rd1568+3];
	add.s32 	%r18002, %r18001, %r5297;
	setp.eq.s32 	%p11762, %r18002, 3;
	@%p11762 bra 	$L__BB3_11499;
	add.s32 	%r18003, %r5299, %r5302;
	mul.wide.s32 	%rd9870, %r18003, 8;
	add.s64 	%rd9871, %rd34, %rd9870;
	mov.b64 	%rd9872, 9218868437227405312;
	st.local.u64 	[%rd9871], %rd9872;
	add.s64 	%rd9873, %rd35, %rd9870;
	mov.b64 	%rd9874, -4616189618054758400;
	st.local.u64 	[%rd9873], %rd9874;
	bra.uni 	$L__BB3_11500;
$L__BB3_11499:
	add.s32 	%r18004, %r5299, %r5302;
	mul.wide.s32 	%rd9875, %r18004, 8;
	add.s64 	%rd9876, %rd34, %rd9875;
	mov.b64 	%rd9877, 0;
	st.local.u64 	[%rd9876], %rd9877;
	add.s64 	%rd9878, %rd35, %rd9875;
	mov.b64 	%rd9879, -4564063970805153792;
	st.local.u64 	[%rd9878], %rd9879;
$L__BB3_11500:
	add.s32 	%r23238, %r23238, 4;
	setp.ne.s32 	%p11763, %r5302, %r5295;
	@%p11763 bra 	$L__BB3_11488;
$L__BB3_11501:
	setp.eq.s32 	%p11764, %r5294, 0;
	@%p11764 bra 	$L__BB3_11513;
	cvt.u64.u32 	%rd9880, %r23238;
	add.s64 	%rd1569, %rd39, %rd9880;
	ld.local.s8 	%r18005, [%rd1569];
	add.s32 	%r18006, %r18005, %r5297;
	setp.eq.s32 	%p11765, %r18006, 3;
	@%p11765 bra 	$L__BB3_11504;
	add.s32 	%r18007, %r5299, %r23238;
	mul.wide.s32 	%rd9881, %r18007, 8;
	add.s64 	%rd9882, %rd34, %rd9881;
	mov.b64 	%rd9883, 9218868437227405312;
	st.local.u64 	[%rd9882], %rd9883;
	add.s64 	%rd9884, %rd35, %rd9881;
	mov.b64 	%rd9885, -4616189618054758400;
	st.local.u64 	[%rd9884], %rd9885;
	bra.uni 	$L__BB3_11505;
$L__BB3_11504:
	add.s32 	%r18008, %r5299, %r23238;
	mul.wide.s32 	%rd9886, %r18008, 8;
	add.s64 	%rd9887, %rd34, %rd9886;
	mov.b64 	%rd9888, 0;
	st.local.u64 	[%rd9887], %rd9888;
	add.s64 	%rd9889, %rd35, %rd9886;
	mov.b64 	%rd9890, -4564063970805153792;
	st.local.u64 	[%rd9889], %rd9890;
$L__BB3_11505:
	setp.eq.s32 	%p11766, %r5294, 1;
	@%p11766 bra 	$L__BB3_11513;
	ld.local.s8 	%r18009, [%rd1569+1];
	add.s32 	%r18010, %r18009, %r5297;
	setp.eq.s32 	%p11767, %r18010, 3;
	@%p11767 bra 	$L__BB3_11508;
	add.s32 	%r18011, %r5298, %r23238;
	mul.wide.s32 	%rd9891, %r18011, 8;
	add.s64 	%rd9892, %rd34, %rd9891;
	mov.b64 	%rd9893, 9218868437227405312;
	st.local.u64 	[%rd9892], %rd9893;
	add.s64 	%rd9894, %rd35, %rd9891;
	mov.b64 	%rd9895, -4616189618054758400;
	st.local.u64 	[%rd9894], %rd9895;
	bra.uni 	$L__BB3_11509;
$L__BB3_11508:
	add.s32 	%r18012, %r5298, %r23238;
	mul.wide.s32 	%rd9896, %r18012, 8;
	add.s64 	%rd9897, %rd34, %rd9896;
	mov.b64 	%rd9898, 0;
	st.local.u64 	[%rd9897], %rd9898;
	add.s64 	%rd9899, %rd35, %rd9896;
	mov.b64 	%rd9900, -4564063970805153792;
	st.local.u64 	[%rd9899], %rd9900;
$L__BB3_11509:
	setp.eq.s32 	%p11768, %r5294, 2;
	add.s32 	%r5305, %r23238, 2;
	@%p11768 bra 	$L__BB3_11513;
	ld.local.s8 	%r18013, [%rd1569+2];
	add.s32 	%r18014, %r18013, %r5297;
	setp.eq.s32 	%p11769, %r18014, 3;
	@%p11769 bra 	$L__BB3_11512;
	add.s32 	%r18015, %r5299, %r5305;
	mul.wide.s32 	%rd9901, %r18015, 8;
	add.s64 	%rd9902, %rd34, %rd9901;
	mov.b64 	%rd9903, 9218868437227405312;
	st.local.u64 	[%rd9902], %rd9903;
	add.s64 	%rd9904, %rd35, %rd9901;
	mov.b64 	%rd9905, -4616189618054758400;
	st.local.u64 	[%rd9904], %rd9905;
	bra.uni 	$L__BB3_11513;
$L__BB3_11512:
	add.s32 	%r18016, %r5299, %r5305;
	mul.wide.s32 	%rd9906, %r18016, 8;
	add.s64 	%rd9907, %rd34, %rd9906;
	mov.b64 	%rd9908, 0;
	st.local.u64 	[%rd9907], %rd9908;
	add.s64 	%rd9909, %rd35, %rd9906;
	mov.b64 	%rd9910, -4564063970805153792;
	st.local.u64 	[%rd9909], %rd9910;
$L__BB3_11513:
	add.s32 	%r23236, %r5296, 1;
	setp.ne.s32 	%p11770, %r5296, %r5279;
	@%p11770 bra 	$L__BB3_11485;
	mov.b32 	%r23239, 1;
$L__BB3_11515:
	@%p11715 bra 	$L__BB3_11561;
	add.s32 	%r5308, %r23239, -1;
	mul.lo.s32 	%r18019, %r5308, %r5281;
	add.s32 	%r5309, %r18019, -1;
	cvt.u64.u32 	%rd9911, %r23239;
	add.s64 	%rd1570, %rd38, %rd9911;
	sub.s32 	%r18020, %r18019, %r5281;
	add.s32 	%r5310, %r18020, -2;
	mov.b32 	%r23240, 1;
$L__BB3_11517:
	mov.u32 	%r5311, %r23240;
	add.s32 	%r5312, %r5309, %r5311;
	mul.wide.s32 	%rd9912, %r5312, 8;
	add.s64 	%rd1571, %rd34, %rd9912;
	ld.local.f64 	%fd25641, [%rd1571];
	abs.f64 	%fd19717, %fd25641;
	setp.geu.f64 	%p11772, %fd19717, 0d41CDCD64FF800000;
	@%p11772 bra 	$L__BB3_11560;
	ld.local.u8 	%rs755, [%rd1570];
	cvt.u32.u16 	%r18021, %rs755;
	cvt.s32.s8 	%r18022, %r18021;
	cvt.u64.u32 	%rd9913, %r5311;
	add.s64 	%rd1572, %rd39, %rd9913;
	ld.local.u8 	%rs756, [%rd1572];
	cvt.u64.u16 	%rd9914, %rs756;
	cvt.s64.s8 	%rd1573, %rd9914;
	cvt.u32.u16 	%r18023, %rs756;
	cvt.s32.s8 	%r18024, %r18023;
	add.s32 	%r18025, %r18024, %r18022;
	setp.eq.s32 	%p11773, %r18025, 3;
	mul.wide.s32 	%rd9915, %r5312, 8;
	add.s64 	%rd1574, %rd35, %rd9915;
	@%p11773 bra 	$L__BB3_11520;
	mov.b64 	%rd9916, -4616189618054758400;
	st.local.u64 	[%rd1574], %rd9916;
	mov.b64 	%rd9917, 9218868437227405312;
	st.local.u64 	[%rd1571], %rd9917;
	mov.f64 	%fd25612, 0dBFF0000000000000;
	mov.f64 	%fd25641, 0d7FF0000000000000;
	mov.f64 	%fd25611, %fd25641;
	bra.uni 	$L__BB3_11531;
$L__BB3_11520:
	cvt.u32.u16 	%r18026, %rs755;
	cvt.s32.s8 	%r18027, %r18026;
	mul.wide.s32 	%rd9918, %r18027, 5;
	add.s64 	%rd1575, %rd9918, %rd1573;
	shl.b64 	%rd9919, %rd1575, 3;
	add.s64 	%rd9920, %rd1, %rd9919;
	ld.global.f64 	%fd25612, [%rd9920+45440];
	ld.local.u8 	%rs4323, [%rd1570+-1];
	cvt.u64.u16 	%rd9921, %rs4323;
	cvt.s64.s8 	%rd1576, %rd9921;
	cvt.u32.u16 	%r18028, %rs756;
	ld.local.s8 	%rs4324, [%rd1572+-1];
	cvt.u32.u16 	%r18029, %rs4324;
	prmt.b32 	%r18030, %r18029, %r18028, 0x3340U;
	prmt.b32 	%r18031, %r18026, 0, 0x3340U;
	prmt.b32 	%r18032, %r18030, %r18031, 0x5410U;
	cvt.u32.u16 	%r18033, %rs4323;
	cvt.s32.s8 	%r18034, %r18033;
	mov.b32 	%r18035, 359705;
	dp4a.s32.u32 	%r18036, %r18032, %r18035, %r18034;
	mul.wide.s32 	%rd9922, %r18036, 8;
	add.s64 	%rd9923, %rd1, %rd9922;
	ld.global.f64 	%fd19720, [%rd9923+35440];
	add.f64 	%fd19721, %fd25612, %fd19720;
	ld.global.f64 	%fd25611, [%rd9920+45640];
	ld.global.f64 	%fd19722, [%rd9923+40440];
	add.f64 	%fd19723, %fd25611, %fd19722;
	abs.f64 	%fd19724, %fd19723;
	setp.gt.f64 	%p11774, %fd19724, 0d41CDCD64FF800000;
	selp.f64 	%fd7147, 0dBFF0000000000000, %fd19721, %p11774;
	selp.f64 	%fd7148, 0d7FF0000000000000, %fd19723, %p11774;
	cvt.u16.u64 	%rs4325, %rd1573;
	mov.b32 	%r18037, {%rs4324, %rs4325};
	mov.b32 	%r18038, 6405;
	dp2a.lo.s32.u32 	%r18039, %r18037, %r18038, %r18027;
	mul.wide.s32 	%rd9924, %r18039, 8;
	add.s64 	%rd1577, %rd1, %rd9924;
	ld.global.f64 	%fd7149, [%rd1577+21000];
	abs.f64 	%fd19725, %fd7149;
	setp.geu.f64 	%p11775, %fd19725, 0d41CDCD64FF800000;
	@%p11775 bra 	$L__BB3_11524;
	mad.lo.s64 	%rd9928, %rd1573, 24, %rd1575;
	add.s64 	%rd9929, %rd9928, %rd1576;
	shl.b64 	%rd9930, %rd9929, 3;
	add.s64 	%rd1578, %rd1, %rd9930;
	ld.global.f64 	%fd7150, [%rd1578+23000];
	abs.f64 	%fd19740, %fd7150;
	setp.lt.f64 	%p11780, %fd19740, 0d41CDCD64FF800000;
	@%p11780 bra 	$L__BB3_11527;
	ld.global.f64 	%fd19741, [%rd1577+20000];
	add.f64 	%fd19742, %fd25612, %fd19741;
	add.f64 	%fd19743, %fd25611, %fd7149;
	abs.f64 	%fd19744, %fd19743;
	setp.gt.f64 	%p11781, %fd19744, 0d41CDCD64FF800000;
	selp.f64 	%fd25607, 0dBFF0000000000000, %fd19742, %p11781;
	selp.f64 	%fd25608, 0d7FF0000000000000, %fd19743, %p11781;
	add.f64 	%fd19745, %fd25608, 0d4069000000000000;
	add.f64 	%fd19746, %fd25607, 0dC016CCCCCCCCCCCD;
	add.f64 	%fd19747, %fd7143, %fd19746;
	div.rn.f64 	%fd25609, %fd19745, %fd19747;
	abs.f64 	%fd19748, %fd7148;
	setp.geu.f64 	%p11782, %fd19748, 0d41CDCD64FF800000;
	@%p11782 bra 	$L__BB3_11529;
	add.f64 	%fd19749, %fd7148, 0d4069000000000000;
	add.f64 	%fd19750, %fd7147, 0dC016CCCCCCCCCCCD;
	add.f64 	%fd19751, %fd7143, %fd19750;
	div.rn.f64 	%fd19752, %fd19749, %fd19751;
	setp.lt.f64 	%p11783, %fd19752, %fd25609;
	selp.f64 	%fd25607, %fd25607, %fd7147, %p11783;
	selp.f64 	%fd25608, %fd25608, %fd7148, %p11783;
	selp.f64 	%fd25609, %fd25609, %fd19752, %p11783;
	bra.uni 	$L__BB3_11529;
$L__BB3_11524:
	mad.lo.s64 	%rd9925, %rd1573, 24, %rd1575;
	add.s64 	%rd9926, %rd9925, %rd1576;
	shl.b64 	%rd9927, %rd9926, 3;
	add.s64 	%rd1579, %rd1, %rd9927;
	ld.global.f64 	%fd7151, [%rd1579+23000];
	abs.f64 	%fd19727, %fd7151;
	setp.geu.f64 	%p11776, %fd19727, 0d41CDCD64FF800000;
	mov.f64 	%fd25607, %fd7147;
	mov.f64 	%fd25608, %fd7148;
	@%p11776 bra 	$L__BB3_11529;
	ld.global.f64 	%fd19728, [%rd1579+22000];
	add.f64 	%fd19729, %fd25612, %fd19728;
	add.f64 	%fd19730, %fd25611, %fd7151;
	abs.f64 	%fd19731, %fd19730;
	setp.gt.f64 	%p11777, %fd19731, 0d41CDCD64FF800000;
	selp.f64 	%fd25607, 0dBFF0000000000000, %fd19729, %p11777;
	selp.f64 	%fd25608, 0d7FF0000000000000, %fd19730, %p11777;
	add.f64 	%fd19732, %fd25608, 0d4069000000000000;
	add.f64 	%fd19733, %fd25607, 0dC016CCCCCCCCCCCD;
	add.f64 	%fd19734, %fd7143, %fd19733;
	div.rn.f64 	%fd25609, %fd19732, %fd19734;
	abs.f64 	%fd19735, %fd7148;
	setp.geu.f64 	%p11778, %fd19735, 0d41CDCD64FF800000;
	@%p11778 bra 	$L__BB3_11529;
	add.f64 	%fd19736, %fd7148, 0d4069000000000000;
	add.f64 	%fd19737, %fd7147, 0dC016CCCCCCCCCCCD;
	add.f64 	%fd19738, %fd7143, %fd19737;
	div.rn.f64 	%fd19739, %fd19736, %fd19738;
	setp.lt.f64 	%p11779, %fd19739, %fd25609;
	selp.f64 	%fd25607, %fd25607, %fd7147, %p11779;
	selp.f64 	%fd25608, %fd25608, %fd7148, %p11779;
	selp.f64 	%fd25609, %fd25609, %fd19739, %p11779;
	bra.uni 	$L__BB3_11529;
$L__BB3_11527:
	ld.global.f64 	%fd19753, [%rd1577+20000];
	add.f64 	%fd19754, %fd25612, %fd19753;
	ld.global.f64 	%fd19755, [%rd1578+22000];
	add.f64 	%fd19756, %fd19754, %fd19755;
	add.f64 	%fd19757, %fd25611, %fd7149;
	add.f64 	%fd19758, %fd19757, %fd7150;
	abs.f64 	%fd19759, %fd19758;
	setp.gt.f64 	%p11784, %fd19759, 0d41CDCD64FF800000;
	selp.f64 	%fd25607, 0dBFF0000000000000, %fd19756, %p11784;
	selp.f64 	%fd25608, 0d7FF0000000000000, %fd19758, %p11784;
	add.f64 	%fd19760, %fd25608, 0d4069000000000000;
	add.f64 	%fd19761, %fd25607, 0dC016CCCCCCCCCCCD;
	add.f64 	%fd19762, %fd7143, %fd19761;
	div.rn.f64 	%fd25609, %fd19760, %fd19762;
	abs.f64 	%fd19763, %fd7148;
	setp.geu.f64 	%p11785, %fd19763, 0d41CDCD64FF800000;
	@%p11785 bra 	$L__BB3_11529;
	add.f64 	%fd19764, %fd7148, 0d4069000000000000;
	add.f64 	%fd19765, %fd7147, 0dC016CCCCCCCCCCCD;
	add.f64 	%fd19766, %fd7143, %fd19765;
	div.rn.f64 	%fd19767, %fd19764, %fd19766;
	setp.lt.f64 	%p11786, %fd19767, %fd25609;
	selp.f64 	%fd25607, %fd25607, %fd7147, %p11786;
	selp.f64 	%fd25608, %fd25608, %fd7148, %p11786;
	selp.f64 	%fd25609, %fd25609, %fd19767, %p11786;
$L__BB3_11529:
	add.f64 	%fd19768, %fd25612, 0dC016CCCCCCCCCCCD;
	add.f64 	%fd7173, %fd7143, %fd19768;
	abs.f64 	%fd19769, %fd25608;
	setp.geu.f64 	%p11787, %fd19769, 0d41CDCD64FF800000;
	@%p11787 bra 	$L__BB3_11531;
	add.f64 	%fd19770, %fd25611, 0d4069000000000000;
	div.rn.f64 	%fd19771, %fd19770, %fd7173;
	setp.lt.f64 	%p11788, %fd25609, %fd19771;
	selp.f64 	%fd25611, %fd25611, %fd25608, %p11788;
	selp.f64 	%fd25612, %fd25612, %fd25607, %p11788;
$L__BB3_11531:
	abs.f64 	%fd19772, %fd25611;
	setp.geu.f64 	%p11789, %fd19772, 0d41CDCD64FF800000;
	@%p11789 bra 	$L__BB3_11533;
	st.local.f64 	[%rd1574], %fd25612;
	st.local.f64 	[%rd1571], %fd25611;
	mov.f64 	%fd25641, %fd25611;
$L__BB3_11533:
	min.u32 	%r18040, %r23239, %r5311;
	setp.lt.u32 	%p11790, %r18040, 2;
	mov.f64 	%fd25614, 0dBFF0000000000000;
	mov.f64 	%fd25615, 0d7FF0000000000000;
	@%p11790 bra 	$L__BB3_11560;
	ld.local.f64 	%fd25640, [%rd1574];
	add.f64 	%fd19775, %fd25641, 0d4069000000000000;
	add.f64 	%fd19776, %fd25640, 0dC016CCCCCCCCCCCD;
	add.f64 	%fd19777, %fd7143, %fd19776;
	div.rn.f64 	%fd7181, %fd19775, %fd19777;
	add.s32 	%r5313, %r5310, %r5311;
	mul.wide.s32 	%rd9931, %r5313, 8;
	add.s64 	%rd9932, %rd34, %rd9931;
	ld.local.f64 	%fd7182, [%rd9932];
	abs.f64 	%fd19778, %fd7182;
	setp.geu.f64 	%p11791, %fd19778, 0d41CDCD64FF800000;
	@%p11791 bra 	$L__BB3_11537;
	cvt.u32.u16 	%r18041, %rs755;
	ld.local.u8 	%r18042, [%rd1570+-1];
	prmt.b32 	%r18043, %r18042, %r18041, 0x3340U;
	ld.local.u8 	%r18044, [%rd1572+-1];
	prmt.b32 	%r18045, %r18044, 0, 0x3340U;
	prmt.b32 	%r18046, %r18043, %r18045, 0x5410U;
	cvt.u32.u16 	%r18047, %rs756;
	cvt.s32.s8 	%r18048, %r18047;
	mov.b32 	%r18049, 334205;
	dp4a.s32.u32 	%r18050, %r18046, %r18049, %r18048;
	mul.wide.s32 	%rd9933, %r18050, 8;
	add.s64 	%rd1580, %rd1, %rd9933;
	ld.global.f64 	%fd7183, [%rd1580+5000];
	abs.f64 	%fd19781, %fd7183;
	setp.geu.f64 	%p11792, %fd19781, 0d41CDCD64FF800000;
	@%p11792 bra 	$L__BB3_11537;
	mul.wide.s32 	%rd9934, %r5313, 8;
	add.s64 	%rd9935, %rd35, %rd9934;
	ld.local.f64 	%fd19782, [%rd9935];
	ld.global.f64 	%fd19783, [%rd1580];
	add.f64 	%fd25614, %fd19782, %fd19783;
	add.f64 	%fd25615, %fd7182, %fd7183;
$L__BB3_11537:
	add.f64 	%fd19784, %fd25615, 0d4069000000000000;
	add.f64 	%fd19785, %fd25614, 0dC016CCCCCCCCCCCD;
	add.f64 	%fd19786, %fd7143, %fd19785;
	div.rn.f64 	%fd7188, %fd19784, %fd19786;
	setp.lt.f64 	%p11793, %fd25614, 0dC0A3880000000000;
	selp.f64 	%fd7189, 0dC0A9300000000000, %fd25614, %p11793;
	selp.f64 	%fd7190, 0d0000000000000000, %fd25615, %p11793;
	setp.lt.f64 	%p11794, %fd25640, 0dC0A3880000000000;
	selp.f64 	%fd7191, 0dC0A9300000000000, %fd25640, %p11794;
	selp.f64 	%fd7192, 0d0000000000000000, %fd25641, %p11794;
	setp.gt.f64 	%p11795, %fd7188, %fd7181;
	@%p11795 bra 	$L__BB3_11541;
	setp.gt.f64 	%p11796, %fd7191, 0d0000000000000000;
	setp.gt.f64 	%p11797, %fd7192, 0d0000000000000000;
	and.pred  	%p11798, %p11796, %p11797;
	@%p11798 bra 	$L__BB3_11541;
	setp.ltu.f64 	%p11799, %fd7181, %fd7188;
	@%p11799 bra 	$L__BB3_11542;
	st.local.f64 	[%rd1574], %fd7191;
	st.local.f64 	[%rd1571], %fd7192;
	mov.f64 	%fd25640, %fd7191;
	mov.f64 	%fd25641, %fd7192;
	bra.uni 	$L__BB3_11542;
$L__BB3_11541:
	st.local.f64 	[%rd1574], %fd7189;
	st.local.f64 	[%rd1571], %fd7190;
	mov.f64 	%fd25640, %fd7189;
	mov.f64 	%fd25641, %fd7190;
$L__BB3_11542:
	cvt.u64.u16 	%rd9936, %rs756;
	cvt.s64.s8 	%rd1581, %rd9936;
	cvt.u64.u16 	%rd9937, %rs755;
	cvt.s64.s8 	%rd1583, %rd9937;
	mov.b32 	%r23241, 3;
	mad.lo.s64 	%rd9973, %rd1583, 5, %rd1581;
	shl.b64 	%rd9974, %rd9973, 3;
	add.s64 	%rd9975, %rd1, %rd9974;
$L__BB3_11543:
	sub.s32 	%r18052, %r5311, %r23241;
	add.s32 	%r18053, %r18052, 1;
	setp.gt.u32 	%p11800, %r18052, 2147483646;
	selp.b32 	%r18054, %r18052, 0, %p11800;
	add.s32 	%r23243, %r18054, %r5308;
	selp.b32 	%r23242, 1, %r18053, %p11800;
	setp.lt.s32 	%p11801, %r23243, 1;
	setp.ge.s32 	%p11802, %r23242, %r5311;
	or.pred  	%p11803, %p11801, %p11802;
	@%p11803 bra 	$L__BB3_11559;
$L__BB3_11544:
	mov.u32 	%r5318, %r23243;
	add.s32 	%r23243, %r5318, -1;
	mad.lo.s32 	%r18056, %r23243, %r5281, %r23242;
	add.s32 	%r5320, %r18056, -1;
	mul.wide.s32 	%rd9938, %r5320, 8;
	add.s64 	%rd9939, %rd34, %rd9938;
	ld.local.f64 	%fd7211, [%rd9939];
	abs.f64 	%fd19787, %fd7211;
	setp.geu.f64 	%p11804, %fd19787, 0d41CDCD64FF800000;
	@%p11804 bra 	$L__BB3_11558;
	not.b32 	%r18057, %r5318;
	add.s32 	%r5321, %r23239, %r18057;
	not.b32 	%r18058, %r23242;
	add.s32 	%r5322, %r5311, %r18058;
	add.s32 	%r5323, %r5322, %r5321;
	setp.eq.s32 	%p11805, %r5321, 0;
	setp.gt.s32 	%p11806, %r5322, 0;
	and.pred  	%p11807, %p11805, %p11806;
	@%p11807 bra 	$L__BB3_11551;
	setp.eq.s32 	%p11808, %r5322, 0;
	setp.gt.s32 	%p11809, %r5321, 0;
	and.pred  	%p11810, %p11809, %p11808;
	@%p11810 bra 	$L__BB3_11551;
	setp.eq.s32 	%p11811, %r5321, 1;
	setp.eq.s32 	%p11812, %r5322, 1;
	and.pred  	%p11813, %p11811, %p11812;
	@%p11813 bra 	$L__BB3_11549;
	mul.wide.s32 	%rd9940, %r5323, 8;
	add.s64 	%rd9941, %rd1, %rd9940;
	ld.global.f64 	%fd19788, [%rd9941+24952];
	cvt.u64.u32 	%rd9942, %r5318;
	add.s64 	%rd9943, %rd38, %rd9942;
	cvt.s64.s32 	%rd9944, %r23242;
	add.s64 	%rd9945, %rd39, %rd9944;
	ld.local.s8 	%r18059, [%rd9945+1];
	ld.local.u8 	%r18060, [%rd9943+1];
	ld.local.u8 	%r18061, [%rd9943];
	prmt.b32 	%r18062, %r18061, %r18060, 0x3340U;
	ld.local.u8 	%r18063, [%rd9945];
	prmt.b32 	%r18064, %r18063, 0, 0x3340U;
	prmt.b32 	%r18065, %r18062, %r18064, 0x5410U;
	mov.b32 	%r18066, 334205;
	dp4a.s32.u32 	%r18067, %r18065, %r18066, %r18059;
	mul.wide.s32 	%rd9946, %r18067, 8;
	add.s64 	%rd9947, %rd1, %rd9946;
	ld.global.f64 	%fd19789, [%rd9947+30440];
	add.f64 	%fd19790, %fd19788, %fd19789;
	ld.local.s8 	%r18068, [%rd1570+-1];
	cvt.u32.u16 	%r18069, %rs756;
	ld.local.u8 	%r18070, [%rd1572+-1];
	prmt.b32 	%r18071, %r18070, %r18069, 0x3340U;
	cvt.u32.u16 	%r18072, %rs755;
	prmt.b32 	%r18073, %r18072, 0, 0x3340U;
	prmt.b32 	%r18074, %r18071, %r18073, 0x5410U;
	mov.b32 	%r18075, 359705;
	dp4a.s32.u32 	%r18076, %r18074, %r18075, %r18068;
	mul.wide.s32 	%rd9948, %r18076, 8;
	add.s64 	%rd9949, %rd1, %rd9948;
	ld.global.f64 	%fd19791, [%rd9949+30440];
	add.f64 	%fd19792, %fd19790, %fd19791;
	add.f64 	%fd19793, %fd19792, %fd7211;
	ld.global.f64 	%fd19794, [%rd9941+24232];
	ld.global.f64 	%fd19795, [%rd9947+25440];
	add.f64 	%fd19796, %fd19794, %fd19795;
	ld.global.f64 	%fd19797, [%rd9949+25440];
	add.f64 	%fd19798, %fd19796, %fd19797;
	sub.s32 	%r18077, %r5321, %r5322;
	abs.s32 	%r18078, %r18077;
	cvt.rn.f64.s32 	%fd19799, %r18078;
	fma.rn.f64 	%fd19800, %fd19799, 0dBFEEF3E864B31D04, %fd19798;
	mul.wide.s32 	%rd9950, %r5320, 8;
	add.s64 	%rd9951, %rd35, %rd9950;
	ld.local.f64 	%fd19801, [%rd9951];
	add.f64 	%fd19802, %fd19801, %fd19800;
	abs.f64 	%fd19803, %fd19793;
	setp.gt.f64 	%p11814, %fd19803, 0d41CDCD64FF800000;
	selp.f64 	%fd19804, 0dBFF0000000000000, %fd19802, %p11814;
	selp.f64 	%fd19805, 0d7FF0000000000000, %fd19793, %p11814;
	add.f64 	%fd19806, %fd19805, 0d4069000000000000;
	add.f64 	%fd19807, %fd19804, 0dC016CCCCCCCCCCCD;
	add.f64 	%fd19808, %fd7143, %fd19807;
	div.rn.f64 	%fd19809, %fd19806, %fd19808;
	add.f64 	%fd19810, %fd25641, 0d4069000000000000;
	add.f64 	%fd19811, %fd25640, 0dC016CCCCCCCCCCCD;
	add.f64 	%fd19812, %fd7143, %fd19811;
	div.rn.f64 	%fd19813, %fd19810, %fd19812;
	setp.gt.f64 	%p11815, %fd19809, %fd19813;
	selp.f64 	%fd25642, %fd19805, 0d7FF0000000000000, %p11815;
	selp.f64 	%fd25643, %fd19804, 0dBFF0000000000000, %p11815;
	bra.uni 	$L__BB3_11556;
$L__BB3_11549:
	cvt.u64.u32 	%rd9952, %r5318;
	add.s64 	%rd9953, %rd38, %rd9952;
	cvt.s64.s32 	%rd9954, %r23242;
	add.s64 	%rd9955, %rd39, %rd9954;
	ld.local.s8 	%r18079, [%rd9955+1];
	ld.local.u8 	%r18080, [%rd9953+1];
	ld.local.u8 	%r18081, [%rd9953];
	prmt.b32 	%r18082, %r18081, %r18080, 0x3340U;
	ld.local.u8 	%r18083, [%rd9955];
	prmt.b32 	%r18084, %r18083, 0, 0x3340U;
	prmt.b32 	%r18085, %r18082, %r18084, 0x5410U;
	mov.b32 	%r18086, 334205;
	dp4a.s32.u32 	%r18087, %r18085, %r18086, %r18079;
	mul.wide.s32 	%rd9956, %r18087, 8;
	add.s64 	%rd9957, %rd1, %rd9956;
	ld.global.f64 	%fd19816, [%rd9957+10000];
	ld.local.s8 	%r18088, [%rd1570+-1];
	cvt.u32.u16 	%r18089, %rs756;
	ld.local.u8 	%r18090, [%rd1572+-1];
	prmt.b32 	%r18091, %r18090, %r18089, 0x3340U;
	cvt.u32.u16 	%r18092, %rs755;
	prmt.b32 	%r18093, %r18092, 0, 0x3340U;
	prmt.b32 	%r18094, %r18091, %r18093, 0x5410U;
	mov.b32 	%r18095, 359705;
	dp4a.s32.u32 	%r18096, %r18094, %r18095, %r18088;
	mul.wide.s32 	%rd9958, %r18096, 8;
	add.s64 	%rd9959, %rd1, %rd9958;
	ld.global.f64 	%fd19817, [%rd9959+10000];
	add.f64 	%fd19818, %fd19816, %fd19817;
	mul.wide.s32 	%rd9960, %r5320, 8;
	add.s64 	%rd9961, %rd35, %rd9960;
	ld.local.f64 	%fd19819, [%rd9961];
	add.f64 	%fd19820, %fd19818, %fd19819;
	ld.global.f64 	%fd19821, [%rd9957+15000];
	ld.global.f64 	%fd19822, [%rd9959+15000];
	add.f64 	%fd19823, %fd19821, %fd19822;
	add.f64 	%fd19824, %fd19823, %fd7211;
	abs.f64 	%fd19825, %fd19824;
	setp.gt.f64 	%p11816, %fd19825, 0d41CDCD64FF800000;
	selp.f64 	%fd7214, 0dBFF0000000000000, %fd19820, %p11816;
	selp.f64 	%fd7215, 0d7FF0000000000000, %fd19824, %p11816;
	add.f64 	%fd19826, %fd7215, 0d4069000000000000;
	add.f64 	%fd19827, %fd7214, 0dC016CCCCCCCCCCCD;
	add.f64 	%fd19828, %fd7143, %fd19827;
	div.rn.f64 	%fd7216, %fd19826, %fd19828;
	add.f64 	%fd19829, %fd25641, 0d4069000000000000;
	add.f64 	%fd19830, %fd25640, 0dC016CCCCCCCCCCCD;
	add.f64 	%fd19831, %fd7143, %fd19830;
	div.rn.f64 	%fd7217, %fd19829, %fd19831;
	sub.f64 	%fd19832, %fd7216, %fd7217;
	setp.ltu.f64 	%p11817, %fd19832, 0d3EB0C6F7A0B5ED8D;
	mov.f64 	%fd25643, 0dBFF0000000000000;
	mov.f64 	%fd25642, 0d7FF0000000000000;
	@%p11817 bra 	$L__BB3_11556;
	setp.gt.f64 	%p11818, %fd7216, %fd7217;
	selp.f64 	%fd25642, %fd7215, 0d7FF0000000000000, %p11818;
	selp.f64 	%fd25643, %fd7214, 0dBFF0000000000000, %p11818;
	bra.uni 	$L__BB3_11556;
$L__BB3_11551:
	setp.eq.s32 	%p11819, %r5322, 1;
	setp.eq.s32 	%p11820, %r5321, 1;
	or.pred  	%p11821, %p11820, %p11819;
	@%p11821 bra 	$L__BB3_11553;
	mul.wide.s32 	%rd9962, %r5323, 8;
	add.s64 	%rd9963, %rd1, %rd9962;
	ld.global.f64 	%fd19833, [%rd9963+25192];
	cvt.u64.u32 	%rd9964, %r5318;
	add.s64 	%rd9965, %rd38, %rd9964;
	ld.local.s8 	%r18097, [%rd9965];
	mul.wide.s32 	%rd9966, %r18097, 5;
	cvt.s64.s32 	%rd9967, %r23242;
	add.s64 	%rd9968, %rd39, %rd9967;
	ld.local.s8 	%rd9969, [%rd9968];
	add.s64 	%rd9970, %rd9966, %rd9969;
	shl.b64 	%rd9971, %rd9970, 3;
	add.s64 	%rd9972, %rd1, %rd9971;
	ld.global.f64 	%fd19834, [%rd9972+45640];
	add.f64 	%fd19835, %fd19833, %fd19834;
	ld.global.f64 	%fd19836, [%rd9975+45640];
	add.f64 	%fd19837, %fd19835, %fd19836;
	add.f64 	%fd19838, %fd19837, %fd7211;
	ld.global.f64 	%fd19839, [%rd9963+24472];
	ld.global.f64 	%fd19840, [%rd9972+45440];
	add.f64 	%fd19841, %fd19839, %fd19840;
	ld.global.f64 	%fd19842, [%rd9975+45440];
	add.f64 	%fd19843, %fd19841, %fd19842;
	mul.wide.s32 	%rd9976, %r5320, 8;
	add.s64 	%rd9977, %rd35, %rd9976;
	ld.local.f64 	%fd19844, [%rd9977];
	add.f64 	%fd19845, %fd19843, %fd19844;
	abs.f64 	%fd19846, %fd19838;
	setp.gt.f64 	%p11822, %fd19846, 0d41CDCD64FF800000;
	selp.f64 	%fd19847, 0dBFF0000000000000, %fd19845, %p11822;
	selp.f64 	%fd19848, 0d7FF0000000000000, %fd19838, %p11822;
	add.f64 	%fd19849, %fd19848, 0d4069000000000000;
	add.f64 	%fd19850, %fd19847, 0dC016CCCCCCCCCCCD;
	add.f64 	%fd19851, %fd7143, %fd19850;
	div.rn.f64 	%fd19852, %fd19849, %fd19851;
	add.f64 	%fd19853, %fd25641, 0d4069000000000000;
	add.f64 	%fd19854, %fd25640, 0dC016CCCCCCCCCCCD;
	add.f64 	%fd19855, %fd7143, %fd19854;
	div.rn.f64 	%fd19856, %fd19853, %fd19855;
	setp.gt.f64 	%p11823, %fd19852, %fd19856;
	selp.f64 	%fd25642, %fd19848, 0d7FF0000000000000, %p11823;
	selp.f64 	%fd25643, %fd19847, 0dBFF0000000000000, %p11823;
	bra.uni 	$L__BB3_11556;
$L__BB3_11553:
	and.pred  	%p11827, %p11805, %p11819;
	setp.eq.s32 	%p11828, %r5322, 0;
	and.pred  	%p11829, %p11820, %p11828;
	or.pred  	%p11830, %p11827, %p11829;
	mov.f64 	%fd25635, 0d0000000000000000;
	mov.f64 	%fd25634, 0dC0A9300000000000;
	not.pred 	%p11831, %p11830;
	@%p11831 bra 	$L__BB3_11555;
	mul.wide.u32 	%rd9978, %r5323, 8;
	add.s64 	%rd9979, %rd1, %rd9978;
	ld.global.f64 	%fd19859, [%rd9979+25192];
	cvt.u64.u32 	%rd9980, %r5318;
	add.s64 	%rd9981, %rd38, %rd9980;
	cvt.s64.s32 	%rd9982, %r23242;
	add.s64 	%rd9983, %rd39, %rd9982;
	ld.local.u8 	%r18098, [%rd9981];
	cvt.u32.u16 	%r18099, %rs755;
	prmt.b32 	%r18100, %r18098, %r18099, 0x3340U;
	ld.local.u8 	%r18101, [%rd9983];
	prmt.b32 	%r18102, %r18101, 0, 0x3340U;
	prmt.b32 	%r18103, %r18100, %r18102, 0x5410U;
	cvt.u32.u64 	%r18104, %rd1581;
	mov.b32 	%r18105, 334205;
	dp4a.s32.u32 	%r18106, %r18103, %r18105, %r18104;
	mul.wide.s32 	%rd9984, %r18106, 8;
	add.s64 	%rd9985, %rd1, %rd9984;
	ld.global.f64 	%fd19860, [%rd9985+5000];
	add.f64 	%fd25635, %fd19859, %fd19860;
	ld.global.f64 	%fd19861, [%rd9979+24472];
	ld.global.f64 	%fd19862, [%rd9985];
	add.f64 	%fd25634, %fd19861, %fd19862;
$L__BB3_11555:
	add.f64 	%fd19863, %fd25635, %fd7211;
	mul.wide.s32 	%rd9986, %r5320, 8;
	add.s64 	%rd9987, %rd35, %rd9986;
	ld.local.f64 	%fd19864, [%rd9987];
	add.f64 	%fd19865, %fd25634, %fd19864;
	abs.f64 	%fd19866, %fd19863;
	setp.gt.f64 	%p11832, %fd19866, 0d41CDCD64FF800000;
	selp.f64 	%fd19867, 0dBFF0000000000000, %fd19865, %p11832;
	selp.f64 	%fd19868, 0d7FF0000000000000, %fd19863, %p11832;
	add.f64 	%fd19869, %fd19868, 0d4069000000000000;
	add.f64 	%fd19870, %fd19867, 0dC016CCCCCCCCCCCD;
	add.f64 	%fd19871, %fd7143, %fd19870;
	div.rn.f64 	%fd19872, %fd19869, %fd19871;
	add.f64 	%fd19873, %fd25641, 0d4069000000000000;
	add.f64 	%fd19874, %fd25640, 0dC016CCCCCCCCCCCD;
	add.f64 	%fd19875, %fd7143, %fd19874;
	div.rn.f64 	%fd19876, %fd19873, %fd19875;
	setp.gt.f64 	%p11833, %fd19872, %fd19876;
	selp.f64 	%fd25642, %fd19868, 0d7FF0000000000000, %p11833;
	selp.f64 	%fd25643, %fd19867, 0dBFF0000000000000, %p11833;
$L__BB3_11556:
	setp.lt.f64 	%p11834, %fd25643, 0dC0A3880000000000;
	selp.f64 	%fd7236, 0d0000000000000000, %fd25642, %p11834;
	selp.f64 	%fd7237, 0dC0A9300000000000, %fd25643, %p11834;
	abs.f64 	%fd19877, %fd7236;
	setp.geu.f64 	%p11835, %fd19877, 0d41CDCD64FF800000;
	@%p11835 bra 	$L__BB3_11558;
	st.local.f64 	[%rd1571], %fd7236;
	st.local.f64 	[%rd1574], %fd7237;
	mov.f64 	%fd25640, %fd7237;
	mov.f64 	%fd25641, %fd7236;
$L__BB3_11558:
	add.s32 	%r23242, %r23242, 1;
	setp.gt.u32 	%p11836, %r5318, 1;
	setp.lt.s32 	%p11837, %r23242, %r5311;
	and.pred  	%p11838, %p11836, %p11837;
	@%p11838 bra 	$L__BB3_11544;
$L__BB3_11559:
	add.s32 	%r23241, %r23241, 1;
	setp.ne.s32 	%p11839, %r23241, 33;
	@%p11839 bra 	$L__BB3_11543;
$L__BB3_11560:
	add.s32 	%r23240, %r5311, 1;
	setp.ne.s32 	%p11840, %r5311, %r5281;
	@%p11840 bra 	$L__BB3_11517;
$L__BB3_11561:
	add.s32 	%r5327, %r23239, 1;
	setp.ne.s32 	%p11841, %r23239, %r5279;
	mov.u32 	%r23239, %r5327;
	@%p11841 bra 	$L__BB3_11515;
$L__BB3_11562:
	setp.eq.s32 	%p11842, %r5281, 0;
	mov.b32 	%r23246, 0;
	mov.f64 	%fd25672, 0dFFF0000000000000;
	@%p11842 bra 	$L__BB3_11578;
	ld.local.u8 	%rs4326, [%rd1567];
	cvt.u32.u16 	%r18110, %rs4326;
	cvt.s32.s8 	%r5328, %r18110;
	add.s32 	%r18111, %r5279, -1;
	mad.lo.s32 	%r5329, %r5281, %r18111, -1;
	cvt.u64.u16 	%rd9988, %rs4326;
	cvt.s64.s8 	%rd1584, %rd9988;
	mul.wide.s32 	%rd1585, %r5328, 5;
	mov.f64 	%fd25672, 0dFFF0000000000000;
	mov.b32 	%r23246, 0;
	mov.b32 	%r23244, 1;
$L__BB3_11564:
	mov.u32 	%r5330, %r23244;
	cvt.u64.u32 	%rd9989, %r5330;
	add.s64 	%rd1586, %rd39, %rd9989;
	ld.local.u8 	%rs757, [%rd1586];
	cvt.u32.u16 	%r18112, %rs757;
	cvt.s32.s8 	%r18113, %r18112;
	add.s32 	%r18114, %r18113, %r5328;
	setp.ne.s32 	%p11843, %r18114, 3;
	mov.f64 	%fd25671, 0dBFF0000000000000;
	mov.f64 	%fd25670, 0d7FF0000000000000;
	@%p11843 bra 	$L__BB3_11577;
	cvt.u64.u16 	%rd9990, %rs757;
	cvt.s64.s8 	%rd9991, %rd9990;
	add.s64 	%rd9992, %rd1585, %rd9991;
	shl.b64 	%rd9993, %rd9992, 3;
	add.s64 	%rd9994, %rd1, %rd9993;
	ld.global.f64 	%fd25671, [%rd9994+45440];
	ld.local.s8 	%r18115, [%rd1586+1];
	cvt.u16.u64 	%rs4327, %rd1584;
	cvt.s16.s8 	%rs4328, %rs757;
	mov.b32 	%r18116, {%rs4327, %rs4328};
	mov.b32 	%r18117, 1405;
	dp2a.lo.s32.u32 	%r18118, %r18116, %r18117, %r18115;
	mul.wide.s32 	%rd9995, %r18118, 8;
	add.s64 	%rd9996, %rd1, %rd9995;
	ld.global.f64 	%fd19883, [%rd9996+36240];
	add.f64 	%fd19884, %fd25671, %fd19883;
	ld.global.f64 	%fd25670, [%rd9994+45640];
	ld.global.f64 	%fd19885, [%rd9996+41240];
	add.f64 	%fd19886, %fd25670, %fd19885;
	abs.f64 	%fd19887, %fd19886;
	setp.gt.f64 	%p11844, %fd19887, 0d41CDCD64FF800000;
	selp.f64 	%fd7257, 0dBFF0000000000000, %fd19884, %p11844;
	selp.f64 	%fd7258, 0d7FF0000000000000, %fd19886, %p11844;
	mad.lo.s64 	%rd1587, %rd1584, 160, %rd9994;
	ld.global.f64 	%fd7259, [%rd1587+21160];
	abs.f64 	%fd7260, %fd7259;
	setp.geu.f64 	%p11845, %fd7260, 0d41CDCD64FF800000;
	mad.lo.s64 	%rd1588, %rd1584, -800, %rd9996;
	mov.f64 	%fd25661, %fd7257;
	mov.f64 	%fd25662, %fd7258;
	@%p11845 bra 	$L__BB3_11569;
	ld.global.f64 	%fd7261, [%rd1588+23000];
	abs.f64 	%fd19889, %fd7261;
	setp.geu.f64 	%p11846, %fd19889, 0d41CDCD64FF800000;
	mov.f64 	%fd25661, %fd7257;
	mov.f64 	%fd25662, %fd7258;
	@%p11846 bra 	$L__BB3_11569;
	ld.global.f64 	%fd19890, [%rd1587+20160];
	add.f64 	%fd19891, %fd25671, %fd19890;
	ld.global.f64 	%fd19892, [%rd1588+22000];
	add.f64 	%fd19893, %fd19891, %fd19892;
	add.f64 	%fd19894, %fd25670, %fd7259;
	add.f64 	%fd19895, %fd19894, %fd7261;
	abs.f64 	%fd19896, %fd19895;
	setp.gt.f64 	%p11847, %fd19896, 0d41CDCD64FF800000;
	selp.f64 	%fd25661, 0dBFF0000000000000, %fd19893, %p11847;
	selp.f64 	%fd25662, 0d7FF0000000000000, %fd19895, %p11847;
	add.f64 	%fd19897, %fd25662, 0d4069000000000000;
	add.f64 	%fd19898, %fd25661, 0dC016CCCCCCCCCCCD;
	add.f64 	%fd19899, %fd7143, %fd19898;
	div.rn.f64 	%fd25663, %fd19897, %fd19899;
	abs.f64 	%fd19900, %fd7258;
	setp.geu.f64 	%p11848, %fd19900, 0d41CDCD64FF800000;
	@%p11848 bra 	$L__BB3_11569;
	add.f64 	%fd19901, %fd7258, 0d4069000000000000;
	add.f64 	%fd19902, %fd7257, 0dC016CCCCCCCCCCCD;
	add.f64 	%fd19903, %fd7143, %fd19902;
	div.rn.f64 	%fd19904, %fd19901, %fd19903;
	setp.lt.f64 	%p11849, %fd19904, %fd25663;
	selp.f64 	%fd25661, %fd25661, %fd7257, %p11849;
	selp.f64 	%fd25662, %fd25662, %fd7258, %p11849;
	selp.f64 	%fd25663, %fd25663, %fd19904, %p11849;
$L__BB3_11569:
	mov.f64 	%fd25664, %fd25661;
	mov.f64 	%fd25665, %fd25662;
	@%p11845 bra 	$L__BB3_11572;
	ld.global.f64 	%fd19905, [%rd1587+20160];
	add.f64 	%fd19906, %fd25671, %fd19905;
	add.f64 	%fd19907, %fd25670, %fd7259;
	abs.f64 	%fd19908, %fd19907;
	setp.gt.f64 	%p11851, %fd19908, 0d41CDCD64FF800000;
	selp.f64 	%fd25664, 0dBFF0000000000000, %fd19906, %p11851;
	selp.f64 	%fd25665, 0d7FF0000000000000, %fd19907, %p11851;
	add.f64 	%fd19909, %fd25665, 0d4069000000000000;
	add.f64 	%fd19910, %fd25664, 0dC016CCCCCCCCCCCD;
	add.f64 	%fd19911, %fd7143, %fd19910;
	div.rn.f64 	%fd25663, %fd19909, %fd19911;
	abs.f64 	%fd19912, %fd25662;
	setp.geu.f64 	%p11852, %fd19912, 0d41CDCD64FF800000;
	@%p11852 bra 	$L__BB3_11572;
	add.f64 	%fd19913, %fd25662, 0d4069000000000000;
	add.f64 	%fd19914, %fd25661, 0dC016CCCCCCCCCCCD;
	add.f64 	%fd19915, %fd7143, %fd19914;
	div.rn.f64 	%fd19916, %fd19913, %fd19915;
	setp.lt.f64 	%p11853, %fd19916, %fd25663;
	selp.f64 	%fd25664, %fd25664, %fd25661, %p11853;
	selp.f64 	%fd25665, %fd25665, %fd25662, %p11853;
	selp.f64 	%fd25663, %fd25663, %fd19916, %p11853;
$L__BB3_11572:
	ld.global.f64 	%fd7280, [%rd1588+23000];
	abs.f64 	%fd19917, %fd7280;
	setp.geu.f64 	%p11854, %fd19917, 0d41CDCD64FF800000;
	mov.f64 	%fd25667, %fd25664;
	mov.f64 	%fd25668, %fd25665;
	@%p11854 bra 	$L__BB3_11575;
	ld.global.f64 	%fd19918, [%rd1588+22000];
	add.f64 	%fd19919, %fd25671, %fd19918;
	add.f64 	%fd19920, %fd25670, %fd7280;
	abs.f64 	%fd19921, %fd19920;
	setp.gt.f64 	%p11855, %fd19921, 0d41CDCD64FF800000;
	selp.f64 	%fd25667, 0dBFF0000000000000, %fd19919, %p11855;
	selp.f64 	%fd25668, 0d7FF0000000000000, %fd19920, %p11855;
	add.f64 	%fd19922, %fd25668, 0d4069000000000000;
	add.f64 	%fd19923, %fd25667, 0dC016CCCCCCCCCCCD;
	add.f64 	%fd19924, %fd7143, %fd19923;
	div.rn.f64 	%fd25663, %fd19922, %fd19924;
	abs.f64 	%fd19925, %fd25665;
	setp.geu.f64 	%p11856, %fd19925, 0d41CDCD64FF800000;
	@%p11856 bra 	$L__BB3_11575;
	add.f64 	%fd19926, %fd25665, 0d4069000000000000;
	add.f64 	%fd19927, %fd25664, 0dC016CCCCCCCCCCCD;
	add.f64 	%fd19928, %fd7143, %fd19927;
	div.rn.f64 	%fd19929, %fd19926, %fd19928;
	setp.lt.f64 	%p11857, %fd19929, %fd25663;
	selp.f64 	%fd25667, %fd25667, %fd25664, %p11857;
	selp.f64 	%fd25668, %fd25668, %fd25665, %p11857;
	selp.f64 	%fd25663, %fd25663, %fd19929, %p11857;
$L__BB3_11575:
	add.f64 	%fd19930, %fd25671, 0dC016CCCCCCCCCCCD;
	add.f64 	%fd7290, %fd7143, %fd19930;
	abs.f64 	%fd19931, %fd25668;
	setp.geu.f64 	%p11858, %fd19931, 0d41CDCD64FF800000;
	@%p11858 bra 	$L__BB3_11577;
	add.f64 	%fd19932, %fd25670, 0d4069000000000000;
	div.rn.f64 	%fd19933, %fd19932, %fd7290;
	setp.lt.f64 	%p11859, %fd25663, %fd19933;
	selp.f64 	%fd25670, %fd25670, %fd25668, %p11859;
	selp.f64 	%fd25671, %fd25671, %fd25667, %p11859;
$L__BB3_11577:
	add.f64 	%fd19934, %fd25671, 0d3EB0C6F7A0B5ED8D;
	add.f64 	%fd19935, %fd25670, 0d3EB0C6F7A0B5ED8D;
	add.s32 	%r18119, %r5329, %r5330;
	mul.wide.s32 	%rd9997, %r18119, 8;
	add.s64 	%rd9998, %rd34, %rd9997;
	ld.local.f64 	%fd19936, [%rd9998];
	add.f64 	%fd19937, %fd19935, %fd19936;
	add.f64 	%fd19938, %fd19937, 0d4069000000000000;
	add.s64 	%rd9999, %rd35, %rd9997;
	ld.local.f64 	%fd19939, [%rd9999];
	add.f64 	%fd19940, %fd19934, %fd19939;
	add.f64 	%fd19941, %fd19940, 0dC016CCCCCCCCCCCD;
	add.f64 	%fd19942, %fd7143, %fd19941;
	div.rn.f64 	%fd19943, %fd19938, %fd19942;
	add.f64 	%fd19944, %fd19943, 0dC071126666666666;
	setp.gt.f64 	%p11860, %fd19944, %fd25672;
	setp.lt.f64 	%p11861, %fd19940, 0d0000000000000000;
	setp.lt.f64 	%p11862, %fd19937, 0d0000000000000000;
	and.pred  	%p11863, %p11861, %p11862;
	and.pred  	%p11864, %p11863, %p11860;
	selp.f64 	%fd25672, %fd19944, %fd25672, %p11864;
	selp.b32 	%r23246, %r5330, %r23246, %p11864;
	add.s32 	%r23244, %r5330, 1;
	setp.ne.s32 	%p11865, %r5330, %r5281;
	@%p11865 bra 	$L__BB3_11564;
$L__BB3_11578:
	abs.f64 	%fd7297, %fd25672;
	setp.gt.f64 	%p11866, %fd7297, 0d41CDCD64FF800000;
	selp.b32 	%r23331, 1, %r23246, %p11866;
	selp.b32 	%r23332, 1, %r5279, %p11866;
	cvt.u64.u32 	%rd10000, %r23332;
	add.s64 	%rd1589, %rd38, %rd10000;
	ld.local.u8 	%rs758, [%rd1589];
	cvt.u32.u16 	%r18120, %rs758;
	cvt.s32.s8 	%r18121, %r18120;
	cvt.s64.s32 	%rd10001, %r23331;
	add.s64 	%rd1590, %rd39, %rd10001;
	ld.local.u8 	%rs4883, [%rd1590];
	cvt.u32.u16 	%r18122, %rs4883;
	cvt.s32.s8 	%r18123, %r18122;
	add.s32 	%r18124, %r18123, %r18121;
	setp.ne.s32 	%p11867, %r18124, 3;
	mov.f64 	%fd25683, 0dBFF0000000000000;
	mov.f64 	%fd25682, 0d7FF0000000000000;
	@%p11867 bra 	$L__BB3_11591;
	cvt.u32.u16 	%r18125, %rs758;
	cvt.u32.u16 	%r18126, %rs4883;
	cvt.u64.u16 	%rd10002, %rs4883;
	cvt.s64.s8 	%rd10003, %rd10002;
	cvt.s32.s8 	%r18127, %r18125;
	mul.wide.s32 	%rd10004, %r18127, 5;
	add.s64 	%rd10005, %rd10004, %rd10003;
	shl.b64 	%rd10006, %rd10005, 3;
	add.s64 	%rd10007, %rd1, %rd10006;
	ld.global.f64 	%fd25683, [%rd10007+45440];
	ld.local.s8 	%r18128, [%rd1590+1];
	ld.local.s8 	%rs4329, [%rd1589+1];
	cvt.u32.u16 	%r18129, %rs4329;
	prmt.b32 	%r18130, %r18125, %r18129, 0x3340U;
	prmt.b32 	%r18131, %r18126, 0, 0x3340U;
	prmt.b32 	%r18132, %r18130, %r18131, 0x5410U;
	mov.b32 	%r18133, 334205;
	dp4a.s32.u32 	%r18134, %r18132, %r18133, %r18128;
	mul.wide.s32 	%rd10008, %r18134, 8;
	add.s64 	%rd10009, %rd1, %rd10008;
	ld.global.f64 	%fd19948, [%rd10009+35440];
	add.f64 	%fd19949, %fd25683, %fd19948;
	ld.global.f64 	%fd25682, [%rd10007+45640];
	ld.global.f64 	%fd19950, [%rd10009+40440];
	add.f64 	%fd19951, %fd25682, %fd19950;
	abs.f64 	%fd19952, %fd19951;
	setp.gt.f64 	%p11868, %fd19952, 0d41CDCD64FF800000;
	selp.f64 	%fd7300, 0dBFF0000000000000, %fd19949, %p11868;
	selp.f64 	%fd7301, 0d7FF0000000000000, %fd19951, %p11868;
	cvt.s16.s8 	%rs4330, %rs758;
	mov.b32 	%r18135, {%rs4330, %rs4329};
	cvt.s32.s8 	%r18136, %r18126;
	mov.b32 	%r18137, 1305;
	dp2a.lo.s32.u32 	%r18138, %r18135, %r18137, %r18136;
	mul.wide.s32 	%rd10010, %r18138, 8;
	add.s64 	%rd1591, %rd1, %rd10010;
	ld.global.f64 	%fd7302, [%rd1591+21000];
	abs.f64 	%fd7303, %fd7302;
	setp.geu.f64 	%p11869, %fd7303, 0d41CDCD64FF800000;
	cvt.s16.s8 	%rs4331, %rs4883;
	mov.b32 	%r18139, {%rs4330, %rs4331};
	dp2a.lo.s32.u32 	%r18140, %r18139, %r18137, %r18128;
	mul.wide.s32 	%rd10011, %r18140, 8;
	add.s64 	%rd1592, %rd1, %rd10011;
	mov.f64 	%fd25673, %fd7300;
	mov.f64 	%fd25674, %fd7301;
	@%p11869 bra 	$L__BB3_11583;
	ld.global.f64 	%fd7304, [%rd1592+23000];
	abs.f64 	%fd19954, %fd7304;
	setp.geu.f64 	%p11870, %fd19954, 0d41CDCD64FF800000;
	mov.f64 	%fd25673, %fd7300;
	mov.f64 	%fd25674, %fd7301;
	@%p11870 bra 	$L__BB3_11583;
	ld.global.f64 	%fd19955, [%rd1591+20000];
	add.f64 	%fd19956, %fd25683, %fd19955;
	ld.global.f64 	%fd19957, [%rd1592+22000];
	add.f64 	%fd19958, %fd19956, %fd19957;
	add.f64 	%fd19959, %fd25682, %fd7302;
	add.f64 	%fd19960, %fd19959, %fd7304;
	abs.f64 	%fd19961, %fd19960;
	setp.gt.f64 	%p11871, %fd19961, 0d41CDCD64FF800000;
	selp.f64 	%fd25673, 0dBFF0000000000000, %fd19958, %p11871;
	selp.f64 	%fd25674, 0d7FF0000000000000, %fd19960, %p11871;
	add.f64 	%fd19962, %fd25674, 0d4069000000000000;
	add.f64 	%fd19963, %fd25673, 0dC016CCCCCCCCCCCD;
	add.f64 	%fd19964, %fd7143, %fd19963;
	div.rn.f64 	%fd25675, %fd19962, %fd19964;
	abs.f64 	%fd19965, %fd7301;
	setp.geu.f64 	%p11872, %fd19965, 0d41CDCD64FF800000;
	@%p11872 bra 	$L__BB3_11583;
	add.f64 	%fd19966, %fd7301, 0d4069000000000000;
	add.f64 	%fd19967, %fd7300, 0dC016CCCCCCCCCCCD;
	add.f64 	%fd19968, %fd7143, %fd19967;
	div.rn.f64 	%fd19969, %fd19966, %fd19968;
	setp.lt.f64 	%p11873, %fd19969, %fd25675;
	selp.f64 	%fd25673, %fd25673, %fd7300, %p11873;
	selp.f64 	%fd25674, %fd25674, %fd7301, %p11873;
	selp.f64 	%fd25675, %fd25675, %fd19969, %p11873;
$L__BB3_11583:
	mov.f64 	%fd25676, %fd25673;
	mov.f64 	%fd25677, %fd25674;
	@%p11869 bra 	$L__BB3_11586;
	ld.global.f64 	%fd19970, [%rd1591+20000];
	add.f64 	%fd19971, %fd25683, %fd19970;
	add.f64 	%fd19972, %fd25682, %fd7302;
	abs.f64 	%fd19973, %fd19972;
	setp.gt.f64 	%p11875, %fd19973, 0d41CDCD64FF800000;
	selp.f64 	%fd25676, 0dBFF0000000000000, %fd19971, %p11875;
	selp.f64 	%fd25677, 0d7FF0000000000000, %fd19972, %p11875;
	add.f64 	%fd19974, %fd25677, 0d4069000000000000;
	add.f64 	%fd19975, %fd25676, 0dC016CCCCCCCCCCCD;
	add.f64 	%fd19976, %fd7143, %fd19975;
	div.rn.f64 	%fd25675, %fd19974, %fd19976;
	abs.f64 	%fd19977, %fd25674;
	setp.geu.f64 	%p11876, %fd19977, 0d41CDCD64FF800000;
	@%p11876 bra 	$L__BB3_11586;
	add.f64 	%fd19978, %fd25674, 0d4069000000000000;
	add.f64 	%fd19979, %fd25673, 0dC016CCCCCCCCCCCD;
	add.f64 	%fd19980, %fd7143, %fd19979;
	div.rn.f64 	%fd19981, %fd19978, %fd19980;
	setp.lt.f64 	%p11877, %fd19981, %fd25675;
	selp.f64 	%fd25676, %fd25676, %fd25673, %p11877;
	selp.f64 	%fd25677, %fd25677, %fd25674, %p11877;
	selp.f64 	%fd25675, %fd25675, %fd19981, %p11877;
$L__BB3_11586:
	ld.global.f64 	%fd7323, [%rd1592+23000];
	abs.f64 	%fd19982, %fd7323;
	setp.geu.f64 	%p11878, %fd19982, 0d41CDCD64FF800000;
	mov.f64 	%fd25679, %fd25676;
	mov.f64 	%fd25680, %fd25677;
	@%p11878 bra 	$L__BB3_11589;
	ld.global.f64 	%fd19983, [%rd1592+22000];
	add.f64 	%fd19984, %fd25683, %fd19983;
	add.f64 	%fd19985, %fd25682, %fd7323;
	abs.f64 	%fd19986, %fd19985;
	setp.gt.f64 	%p11879, %fd19986, 0d41CDCD64FF800000;
	selp.f64 	%fd25679, 0dBFF0000000000000, %fd19984, %p11879;
	selp.f64 	%fd25680, 0d7FF0000000000000, %fd19985, %p11879;
	add.f64 	%fd19987, %fd25680, 0d4069000000000000;
	add.f64 	%fd19988, %fd25679, 0dC016CCCCCCCCCCCD;
	add.f64 	%fd19989, %fd7143, %fd19988;
	div.rn.f64 	%fd25675, %fd19987, %fd19989;
	abs.f64 	%fd19990, %fd25677;
	setp.geu.f64 	%p11880, %fd19990, 0d41CDCD64FF800000;
	@%p11880 bra 	$L__BB3_11589;
	add.f64 	%fd19991, %fd25677, 0d4069000000000000;
	add.f64 	%fd19992, %fd25676, 0dC016CCCCCCCCCCCD;
	add.f64 	%fd19993, %fd7143, %fd19992;
	div.rn.f64 	%fd19994, %fd19991, %fd19993;
	setp.lt.f64 	%p11881, %fd19994, %fd25675;
	selp.f64 	%fd25679, %fd25679, %fd25676, %p11881;
	selp.f64 	%fd25680, %fd25680, %fd25677, %p11881;
	selp.f64 	%fd25675, %fd25675, %fd19994, %p11881;
$L__BB3_11589:
	add.f64 	%fd19995, %fd25683, 0dC016CCCCCCCCCCCD;
	add.f64 	%fd7333, %fd7143, %fd19995;
	abs.f64 	%fd19996, %fd25680;
	setp.geu.f64 	%p11882, %fd19996, 0d41CDCD64FF800000;
	@%p11882 bra 	$L__BB3_11591;
	add.f64 	%fd19997, %fd25682, 0d4069000000000000;
	div.rn.f64 	%fd19998, %fd19997, %fd7333;
	setp.lt.f64 	%p11883, %fd25675, %fd19998;
	selp.f64 	%fd25682, %fd25682, %fd25680, %p11883;
	selp.f64 	%fd25683, %fd25683, %fd25679, %p11883;
$L__BB3_11591:
	setp.eq.s32 	%p11884, %r5279, 0;
	@%p11884 bra 	$L__BB3_11605;
	and.b32  	%r5337, %r5279, 15;
	setp.lt.u32 	%p11885, %r5279, 16;
	mov.b32 	%r23249, 0;
	@%p11885 bra 	$L__BB3_11595;
	and.b32  	%r23249, %r5279, 2147483632;
	mov.b32 	%r23247, 0;
$L__BB3_11594:
	.pragma "nounroll";
	mul.wide.u32 	%rd10012, %r23247, 4;
	add.s64 	%rd10013, %rd36, %rd10012;
	mov.b32 	%r18143, 0;
	st.local.u32 	[%rd10013], %r18143;
	st.local.u32 	[%rd10013+4], %r18143;
	st.local.u32 	[%rd10013+8], %r18143;
	st.local.u32 	[%rd10013+12], %r18143;
	st.local.u32 	[%rd10013+16], %r18143;
	st.local.u32 	[%rd10013+20], %r18143;
	st.local.u32 	[%rd10013+24], %r18143;
	st.local.u32 	[%rd10013+28], %r18143;
	st.local.u32 	[%rd10013+32], %r18143;
	st.local.u32 	[%rd10013+36], %r18143;
	st.local.u32 	[%rd10013+40], %r18143;
	st.local.u32 	[%rd10013+44], %r18143;
	st.local.u32 	[%rd10013+48], %r18143;
	st.local.u32 	[%rd10013+52], %r18143;
	st.local.u32 	[%rd10013+56], %r18143;
	st.local.u32 	[%rd10013+60], %r18143;
	add.s32 	%r23247, %r23247, 16;
	setp.ne.s32 	%p11886, %r23247, %r23249;
	@%p11886 bra 	$L__BB3_11594;
$L__BB3_11595:
	setp.eq.s32 	%p11887, %r5337, 0;
	@%p11887 bra 	$L__BB3_11605;
	and.b32  	%r5342, %r5279, 7;
	setp.lt.u32 	%p11888, %r5337, 8;
	@%p11888 bra 	$L__BB3_11598;
	mul.wide.u32 	%rd10014, %r23249, 4;
	add.s64 	%rd10015, %rd36, %rd10014;
	mov.b32 	%r18144, 0;
	st.local.u32 	[%rd10015], %r18144;
	st.local.u32 	[%rd10015+4], %r18144;
	st.local.u32 	[%rd10015+8], %r18144;
	st.local.u32 	[%rd10015+12], %r18144;
	st.local.u32 	[%rd10015+16], %r18144;
	st.local.u32 	[%rd10015+20], %r18144;
	st.local.u32 	[%rd10015+24], %r18144;
	st.local.u32 	[%rd10015+28], %r18144;
	add.s32 	%r23249, %r23249, 8;
$L__BB3_11598:
	setp.eq.s32 	%p11889, %r5342, 0;
	@%p11889 bra 	$L__BB3_11605;
	and.b32  	%r5345, %r5279, 3;
	setp.lt.u32 	%p11890, %r5342, 4;
	@%p11890 bra 	$L__BB3_11601;
	mul.wide.u32 	%rd10016, %r23249, 4;
	add.s64 	%rd10017, %rd36, %rd10016;
	mov.b32 	%r18145, 0;
	st.local.u32 	[%rd10017], %r18145;
	st.local.u32 	[%rd10017+4], %r18145;
	st.local.u32 	[%rd10017+8], %r18145;
	st.local.u32 	[%rd10017+12], %r18145;
	add.s32 	%r23249, %r23249, 4;
$L__BB3_11601:
	setp.eq.s32 	%p11891, %r5345, 0;
	@%p11891 bra 	$L__BB3_11605;
	mul.wide.u32 	%rd10018, %r23249, 4;
	add.s64 	%rd1593, %rd36, %rd10018;
	mov.b32 	%r18146, 0;
	st.local.u32 	[%rd1593], %r18146;
	setp.eq.s32 	%p11892, %r5345, 1;
	@%p11892 bra 	$L__BB3_11605;
	mov.b32 	%r18147, 0;
	st.local.u32 	[%rd1593+4], %r18147;
	setp.eq.s32 	%p11893, %r5345, 2;
	@%p11893 bra 	$L__BB3_11605;
	mov.b32 	%r18148, 0;
	st.local.u32 	[%rd1593+8], %r18148;
$L__BB3_11605:
	@%p11842 bra 	$L__BB3_11619;
	and.b32  	%r5348, %r5281, 15;
	setp.lt.u32 	%p11895, %r5281, 16;
	mov.b32 	%r23253, 0;
	@%p11895 bra 	$L__BB3_11609;
	and.b32  	%r23253, %r5281, 2147483632;
	mov.b32 	%r23251, 0;
$L__BB3_11608:
	.pragma "nounroll";
	mul.wide.u32 	%rd10019, %r23251, 4;
	add.s64 	%rd10020, %rd37, %rd10019;
	mov.b32 	%r18151, 0;
	st.local.u32 	[%rd10020], %r18151;
	st.local.u32 	[%rd10020+4], %r18151;
	st.local.u32 	[%rd10020+8], %r18151;
	st.local.u32 	[%rd10020+12], %r18151;
	st.local.u32 	[%rd10020+16], %r18151;
	st.local.u32 	[%rd10020+20], %r18151;
	st.local.u32 	[%rd10020+24], %r18151;
	st.local.u32 	[%rd10020+28], %r18151;
	st.local.u32 	[%rd10020+32], %r18151;
	st.local.u32 	[%rd10020+36], %r18151;
	st.local.u32 	[%rd10020+40], %r18151;
	st.local.u32 	[%rd10020+44], %r18151;
	st.local.u32 	[%rd10020+48], %r18151;
	st.local.u32 	[%rd10020+52], %r18151;
	st.local.u32 	[%rd10020+56], %r18151;
	st.local.u32 	[%rd10020+60], %r18151;
	add.s32 	%r23251, %r23251, 16;
	setp.ne.s32 	%p11896, %r23251, %r23253;
	@%p11896 bra 	$L__BB3_11608;
$L__BB3_11609:
	setp.eq.s32 	%p11897, %r5348, 0;
	@%p11897 bra 	$L__BB3_11619;
	and.b32  	%r5353, %r5281, 7;
	setp.lt.u32 	%p11898, %r5348, 8;
	@%p11898 bra 	$L__BB3_11612;
	mul.wide.u32 	%rd10021, %r23253, 4;
	add.s64 	%rd10022, %rd37, %rd10021;
	mov.b32 	%r18152, 0;
	st.local.u32 	[%rd10022], %r18152;
	st.local.u32 	[%rd10022+4], %r18152;
	st.local.u32 	[%rd10022+8], %r18152;
	st.local.u32 	[%rd10022+12], %r18152;
	st.local.u32 	[%rd10022+16], %r18152;
	st.local.u32 	[%rd10022+20], %r18152;
	st.local.u32 	[%rd10022+24], %r18152;
	st.local.u32 	[%rd10022+28], %r18152;
	add.s32 	%r23253, %r23253, 8;
$L__BB3_11612:
	setp.eq.s32 	%p11899, %r5353, 0;
	@%p11899 bra 	$L__BB3_11619;
	and.b32  	%r5356, %r5281, 3;
	setp.lt.u32 	%p11900, %r5353, 4;
	@%p11900 bra 	$L__BB3_11615;
	mul.wide.u32 	%rd10023, %r23253, 4;
	add.s64 	%rd10024, %rd37, %rd10023;
	mov.b32 	%r18153, 0;
	st.local.u32 	[%rd10024], %r18153;
	st.local.u32 	[%rd10024+4], %r18153;
	st.local.u32 	[%rd10024+8], %r18153;
	st.local.u32 	[%rd10024+12], %r18153;
	add.s32 	%r23253, %r23253, 4;
$L__BB3_11615:
	setp.eq.s32 	%p11901, %r5356, 0;
	@%p11901 bra 	$L__BB3_11619;
	mul.wide.u32 	%rd10025, %r23253, 4;
	add.s64 	%rd1594, %rd37, %rd10025;
	mov.b32 	%r18154, 0;
	st.local.u32 	[%rd1594], %r18154;
	setp.eq.s32 	%p11902, %r5356, 1;
	@%p11902 bra 	$L__BB3_11619;
	mov.b32 	%r18155, 0;
	st.local.u32 	[%rd1594+4], %r18155;
	setp.eq.s32 	%p11903, %r5356, 2;
	@%p11903 bra 	$L__BB3_11619;
	mov.b32 	%r18156, 0;
	st.local.u32 	[%rd1594+8], %r18156;
$L__BB3_11619:
	add.s32 	%r18157, %r23332, -1;
	add.s32 	%r5359, %r23331, -1;
	mad.lo.s32 	%r5360, %r18157, %r5281, %r5359;
	mul.wide.s32 	%rd10026, %r5360, 8;
	add.s64 	%rd1595, %rd34, %rd10026;
	ld.local.f64 	%fd20000, [%rd1595];
	abs.f64 	%fd20001, %fd20000;
	setp.geu.f64 	%p11904, %fd20001, 0d41CDCD64FF800000;
	mov.f64 	%fd25690, 0d0000000000000000;
	@%p11904 bra 	$L__BB3_11667;
	mul.wide.u32 	%rd10027, %r23332, 4;
	add.s64 	%rd10028, %rd36, %rd10027;
	st.local.u32 	[%rd10028+-4], %r23331;
	mul.wide.s32 	%rd10029, %r5359, 4;
	add.s64 	%rd10030, %rd37, %rd10029;
	st.local.u32 	[%rd10030], %r23332;
$L__BB3_11621:
	cvt.s64.s32 	%rd10031, %r23332;
	add.s64 	%rd1596, %rd38, %rd10031;
	ld.local.u8 	%rs761, [%rd1596];
	cvt.u32.u16 	%r18158, %rs761;
	cvt.s32.s8 	%r18159, %r18158;
	cvt.u32.u16 	%r18160, %rs4883;
	cvt.s32.s8 	%r18161, %r18160;
	add.s32 	%r18162, %r18161, %r18159;
	setp.eq.s32 	%p11905, %r18162, 3;
	@%p11905 bra 	$L__BB3_11623;
	add.s32 	%r18163, %r23332, -1;
	mad.lo.s32 	%r18164, %r18163, %r5281, %r23331;
	add.s32 	%r18165, %r18164, -1;
	mul.wide.s32 	%rd10032, %r18165, 8;
	add.s64 	%rd10033, %rd35, %rd10032;
	mov.b64 	%rd10034, -4616189618054758400;
	st.local.u64 	[%rd10033], %rd10034;
	add.s64 	%rd10035, %rd34, %rd10032;
	mov.b64 	%rd10036, 9218868437227405312;
	st.local.u64 	[%rd10035], %rd10036;
	mov.f64 	%fd25688, 0dBFF0000000000000;
	mov.f64 	%fd25687, 0d7FF0000000000000;
	bra.uni 	$L__BB3_11634;
$L__BB3_11623:
	cvt.s32.s8 	%r18167, %r18158;
	mul.wide.s32 	%rd10037, %r18167, 5;
	cvt.u64.u16 	%rd10038, %rs4883;
	cvt.s64.s8 	%rd1597, %rd10038;
	add.s64 	%rd1598, %rd10037, %rd1597;
	shl.b64 	%rd10039, %rd1598, 3;
	add.s64 	%rd10040, %rd1, %rd10039;
	ld.global.f64 	%fd25688, [%rd10040+45440];
	cvt.s64.s32 	%rd10041, %r23331;
	add.s64 	%rd10042, %rd39, %rd10041;
	ld.local.u8 	%rs4332, [%rd1596+-1];
	cvt.u64.u16 	%rd10043, %rs4332;
	cvt.s64.s8 	%rd1599, %rd10043;
	ld.local.s8 	%rs4333, [%rd10042+-1];
	cvt.u32.u16 	%r18168, %rs4333;
	cvt.u32.u16 	%r18169, %rs4883;
	prmt.b32 	%r18170, %r18169, %r18168, 0x3340U;
	prmt.b32 	%r18171, %r18158, 0, 0x3340U;
	prmt.b32 	%r18172, %r18170, %r18171, 0x5410U;
	cvt.u32.u16 	%r18173, %rs4332;
	cvt.s32.s8 	%r18174, %r18173;
	mov.b32 	%r18175, 334205;
	dp4a.s32.u32 	%r18176, %r18172, %r18175, %r18174;
	mul.wide.s32 	%rd10044, %r18176, 8;
	add.s64 	%rd10045, %rd1, %rd10044;
	ld.global.f64 	%fd20004, [%rd10045+35440];
	add.f64 	%fd20005, %fd25688, %fd20004;
	ld.global.f64 	%fd25687, [%rd10040+45640];
	ld.global.f64 	%fd20006, [%rd10045+40440];
	add.f64 	%fd20007, %fd25687, %fd20006;
	abs.f64 	%fd20008, %fd20007;
	setp.gt.f64 	%p11906, %fd20008, 0d41CDCD64FF800000;
	selp.f64 	%fd7340, 0dBFF0000000000000, %fd20005, %p11906;
	selp.f64 	%fd7341, 0d7FF0000000000000, %fd20007, %p11906;
	cvt.s16.s8 	%rs4334, %rs4883;
	mov.b32 	%r18177, {%rs4334, %rs4333};
	mov.b32 	%r18178, 1305;
	dp2a.lo.s32.u32 	%r18179, %r18177, %r18178, %r18167;
	mul.wide.s32 	%rd10046, %r18179, 8;
	add.s64 	%rd1600, %rd1, %rd10046;
	ld.global.f64 	%fd7342, [%rd1600+21000];
	abs.f64 	%fd20009, %fd7342;
	setp.geu.f64 	%p11907, %fd20009, 0d41CDCD64FF800000;
	@%p11907 bra 	$L__BB3_11627;
	mad.lo.s64 	%rd10050, %rd1597, 24, %rd1598;
	add.s64 	%rd10051, %rd10050, %rd1599;
	shl.b64 	%rd10052, %rd10051, 3;
	add.s64 	%rd1601, %rd1, %rd10052;
	ld.global.f64 	%fd7343, [%rd1601+23000];
	abs.f64 	%fd20024, %fd7343;
	setp.lt.f64 	%p11912, %fd20024, 0d41CDCD64FF800000;
	@%p11912 bra 	$L__BB3_11630;
	ld.global.f64 	%fd20025, [%rd1600+20000];
	add.f64 	%fd20026, %fd25688, %fd20025;
	add.f64 	%fd20027, %fd25687, %fd7342;
	abs.f64 	%fd20028, %fd20027;
	setp.gt.f64 	%p11913, %fd20028, 0d41CDCD64FF800000;
	selp.f64 	%fd25684, 0dBFF0000000000000, %fd20026, %p11913;
	selp.f64 	%fd25685, 0d7FF0000000000000, %fd20027, %p11913;
	add.f64 	%fd20029, %fd25685, 0d4069000000000000;
	add.f64 	%fd20030, %fd25684, 0dC016CCCCCCCCCCCD;
	add.f64 	%fd20031, %fd7143, %fd20030;
	div.rn.f64 	%fd25686, %fd20029, %fd20031;
	abs.f64 	%fd20032, %fd7341;
	setp.geu.f64 	%p11914, %fd20032, 0d41CDCD64FF800000;
	@%p11914 bra 	$L__BB3_11632;
	add.f64 	%fd20033, %fd7341, 0d4069000000000000;
	add.f64 	%fd20034, %fd7340, 0dC016CCCCCCCCCCCD;
	add.f64 	%fd20035, %fd7143, %fd20034;
	div.rn.f64 	%fd20036, %fd20033, %fd20035;
	setp.lt.f64 	%p11915, %fd20036, %fd25686;
	selp.f64 	%fd25684, %fd25684, %fd7340, %p11915;
	selp.f64 	%fd25685, %fd25685, %fd7341, %p11915;
	selp.f64 	%fd25686, %fd25686, %fd20036, %p11915;
	bra.uni 	$L__BB3_11632;
$L__BB3_11627:
	mad.lo.s64 	%rd10047, %rd1597, 24, %rd1598;
	add.s64 	%rd10048, %rd10047, %rd1599;
	shl.b64 	%rd10049, %rd10048, 3;
	add.s64 	%rd1602, %rd1, %rd10049;
	ld.global.f64 	%fd7344, [%rd1602+23000];
	abs.f64 	%fd20011, %fd7344;
	setp.geu.f64 	%p11908, %fd20011, 0d41CDCD64FF800000;
	mov.f64 	%fd25684, %fd7340;
	mov.f64 	%fd25685, %fd7341;
	@%p11908 bra 	$L__BB3_11632;
	ld.global.f64 	%fd20012, [%rd1602+22000];
	add.f64 	%fd20013, %fd25688, %fd20012;
	add.f64 	%fd20014, %fd25687, %fd7344;
	abs.f64 	%fd20015, %fd20014;
	setp.gt.f64 	%p11909, %fd20015, 0d41CDCD64FF800000;
	selp.f64 	%fd25684, 0dBFF0000000000000, %fd20013, %p11909;
	selp.f64 	%fd25685, 0d7FF0000000000000, %fd20014, %p11909;
	add.f64 	%fd20016, %fd25685, 0d4069000000000000;
	add.f64 	%fd20017, %fd25684, 0dC016CCCCCCCCCCCD;
	add.f64 	%fd20018, %fd7143, %fd20017;
	div.rn.f64 	%fd25686, %fd20016, %fd20018;
	abs.f64 	%fd20019, %fd7341;
	setp.geu.f64 	%p11910, %fd20019, 0d41CDCD64FF800000;
	@%p11910 bra 	$L__BB3_11632;
	add.f64 	%fd20020, %fd7341, 0d4069000000000000;
	add.f64 	%fd20021, %fd7340, 0dC016CCCCCCCCCCCD;
	add.f64 	%fd20022, %fd7143, %fd20021;
	div.rn.f64 	%fd20023, %fd20020, %fd20022;
	setp.lt.f64 	%p11911, %fd20023, %fd25686;
	selp.f64 	%fd25684, %fd25684, %fd7340, %p11911;
	selp.f64 	%fd25685, %fd25685, %fd7341, %p11911;
	selp.f64 	%fd25686, %fd25686, %fd20023, %p11911;
	bra.uni 	$L__BB3_11632;
$L__BB3_11630:
	ld.global.f64 	%fd20037, [%rd1600+20000];
	add.f64 	%fd20038, %fd25688, %fd20037;
	ld.global.f64 	%fd20039, [%rd1601+22000];
	add.f64 	%fd20040, %fd20038, %fd20039;
	add.f64 	%fd20041, %fd25687, %fd7342;
	add.f64 	%fd20042, %fd20041, %fd7343;
	abs.f64 	%fd20043, %fd20042;
	setp.gt.f64 	%p11916, %fd20043, 0d41CDCD64FF800000;
	selp.f64 	%fd25684, 0dBFF0000000000000, %fd20040, %p11916;
	selp.f64 	%fd25685, 0d7FF0000000000000, %fd20042, %p11916;
	add.f64 	%fd20044, %fd25685, 0d4069000000000000;
	add.f64 	%fd20045, %fd25684, 0dC016CCCCCCCCCCCD;
	add.f64 	%fd20046, %fd7143, %fd20045;
	div.rn.f64 	%fd25686, %fd20044, %fd20046;
	abs.f64 	%fd20047, %fd7341;
	setp.geu.f64 	%p11917, %fd20047, 0d41CDCD64FF800000;
	@%p11917 bra 	$L__BB3_11632;
	add.f64 	%fd20048, %fd7341, 0d4069000000000000;
	add.f64 	%fd20049, %fd7340, 0dC016CCCCCCCCCCCD;
	add.f64 	%fd20050, %fd7143, %fd20049;
	div.rn.f64 	%fd20051, %fd20048, %fd20050;
	setp.lt.f64 	%p11918, %fd20051, %fd25686;
	selp.f64 	%fd25684, %fd25684, %fd7340, %p11918;
	selp.f64 	%fd25685, %fd25685, %fd7341, %p11918;
	selp.f64 	%fd25686, %fd25686, %fd20051, %p11918;
$L__BB3_11632:
	add.f64 	%fd20052, %fd25688, 0dC016CCCCCCCCCCCD;
	add.f64 	%fd7366, %fd7143, %fd20052;
	abs.f64 	%fd20053, %fd25685;
	setp.geu.f64 	%p11919, %fd20053, 0d41CDCD64FF800000;
	@%p11919 bra 	$L__BB3_11634;
	add.f64 	%fd20054, %fd25687, 0d4069000000000000;
	div.rn.f64 	%fd20055, %fd20054, %fd7366;
	setp.lt.f64 	%p11920, %fd25686, %fd20055;
	selp.f64 	%fd25687, %fd25687, %fd25685, %p11920;
	selp.f64 	%fd25688, %fd25688, %fd25684, %p11920;
$L__BB3_11634:
	add.s32 	%r5363, %r23332, -1;
	mul.lo.s32 	%r5364, %r5363, %r5281;
	add.s32 	%r5365, %r23331, -1;
	add.s32 	%r5366, %r5365, %r5364;
	mul.wide.s32 	%rd10053, %r5366, 8;
	add.s64 	%rd10054, %rd35, %rd10053;
	ld.local.f64 	%fd7371, [%rd10054];
	abs.f64 	%fd7372, %fd7371;
	abs.f64 	%fd20056, %fd25688;
	max.f64 	%fd20058, %fd7372, %fd20056;
	setp.gt.f64 	%p11921, %fd20058, 0d41CDCD64FF800000;
	sub.f64 	%fd20059, %fd7371, %fd25688;
	abs.f64 	%fd20060, %fd20059;
	setp.geu.f64 	%p11922, %fd20060, 0d3EE4F8B588E368F1;
	or.pred  	%p11923, %p11921, %p11922;
	@%p11923 bra 	$L__BB3_12008;
	mul.wide.s32 	%rd10055, %r5366, 8;
	add.s64 	%rd10056, %rd34, %rd10055;
	ld.local.f64 	%fd20062, [%rd10056];
	abs.f64 	%fd20063, %fd20062;
	abs.f64 	%fd20064, %fd25687;
	max.f64 	%fd20066, %fd20063, %fd20064;
	setp.gt.f64 	%p11924, %fd20066, 0d41CDCD64FF800000;
	sub.f64 	%fd20067, %fd20062, %fd25687;
	abs.f64 	%fd20068, %fd20067;
	setp.geu.f64 	%p11925, %fd20068, 0d3EE4F8B588E368F1;
	or.pred  	%p11926, %p11924, %p11925;
	@%p11926 bra 	$L__BB3_12008;
	ld.local.f64 	%fd20071, [%rd1595];
	add.f64 	%fd7373, %fd25682, %fd20071;
	mul.wide.s32 	%rd10057, %r5360, 8;
	add.s64 	%rd10058, %rd35, %rd10057;
	ld.local.f64 	%fd20072, [%rd10058];
	add.f64 	%fd7374, %fd25683, %fd20072;
	mov.f64 	%fd25689, 0d3FE0000000000000;
	@%p11866 bra 	$L__BB3_11666;
	mov.b32 	%r23280, 0;
	@%p11884 bra 	$L__BB3_11651;
	and.b32  	%r5367, %r5279, 15;
	setp.lt.u32 	%p11929, %r5279, 16;
	mov.b32 	%r23280, 0;
	mov.u32 	%r23264, %r23280;
	@%p11929 bra 	$L__BB3_11641;
	and.b32  	%r23264, %r5279, 2147483632;
	mov.b32 	%r23280, 0;
	mov.u32 	%r23258, %r23280;
$L__BB3_11640:
	.pragma "nounroll";
	mul.wide.u32 	%rd10059, %r23258, 4;
	add.s64 	%rd10060, %rd36, %rd10059;
	ld.local.u32 	%r18184, [%rd10060];
	setp.gt.s32 	%p11930, %r18184, 0;
	selp.u32 	%r18185, 1, 0, %p11930;
	add.s32 	%r18186, %r23280, %r18185;
	ld.local.u32 	%r18187, [%rd10060+4];
	setp.gt.s32 	%p11931, %r18187, 0;
	selp.u32 	%r18188, 1, 0, %p11931;
	add.s32 	%r18189, %r18186, %r18188;
	ld.local.u32 	%r18190, [%rd10060+8];
	setp.gt.s32 	%p11932, %r18190, 0;
	selp.u32 	%r18191, 1, 0, %p11932;
	add.s32 	%r18192, %r18189, %r18191;
	ld.local.u32 	%r18193, [%rd10060+12];
	setp.gt.s32 	%p11933, %r18193, 0;
	selp.u32 	%r18194, 1, 0, %p11933;
	add.s32 	%r18195, %r18192, %r18194;
	ld.local.u32 	%r18196, [%rd10060+16];
	setp.gt.s32 	%p11934, %r18196, 0;
	selp.u32 	%r18197, 1, 0, %p11934;
	add.s32 	%r18198, %r18195, %r18197;
	ld.local.u32 	%r18199, [%rd10060+20];
	setp.gt.s32 	%p11935, %r18199, 0;
	selp.u32 	%r18200, 1, 0, %p11935;
	add.s32 	%r18201, %r18198, %r18200;
	ld.local.u32 	%r18202, [%rd10060+24];
	setp.gt.s32 	%p11936, %r18202, 0;
	selp.u32 	%r18203, 1, 0, %p11936;
	add.s32 	%r18204, %r18201, %r18203;
	ld.local.u32 	%r18205, [%rd10060+28];
	setp.gt.s32 	%p11937, %r18205, 0;
	selp.u32 	%r18206, 1, 0, %p11937;
	add.s32 	%r18207, %r18204, %r18206;
	ld.local.u32 	%r18208, [%rd10060+32];
	setp.gt.s32 	%p11938, %r18208, 0;
	selp.u32 	%r18209, 1, 0, %p11938;
	add.s32 	%r18210, %r18207, %r18209;
	ld.local.u32 	%r18211, [%rd10060+36];
	setp.gt.s32 	%p11939, %r18211, 0;
	selp.u32 	%r18212, 1, 0, %p11939;
	add.s32 	%r18213, %r18210, %r18212;
	ld.local.u32 	%r18214, [%rd10060+40];
	setp.gt.s32 	%p11940, %r18214, 0;
	selp.u32 	%r18215, 1, 0, %p11940;
	add.s32 	%r18216, %r18213, %r18215;
	ld.local.u32 	%r18217, [%rd10060+44];
	setp.gt.s32 	%p11941, %r18217, 0;
	selp.u32 	%r18218, 1, 0, %p11941;
	add.s32 	%r18219, %r18216, %r18218;
	ld.local.u32 	%r18220, [%rd10060+48];
	setp.gt.s32 	%p11942, %r18220, 0;
	selp.u32 	%r18221, 1, 0, %p11942;
	add.s32 	%r18222, %r18219, %r18221;
	ld.local.u32 	%r18223, [%rd10060+52];
	setp.gt.s32 	%p11943, %r18223, 0;
	selp.u32 	%r18224, 1, 0, %p11943;
	add.s32 	%r18225, %r18222, %r18224;
	ld.local.u32 	%r18226, [%rd10060+56];
	setp.gt.s32 	%p11944, %r18226, 0;
	selp.u32 	%r18227, 1, 0, %p11944;
	add.s32 	%r18228, %r18225, %r18227;
	ld.local.u32 	%r18229, [%rd10060+60];
	setp.gt.s32 	%p11945, %r18229, 0;
	selp.u32 	%r18230, 1, 0, %p11945;
	add.s32 	%r23280, %r18228, %r18230;
	add.s32 	%r23258, %r23258, 16;
	setp.ne.s32 	%p11946, %r23258, %r23264;
	@%p11946 bra 	$L__BB3_11640;
$L__BB3_11641:
	setp.eq.s32 	%p11947, %r5367, 0;
	@%p11947 bra 	$L__BB3_11651;
	and.b32  	%r5376, %r5279, 7;
	setp.lt.u32 	%p11948, %r5367, 8;
	@%p11948 bra 	$L__BB3_11644;
	mul.wide.u32 	%rd10061, %r23264, 4;
	add.s64 	%rd10062, %rd36, %rd10061;
	ld.local.u32 	%r18232, [%rd10062];
	setp.gt.s32 	%p11949, %r18232, 0;
	selp.u32 	%r18233, 1, 0, %p11949;
	add.s32 	%r18234, %r23280, %r18233;
	ld.local.u32 	%r18235, [%rd10062+4];
	setp.gt.s32 	%p11950, %r18235, 0;
	selp.u32 	%r18236, 1, 0, %p11950;
	add.s32 	%r18237, %r18234, %r18236;
	ld.local.u32 	%r18238, [%rd10062+8];
	setp.gt.s32 	%p11951, %r18238, 0;
	selp.u32 	%r18239, 1, 0, %p11951;
	add.s32 	%r18240, %r18237, %r18239;
	ld.local.u32 	%r18241, [%rd10062+12];
	setp.gt.s32 	%p11952, %r18241, 0;
	selp.u32 	%r18242, 1, 0, %p11952;
	add.s32 	%r18243, %r18240, %r18242;
	ld.local.u32 	%r18244, [%rd10062+16];
	setp.gt.s32 	%p11953, %r18244, 0;
	selp.u32 	%r18245, 1, 0, %p11953;
	add.s32 	%r18246, %r18243, %r18245;
	ld.local.u32 	%r18247, [%rd10062+20];
	setp.gt.s32 	%p11954, %r18247, 0;
	selp.u32 	%r18248, 1, 0, %p11954;
	add.s32 	%r18249, %r18246, %r18248;
	ld.local.u32 	%r18250, [%rd10062+24];
	setp.gt.s32 	%p11955, %r18250, 0;
	selp.u32 	%r18251, 1, 0, %p11955;
	add.s32 	%r18252, %r18249, %r18251;
	ld.local.u32 	%r18253, [%rd10062+28];
	setp.gt.s32 	%p11956, %r18253, 0;
	selp.u32 	%r18254, 1, 0, %p11956;
	add.s32 	%r23280, %r18252, %r18254;
	add.s32 	%r23264, %r23264, 8;
$L__BB3_11644:
	setp.eq.s32 	%p11957, %r5376, 0;
	@%p11957 bra 	$L__BB3_11651;
	and.b32  	%r5382, %r5279, 3;
	setp.lt.u32 	%p11958, %r5376, 4;
	@%p11958 bra 	$L__BB3_11647;
	mul.wide.u32 	%rd10063, %r23264, 4;
	add.s64 	%rd10064, %rd36, %rd10063;
	ld.local.u32 	%r18256, [%rd10064];
	setp.gt.s32 	%p11959, %r18256, 0;
	selp.u32 	%r18257, 1, 0, %p11959;
	add.s32 	%r18258, %r23280, %r18257;
	ld.local.u32 	%r18259, [%rd10064+4];
	setp.gt.s32 	%p11960, %r18259, 0;
	selp.u32 	%r18260, 1, 0, %p11960;
	add.s32 	%r18261, %r18258, %r18260;
	ld.local.u32 	%r18262, [%rd10064+8];
	setp.gt.s32 	%p11961, %r18262, 0;
	selp.u32 	%r18263, 1, 0, %p11961;
	add.s32 	%r18264, %r18261, %r18263;
	ld.local.u32 	%r18265, [%rd10064+12];
	setp.gt.s32 	%p11962, %r18265, 0;
	selp.u32 	%r18266, 1, 0, %p11962;
	add.s32 	%r23280, %r18264, %r18266;
	add.s32 	%r23264, %r23264, 4;
$L__BB3_11647:
	setp.eq.s32 	%p11963, %r5382, 0;
	@%p11963 bra 	$L__BB3_11651;
	mul.wide.u32 	%rd10065, %r23264, 4;
	add.s64 	%rd1603, %rd36, %rd10065;
	ld.local.u32 	%r18267, [%rd1603];
	setp.gt.s32 	%p11964, %r18267, 0;
	selp.u32 	%r18268, 1, 0, %p11964;
	add.s32 	%r23280, %r23280, %r18268;
	setp.eq.s32 	%p11965, %r5382, 1;
	@%p11965 bra 	$L__BB3_11651;
	ld.local.u32 	%r18269, [%rd1603+4];
	setp.gt.s32 	%p11966, %r18269, 0;
	selp.u32 	%r18270, 1, 0, %p11966;
	add.s32 	%r23280, %r23280, %r18270;
	setp.eq.s32 	%p11967, %r5382, 2;
	@%p11967 bra 	$L__BB3_11651;
	ld.local.u32 	%r18271, [%rd1603+8];
	setp.gt.s32 	%p11968, %r18271, 0;
	selp.u32 	%r18272, 1, 0, %p11968;
	add.s32 	%r23280, %r23280, %r18272;
$L__BB3_11651:
	setp.eq.s32 	%p11969, %r5281, 0;
	@%p11969 bra 	$L__BB3_11665;
	and.b32  	%r5392, %r5281, 15;
	setp.lt.u32 	%p11970, %r5281, 16;
	mov.b32 	%r23276, 0;
	@%p11970 bra 	$L__BB3_11655;
	and.b32  	%r23276, %r5281, 2147483632;
	mov.b32 	%r23270, 0;
$L__BB3_11654:
	.pragma "nounroll";
	mul.wide.u32 	%rd10066, %r23270, 4;
	add.s64 	%rd10067, %rd37, %rd10066;
	ld.local.u32 	%r18276, [%rd10067];
	setp.gt.s32 	%p11971, %r18276, 0;
	selp.u32 	%r18277, 1, 0, %p11971;
	add.s32 	%r18278, %r23280, %r18277;
	ld.local.u32 	%r18279, [%rd10067+4];
	setp.gt.s32 	%p11972, %r18279, 0;
	selp.u32 	%r18280, 1, 0, %p11972;
	add.s32 	%r18281, %r18278, %r18280;
	ld.local.u32 	%r18282, [%rd10067+8];
	setp.gt.s32 	%p11973, %r18282, 0;
	selp.u32 	%r18283, 1, 0, %p11973;
	add.s32 	%r18284, %r18281, %r18283;
	ld.local.u32 	%r18285, [%rd10067+12];
	setp.gt.s32 	%p11974, %r18285, 0;
	selp.u32 	%r18286, 1, 0, %p11974;
	add.s32 	%r18287, %r18284, %r18286;
	ld.local.u32 	%r18288, [%rd10067+16];
	setp.gt.s32 	%p11975, %r18288, 0;
	selp.u32 	%r18289, 1, 0, %p11975;
	add.s32 	%r18290, %r18287, %r18289;
	ld.local.u32 	%r18291, [%rd10067+20];
	setp.gt.s32 	%p11976, %r18291, 0;
	selp.u32 	%r18292, 1, 0, %p11976;
	add.s32 	%r18293, %r18290, %r18292;
	ld.local.u32 	%r18294, [%rd10067+24];
	setp.gt.s32 	%p11977, %r18294, 0;
	selp.u32 	%r18295, 1, 0, %p11977;
	add.s32 	%r18296, %r18293, %r18295;
	ld.local.u32 	%r18297, [%rd10067+28];
	setp.gt.s32 	%p11978, %r18297, 0;
	selp.u32 	%r18298, 1, 0, %p11978;
	add.s32 	%r18299, %r18296, %r18298;
	ld.local.u32 	%r18300, [%rd10067+32];
	setp.gt.s32 	%p11979, %r18300, 0;
	selp.u32 	%r18301, 1, 0, %p11979;
	add.s32 	%r18302, %r18299, %r18301;
	ld.local.u32 	%r18303, [%rd10067+36];
	setp.gt.s32 	%p11980, %r18303, 0;
	selp.u32 	%r18304, 1, 0, %p11980;
	add.s32 	%r18305, %r18302, %r18304;
	ld.local.u32 	%r18306, [%rd10067+40];
	setp.gt.s32 	%p11981, %r18306, 0;
	selp.u32 	%r18307, 1, 0, %p11981;
	add.s32 	%r18308, %r18305, %r18307;
	ld.local.u32 	%r18309, [%rd10067+44];
	setp.gt.s32 	%p11982, %r18309, 0;
	selp.u32 	%r18310, 1, 0, %p11982;
	add.s32 	%r18311, %r18308, %r18310;
	ld.local.u32 	%r18312, [%rd10067+48];
	setp.gt.s32 	%p11983, %r18312, 0;
	selp.u32 	%r18313, 1, 0, %p11983;
	add.s32 	%r18314, %r18311, %r18313;
	ld.local.u32 	%r18315, [%rd10067+52];
	setp.gt.s32 	%p11984, %r18315, 0;
	selp.u32 	%r18316, 1, 0, %p11984;
	add.s32 	%r18317, %r18314, %r18316;
	ld.local.u32 	%r18318, [%rd10067+56];
	setp.gt.s32 	%p11985, %r18318, 0;
	selp.u32 	%r18319, 1, 0, %p11985;
	add.s32 	%r18320, %r18317, %r18319;
	ld.local.u32 	%r18321, [%rd10067+60];
	setp.gt.s32 	%p11986, %r18321, 0;
	selp.u32 	%r18322, 1, 0, %p11986;
	add.s32 	%r23280, %r18320, %r18322;
	add.s32 	%r23270, %r23270, 16;
	setp.ne.s32 	%p11987, %r23270, %r23276;
	@%p11987 bra 	$L__BB3_11654;
$L__BB3_11655:
	setp.eq.s32 	%p11988, %r5392, 0;
	@%p11988 bra 	$L__BB3_11665;
	and.b32  	%r5401, %r5281, 7;
	setp.lt.u32 	%p11989, %r5392, 8;
	@%p11989 bra 	$L__BB3_11658;
	mul.wide.u32 	%rd10068, %r23276, 4;
	add.s64 	%rd10069, %rd37, %rd10068;
	ld.local.u32 	%r18324, [%rd10069];
	setp.gt.s32 	%p11990, %r18324, 0;
	selp.u32 	%r18325, 1, 0, %p11990;
	add.s32 	%r18326, %r23280, %r18325;
	ld.local.u32 	%r18327, [%rd10069+4];
	setp.gt.s32 	%p11991, %r18327, 0;
	selp.u32 	%r18328, 1, 0, %p11991;
	add.s32 	%r18329, %r18326, %r18328;
	ld.local.u32 	%r18330, [%rd10069+8];
	setp.gt.s32 	%p11992, %r18330, 0;
	selp.u32 	%r18331, 1, 0, %p11992;
	add.s32 	%r18332, %r18329, %r18331;
	ld.local.u32 	%r18333, [%rd10069+12];
	setp.gt.s32 	%p11993, %r18333, 0;
	selp.u32 	%r18334, 1, 0, %p11993;
	add.s32 	%r18335, %r18332, %r18334;
	ld.local.u32 	%r18336, [%rd10069+16];
	setp.gt.s32 	%p11994, %r18336, 0;
	selp.u32 	%r18337, 1, 0, %p11994;
	add.s32 	%r18338, %r18335, %r18337;
	ld.local.u32 	%r18339, [%rd10069+20];
	setp.gt.s32 	%p11995, %r18339, 0;
	selp.u32 	%r18340, 1, 0, %p11995;
	add.s32 	%r18341, %r18338, %r18340;
	ld.local.u32 	%r18342, [%rd10069+24];
	setp.gt.s32 	%p11996, %r18342, 0;
	selp.u32 	%r18343, 1, 0, %p11996;
	add.s32 	%r18344, %r18341, %r18343;
	ld.local.u32 	%r18345, [%rd10069+28];
	setp.gt.s32 	%p11997, %r18345, 0;
	selp.u32 	%r18346, 1, 0, %p11997;
	add.s32 	%r23280, %r18344, %r18346;
	add.s32 	%r23276, %r23276, 8;
$L__BB3_11658:
	setp.eq.s32 	%p11998, %r5401, 0;
	@%p11998 bra 	$L__BB3_11665;
	and.b32  	%r5407, %r5281, 3;
	setp.lt.u32 	%p11999, %r5401, 4;
	@%p11999 bra 	$L__BB3_11661;
	mul.wide.u32 	%rd10070, %r23276, 4;
	add.s64 	%rd10071, %rd37, %rd10070;
	ld.local.u32 	%r18348, [%rd10071];
	setp.gt.s32 	%p12000, %r18348, 0;
	selp.u32 	%r18349, 1, 0, %p12000;
	add.s32 	%r18350, %r23280, %r18349;
	ld.local.u32 	%r18351, [%rd10071+4];
	setp.gt.s32 	%p12001, %r18351, 0;
	selp.u32 	%r18352, 1, 0, %p12001;
	add.s32 	%r18353, %r18350, %r18352;
	ld.local.u32 	%r18354, [%rd10071+8];
	setp.gt.s32 	%p12002, %r18354, 0;
	selp.u32 	%r18355, 1, 0, %p12002;
	add.s32 	%r18356, %r18353, %r18355;
	ld.local.u32 	%r18357, [%rd10071+12];
	setp.gt.s32 	%p12003, %r18357, 0;
	selp.u32 	%r18358, 1, 0, %p12003;
	add.s32 	%r23280, %r18356, %r18358;
	add.s32 	%r23276, %r23276, 4;
$L__BB3_11661:
	setp.eq.s32 	%p12004, %r5407, 0;
	@%p12004 bra 	$L__BB3_11665;
	mul.wide.u32 	%rd10072, %r23276, 4;
	add.s64 	%rd1604, %rd37, %rd10072;
	ld.local.u32 	%r18359, [%rd1604];
	setp.gt.s32 	%p12005, %r18359, 0;
	selp.u32 	%r18360, 1, 0, %p12005;
	add.s32 	%r23280, %r23280, %r18360;
	setp.eq.s32 	%p12006, %r5407, 1;
	@%p12006 bra 	$L__BB3_11665;
	ld.local.u32 	%r18361, [%rd1604+4];
	setp.gt.s32 	%p12007, %r18361, 0;
	selp.u32 	%r18362, 1, 0, %p12007;
	add.s32 	%r23280, %r23280, %r18362;
	setp.eq.s32 	%p12008, %r5407, 2;
	@%p12008 bra 	$L__BB3_11665;
	ld.local.u32 	%r18363, [%rd1604+8];
	setp.gt.s32 	%p12009, %r18363, 0;
	selp.u32 	%r18364, 1, 0, %p12009;
	add.s32 	%r23280, %r23280, %r18364;
$L__BB3_11665:
	shr.u32 	%r18365, %r23280, 1;
	add.s32 	%r18366, %r18365, -1;
	cvt.rn.f64.s32 	%fd20073, %r18366;
	add.f64 	%fd20074, %fd7374, 0dC016CCCCCCCCCCCD;
	fma.rn.f64 	%fd20075, %fd20073, 0dBFE0A2B1704FF434, %fd20074;
	add.f64 	%fd20076, %fd7143, %fd20075;
	add.f64 	%fd20077, %fd7373, 0d4069000000000000;
	div.rn.f64 	%fd20078, %fd20077, %fd20076;
	add.f64 	%fd20079, %fd20078, 0dC071126666666666;
	fma.rn.f64 	%fd25689, %fd20079, 0d4059000000000000, 0d3FE0000000000000;
$L__BB3_11666:
	cvt.rzi.s32.f64 	%r18367, %fd25689;
	cvt.rn.f64.s32 	%fd20080, %r18367;
	div.rn.f64 	%fd25690, %fd20080, 0d4059000000000000;
$L__BB3_11667:
	setp.gt.f64 	%p12010, %fd25690, %fd10;
	@%p12010 bra 	$L__BB3_4335;
	mov.b32 	%r23281, 0;
$L__BB3_11669:
	mov.u32 	%r5417, %r23281;
	cvt.u64.u32 	%rd10073, %r5417;
	add.s64 	%rd10074, %rd1559, %rd10073;
	ld.u8 	%rs4335, [%rd10074];
	setp.ne.s16 	%p12011, %rs4335, 0;
	add.s32 	%r23281, %r5417, 1;
	@%p12011 bra 	$L__BB3_11669;
	and.b32  	%r18369, %r5417, 1;
	setp.eq.b32 	%p12012, %r18369, 1;
	@%p12012 bra 	$L__BB3_11693;
	setp.eq.s32 	%p12013, %r5417, 0;
	@%p12013 bra 	$L__BB3_11681;
	add.s32 	%r5419, %r5417, -2;
	shr.u32 	%r18371, %r5417, 1;
	max.u32 	%r5420, %r18371, 1;
	mov.b32 	%r23282, 0;
	mov.u32 	%r23283, %r23282;
$L__BB3_11673:
	add.s32 	%r5423, %r23283, 1;
	cvt.u64.u32 	%rd10075, %r23283;
	add.s64 	%rd10076, %rd1559, %rd10075;
	ld.u8 	%rs762, [%rd10076+1];
	setp.ne.s16 	%p12014, %rs762, 65;
	add.s32 	%r18372, %r5419, %r23282;
	cvt.s64.s32 	%rd10077, %r18372;
	add.s64 	%rd10078, %rd1559, %rd10077;
	ld.u8 	%rs763, [%rd10078];
	@%p12014 bra 	$L__BB3_11675;
	setp.ne.s16 	%p12015, %rs763, 84;
	@%p12015 bra 	$L__BB3_11693;
$L__BB3_11675:
	setp.ne.s16 	%p12016, %rs762, 84;
	@%p12016 bra 	$L__BB3_11677;
	setp.ne.s16 	%p12017, %rs763, 65;
	@%p12017 bra 	$L__BB3_11693;
$L__BB3_11677:
	setp.eq.s16 	%p12018, %rs762, 84;
	setp.eq.s16 	%p12019, %rs762, 65;
	setp.ne.s16 	%p12020, %rs763, 65;
	or.pred  	%p12021, %p12020, %p12018;
	setp.ne.s16 	%p12022, %rs763, 84;
	or.pred  	%p12023, %p12022, %p12019;
	and.pred  	%p12024, %p12021, %p12023;
	not.pred 	%p12025, %p12024;
	@%p12025 bra 	$L__BB3_11693;
	setp.eq.s16 	%p12026, %rs762, 67;
	setp.ne.s16 	%p12027, %rs763, 71;
	and.pred  	%p12028, %p12027, %p12026;
	@%p12028 bra 	$L__BB3_11693;
	setp.eq.s16 	%p12031, %rs762, 71;
	setp.ne.s16 	%p12032, %rs763, 67;
	xor.pred  	%p12033, %p12031, %p12032;
	or.pred  	%p12034, %p12027, %p12026;
	and.pred  	%p12035, %p12033, %p12034;
	not.pred 	%p12036, %p12035;
	@%p12036 bra 	$L__BB3_11693;
	not.b32 	%r23282, %r23283;
	setp.ne.s32 	%p12037, %r5423, %r5420;
	mov.u32 	%r23283, %r5423;
	@%p12037 bra 	$L__BB3_11673;
$L__BB3_11681:
	mov.b32 	%r23284, 0;
$L__BB3_11682:
	mov.u32 	%r5425, %r23284;
	cvt.u64.u32 	%rd10079, %r5425;
	add.s64 	%rd10080, %rd1560, %rd10079;
	ld.u8 	%rs4341, [%rd10080];
	setp.ne.s16 	%p12038, %rs4341, 0;
	add.s32 	%r23284, %r5425, 1;
	@%p12038 bra 	$L__BB3_11682;
	and.b32  	%r18374, %r5425, 1;
	setp.eq.b32 	%p12039, %r18374, 1;
	@%p12039 bra 	$L__BB3_11693;
	setp.eq.s32 	%p12040, %r5425, 0;
	@%p12040 bra 	$L__BB3_11696;
	add.s32 	%r5427, %r5425, -2;
	shr.u32 	%r18376, %r5425, 1;
	max.u32 	%r5428, %r18376, 1;
	mov.b32 	%r23285, 0;
	mov.u32 	%r23286, %r23285;
$L__BB3_11686:
	add.s32 	%r5431, %r23286, 1;
	cvt.u64.u32 	%rd10081, %r23286;
	add.s64 	%rd10082, %rd1560, %rd10081;
	ld.u8 	%rs764, [%rd10082+1];
	setp.ne.s16 	%p12041, %rs764, 65;
	add.s32 	%r18377, %r5427, %r23285;
	cvt.s64.s32 	%rd10083, %r18377;
	add.s64 	%rd10084, %rd1560, %rd10083;
	ld.u8 	%rs765, [%rd10084];
	@%p12041 bra 	$L__BB3_11688;
	setp.ne.s16 	%p12042, %rs765, 84;
	@%p12042 bra 	$L__BB3_11693;
$L__BB3_11688:
	setp.ne.s16 	%p12043, %rs764, 84;
	@%p12043 bra 	$L__BB3_11690;
	setp.ne.s16 	%p12044, %rs765, 65;
	@%p12044 bra 	$L__BB3_11693;
$L__BB3_11690:
	setp.eq.s16 	%p12045, %rs764, 84;
	setp.eq.s16 	%p12046, %rs764, 65;
	setp.ne.s16 	%p12047, %rs765, 65;
	or.pred  	%p12048, %p12047, %p12045;
	setp.ne.s16 	%p12049, %rs765, 84;
	or.pred  	%p12050, %p12049, %p12046;
	and.pred  	%p12051, %p12048, %p12050;
	not.pred 	%p12052, %p12051;
	@%p12052 bra 	$L__BB3_11693;
	setp.eq.s16 	%p12053, %rs764, 67;
	setp.ne.s16 	%p12054, %rs765, 71;
	and.pred  	%p12055, %p12054, %p12053;
	@%p12055 bra 	$L__BB3_11693;
	setp.eq.s16 	%p12058, %rs764, 71;
	setp.ne.s16 	%p12059, %rs765, 67;
	xor.pred  	%p12060, %p12058, %p12059;
	or.pred  	%p12061, %p12054, %p12053;
	and.pred  	%p12062, %p12060, %p12061;
	@%p12062 bra 	$L__BB3_11695;
$L__BB3_11693:
	setp.gt.u32 	%p12064, %r2, 2146435070;
	mov.f64 	%fd25691, %fd2;
	@%p12064 bra 	$L__BB3_11698;
	setp.gt.u32 	%p12065, %r4, 1073127582;
	selp.f64 	%fd20081, %fd4, %fd3, %p12065;
	selp.u32 	%r18378, 1, 0, %p12065;
	add.s32 	%r18379, %r3, %r18378;
	add.f64 	%fd20082, %fd20081, 0dBFF0000000000000;
	add.f64 	%fd20083, %fd20081, 0d3FF0000000000000;
	rcp.approx.ftz.f64 	%fd20084, %fd20083;
	neg.f64 	%fd20085, %fd20083;
	fma.rn.f64 	%fd20086, %fd20085, %fd20084, 0d3FF0000000000000;
	fma.rn.f64 	%fd20087, %fd20086, %fd20086, %fd20086;
	fma.rn.f64 	%fd20088, %fd20087, %fd20084, %fd20084;
	mul.f64 	%fd20089, %fd20082, %fd20088;
	fma.rn.f64 	%fd20090, %fd20082, %fd20088, %fd20089;
	mul.f64 	%fd20091, %fd20090, %fd20090;
	fma.rn.f64 	%fd20092, %fd20091, 0d3EB1380B3AE80F1E, 0d3ED0EE258B7A8B04;
	fma.rn.f64 	%fd20093, %fd20092, %fd20091, 0d3EF3B2669F02676F;
	fma.rn.f64 	%fd20094, %fd20093, %fd20091, 0d3F1745CBA9AB0956;
	fma.rn.f64 	%fd20095, %fd20094, %fd20091, 0d3F3C71C72D1B5154;
	fma.rn.f64 	%fd20096, %fd20095, %fd20091, 0d3F624924923BE72D;
	fma.rn.f64 	%fd20097, %fd20096, %fd20091, 0d3F8999999999A3C4;
	fma.rn.f64 	%fd20098, %fd20097, %fd20091, 0d3FB5555555555554;
	sub.f64 	%fd20099, %fd20082, %fd20090;
	add.f64 	%fd20100, %fd20099, %fd20099;
	neg.f64 	%fd20101, %fd20090;
	fma.rn.f64 	%fd20102, %fd20101, %fd20082, %fd20100;
	mul.f64 	%fd20103, %fd20088, %fd20102;
	mul.f64 	%fd20104, %fd20091, %fd20098;
	fma.rn.f64 	%fd20105, %fd20104, %fd20090, %fd20103;
	xor.b32  	%r18380, %r18379, -2147483648;
	mov.b32 	%r18381, 1127219200;
	mov.b64 	%fd20106, {%r18380, %r18381};
	sub.f64 	%fd20107, %fd20106, %fd1;
	fma.rn.f64 	%fd20108, %fd20107, 0d3FE62E42FEFA39EF, %fd20090;
	fma.rn.f64 	%fd20109, %fd20107, 0dBFE62E42FEFA39EF, %fd20108;
	sub.f64 	%fd20110, %fd20109, %fd20090;
	sub.f64 	%fd20111, %fd20105, %fd20110;
	fma.rn.f64 	%fd20112, %fd20107, 0d3C7ABC9E3B39803F, %fd20111;
	add.f64 	%fd25691, %fd20108, %fd20112;
	bra.uni 	$L__BB3_11698;
$L__BB3_11695:
	not.b32 	%r23285, %r23286;
	setp.ne.s32 	%p12063, %r5431, %r5428;
	mov.u32 	%r23286, %r5431;
	@%p12063 bra 	$L__BB3_11686;
$L__BB3_11696:
	setp.gt.u32 	%p12066, %r5, 2146435070;
	mov.f64 	%fd25691, %fd5;
	@%p12066 bra 	$L__BB3_11698;
	setp.gt.u32 	%p12067, %r7, 1073127582;
	selp.f64 	%fd20113, %fd7, %fd6, %p12067;
	selp.u32 	%r18382, 1, 0, %p12067;
	add.s32 	%r18383, %r6, %r18382;
	add.f64 	%fd20114, %fd20113, 0dBFF0000000000000;
	add.f64 	%fd20115, %fd20113, 0d3FF0000000000000;
	rcp.approx.ftz.f64 	%fd20116, %fd20115;
	neg.f64 	%fd20117, %fd20115;
	fma.rn.f64 	%fd20118, %fd20117, %fd20116, 0d3FF0000000000000;
	fma.rn.f64 	%fd20119, %fd20118, %fd20118, %fd20118;
	fma.rn.f64 	%fd20120, %fd20119, %fd20116, %fd20116;
	mul.f64 	%fd20121, %fd20114, %fd20120;
	fma.rn.f64 	%fd20122, %fd20114, %fd20120, %fd20121;
	mul.f64 	%fd20123, %fd20122, %fd20122;
	fma.rn.f64 	%fd20124, %fd20123, 0d3EB1380B3AE80F1E, 0d3ED0EE258B7A8B04;
	fma.rn.f64 	%fd20125, %fd20124, %fd20123, 0d3EF3B2669F02676F;
	fma.rn.f64 	%fd20126, %fd20125, %fd20123, 0d3F1745CBA9AB0956;
	fma.rn.f64 	%fd20127, %fd20126, %fd20123, 0d3F3C71C72D1B5154;
	fma.rn.f64 	%fd20128, %fd20127, %fd20123, 0d3F624924923BE72D;
	fma.rn.f64 	%fd20129, %fd20128, %fd20123, 0d3F8999999999A3C4;
	fma.rn.f64 	%fd20130, %fd20129, %fd20123, 0d3FB5555555555554;
	sub.f64 	%fd20131, %fd20114, %fd20122;
	add.f64 	%fd20132, %fd20131, %fd20131;
	neg.f64 	%fd20133, %fd20122;
	fma.rn.f64 	%fd20134, %fd20133, %fd20114, %fd20132;
	mul.f64 	%fd20135, %fd20120, %fd20134;
	mul.f64 	%fd20136, %fd20123, %fd20130;
	fma.rn.f64 	%fd20137, %fd20136, %fd20122, %fd20135;
	xor.b32  	%r18384, %r18383, -2147483648;
	mov.b32 	%r18385, 1127219200;
	mov.b64 	%fd20138, {%r18384, %r18385};
	sub.f64 	%fd20139, %fd20138, %fd1;
	fma.rn.f64 	%fd20140, %fd20139, 0d3FE62E42FEFA39EF, %fd20122;
	fma.rn.f64 	%fd20141, %fd20139, 0dBFE62E42FEFA39EF, %fd20140;
	sub.f64 	%fd20142, %fd20141, %fd20122;
	sub.f64 	%fd20143, %fd20137, %fd20142;
	fma.rn.f64 	%fd20144, %fd20139, 0d3C7ABC9E3B39803F, %fd20143;
	add.f64 	%fd25691, %fd20140, %fd20144;
$L__BB3_11698:
	mul.f64 	%fd7382, %fd25691, 0d3FFFCB923A29C77A;
	mov.b32 	%r23287, 0;
$L__BB3_11699:
	mov.u32 	%r5433, %r23287;
	cvt.u64.u32 	%rd10085, %r5433;
	add.s64 	%rd10086, %rd1560, %rd10085;
	ld.u8 	%rs4347, [%rd10086];
	setp.ne.s16 	%p12068, %rs4347, 0;
	add.s32 	%r23287, %r5433, 1;
	@%p12068 bra 	$L__BB3_11699;
	mov.b32 	%r23288, 0;
$L__BB3_11701:
	mov.u32 	%r5435, %r23288;
	cvt.u64.u32 	%rd10087, %r5435;
	add.s64 	%rd10088, %rd1559, %rd10087;
	ld.u8 	%rs4348, [%rd10088];
	setp.ne.s16 	%p12069, %rs4348, 0;
	add.s32 	%r23288, %r5435, 1;
	@%p12069 bra 	$L__BB3_11701;
	setp.eq.s32 	%p12070, %r5433, 0;
	@%p12070 bra 	$L__BB3_11773;
	and.b32  	%r5437, %r5433, 3;
	setp.lt.u32 	%p12071, %r5433, 4;
	mov.b32 	%r23290, 1;
	@%p12071 bra 	$L__BB3_11742;
	and.b32  	%r5438, %r5433, 2147483644;
	mov.b32 	%r23290, 1;
$L__BB3_11705:
	mov.u32 	%r5439, %r23290;
	cvt.s64.s32 	%rd10089, %r5439;
	add.s64 	%rd1605, %rd1560, %rd10089;
	ld.u8 	%rs4350, [%rd1605+-1];
	mov.b16 	%rs4884, 0;
	setp.gt.s16 	%p12072, %rs4350, 70;
	@%p12072 bra 	$L__BB3_11709;
	setp.eq.s16 	%p12075, %rs4350, 65;
	@%p12075 bra 	$L__BB3_11714;
	setp.eq.s16 	%p12076, %rs4350, 67;
	@%p12076 bra 	$L__BB3_11708;
	bra.uni 	$L__BB3_11713;
$L__BB3_11708:
	mov.b16 	%rs4884, 1;
	bra.uni 	$L__BB3_11714;
$L__BB3_11709:
	setp.eq.s16 	%p12073, %rs4350, 71;
	@%p12073 bra 	$L__BB3_11712;
	setp.ne.s16 	%p12074, %rs4350, 84;
	@%p12074 bra 	$L__BB3_11713;
	mov.b16 	%rs4884, 3;
	bra.uni 	$L__BB3_11714;
$L__BB3_11712:
	mov.b16 	%rs4884, 2;
	bra.uni 	$L__BB3_11714;
$L__BB3_11713:
	mov.b16 	%rs4884, 4;
$L__BB3_11714:
	cvt.u64.u32 	%rd10090, %r5439;
	add.s64 	%rd1606, %rd44, %rd10090;
	st.local.u8 	[%rd1606], %rs4884;
	ld.u8 	%rs4356, [%rd1605];
	mov.b16 	%rs4885, 0;
	setp.gt.s16 	%p12077, %rs4356, 70;
	@%p12077 bra 	$L__BB3_11718;
	setp.eq.s16 	%p12080, %rs4356, 65;
	@%p12080 bra 	$L__BB3_11723;
	setp.eq.s16 	%p12081, %rs4356, 67;
	@%p12081 bra 	$L__BB3_11717;
	bra.uni 	$L__BB3_11722;
$L__BB3_11717:
	mov.b16 	%rs4885, 1;
	bra.uni 	$L__BB3_11723;
$L__BB3_11718:
	setp.eq.s16 	%p12078, %rs4356, 71;
	@%p12078 bra 	$L__BB3_11721;
	setp.ne.s16 	%p12079, %rs4356, 84;
	@%p12079 bra 	$L__BB3_11722;
	mov.b16 	%rs4885, 3;
	bra.uni 	$L__BB3_11723;
$L__BB3_11721:
	mov.b16 	%rs4885, 2;
	bra.uni 	$L__BB3_11723;
$L__BB3_11722:
	mov.b16 	%rs4885, 4;
$L__BB3_11723:
	st.local.u8 	[%rd1606+1], %rs4885;
	ld.u8 	%rs4362, [%rd1605+1];
	mov.b16 	%rs4886, 0;
	setp.gt.s16 	%p12082, %rs4362, 70;
	@%p12082 bra 	$L__BB3_11727;
	setp.eq.s16 	%p12085, %rs4362, 65;
	@%p12085 bra 	$L__BB3_11732;
	setp.eq.s16 	%p12086, %rs4362, 67;
	@%p12086 bra 	$L__BB3_11726;
	bra.uni 	$L__BB3_11731;
$L__BB3_11726:
	mov.b16 	%rs4886, 1;
	bra.uni 	$L__BB3_11732;
$L__BB3_11727:
	setp.eq.s16 	%p12083, %rs4362, 71;
	@%p12083 bra 	$L__BB3_11730;
	setp.ne.s16 	%p12084, %rs4362, 84;
	@%p12084 bra 	$L__BB3_11731;
	mov.b16 	%rs4886, 3;
	bra.uni 	$L__BB3_11732;
$L__BB3_11730:
	mov.b16 	%rs4886, 2;
	bra.uni 	$L__BB3_11732;
$L__BB3_11731:
	mov.b16 	%rs4886, 4;
$L__BB3_11732:
	st.local.u8 	[%rd1606+2], %rs4886;
	ld.u8 	%rs4368, [%rd1605+2];
	mov.b16 	%rs4887, 0;
	setp.gt.s16 	%p12087, %rs4368, 70;
	@%p12087 bra 	$L__BB3_11736;
	setp.eq.s16 	%p12090, %rs4368, 65;
	@%p12090 bra 	$L__BB3_11741;
	setp.eq.s16 	%p12091, %rs4368, 67;
	@%p12091 bra 	$L__BB3_11735;
	bra.uni 	$L__BB3_11740;
$L__BB3_11735:
	mov.b16 	%rs4887, 1;
	bra.uni 	$L__BB3_11741;
$L__BB3_11736:
	setp.eq.s16 	%p12088, %rs4368, 71;
	@%p12088 bra 	$L__BB3_11739;
	setp.ne.s16 	%p12089, %rs4368, 84;
	@%p12089 bra 	$L__BB3_11740;
	mov.b16 	%rs4887, 3;
	bra.uni 	$L__BB3_11741;
$L__BB3_11739:
	mov.b16 	%rs4887, 2;
	bra.uni 	$L__BB3_11741;
$L__BB3_11740:
	mov.b16 	%rs4887, 4;
$L__BB3_11741:
	st.local.u8 	[%rd1606+3], %rs4887;
	add.s32 	%r23290, %r5439, 4;
	add.s32 	%r18390, %r5439, 3;
	setp.ne.s32 	%p12092, %r18390, %r5438;
	@%p12092 bra 	$L__BB3_11705;
$L__BB3_11742:
	setp.eq.s32 	%p12093, %r5437, 0;
	@%p12093 bra 	$L__BB3_11773;
	cvt.s64.s32 	%rd10091, %r23290;
	add.s64 	%rd1607, %rd1560, %rd10091;
	ld.u8 	%rs4374, [%rd1607+-1];
	mov.b16 	%rs4888, 0;
	setp.gt.s16 	%p12094, %rs4374, 70;
	@%p12094 bra 	$L__BB3_11747;
	setp.eq.s16 	%p12097, %rs4374, 65;
	@%p12097 bra 	$L__BB3_11752;
	setp.eq.s16 	%p12098, %rs4374, 67;
	@%p12098 bra 	$L__BB3_11746;
	bra.uni 	$L__BB3_11751;
$L__BB3_11746:
	mov.b16 	%rs4888, 1;
	bra.uni 	$L__BB3_11752;
$L__BB3_11747:
	setp.eq.s16 	%p12095, %rs4374, 71;
	@%p12095 bra 	$L__BB3_11750;
	setp.ne.s16 	%p12096, %rs4374, 84;
	@%p12096 bra 	$L__BB3_11751;
	mov.b16 	%rs4888, 3;
	bra.uni 	$L__BB3_11752;
$L__BB3_11750:
	mov.b16 	%rs4888, 2;
	bra.uni 	$L__BB3_11752;
$L__BB3_11751:
	mov.b16 	%rs4888, 4;
$L__BB3_11752:
	cvt.u64.u32 	%rd10092, %r23290;
	add.s64 	%rd1608, %rd44, %rd10092;
	st.local.u8 	[%rd1608], %rs4888;
	setp.eq.s32 	%p12099, %r5437, 1;
	@%p12099 bra 	$L__BB3_11773;
	ld.u8 	%rs4380, [%rd1607];
	mov.b16 	%rs4889, 0;
	setp.gt.s16 	%p12100, %rs4380, 70;
	@%p12100 bra 	$L__BB3_11757;
	setp.eq.s16 	%p12103, %rs4380, 65;
	@%p12103 bra 	$L__BB3_11762;
	setp.eq.s16 	%p12104, %rs4380, 67;
	@%p12104 bra 	$L__BB3_11756;
	bra.uni 	$L__BB3_11761;
$L__BB3_11756:
	mov.b16 	%rs4889, 1;
	bra.uni 	$L__BB3_11762;
$L__BB3_11757:
	setp.eq.s16 	%p12101, %rs4380, 71;
	@%p12101 bra 	$L__BB3_11760;
	setp.ne.s16 	%p12102, %rs4380, 84;
	@%p12102 bra 	$L__BB3_11761;
	mov.b16 	%rs4889, 3;
	bra.uni 	$L__BB3_11762;
$L__BB3_11760:
	mov.b16 	%rs4889, 2;
	bra.uni 	$L__BB3_11762;
$L__BB3_11761:
	mov.b16 	%rs4889, 4;
$L__BB3_11762:
	add.s32 	%r18391, %r23290, 1;
	cvt.u64.u32 	%rd10093, %r18391;
	add.s64 	%rd10094, %rd44, %rd10093;
	st.local.u8 	[%rd10094], %rs4889;
	setp.eq.s32 	%p12105, %r5437, 2;
	@%p12105 bra 	$L__BB3_11773;
	ld.u8 	%rs4386, [%rd1607+1];
	mov.b16 	%rs4890, 0;
	setp.gt.s16 	%p12106, %rs4386, 70;
	@%p12106 bra 	$L__BB3_11767;
	setp.eq.s16 	%p12109, %rs4386, 65;
	@%p12109 bra 	$L__BB3_11772;
	setp.eq.s16 	%p12110, %rs4386, 67;
	@%p12110 bra 	$L__BB3_11766;
	bra.uni 	$L__BB3_11771;
$L__BB3_11766:
	mov.b16 	%rs4890, 1;
	bra.uni 	$L__BB3_11772;
$L__BB3_11767:
	setp.eq.s16 	%p12107, %rs4386, 71;
	@%p12107 bra 	$L__BB3_11770;
	setp.ne.s16 	%p12108, %rs4386, 84;
	@%p12108 bra 	$L__BB3_11771;
	mov.b16 	%rs4890, 3;
	bra.uni 	$L__BB3_11772;
$L__BB3_11770:
	mov.b16 	%rs4890, 2;
	bra.uni 	$L__BB3_11772;
$L__BB3_11771:
	mov.b16 	%rs4890, 4;
$L__BB3_11772:
	st.local.u8 	[%rd1608+2], %rs4890;
$L__BB3_11773:
	setp.eq.s32 	%p12111, %r5435, 0;
	@%p12111 bra 	$L__BB3_11844;
	and.b32  	%r5442, %r5435, 3;
	setp.lt.u32 	%p12112, %r5435, 4;
	mov.b32 	%r23292, 1;
	@%p12112 bra 	$L__BB3_11813;
	and.b32  	%r5443, %r5435, 2147483644;
	mov.b32 	%r23292, 1;
$L__BB3_11776:
	sub.s32 	%r18394, %r5435, %r23292;
	cvt.u64.u32 	%rd10095, %r18394;
	add.s64 	%rd10096, %rd1559, %rd10095;
	ld.u8 	%rs4392, [%rd10096];
	mov.b16 	%rs4891, 0;
	setp.gt.s16 	%p12113, %rs4392, 70;
	@%p12113 bra 	$L__BB3_11780;
	setp.eq.s16 	%p12116, %rs4392, 65;
	@%p12116 bra 	$L__BB3_11785;
	setp.eq.s16 	%p12117, %rs4392, 67;
	@%p12117 bra 	$L__BB3_11779;
	bra.uni 	$L__BB3_11784;
$L__BB3_11779:
	mov.b16 	%rs4891, 1;
	bra.uni 	$L__BB3_11785;
$L__BB3_11780:
	setp.eq.s16 	%p12114, %rs4392, 71;
	@%p12114 bra 	$L__BB3_11783;
	setp.ne.s16 	%p12115, %rs4392, 84;
	@%p12115 bra 	$L__BB3_11784;
	mov.b16 	%rs4891, 3;
	bra.uni 	$L__BB3_11785;
$L__BB3_11783:
	mov.b16 	%rs4891, 2;
	bra.uni 	$L__BB3_11785;
$L__BB3_11784:
	mov.b16 	%rs4891, 4;
$L__BB3_11785:
	cvt.u64.u32 	%rd10097, %r23292;
	add.s64 	%rd1609, %rd45, %rd10097;
	st.local.u8 	[%rd1609], %rs4891;
	not.b32 	%r18395, %r23292;
	add.s32 	%r18396, %r5435, %r18395;
	cvt.u64.u32 	%rd10098, %r18396;
	add.s64 	%rd10099, %rd1559, %rd10098;
	ld.u8 	%rs4398, [%rd10099];
	mov.b16 	%rs4892, 0;
	setp.gt.s16 	%p12118, %rs4398, 70;
	@%p12118 bra 	$L__BB3_11789;
	setp.eq.s16 	%p12121, %rs4398, 65;
	@%p12121 bra 	$L__BB3_11794;
	setp.eq.s16 	%p12122, %rs4398, 67;
	@%p12122 bra 	$L__BB3_11788;
	bra.uni 	$L__BB3_11793;
$L__BB3_11788:
	mov.b16 	%rs4892, 1;
	bra.uni 	$L__BB3_11794;
$L__BB3_11789:
	setp.eq.s16 	%p12119, %rs4398, 71;
	@%p12119 bra 	$L__BB3_11792;
	setp.ne.s16 	%p12120, %rs4398, 84;
	@%p12120 bra 	$L__BB3_11793;
	mov.b16 	%rs4892, 3;
	bra.uni 	$L__BB3_11794;
$L__BB3_11792:
	mov.b16 	%rs4892, 2;
	bra.uni 	$L__BB3_11794;
$L__BB3_11793:
	mov.b16 	%rs4892, 4;
$L__BB3_11794:
	st.local.u8 	[%rd1609+1], %rs4892;
	sub.s32 	%r18397, %r5435, %r23292;
	add.s32 	%r18398, %r18397, -2;
	cvt.u64.u32 	%rd10100, %r18398;
	add.s64 	%rd10101, %rd1559, %rd10100;
	ld.u8 	%rs4404, [%rd10101];
	mov.b16 	%rs4893, 0;
	setp.gt.s16 	%p12123, %rs4404, 70;
	@%p12123 bra 	$L__BB3_11798;
	setp.eq.s16 	%p12126, %rs4404, 65;
	@%p12126 bra 	$L__BB3_11803;
	setp.eq.s16 	%p12127, %rs4404, 67;
	@%p12127 bra 	$L__BB3_11797;
	bra.uni 	$L__BB3_11802;
$L__BB3_11797:
	mov.b16 	%rs4893, 1;
	bra.uni 	$L__BB3_11803;
$L__BB3_11798:
	setp.eq.s16 	%p12124, %rs4404, 71;
	@%p12124 bra 	$L__BB3_11801;
	setp.ne.s16 	%p12125, %rs4404, 84;
	@%p12125 bra 	$L__BB3_11802;
	mov.b16 	%rs4893, 3;
	bra.uni 	$L__BB3_11803;
$L__BB3_11801:
	mov.b16 	%rs4893, 2;
	bra.uni 	$L__BB3_11803;
$L__BB3_11802:
	mov.b16 	%rs4893, 4;
$L__BB3_11803:
	st.local.u8 	[%rd1609+2], %rs4893;
	add.s32 	%r5445, %r23292, 3;
	sub.s32 	%r18399, %r5435, %r5445;
	cvt.u64.u32 	%rd10102, %r18399;
	add.s64 	%rd10103, %rd1559, %rd10102;
	ld.u8 	%rs4410, [%rd10103];
	mov.b16 	%rs4894, 0;
	setp.gt.s16 	%p12128, %rs4410, 70;
	@%p12128 bra 	$L__BB3_11807;
	setp.eq.s16 	%p12131, %rs4410, 65;
	@%p12131 bra 	$L__BB3_11812;
	setp.eq.s16 	%p12132, %rs4410, 67;
	@%p12132 bra 	$L__BB3_11806;
	bra.uni 	$L__BB3_11811;
$L__BB3_11806:
	mov.b16 	%rs4894, 1;
	bra.uni 	$L__BB3_11812;
$L__BB3_11807:
	setp.eq.s16 	%p12129, %rs4410, 71;
	@%p12129 bra 	$L__BB3_11810;
	setp.ne.s16 	%p12130, %rs4410, 84;
	@%p12130 bra 	$L__BB3_11811;
	mov.b16 	%rs4894, 3;
	bra.uni 	$L__BB3_11812;
$L__BB3_11810:
	mov.b16 	%rs4894, 2;
	bra.uni 	$L__BB3_11812;
$L__BB3_11811:
	mov.b16 	%rs4894, 4;
$L__BB3_11812:
	st.local.u8 	[%rd1609+3], %rs4894;
	add.s32 	%r23292, %r23292, 4;
	setp.ne.s32 	%p12133, %r5445, %r5443;
	@%p12133 bra 	$L__BB3_11776;
$L__BB3_11813:
	setp.eq.s32 	%p12134, %r5442, 0;
	@%p12134 bra 	$L__BB3_11844;
	sub.s32 	%r18400, %r5435, %r23292;
	cvt.u64.u32 	%rd10104, %r18400;
	add.s64 	%rd10105, %rd1559, %rd10104;
	ld.u8 	%rs4416, [%rd10105];
	mov.b16 	%rs4895, 0;
	setp.gt.s16 	%p12135, %rs4416, 70;
	@%p12135 bra 	$L__BB3_11818;
	setp.eq.s16 	%p12138, %rs4416, 65;
	@%p12138 bra 	$L__BB3_11823;
	setp.eq.s16 	%p12139, %rs4416, 67;
	@%p12139 bra 	$L__BB3_11817;
	bra.uni 	$L__BB3_11822;
$L__BB3_11817:
	mov.b16 	%rs4895, 1;
	bra.uni 	$L__BB3_11823;
$L__BB3_11818:
	setp.eq.s16 	%p12136, %rs4416, 71;
	@%p12136 bra 	$L__BB3_11821;
	setp.ne.s16 	%p12137, %rs4416, 84;
	@%p12137 bra 	$L__BB3_11822;
	mov.b16 	%rs4895, 3;
	bra.uni 	$L__BB3_11823;
$L__BB3_11821:
	mov.b16 	%rs4895, 2;
	bra.uni 	$L__BB3_11823;
$L__BB3_11822:
	mov.b16 	%rs4895, 4;
$L__BB3_11823:
	cvt.u64.u32 	%rd10106, %r23292;
	add.s64 	%rd1610, %rd45, %rd10106;
	st.local.u8 	[%rd1610], %rs4895;
	setp.eq.s32 	%p12140, %r5442, 1;
	@%p12140 bra 	$L__BB3_11844;
	not.b32 	%r18401, %r23292;
	add.s32 	%r18402, %r5435, %r18401;
	cvt.u64.u32 	%rd10107, %r18402;
	add.s64 	%rd10108, %rd1559, %rd10107;
	ld.u8 	%rs4422, [%rd10108];
	mov.b16 	%rs4896, 0;
	setp.gt.s16 	%p12141, %rs4422, 70;
	@%p12141 bra 	$L__BB3_11828;
	setp.eq.s16 	%p12144, %rs4422, 65;
	@%p12144 bra 	$L__BB3_11833;
	setp.eq.s16 	%p12145, %rs4422, 67;
	@%p12145 bra 	$L__BB3_11827;
	bra.uni 	$L__BB3_11832;
$L__BB3_11827:
	mov.b16 	%rs4896, 1;
	bra.uni 	$L__BB3_11833;
$L__BB3_11828:
	setp.eq.s16 	%p12142, %rs4422, 71;
	@%p12142 bra 	$L__BB3_11831;
	setp.ne.s16 	%p12143, %rs4422, 84;
	@%p12143 bra 	$L__BB3_11832;
	mov.b16 	%rs4896, 3;
	bra.uni 	$L__BB3_11833;
$L__BB3_11831:
	mov.b16 	%rs4896, 2;
	bra.uni 	$L__BB3_11833;
$L__BB3_11832:
	mov.b16 	%rs4896, 4;
$L__BB3_11833:
	st.local.u8 	[%rd1610+1], %rs4896;
	setp.eq.s32 	%p12146, %r5442, 2;
	@%p12146 bra 	$L__BB3_11844;
	sub.s32 	%r18403, %r5435, %r23292;
	add.s32 	%r18404, %r18403, -2;
	cvt.u64.u32 	%rd10109, %r18404;
	add.s64 	%rd10110, %rd1559, %rd10109;
	ld.u8 	%rs4428, [%rd10110];
	mov.b16 	%rs4897, 0;
	setp.gt.s16 	%p12147, %rs4428, 70;
	@%p12147 bra 	$L__BB3_11838;
	setp.eq.s16 	%p12150, %rs4428, 65;
	@%p12150 bra 	$L__BB3_11843;
	setp.eq.s16 	%p12151, %rs4428, 67;
	@%p12151 bra 	$L__BB3_11837;
	bra.uni 	$L__BB3_11842;
$L__BB3_11837:
	mov.b16 	%rs4897, 1;
	bra.uni 	$L__BB3_11843;
$L__BB3_11838:
	setp.eq.s16 	%p12148, %rs4428, 71;
	@%p12148 bra 	$L__BB3_11841;
	setp.ne.s16 	%p12149, %rs4428, 84;
	@%p12149 bra 	$L__BB3_11842;
	mov.b16 	%rs4897, 3;
	bra.uni 	$L__BB3_11843;
$L__BB3_11841:
	mov.b16 	%rs4897, 2;
	bra.uni 	$L__BB3_11843;
$L__BB3_11842:
	mov.b16 	%rs4897, 4;
$L__BB3_11843:
	st.local.u8 	[%rd1610+2], %rs4897;
$L__BB3_11844:
	cvt.u64.u32 	%rd10111, %r5435;
	cvt.u64.u32 	%rd10112, %r5433;
	add.s64 	%rd10113, %rd45, %rd10111;
	mov.b16 	%rs4433, 4;
	st.local.u8 	[%rd10113+1], %rs4433;
	st.local.u8 	[%rd45], %rs4433;
	add.s64 	%rd1611, %rd44, %rd10112;
	st.local.u8 	[%rd1611+1], %rs4433;
	st.local.u8 	[%rd44], %rs4433;
	@%p12070 bra 	$L__BB3_11923;
	and.b32  	%r5448, %r5435, 3;
	and.b32  	%r5449, %r5435, 2147483644;
	mov.b32 	%r23293, 1;
$L__BB3_11846:
	mov.u32 	%r5450, %r23293;
	@%p12111 bra 	$L__BB3_11874;
	setp.lt.u32 	%p12154, %r5435, 4;
	cvt.u64.u32 	%rd10114, %r5450;
	add.s64 	%rd10115, %rd44, %rd10114;
	ld.local.s8 	%r5451, [%rd10115];
	add.s32 	%r18407, %r5450, -1;
	mul.lo.s32 	%r5452, %r18407, %r5435;
	add.s32 	%r5453, %r5452, -1;
	mov.b32 	%r23295, 1;
	@%p12154 bra 	$L__BB3_11862;
	mov.b32 	%r23295, 1;
$L__BB3_11849:
	cvt.u64.u32 	%rd10116, %r23295;
	add.s64 	%rd1612, %rd45, %rd10116;
	ld.local.s8 	%r18409, [%rd1612];
	add.s32 	%r18410, %r18409, %r5451;
	setp.eq.s32 	%p12155, %r18410, 3;
	@%p12155 bra 	$L__BB3_11851;
	add.s32 	%r18411, %r5453, %r23295;
	mul.wide.s32 	%rd10117, %r18411, 8;
	add.s64 	%rd10118, %rd40, %rd10117;
	mov.b64 	%rd10119, 9218868437227405312;
	st.local.u64 	[%rd10118], %rd10119;
	add.s64 	%rd10120, %rd41, %rd10117;
	mov.b64 	%rd10121, -4616189618054758400;
	st.local.u64 	[%rd10120], %rd10121;
	bra.uni 	$L__BB3_11852;
$L__BB3_11851:
	add.s32 	%r18412, %r5453, %r23295;
	mul.wide.s32 	%rd10122, %r18412, 8;
	add.s64 	%rd10123, %rd40, %rd10122;
	mov.b64 	%rd10124, 0;
	st.local.u64 	[%rd10123], %rd10124;
	add.s64 	%rd10125, %rd41, %rd10122;
	mov.b64 	%rd10126, -4564063970805153792;
	st.local.u64 	[%rd10125], %rd10126;
$L__BB3_11852:
	ld.local.s8 	%r18413, [%rd1612+1];
	add.s32 	%r18414, %r18413, %r5451;
	setp.eq.s32 	%p12156, %r18414, 3;
	@%p12156 bra 	$L__BB3_11854;
	add.s32 	%r18415, %r5452, %r23295;
	mul.wide.s32 	%rd10127, %r18415, 8;
	add.s64 	%rd10128, %rd40, %rd10127;
	mov.b64 	%rd10129, 9218868437227405312;
	st.local.u64 	[%rd10128], %rd10129;
	add.s64 	%rd10130, %rd41, %rd10127;
	mov.b64 	%rd10131, -4616189618054758400;
	st.local.u64 	[%rd10130], %rd10131;
	bra.uni 	$L__BB3_11855;
$L__BB3_11854:
	add.s32 	%r18416, %r5452, %r23295;
	mul.wide.s32 	%rd10132, %r18416, 8;
	add.s64 	%rd10133, %rd40, %rd10132;
	mov.b64 	%rd10134, 0;
	st.local.u64 	[%rd10133], %rd10134;
	add.s64 	%rd10135, %rd41, %rd10132;
	mov.b64 	%rd10136, -4564063970805153792;
	st.local.u64 	[%rd10135], %rd10136;
$L__BB3_11855:
	add.s32 	%r5455, %r23295, 2;
	ld.local.s8 	%r18417, [%rd1612+2];
	add.s32 	%r18418, %r18417, %r5451;
	setp.eq.s32 	%p12157, %r18418, 3;
	@%p12157 bra 	$L__BB3_11857;
	add.s32 	%r18419, %r5453, %r5455;
	mul.wide.s32 	%rd10137, %r18419, 8;
	add.s64 	%rd10138, %rd40, %rd10137;
	mov.b64 	%rd10139, 9218868437227405312;
	st.local.u64 	[%rd10138], %rd10139;
	add.s64 	%rd10140, %rd41, %rd10137;
	mov.b64 	%rd10141, -4616189618054758400;
	st.local.u64 	[%rd10140], %rd10141;
	bra.uni 	$L__BB3_11858;
$L__BB3_11857:
	add.s32 	%r18420, %r5453, %r5455;
	mul.wide.s32 	%rd10142, %r18420, 8;
	add.s64 	%rd10143, %rd40, %rd10142;
	mov.b64 	%rd10144, 0;
	st.local.u64 	[%rd10143], %rd10144;
	add.s64 	%rd10145, %rd41, %rd10142;
	mov.b64 	%rd10146, -4564063970805153792;
	st.local.u64 	[%rd10145], %rd10146;
$L__BB3_11858:
	add.s32 	%r5456, %r23295, 3;
	ld.local.s8 	%r18421, [%rd1612+3];
	add.s32 	%r18422, %r18421, %r5451;
	setp.eq.s32 	%p12158, %r18422, 3;
	@%p12158 bra 	$L__BB3_11860;
	add.s32 	%r18423, %r5453, %r5456;
	mul.wide.s32 	%rd10147, %r18423, 8;
	add.s64 	%rd10148, %rd40, %rd10147;
	mov.b64 	%rd10149, 9218868437227405312;
	st.local.u64 	[%rd10148], %rd10149;
	add.s64 	%rd10150, %rd41, %rd10147;
	mov.b64 	%rd10151, -4616189618054758400;
	st.local.u64 	[%rd10150], %rd10151;
	bra.uni 	$L__BB3_11861;
$L__BB3_11860:
	add.s32 	%r18424, %r5453, %r5456;
	mul.wide.s32 	%rd10152, %r18424, 8;
	add.s64 	%rd10153, %rd40, %rd10152;
	mov.b64 	%rd10154, 0;
	st.local.u64 	[%rd10153], %rd10154;
	add.s64 	%rd10155, %rd41, %rd10152;
	mov.b64 	%rd10156, -4564063970805153792;
	st.local.u64 	[%rd10155], %rd10156;
$L__BB3_11861:
	add.s32 	%r23295, %r23295, 4;
	setp.ne.s32 	%p12159, %r5456, %r5449;
	@%p12159 bra 	$L__BB3_11849;
$L__BB3_11862:
	setp.eq.s32 	%p12160, %r5448, 0;
	@%p12160 bra 	$L__BB3_11874;
	cvt.u64.u32 	%rd10157, %r23295;
	add.s64 	%rd1613, %rd45, %rd10157;
	ld.local.s8 	%r18425, [%rd1613];
	add.s32 	%r18426, %r18425, %r5451;
	setp.eq.s32 	%p12161, %r18426, 3;
	@%p12161 bra 	$L__BB3_11865;
	add.s32 	%r18427, %r5453, %r23295;
	mul.wide.s32 	%rd10158, %r18427, 8;
	add.s64 	%rd10159, %rd40, %rd10158;
	mov.b64 	%rd10160, 9218868437227405312;
	st.local.u64 	[%rd10159], %rd10160;
	add.s64 	%rd10161, %rd41, %rd10158;
	mov.b64 	%rd10162, -4616189618054758400;
	st.local.u64 	[%rd10161], %rd10162;
	bra.uni 	$L__BB3_11866;
$L__BB3_11865:
	add.s32 	%r18428, %r5453, %r23295;
	mul.wide.s32 	%rd10163, %r18428, 8;
	add.s64 	%rd10164, %rd40, %rd10163;
	mov.b64 	%rd10165, 0;
	st.local.u64 	[%rd10164], %rd10165;
	add.s64 	%rd10166, %rd41, %rd10163;
	mov.b64 	%rd10167, -4564063970805153792;
	st.local.u64 	[%rd10166], %rd10167;
$L__BB3_11866:
	setp.eq.s32 	%p12162, %r5448, 1;
	@%p12162 bra 	$L__BB3_11874;
	ld.local.s8 	%r18429, [%rd1613+1];
	add.s32 	%r18430, %r18429, %r5451;
	setp.eq.s32 	%p12163, %r18430, 3;
	@%p12163 bra 	$L__BB3_11869;
	add.s32 	%r18431, %r5452, %r23295;
	mul.wide.s32 	%rd10168, %r18431, 8;
	add.s64 	%rd10169, %rd40, %rd10168;
	mov.b64 	%rd10170, 9218868437227405312;
	st.local.u64 	[%rd10169], %rd10170;
	add.s64 	%rd10171, %rd41, %rd10168;
	mov.b64 	%rd10172, -4616189618054758400;
	st.local.u64 	[%rd10171], %rd10172;
	bra.uni 	$L__BB3_11870;
$L__BB3_11869:
	add.s32 	%r18432, %r5452, %r23295;
	mul.wide.s32 	%rd10173, %r18432, 8;
	add.s64 	%rd10174, %rd40, %rd10173;
	mov.b64 	%rd10175, 0;
	st.local.u64 	[%rd10174], %rd10175;
	add.s64 	%rd10176, %rd41, %rd10173;
	mov.b64 	%rd10177, -4564063970805153792;
	st.local.u64 	[%rd10176], %rd10177;
$L__BB3_11870:
	setp.eq.s32 	%p12164, %r5448, 2;
	add.s32 	%r5459, %r23295, 2;
	@%p12164 bra 	$L__BB3_11874;
	ld.local.s8 	%r18433, [%rd1613+2];
	add.s32 	%r18434, %r18433, %r5451;
	setp.eq.s32 	%p12165, %r18434, 3;
	@%p12165 bra 	$L__BB3_11873;
	add.s32 	%r18435, %r5453, %r5459;
	mul.wide.s32 	%rd10178, %r18435, 8;
	add.s64 	%rd10179, %rd40, %rd10178;
	mov.b64 	%rd10180, 9218868437227405312;
	st.local.u64 	[%rd10179], %rd10180;
	add.s64 	%rd10181, %rd41, %rd10178;
	mov.b64 	%rd10182, -4616189618054758400;
	st.local.u64 	[%rd10181], %rd10182;
	bra.uni 	$L__BB3_11874;
$L__BB3_11873:
	add.s32 	%r18436, %r5453, %r5459;
	mul.wide.s32 	%rd10183, %r18436, 8;
	add.s64 	%rd10184, %rd40, %rd10183;
	mov.b64 	%rd10185, 0;
	st.local.u64 	[%rd10184], %rd10185;
	add.s64 	%rd10186, %rd41, %rd10183;
	mov.b64 	%rd10187, -4564063970805153792;
	st.local.u64 	[%rd10186], %rd10187;
$L__BB3_11874:
	add.s32 	%r23293, %r5450, 1;
	setp.ne.s32 	%p12166, %r5450, %r5433;
	@%p12166 bra 	$L__BB3_11846;
	mov.b32 	%r23296, 1;
$L__BB3_11876:
	@%p12111 bra 	$L__BB3_11922;
	add.s32 	%r5462, %r23296, -1;
	mul.lo.s32 	%r18439, %r5462, %r5435;
	add.s32 	%r5463, %r18439, -1;
	cvt.u64.u32 	%rd10188, %r23296;
	add.s64 	%rd1614, %rd44, %rd10188;
	sub.s32 	%r18440, %r18439, %r5435;
	add.s32 	%r5464, %r18440, -2;
	mov.b32 	%r23297, 1;
$L__BB3_11878:
	mov.u32 	%r5465, %r23297;
	add.s32 	%r5466, %r5463, %r5465;
	mul.wide.s32 	%rd10189, %r5466, 8;
	add.s64 	%rd1615, %rd40, %rd10189;
	ld.local.f64 	%fd25726, [%rd1615];
	abs.f64 	%fd20145, %fd25726;
	setp.geu.f64 	%p12168, %fd20145, 0d41CDCD64FF800000;
	@%p12168 bra 	$L__BB3_11921;
	ld.local.u8 	%rs780, [%rd1614];
	cvt.u32.u16 	%r18441, %rs780;
	cvt.s32.s8 	%r18442, %r18441;
	cvt.u64.u32 	%rd10190, %r5465;
	add.s64 	%rd1616, %rd45, %rd10190;
	ld.local.u8 	%rs781, [%rd1616];
	cvt.u64.u16 	%rd10191, %rs781;
	cvt.s64.s8 	%rd1617, %rd10191;
	cvt.u32.u16 	%r18443, %rs781;
	cvt.s32.s8 	%r18444, %r18443;
	add.s32 	%r18445, %r18444, %r18442;
	setp.eq.s32 	%p12169, %r18445, 3;
	mul.wide.s32 	%rd10192, %r5466, 8;
	add.s64 	%rd1618, %rd41, %rd10192;
	@%p12169 bra 	$L__BB3_11881;
	mov.b64 	%rd10193, -4616189618054758400;
	st.local.u64 	[%rd1618], %rd10193;
	mov.b64 	%rd10194, 9218868437227405312;
	st.local.u64 	[%rd1615], %rd10194;
	mov.f64 	%fd25697, 0dBFF0000000000000;
	mov.f64 	%fd25726, 0d7FF0000000000000;
	mov.f64 	%fd25696, %fd25726;
	bra.uni 	$L__BB3_11892;
$L__BB3_11881:
	cvt.u32.u16 	%r18446, %rs780;
	cvt.s32.s8 	%r18447, %r18446;
	mul.wide.s32 	%rd10195, %r18447, 5;
	add.s64 	%rd1619, %rd10195, %rd1617;
	shl.b64 	%rd10196, %rd1619, 3;
	add.s64 	%rd10197, %rd1, %rd10196;
	ld.global.f64 	%fd25697, [%rd10197+45440];
	ld.local.u8 	%rs4434, [%rd1614+-1];
	cvt.u64.u16 	%rd10198, %rs4434;
	cvt.s64.s8 	%rd1620, %rd10198;
	cvt.u32.u16 	%r18448, %rs781;
	ld.local.s8 	%rs4435, [%rd1616+-1];
	cvt.u32.u16 	%r18449, %rs4435;
	prmt.b32 	%r18450, %r18449, %r18448, 0x3340U;
	prmt.b32 	%r18451, %r18446, 0, 0x3340U;
	prmt.b32 	%r18452, %r18450, %r18451, 0x5410U;
	cvt.u32.u16 	%r18453, %rs4434;
	cvt.s32.s8 	%r18454, %r18453;
	mov.b32 	%r18455, 359705;
	dp4a.s32.u32 	%r18456, %r18452, %r18455, %r18454;
	mul.wide.s32 	%rd10199, %r18456, 8;
	add.s64 	%rd10200, %rd1, %rd10199;
	ld.global.f64 	%fd20148, [%rd10200+35440];
	add.f64 	%fd20149, %fd25697, %fd20148;
	ld.global.f64 	%fd25696, [%rd10197+45640];
	ld.global.f64 	%fd20150, [%rd10200+40440];
	add.f64 	%fd20151, %fd25696, %fd20150;
	abs.f64 	%fd20152, %fd20151;
	setp.gt.f64 	%p12170, %fd20152, 0d41CDCD64FF800000;
	selp.f64 	%fd7386, 0dBFF0000000000000, %fd20149, %p12170;
	selp.f64 	%fd7387, 0d7FF0000000000000, %fd20151, %p12170;
	cvt.u16.u64 	%rs4436, %rd1617;
	mov.b32 	%r18457, {%rs4435, %rs4436};
	mov.b32 	%r18458, 6405;
	dp2a.lo.s32.u32 	%r18459, %r18457, %r18458, %r18447;
	mul.wide.s32 	%rd10201, %r18459, 8;
	add.s64 	%rd1621, %rd1, %rd10201;
	ld.global.f64 	%fd7388, [%rd1621+21000];
	abs.f64 	%fd20153, %fd7388;
	setp.geu.f64 	%p12171, %fd20153, 0d41CDCD64FF800000;
	@%p12171 bra 	$L__BB3_11885;
	mad.lo.s64 	%rd10205, %rd1617, 24, %rd1619;
	add.s64 	%rd10206, %rd10205, %rd1620;
	shl.b64 	%rd10207, %rd10206, 3;
	add.s64 	%rd1622, %rd1, %rd10207;
	ld.global.f64 	%fd7389, [%rd1622+23000];
	abs.f64 	%fd20168, %fd7389;
	setp.lt.f64 	%p12176, %fd20168, 0d41CDCD64FF800000;
	@%p12176 bra 	$L__BB3_11888;
	ld.global.f64 	%fd20169, [%rd1621+20000];
	add.f64 	%fd20170, %fd25697, %fd20169;
	add.f64 	%fd20171, %fd25696, %fd7388;
	abs.f64 	%fd20172, %fd20171;
	setp.gt.f64 	%p12177, %fd20172, 0d41CDCD64FF800000;
	selp.f64 	%fd25692, 0dBFF0000000000000, %fd20170, %p12177;
	selp.f64 	%fd25693, 0d7FF0000000000000, %fd20171, %p12177;
	add.f64 	%fd20173, %fd25693, 0d4069000000000000;
	add.f64 	%fd20174, %fd25692, 0dC016CCCCCCCCCCCD;
	add.f64 	%fd20175, %fd7382, %fd20174;
	div.rn.f64 	%fd25694, %fd20173, %fd20175;
	abs.f64 	%fd20176, %fd7387;
	setp.geu.f64 	%p12178, %fd20176, 0d41CDCD64FF800000;
	@%p12178 bra 	$L__BB3_11890;
	add.f64 	%fd20177, %fd7387, 0d4069000000000000;
	add.f64 	%fd20178, %fd7386, 0dC016CCCCCCCCCCCD;
	add.f64 	%fd20179, %fd7382, %fd20178;
	div.rn.f64 	%fd20180, %fd20177, %fd20179;
	setp.lt.f64 	%p12179, %fd20180, %fd25694;
	selp.f64 	%fd25692, %fd25692, %fd7386, %p12179;
	selp.f64 	%fd25693, %fd25693, %fd7387, %p12179;
	selp.f64 	%fd25694, %fd25694, %fd20180, %p12179;
	bra.uni 	$L__BB3_11890;
$L__BB3_11885:
	mad.lo.s64 	%rd10202, %rd1617, 24, %rd1619;
	add.s64 	%rd10203, %rd10202, %rd1620;
	shl.b64 	%rd10204, %rd10203, 3;
	add.s64 	%rd1623, %rd1, %rd10204;
	ld.global.f64 	%fd7390, [%rd1623+23000];
	abs.f64 	%fd20155, %fd7390;
	setp.geu.f64 	%p12172, %fd20155, 0d41CDCD64FF800000;
	mov.f64 	%fd25692, %fd7386;
	mov.f64 	%fd25693, %fd7387;
	@%p12172 bra 	$L__BB3_11890;
	ld.global.f64 	%fd20156, [%rd1623+22000];
	add.f64 	%fd20157, %fd25697, %fd20156;
	add.f64 	%fd20158, %fd25696, %fd7390;
	abs.f64 	%fd20159, %fd20158;
	setp.gt.f64 	%p12173, %fd20159, 0d41CDCD64FF800000;
	selp.f64 	%fd25692, 0dBFF0000000000000, %fd20157, %p12173;
	selp.f64 	%fd25693, 0d7FF0000000000000, %fd20158, %p12173;
	add.f64 	%fd20160, %fd25693, 0d4069000000000000;
	add.f64 	%fd20161, %fd25692, 0dC016CCCCCCCCCCCD;
	add.f64 	%fd20162, %fd7382, %fd20161;
	div.rn.f64 	%fd25694, %fd20160, %fd20162;
	abs.f64 	%fd20163, %fd7387;
	setp.geu.f64 	%p12174, %fd20163, 0d41CDCD64FF800000;
	@%p12174 bra 	$L__BB3_11890;
	add.f64 	%fd20164, %fd7387, 0d4069000000000000;
	add.f64 	%fd20165, %fd7386, 0dC016CCCCCCCCCCCD;
	add.f64 	%fd20166, %fd7382, %fd20165;
	div.rn.f64 	%fd20167, %fd20164, %fd20166;
	setp.lt.f64 	%p12175, %fd20167, %fd25694;
	selp.f64 	%fd25692, %fd25692, %fd7386, %p12175;
	selp.f64 	%fd25693, %fd25693, %fd7387, %p12175;
	selp.f64 	%fd25694, %fd25694, %fd20167, %p12175;
	bra.uni 	$L__BB3_11890;
$L__BB3_11888:
	ld.global.f64 	%fd20181, [%rd1621+20000];
	add.f64 	%fd20182, %fd25697, %fd20181;
	ld.global.f64 	%fd20183, [%rd1622+22000];
	add.f64 	%fd20184, %fd20182, %fd20183;
	add.f64 	%fd20185, %fd25696, %fd7388;
	add.f64 	%fd20186, %fd20185, %fd7389;
	abs.f64 	%fd20187, %fd20186;
	setp.gt.f64 	%p12180, %fd20187, 0d41CDCD64FF800000;
	selp.f64 	%fd25692, 0dBFF0000000000000, %fd20184, %p12180;
	selp.f64 	%fd25693, 0d7FF0000000000000, %fd20186, %p12180;
	add.f64 	%fd20188, %fd25693, 0d4069000000000000;
	add.f64 	%fd20189, %fd25692, 0dC016CCCCCCCCCCCD;
	add.f64 	%fd20190, %fd7382, %fd20189;
	div.rn.f64 	%fd25694, %fd20188, %fd20190;
	abs.f64 	%fd20191, %fd7387;
	setp.geu.f64 	%p12181, %fd20191, 0d41CDCD64FF800000;
	@%p12181 bra 	$L__BB3_11890;
	add.f64 	%fd20192, %fd7387, 0d4069000000000000;
	add.f64 	%fd20193, %fd7386, 0dC016CCCCCCCCCCCD;
	add.f64 	%fd20194, %fd7382, %fd20193;
	div.rn.f64 	%fd20195, %fd20192, %fd20194;
	setp.lt.f64 	%p12182, %fd20195, %fd25694;
	selp.f64 	%fd25692, %fd25692, %fd7386, %p12182;
	selp.f64 	%fd25693, %fd25693, %fd7387, %p12182;
	selp.f64 	%fd25694, %fd25694, %fd20195, %p12182;
$L__BB3_11890:
	add.f64 	%fd20196, %fd25697, 0dC016CCCCCCCCCCCD;
	add.f64 	%fd7412, %fd7382, %fd20196;
	abs.f64 	%fd20197, %fd25693;
	setp.geu.f64 	%p12183, %fd20197, 0d41CDCD64FF800000;
	@%p12183 bra 	$L__BB3_11892;
	add.f64 	%fd20198, %fd25696, 0d4069000000000000;
	div.rn.f64 	%fd20199, %fd20198, %fd7412;
	setp.lt.f64 	%p12184, %fd25694, %fd20199;
	selp.f64 	%fd25696, %fd25696, %fd25693, %p12184;
	selp.f64 	%fd25697, %fd25697, %fd25692, %p12184;
$L__BB3_11892:
	abs.f64 	%fd20200, %fd25696;
	setp.geu.f64 	%p12185, %fd20200, 0d41CDCD64FF800000;
	@%p12185 bra 	$L__BB3_11894;
	st.local.f64 	[%rd1618], %fd25697;
	st.local.f64 	[%rd1615], %fd25696;
	mov.f64 	%fd25726, %fd25696;
$L__BB3_11894:
	min.u32 	%r18460, %r23296, %r5465;
	setp.lt.u32 	%p12186, %r18460, 2;
	mov.f64 	%fd25699, 0dBFF0000000000000;
	mov.f64 	%fd25700, 0d7FF0000000000000;
	@%p12186 bra 	$L__BB3_11921;
	ld.local.f64 	%fd25725, [%rd1618];
	add.f64 	%fd20203, %fd25726, 0d4069000000000000;
	add.f64 	%fd20204, %fd25725, 0dC016CCCCCCCCCCCD;
	add.f64 	%fd20205, %fd7382, %fd20204;
	div.rn.f64 	%fd7420, %fd20203, %fd20205;
	add.s32 	%r5467, %r5464, %r5465;
	mul.wide.s32 	%rd10208, %r5467, 8;
	add.s64 	%rd10209, %rd40, %rd10208;
	ld.local.f64 	%fd7421, [%rd10209];
	abs.f64 	%fd20206, %fd7421;
	setp.geu.f64 	%p12187, %fd20206, 0d41CDCD64FF800000;
	@%p12187 bra 	$L__BB3_11898;
	cvt.u32.u16 	%r18461, %rs780;
	ld.local.u8 	%r18462, [%rd1614+-1];
	prmt.b32 	%r18463, %r18462, %r18461, 0x3340U;
	ld.local.u8 	%r18464, [%rd1616+-1];
	prmt.b32 	%r18465, %r18464, 0, 0x3340U;
	prmt.b32 	%r18466, %r18463, %r18465, 0x5410U;
	cvt.u32.u16 	%r18467, %rs781;
	cvt.s32.s8 	%r18468, %r18467;
	mov.b32 	%r18469, 334205;
	dp4a.s32.u32 	%r18470, %r18466, %r18469, %r18468;
	mul.wide.s32 	%rd10210, %r18470, 8;
	add.s64 	%rd1624, %rd1, %rd10210;
	ld.global.f64 	%fd7422, [%rd1624+5000];
	abs.f64 	%fd20209, %fd7422;
	setp.geu.f64 	%p12188, %fd20209, 0d41CDCD64FF800000;
	@%p12188 bra 	$L__BB3_11898;
	mul.wide.s32 	%rd10211, %r5467, 8;
	add.s64 	%rd10212, %rd41, %rd10211;
	ld.local.f64 	%fd20210, [%rd10212];
	ld.global.f64 	%fd20211, [%rd1624];
	add.f64 	%fd25699, %fd20210, %fd20211;
	add.f64 	%fd25700, %fd7421, %fd7422;
$L__BB3_11898:
	add.f64 	%fd20212, %fd25700, 0d4069000000000000;
	add.f64 	%fd20213, %fd25699, 0dC016CCCCCCCCCCCD;
	add.f64 	%fd20214, %fd7382, %fd20213;
	div.rn.f64 	%fd7427, %fd20212, %fd20214;
	setp.lt.f64 	%p12189, %fd25699, 0dC0A3880000000000;
	selp.f64 	%fd7428, 0dC0A9300000000000, %fd25699, %p12189;
	selp.f64 	%fd7429, 0d0000000000000000, %fd25700, %p12189;
	setp.lt.f64 	%p12190, %fd25725, 0dC0A3880000000000;
	selp.f64 	%fd7430, 0dC0A9300000000000, %fd25725, %p12190;
	selp.f64 	%fd7431, 0d0000000000000000, %fd25726, %p12190;
	setp.gt.f64 	%p12191, %fd7427, %fd7420;
	@%p12191 bra 	$L__BB3_11902;
	setp.gt.f64 	%p12192, %fd7430, 0d0000000000000000;
	setp.gt.f64 	%p12193, %fd7431, 0d0000000000000000;
	and.pred  	%p12194, %p12192, %p12193;
	@%p12194 bra 	$L__BB3_11902;
	setp.ltu.f64 	%p12195, %fd7420, %fd7427;
	@%p12195 bra 	$L__BB3_11903;
	st.local.f64 	[%rd1618], %fd7430;
	st.local.f64 	[%rd1615], %fd7431;
	mov.f64 	%fd25725, %fd7430;
	mov.f64 	%fd25726, %fd7431;
	bra.uni 	$L__BB3_11903;
$L__BB3_11902:
	st.local.f64 	[%rd1618], %fd7428;
	st.local.f64 	[%rd1615], %fd7429;
	mov.f64 	%fd25725, %fd7428;
	mov.f64 	%fd25726, %fd7429;
$L__BB3_11903:
	cvt.u64.u16 	%rd10213, %rs781;
	cvt.s64.s8 	%rd1625, %rd10213;
	cvt.u64.u16 	%rd10214, %rs780;
	cvt.s64.s8 	%rd1627, %rd10214;
	mov.b32 	%r23298, 3;
	mad.lo.s64 	%rd10250, %rd1627, 5, %rd1625;
	shl.b64 	%rd10251, %rd10250, 3;
	add.s64 	%rd10252, %rd1, %rd10251;
$L__BB3_11904:
	sub.s32 	%r18472, %r5465, %r23298;
	add.s32 	%r18473, %r18472, 1;
	setp.gt.u32 	%p12196, %r18472, 2147483646;
	selp.b32 	%r18474, %r18472, 0, %p12196;
	add.s32 	%r23300, %r18474, %r5462;
	selp.b32 	%r23299, 1, %r18473, %p12196;
	setp.lt.s32 	%p12197, %r23300, 1;
	setp.ge.s32 	%p12198, %r23299, %r5465;
	or.pred  	%p12199, %p12197, %p12198;
	@%p12199 bra 	$L__BB3_11920;
$L__BB3_11905:
	mov.u32 	%r5472, %r23300;
	add.s32 	%r23300, %r5472, -1;
	mad.lo.s32 	%r18476, %r23300, %r5435, %r23299;
	add.s32 	%r5474, %r18476, -1;
	mul.wide.s32 	%rd10215, %r5474, 8;
	add.s64 	%rd10216, %rd40, %rd10215;
	ld.local.f64 	%fd7450, [%rd10216];
	abs.f64 	%fd20215, %fd7450;
	setp.geu.f64 	%p12200, %fd20215, 0d41CDCD64FF800000;
	@%p12200 bra 	$L__BB3_11919;
	not.b32 	%r18477, %r5472;
	add.s32 	%r5475, %r23296, %r18477;
	not.b32 	%r18478, %r23299;
	add.s32 	%r5476, %r5465, %r18478;
	add.s32 	%r5477, %r5476, %r5475;
	setp.eq.s32 	%p12201, %r5475, 0;
	setp.gt.s32 	%p12202, %r5476, 0;
	and.pred  	%p12203, %p12201, %p12202;
	@%p12203 bra 	$L__BB3_11912;
	setp.eq.s32 	%p12204, %r5476, 0;
	setp.gt.s32 	%p12205, %r5475, 0;
	and.pred  	%p12206, %p12205, %p12204;
	@%p12206 bra 	$L__BB3_11912;
	setp.eq.s32 	%p12207, %r5475, 1;
	setp.eq.s32 	%p12208, %r5476, 1;
	and.pred  	%p12209, %p12207, %p12208;
	@%p12209 bra 	$L__BB3_11910;
	mul.wide.s32 	%rd10217, %r5477, 8;
	add.s64 	%rd10218, %rd1, %rd10217;
	ld.global.f64 	%fd20216, [%rd10218+24952];
	cvt.u64.u32 	%rd10219, %r5472;
	add.s64 	%rd10220, %rd44, %rd10219;
	cvt.s64.s32 	%rd10221, %r23299;
	add.s64 	%rd10222, %rd45, %rd10221;
	ld.local.s8 	%r18479, [%rd10222+1];
	ld.local.u8 	%r18480, [%rd10220+1];
	ld.local.u8 	%r18481, [%rd10220];
	prmt.b32 	%r18482, %r18481, %r18480, 0x3340U;
	ld.local.u8 	%r18483, [%rd10222];
	prmt.b32 	%r18484, %r18483, 0, 0x3340U;
	prmt.b32 	%r18485, %r18482, %r18484, 0x5410U;
	mov.b32 	%r18486, 334205;
	dp4a.s32.u32 	%r18487, %r18485, %r18486, %r18479;
	mul.wide.s32 	%rd10223, %r18487, 8;
	add.s64 	%rd10224, %rd1, %rd10223;
	ld.global.f64 	%fd20217, [%rd10224+30440];
	add.f64 	%fd20218, %fd20216, %fd20217;
	ld.local.s8 	%r18488, [%rd1614+-1];
	cvt.u32.u16 	%r18489, %rs781;
	ld.local.u8 	%r18490, [%rd1616+-1];
	prmt.b32 	%r18491, %r18490, %r18489, 0x3340U;
	cvt.u32.u16 	%r18492, %rs780;
	prmt.b32 	%r18493, %r18492, 0, 0x3340U;
	prmt.b32 	%r18494, %r18491, %r18493, 0x5410U;
	mov.b32 	%r18495, 359705;
	dp4a.s32.u32 	%r18496, %r18494, %r18495, %r18488;
	mul.wide.s32 	%rd10225, %r18496, 8;
	add.s64 	%rd10226, %rd1, %rd10225;
	ld.global.f64 	%fd20219, [%rd10226+30440];
	add.f64 	%fd20220, %fd20218, %fd20219;
	add.f64 	%fd20221, %fd20220, %fd7450;
	ld.global.f64 	%fd20222, [%rd10218+24232];
	ld.global.f64 	%fd20223, [%rd10224+25440];
	add.f64 	%fd20224, %fd20222, %fd20223;
	ld.global.f64 	%fd20225, [%rd10226+25440];
	add.f64 	%fd20226, %fd20224, %fd20225;
	sub.s32 	%r18497, %r5475, %r5476;
	abs.s32 	%r18498, %r18497;
	cvt.rn.f64.s32 	%fd20227, %r18498;
	fma.rn.f64 	%fd20228, %fd20227, 0dBFEEF3E864B31D04, %fd20226;
	mul.wide.s32 	%rd10227, %r5474, 8;
	add.s64 	%rd10228, %rd41, %rd10227;
	ld.local.f64 	%fd20229, [%rd10228];
	add.f64 	%fd20230, %fd20229, %fd20228;
	abs.f64 	%fd20231, %fd20221;
	setp.gt.f64 	%p12210, %fd20231, 0d41CDCD64FF800000;
	selp.f64 	%fd20232, 0dBFF0000000000000, %fd20230, %p12210;
	selp.f64 	%fd20233, 0d7FF0000000000000, %fd20221, %p12210;
	add.f64 	%fd20234, %fd20233, 0d4069000000000000;
	add.f64 	%fd20235, %fd20232, 0dC016CCCCCCCCCCCD;
	add.f64 	%fd20236, %fd7382, %fd20235;
	div.rn.f64 	%fd20237, %fd20234, %fd20236;
	add.f64 	%fd20238, %fd25726, 0d4069000000000000;
	add.f64 	%fd20239, %fd25725, 0dC016CCCCCCCCCCCD;
	add.f64 	%fd20240, %fd7382, %fd20239;
	div.rn.f64 	%fd20241, %fd20238, %fd20240;
	setp.gt.f64 	%p12211, %fd20237, %fd20241;
	selp.f64 	%fd25727, %fd20233, 0d7FF0000000000000, %p12211;
	selp.f64 	%fd25728, %fd20232, 0dBFF0000000000000, %p12211;
	bra.uni 	$L__BB3_11917;
$L__BB3_11910:
	cvt.u64.u32 	%rd10229, %r5472;
	add.s64 	%rd10230, %rd44, %rd10229;
	cvt.s64.s32 	%rd10231, %r23299;
	add.s64 	%rd10232, %rd45, %rd10231;
	ld.local.s8 	%r18499, [%rd10232+1];
	ld.local.u8 	%r18500, [%rd10230+1];
	ld.local.u8 	%r18501, [%rd10230];
	prmt.b32 	%r18502, %r18501, %r18500, 0x3340U;
	ld.local.u8 	%r18503, [%rd10232];
	prmt.b32 	%r18504, %r18503, 0, 0x3340U;
	prmt.b32 	%r18505, %r18502, %r18504, 0x5410U;
	mov.b32 	%r18506, 334205;
	dp4a.s32.u32 	%r18507, %r18505, %r18506, %r18499;
	mul.wide.s32 	%rd10233, %r18507, 8;
	add.s64 	%rd10234, %rd1, %rd10233;
	ld.global.f64 	%fd20244, [%rd10234+10000];
	ld.local.s8 	%r18508, [%rd1614+-1];
	cvt.u32.u16 	%r18509, %rs781;
	ld.local.u8 	%r18510, [%rd1616+-1];
	prmt.b32 	%r18511, %r18510, %r18509, 0x3340U;
	cvt.u32.u16 	%r18512, %rs780;
	prmt.b32 	%r18513, %r18512, 0, 0x3340U;
	prmt.b32 	%r18514, %r18511, %r18513, 0x5410U;
	mov.b32 	%r18515, 359705;
	dp4a.s32.u32 	%r18516, %r18514, %r18515, %r18508;
	mul.wide.s32 	%rd10235, %r18516, 8;
	add.s64 	%rd10236, %rd1, %rd10235;
	ld.global.f64 	%fd20245, [%rd10236+10000];
	add.f64 	%fd20246, %fd20244, %fd20245;
	mul.wide.s32 	%rd10237, %r5474, 8;
	add.s64 	%rd10238, %rd41, %rd10237;
	ld.local.f64 	%fd20247, [%rd10238];
	add.f64 	%fd20248, %fd20246, %fd20247;
	ld.global.f64 	%fd20249, [%rd10234+15000];
	ld.global.f64 	%fd20250, [%rd10236+15000];
	add.f64 	%fd20251, %fd20249, %fd20250;
	add.f64 	%fd20252, %fd20251, %fd7450;
	abs.f64 	%fd20253, %fd20252;
	setp.gt.f64 	%p12212, %fd20253, 0d41CDCD64FF800000;
	selp.f64 	%fd7453, 0dBFF0000000000000, %fd20248, %p12212;
	selp.f64 	%fd7454, 0d7FF0000000000000, %fd20252, %p12212;
	add.f64 	%fd20254, %fd7454, 0d4069000000000000;
	add.f64 	%fd20255, %fd7453, 0dC016CCCCCCCCCCCD;
	add.f64 	%fd20256, %fd7382, %fd20255;
	div.rn.f64 	%fd7455, %fd20254, %fd20256;
	add.f64 	%fd20257, %fd25726, 0d4069000000000000;
	add.f64 	%fd20258, %fd25725, 0dC016CCCCCCCCCCCD;
	add.f64 	%fd20259, %fd7382, %fd20258;
	div.rn.f64 	%fd7456, %fd20257, %fd20259;
	sub.f64 	%fd20260, %fd7455, %fd7456;
	setp.ltu.f64 	%p12213, %fd20260, 0d3EB0C6F7A0B5ED8D;
	mov.f64 	%fd25728, 0dBFF0000000000000;
	mov.f64 	%fd25727, 0d7FF0000000000000;
	@%p12213 bra 	$L__BB3_11917;
	setp.gt.f64 	%p12214, %fd7455, %fd7456;
	selp.f64 	%fd25727, %fd7454, 0d7FF0000000000000, %p12214;
	selp.f64 	%fd25728, %fd7453, 0dBFF0000000000000, %p12214;
	bra.uni 	$L__BB3_11917;
$L__BB3_11912:
	setp.eq.s32 	%p12215, %r5476, 1;
	setp.eq.s32 	%p12216, %r5475, 1;
	or.pred  	%p12217, %p12216, %p12215;
	@%p12217 bra 	$L__BB3_11914;
	mul.wide.s32 	%rd10239, %r5477, 8;
	add.s64 	%rd10240, %rd1, %rd10239;
	ld.global.f64 	%fd20261, [%rd10240+25192];
	cvt.u64.u32 	%rd10241, %r5472;
	add.s64 	%rd10242, %rd44, %rd10241;
	ld.local.s8 	%r18517, [%rd10242];
	mul.wide.s32 	%rd10243, %r18517, 5;
	cvt.s64.s32 	%rd10244, %r23299;
	add.s64 	%rd10245, %rd45, %rd10244;
	ld.local.s8 	%rd10246, [%rd10245];
	add.s64 	%rd10247, %rd10243, %rd10246;
	shl.b64 	%rd10248, %rd10247, 3;
	add.s64 	%rd10249, %rd1, %rd10248;
	ld.global.f64 	%fd20262, [%rd10249+45640];
	add.f64 	%fd20263, %fd20261, %fd20262;
	ld.global.f64 	%fd20264, [%rd10252+45640];
	add.f64 	%fd20265, %fd20263, %fd20264;
	add.f64 	%fd20266, %fd20265, %fd7450;
	ld.global.f64 	%fd20267, [%rd10240+24472];
	ld.global.f64 	%fd20268, [%rd10249+45440];
	add.f64 	%fd20269, %fd20267, %fd20268;
	ld.global.f64 	%fd20270, [%rd10252+45440];
	add.f64 	%fd20271, %fd20269, %fd20270;
	mul.wide.s32 	%rd10253, %r5474, 8;
	add.s64 	%rd10254, %rd41, %rd10253;
	ld.local.f64 	%fd20272, [%rd10254];
	add.f64 	%fd20273, %fd20271, %fd20272;
	abs.f64 	%fd20274, %fd20266;
	setp.gt.f64 	%p12218, %fd20274, 0d41CDCD64FF800000;
	selp.f64 	%fd20275, 0dBFF0000000000000, %fd20273, %p12218;
	selp.f64 	%fd20276, 0d7FF0000000000000, %fd20266, %p12218;
	add.f64 	%fd20277, %fd20276, 0d4069000000000000;
	add.f64 	%fd20278, %fd20275, 0dC016CCCCCCCCCCCD;
	add.f64 	%fd20279, %fd7382, %fd20278;
	div.rn.f64 	%fd20280, %fd20277, %fd20279;
	add.f64 	%fd20281, %fd25726, 0d4069000000000000;
	add.f64 	%fd20282, %fd25725, 0dC016CCCCCCCCCCCD;
	add.f64 	%fd20283, %fd7382, %fd20282;
	div.rn.f64 	%fd20284, %fd20281, %fd20283;
	setp.gt.f64 	%p12219, %fd20280, %fd20284;
	selp.f64 	%fd25727, %fd20276, 0d7FF0000000000000, %p12219;
	selp.f64 	%fd25728, %fd20275, 0dBFF0000000000000, %p12219;
	bra.uni 	$L__BB3_11917;
$L__BB3_11914:
	and.pred  	%p12223, %p12201, %p12215;
	setp.eq.s32 	%p12224, %r5476, 0;
	and.pred  	%p12225, %p12216, %p12224;
	or.pred  	%p12226, %p12223, %p12225;
	mov.f64 	%fd25720, 0d0000000000000000;
	mov.f64 	%fd25719, 0dC0A9300000000000;
	not.pred 	%p12227, %p12226;
	@%p12227 bra 	$L__BB3_11916;
	mul.wide.u32 	%rd10255, %r5477, 8;
	add.s64 	%rd10256, %rd1, %rd10255;
	ld.global.f64 	%fd20287, [%rd10256+25192];
	cvt.u64.u32 	%rd10257, %r5472;
	add.s64 	%rd10258, %rd44, %rd10257;
	cvt.s64.s32 	%rd10259, %r23299;
	add.s64 	%rd10260, %rd45, %rd10259;
	ld.local.u8 	%r18518, [%rd10258];
	cvt.u32.u16 	%r18519, %rs780;
	prmt.b32 	%r18520, %r18518, %r18519, 0x3340U;
	ld.local.u8 	%r18521, [%rd10260];
	prmt.b32 	%r18522, %r18521, 0, 0x3340U;
	prmt.b32 	%r18523, %r18520, %r18522, 0x5410U;
	cvt.u32.u64 	%r18524, %rd1625;
	mov.b32 	%r18525, 334205;
	dp4a.s32.u32 	%r18526, %r18523, %r18525, %r18524;
	mul.wide.s32 	%rd10261, %r18526, 8;
	add.s64 	%rd10262, %rd1, %rd10261;
	ld.global.f64 	%fd20288, [%rd10262+5000];
	add.f64 	%fd25720, %fd20287, %fd20288;
	ld.global.f64 	%fd20289, [%rd10256+24472];
	ld.global.f64 	%fd20290, [%rd10262];
	add.f64 	%fd25719, %fd20289, %fd20290;
$L__BB3_11916:
	add.f64 	%fd20291, %fd25720, %fd7450;
	mul.wide.s32 	%rd10263, %r5474, 8;
	add.s64 	%rd10264, %rd41, %rd10263;
	ld.local.f64 	%fd20292, [%rd10264];
	add.f64 	%fd20293, %fd25719, %fd20292;
	abs.f64 	%fd20294, %fd20291;
	setp.gt.f64 	%p12228, %fd20294, 0d41CDCD64FF800000;
	selp.f64 	%fd20295, 0dBFF0000000000000, %fd20293, %p12228;
	selp.f64 	%fd20296, 0d7FF0000000000000, %fd20291, %p12228;
	add.f64 	%fd20297, %fd20296, 0d4069000000000000;
	add.f64 	%fd20298, %fd20295, 0dC016CCCCCCCCCCCD;
	add.f64 	%fd20299, %fd7382, %fd20298;
	div.rn.f64 	%fd20300, %fd20297, %fd20299;
	add.f64 	%fd20301, %fd25726, 0d4069000000000000;
	add.f64 	%fd20302, %fd25725, 0dC016CCCCCCCCCCCD;
	add.f64 	%fd20303, %fd7382, %fd20302;
	div.rn.f64 	%fd20304, %fd20301, %fd20303;
	setp.gt.f64 	%p12229, %fd20300, %fd20304;
	selp.f64 	%fd25727, %fd20296, 0d7FF0000000000000, %p12229;
	selp.f64 	%fd25728, %fd20295, 0dBFF0000000000000, %p12229;
$L__BB3_11917:
	setp.lt.f64 	%p12230, %fd25728, 0dC0A3880000000000;
	selp.f64 	%fd7475, 0d0000000000000000, %fd25727, %p12230;
	selp.f64 	%fd7476, 0dC0A9300000000000, %fd25728, %p12230;
	abs.f64 	%fd20305, %fd7475;
	setp.geu.f64 	%p12231, %fd20305, 0d41CDCD64FF800000;
	@%p12231 bra 	$L__BB3_11919;
	st.local.f64 	[%rd1615], %fd7475;
	st.local.f64 	[%rd1618], %fd7476;
	mov.f64 	%fd25725, %fd7476;
	mov.f64 	%fd25726, %fd7475;
$L__BB3_11919:
	add.s32 	%r23299, %r23299, 1;
	setp.gt.u32 	%p12232, %r5472, 1;
	setp.lt.s32 	%p12233, %r23299, %r5465;
	and.pred  	%p12234, %p12232, %p12233;
	@%p12234 bra 	$L__BB3_11905;
$L__BB3_11920:
	add.s32 	%r23298, %r23298, 1;
	setp.ne.s32 	%p12235, %r23298, 33;
	@%p12235 bra 	$L__BB3_11904;
$L__BB3_11921:
	add.s32 	%r23297, %r5465, 1;
	setp.ne.s32 	%p12236, %r5465, %r5435;
	@%p12236 bra 	$L__BB3_11878;
$L__BB3_11922:
	add.s32 	%r5481, %r23296, 1;
	setp.ne.s32 	%p12237, %r23296, %r5433;
	mov.u32 	%r23296, %r5481;
	@%p12237 bra 	$L__BB3_11876;
$L__BB3_11923:
	setp.eq.s32 	%p12238, %r5435, 0;
	mov.b32 	%r23303, 0;
	mov.f64 	%fd25757, 0dFFF0000000000000;
	@%p12238 bra 	$L__BB3_11939;
	ld.local.u8 	%rs4437, [%rd1611];
	cvt.u32.u16 	%r18530, %rs4437;
	cvt.s32.s8 	%r5482, %r18530;
	add.s32 	%r18531, %r5433, -1;
	mad.lo.s32 	%r5483, %r5435, %r18531, -1;
	cvt.u64.u16 	%rd10265, %rs4437;
	cvt.s64.s8 	%rd1628, %rd10265;
	mul.wide.s32 	%rd1629, %r5482, 5;
	mov.f64 	%fd25757, 0dFFF0000000000000;
	mov.b32 	%r23303, 0;
	mov.b32 	%r23301, 1;
$L__BB3_11925:
	mov.u32 	%r5484, %r23301;
	cvt.u64.u32 	%rd10266, %r5484;
	add.s64 	%rd1630, %rd45, %rd10266;
	ld.local.u8 	%rs782, [%rd1630];
	cvt.u32.u16 	%r18532, %rs782;
	cvt.s32.s8 	%r18533, %r18532;
	add.s32 	%r18534, %r18533, %r5482;
	setp.ne.s32 	%p12239, %r18534, 3;
	mov.f64 	%fd25756, 0dBFF0000000000000;
	mov.f64 	%fd25755, 0d7FF0000000000000;
	@%p12239 bra 	$L__BB3_11938;
	cvt.u64.u16 	%rd10267, %rs782;
	cvt.s64.s8 	%rd10268, %rd10267;
	add.s64 	%rd10269, %rd1629, %rd10268;
	shl.b64 	%rd10270, %rd10269, 3;
	add.s64 	%rd10271, %rd1, %rd10270;
	ld.global.f64 	%fd25756, [%rd10271+45440];
	ld.local.s8 	%r18535, [%rd1630+1];
	cvt.u16.u64 	%rs4438, %rd1628;
	cvt.s16.s8 	%rs4439, %rs782;
	mov.b32 	%r18536, {%rs4438, %rs4439};
	mov.b32 	%r18537, 1405;
	dp2a.lo.s32.u32 	%r18538, %r18536, %r18537, %r18535;
	mul.wide.s32 	%rd10272, %r18538, 8;
	add.s64 	%rd10273, %rd1, %rd10272;
	ld.global.f64 	%fd20311, [%rd10273+36240];
	add.f64 	%fd20312, %fd25756, %fd20311;
	ld.global.f64 	%fd25755, [%rd10271+45640];
	ld.global.f64 	%fd20313, [%rd10273+41240];
	add.f64 	%fd20314, %fd25755, %fd20313;
	abs.f64 	%fd20315, %fd20314;
	setp.gt.f64 	%p12240, %fd20315, 0d41CDCD64FF800000;
	selp.f64 	%fd7496, 0dBFF0000000000000, %fd20312, %p12240;
	selp.f64 	%fd7497, 0d7FF0000000000000, %fd20314, %p12240;
	mad.lo.s64 	%rd1631, %rd1628, 160, %rd10271;
	ld.global.f64 	%fd7498, [%rd1631+21160];
	abs.f64 	%fd7499, %fd7498;
	setp.geu.f64 	%p12241, %fd7499, 0d41CDCD64FF800000;
	mad.lo.s64 	%rd1632, %rd1628, -800, %rd10273;
	mov.f64 	%fd25746, %fd7496;
	mov.f64 	%fd25747, %fd7497;
	@%p12241 bra 	$L__BB3_11930;
	ld.global.f64 	%fd7500, [%rd1632+23000];
	abs.f64 	%fd20317, %fd7500;
	setp.geu.f64 	%p12242, %fd20317, 0d41CDCD64FF800000;
	mov.f64 	%fd25746, %fd7496;
	mov.f64 	%fd25747, %fd7497;
	@%p12242 bra 	$L__BB3_11930;
	ld.global.f64 	%fd20318, [%rd1631+20160];
	add.f64 	%fd20319, %fd25756, %fd20318;
	ld.global.f64 	%fd20320, [%rd1632+22000];
	add.f64 	%fd20321, %fd20319, %fd20320;
	add.f64 	%fd20322, %fd25755, %fd7498;
	add.f64 	%fd20323, %fd20322, %fd7500;
	abs.f64 	%fd20324, %fd20323;
	setp.gt.f64 	%p12243, %fd20324, 0d41CDCD64FF800000;
	selp.f64 	%fd25746, 0dBFF0000000000000, %fd20321, %p12243;
	selp.f64 	%fd25747, 0d7FF0000000000000, %fd20323, %p12243;
	add.f64 	%fd20325, %fd25747, 0d4069000000000000;
	add.f64 	%fd20326, %fd25746, 0dC016CCCCCCCCCCCD;
	add.f64 	%fd20327, %fd7382, %fd20326;
	div.rn.f64 	%fd25748, %fd20325, %fd20327;
	abs.f64 	%fd20328, %fd7497;
	setp.geu.f64 	%p12244, %fd20328, 0d41CDCD64FF800000;
	@%p12244 bra 	$L__BB3_11930;
	add.f64 	%fd20329, %fd7497, 0d4069000000000000;
	add.f64 	%fd20330, %fd7496, 0dC016CCCCCCCCCCCD;
	add.f64 	%fd20331, %fd7382, %fd20330;
	div.rn.f64 	%fd20332, %fd20329, %fd20331;
	setp.lt.f64 	%p12245, %fd20332, %fd25748;
	selp.f64 	%fd25746, %fd25746, %fd7496, %p12245;
	selp.f64 	%fd25747, %fd25747, %fd7497, %p12245;
	selp.f64 	%fd25748, %fd25748, %fd20332, %p12245;
$L__BB3_11930:
	mov.f64 	%fd25749, %fd25746;
	mov.f64 	%fd25750, %fd25747;
	@%p12241 bra 	$L__BB3_11933;
	ld.global.f64 	%fd20333, [%rd1631+20160];
	add.f64 	%fd20334, %fd25756, %fd20333;
	add.f64 	%fd20335, %fd25755, %fd7498;
	abs.f64 	%fd20336, %fd20335;
	setp.gt.f64 	%p12247, %fd20336, 0d41CDCD64FF800000;
	selp.f64 	%fd25749, 0dBFF0000000000000, %fd20334, %p12247;
	selp.f64 	%fd25750, 0d7FF0000000000000, %fd20335, %p12247;
	add.f64 	%fd20337, %fd25750, 0d4069000000000000;
	add.f64 	%fd20338, %fd25749, 0dC016CCCCCCCCCCCD;
	add.f64 	%fd20339, %fd7382, %fd20338;
	div.rn.f64 	%fd25748, %fd20337, %fd20339;
	abs.f64 	%fd20340, %fd25747;
	setp.geu.f64 	%p12248, %fd20340, 0d41CDCD64FF800000;
	@%p12248 bra 	$L__BB3_11933;
	add.f64 	%fd20341, %fd25747, 0d4069000000000000;
	add.f64 	%fd20342, %fd25746, 0dC016CCCCCCCCCCCD;
	add.f64 	%fd20343, %fd7382, %fd20342;
	div.rn.f64 	%fd20344, %fd20341, %fd20343;
	setp.lt.f64 	%p12249, %fd20344, %fd25748;
	selp.f64 	%fd25749, %fd25749, %fd25746, %p12249;
	selp.f64 	%fd25750, %fd25750, %fd25747, %p12249;
	selp.f64 	%fd25748, %fd25748, %fd20344, %p12249;
$L__BB3_11933:
	ld.global.f64 	%fd7519, [%rd1632+23000];
	abs.f64 	%fd20345, %fd7519;
	setp.geu.f64 	%p12250, %fd20345, 0d41CDCD64FF800000;
	mov.f64 	%fd25752, %fd25749;
	mov.f64 	%fd25753, %fd25750;
	@%p12250 bra 	$L__BB3_11936;
	ld.global.f64 	%fd20346, [%rd1632+22000];
	add.f64 	%fd20347, %fd25756, %fd20346;
	add.f64 	%fd20348, %fd25755, %fd7519;
	abs.f64 	%fd20349, %fd20348;
	setp.gt.f64 	%p12251, %fd20349, 0d41CDCD64FF800000;
	selp.f64 	%fd25752, 0dBFF0000000000000, %fd20347, %p12251;
	selp.f64 	%fd25753, 0d7FF0000000000000, %fd20348, %p12251;
	add.f64 	%fd20350, %fd25753, 0d4069000000000000;
	add.f64 	%fd20351, %fd25752, 0dC016CCCCCCCCCCCD;
	add.f64 	%fd20352, %fd7382, %fd20351;
	div.rn.f64 	%fd25748, %fd20350, %fd20352;
	abs.f64 	%fd20353, %fd25750;
	setp.geu.f64 	%p12252, %fd20353, 0d41CDCD64FF800000;
	@%p12252 bra 	$L__BB3_11936;
	add.f64 	%fd20354, %fd25750, 0d4069000000000000;
	add.f64 	%fd20355, %fd25749, 0dC016CCCCCCCCCCCD;
	add.f64 	%fd20356, %fd7382, %fd20355;
	div.rn.f64 	%fd20357, %fd20354, %fd20356;
	setp.lt.f64 	%p12253, %fd20357, %fd25748;
	selp.f64 	%fd25752, %fd25752, %fd25749, %p12253;
	selp.f64 	%fd25753, %fd25753, %fd25750, %p12253;
	selp.f64 	%fd25748, %fd25748, %fd20357, %p12253;
$L__BB3_11936:
	add.f64 	%fd20358, %fd25756, 0dC016CCCCCCCCCCCD;
	add.f64 	%fd7529, %fd7382, %fd20358;
	abs.f64 	%fd20359, %fd25753;
	setp.geu.f64 	%p12254, %fd20359, 0d41CDCD64FF800000;
	@%p12254 bra 	$L__BB3_11938;
	add.f64 	%fd20360, %fd25755, 0d4069000000000000;
	div.rn.f64 	%fd20361, %fd20360, %fd7529;
	setp.lt.f64 	%p12255, %fd25748, %fd20361;
	selp.f64 	%fd25755, %fd25755, %fd25753, %p12255;
	selp.f64 	%fd25756, %fd25756, %fd25752, %p12255;
$L__BB3_11938:
	add.f64 	%fd20362, %fd25756, 0d3EB0C6F7A0B5ED8D;
	add.f64 	%fd20363, %fd25755, 0d3EB0C6F7A0B5ED8D;
	add.s32 	%r18539, %r5483, %r5484;
	mul.wide.s32 	%rd10274, %r18539, 8;
	add.s64 	%rd10275, %rd40, %rd10274;
	ld.local.f64 	%fd20364, [%rd10275];
	add.f64 	%fd20365, %fd20363, %fd20364;
	add.f64 	%fd20366, %fd20365, 0d4069000000000000;
	add.s64 	%rd10276, %rd41, %rd10274;
	ld.local.f64 	%fd20367, [%rd10276];
	add.f64 	%fd20368, %fd20362, %fd20367;
	add.f64 	%fd20369, %fd20368, 0dC016CCCCCCCCCCCD;
	add.f64 	%fd20370, %fd7382, %fd20369;
	div.rn.f64 	%fd20371, %fd20366, %fd20370;
	add.f64 	%fd20372, %fd20371, 0dC071126666666666;
	setp.gt.f64 	%p12256, %fd20372, %fd25757;
	setp.lt.f64 	%p12257, %fd20368, 0d0000000000000000;
	setp.lt.f64 	%p12258, %fd20365, 0d0000000000000000;
	and.pred  	%p12259, %p12257, %p12258;
	and.pred  	%p12260, %p12259, %p12256;
	selp.f64 	%fd25757, %fd20372, %fd25757, %p12260;
	selp.b32 	%r23303, %r5484, %r23303, %p12260;
	add.s32 	%r23301, %r5484, 1;
	setp.ne.s32 	%p12261, %r5484, %r5435;
	@%p12261 bra 	$L__BB3_11925;
$L__BB3_11939:
	setp.eq.s32 	%p12262, %r5433, 0;
	abs.f64 	%fd7536, %fd25757;
	setp.gt.f64 	%p12263, %fd7536, 0d41CDCD64FF800000;
	selp.b32 	%r23312, 1, %r23303, %p12263;
	selp.b32 	%r23313, 1, %r5433, %p12263;
	@%p12262 bra 	$L__BB3_11953;
	and.b32  	%r5491, %r5433, 15;
	setp.lt.u32 	%p12264, %r5433, 16;
	mov.b32 	%r23306, 0;
	@%p12264 bra 	$L__BB3_11943;
	and.b32  	%r23306, %r5433, 2147483632;
	mov.b32 	%r23304, 0;
$L__BB3_11942:
	.pragma "nounroll";
	mul.wide.u32 	%rd10277, %r23304, 4;
	add.s64 	%rd10278, %rd42, %rd10277;
	mov.b32 	%r18542, 0;
	st.local.u32 	[%rd10278], %r18542;
	st.local.u32 	[%rd10278+4], %r18542;
	st.local.u32 	[%rd10278+8], %r18542;
	st.local.u32 	[%rd10278+12], %r18542;
	st.local.u32 	[%rd10278+16], %r18542;
	st.local.u32 	[%rd10278+20], %r18542;
	st.local.u32 	[%rd10278+24], %r18542;
	st.local.u32 	[%rd10278+28], %r18542;
	st.local.u32 	[%rd10278+32], %r18542;
	st.local.u32 	[%rd10278+36], %r18542;
	st.local.u32 	[%rd10278+40], %r18542;
	st.local.u32 	[%rd10278+44], %r18542;
	st.local.u32 	[%rd10278+48], %r18542;
	st.local.u32 	[%rd10278+52], %r18542;
	st.local.u32 	[%rd10278+56], %r18542;
	st.local.u32 	[%rd10278+60], %r18542;
	add.s32 	%r23304, %r23304, 16;
	setp.ne.s32 	%p12265, %r23304, %r23306;
	@%p12265 bra 	$L__BB3_11942;
$L__BB3_11943:
	setp.eq.s32 	%p12266, %r5491, 0;
	@%p12266 bra 	$L__BB3_11953;
	and.b32  	%r5496, %r5433, 7;
	setp.lt.u32 	%p12267, %r5491, 8;
	@%p12267 bra 	$L__BB3_11946;
	mul.wide.u32 	%rd10279, %r23306, 4;
	add.s64 	%rd10280, %rd42, %rd10279;
	mov.b32 	%r18543, 0;
	st.local.u32 	[%rd10280], %r18543;
	st.local.u32 	[%rd10280+4], %r18543;
	st.local.u32 	[%rd10280+8], %r18543;
	st.local.u32 	[%rd10280+12], %r18543;
	st.local.u32 	[%rd10280+16], %r18543;
	st.local.u32 	[%rd10280+20], %r18543;
	st.local.u32 	[%rd10280+24], %r18543;
	st.local.u32 	[%rd10280+28], %r18543;
	add.s32 	%r23306, %r23306, 8;
$L__BB3_11946:
	setp.eq.s32 	%p12268, %r5496, 0;
	@%p12268 bra 	$L__BB3_11953;
	and.b32  	%r5499, %r5433, 3;
	setp.lt.u32 	%p12269, %r5496, 4;
	@%p12269 bra 	$L__BB3_11949;
	mul.wide.u32 	%rd10281, %r23306, 4;
	add.s64 	%rd10282, %rd42, %rd10281;
	mov.b32 	%r18544, 0;
	st.local.u32 	[%rd10282], %r18544;
	st.local.u32 	[%rd10282+4], %r18544;
	st.local.u32 	[%rd10282+8], %r18544;
	st.local.u32 	[%rd10282+12], %r18544;
	add.s32 	%r23306, %r23306, 4;
$L__BB3_11949:
	setp.eq.s32 	%p12270, %r5499, 0;
	@%p12270 bra 	$L__BB3_11953;
	mul.wide.u32 	%rd10283, %r23306, 4;
	add.s64 	%rd1633, %rd42, %rd10283;
	mov.b32 	%r18545, 0;
	st.local.u32 	[%rd1633], %r18545;
	setp.eq.s32 	%p12271, %r5499, 1;
	@%p12271 bra 	$L__BB3_11953;
	mov.b32 	%r18546, 0;
	st.local.u32 	[%rd1633+4], %r18546;
	setp.eq.s32 	%p12272, %r5499, 2;
	@%p12272 bra 	$L__BB3_11953;
	mov.b32 	%r18547, 0;
	st.local.u32 	[%rd1633+8], %r18547;
$L__BB3_11953:
	@%p12238 bra 	$L__BB3_11966;
	and.b32  	%r5502, %r5435, 15;
	setp.lt.u32 	%p12274, %r5435, 16;
	mov.b32 	%r23310, 0;
	@%p12274 bra 	$L__BB3_11957;
	and.b32  	%r23310, %r5435, 2147483632;
	mov.b32 	%r23308, 0;
$L__BB3_11956:
	.pragma "nounroll";
	mul.wide.u32 	%rd10284, %r23308, 4;
	add.s64 	%rd10285, %rd43, %rd10284;
	mov.b32 	%r18550, 0;
	st.local.u32 	[%rd10285], %r18550;
	st.local.u32 	[%rd10285+4], %r18550;
	st.local.u32 	[%rd10285+8], %r18550;
	st.local.u32 	[%rd10285+12], %r18550;
	st.local.u32 	[%rd10285+16], %r18550;
	st.local.u32 	[%rd10285+20], %r18550;
	st.local.u32 	[%rd10285+24], %r18550;
	st.local.u32 	[%rd10285+28], %r18550;
	st.local.u32 	[%rd10285+32], %r18550;
	st.local.u32 	[%rd10285+36], %r18550;
	st.local.u32 	[%rd10285+40], %r18550;
	st.local.u32 	[%rd10285+44], %r18550;
	st.local.u32 	[%rd10285+48], %r18550;
	st.local.u32 	[%rd10285+52], %r18550;
	st.local.u32 	[%rd10285+56], %r18550;
	st.local.u32 	[%rd10285+60], %r18550;
	add.s32 	%r23308, %r23308, 16;
	setp.ne.s32 	%p12275, %r23308, %r23310;
	@%p12275 bra 	$L__BB3_11956;
$L__BB3_11957:
	setp.eq.s32 	%p12276, %r5502, 0;
	@%p12276 bra 	$L__BB3_11966;
	and.b32  	%r5507, %r5435, 7;
	setp.lt.u32 	%p12277, %r5502, 8;
	@%p12277 bra 	$L__BB3_11960;
	mul.wide.u32 	%rd10286, %r23310, 4;
	add.s64 	%rd10287, %rd43, %rd10286;
	mov.b32 	%r18551, 0;
	st.local.u32 	[%rd10287], %r18551;
	st.local.u32 	[%rd10287+4], %r18551;
	st.local.u32 	[%rd10287+8], %r18551;
	st.local.u32 	[%rd10287+12], %r18551;
	st.local.u32 	[%rd10287+16], %r18551;
	st.local.u32 	[%rd10287+20], %r18551;
	st.local.u32 	[%rd10287+24], %r18551;
	st.local.u32 	[%rd10287+28], %r18551;
	add.s32 	%r23310, %r23310, 8;
$L__BB3_11960:
	setp.eq.s32 	%p12278, %r5507, 0;
	@%p12278 bra 	$L__BB3_11966;
	and.b32  	%r5510, %r5435, 3;
	setp.lt.u32 	%p12279, %r5507, 4;
	@%p12279 bra 	$L__BB3_11963;
	mul.wide.u32 	%rd10288, %r23310, 4;
	add.s64 	%rd10289, %rd43, %rd10288;
	mov.b32 	%r18552, 0;
	st.local.u32 	[%rd10289], %r18552;
	st.local.u32 	[%rd10289+4], %r18552;
	st.local.u32 	[%rd10289+8], %r18552;
	st.local.u32 	[%rd10289+12], %r18552;
	add.s32 	%r23310, %r23310, 4;
$L__BB3_11963:
	setp.lt.u32 	%p12280, %r5510, 2;
	@%p12280 bra 	$L__BB3_11966;
	mul.wide.u32 	%rd10290, %r23310, 4;
	add.s64 	%rd1634, %rd43, %rd10290;
	mov.b32 	%r18553, 0;
	st.local.u32 	[%rd1634+4], %r18553;
	setp.eq.s32 	%p12281, %r5510, 2;
	@%p12281 bra 	$L__BB3_11966;
	mov.b32 	%r18554, 0;
	st.local.u32 	[%rd1634+8], %r18554;
$L__BB3_11966:
	add.s32 	%r18555, %r23313, -1;
	add.s32 	%r5513, %r23312, -1;
	mad.lo.s32 	%r18556, %r18555, %r5435, %r5513;
	mul.wide.s32 	%rd10291, %r18556, 8;
	add.s64 	%rd10292, %rd40, %rd10291;
	ld.local.f64 	%fd20373, [%rd10292];
	abs.f64 	%fd20374, %fd20373;
	setp.geu.f64 	%p12282, %fd20374, 0d41CDCD64FF800000;
	@%p12282 bra 	$L__BB3_4335;
	mul.wide.u32 	%rd10293, %r23313, 4;
	add.s64 	%rd10294, %rd42, %rd10293;
	st.local.u32 	[%rd10294+-4], %r23312;
	mul.wide.s32 	%rd10295, %r5513, 4;
	add.s64 	%rd10296, %rd43, %rd10295;
	st.local.u32 	[%rd10296], %r23313;
$L__BB3_11968:
	cvt.s64.s32 	%rd10297, %r23313;
	add.s64 	%rd1635, %rd44, %rd10297;
	ld.local.u8 	%rs783, [%rd1635];
	cvt.u32.u16 	%r18557, %rs783;
	cvt.s32.s8 	%r18558, %r18557;
	cvt.s64.s32 	%rd10298, %r23312;
	add.s64 	%rd1636, %rd45, %rd10298;
	ld.local.u8 	%rs784, [%rd1636];
	cvt.u64.u16 	%rd10299, %rs784;
	cvt.s64.s8 	%rd1637, %rd10299;
	cvt.u32.u16 	%r18559, %rs784;
	cvt.s32.s8 	%r18560, %r18559;
	add.s32 	%r18561, %r18560, %r18558;
	setp.eq.s32 	%p12283, %r18561, 3;
	@%p12283 bra 	$L__BB3_11970;
	add.s32 	%r18562, %r23313, -1;
	mad.lo.s32 	%r18563, %r18562, %r5435, %r23312;
	add.s32 	%r18564, %r18563, -1;
	mul.wide.s32 	%rd10300, %r18564, 8;
	add.s64 	%rd10301, %rd41, %rd10300;
	mov.b64 	%rd10302, -4616189618054758400;
	st.local.u64 	[%rd10301], %rd10302;
	add.s64 	%rd10303, %rd40, %rd10300;
	mov.b64 	%rd10304, 9218868437227405312;
	st.local.u64 	[%rd10303], %rd10304;
	mov.f64 	%fd25762, 0dBFF0000000000000;
	mov.f64 	%fd25761, 0d7FF0000000000000;
	bra.uni 	$L__BB3_11981;
$L__BB3_11970:
	cvt.s32.s8 	%r18566, %r18557;
	mul.wide.s32 	%rd10305, %r18566, 5;
	add.s64 	%rd1638, %rd10305, %rd1637;
	shl.b64 	%rd10306, %rd1638, 3;
	add.s64 	%rd10307, %rd1, %rd10306;
	ld.global.f64 	%fd25762, [%rd10307+45440];
	ld.local.u8 	%rs4440, [%rd1635+-1];
	cvt.u64.u16 	%rd10308, %rs4440;
	cvt.s64.s8 	%rd1639, %rd10308;
	cvt.u32.u16 	%r18567, %rs784;
	ld.local.s8 	%rs4441, [%rd1636+-1];
	cvt.u32.u16 	%r18568, %rs4441;
	prmt.b32 	%r18569, %r18568, %r18567, 0x3340U;
	prmt.b32 	%r18570, %r18557, 0, 0x3340U;
	prmt.b32 	%r18571, %r18569, %r18570, 0x5410U;
	cvt.u32.u16 	%r18572, %rs4440;
	cvt.s32.s8 	%r18573, %r18572;
	mov.b32 	%r18574, 359705;
	dp4a.s32.u32 	%r18575, %r18571, %r18574, %r18573;
	mul.wide.s32 	%rd10309, %r18575, 8;
	add.s64 	%rd10310, %rd1, %rd10309;
	ld.global.f64 	%fd20377, [%rd10310+35440];
	add.f64 	%fd20378, %fd25762, %fd20377;
	ld.global.f64 	%fd25761, [%rd10307+45640];
	ld.global.f64 	%fd20379, [%rd10310+40440];
	add.f64 	%fd20380, %fd25761, %fd20379;
	abs.f64 	%fd20381, %fd20380;
	setp.gt.f64 	%p12284, %fd20381, 0d41CDCD64FF800000;
	selp.f64 	%fd7539, 0dBFF0000000000000, %fd20378, %p12284;
	selp.f64 	%fd7540, 0d7FF0000000000000, %fd20380, %p12284;
	cvt.u16.u64 	%rs4442, %rd1637;
	mov.b32 	%r18576, {%rs4441, %rs4442};
	mov.b32 	%r18577, 6405;
	dp2a.lo.s32.u32 	%r18578, %r18576, %r18577, %r18566;
	mul.wide.s32 	%rd10311, %r18578, 8;
	add.s64 	%rd1640, %rd1, %rd10311;
	ld.global.f64 	%fd7541, [%rd1640+21000];
	abs.f64 	%fd20382, %fd7541;
	setp.geu.f64 	%p12285, %fd20382, 0d41CDCD64FF800000;
	@%p12285 bra 	$L__BB3_11974;
	mad.lo.s64 	%rd10315, %rd1637, 24, %rd1638;
	add.s64 	%rd10316, %rd10315, %rd1639;
	shl.b64 	%rd10317, %rd10316, 3;
	add.s64 	%rd1641, %rd1, %rd10317;
	ld.global.f64 	%fd7542, [%rd1641+23000];
	abs.f64 	%fd20397, %fd7542;
	setp.lt.f64 	%p12290, %fd20397, 0d41CDCD64FF800000;
	@%p12290 bra 	$L__BB3_11977;
	ld.global.f64 	%fd20398, [%rd1640+20000];
	add.f64 	%fd20399, %fd25762, %fd20398;
	add.f64 	%fd20400, %fd25761, %fd7541;
	abs.f64 	%fd20401, %fd20400;
	setp.gt.f64 	%p12291, %fd20401, 0d41CDCD64FF800000;
	selp.f64 	%fd25758, 0dBFF0000000000000, %fd20399, %p12291;
	selp.f64 	%fd25759, 0d7FF0000000000000, %fd20400, %p12291;
	add.f64 	%fd20402, %fd25759, 0d4069000000000000;
	add.f64 	%fd20403, %fd25758, 0dC016CCCCCCCCCCCD;
	add.f64 	%fd20404, %fd7382, %fd20403;
	div.rn.f64 	%fd25760, %fd20402, %fd20404;
	abs.f64 	%fd20405, %fd7540;
	setp.geu.f64 	%p12292, %fd20405, 0d41CDCD64FF800000;
	@%p12292 bra 	$L__BB3_11979;
	add.f64 	%fd20406, %fd7540, 0d4069000000000000;
	add.f64 	%fd20407, %fd7539, 0dC016CCCCCCCCCCCD;
	add.f64 	%fd20408, %fd7382, %fd20407;
	div.rn.f64 	%fd20409, %fd20406, %fd20408;
	setp.lt.f64 	%p12293, %fd20409, %fd25760;
	selp.f64 	%fd25758, %fd25758, %fd7539, %p12293;
	selp.f64 	%fd25759, %fd25759, %fd7540, %p12293;
	selp.f64 	%fd25760, %fd25760, %fd20409, %p12293;
	bra.uni 	$L__BB3_11979;
$L__BB3_11974:
	mad.lo.s64 	%rd10312, %rd1637, 24, %rd1638;
	add.s64 	%rd10313, %rd10312, %rd1639;
	shl.b64 	%rd10314, %rd10313, 3;
	add.s64 	%rd1642, %rd1, %rd10314;
	ld.global.f64 	%fd7543, [%rd1642+23000];
	abs.f64 	%fd20384, %fd7543;
	setp.geu.f64 	%p12286, %fd20384, 0d41CDCD64FF800000;
	mov.f64 	%fd25758, %fd7539;
	mov.f64 	%fd25759, %fd7540;
	@%p12286 bra 	$L__BB3_11979;
	ld.global.f64 	%fd20385, [%rd1642+22000];
	add.f64 	%fd20386, %fd25762, %fd20385;
	add.f64 	%fd20387, %fd25761, %fd7543;
	abs.f64 	%fd20388, %fd20387;
	setp.gt.f64 	%p12287, %fd20388, 0d41CDCD64FF800000;
	selp.f64 	%fd25758, 0dBFF0000000000000, %fd20386, %p12287;
	selp.f64 	%fd25759, 0d7FF0000000000000, %fd20387, %p12287;
	add.f64 	%fd20389, %fd25759, 0d4069000000000000;
	add.f64 	%fd20390, %fd25758, 0dC016CCCCCCCCCCCD;
	add.f64 	%fd20391, %fd7382, %fd20390;
	div.rn.f64 	%fd25760, %fd20389, %fd20391;
	abs.f64 	%fd20392, %fd7540;
	setp.geu.f64 	%p12288, %fd20392, 0d41CDCD64FF800000;
	@%p12288 bra 	$L__BB3_11979;
	add.f64 	%fd20393, %fd7540, 0d4069000000000000;
	add.f64 	%fd20394, %fd7539, 0dC016CCCCCCCCCCCD;
	add.f64 	%fd20395, %fd7382, %fd20394;
	div.rn.f64 	%fd20396, %fd20393, %fd20395;
	setp.lt.f64 	%p12289, %fd20396, %fd25760;
	selp.f64 	%fd25758, %fd25758, %fd7539, %p12289;
	selp.f64 	%fd25759, %fd25759, %fd7540, %p12289;
	selp.f64 	%fd25760, %fd25760, %fd20396, %p12289;
	bra.uni 	$L__BB3_11979;
$L__BB3_11977:
	ld.global.f64 	%fd20410, [%rd1640+20000];
	add.f64 	%fd20411, %fd25762, %fd20410;
	ld.global.f64 	%fd20412, [%rd1641+22000];
	add.f64 	%fd20413, %fd20411, %fd20412;
	add.f64 	%fd20414, %fd25761, %fd7541;
	add.f64 	%fd20415, %fd20414, %fd7542;
	abs.f64 	%fd20416, %fd20415;
	setp.gt.f64 	%p12294, %fd20416, 0d41CDCD64FF800000;
	selp.f64 	%fd25758, 0dBFF0000000000000, %fd20413, %p12294;
	selp.f64 	%fd25759, 0d7FF0000000000000, %fd20415, %p12294;
	add.f64 	%fd20417, %fd25759, 0d4069000000000000;
	add.f64 	%fd20418, %fd25758, 0dC016CCCCCCCCCCCD;
	add.f64 	%fd20419, %fd7382, %fd20418;
	div.rn.f64 	%fd25760, %fd20417, %fd20419;
	abs.f64 	%fd20420, %fd7540;
	setp.geu.f64 	%p12295, %fd20420, 0d41CDCD64FF800000;
	@%p12295 bra 	$L__BB3_11979;
	add.f64 	%fd20421, %fd7540, 0d4069000000000000;
	add.f64 	%fd20422, %fd7539, 0dC016CCCCCCCCCCCD;
	add.f64 	%fd20423, %fd7382, %fd20422;
	div.rn.f64 	%fd20424, %fd20421, %fd20423;
	setp.lt.f64 	%p12296, %fd20424, %fd25760;
	selp.f64 	%fd25758, %fd25758, %fd7539, %p12296;
	selp.f64 	%fd25759, %fd25759, %fd7540, %p12296;
	selp.f64 	%fd25760, %fd25760, %fd20424, %p12296;
$L__BB3_11979:
	add.f64 	%fd20425, %fd25762, 0dC016CCCCCCCCCCCD;
	add.f64 	%fd7565, %fd7382, %fd20425;
	abs.f64 	%fd20426, %fd25759;
	setp.geu.f64 	%p12297, %fd20426, 0d41CDCD64FF800000;
	@%p12297 bra 	$L__BB3_11981;
	add.f64 	%fd20427, %fd25761, 0d4069000000000000;
	div.rn.f64 	%fd20428, %fd20427, %fd7565;
	setp.lt.f64 	%p12298, %fd25760, %fd20428;
	selp.f64 	%fd25761, %fd25761, %fd25759, %p12298;
	selp.f64 	%fd25762, %fd25762, %fd25758, %p12298;
$L__BB3_11981:
	add.s32 	%r5516, %r23313, -1;
	mul.lo.s32 	%r5517, %r5516, %r5435;
	add.s32 	%r5518, %r23312, -1;
	add.s32 	%r5519, %r5518, %r5517;
	mul.wide.s32 	%rd10318, %r5519, 8;
	add.s64 	%rd10319, %rd41, %rd10318;
	ld.local.f64 	%fd7570, [%rd10319];
	abs.f64 	%fd7571, %fd7570;
	abs.f64 	%fd20429, %fd25762;
	max.f64 	%fd20431, %fd7571, %fd20429;
	setp.gt.f64 	%p12299, %fd20431, 0d41CDCD64FF800000;
	sub.f64 	%fd20432, %fd7570, %fd25762;
	abs.f64 	%fd20433, %fd20432;
	setp.geu.f64 	%p12300, %fd20433, 0d3EE4F8B588E368F1;
	or.pred  	%p12301, %p12299, %p12300;
	@%p12301 bra 	$L__BB3_11986;
	mul.wide.s32 	%rd10320, %r5519, 8;
	add.s64 	%rd10321, %rd40, %rd10320;
	ld.local.f64 	%fd20435, [%rd10321];
	abs.f64 	%fd20436, %fd20435;
	abs.f64 	%fd20437, %fd25761;
	max.f64 	%fd20439, %fd20436, %fd20437;
	setp.gt.f64 	%p12302, %fd20439, 0d41CDCD64FF800000;
	sub.f64 	%fd20440, %fd20435, %fd25761;
	abs.f64 	%fd20441, %fd20440;
	setp.geu.f64 	%p12303, %fd20441, 0d3EE4F8B588E368F1;
	or.pred  	%p12304, %p12302, %p12303;
	@%p12304 bra 	$L__BB3_11986;
	or.pred  	%p12307, %p12263, %p12262;
	setp.lt.u32 	%p12308, %r5433, 16;
	or.pred  	%p12309, %p12307, %p12308;
	@%p12309 bra 	$L__BB3_4335;
	and.b32  	%r5520, %r5433, 2147483632;
	mov.b32 	%r23314, 0;
$L__BB3_11985:
	.pragma "nounroll";
	add.s32 	%r23314, %r23314, 16;
	setp.ne.s32 	%p12310, %r23314, %r5520;
	@%p12310 bra 	$L__BB3_11985;
	bra.uni 	$L__BB3_4335;
$L__BB3_11986:
	mov.pred 	%p13918, -1;
	min.s32 	%r18580, %r23312, %r23313;
	setp.lt.s32 	%p12312, %r18580, 2;
	@%p12312 bra 	$L__BB3_11989;
	cvt.u64.u32 	%rd10322, %r5516;
	add.s64 	%rd10323, %rd44, %rd10322;
	cvt.u64.u32 	%rd10324, %r5518;
	add.s64 	%rd10325, %rd45, %rd10324;
	ld.local.u8 	%r18581, [%rd10323];
	prmt.b32 	%r18583, %r18557, %r18581, 0x3340U;
	ld.local.u8 	%r18584, [%rd10325];
	prmt.b32 	%r18585, %r18584, 0, 0x3340U;
	prmt.b32 	%r18586, %r18583, %r18585, 0x5410U;
	cvt.u32.u16 	%r18587, %rs784;
	cvt.s32.s8 	%r18588, %r18587;
	mov.b32 	%r18589, 359705;
	dp4a.s32.u32 	%r18590, %r18586, %r18589, %r18588;
	mul.wide.s32 	%rd10326, %r18590, 8;
	add.s64 	%rd10327, %rd1, %rd10326;
	ld.global.f64 	%fd20443, [%rd10327];
	sub.s32 	%r18591, %r5517, %r5435;
	add.s32 	%r5523, %r23312, -2;
	add.s32 	%r18592, %r5523, %r18591;
	mul.wide.s32 	%rd10328, %r18592, 8;
	add.s64 	%rd10329, %rd41, %rd10328;
	ld.local.f64 	%fd20444, [%rd10329];
	add.f64 	%fd20445, %fd20443, %fd20444;
	abs.f64 	%fd20446, %fd20445;
	max.f64 	%fd20448, %fd7571, %fd20446;
	setp.gt.f64 	%p12314, %fd20448, 0d41CDCD64FF800000;
	sub.f64 	%fd20449, %fd7570, %fd20445;
	abs.f64 	%fd20450, %fd20449;
	setp.geu.f64 	%p12315, %fd20450, 0d3EE4F8B588E368F1;
	or.pred  	%p12316, %p12314, %p12315;
	@%p12316 bra 	$L__BB3_11989;
	add.s32 	%r18593, %r23313, -2;
	mul.wide.u32 	%rd10330, %r18593, 4;
	add.s64 	%rd10331, %rd42, %rd10330;
	st.local.u32 	[%rd10331], %r5518;
	mul.wide.u32 	%rd10332, %r5523, 4;
	add.s64 	%rd10333, %rd43, %rd10332;
	st.local.u32 	[%rd10333], %r5516;
	mov.pred 	%p13918, 0;
	mov.u32 	%r23312, %r5518;
	mov.u32 	%r23313, %r5516;
$L__BB3_11989:
	not.pred 	%p12318, %p13918;
	@%p12318 bra 	$L__BB3_11968;
	mov.b32 	%r23319, 3;
$L__BB3_11991:
	mov.u32 	%r5528, %r23319;
	add.s32 	%r5529, %r23313, -1;
	sub.s32 	%r18595, %r23312, %r5528;
	add.s32 	%r18596, %r18595, 1;
	setp.gt.u32 	%p12320, %r18595, 2147483646;
	abs.s32 	%r18597, %r18595;
	selp.b32 	%r5530, %r18597, 0, %p12320;
	sub.s32 	%r23321, %r5529, %r5530;
	selp.b32 	%r23320, 1, %r18596, %p12320;
	setp.lt.s32 	%p12321, %r23321, 1;
	setp.ge.s32 	%p12322, %r23320, %r23312;
	mov.pred 	%p13919, -1;
	or.pred  	%p12323, %p12321, %p12322;
	@%p12323 bra 	$L__BB3_12007;
	cvt.s64.s32 	%rd10334, %r23312;
	add.s64 	%rd1643, %rd45, %rd10334;
	add.s32 	%r18599, %r23312, -1;
	cvt.s64.s32 	%rd10335, %r23313;
	add.s64 	%rd1644, %rd44, %rd10335;
	mad.lo.s32 	%r18600, %r5529, %r5435, %r18599;
	mul.wide.s32 	%rd10336, %r18600, 8;
	add.s64 	%rd1645, %rd40, %rd10336;
	add.s64 	%rd10337, %rd41, %rd10336;
	ld.local.f64 	%fd7572, [%rd10337];
	abs.f64 	%fd7573, %fd7572;
	add.s32 	%r18601, %r18599, %r5530;
	sub.s32 	%r18602, %r18601, %r23320;
	mul.wide.s32 	%rd10338, %r18602, 8;
	add.s64 	%rd1646, %rd1, %rd10338;
	add.f64 	%fd20452, %fd7572, 0dC016CCCCCCCCCCCD;
	add.f64 	%fd7574, %fd7382, %fd20452;
	mul.wide.u32 	%rd10339, %r18602, 8;
	add.s64 	%rd1647, %rd1, %rd10339;
$L__BB3_11993:
	not.b32 	%r18603, %r23321;
	add.s32 	%r5535, %r23313, %r18603;
	not.b32 	%r18604, %r23320;
	add.s32 	%r5536, %r23312, %r18604;
	setp.eq.s32 	%p12324, %r5535, 0;
	setp.gt.s32 	%p12325, %r5536, 0;
	and.pred  	%p12326, %p12324, %p12325;
	@%p12326 bra 	$L__BB3_11998;
	setp.eq.s32 	%p12327, %r5536, 0;
	setp.gt.s32 	%p12328, %r5535, 0;
	and.pred  	%p12329, %p12328, %p12327;
	@%p12329 bra 	$L__BB3_11998;
	setp.eq.s32 	%p12330, %r5535, 1;
	setp.eq.s32 	%p12331, %r5536, 1;
	and.pred  	%p12332, %p12330, %p12331;
	@%p12332 bra 	$L__BB3_11997;
	ld.global.f64 	%fd20453, [%rd1646+24952];
	cvt.u64.u32 	%rd10340, %r23321;
	add.s64 	%rd10341, %rd44, %rd10340;
	cvt.s64.s32 	%rd10342, %r23320;
	add.s64 	%rd10343, %rd45, %rd10342;
	ld.local.s8 	%r18605, [%rd10343+1];
	ld.local.u8 	%r18606, [%rd10341+1];
	ld.local.u8 	%r18607, [%rd10341];
	prmt.b32 	%r18608, %r18607, %r18606, 0x3340U;
	ld.local.u8 	%r18609, [%rd10343];
	prmt.b32 	%r18610, %r18609, 0, 0x3340U;
	prmt.b32 	%r18611, %r18608, %r18610, 0x5410U;
	mov.b32 	%r18612, 334205;
	dp4a.s32.u32 	%r18613, %r18611, %r18612, %r18605;
	mul.wide.s32 	%rd10344, %r18613, 8;
	add.s64 	%rd10345, %rd1, %rd10344;
	ld.global.f64 	%fd20454, [%rd10345+30440];
	add.f64 	%fd20455, %fd20453, %fd20454;
	ld.local.s8 	%r18614, [%rd1644+-1];
	ld.local.u8 	%r18615, [%rd1643];
	ld.local.u8 	%r18616, [%rd1643+-1];
	prmt.b32 	%r18617, %r18616, %r18615, 0x3340U;
	ld.local.u8 	%r18618, [%rd1644];
	prmt.b32 	%r18619, %r18618, 0, 0x3340U;
	prmt.b32 	%r18620, %r18617, %r18619, 0x5410U;
	mov.b32 	%r18621, 359705;
	dp4a.s32.u32 	%r18622, %r18620, %r18621, %r18614;
	mul.wide.s32 	%rd10346, %r18622, 8;
	add.s64 	%rd10347, %rd1, %rd10346;
	ld.global.f64 	%fd20456, [%rd10347+30440];
	add.f64 	%fd20457, %fd20455, %fd20456;
	add.s32 	%r18623, %r23321, -1;
	mad.lo.s32 	%r18624, %r18623, %r5435, %r23320;
	add.s32 	%r18625, %r18624, -1;
	mul.wide.s32 	%rd10348, %r18625, 8;
	add.s64 	%rd10349, %rd40, %rd10348;
	ld.local.f64 	%fd20458, [%rd10349];
	add.f64 	%fd20459, %fd20457, %fd20458;
	ld.global.f64 	%fd20460, [%rd1646+24232];
	ld.global.f64 	%fd20461, [%rd10345+25440];
	add.f64 	%fd20462, %fd20460, %fd20461;
	ld.global.f64 	%fd20463, [%rd10347+25440];
	add.f64 	%fd20464, %fd20462, %fd20463;
	sub.s32 	%r18626, %r5535, %r5536;
	abs.s32 	%r18627, %r18626;
	cvt.rn.f64.s32 	%fd20465, %r18627;
	fma.rn.f64 	%fd20466, %fd20465, 0dBFEEF3E864B31D04, %fd20464;
	add.s64 	%rd10350, %rd41, %rd10348;
	ld.local.f64 	%fd20467, [%rd10350];
	add.f64 	%fd20468, %fd20467, %fd20466;
	abs.f64 	%fd20469, %fd20459;
	setp.gt.f64 	%p12333, %fd20469, 0d41CDCD64FF800000;
	selp.f64 	%fd25766, 0dBFF0000000000000, %fd20468, %p12333;
	selp.f64 	%fd25765, 0d7FF0000000000000, %fd20459, %p12333;
	bra.uni 	$L__BB3_12003;
$L__BB3_11997:
	cvt.u64.u32 	%rd10351, %r23321;
	add.s64 	%rd10352, %rd44, %rd10351;
	cvt.s64.s32 	%rd10353, %r23320;
	add.s64 	%rd10354, %rd45, %rd10353;
	ld.local.s8 	%r18628, [%rd10354+1];
	ld.local.u8 	%r18629, [%rd10352+1];
	ld.local.u8 	%r18630, [%rd10352];
	prmt.b32 	%r18631, %r18630, %r18629, 0x3340U;
	ld.local.u8 	%r18632, [%rd10354];
	prmt.b32 	%r18633, %r18632, 0, 0x3340U;
	prmt.b32 	%r18634, %r18631, %r18633, 0x5410U;
	mov.b32 	%r18635, 334205;
	dp4a.s32.u32 	%r18636, %r18634, %r18635, %r18628;
	mul.wide.s32 	%rd10355, %r18636, 8;
	add.s64 	%rd10356, %rd1, %rd10355;
	ld.global.f64 	%fd20470, [%rd10356+10000];
	ld.local.s8 	%r18637, [%rd1644+-1];
	ld.local.u8 	%r18638, [%rd1643];
	ld.local.u8 	%r18639, [%rd1643+-1];
	prmt.b32 	%r18640, %r18639, %r18638, 0x3340U;
	ld.local.u8 	%r18641, [%rd1644];
	prmt.b32 	%r18642, %r18641, 0, 0x3340U;
	prmt.b32 	%r18643, %r18640, %r18642, 0x5410U;
	mov.b32 	%r18644, 359705;
	dp4a.s32.u32 	%r18645, %r18643, %r18644, %r18637;
	mul.wide.s32 	%rd10357, %r18645, 8;
	add.s64 	%rd10358, %rd1, %rd10357;
	ld.global.f64 	%fd20471, [%rd10358+10000];
	add.f64 	%fd20472, %fd20470, %fd20471;
	add.s32 	%r18646, %r23321, -1;
	mad.lo.s32 	%r18647, %r18646, %r5435, %r23320;
	add.s32 	%r18648, %r18647, -1;
	mul.wide.s32 	%rd10359, %r18648, 8;
	add.s64 	%rd10360, %rd41, %rd10359;
	ld.local.f64 	%fd20473, [%rd10360];
	add.f64 	%fd20474, %fd20472, %fd20473;
	ld.global.f64 	%fd20475, [%rd10356+15000];
	ld.global.f64 	%fd20476, [%rd10358+15000];
	add.f64 	%fd20477, %fd20475, %fd20476;
	add.s64 	%rd10361, %rd40, %rd10359;
	ld.local.f64 	%fd20478, [%rd10361];
	add.f64 	%fd20479, %fd20477, %fd20478;
	abs.f64 	%fd20480, %fd20479;
	setp.gt.f64 	%p12334, %fd20480, 0d41CDCD64FF800000;
	selp.f64 	%fd20481, 0dBFF0000000000000, %fd20474, %p12334;
	selp.f64 	%fd20482, 0d7FF0000000000000, %fd20479, %p12334;
	add.f64 	%fd20483, %fd20482, 0d4069000000000000;
	add.f64 	%fd20484, %fd20481, 0dC016CCCCCCCCCCCD;
	add.f64 	%fd20485, %fd7382, %fd20484;
	div.rn.f64 	%fd20486, %fd20483, %fd20485;
	ld.local.f64 	%fd20487, [%rd1645];
	add.f64 	%fd20488, %fd20487, 0d4069000000000000;
	div.rn.f64 	%fd20489, %fd20488, %fd7574;
	setp.ltu.f64 	%p12335, %fd20486, %fd20489;
	selp.f64 	%fd25765, 0d7FF0000000000000, %fd20482, %p12335;
	selp.f64 	%fd25766, 0dBFF0000000000000, %fd20481, %p12335;
	bra.uni 	$L__BB3_12003;
$L__BB3_11998:
	setp.eq.s32 	%p12336, %r5536, 1;
	setp.eq.s32 	%p12337, %r5535, 1;
	or.pred  	%p12338, %p12337, %p12336;
	@%p12338 bra 	$L__BB3_12000;
	ld.global.f64 	%fd20490, [%rd1646+25192];
	cvt.u64.u32 	%rd10362, %r23321;
	add.s64 	%rd10363, %rd44, %rd10362;
	ld.local.s8 	%r18649, [%rd10363];
	mul.wide.s32 	%rd10364, %r18649, 5;
	cvt.s64.s32 	%rd10365, %r23320;
	add.s64 	%rd10366, %rd45, %rd10365;
	ld.local.s8 	%rd10367, [%rd10366];
	add.s64 	%rd10368, %rd10364, %rd10367;
	shl.b64 	%rd10369, %rd10368, 3;
	add.s64 	%rd10370, %rd1, %rd10369;
	ld.global.f64 	%fd20491, [%rd10370+45640];
	add.f64 	%fd20492, %fd20490, %fd20491;
	ld.local.s8 	%r18650, [%rd1644];
	mul.wide.s32 	%rd10371, %r18650, 5;
	ld.local.s8 	%rd10372, [%rd1643];
	add.s64 	%rd10373, %rd10371, %rd10372;
	shl.b64 	%rd10374, %rd10373, 3;
	add.s64 	%rd10375, %rd1, %rd10374;
	ld.global.f64 	%fd20493, [%rd10375+45640];
	add.f64 	%fd20494, %fd20492, %fd20493;
	add.s32 	%r18651, %r23321, -1;
	mad.lo.s32 	%r18652, %r18651, %r5435, %r23320;
	add.s32 	%r18653, %r18652, -1;
	mul.wide.s32 	%rd10376, %r18653, 8;
	add.s64 	%rd10377, %rd40, %rd10376;
	ld.local.f64 	%fd20495, [%rd10377];
	add.f64 	%fd20496, %fd20494, %fd20495;
	ld.global.f64 	%fd20497, [%rd1646+24472];
	ld.global.f64 	%fd20498, [%rd10370+45440];
	add.f64 	%fd20499, %fd20497, %fd20498;
	ld.global.f64 	%fd20500, [%rd10375+45440];
	add.f64 	%fd20501, %fd20499, %fd20500;
	add.s64 	%rd10378, %rd41, %rd10376;
	ld.local.f64 	%fd20502, [%rd10378];
	add.f64 	%fd20503, %fd20501, %fd20502;
	abs.f64 	%fd20504, %fd20496;
	setp.gt.f64 	%p12339, %fd20504, 0d41CDCD64FF800000;
	selp.f64 	%fd25766, 0dBFF0000000000000, %fd20503, %p12339;
	selp.f64 	%fd25765, 0d7FF0000000000000, %fd20496, %p12339;
	bra.uni 	$L__BB3_12003;
$L__BB3_12000:
	setp.eq.s32 	%p12340, %r5535, 1;
	setp.eq.s32 	%p12341, %r5536, 1;
	setp.eq.s32 	%p12342, %r5535, 0;
	and.pred  	%p12343, %p12342, %p12341;
	setp.eq.s32 	%p12344, %r5536, 0;
	and.pred  	%p12345, %p12340, %p12344;
	or.pred  	%p12346, %p12343, %p12345;
	mov.f64 	%fd25764, 0d0000000000000000;
	mov.f64 	%fd25763, 0dC0A9300000000000;
	not.pred 	%p12347, %p12346;
	@%p12347 bra 	$L__BB3_12002;
	ld.global.f64 	%fd20507, [%rd1647+25192];
	cvt.u64.u32 	%rd10379, %r23321;
	add.s64 	%rd10380, %rd44, %rd10379;
	cvt.s64.s32 	%rd10381, %r23320;
	add.s64 	%rd10382, %rd45, %rd10381;
	ld.local.s8 	%r18654, [%rd1643];
	ld.local.u8 	%r18655, [%rd10380];
	ld.local.u8 	%r18656, [%rd1644];
	prmt.b32 	%r18657, %r18655, %r18656, 0x3340U;
	ld.local.u8 	%r18658, [%rd10382];
	prmt.b32 	%r18659, %r18658, 0, 0x3340U;
	prmt.b32 	%r18660, %r18657, %r18659, 0x5410U;
	mov.b32 	%r18661, 334205;
	dp4a.s32.u32 	%r18662, %r18660, %r18661, %r18654;
	mul.wide.s32 	%rd10383, %r18662, 8;
	add.s64 	%rd10384, %rd1, %rd10383;
	ld.global.f64 	%fd20508, [%rd10384+5000];
	add.f64 	%fd25764, %fd20507, %fd20508;
	ld.global.f64 	%fd20509, [%rd1647+24472];
	ld.global.f64 	%fd20510, [%rd10384];
	add.f64 	%fd25763, %fd20509, %fd20510;
$L__BB3_12002:
	add.s32 	%r18663, %r23321, -1;
	mad.lo.s32 	%r18664, %r18663, %r5435, %r23320;
	add.s32 	%r18665, %r18664, -1;
	mul.wide.s32 	%rd10385, %r18665, 8;
	add.s64 	%rd10386, %rd40, %rd10385;
	ld.local.f64 	%fd20511, [%rd10386];
	add.f64 	%fd20512, %fd25764, %fd20511;
	add.s64 	%rd10387, %rd41, %rd10385;
	ld.local.f64 	%fd20513, [%rd10387];
	add.f64 	%fd20514, %fd25763, %fd20513;
	abs.f64 	%fd20515, %fd20512;
	setp.gt.f64 	%p12348, %fd20515, 0d41CDCD64FF800000;
	selp.f64 	%fd25766, 0dBFF0000000000000, %fd20514, %p12348;
	selp.f64 	%fd25765, 0d7FF0000000000000, %fd20512, %p12348;
$L__BB3_12003:
	abs.f64 	%fd20516, %fd25766;
	max.f64 	%fd20518, %fd7573, %fd20516;
	setp.gt.f64 	%p12349, %fd20518, 0d41CDCD64FF800000;
	sub.f64 	%fd20519, %fd7572, %fd25766;
	abs.f64 	%fd20520, %fd20519;
	setp.geu.f64 	%p12350, %fd20520, 0d3EE4F8B588E368F1;
	or.pred  	%p12351, %p12349, %p12350;
	@%p12351 bra 	$L__BB3_12006;
	ld.local.f64 	%fd20522, [%rd1645];
	abs.f64 	%fd20523, %fd20522;
	abs.f64 	%fd20524, %fd25765;
	max.f64 	%fd20526, %fd20523, %fd20524;
	setp.gt.f64 	%p12352, %fd20526, 0d41CDCD64FF800000;
	sub.f64 	%fd20527, %fd20522, %fd25765;
	abs.f64 	%fd20528, %fd20527;
	setp.geu.f64 	%p12353, %fd20528, 0d3EE4F8B588E368F1;
	or.pred  	%p12354, %p12352, %p12353;
	@%p12354 bra 	$L__BB3_12006;
	add.s32 	%r18666, %r23321, -1;
	mul.wide.u32 	%rd10388, %r18666, 4;
	add.s64 	%rd10389, %rd42, %rd10388;
	st.local.u32 	[%rd10389], %r23320;
	mul.wide.s32 	%rd10390, %r23320, 4;
	add.s64 	%rd10391, %rd43, %rd10390;
	st.local.u32 	[%rd10391+-4], %r23321;
	mov.pred 	%p13919, 0;
	mov.u32 	%r23312, %r23320;
	mov.u32 	%r23313, %r23321;
	bra.uni 	$L__BB3_12007;
$L__BB3_12006:
	add.s32 	%r5537, %r23321, -1;
	add.s32 	%r23320, %r23320, 1;
	setp.gt.s32 	%p12357, %r23321, 1;
	setp.lt.s32 	%p12358, %r23320, %r23312;
	and.pred  	%p12359, %p12357, %p12358;
	mov.u32 	%r23321, %r5537;
	@%p12359 bra 	$L__BB3_11993;
$L__BB3_12007:
	add.s32 	%r23319, %r5528, 1;
	setp.lt.u32 	%p12360, %r5528, 32;
	and.pred  	%p12361, %p13919, %p12360;
	@%p12361 bra 	$L__BB3_11991;
	bra.uni 	$L__BB3_11968;
$L__BB3_12008:
	mov.pred 	%p13920, -1;
	min.s32 	%r18667, %r23331, %r23332;
	setp.lt.s32 	%p12363, %r18667, 2;
	@%p12363 bra 	$L__BB3_12011;
	cvt.u64.u32 	%rd10392, %r5363;
	add.s64 	%rd10393, %rd38, %rd10392;
	cvt.u64.u32 	%rd10394, %r5365;
	add.s64 	%rd10395, %rd39, %rd10394;
	cvt.u64.u32 	%rd10396, %r23331;
	add.s64 	%rd10397, %rd39, %rd10396;
	ld.local.s8 	%r18668, [%rd10397];
	ld.local.u8 	%r18669, [%rd10393];
	prmt.b32 	%r18671, %r18158, %r18669, 0x3340U;
	ld.local.u8 	%r18672, [%rd10395];
	prmt.b32 	%r18673, %r18672, 0, 0x3340U;
	prmt.b32 	%r18674, %r18671, %r18673, 0x5410U;
	mov.b32 	%r18675, 359705;
	dp4a.s32.u32 	%r18676, %r18674, %r18675, %r18668;
	mul.wide.s32 	%rd10398, %r18676, 8;
	add.s64 	%rd10399, %rd1, %rd10398;
	ld.global.f64 	%fd20530, [%rd10399];
	sub.s32 	%r18677, %r5364, %r5281;
	add.s32 	%r5542, %r23331, -2;
	add.s32 	%r18678, %r5542, %r18677;
	mul.wide.s32 	%rd10400, %r18678, 8;
	add.s64 	%rd10401, %rd35, %rd10400;
	ld.local.f64 	%fd20531, [%rd10401];
	add.f64 	%fd20532, %fd20530, %fd20531;
	abs.f64 	%fd20533, %fd20532;
	max.f64 	%fd20535, %fd7372, %fd20533;
	setp.gt.f64 	%p12365, %fd20535, 0d41CDCD64FF800000;
	sub.f64 	%fd20536, %fd7371, %fd20532;
	abs.f64 	%fd20537, %fd20536;
	setp.geu.f64 	%p12366, %fd20537, 0d3EE4F8B588E368F1;
	or.pred  	%p12367, %p12365, %p12366;
	@%p12367 bra 	$L__BB3_12011;
	add.s32 	%r18679, %r23332, -2;
	mul.wide.u32 	%rd10402, %r18679, 4;
	add.s64 	%rd10403, %rd36, %rd10402;
	st.local.u32 	[%rd10403], %r5365;
	mul.wide.u32 	%rd10404, %r5542, 4;
	add.s64 	%rd10405, %rd37, %rd10404;
	st.local.u32 	[%rd10405], %r5363;
	mov.pred 	%p13920, 0;
	mov.u32 	%r23331, %r5365;
	mov.u32 	%r23332, %r5363;
$L__BB3_12011:
	not.pred 	%p12369, %p13920;
	@%p12369 bra 	$L__BB3_12030;
	mov.b32 	%r23328, 3;
$L__BB3_12013:
	mov.u32 	%r5547, %r23328;
	add.s32 	%r5548, %r23332, -1;
	sub.s32 	%r18681, %r23331, %r5547;
	add.s32 	%r18682, %r18681, 1;
	setp.gt.u32 	%p12371, %r18681, 2147483646;
	abs.s32 	%r18683, %r18681;
	selp.b32 	%r5549, %r18683, 0, %p12371;
	sub.s32 	%r23330, %r5548, %r5549;
	selp.b32 	%r23329, 1, %r18682, %p12371;
	setp.lt.s32 	%p12372, %r23330, 1;
	setp.ge.s32 	%p12373, %r23329, %r23331;
	mov.pred 	%p13921, -1;
	or.pred  	%p12374, %p12372, %p12373;
	@%p12374 bra 	$L__BB3_12029;
	cvt.s64.s32 	%rd10406, %r23331;
	add.s64 	%rd1648, %rd39, %rd10406;
	add.s32 	%r18685, %r23331, -1;
	cvt.s64.s32 	%rd10407, %r23332;
	add.s64 	%rd1649, %rd38, %rd10407;
	mad.lo.s32 	%r18686, %r5548, %r5281, %r18685;
	mul.wide.s32 	%rd10408, %r18686, 8;
	add.s64 	%rd1650, %rd34, %rd10408;
	add.s64 	%rd10409, %rd35, %rd10408;
	ld.local.f64 	%fd7589, [%rd10409];
	abs.f64 	%fd7590, %fd7589;
	add.s32 	%r18687, %r18685, %r5549;
	sub.s32 	%r18688, %r18687, %r23329;
	mul.wide.s32 	%rd10410, %r18688, 8;
	add.s64 	%rd1651, %rd1, %rd10410;
	add.f64 	%fd20539, %fd7589, 0dC016CCCCCCCCCCCD;
	add.f64 	%fd7591, %fd7143, %fd20539;
	mul.wide.u32 	%rd10411, %r18688, 8;
	add.s64 	%rd1652, %rd1, %rd10411;
$L__BB3_12015:
	not.b32 	%r18689, %r23330;
	add.s32 	%r5554, %r23332, %r18689;
	not.b32 	%r18690, %r23329;
	add.s32 	%r5555, %r23331, %r18690;
	setp.eq.s32 	%p12375, %r5554, 0;
	setp.gt.s32 	%p12376, %r5555, 0;
	and.pred  	%p12377, %p12375, %p12376;
	@%p12377 bra 	$L__BB3_12020;
	setp.eq.s32 	%p12378, %r5555, 0;
	setp.gt.s32 	%p12379, %r5554, 0;
	and.pred  	%p12380, %p12379, %p12378;
	@%p12380 bra 	$L__BB3_12020;
	setp.eq.s32 	%p12381, %r5554, 1;
	setp.eq.s32 	%p12382, %r5555, 1;
	and.pred  	%p12383, %p12381, %p12382;
	@%p12383 bra 	$L__BB3_12019;
	ld.global.f64 	%fd20540, [%rd1651+24952];
	cvt.u64.u32 	%rd10412, %r23330;
	add.s64 	%rd10413, %rd38, %rd10412;
	cvt.s64.s32 	%rd10414, %r23329;
	add.s64 	%rd10415, %rd39, %rd10414;
	ld.local.s8 	%r18691, [%rd10415+1];
	ld.local.u8 	%r18692, [%rd10413+1];
	ld.local.u8 	%r18693, [%rd10413];
	prmt.b32 	%r18694, %r18693, %r18692, 0x3340U;
	ld.local.u8 	%r18695, [%rd10415];
	prmt.b32 	%r18696, %r18695, 0, 0x3340U;
	prmt.b32 	%r18697, %r18694, %r18696, 0x5410U;
	mov.b32 	%r18698, 334205;
	dp4a.s32.u32 	%r18699, %r18697, %r18698, %r18691;
	mul.wide.s32 	%rd10416, %r18699, 8;
	add.s64 	%rd10417, %rd1, %rd10416;
	ld.global.f64 	%fd20541, [%rd10417+30440];
	add.f64 	%fd20542, %fd20540, %fd20541;
	ld.local.s8 	%r18700, [%rd1649+-1];
	ld.local.u8 	%r18701, [%rd1648];
	ld.local.u8 	%r18702, [%rd1648+-1];
	prmt.b32 	%r18703, %r18702, %r18701, 0x3340U;
	ld.local.u8 	%r18704, [%rd1649];
	prmt.b32 	%r18705, %r18704, 0, 0x3340U;
	prmt.b32 	%r18706, %r18703, %r18705, 0x5410U;
	mov.b32 	%r18707, 359705;
	dp4a.s32.u32 	%r18708, %r18706, %r18707, %r18700;
	mul.wide.s32 	%rd10418, %r18708, 8;
	add.s64 	%rd10419, %rd1, %rd10418;
	ld.global.f64 	%fd20543, [%rd10419+30440];
	add.f64 	%fd20544, %fd20542, %fd20543;
	add.s32 	%r18709, %r23330, -1;
	mad.lo.s32 	%r18710, %r18709, %r5281, %r23329;
	add.s32 	%r18711, %r18710, -1;
	mul.wide.s32 	%rd10420, %r18711, 8;
	add.s64 	%rd10421, %rd34, %rd10420;
	ld.local.f64 	%fd20545, [%rd10421];
	add.f64 	%fd20546, %fd20544, %fd20545;
	ld.global.f64 	%fd20547, [%rd1651+24232];
	ld.global.f64 	%fd20548, [%rd10417+25440];
	add.f64 	%fd20549, %fd20547, %fd20548;
	ld.global.f64 	%fd20550, [%rd10419+25440];
	add.f64 	%fd20551, %fd20549, %fd20550;
	sub.s32 	%r18712, %r5554, %r5555;
	abs.s32 	%r18713, %r18712;
	cvt.rn.f64.s32 	%fd20552, %r18713;
	fma.rn.f64 	%fd20553, %fd20552, 0dBFEEF3E864B31D04, %fd20551;
	add.s64 	%rd10422, %rd35, %rd10420;
	ld.local.f64 	%fd20554, [%rd10422];
	add.f64 	%fd20555, %fd20554, %fd20553;
	abs.f64 	%fd20556, %fd20546;
	setp.gt.f64 	%p12384, %fd20556, 0d41CDCD64FF800000;
	selp.f64 	%fd25770, 0dBFF0000000000000, %fd20555, %p12384;
	selp.f64 	%fd25769, 0d7FF0000000000000, %fd20546, %p12384;
	bra.uni 	$L__BB3_12025;
$L__BB3_12019:
	cvt.u64.u32 	%rd10423, %r23330;
	add.s64 	%rd10424, %rd38, %rd10423;
	cvt.s64.s32 	%rd10425, %r23329;
	add.s64 	%rd10426, %rd39, %rd10425;
	ld.local.s8 	%r18714, [%rd10426+1];
	ld.local.u8 	%r18715, [%rd10424+1];
	ld.local.u8 	%r18716, [%rd10424];
	prmt.b32 	%r18717, %r18716, %r18715, 0x3340U;
	ld.local.u8 	%r18718, [%rd10426];
	prmt.b32 	%r18719, %r18718, 0, 0x3340U;
	prmt.b32 	%r18720, %r18717, %r18719, 0x5410U;
	mov.b32 	%r18721, 334205;
	dp4a.s32.u32 	%r18722, %r18720, %r18721, %r18714;
	mul.wide.s32 	%rd10427, %r18722, 8;
	add.s64 	%rd10428, %rd1, %rd10427;
	ld.global.f64 	%fd20557, [%rd10428+10000];
	ld.local.s8 	%r18723, [%rd1649+-1];
	ld.local.u8 	%r18724, [%rd1648];
	ld.local.u8 	%r18725, [%rd1648+-1];
	prmt.b32 	%r18726, %r18725, %r18724, 0x3340U;
	ld.local.u8 	%r18727, [%rd1649];
	prmt.b32 	%r18728, %r18727, 0, 0x3340U;
	prmt.b32 	%r18729, %r18726, %r18728, 0x5410U;
	mov.b32 	%r18730, 359705;
	dp4a.s32.u32 	%r18731, %r18729, %r18730, %r18723;
	mul.wide.s32 	%rd10429, %r18731, 8;
	add.s64 	%rd10430, %rd1, %rd10429;
	ld.global.f64 	%fd20558, [%rd10430+10000];
	add.f64 	%fd20559, %fd20557, %fd20558;
	add.s32 	%r18732, %r23330, -1;
	mad.lo.s32 	%r18733, %r18732, %r5281, %r23329;
	add.s32 	%r18734, %r18733, -1;
	mul.wide.s32 	%rd10431, %r18734, 8;
	add.s64 	%rd10432, %rd35, %rd10431;
	ld.local.f64 	%fd20560, [%rd10432];
	add.f64 	%fd20561, %fd20559, %fd20560;
	ld.global.f64 	%fd20562, [%rd10428+15000];
	ld.global.f64 	%fd20563, [%rd10430+15000];
	add.f64 	%fd20564, %fd20562, %fd20563;
	add.s64 	%rd10433, %rd34, %rd10431;
	ld.local.f64 	%fd20565, [%rd10433];
	add.f64 	%fd20566, %fd20564, %fd20565;
	abs.f64 	%fd20567, %fd20566;
	setp.gt.f64 	%p12385, %fd20567, 0d41CDCD64FF800000;
	selp.f64 	%fd20568, 0dBFF0000000000000, %fd20561, %p12385;
	selp.f64 	%fd20569, 0d7FF0000000000000, %fd20566, %p12385;
	add.f64 	%fd20570, %fd20569, 0d4069000000000000;
	add.f64 	%fd20571, %fd20568, 0dC016CCCCCCCCCCCD;
	add.f64 	%fd20572, %fd7143, %fd20571;
	div.rn.f64 	%fd20573, %fd20570, %fd20572;
	ld.local.f64 	%fd20574, [%rd1650];
	add.f64 	%fd20575, %fd20574, 0d4069000000000000;
	div.rn.f64 	%fd20576, %fd20575, %fd7591;
	setp.ltu.f64 	%p12386, %fd20573, %fd20576;
	selp.f64 	%fd25769, 0d7FF0000000000000, %fd20569, %p12386;
	selp.f64 	%fd25770, 0dBFF0000000000000, %fd20568, %p12386;
	bra.uni 	$L__BB3_12025;
$L__BB3_12020:
	setp.eq.s32 	%p12387, %r5555, 1;
	setp.eq.s32 	%p12388, %r5554, 1;
	or.pred  	%p12389, %p12388, %p12387;
	@%p12389 bra 	$L__BB3_12022;
	ld.global.f64 	%fd20577, [%rd1651+25192];
	cvt.u64.u32 	%rd10434, %r23330;
	add.s64 	%rd10435, %rd38, %rd10434;
	ld.local.s8 	%r18735, [%rd10435];
	mul.wide.s32 	%rd10436, %r18735, 5;
	cvt.s64.s32 	%rd10437, %r23329;
	add.s64 	%rd10438, %rd39, %rd10437;
	ld.local.s8 	%rd10439, [%rd10438];
	add.s64 	%rd10440, %rd10436, %rd10439;
	shl.b64 	%rd10441, %rd10440, 3;
	add.s64 	%rd10442, %rd1, %rd10441;
	ld.global.f64 	%fd20578, [%rd10442+45640];
	add.f64 	%fd20579, %fd20577, %fd20578;
	ld.local.s8 	%r18736, [%rd1649];
	mul.wide.s32 	%rd10443, %r18736, 5;
	ld.local.s8 	%rd10444, [%rd1648];
	add.s64 	%rd10445, %rd10443, %rd10444;
	shl.b64 	%rd10446, %rd10445, 3;
	add.s64 	%rd10447, %rd1, %rd10446;
	ld.global.f64 	%fd20580, [%rd10447+45640];
	add.f64 	%fd20581, %fd20579, %fd20580;
	add.s32 	%r18737, %r23330, -1;
	mad.lo.s32 	%r18738, %r18737, %r5281, %r23329;
	add.s32 	%r18739, %r18738, -1;
	mul.wide.s32 	%rd10448, %r18739, 8;
	add.s64 	%rd10449, %rd34, %rd10448;
	ld.local.f64 	%fd20582, [%rd10449];
	add.f64 	%fd20583, %fd20581, %fd20582;
	ld.global.f64 	%fd20584, [%rd1651+24472];
	ld.global.f64 	%fd20585, [%rd10442+45440];
	add.f64 	%fd20586, %fd20584, %fd20585;
	ld.global.f64 	%fd20587, [%rd10447+45440];
	add.f64 	%fd20588, %fd20586, %fd20587;
	add.s64 	%rd10450, %rd35, %rd10448;
	ld.local.f64 	%fd20589, [%rd10450];
	add.f64 	%fd20590, %fd20588, %fd20589;
	abs.f64 	%fd20591, %fd20583;
	setp.gt.f64 	%p12390, %fd20591, 0d41CDCD64FF800000;
	selp.f64 	%fd25770, 0dBFF0000000000000, %fd20590, %p12390;
	selp.f64 	%fd25769, 0d7FF0000000000000, %fd20583, %p12390;
	bra.uni 	$L__BB3_12025;
$L__BB3_12022:
	setp.eq.s32 	%p12391, %r5554, 1;
	setp.eq.s32 	%p12392, %r5555, 1;
	setp.eq.s32 	%p12393, %r5554, 0;
	and.pred  	%p12394, %p12393, %p12392;
	setp.eq.s32 	%p12395, %r5555, 0;
	and.pred  	%p12396, %p12391, %p12395;
	or.pred  	%p12397, %p12394, %p12396;
	mov.f64 	%fd25768, 0d0000000000000000;
	mov.f64 	%fd25767, 0dC0A9300000000000;
	not.pred 	%p12398, %p12397;
	@%p12398 bra 	$L__BB3_12024;
	ld.global.f64 	%fd20594, [%rd1652+25192];
	cvt.u64.u32 	%rd10451, %r23330;
	add.s64 	%rd10452, %rd38, %rd10451;
	cvt.s64.s32 	%rd10453, %r23329;
	add.s64 	%rd10454, %rd39, %rd10453;
	ld.local.s8 	%r18740, [%rd1648];
	ld.local.u8 	%r18741, [%rd10452];
	ld.local.u8 	%r18742, [%rd1649];
	prmt.b32 	%r18743, %r18741, %r18742, 0x3340U;
	ld.local.u8 	%r18744, [%rd10454];
	prmt.b32 	%r18745, %r18744, 0, 0x3340U;
	prmt.b32 	%r18746, %r18743, %r18745, 0x5410U;
	mov.b32 	%r18747, 334205;
	dp4a.s32.u32 	%r18748, %r18746, %r18747, %r18740;
	mul.wide.s32 	%rd10455, %r18748, 8;
	add.s64 	%rd10456, %rd1, %rd10455;
	ld.global.f64 	%fd20595, [%rd10456+5000];
	add.f64 	%fd25768, %fd20594, %fd20595;
	ld.global.f64 	%fd20596, [%rd1652+24472];
	ld.global.f64 	%fd20597, [%rd10456];
	add.f64 	%fd25767, %fd20596, %fd20597;
$L__BB3_12024:
	add.s32 	%r18749, %r23330, -1;
	mad.lo.s32 	%r18750, %r18749, %r5281, %r23329;
	add.s32 	%r18751, %r18750, -1;
	mul.wide.s32 	%rd10457, %r18751, 8;
	add.s64 	%rd10458, %rd34, %rd10457;
	ld.local.f64 	%fd20598, [%rd10458];
	add.f64 	%fd20599, %fd25768, %fd20598;
	add.s64 	%rd10459, %rd35, %rd10457;
	ld.local.f64 	%fd20600, [%rd10459];
	add.f64 	%fd20601, %fd25767, %fd20600;
	abs.f64 	%fd20602, %fd20599;
	setp.gt.f64 	%p12399, %fd20602, 0d41CDCD64FF800000;
	selp.f64 	%fd25770, 0dBFF0000000000000, %fd20601, %p12399;
	selp.f64 	%fd25769, 0d7FF0000000000000, %fd20599, %p12399;
$L__BB3_12025:
	abs.f64 	%fd20603, %fd25770;
	max.f64 	%fd20605, %fd7590, %fd20603;
	setp.gt.f64 	%p12400, %fd20605, 0d41CDCD64FF800000;
	sub.f64 	%fd20606, %fd7589, %fd25770;
	abs.f64 	%fd20607, %fd20606;
	setp.geu.f64 	%p12401, %fd20607, 0d3EE4F8B588E368F1;
	or.pred  	%p12402, %p12400, %p12401;
	@%p12402 bra 	$L__BB3_12028;
	ld.local.f64 	%fd20609, [%rd1650];
	abs.f64 	%fd20610, %fd20609;
	abs.f64 	%fd20611, %fd25769;
	max.f64 	%fd20613, %fd20610, %fd20611;
	setp.gt.f64 	%p12403, %fd20613, 0d41CDCD64FF800000;
	sub.f64 	%fd20614, %fd20609, %fd25769;
	abs.f64 	%fd20615, %fd20614;
	setp.geu.f64 	%p12404, %fd20615, 0d3EE4F8B588E368F1;
	or.pred  	%p12405, %p12403, %p12404;
	@%p12405 bra 	$L__BB3_12028;
	add.s32 	%r18752, %r23330, -1;
	mul.wide.u32 	%rd10460, %r18752, 4;
	add.s64 	%rd10461, %rd36, %rd10460;
	st.local.u32 	[%rd10461], %r23329;
	mul.wide.s32 	%rd10462, %r23329, 4;
	add.s64 	%rd10463, %rd37, %rd10462;
	st.local.u32 	[%rd10463+-4], %r23330;
	mov.pred 	%p13921, 0;
	mov.u32 	%r23331, %r23329;
	mov.u32 	%r23332, %r23330;
	bra.uni 	$L__BB3_12029;
$L__BB3_12028:
	add.s32 	%r5556, %r23330, -1;
	add.s32 	%r23329, %r23329, 1;
	setp.gt.s32 	%p12408, %r23330, 1;
	setp.lt.s32 	%p12409, %r23329, %r23331;
	and.pred  	%p12410, %p12408, %p12409;
	mov.u32 	%r23330, %r5556;
	@%p12410 bra 	$L__BB3_12015;
$L__BB3_12029:
	add.s32 	%r23328, %r5547, 1;
	setp.lt.u32 	%p12411, %r5547, 32;
	and.pred  	%p12412, %p13921, %p12411;
	@%p12412 bra 	$L__BB3_12013;
$L__BB3_12030:
	cvt.s64.s32 	%rd10464, %r23331;
	add.s64 	%rd10465, %rd39, %rd10464;
	ld.local.u8 	%rs4883, [%rd10465];
	bra.uni 	$L__BB3_11621;
$L__BB3_12031:
	mov.pred 	%p13922, -1;
	min.s32 	%r18753, %r23342, %r23343;
	setp.lt.s32 	%p12414, %r18753, 2;
	@%p12414 bra 	$L__BB3_12034;
	cvt.u64.u32 	%rd10466, %r5209;
	add.s64 	%rd10467, %rd32, %rd10466;
	cvt.u64.u32 	%rd10468, %r5211;
	add.s64 	%rd10469, %rd33, %rd10468;
	cvt.u64.u32 	%rd10470, %r23342;
	add.s64 	%rd10471, %rd33, %rd10470;
	ld.local.s8 	%r18754, [%rd10471];
	ld.local.u8 	%r18755, [%rd10467];
	prmt.b32 	%r18757, %r17738, %r18755, 0x3340U;
	ld.local.u8 	%r18758, [%rd10469];
	prmt.b32 	%r18759, %r18758, 0, 0x3340U;
	prmt.b32 	%r18760, %r18757, %r18759, 0x5410U;
	mov.b32 	%r18761, 359705;
	dp4a.s32.u32 	%r18762, %r18760, %r18761, %r18754;
	mul.wide.s32 	%rd10472, %r18762, 8;
	add.s64 	%rd10473, %rd1, %rd10472;
	ld.global.f64 	%fd20617, [%rd10473];
	sub.s32 	%r18763, %r5210, %r5127;
	add.s32 	%r5563, %r23342, -2;
	add.s32 	%r18764, %r5563, %r18763;
	mul.wide.s32 	%rd10474, %r18764, 8;
	add.s64 	%rd10475, %rd29, %rd10474;
	ld.local.f64 	%fd20618, [%rd10475];
	add.f64 	%fd20619, %fd20617, %fd20618;
	abs.f64 	%fd20620, %fd20619;
	max.f64 	%fd20622, %fd7133, %fd20620;
	setp.gt.f64 	%p12416, %fd20622, 0d41CDCD64FF800000;
	sub.f64 	%fd20623, %fd7132, %fd20619;
	abs.f64 	%fd20624, %fd20623;
	setp.geu.f64 	%p12417, %fd20624, 0d3EE4F8B588E368F1;
	or.pred  	%p12418, %p12416, %p12417;
	@%p12418 bra 	$L__BB3_12034;
	add.s32 	%r18765, %r23343, -2;
	mul.wide.u32 	%rd10476, %r18765, 4;
	add.s64 	%rd10477, %rd30, %rd10476;
	st.local.u32 	[%rd10477], %r5211;
	mul.wide.u32 	%rd10478, %r5563, 4;
	add.s64 	%rd10479, %rd31, %rd10478;
	st.local.u32 	[%rd10479], %r5209;
	mov.pred 	%p13922, 0;
	mov.u32 	%r23342, %r5211;
	mov.u32 	%r23343, %r5209;
$L__BB3_12034:
	not.pred 	%p12420, %p13922;
	@%p12420 bra 	$L__BB3_12053;
	mov.b32 	%r23339, 3;
$L__BB3_12036:
	mov.u32 	%r5568, %r23339;
	add.s32 	%r5569, %r23343, -1;
	sub.s32 	%r18767, %r23342, %r5568;
	add.s32 	%r18768, %r18767, 1;
	setp.gt.u32 	%p12422, %r18767, 2147483646;
	abs.s32 	%r18769, %r18767;
	selp.b32 	%r5570, %r18769, 0, %p12422;
	sub.s32 	%r23341, %r5569, %r5570;
	selp.b32 	%r23340, 1, %r18768, %p12422;
	setp.lt.s32 	%p12423, %r23341, 1;
	setp.ge.s32 	%p12424, %r23340, %r23342;
	mov.pred 	%p13923, -1;
	or.pred  	%p12425, %p12423, %p12424;
	@%p12425 bra 	$L__BB3_12052;
	cvt.s64.s32 	%rd10480, %r23342;
	add.s64 	%rd1653, %rd33, %rd10480;
	add.s32 	%r18771, %r23342, -1;
	cvt.s64.s32 	%rd10481, %r23343;
	add.s64 	%rd1654, %rd32, %rd10481;
	mad.lo.s32 	%r18772, %r5569, %r5127, %r18771;
	mul.wide.s32 	%rd10482, %r18772, 8;
	add.s64 	%rd1655, %rd28, %rd10482;
	add.s64 	%rd10483, %rd29, %rd10482;
	ld.local.f64 	%fd7606, [%rd10483];
	abs.f64 	%fd7607, %fd7606;
	add.s32 	%r18773, %r18771, %r5570;
	sub.s32 	%r18774, %r18773, %r23340;
	mul.wide.s32 	%rd10484, %r18774, 8;
	add.s64 	%rd1656, %rd1, %rd10484;
	add.f64 	%fd20626, %fd7606, 0dC016CCCCCCCCCCCD;
	add.f64 	%fd7608, %fd6904, %fd20626;
	mul.wide.u32 	%rd10485, %r18774, 8;
	add.s64 	%rd1657, %rd1, %rd10485;
$L__BB3_12038:
	not.b32 	%r18775, %r23341;
	add.s32 	%r5575, %r23343, %r18775;
	not.b32 	%r18776, %r23340;
	add.s32 	%r5576, %r23342, %r18776;
	setp.eq.s32 	%p12426, %r5575, 0;
	setp.gt.s32 	%p12427, %r5576, 0;
	and.pred  	%p12428, %p12426, %p12427;
	@%p12428 bra 	$L__BB3_12043;
	setp.eq.s32 	%p12429, %r5576, 0;
	setp.gt.s32 	%p12430, %r5575, 0;
	and.pred  	%p12431, %p12430, %p12429;
	@%p12431 bra 	$L__BB3_12043;
	setp.eq.s32 	%p12432, %r5575, 1;
	setp.eq.s32 	%p12433, %r5576, 1;
	and.pred  	%p12434, %p12432, %p12433;
	@%p12434 bra 	$L__BB3_12042;
	ld.global.f64 	%fd20627, [%rd1656+24952];
	cvt.u64.u32 	%rd10486, %r23341;
	add.s64 	%rd10487, %rd32, %rd10486;
	cvt.s64.s32 	%rd10488, %r23340;
	add.s64 	%rd10489, %rd33, %rd10488;
	ld.local.s8 	%r18777, [%rd10489+1];
	ld.local.u8 	%r18778, [%rd10487+1];
	ld.local.u8 	%r18779, [%rd10487];
	prmt.b32 	%r18780, %r18779, %r18778, 0x3340U;
	ld.local.u8 	%r18781, [%rd10489];
	prmt.b32 	%r18782, %r18781, 0, 0x3340U;
	prmt.b32 	%r18783, %r18780, %r18782, 0x5410U;
	mov.b32 	%r18784, 334205;
	dp4a.s32.u32 	%r18785, %r18783, %r18784, %r18777;
	mul.wide.s32 	%rd10490, %r18785, 8;
	add.s64 	%rd10491, %rd1, %rd10490;
	ld.global.f64 	%fd20628, [%rd10491+30440];
	add.f64 	%fd20629, %fd20627, %fd20628;
	ld.local.s8 	%r18786, [%rd1654+-1];
	ld.local.u8 	%r18787, [%rd1653];
	ld.local.u8 	%r18788, [%rd1653+-1];
	prmt.b32 	%r18789, %r18788, %r18787, 0x3340U;
	ld.local.u8 	%r18790, [%rd1654];
	prmt.b32 	%r18791, %r18790, 0, 0x3340U;
	prmt.b32 	%r18792, %r18789, %r18791, 0x5410U;
	mov.b32 	%r18793, 359705;
	dp4a.s32.u32 	%r18794, %r18792, %r18793, %r18786;
	mul.wide.s32 	%rd10492, %r18794, 8;
	add.s64 	%rd10493, %rd1, %rd10492;
	ld.global.f64 	%fd20630, [%rd10493+30440];
	add.f64 	%fd20631, %fd20629, %fd20630;
	add.s32 	%r18795, %r23341, -1;
	mad.lo.s32 	%r18796, %r18795, %r5127, %r23340;
	add.s32 	%r18797, %r18796, -1;
	mul.wide.s32 	%rd10494, %r18797, 8;
	add.s64 	%rd10495, %rd28, %rd10494;
	ld.local.f64 	%fd20632, [%rd10495];
	add.f64 	%fd20633, %fd20631, %fd20632;
	ld.global.f64 	%fd20634, [%rd1656+24232];
	ld.global.f64 	%fd20635, [%rd10491+25440];
	add.f64 	%fd20636, %fd20634, %fd20635;
	ld.global.f64 	%fd20637, [%rd10493+25440];
	add.f64 	%fd20638, %fd20636, %fd20637;
	sub.s32 	%r18798, %r5575, %r5576;
	abs.s32 	%r18799, %r18798;
	cvt.rn.f64.s32 	%fd20639, %r18799;
	fma.rn.f64 	%fd20640, %fd20639, 0dBFEEF3E864B31D04, %fd20638;
	add.s64 	%rd10496, %rd29, %rd10494;
	ld.local.f64 	%fd20641, [%rd10496];
	add.f64 	%fd20642, %fd20641, %fd20640;
	abs.f64 	%fd20643, %fd20633;
	setp.gt.f64 	%p12435, %fd20643, 0d41CDCD64FF800000;
	selp.f64 	%fd25774, 0dBFF0000000000000, %fd20642, %p12435;
	selp.f64 	%fd25773, 0d7FF0000000000000, %fd20633, %p12435;
	bra.uni 	$L__BB3_12048;
$L__BB3_12042:
	cvt.u64.u32 	%rd10497, %r23341;
	add.s64 	%rd10498, %rd32, %rd10497;
	cvt.s64.s32 	%rd10499, %r23340;
	add.s64 	%rd10500, %rd33, %rd10499;
	ld.local.s8 	%r18800, [%rd10500+1];
	ld.local.u8 	%r18801, [%rd10498+1];
	ld.local.u8 	%r18802, [%rd10498];
	prmt.b32 	%r18803, %r18802, %r18801, 0x3340U;
	ld.local.u8 	%r18804, [%rd10500];
	prmt.b32 	%r18805, %r18804, 0, 0x3340U;
	prmt.b32 	%r18806, %r18803, %r18805, 0x5410U;
	mov.b32 	%r18807, 334205;
	dp4a.s32.u32 	%r18808, %r18806, %r18807, %r18800;
	mul.wide.s32 	%rd10501, %r18808, 8;
	add.s64 	%rd10502, %rd1, %rd10501;
	ld.global.f64 	%fd20644, [%rd10502+10000];
	ld.local.s8 	%r18809, [%rd1654+-1];
	ld.local.u8 	%r18810, [%rd1653];
	ld.local.u8 	%r18811, [%rd1653+-1];
	prmt.b32 	%r18812, %r18811, %r18810, 0x3340U;
	ld.local.u8 	%r18813, [%rd1654];
	prmt.b32 	%r18814, %r18813, 0, 0x3340U;
	prmt.b32 	%r18815, %r18812, %r18814, 0x5410U;
	mov.b32 	%r18816, 359705;
	dp4a.s32.u32 	%r18817, %r18815, %r18816, %r18809;
	mul.wide.s32 	%rd10503, %r18817, 8;
	add.s64 	%rd10504, %rd1, %rd10503;
	ld.global.f64 	%fd20645, [%rd10504+10000];
	add.f64 	%fd20646, %fd20644, %fd20645;
	add.s32 	%r18818, %r23341, -1;
	mad.lo.s32 	%r18819, %r18818, %r5127, %r23340;
	add.s32 	%r18820, %r18819, -1;
	mul.wide.s32 	%rd10505, %r18820, 8;
	add.s64 	%rd10506, %rd29, %rd10505;
	ld.local.f64 	%fd20647, [%rd10506];
	add.f64 	%fd20648, %fd20646, %fd20647;
	ld.global.f64 	%fd20649, [%rd10502+15000];
	ld.global.f64 	%fd20650, [%rd10504+15000];
	add.f64 	%fd20651, %fd20649, %fd20650;
	add.s64 	%rd10507, %rd28, %rd10505;
	ld.local.f64 	%fd20652, [%rd10507];
	add.f64 	%fd20653, %fd20651, %fd20652;
	abs.f64 	%fd20654, %fd20653;
	setp.gt.f64 	%p12436, %fd20654, 0d41CDCD64FF800000;
	selp.f64 	%fd20655, 0dBFF0000000000000, %fd20648, %p12436;
	selp.f64 	%fd20656, 0d7FF0000000000000, %fd20653, %p12436;
	add.f64 	%fd20657, %fd20656, 0d4069000000000000;
	add.f64 	%fd20658, %fd20655, 0dC016CCCCCCCCCCCD;
	add.f64 	%fd20659, %fd6904, %fd20658;
	div.rn.f64 	%fd20660, %fd20657, %fd20659;
	ld.local.f64 	%fd20661, [%rd1655];
	add.f64 	%fd20662, %fd20661, 0d4069000000000000;
	div.rn.f64 	%fd20663, %fd20662, %fd7608;
	setp.ltu.f64 	%p12437, %fd20660, %fd20663;
	selp.f64 	%fd25773, 0d7FF0000000000000, %fd20656, %p12437;
	selp.f64 	%fd25774, 0dBFF0000000000000, %fd20655, %p12437;
	bra.uni 	$L__BB3_12048;
$L__BB3_12043:
	setp.eq.s32 	%p12438, %r5576, 1;
	setp.eq.s32 	%p12439, %r5575, 1;
	or.pred  	%p12440, %p12439, %p12438;
	@%p12440 bra 	$L__BB3_12045;
	ld.global.f64 	%fd20664, [%rd1656+25192];
	cvt.u64.u32 	%rd10508, %r23341;
	add.s64 	%rd10509, %rd32, %rd10508;
	ld.local.s8 	%r18821, [%rd10509];
	mul.wide.s32 	%rd10510, %r18821, 5;
	cvt.s64.s32 	%rd10511, %r23340;
	add.s64 	%rd10512, %rd33, %rd10511;
	ld.local.s8 	%rd10513, [%rd10512];
	add.s64 	%rd10514, %rd10510, %rd10513;
	shl.b64 	%rd10515, %rd10514, 3;
	add.s64 	%rd10516, %rd1, %rd10515;
	ld.global.f64 	%fd20665, [%rd10516+45640];
	add.f64 	%fd20666, %fd20664, %fd20665;
	ld.local.s8 	%r18822, [%rd1654];
	mul.wide.s32 	%rd10517, %r18822, 5;
	ld.local.s8 	%rd10518, [%rd1653];
	add.s64 	%rd10519, %rd10517, %rd10518;
	shl.b64 	%rd10520, %rd10519, 3;
	add.s64 	%rd10521, %rd1, %rd10520;
	ld.global.f64 	%fd20667, [%rd10521+45640];
	add.f64 	%fd20668, %fd20666, %fd20667;
	add.s32 	%r18823, %r23341, -1;
	mad.lo.s32 	%r18824, %r18823, %r5127, %r23340;
	add.s32 	%r18825, %r18824, -1;
	mul.wide.s32 	%rd10522, %r18825, 8;
	add.s64 	%rd10523, %rd28, %rd10522;
	ld.local.f64 	%fd20669, [%rd10523];
	add.f64 	%fd20670, %fd20668, %fd20669;
	ld.global.f64 	%fd20671, [%rd1656+24472];
	ld.global.f64 	%fd20672, [%rd10516+45440];
	add.f64 	%fd20673, %fd20671, %fd20672;
	ld.global.f64 	%fd20674, [%rd10521+45440];
	add.f64 	%fd20675, %fd20673, %fd20674;
	add.s64 	%rd10524, %rd29, %rd10522;
	ld.local.f64 	%fd20676, [%rd10524];
	add.f64 	%fd20677, %fd20675, %fd20676;
	abs.f64 	%fd20678, %fd20670;
	setp.gt.f64 	%p12441, %fd20678, 0d41CDCD64FF800000;
	selp.f64 	%fd25774, 0dBFF0000000000000, %fd20677, %p12441;
	selp.f64 	%fd25773, 0d7FF0000000000000, %fd20670, %p12441;
	bra.uni 	$L__BB3_12048;
$L__BB3_12045:
	setp.eq.s32 	%p12442, %r5575, 1;
	setp.eq.s32 	%p12443, %r5576, 1;
	setp.eq.s32 	%p12444, %r5575, 0;
	and.pred  	%p12445, %p12444, %p12443;
	setp.eq.s32 	%p12446, %r5576, 0;
	and.pred  	%p12447, %p12442, %p12446;
	or.pred  	%p12448, %p12445, %p12447;
	mov.f64 	%fd25772, 0d0000000000000000;
	mov.f64 	%fd25771, 0dC0A9300000000000;
	not.pred 	%p12449, %p12448;
	@%p12449 bra 	$L__BB3_12047;
	ld.global.f64 	%fd20681, [%rd1657+25192];
	cvt.u64.u32 	%rd10525, %r23341;
	add.s64 	%rd10526, %rd32, %rd10525;
	cvt.s64.s32 	%rd10527, %r23340;
	add.s64 	%rd10528, %rd33, %rd10527;
	ld.local.s8 	%r18826, [%rd1653];
	ld.local.u8 	%r18827, [%rd10526];
	ld.local.u8 	%r18828, [%rd1654];
	prmt.b32 	%r18829, %r18827, %r18828, 0x3340U;
	ld.local.u8 	%r18830, [%rd10528];
	prmt.b32 	%r18831, %r18830, 0, 0x3340U;
	prmt.b32 	%r18832, %r18829, %r18831, 0x5410U;
	mov.b32 	%r18833, 334205;
	dp4a.s32.u32 	%r18834, %r18832, %r18833, %r18826;
	mul.wide.s32 	%rd10529, %r18834, 8;
	add.s64 	%rd10530, %rd1, %rd10529;
	ld.global.f64 	%fd20682, [%rd10530+5000];
	add.f64 	%fd25772, %fd20681, %fd20682;
	ld.global.f64 	%fd20683, [%rd1657+24472];
	ld.global.f64 	%fd20684, [%rd10530];
	add.f64 	%fd25771, %fd20683, %fd20684;
$L__BB3_12047:
	add.s32 	%r18835, %r23341, -1;
	mad.lo.s32 	%r18836, %r18835, %r5127, %r23340;
	add.s32 	%r18837, %r18836, -1;
	mul.wide.s32 	%rd10531, %r18837, 8;
	add.s64 	%rd10532, %rd28, %rd10531;
	ld.local.f64 	%fd20685, [%rd10532];
	add.f64 	%fd20686, %fd25772, %fd20685;
	add.s64 	%rd10533, %rd29, %rd10531;
	ld.local.f64 	%fd20687, [%rd10533];
	add.f64 	%fd20688, %fd25771, %fd20687;
	abs.f64 	%fd20689, %fd20686;
	setp.gt.f64 	%p12450, %fd20689, 0d41CDCD64FF800000;
	selp.f64 	%fd25774, 0dBFF0000000000000, %fd20688, %p12450;
	selp.f64 	%fd25773, 0d7FF0000000000000, %fd20686, %p12450;
$L__BB3_12048:
	abs.f64 	%fd20690, %fd25774;
	max.f64 	%fd20692, %fd7607, %fd20690;
	setp.gt.f64 	%p12451, %fd20692, 0d41CDCD64FF800000;
	sub.f64 	%fd20693, %fd7606, %fd25774;
	abs.f64 	%fd20694, %fd20693;
	setp.geu.f64 	%p12452, %fd20694, 0d3EE4F8B588E368F1;
	or.pred  	%p12453, %p12451, %p12452;
	@%p12453 bra 	$L__BB3_12051;
	ld.local.f64 	%fd20696, [%rd1655];
	abs.f64 	%fd20697, %fd20696;
	abs.f64 	%fd20698, %fd25773;
	max.f64 	%fd20700, %fd20697, %fd20698;
	setp.gt.f64 	%p12454, %fd20700, 0d41CDCD64FF800000;
	sub.f64 	%fd20701, %fd20696, %fd25773;
	abs.f64 	%fd20702, %fd20701;
	setp.geu.f64 	%p12455, %fd20702, 0d3EE4F8B588E368F1;
	or.pred  	%p12456, %p12454, %p12455;
	@%p12456 bra 	$L__BB3_12051;
	add.s32 	%r18838, %r23341, -1;
	mul.wide.u32 	%rd10534, %r18838, 4;
	add.s64 	%rd10535, %rd30, %rd10534;
	st.local.u32 	[%rd10535], %r23340;
	mul.wide.s32 	%rd10536, %r23340, 4;
	add.s64 	%rd10537, %rd31, %rd10536;
	st.local.u32 	[%rd10537+-4], %r23341;
	mov.pred 	%p13923, 0;
	mov.u32 	%r23342, %r23340;
	mov.u32 	%r23343, %r23341;
	bra.uni 	$L__BB3_12052;
$L__BB3_12051:
	add.s32 	%r5577, %r23341, -1;
	add.s32 	%r23340, %r23340, 1;
	setp.gt.s32 	%p12459, %r23341, 1;
	setp.lt.s32 	%p12460, %r23340, %r23342;
	and.pred  	%p12461, %p12459, %p12460;
	mov.u32 	%r23341, %r5577;
	@%p12461 bra 	$L__BB3_12038;
$L__BB3_12052:
	add.s32 	%r23339, %r5568, 1;
	setp.lt.u32 	%p12462, %r5568, 32;
	and.pred  	%p12463, %p13923, %p12462;
	@%p12463 bra 	$L__BB3_12036;
$L__BB3_12053:
	cvt.s64.s32 	%rd10538, %r23342;
	add.s64 	%rd10539, %rd33, %rd10538;
	ld.local.u8 	%rs4868, [%rd10539];
	bra.uni 	$L__BB3_11260;
$L__BB3_12054:
	mov.pred 	%p13924, -1;
	min.s32 	%r18839, %r23353, %r23354;
	setp.lt.s32 	%p12465, %r18839, 2;
	@%p12465 bra 	$L__BB3_12057;
	cvt.u64.u32 	%rd10540, %r5055;
	add.s64 	%rd10541, %rd26, %rd10540;
	cvt.u64.u32 	%rd10542, %r5057;
	add.s64 	%rd10543, %rd27, %rd10542;
	cvt.u64.u32 	%rd10544, %r23353;
	add.s64 	%rd10545, %rd27, %rd10544;
	ld.local.s8 	%r18840, [%rd10545];
	ld.local.u8 	%r18841, [%rd10541];
	prmt.b32 	%r18843, %r17318, %r18841, 0x3340U;
	ld.local.u8 	%r18844, [%rd10543];
	prmt.b32 	%r18845, %r18844, 0, 0x3340U;
	prmt.b32 	%r18846, %r18843, %r18845, 0x5410U;
	mov.b32 	%r18847, 359705;
	dp4a.s32.u32 	%r18848, %r18846, %r18847, %r18840;
	mul.wide.s32 	%rd10546, %r18848, 8;
	add.s64 	%rd10547, %rd1, %rd10546;
	ld.global.f64 	%fd20704, [%rd10547];
	sub.s32 	%r18849, %r5056, %r4973;
	add.s32 	%r5584, %r23353, -2;
	add.s32 	%r18850, %r5584, %r18849;
	mul.wide.s32 	%rd10548, %r18850, 8;
	add.s64 	%rd10549, %rd23, %rd10548;
	ld.local.f64 	%fd20705, [%rd10549];
	add.f64 	%fd20706, %fd20704, %fd20705;
	abs.f64 	%fd20707, %fd20706;
	max.f64 	%fd20709, %fd6894, %fd20707;
	setp.gt.f64 	%p12467, %fd20709, 0d41CDCD64FF800000;
	sub.f64 	%fd20710, %fd6893, %fd20706;
	abs.f64 	%fd20711, %fd20710;
	setp.geu.f64 	%p12468, %fd20711, 0d3EE4F8B588E368F1;
	or.pred  	%p12469, %p12467, %p12468;
	@%p12469 bra 	$L__BB3_12057;
	add.s32 	%r18851, %r23354, -2;
	mul.wide.u32 	%rd10550, %r18851, 4;
	add.s64 	%rd10551, %rd24, %rd10550;
	st.local.u32 	[%rd10551], %r5057;
	mul.wide.u32 	%rd10552, %r5584, 4;
	add.s64 	%rd10553, %rd25, %rd10552;
	st.local.u32 	[%rd10553], %r5055;
	mov.pred 	%p13924, 0;
	mov.u32 	%r23353, %r5057;
	mov.u32 	%r23354, %r5055;
$L__BB3_12057:
	not.pred 	%p12471, %p13924;
	@%p12471 bra 	$L__BB3_12076;
	mov.b32 	%r23350, 3;
$L__BB3_12059:
	mov.u32 	%r5589, %r23350;
	add.s32 	%r5590, %r23354, -1;
	sub.s32 	%r18853, %r23353, %r5589;
	add.s32 	%r18854, %r18853, 1;
	setp.gt.u32 	%p12473, %r18853, 2147483646;
	abs.s32 	%r18855, %r18853;
	selp.b32 	%r5591, %r18855, 0, %p12473;
	sub.s32 	%r23352, %r5590, %r5591;
	selp.b32 	%r23351, 1, %r18854, %p12473;
	setp.lt.s32 	%p12474, %r23352, 1;
	setp.ge.s32 	%p12475, %r23351, %r23353;
	mov.pred 	%p13925, -1;
	or.pred  	%p12476, %p12474, %p12475;
	@%p12476 bra 	$L__BB3_12075;
	cvt.s64.s32 	%rd10554, %r23353;
	add.s64 	%rd1658, %rd27, %rd10554;
	add.s32 	%r18857, %r23353, -1;
	cvt.s64.s32 	%rd10555, %r23354;
	add.s64 	%rd1659, %rd26, %rd10555;
	mad.lo.s32 	%r18858, %r5590, %r4973, %r18857;
	mul.wide.s32 	%rd10556, %r18858, 8;
	add.s64 	%rd1660, %rd22, %rd10556;
	add.s64 	%rd10557, %rd23, %rd10556;
	ld.local.f64 	%fd7623, [%rd10557];
	abs.f64 	%fd7624, %fd7623;
	add.s32 	%r18859, %r18857, %r5591;
	sub.s32 	%r18860, %r18859, %r23351;
	mul.wide.s32 	%rd10558, %r18860, 8;
	add.s64 	%rd1661, %rd1, %rd10558;
	add.f64 	%fd20713, %fd7623, 0dC016CCCCCCCCCCCD;
	add.f64 	%fd7625, %fd6665, %fd20713;
	mul.wide.u32 	%rd10559, %r18860, 8;
	add.s64 	%rd1662, %rd1, %rd10559;
$L__BB3_12061:
	not.b32 	%r18861, %r23352;
	add.s32 	%r5596, %r23354, %r18861;
	not.b32 	%r18862, %r23351;
	add.s32 	%r5597, %r23353, %r18862;
	setp.eq.s32 	%p12477, %r5596, 0;
	setp.gt.s32 	%p12478, %r5597, 0;
	and.pred  	%p12479, %p12477, %p12478;
	@%p12479 bra 	$L__BB3_12066;
	setp.eq.s32 	%p12480, %r5597, 0;
	setp.gt.s32 	%p12481, %r5596, 0;
	and.pred  	%p12482, %p12481, %p12480;
	@%p12482 bra 	$L__BB3_12066;
	setp.eq.s32 	%p12483, %r5596, 1;
	setp.eq.s32 	%p12484, %r5597, 1;
	and.pred  	%p12485, %p12483, %p12484;
	@%p12485 bra 	$L__BB3_12065;
	ld.global.f64 	%fd20714, [%rd1661+24952];
	cvt.u64.u32 	%rd10560, %r23352;
	add.s64 	%rd10561, %rd26, %rd10560;
	cvt.s64.s32 	%rd10562, %r23351;
	add.s64 	%rd10563, %rd27, %rd10562;
	ld.local.s8 	%r18863, [%rd10563+1];
	ld.local.u8 	%r18864, [%rd10561+1];
	ld.local.u8 	%r18865, [%rd10561];
	prmt.b32 	%r18866, %r18865, %r18864, 0x3340U;
	ld.local.u8 	%r18867, [%rd10563];
	prmt.b32 	%r18868, %r18867, 0, 0x3340U;
	prmt.b32 	%r18869, %r18866, %r18868, 0x5410U;
	mov.b32 	%r18870, 334205;
	dp4a.s32.u32 	%r18871, %r18869, %r18870, %r18863;
	mul.wide.s32 	%rd10564, %r18871, 8;
	add.s64 	%rd10565, %rd1, %rd10564;
	ld.global.f64 	%fd20715, [%rd10565+30440];
	add.f64 	%fd20716, %fd20714, %fd20715;
	ld.local.s8 	%r18872, [%rd1659+-1];
	ld.local.u8 	%r18873, [%rd1658];
	ld.local.u8 	%r18874, [%rd1658+-1];
	prmt.b32 	%r18875, %r18874, %r18873, 0x3340U;
	ld.local.u8 	%r18876, [%rd1659];
	prmt.b32 	%r18877, %r18876, 0, 0x3340U;
	prmt.b32 	%r18878, %r18875, %r18877, 0x5410U;
	mov.b32 	%r18879, 359705;
	dp4a.s32.u32 	%r18880, %r18878, %r18879, %r18872;
	mul.wide.s32 	%rd10566, %r18880, 8;
	add.s64 	%rd10567, %rd1, %rd10566;
	ld.global.f64 	%fd20717, [%rd10567+30440];
	add.f64 	%fd20718, %fd20716, %fd20717;
	add.s32 	%r18881, %r23352, -1;
	mad.lo.s32 	%r18882, %r18881, %r4973, %r23351;
	add.s32 	%r18883, %r18882, -1;
	mul.wide.s32 	%rd10568, %r18883, 8;
	add.s64 	%rd10569, %rd22, %rd10568;
	ld.local.f64 	%fd20719, [%rd10569];
	add.f64 	%fd20720, %fd20718, %fd20719;
	ld.global.f64 	%fd20721, [%rd1661+24232];
	ld.global.f64 	%fd20722, [%rd10565+25440];
	add.f64 	%fd20723, %fd20721, %fd20722;
	ld.global.f64 	%fd20724, [%rd10567+25440];
	add.f64 	%fd20725, %fd20723, %fd20724;
	sub.s32 	%r18884, %r5596, %r5597;
	abs.s32 	%r18885, %r18884;
	cvt.rn.f64.s32 	%fd20726, %r18885;
	fma.rn.f64 	%fd20727, %fd20726, 0dBFEEF3E864B31D04, %fd20725;
	add.s64 	%rd10570, %rd23, %rd10568;
	ld.local.f64 	%fd20728, [%rd10570];
	add.f64 	%fd20729, %fd20728, %fd20727;
	abs.f64 	%fd20730, %fd20720;
	setp.gt.f64 	%p12486, %fd20730, 0d41CDCD64FF800000;
	selp.f64 	%fd25778, 0dBFF0000000000000, %fd20729, %p12486;
	selp.f64 	%fd25777, 0d7FF0000000000000, %fd20720, %p12486;
	bra.uni 	$L__BB3_12071;
$L__BB3_12065:
	cvt.u64.u32 	%rd10571, %r23352;
	add.s64 	%rd10572, %rd26, %rd10571;
	cvt.s64.s32 	%rd10573, %r23351;
	add.s64 	%rd10574, %rd27, %rd10573;
	ld.local.s8 	%r18886, [%rd10574+1];
	ld.local.u8 	%r18887, [%rd10572+1];
	ld.local.u8 	%r18888, [%rd10572];
	prmt.b32 	%r18889, %r18888, %r18887, 0x3340U;
	ld.local.u8 	%r18890, [%rd10574];
	prmt.b32 	%r18891, %r18890, 0, 0x3340U;
	prmt.b32 	%r18892, %r18889, %r18891, 0x5410U;
	mov.b32 	%r18893, 334205;
	dp4a.s32.u32 	%r18894, %r18892, %r18893, %r18886;
	mul.wide.s32 	%rd10575, %r18894, 8;
	add.s64 	%rd10576, %rd1, %rd10575;
	ld.global.f64 	%fd20731, [%rd10576+10000];
	ld.local.s8 	%r18895, [%rd1659+-1];
	ld.local.u8 	%r18896, [%rd1658];
	ld.local.u8 	%r18897, [%rd1658+-1];
	prmt.b32 	%r18898, %r18897, %r18896, 0x3340U;
	ld.local.u8 	%r18899, [%rd1659];
	prmt.b32 	%r18900, %r18899, 0, 0x3340U;
	prmt.b32 	%r18901, %r18898, %r18900, 0x5410U;
	mov.b32 	%r18902, 359705;
	dp4a.s32.u32 	%r18903, %r18901, %r18902, %r18895;
	mul.wide.s32 	%rd10577, %r18903, 8;
	add.s64 	%rd10578, %rd1, %rd10577;
	ld.global.f64 	%fd20732, [%rd10578+10000];
	add.f64 	%fd20733, %fd20731, %fd20732;
	add.s32 	%r18904, %r23352, -1;
	mad.lo.s32 	%r18905, %r18904, %r4973, %r23351;
	add.s32 	%r18906, %r18905, -1;
	mul.wide.s32 	%rd10579, %r18906, 8;
	add.s64 	%rd10580, %rd23, %rd10579;
	ld.local.f64 	%fd20734, [%rd10580];
	add.f64 	%fd20735, %fd20733, %fd20734;
	ld.global.f64 	%fd20736, [%rd10576+15000];
	ld.global.f64 	%fd20737, [%rd10578+15000];
	add.f64 	%fd20738, %fd20736, %fd20737;
	add.s64 	%rd10581, %rd22, %rd10579;
	ld.local.f64 	%fd20739, [%rd10581];
	add.f64 	%fd20740, %fd20738, %fd20739;
	abs.f64 	%fd20741, %fd20740;
	setp.gt.f64 	%p12487, %fd20741, 0d41CDCD64FF800000;
	selp.f64 	%fd20742, 0dBFF0000000000000, %fd20735, %p12487;
	selp.f64 	%fd20743, 0d7FF0000000000000, %fd20740, %p12487;
	add.f64 	%fd20744, %fd20743, 0d4069000000000000;
	add.f64 	%fd20745, %fd20742, 0dC016CCCCCCCCCCCD;
	add.f64 	%fd20746, %fd6665, %fd20745;
	div.rn.f64 	%fd20747, %fd20744, %fd20746;
	ld.local.f64 	%fd20748, [%rd1660];
	add.f64 	%fd20749, %fd20748, 0d4069000000000000;
	div.rn.f64 	%fd20750, %fd20749, %fd7625;
	setp.ltu.f64 	%p12488, %fd20747, %fd20750;
	selp.f64 	%fd25777, 0d7FF0000000000000, %fd20743, %p12488;
	selp.f64 	%fd25778, 0dBFF0000000000000, %fd20742, %p12488;
	bra.uni 	$L__BB3_12071;
$L__BB3_12066:
	setp.eq.s32 	%p12489, %r5597, 1;
	setp.eq.s32 	%p12490, %r5596, 1;
	or.pred  	%p12491, %p12490, %p12489;
	@%p12491 bra 	$L__BB3_12068;
	ld.global.f64 	%fd20751, [%rd1661+25192];
	cvt.u64.u32 	%rd10582, %r23352;
	add.s64 	%rd10583, %rd26, %rd10582;
	ld.local.s8 	%r18907, [%rd10583];
	mul.wide.s32 	%rd10584, %r18907, 5;
	cvt.s64.s32 	%rd10585, %r23351;
	add.s64 	%rd10586, %rd27, %rd10585;
	ld.local.s8 	%rd10587, [%rd10586];
	add.s64 	%rd10588, %rd10584, %rd10587;
	shl.b64 	%rd10589, %rd10588, 3;
	add.s64 	%rd10590, %rd1, %rd10589;
	ld.global.f64 	%fd20752, [%rd10590+45640];
	add.f64 	%fd20753, %fd20751, %fd20752;
	ld.local.s8 	%r18908, [%rd1659];
	mul.wide.s32 	%rd10591, %r18908, 5;
	ld.local.s8 	%rd10592, [%rd1658];
	add.s64 	%rd10593, %rd10591, %rd10592;
	shl.b64 	%rd10594, %rd10593, 3;
	add.s64 	%rd10595, %rd1, %rd10594;
	ld.global.f64 	%fd20754, [%rd10595+45640];
	add.f64 	%fd20755, %fd20753, %fd20754;
	add.s32 	%r18909, %r23352, -1;
	mad.lo.s32 	%r18910, %r18909, %r4973, %r23351;
	add.s32 	%r18911, %r18910, -1;
	mul.wide.s32 	%rd10596, %r18911, 8;
	add.s64 	%rd10597, %rd22, %rd10596;
	ld.local.f64 	%fd20756, [%rd10597];
	add.f64 	%fd20757, %fd20755, %fd20756;
	ld.global.f64 	%fd20758, [%rd1661+24472];
	ld.global.f64 	%fd20759, [%rd10590+45440];
	add.f64 	%fd20760, %fd20758, %fd20759;
	ld.global.f64 	%fd20761, [%rd10595+45440];
	add.f64 	%fd20762, %fd20760, %fd20761;
	add.s64 	%rd10598, %rd23, %rd10596;
	ld.local.f64 	%fd20763, [%rd10598];
	add.f64 	%fd20764, %fd20762, %fd20763;
	abs.f64 	%fd20765, %fd20757;
	setp.gt.f64 	%p12492, %fd20765, 0d41CDCD64FF800000;
	selp.f64 	%fd25778, 0dBFF0000000000000, %fd20764, %p12492;
	selp.f64 	%fd25777, 0d7FF0000000000000, %fd20757, %p12492;
	bra.uni 	$L__BB3_12071;
$L__BB3_12068:
	setp.eq.s32 	%p12493, %r5596, 1;
	setp.eq.s32 	%p12494, %r5597, 1;
	setp.eq.s32 	%p12495, %r5596, 0;
	and.pred  	%p12496, %p12495, %p12494;
	setp.eq.s32 	%p12497, %r5597, 0;
	and.pred  	%p12498, %p12493, %p12497;
	or.pred  	%p12499, %p12496, %p12498;
	mov.f64 	%fd25776, 0d0000000000000000;
	mov.f64 	%fd25775, 0dC0A9300000000000;
	not.pred 	%p12500, %p12499;
	@%p12500 bra 	$L__BB3_12070;
	ld.global.f64 	%fd20768, [%rd1662+25192];
	cvt.u64.u32 	%rd10599, %r23352;
	add.s64 	%rd10600, %rd26, %rd10599;
	cvt.s64.s32 	%rd10601, %r23351;
	add.s64 	%rd10602, %rd27, %rd10601;
	ld.local.s8 	%r18912, [%rd1658];
	ld.local.u8 	%r18913, [%rd10600];
	ld.local.u8 	%r18914, [%rd1659];
	prmt.b32 	%r18915, %r18913, %r18914, 0x3340U;
	ld.local.u8 	%r18916, [%rd10602];
	prmt.b32 	%r18917, %r18916, 0, 0x3340U;
	prmt.b32 	%r18918, %r18915, %r18917, 0x5410U;
	mov.b32 	%r18919, 334205;
	dp4a.s32.u32 	%r18920, %r18918, %r18919, %r18912;
	mul.wide.s32 	%rd10603, %r18920, 8;
	add.s64 	%rd10604, %rd1, %rd10603;
	ld.global.f64 	%fd20769, [%rd10604+5000];
	add.f64 	%fd25776, %fd20768, %fd20769;
	ld.global.f64 	%fd20770, [%rd1662+24472];
	ld.global.f64 	%fd20771, [%rd10604];
	add.f64 	%fd25775, %fd20770, %fd20771;
$L__BB3_12070:
	add.s32 	%r18921, %r23352, -1;
	mad.lo.s32 	%r18922, %r18921, %r4973, %r23351;
	add.s32 	%r18923, %r18922, -1;
	mul.wide.s32 	%rd10605, %r18923, 8;
	add.s64 	%rd10606, %rd22, %rd10605;
	ld.local.f64 	%fd20772, [%rd10606];
	add.f64 	%fd20773, %fd25776, %fd20772;
	add.s64 	%rd10607, %rd23, %rd10605;
	ld.local.f64 	%fd20774, [%rd10607];
	add.f64 	%fd20775, %fd25775, %fd20774;
	abs.f64 	%fd20776, %fd20773;
	setp.gt.f64 	%p12501, %fd20776, 0d41CDCD64FF800000;
	selp.f64 	%fd25778, 0dBFF0000000000000, %fd20775, %p12501;
	selp.f64 	%fd25777, 0d7FF0000000000000, %fd20773, %p12501;
$L__BB3_12071:
	abs.f64 	%fd20777, %fd25778;
	max.f64 	%fd20779, %fd7624, %fd20777;
	setp.gt.f64 	%p12502, %fd20779, 0d41CDCD64FF800000;
	sub.f64 	%fd20780, %fd7623, %fd25778;
	abs.f64 	%fd20781, %fd20780;
	setp.geu.f64 	%p12503, %fd20781, 0d3EE4F8B588E368F1;
	or.pred  	%p12504, %p12502, %p12503;
	@%p12504 bra 	$L__BB3_12074;
	ld.local.f64 	%fd20783, [%rd1660];
	abs.f64 	%fd20784, %fd20783;
	abs.f64 	%fd20785, %fd25777;
	max.f64 	%fd20787, %fd20784, %fd20785;
	setp.gt.f64 	%p12505, %fd20787, 0d41CDCD64FF800000;
	sub.f64 	%fd20788, %fd20783, %fd25777;
	abs.f64 	%fd20789, %fd20788;
	setp.geu.f64 	%p12506, %fd20789, 0d3EE4F8B588E368F1;
	or.pred  	%p12507, %p12505, %p12506;
	@%p12507 bra 	$L__BB3_12074;
	add.s32 	%r18924, %r23352, -1;
	mul.wide.u32 	%rd10608, %r18924, 4;
	add.s64 	%rd10609, %rd24, %rd10608;
	st.local.u32 	[%rd10609], %r23351;
	mul.wide.s32 	%rd10610, %r23351, 4;
	add.s64 	%rd10611, %rd25, %rd10610;
	st.local.u32 	[%rd10611+-4], %r23352;
	mov.pred 	%p13925, 0;
	mov.u32 	%r23353, %r23351;
	mov.u32 	%r23354, %r23352;
	bra.uni 	$L__BB3_12075;
$L__BB3_12074:
	add.s32 	%r5598, %r23352, -1;
	add.s32 	%r23351, %r23351, 1;
	setp.gt.s32 	%p12510, %r23352, 1;
	setp.lt.s32 	%p12511, %r23351, %r23353;
	and.pred  	%p12512, %p12510, %p12511;
	mov.u32 	%r23352, %r5598;
	@%p12512 bra 	$L__BB3_12061;
$L__BB3_12075:
	add.s32 	%r23350, %r5589, 1;
	setp.lt.u32 	%p12513, %r5589, 32;
	and.pred  	%p12514, %p13925, %p12513;
	@%p12514 bra 	$L__BB3_12059;
$L__BB3_12076:
	cvt.s64.s32 	%rd10612, %r23353;
	add.s64 	%rd10613, %rd27, %rd10612;
	ld.local.u8 	%rs4853, [%rd10613];
	bra.uni 	$L__BB3_10899;
$L__BB3_12077:
	mov.pred 	%p13926, -1;
	min.s32 	%r18925, %r23364, %r23365;
	setp.lt.s32 	%p12516, %r18925, 2;
	@%p12516 bra 	$L__BB3_12080;
	cvt.u64.u32 	%rd10614, %r4901;
	add.s64 	%rd10615, %rd17, %rd10614;
	cvt.u64.u32 	%rd10616, %r23365;
	add.s64 	%rd10617, %rd17, %rd10616;
	cvt.u64.u32 	%rd10618, %r4903;
	add.s64 	%rd10619, %rd18, %rd10618;
	cvt.u64.u32 	%rd10620, %r23364;
	add.s64 	%rd10621, %rd18, %rd10620;
	ld.local.s8 	%r18926, [%rd10621];
	ld.local.u8 	%r18927, [%rd10615];
	ld.local.u8 	%r18928, [%rd10617];
	prmt.b32 	%r18929, %r18928, %r18927, 0x3340U;
	ld.local.u8 	%r18930, [%rd10619];
	prmt.b32 	%r18931, %r18930, 0, 0x3340U;
	prmt.b32 	%r18932, %r18929, %r18931, 0x5410U;
	mov.b32 	%r18933, 359705;
	dp4a.s32.u32 	%r18934, %r18932, %r18933, %r18926;
	mul.wide.s32 	%rd10622, %r18934, 8;
	add.s64 	%rd10623, %rd1, %rd10622;
	ld.global.f64 	%fd20791, [%rd10623];
	sub.s32 	%r18935, %r4902, %r4810;
	add.s32 	%r5605, %r23364, -2;
	add.s32 	%r18936, %r5605, %r18935;
	mul.wide.s32 	%rd10624, %r18936, 8;
	add.s64 	%rd10625, %rd14, %rd10624;
	ld.local.f64 	%fd20792, [%rd10625];
	add.f64 	%fd20793, %fd20791, %fd20792;
	abs.f64 	%fd20794, %fd20793;
	max.f64 	%fd20796, %fd6655, %fd20794;
	setp.gt.f64 	%p12518, %fd20796, 0d41CDCD64FF800000;
	sub.f64 	%fd20797, %fd6654, %fd20793;
	abs.f64 	%fd20798, %fd20797;
	setp.geu.f64 	%p12519, %fd20798, 0d3EE4F8B588E368F1;
	or.pred  	%p12520, %p12518, %p12519;
	@%p12520 bra 	$L__BB3_12080;
	add.s32 	%r18937, %r23365, -2;
	mul.wide.u32 	%rd10626, %r18937, 4;
	add.s64 	%rd10627, %rd15, %rd10626;
	st.local.u32 	[%rd10627], %r4903;
	mul.wide.u32 	%rd10628, %r5605, 4;
	add.s64 	%rd10629, %rd16, %rd10628;
	st.local.u32 	[%rd10629], %r4901;
	mov.pred 	%p13926, 0;
	mov.u32 	%r23364, %r4903;
	mov.u32 	%r23365, %r4901;
$L__BB3_12080:
	not.pred 	%p12522, %p13926;
	@%p12522 bra 	$L__BB3_12099;
	mov.b32 	%r23361, 3;
$L__BB3_12082:
	mov.u32 	%r5610, %r23361;
	add.s32 	%r5611, %r23365, -1;
	sub.s32 	%r18939, %r23364, %r5610;
	add.s32 	%r18940, %r18939, 1;
	setp.gt.u32 	%p12524, %r18939, 2147483646;
	abs.s32 	%r18941, %r18939;
	selp.b32 	%r5612, %r18941, 0, %p12524;
	sub.s32 	%r23363, %r5611, %r5612;
	selp.b32 	%r23362, 1, %r18940, %p12524;
	setp.lt.s32 	%p12525, %r23363, 1;
	setp.ge.s32 	%p12526, %r23362, %r23364;
	mov.pred 	%p13927, -1;
	or.pred  	%p12527, %p12525, %p12526;
	@%p12527 bra 	$L__BB3_12098;
	cvt.s64.s32 	%rd10630, %r23364;
	add.s64 	%rd1663, %rd18, %rd10630;
	add.s32 	%r18943, %r23364, -1;
	cvt.s64.s32 	%rd10631, %r23365;
	add.s64 	%rd1664, %rd17, %rd10631;
	mad.lo.s32 	%r18944, %r5611, %r4810, %r18943;
	mul.wide.s32 	%rd10632, %r18944, 8;
	add.s64 	%rd1665, %rd13, %rd10632;
	add.s64 	%rd10633, %rd14, %rd10632;
	ld.local.f64 	%fd7640, [%rd10633];
	abs.f64 	%fd7641, %fd7640;
	add.s32 	%r18945, %r18943, %r5612;
	sub.s32 	%r18946, %r18945, %r23362;
	mul.wide.s32 	%rd10634, %r18946, 8;
	add.s64 	%rd1666, %rd1, %rd10634;
	add.f64 	%fd20800, %fd7640, 0dC016CCCCCCCCCCCD;
	add.f64 	%fd7642, %fd6424, %fd20800;
	mul.wide.u32 	%rd10635, %r18946, 8;
	add.s64 	%rd1667, %rd1, %rd10635;
$L__BB3_12084:
	not.b32 	%r18947, %r23363;
	add.s32 	%r5617, %r23365, %r18947;
	not.b32 	%r18948, %r23362;
	add.s32 	%r5618, %r23364, %r18948;
	setp.eq.s32 	%p12528, %r5617, 0;
	setp.gt.s32 	%p12529, %r5618, 0;
	and.pred  	%p12530, %p12528, %p12529;
	@%p12530 bra 	$L__BB3_12089;
	setp.eq.s32 	%p12531, %r5618, 0;
	setp.gt.s32 	%p12532, %r5617, 0;
	and.pred  	%p12533, %p12532, %p12531;
	@%p12533 bra 	$L__BB3_12089;
	setp.eq.s32 	%p12534, %r5617, 1;
	setp.eq.s32 	%p12535, %r5618, 1;
	and.pred  	%p12536, %p12534, %p12535;
	@%p12536 bra 	$L__BB3_12088;
	ld.global.f64 	%fd20801, [%rd1666+24952];
	cvt.u64.u32 	%rd10636, %r23363;
	add.s64 	%rd10637, %rd17, %rd10636;
	cvt.s64.s32 	%rd10638, %r23362;
	add.s64 	%rd10639, %rd18, %rd10638;
	ld.local.s8 	%r18949, [%rd10639+1];
	ld.local.u8 	%r18950, [%rd10637+1];
	ld.local.u8 	%r18951, [%rd10637];
	prmt.b32 	%r18952, %r18951, %r18950, 0x3340U;
	ld.local.u8 	%r18953, [%rd10639];
	prmt.b32 	%r18954, %r18953, 0, 0x3340U;
	prmt.b32 	%r18955, %r18952, %r18954, 0x5410U;
	mov.b32 	%r18956, 334205;
	dp4a.s32.u32 	%r18957, %r18955, %r18956, %r18949;
	mul.wide.s32 	%rd10640, %r18957, 8;
	add.s64 	%rd10641, %rd1, %rd10640;
	ld.global.f64 	%fd20802, [%rd10641+30440];
	add.f64 	%fd20803, %fd20801, %fd20802;
	ld.local.s8 	%r18958, [%rd1664+-1];
	ld.local.u8 	%r18959, [%rd1663];
	ld.local.u8 	%r18960, [%rd1663+-1];
	prmt.b32 	%r18961, %r18960, %r18959, 0x3340U;
	ld.local.u8 	%r18962, [%rd1664];
	prmt.b32 	%r18963, %r18962, 0, 0x3340U;
	prmt.b32 	%r18964, %r18961, %r18963, 0x5410U;
	mov.b32 	%r18965, 359705;
	dp4a.s32.u32 	%r18966, %r18964, %r18965, %r18958;
	mul.wide.s32 	%rd10642, %r18966, 8;
	add.s64 	%rd10643, %rd1, %rd10642;
	ld.global.f64 	%fd20804, [%rd10643+30440];
	add.f64 	%fd20805, %fd20803, %fd20804;
	add.s32 	%r18967, %r23363, -1;
	mad.lo.s32 	%r18968, %r18967, %r4810, %r23362;
	add.s32 	%r18969, %r18968, -1;
	mul.wide.s32 	%rd10644, %r18969, 8;
	add.s64 	%rd10645, %rd13, %rd10644;
	ld.local.f64 	%fd20806, [%rd10645];
	add.f64 	%fd20807, %fd20805, %fd20806;
	ld.global.f64 	%fd20808, [%rd1666+24232];
	ld.global.f64 	%fd20809, [%rd10641+25440];
	add.f64 	%fd20810, %fd20808, %fd20809;
	ld.global.f64 	%fd20811, [%rd10643+25440];
	add.f64 	%fd20812, %fd20810, %fd20811;
	sub.s32 	%r18970, %r5617, %r5618;
	abs.s32 	%r18971, %r18970;
	cvt.rn.f64.s32 	%fd20813, %r18971;
	fma.rn.f64 	%fd20814, %fd20813, 0dBFEEF3E864B31D04, %fd20812;
	add.s64 	%rd10646, %rd14, %rd10644;
	ld.local.f64 	%fd20815, [%rd10646];
	add.f64 	%fd20816, %fd20815, %fd20814;
	abs.f64 	%fd20817, %fd20807;
	setp.gt.f64 	%p12537, %fd20817, 0d41CDCD64FF800000;
	selp.f64 	%fd25781, 0dBFF0000000000000, %fd20816, %p12537;
	selp.f64 	%fd25782, 0d7FF0000000000000, %fd20807, %p12537;
	bra.uni 	$L__BB3_12094;
$L__BB3_12088:
	cvt.u64.u32 	%rd10647, %r23363;
	add.s64 	%rd10648, %rd17, %rd10647;
	cvt.s64.s32 	%rd10649, %r23362;
	add.s64 	%rd10650, %rd18, %rd10649;
	ld.local.s8 	%r18972, [%rd10650+1];
	ld.local.u8 	%r18973, [%rd10648+1];
	ld.local.u8 	%r18974, [%rd10648];
	prmt.b32 	%r18975, %r18974, %r18973, 0x3340U;
	ld.local.u8 	%r18976, [%rd10650];
	prmt.b32 	%r18977, %r18976, 0, 0x3340U;
	prmt.b32 	%r18978, %r18975, %r18977, 0x5410U;
	mov.b32 	%r18979, 334205;
	dp4a.s32.u32 	%r18980, %r18978, %r18979, %r18972;
	mul.wide.s32 	%rd10651, %r18980, 8;
	add.s64 	%rd10652, %rd1, %rd10651;
	ld.global.f64 	%fd20818, [%rd10652+10000];
	ld.local.s8 	%r18981, [%rd1664+-1];
	ld.local.u8 	%r18982, [%rd1663];
	ld.local.u8 	%r18983, [%rd1663+-1];
	prmt.b32 	%r18984, %r18983, %r18982, 0x3340U;
	ld.local.u8 	%r18985, [%rd1664];
	prmt.b32 	%r18986, %r18985, 0, 0x3340U;
	prmt.b32 	%r18987, %r18984, %r18986, 0x5410U;
	mov.b32 	%r18988, 359705;
	dp4a.s32.u32 	%r18989, %r18987, %r18988, %r18981;
	mul.wide.s32 	%rd10653, %r18989, 8;
	add.s64 	%rd10654, %rd1, %rd10653;
	ld.global.f64 	%fd20819, [%rd10654+10000];
	add.f64 	%fd20820, %fd20818, %fd20819;
	add.s32 	%r18990, %r23363, -1;
	mad.lo.s32 	%r18991, %r18990, %r4810, %r23362;
	add.s32 	%r18992, %r18991, -1;
	mul.wide.s32 	%rd10655, %r18992, 8;
	add.s64 	%rd10656, %rd14, %rd10655;
	ld.local.f64 	%fd20821, [%rd10656];
	add.f64 	%fd20822, %fd20820, %fd20821;
	ld.global.f64 	%fd20823, [%rd10652+15000];
	ld.global.f64 	%fd20824, [%rd10654+15000];
	add.f64 	%fd20825, %fd20823, %fd20824;
	add.s64 	%rd10657, %rd13, %rd10655;
	ld.local.f64 	%fd20826, [%rd10657];
	add.f64 	%fd20827, %fd20825, %fd20826;
	abs.f64 	%fd20828, %fd20827;
	setp.gt.f64 	%p12538, %fd20828, 0d41CDCD64FF800000;
	selp.f64 	%fd20829, 0dBFF0000000000000, %fd20822, %p12538;
	selp.f64 	%fd20830, 0d7FF0000000000000, %fd20827, %p12538;
	add.f64 	%fd20831, %fd20830, 0d4069000000000000;
	add.f64 	%fd20832, %fd20829, 0dC016CCCCCCCCCCCD;
	add.f64 	%fd20833, %fd6424, %fd20832;
	div.rn.f64 	%fd20834, %fd20831, %fd20833;
	ld.local.f64 	%fd20835, [%rd1665];
	add.f64 	%fd20836, %fd20835, 0d4069000000000000;
	div.rn.f64 	%fd20837, %fd20836, %fd7642;
	setp.ltu.f64 	%p12539, %fd20834, %fd20837;
	selp.f64 	%fd25781, 0dBFF0000000000000, %fd20829, %p12539;
	selp.f64 	%fd25782, 0d7FF0000000000000, %fd20830, %p12539;
	bra.uni 	$L__BB3_12094;
$L__BB3_12089:
	setp.eq.s32 	%p12540, %r5618, 1;
	setp.eq.s32 	%p12541, %r5617, 1;
	or.pred  	%p12542, %p12541, %p12540;
	@%p12542 bra 	$L__BB3_12091;
	ld.global.f64 	%fd20838, [%rd1666+25192];
	cvt.u64.u32 	%rd10658, %r23363;
	add.s64 	%rd10659, %rd17, %rd10658;
	ld.local.s8 	%r18993, [%rd10659];
	mul.wide.s32 	%rd10660, %r18993, 5;
	cvt.s64.s32 	%rd10661, %r23362;
	add.s64 	%rd10662, %rd18, %rd10661;
	ld.local.s8 	%rd10663, [%rd10662];
	add.s64 	%rd10664, %rd10660, %rd10663;
	shl.b64 	%rd10665, %rd10664, 3;
	add.s64 	%rd10666, %rd1, %rd10665;
	ld.global.f64 	%fd20839, [%rd10666+45640];
	add.f64 	%fd20840, %fd20838, %fd20839;
	ld.local.s8 	%r18994, [%rd1664];
	mul.wide.s32 	%rd10667, %r18994, 5;
	ld.local.s8 	%rd10668, [%rd1663];
	add.s64 	%rd10669, %rd10667, %rd10668;
	shl.b64 	%rd10670, %rd10669, 3;
	add.s64 	%rd10671, %rd1, %rd10670;
	ld.global.f64 	%fd20841, [%rd10671+45640];
	add.f64 	%fd20842, %fd20840, %fd20841;
	add.s32 	%r18995, %r23363, -1;
	mad.lo.s32 	%r18996, %r18995, %r4810, %r23362;
	add.s32 	%r18997, %r18996, -1;
	mul.wide.s32 	%rd10672, %r18997, 8;
	add.s64 	%rd10673, %rd13, %rd10672;
	ld.local.f64 	%fd20843, [%rd10673];
	add.f64 	%fd20844, %fd20842, %fd20843;
	ld.global.f64 	%fd20845, [%rd1666+24472];
	ld.global.f64 	%fd20846, [%rd10666+45440];
	add.f64 	%fd20847, %fd20845, %fd20846;
	ld.global.f64 	%fd20848, [%rd10671+45440];
	add.f64 	%fd20849, %fd20847, %fd20848;
	add.s64 	%rd10674, %rd14, %rd10672;
	ld.local.f64 	%fd20850, [%rd10674];
	add.f64 	%fd20851, %fd20849, %fd20850;
	abs.f64 	%fd20852, %fd20844;
	setp.gt.f64 	%p12543, %fd20852, 0d41CDCD64FF800000;
	selp.f64 	%fd25781, 0dBFF0000000000000, %fd20851, %p12543;
	selp.f64 	%fd25782, 0d7FF0000000000000, %fd20844, %p12543;
	bra.uni 	$L__BB3_12094;
$L__BB3_12091:
	setp.eq.s32 	%p12544, %r5617, 1;
	setp.eq.s32 	%p12545, %r5618, 1;
	setp.eq.s32 	%p12546, %r5617, 0;
	and.pred  	%p12547, %p12546, %p12545;
	setp.eq.s32 	%p12548, %r5618, 0;
	and.pred  	%p12549, %p12544, %p12548;
	or.pred  	%p12550, %p12547, %p12549;
	mov.f64 	%fd25780, 0d0000000000000000;
	mov.f64 	%fd25779, 0dC0A9300000000000;
	not.pred 	%p12551, %p12550;
	@%p12551 bra 	$L__BB3_12093;
	ld.global.f64 	%fd20855, [%rd1667+25192];
	cvt.u64.u32 	%rd10675, %r23363;
	add.s64 	%rd10676, %rd17, %rd10675;
	cvt.s64.s32 	%rd10677, %r23362;
	add.s64 	%rd10678, %rd18, %rd10677;
	ld.local.s8 	%r18998, [%rd1663];
	ld.local.u8 	%r18999, [%rd10676];
	ld.local.u8 	%r19000, [%rd1664];
	prmt.b32 	%r19001, %r18999, %r19000, 0x3340U;
	ld.local.u8 	%r19002, [%rd10678];
	prmt.b32 	%r19003, %r19002, 0, 0x3340U;
	prmt.b32 	%r19004, %r19001, %r19003, 0x5410U;
	mov.b32 	%r19005, 334205;
	dp4a.s32.u32 	%r19006, %r19004, %r19005, %r18998;
	mul.wide.s32 	%rd10679, %r19006, 8;
	add.s64 	%rd10680, %rd1, %rd10679;
	ld.global.f64 	%fd20856, [%rd10680+5000];
	add.f64 	%fd25780, %fd20855, %fd20856;
	ld.global.f64 	%fd20857, [%rd1667+24472];
	ld.global.f64 	%fd20858, [%rd10680];
	add.f64 	%fd25779, %fd20857, %fd20858;
$L__BB3_12093:
	add.s32 	%r19007, %r23363, -1;
	mad.lo.s32 	%r19008, %r19007, %r4810, %r23362;
	add.s32 	%r19009, %r19008, -1;
	mul.wide.s32 	%rd10681, %r19009, 8;
	add.s64 	%rd10682, %rd13, %rd10681;
	ld.local.f64 	%fd20859, [%rd10682];
	add.f64 	%fd20860, %fd25780, %fd20859;
	add.s64 	%rd10683, %rd14, %rd10681;
	ld.local.f64 	%fd20861, [%rd10683];
	add.f64 	%fd20862, %fd25779, %fd20861;
	abs.f64 	%fd20863, %fd20860;
	setp.gt.f64 	%p12552, %fd20863, 0d41CDCD64FF800000;
	selp.f64 	%fd25781, 0dBFF0000000000000, %fd20862, %p12552;
	selp.f64 	%fd25782, 0d7FF0000000000000, %fd20860, %p12552;
$L__BB3_12094:
	abs.f64 	%fd20864, %fd25781;
	max.f64 	%fd20866, %fd7641, %fd20864;
	setp.gt.f64 	%p12553, %fd20866, 0d41CDCD64FF800000;
	sub.f64 	%fd20867, %fd7640, %fd25781;
	abs.f64 	%fd20868, %fd20867;
	setp.geu.f64 	%p12554, %fd20868, 0d3EE4F8B588E368F1;
	or.pred  	%p12555, %p12553, %p12554;
	@%p12555 bra 	$L__BB3_12097;
	ld.local.f64 	%fd20870, [%rd1665];
	abs.f64 	%fd20871, %fd20870;
	abs.f64 	%fd20872, %fd25782;
	max.f64 	%fd20874, %fd20871, %fd20872;
	setp.gt.f64 	%p12556, %fd20874, 0d41CDCD64FF800000;
	sub.f64 	%fd20875, %fd20870, %fd25782;
	abs.f64 	%fd20876, %fd20875;
	setp.geu.f64 	%p12557, %fd20876, 0d3EE4F8B588E368F1;
	or.pred  	%p12558, %p12556, %p12557;
	@%p12558 bra 	$L__BB3_12097;
	add.s32 	%r19010, %r23363, -1;
	mul.wide.u32 	%rd10684, %r19010, 4;
	add.s64 	%rd10685, %rd15, %rd10684;
	st.local.u32 	[%rd10685], %r23362;
	mul.wide.s32 	%rd10686, %r23362, 4;
	add.s64 	%rd10687, %rd16, %rd10686;
	st.local.u32 	[%rd10687+-4], %r23363;
	mov.pred 	%p13927, 0;
	mov.u32 	%r23364, %r23362;
	mov.u32 	%r23365, %r23363;
	bra.uni 	$L__BB3_12098;
$L__BB3_12097:
	add.s32 	%r5619, %r23363, -1;
	add.s32 	%r23362, %r23362, 1;
	setp.gt.s32 	%p12561, %r23363, 1;
	setp.lt.s32 	%p12562, %r23362, %r23364;
	and.pred  	%p12563, %p12561, %p12562;
	mov.u32 	%r23363, %r5619;
	@%p12563 bra 	$L__BB3_12084;
$L__BB3_12098:
	add.s32 	%r23361, %r5610, 1;
	setp.lt.u32 	%p12564, %r5610, 32;
	and.pred  	%p12565, %p13927, %p12564;
	@%p12565 bra 	$L__BB3_12082;
$L__BB3_12099:
	cvt.s64.s32 	%rd10688, %r23365;
	add.s64 	%rd10689, %rd17, %rd10688;
	ld.local.u8 	%rs4838, [%rd10689];
	cvt.s64.s32 	%rd10690, %r23364;
	add.s64 	%rd10691, %rd18, %rd10690;
	ld.local.u8 	%rs4837, [%rd10691];
	bra.uni 	$L__BB3_10538;
$L__BB3_12100:
	setp.eq.s32 	%p13841, %r21310, 5;
	@%p13841 bra 	$L__BB3_12101;
	bra.uni 	$L__BB3_614;
$L__BB3_12101:
	mov.b32 	%r21284, 1;
$L__BB3_12102:
	ld.global.u32 	%r21163, [%rd12+20];
	setp.eq.s32 	%p13842, %r21163, 0;
	mov.u32 	%r23369, %r21284;
	@%p13842 bra 	$L__BB3_12104;
	ld.param.u64 	%rd12608, [_Z4LAMPPcPiS0_S0_S0_S0_S0_S0_S0_S0_S0_S0_S0_S0_S0_S0_S0_S0_S0_S0_S0_S0_S0_S0_S0_S0_S0_S0_S0_PdS_S0_S0__param_29];
	ld.param.u64 	%rd12607, [_Z4LAMPPcPiS0_S0_S0_S0_S0_S0_S0_S0_S0_S0_S0_S0_S0_S0_S0_S0_S0_S0_S0_S0_S0_S0_S0_S0_S0_S0_S0_PdS_S0_S0__param_28];
	ld.param.u64 	%rd12605, [_Z4LAMPPcPiS0_S0_S0_S0_S0_S0_S0_S0_S0_S0_S0_S0_S0_S0_S0_S0_S0_S0_S0_S0_S0_S0_S0_S0_S0_S0_S0_PdS_S0_S0__param_27];
	ld.param.u64 	%rd12603, [_Z4LAMPPcPiS0_S0_S0_S0_S0_S0_S0_S0_S0_S0_S0_S0_S0_S0_S0_S0_S0_S0_S0_S0_S0_S0_S0_S0_S0_S0_S0_PdS_S0_S0__param_26];
	ld.param.u64 	%rd12602, [_Z4LAMPPcPiS0_S0_S0_S0_S0_S0_S0_S0_S0_S0_S0_S0_S0_S0_S0_S0_S0_S0_S0_S0_S0_S0_S0_S0_S0_S0_S0_PdS_S0_S0__param_24];
	ld.param.u64 	%rd12598, [_Z4LAMPPcPiS0_S0_S0_S0_S0_S0_S0_S0_S0_S0_S0_S0_S0_S0_S0_S0_S0_S0_S0_S0_S0_S0_S0_S0_S0_S0_S0_PdS_S0_S0__param_21];
	ld.param.u64 	%rd12589, [_Z4LAMPPcPiS0_S0_S0_S0_S0_S0_S0_S0_S0_S0_S0_S0_S0_S0_S0_S0_S0_S0_S0_S0_S0_S0_S0_S0_S0_S0_S0_PdS_S0_S0__param_14];
	ld.param.u64 	%rd12588, [_Z4LAMPPcPiS0_S0_S0_S0_S0_S0_S0_S0_S0_S0_S0_S0_S0_S0_S0_S0_S0_S0_S0_S0_S0_S0_S0_S0_S0_S0_S0_PdS_S0_S0__param_13];
	ld.param.u64 	%rd12585, [_Z4LAMPPcPiS0_S0_S0_S0_S0_S0_S0_S0_S0_S0_S0_S0_S0_S0_S0_S0_S0_S0_S0_S0_S0_S0_S0_S0_S0_S0_S0_PdS_S0_S0__param_12];
	ld.param.u64 	%rd12581, [_Z4LAMPPcPiS0_S0_S0_S0_S0_S0_S0_S0_S0_S0_S0_S0_S0_S0_S0_S0_S0_S0_S0_S0_S0_S0_S0_S0_S0_S0_S0_PdS_S0_S0__param_11];
	ld.param.u64 	%rd12580, [_Z4LAMPPcPiS0_S0_S0_S0_S0_S0_S0_S0_S0_S0_S0_S0_S0_S0_S0_S0_S0_S0_S0_S0_S0_S0_S0_S0_S0_S0_S0_PdS_S0_S0__param_10];
	ld.param.u64 	%rd12577, [_Z4LAMPPcPiS0_S0_S0_S0_S0_S0_S0_S0_S0_S0_S0_S0_S0_S0_S0_S0_S0_S0_S0_S0_S0_S0_S0_S0_S0_S0_S0_PdS_S0_S0__param_9];
	ld.param.u64 	%rd12573, [_Z4LAMPPcPiS0_S0_S0_S0_S0_S0_S0_S0_S0_S0_S0_S0_S0_S0_S0_S0_S0_S0_S0_S0_S0_S0_S0_S0_S0_S0_S0_PdS_S0_S0__param_6];
	ld.param.u64 	%rd12572, [_Z4LAMPPcPiS0_S0_S0_S0_S0_S0_S0_S0_S0_S0_S0_S0_S0_S0_S0_S0_S0_S0_S0_S0_S0_S0_S0_S0_S0_S0_S0_PdS_S0_S0__param_5];
	ld.param.u64 	%rd12571, [_Z4LAMPPcPiS0_S0_S0_S0_S0_S0_S0_S0_S0_S0_S0_S0_S0_S0_S0_S0_S0_S0_S0_S0_S0_S0_S0_S0_S0_S0_S0_PdS_S0_S0__param_4];
	ld.param.u64 	%rd12570, [_Z4LAMPPcPiS0_S0_S0_S0_S0_S0_S0_S0_S0_S0_S0_S0_S0_S0_S0_S0_S0_S0_S0_S0_S0_S0_S0_S0_S0_S0_S0_PdS_S0_S0__param_3];
	ld.param.u64 	%rd12568, [_Z4LAMPPcPiS0_S0_S0_S0_S0_S0_S0_S0_S0_S0_S0_S0_S0_S0_S0_S0_S0_S0_S0_S0_S0_S0_S0_S0_S0_S0_S0_PdS_S0_S0__param_2];
	ld.param.u64 	%rd12567, [_Z4LAMPPcPiS0_S0_S0_S0_S0_S0_S0_S0_S0_S0_S0_S0_S0_S0_S0_S0_S0_S0_S0_S0_S0_S0_S0_S0_S0_S0_S0_PdS_S0_S0__param_1];
	ld.param.u64 	%rd12566, [_Z4LAMPPcPiS0_S0_S0_S0_S0_S0_S0_S0_S0_S0_S0_S0_S0_S0_S0_S0_S0_S0_S0_S0_S0_S0_S0_S0_S0_S0_S0_PdS_S0_S0__param_0];
	add.u64 	%rd12562, %SP, 10672;
	{ // callseq 93, 0
	.param .b64 param0;
	st.param.b64 	[param0], %rd12567;
	.param .b64 param1;
	st.param.b64 	[param1], %rd12568;
	.param .b64 param2;
	st.param.b64 	[param2], %rd12570;
	.param .b64 param3;
	st.param.b64 	[param3], %rd12598;
	.param .b64 param4;
	st.param.b64 	[param4], %rd12602;
	.param .b64 param5;
	st.param.b64 	[param5], %rd12566;
	.param .b64 param6;
	st.param.b64 	[param6], %rd12571;
	.param .b64 param7;
	st.param.b64 	[param7], %rd12572;
	.param .b64 param8;
	st.param.b64 	[param8], %rd12573;
	.param .b64 param9;
	st.param.b64 	[param9], %rd12577;
	.param .b64 param10;
	st.param.b64 	[param10], %rd12585;
	.param .b64 param11;
	st.param.b64 	[param11], %rd12580;
	.param .b64 param12;
	st.param.b64 	[param12], %rd12588;
	.param .b64 param13;
	st.param.b64 	[param13], %rd12581;
	.param .b64 param14;
	st.param.b64 	[param14], %rd12589;
	.param .b64 param15;
	st.param.b64 	[param15], %rd12562;
	.param .b64 param16;
	st.param.b64 	[param16], %rd12603;
	.param .b64 param17;
	st.param.b64 	[param17], %rd12607;
	.param .b64 param18;
	st.param.b64 	[param18], %rd12605;
	.param .b64 param19;
	st.param.b64 	[param19], %rd12608;
	.param .b32 retval0;
	call.uni (retval0), 
	_Z11design_loopPiS_S_S_S_S_PcS_S_S_S_S_S_S_S_S_S_S_S_S_PdS0_S_, 
	(
	param0, 
	param1, 
	param2, 
	param3, 
	param4, 
	param5, 
	param6, 
	param7, 
	param8, 
	param9, 
	param10, 
	param11, 
	param12, 
	param13, 
	param14, 
	param15, 
	param16, 
	param17, 
	param18, 
	param19
	);
	ld.param.b32 	%r21166, [retval0];
	} // callseq 93
	setp.eq.s32 	%p13843, %r21166, 0;
	mov.b32 	%r23369, 1;
	mov.u32 	%r21284, %r5800;
	@%p13843 bra 	$L__BB3_4336;
$L__BB3_12104:
	ld.param.u64 	%rd12606, [_Z4LAMPPcPiS0_S0_S0_S0_S0_S0_S0_S0_S0_S0_S0_S0_S0_S0_S0_S0_S0_S0_S0_S0_S0_S0_S0_S0_S0_S0_S0_PdS_S0_S0__param_27];
	ld.global.u32 	%r21168, [%rd47];
	cvta.to.global.u64 	%rd12563, %rd12606;
	shl.b32 	%r21169, %r21183, 4;
	mul.wide.s32 	%rd12564, %r21169, 4;
	add.s64 	%rd12565, %rd12563, %rd12564;
	st.global.u32 	[%rd12565], %r21168;
	ld.global.u32 	%r21170, [%rd47+4];
	st.global.u32 	[%rd12565+4], %r21170;
	ld.global.u32 	%r21171, [%rd48];
	st.global.u32 	[%rd12565+8], %r21171;
	ld.global.u32 	%r21172, [%rd48+4];
	st.global.u32 	[%rd12565+12], %r21172;
	ld.global.u32 	%r21173, [%rd51];
	st.global.u32 	[%rd12565+16], %r21173;
	ld.global.u32 	%r21174, [%rd51+4];
	st.global.u32 	[%rd12565+20], %r21174;
	ld.global.u32 	%r21175, [%rd54];
	st.global.u32 	[%rd12565+24], %r21175;
	ld.global.u32 	%r21176, [%rd54+4];
	st.global.u32 	[%rd12565+28], %r21176;
	ld.global.u32 	%r21177, [%rd59];
	st.global.u32 	[%rd12565+32], %r21177;
	ld.global.u32 	%r21178, [%rd59+4];
	st.global.u32 	[%rd12565+36], %r21178;
	ld.global.u32 	%r21179, [%rd65];
	st.global.u32 	[%rd12565+40], %r21179;
	ld.global.u32 	%r21180, [%rd65+4];
	st.global.u32 	[%rd12565+44], %r21180;
	ld.global.u32 	%r23371, [%rd12];
	mov.u32 	%r21284, %r23369;
$L__BB3_12105:
	add.s32 	%r21201, %r21201, 1;
	st.local.u32 	[%rd21+16], %r21201;
	setp.ge.s32 	%p13847, %r21201, %r23371;
	setp.eq.s32 	%p13848, %r21201, -1;
	or.pred  	%p13849, %p13848, %p13847;
	setp.ne.s32 	%p13929, %r21284, 0;
	or.pred  	%p13850, %p13849, %p13929;
	not.pred 	%p13851, %p13850;
	@%p13851 bra 	$L__BB3_24;
$L__BB3_12106:
	add.s32 	%r21197, %r21197, 1;
	st.local.u32 	[%rd21+12], %r21197;
	ld.global.u32 	%r23378, [%rd12+4];
	setp.ge.s32 	%p13852, %r21197, %r23378;
	setp.eq.s32 	%p13853, %r21197, -1;
	or.pred  	%p13854, %p13853, %p13852;
	or.pred  	%p13855, %p13854, %p13929;
	not.pred 	%p13856, %p13855;
	@%p13856 bra 	$L__BB3_20;
$L__BB3_12107:
	add.s32 	%r21192, %r21192, 1;
	st.local.u32 	[%rd21+8], %r21192;
	setp.ge.s32 	%p13857, %r21192, %r23378;
	setp.eq.s32 	%p13858, %r21192, -1;
	or.pred  	%p13859, %p13858, %p13857;
	or.pred  	%p13860, %p13859, %p13929;
	not.pred 	%p13861, %p13860;
	@%p13861 bra 	$L__BB3_15;
$L__BB3_12108:
	add.s32 	%r21187, %r21187, 1;
	st.local.u32 	[%rd21+4], %r21187;
	setp.ge.s32 	%p13862, %r21187, %r23371;
	setp.eq.s32 	%p13863, %r21187, -1;
	or.pred  	%p13864, %p13863, %p13862;
	or.pred  	%p13865, %p13864, %p13929;
	not.pred 	%p13866, %p13865;
	@%p13866 bra 	$L__BB3_11;
$L__BB3_12109:
	mov.u32 	%r21181, %nctaid.x;
	mov.u32 	%r21182, %ntid.x;
	mad.lo.s32 	%r21183, %r21181, %r21182, %r21183;
	setp.lt.s32 	%p13867, %r21183, %r23371;
	@%p13867 bra 	$L__BB3_2;
$L__BB3_12110:
	bar.sync 	0;
	ret;
$L__BB3_12111:
	mov.b16 	%rs4446, 2;
	bra.uni 	$L__BB3_696;
$L__BB3_12112:
	mov.b16 	%rs4450, 2;
	bra.uni 	$L__BB3_730;
$L__BB3_12113:
	mov.b16 	%rs4462, 2;
	bra.uni 	$L__BB3_1080;
$L__BB3_12114:
	mov.b16 	%rs4466, 2;
	bra.uni 	$L__BB3_1114;
$L__BB3_12115:
	mov.b16 	%rs4477, 2;
	bra.uni 	$L__BB3_1462;
$L__BB3_12116:
	mov.b16 	%rs4481, 2;
	bra.uni 	$L__BB3_1496;
$L__BB3_12117:
	mov.b16 	%rs4492, 2;
	bra.uni 	$L__BB3_1844;
$L__BB3_12118:
	mov.b16 	%rs4496, 2;
	bra.uni 	$L__BB3_1878;
$L__BB3_12119:
	mov.b16 	%rs4507, 2;
	bra.uni 	$L__BB3_2226;
$L__BB3_12120:
	mov.b16 	%rs4511, 2;
	bra.uni 	$L__BB3_2260;

}


// ===== COMPILED SASS (sm_100) =====

	.target	sm_100

	.elftype	@"ET_EXEC"


//--------------------- .note.nv.tkinfo           --------------------------
	.section	.note.nv.tkinfo,"",@"SHT_NOTE"
	.sectionflags	@"SHF_NOTE_NV_TKINFO"
	.tkinfo
        /*0018*/ 	.word	0x00000002
        /*0030*/ 	.string	""
        /*0030*/ 	.string	"ptxas"
        /*0030*/ 	.string	"Cuda compilation tools, release 13.0, V13.0.88"
        /*0030*/ 	.string	"Build cuda_13.0.r13.0/compiler.36424714_0"
        /*0030*/ 	.string	"-arch sm_100 -m 64 "



//--------------------- .note.nv.cuinfo           --------------------------
	.section	.note.nv.cuinfo,"",@"SHT_NOTE"
	.sectionflags	@"SHF_NOTE_NV_CUINFO"
        /*0018*/ 	.short	0x0002
        /*001a*/ 	.short	0x0064
        /*001c*/ 	.short	0x0082
	.zero		2


//--------------------- .nv.info                  --------------------------
	.section	.nv.info,"",@"SHT_CUDA_INFO"
	.align	4


	//----- nvinfo : EIATTR_REGCOUNT
	.align		4
        /*0000*/ 	.byte	0x04, 0x2f
        /*0002*/ 	.short	(.L_1 - .L_0)
	.align		4
.L_0:
        /*0004*/ 	.word	index@(_Z8next_onePiS_S_ii)
        /*0008*/ 	.word	0x00000013


	//----- nvinfo : EIATTR_FRAME_SIZE
	.align		4
.L_1:
        /*000c*/ 	.byte	0x04, 0x11
        /*000e*/ 	.short	(.L_3 - .L_2)
	.align		4
.L_2:
        /*0010*/ 	.word	index@(_Z8next_onePiS_S_ii)
        /*0014*/ 	.word	0x00000000


	//----- nvinfo : EIATTR_REGCOUNT
	.align		4
.L_3:
        /*0018*/ 	.byte	0x04, 0x2f
        /*001a*/ 	.short	(.L_5 - .L_4)
	.align		4
.L_4:
        /*001c*/ 	.word	index@(_Z4LAMPPcPiS0_S0_S0_S0_S0_S0_S0_S0_S0_S0_S0_S0_S0_S0_S0_S0_S0_S0_S0_S0_S0_S0_S0_S0_S0_S0_S0_PdS_S0_S0_)
        /*0020*/ 	.word	0x000000ff


	//----- nvinfo : EIATTR_FRAME_SIZE
	.align		4
.L_5:
        /*0024*/ 	.byte	0x04, 0x11
        /*0026*/ 	.short	(.L_7 - .L_6)
	.align		4
.L_6:
        /*0028*/ 	.word	index@($__internal_0_$__cuda_sm20_div_rn_f64_full)
        /*002c*/ 	.word	0x00007f70


	//----- nvinfo : EIATTR_FRAME_SIZE
	.align		4
.L_7:
        /*0030*/ 	.byte	0x04, 0x11
        /*0032*/ 	.short	(.L_9 - .L_8)
	.align		4
.L_8:
        /*0034*/ 	.word	index@($_Z4LAMPPcPiS0_S0_S0_S0_S0_S0_S0_S0_S0_S0_S0_S0_S0_S0_S0_S0_S0_S0_S0_S0_S0_S0_S0_S0_S0_S0_S0_PdS_S0_S0_$_Z4thalPcS_iPdS_Pi)
        /*0038*/ 	.word	0x00007f70


	//----- nvinfo : EIATTR_FRAME_SIZE
	.align		4
.L_9:
        /*003c*/ 	.byte	0x04, 0x11
        /*003e*/ 	.short	(.L_11 - .L_10)
	.align		4
.L_10:
        /*0040*/ 	.word	index@($_Z4LAMPPcPiS0_S0_S0_S0_S0_S0_S0_S0_S0_S0_S0_S0_S0_S0_S0_S0_S0_S0_S0_S0_S0_S0_S0_S0_S0_S0_S0_PdS_S0_S0_$_Z11design_loopPiS_S_S_S_S_PcS_S_S_S_S_S_S_S_S_S_S_S_S_PdS0_S_)
        /*0044*/ 	.word	0x00007f70


	//----- nvinfo : EIATTR_FRAME_SIZE
	.align		4
.L_11:
        /*0048*/ 	.byte	0x04, 0x11
        /*004a*/ 	.short	(.L_13 - .L_12)
	.align		4
.L_12:
        /*004c*/ 	.word	index@(_Z4LAMPPcPiS0_S0_S0_S0_S0_S0_S0_S0_S0_S0_S0_S0_S0_S0_S0_S0_S0_S0_S0_S0_S0_S0_S0_S0_S0_S0_S0_PdS_S0_S0_)
        /*0050*/ 	.word	0x00007f70


	//----- nvinfo : EIATTR_MIN_STACK_SIZE
	.align		4
.L_13:
        /*0054*/ 	.byte	0x04, 0x12
        /*0056*/ 	.short	(.L_15 - .L_14)
	.align		4
.L_14:
        /*0058*/ 	.word	index@(_Z4LAMPPcPiS0_S0_S0_S0_S0_S0_S0_S0_S0_S0_S0_S0_S0_S0_S0_S0_S0_S0_S0_S0_S0_S0_S0_S0_S0_S0_S0_PdS_S0_S0_)
        /*005c*/ 	.word	0x00007f70


	//----- nvinfo : EIATTR_MIN_STACK_SIZE
	.align		4
.L_15:
        /*0060*/ 	.byte	0x04, 0x12
        /*0062*/ 	.short	(.L_17 - .L_16)
	.align		4
.L_16:
        /*0064*/ 	.word	index@(_Z8next_onePiS_S_ii)
        /*0068*/ 	.word	0x00000000
.L_17:


//--------------------- .nv.compat                --------------------------
	.section	.nv.compat,"",@"SHT_CUDA_COMPAT_INFO"
	.align	4
        /*0000*/ 	.byte	0x02, 0x09, 0x00, 0x00, 0x02, 0x02, 0x01, 0x00, 0x02, 0x05, 0x05, 0x00, 0x03, 0x07, 0x01, 0x01
        /*0010*/ 	.byte	0x02, 0x03, 0x00, 0x00, 0x02, 0x06, 0x01, 0x00, 0x04, 0x0b, 0x08, 0x00, 0x01, 0x00, 0x00, 0x00
        /*0020*/ 	.byte	0x00, 0x00, 0x00, 0x00


//--------------------- .nv.info._Z4LAMPPcPiS0_S0_S0_S0_S0_S0_S0_S0_S0_S0_S0_S0_S0_S0_S0_S0_S0_S0_S0_S0_S0_S0_S0_S0_S0_S0_S0_PdS_S0_S0_ --------------------------
	.section	.nv.info._Z4LAMPPcPiS0_S0_S0_S0_S0_S0_S0_S0_S0_S0_S0_S0_S0_S0_S0_S0_S0_S0_S0_S0_S0_S0_S0_S0_S0_S0_S0_PdS_S0_S0_,"",@"SHT_CUDA_INFO"
	.sectionflags	@""
	.align	4


	//----- nvinfo : EIATTR_CUDA_API_VERSION
	.align		4
        /*0000*/ 	.byte	0x04, 0x37
        /*0002*/ 	.short	(.L_19 - .L_18)
.L_18:
        /*0004*/ 	.word	0x00000082


	//----- nvinfo : EIATTR_KPARAM_INFO
	.align		4
.L_19:
        /*0008*/ 	.byte	0x04, 0x17
        /*000a*/ 	.short	(.L_21 - .L_20)
.L_20:
        /*000c*/ 	.word	0x00000000
        /*0010*/ 	.short	0x0020
        /*0012*/ 	.short	0x0100
        /*0014*/ 	.byte	0x00, 0xf5, 0x21, 0x00


	//----- nvinfo : EIATTR_KPARAM_INFO
	.align		4
.L_21:
        /*0018*/ 	.byte	0x04, 0x17
        /*001a*/ 	.short	(.L_23 - .L_22)
.L_22:
        /*001c*/ 	.word	0x00000000
        /*0020*/ 	.short	0x001f
        /*0022*/ 	.short	0x00f8
        /*0024*/ 	.byte	0x00, 0xf5, 0x21, 0x00


	//----- nvinfo : EIATTR_KPARAM_INFO
	.align		4
.L_23:
        /*0028*/ 	.byte	0x04, 0x17
        /*002a*/ 	.short	(.L_25 - .L_24)
.L_24:
        /*002c*/ 	.word	0x00000000
        /*0030*/ 	.short	0x001e
        /*0032*/ 	.short	0x00f0
        /*0034*/ 	.byte	0x00, 0xf5, 0x21, 0x00


	//----- nvinfo : EIATTR_KPARAM_INFO
	.align		4
.L_25:
        /*0038*/ 	.byte	0x04, 0x17
        /*003a*/ 	.short	(.L_27 - .L_26)
.L_26:
        /*003c*/ 	.word	0x00000000
        /*0040*/ 	.short	0x001d
        /*0042*/ 	.short	0x00e8
        /*0044*/ 	.byte	0x00, 0xf5, 0x21, 0x00


	//----- nvinfo : EIATTR_KPARAM_INFO
	.align		4
.L_27:
        /*0048*/ 	.byte	0x04, 0x17
        /*004a*/ 	.short	(.L_29 - .L_28)
.L_28:
        /*004c*/ 	.word	0x00000000
        /*0050*/ 	.short	0x001c
        /*0052*/ 	.short	0x00e0
        /*0054*/ 	.byte	0x00, 0xf5, 0x21, 0x00


	//----- nvinfo : EIATTR_KPARAM_INFO
	.align		4
.L_29:
        /*0058*/ 	.byte	0x04, 0x17
        /*005a*/ 	.short	(.L_31 - .L_30)
.L_30:
        /*005c*/ 	.word	0x00000000
        /*0060*/ 	.short	0x001b
        /*0062*/ 	.short	0x00d8
        /*0064*/ 	.byte	0x00, 0xf5, 0x21, 0x00


	//----- nvinfo : EIATTR_KPARAM_INFO
	.align		4
.L_31:
        /*0068*/ 	.byte	0x04, 0x17
        /*006a*/ 	.short	(.L_33 - .L_32)
.L_32:
        /*006c*/ 	.word	0x00000000
        /*0070*/ 	.short	0x001a
        /*0072*/ 	.short	0x00d0
        /*0074*/ 	.byte	0x00, 0xf5, 0x21, 0x00


	//----- nvinfo : EIATTR_KPARAM_INFO
	.align		4
.L_33:
        /*0078*/ 	.byte	0x04, 0x17
        /*007a*/ 	.short	(.L_35 - .L_34)
.L_34:
        /*007c*/ 	.word	0x00000000
        /*0080*/ 	.short	0x0019
        /*0082*/ 	.short	0x00c8
        /*0084*/ 	.byte	0x00, 0xf5, 0x21, 0x00


	//----- nvinfo : EIATTR_KPARAM_INFO
	.align		4
.L_35:
        /*0088*/ 	.byte	0x04, 0x17
        /*008a*/ 	.short	(.L_37 - .L_36)
.L_36:
        /*008c*/ 	.word	0x00000000
        /*0090*/ 	.short	0x0018
        /*0092*/ 	.short	0x00c0
        /*0094*/ 	.byte	0x00, 0xf5, 0x21, 0x00


	//----- nvinfo : EIATTR_KPARAM_INFO
	.align		4
.L_37:
        /*0098*/ 	.byte	0x04, 0x17
        /*009a*/ 	.short	(.L_39 - .L_38)
.L_38:
        /*009c*/ 	.word	0x00000000
        /*00a0*/ 	.short	0x0017
        /*00a2*/ 	.short	0x00b8
        /*00a4*/ 	.byte	0x00, 0xf5, 0x21, 0x00


	//----- nvinfo : EIATTR_KPARAM_INFO
	.align		4
.L_39:
        /*00a8*/ 	.byte	0x04, 0x17
        /*00aa*/ 	.short	(.L_41 - .L_40)
.L_40:
        /*00ac*/ 	.word	0x00000000
        /*00b0*/ 	.short	0x0016
        /*00b2*/ 	.short	0x00b0
        /*00b4*/ 	.byte	0x00, 0xf5, 0x21, 0x00


	//----- nvinfo : EIATTR_KPARAM_INFO
	.align		4
.L_41:
        /*00b8*/ 	.byte	0x04, 0x17
        /*00ba*/ 	.short	(.L_43 - .L_42)
.L_42:
        /*00bc*/ 	.word	0x00000000
        /*00c0*/ 	.short	0x0015
        /*00c2*/ 	.short	0x00a8
        /*00c4*/ 	.byte	0x00, 0xf5, 0x21, 0x00


	//----- nvinfo : EIATTR_KPARAM_INFO
	.align		4
.L_43:
        /*00c8*/ 	.byte	0x04, 0x17
        /*00ca*/ 	.short	(.L_45 - .L_44)
.L_44:
        /*00cc*/ 	.word	0x00000000
        /*00d0*/ 	.short	0x0014
        /*00d2*/ 	.short	0x00a0
        /*00d4*/ 	.byte	0x00, 0xf5, 0x21, 0x00


	//----- nvinfo : EIATTR_KPARAM_INFO
	.align		4
.L_45:
        /*00d8*/ 	.byte	0x04, 0x17
        /*00da*/ 	.short	(.L_47 - .L_46)
.L_46:
        /*00dc*/ 	.word	0x00000000
        /*00e0*/ 	.short	0x0013
        /*00e2*/ 	.short	0x0098
        /*00e4*/ 	.byte	0x00, 0xf5, 0x21, 0x00


	//----- nvinfo : EIATTR_KPARAM_INFO
	.align		4
.L_47:
        /*00e8*/ 	.byte	0x04, 0x17
        /*00ea*/ 	.short	(.L_49 - .L_48)
.L_48:
        /*00ec*/ 	.word	0x00000000
        /*00f0*/ 	.short	0x0012
        /*00f2*/ 	.short	0x0090
        /*00f4*/ 	.byte	0x00, 0xf5, 0x21, 0x00


	//----- nvinfo : EIATTR_KPARAM_INFO
	.align		4
.L_49:
        /*00f8*/ 	.byte	0x04, 0x17
        /*00fa*/ 	.short	(.L_51 - .L_50)
.L_50:
        /*00fc*/ 	.word	0x00000000
        /*0100*/ 	.short	0x0011
        /*0102*/ 	.short	0x0088
        /*0104*/ 	.byte	0x00, 0xf5, 0x21, 0x00


	//----- nvinfo : EIATTR_KPARAM_INFO
	.align		4
.L_51:
        /*0108*/ 	.byte	0x04, 0x17
        /*010a*/ 	.short	(.L_53 - .L_52)
.L_52:
        /*010c*/ 	.word	0x00000000
        /*0110*/ 	.short	0x0010
        /*0112*/ 	.short	0x0080
        /*0114*/ 	.byte	0x00, 0xf5, 0x21, 0x00


	//----- nvinfo : EIATTR_KPARAM_INFO
	.align		4
.L_53:
        /*0118*/ 	.byte	0x04, 0x17
        /*011a*/ 	.short	(.L_55 - .L_54)
.L_54:
        /*011c*/ 	.word	0x00000000
        /*0120*/ 	.short	0x000f
        /*0122*/ 	.short	0x0078
        /*0124*/ 	.byte	0x00, 0xf5, 0x21, 0x00


	//----- nvinfo : EIATTR_KPARAM_INFO
	.align		4
.L_55:
        /*0128*/ 	.byte	0x04, 0x17
        /*012a*/ 	.short	(.L_57 - .L_56)
.L_56:
        /*012c*/ 	.word	0x00000000
        /*0130*/ 	.short	0x000e
        /*0132*/ 	.short	0x0070
        /*0134*/ 	.byte	0x00, 0xf5, 0x21, 0x00


	//----- nvinfo : EIATTR_KPARAM_INFO
	.align		4
.L_57:
        /*0138*/ 	.byte	0x04, 0x17
        /*013a*/ 	.short	(.L_59 - .L_58)
.L_58:
        /*013c*/ 	.word	0x00000000
        /*0140*/ 	.short	0x000d
        /*0142*/ 	.short	0x0068
        /*0144*/ 	.byte	0x00, 0xf5, 0x21, 0x00


	//----- nvinfo : EIATTR_KPARAM_INFO
	.align		4
.L_59:
        /*0148*/ 	.byte	0x04, 0x17
        /*014a*/ 	.short	(.L_61 - .L_60)
.L_60:
        /*014c*/ 	.word	0x00000000
        /*0150*/ 	.short	0x000c
        /*0152*/ 	.short	0x0060
        /*0154*/ 	.byte	0x00, 0xf5, 0x21, 0x00


	//----- nvinfo : EIATTR_KPARAM_INFO
	.align		4
.L_61:
        /*0158*/ 	.byte	0x04, 0x17
        /*015a*/ 	.short	(.L_63 - .L_62)
.L_62:
        /*015c*/ 	.word	0x00000000
        /*0160*/ 	.short	0x000b
        /*0162*/ 	.short	0x0058
        /*0164*/ 	.byte	0x00, 0xf5, 0x21, 0x00


	//----- nvinfo : EIATTR_KPARAM_INFO
	.align		4
.L_63:
        /*0168*/ 	.byte	0x04, 0x17
        /*016a*/ 	.short	(.L_65 - .L_64)
.L_64:
        /*016c*/ 	.word	0x00000000
        /*0170*/ 	.short	0x000a
        /*0172*/ 	.short	0x0050
        /*0174*/ 	.byte	0x00, 0xf5, 0x21, 0x00


	//----- nvinfo : EIATTR_KPARAM_INFO
	.align		4
.L_65:
        /*0178*/ 	.byte	0x04, 0x17
        /*017a*/ 	.short	(.L_67 - .L_66)
.L_66:
        /*017c*/ 	.word	0x00000000
        /*0180*/ 	.short	0x0009
        /*0182*/ 	.short	0x0048
        /*0184*/ 	.byte	0x00, 0xf5, 0x21, 0x00


	//----- nvinfo : EIATTR_KPARAM_INFO
	.align		4
.L_67:
        /*0188*/ 	.byte	0x04, 0x17
        /*018a*/ 	.short	(.L_69 - .L_68)
.L_68:
        /*018c*/ 	.word	0x00000000
        /*0190*/ 	.short	0x0008
        /*0192*/ 	.short	0x0040
        /*0194*/ 	.byte	0x00, 0xf5, 0x21, 0x00


	//----- nvinfo : EIATTR_KPARAM_INFO
	.align		4
.L_69:
        /*0198*/ 	.byte	0x04, 0x17
        /*019a*/ 	.short	(.L_71 - .L_70)
.L_70:
        /*019c*/ 	.word	0x00000000
        /*01a0*/ 	.short	0x0007
        /*01a2*/ 	.short	0x0038
        /*01a4*/ 	.byte	0x00, 0xf5, 0x21, 0x00


	//----- nvinfo : EIATTR_KPARAM_INFO
	.align		4
.L_71:
        /*01a8*/ 	.byte	0x04, 0x17
        /*01aa*/ 	.short	(.L_73 - .L_72)
.L_72:
        /*01ac*/ 	.word	0x00000000
        /*01b0*/ 	.short	0x0006
        /*01b2*/ 	.short	0x0030
        /*01b4*/ 	.byte	0x00, 0xf5, 0x21, 0x00


	//----- nvinfo : EIATTR_KPARAM_INFO
	.align		4
.L_73:
        /*01b8*/ 	.byte	0x04, 0x17
        /*01ba*/ 	.short	(.L_75 - .L_74)
.L_74:
        /*01bc*/ 	.word	0x00000000
        /*01c0*/ 	.short	0x0005
        /*01c2*/ 	.short	0x0028
        /*01c4*/ 	.byte	0x00, 0xf5, 0x21, 0x00


	//----- nvinfo : EIATTR_KPARAM_INFO
	.align		4
.L_75:
        /*01c8*/ 	.byte	0x04, 0x17
        /*01ca*/ 	.short	(.L_77 - .L_76)
.L_76:
        /*01cc*/ 	.word	0x00000000
        /*01d0*/ 	.short	0x0004
        /*01d2*/ 	.short	0x0020
        /*01d4*/ 	.byte	0x00, 0xf5, 0x21, 0x00


	//----- nvinfo : EIATTR_KPARAM_INFO
	.align		4
.L_77:
        /*01d8*/ 	.byte	0x04, 0x17
        /*01da*/ 	.short	(.L_79 - .L_78)
.L_78:
        /*01dc*/ 	.word	0x00000000
        /*01e0*/ 	.short	0x0003
        /*01e2*/ 	.short	0x0018
        /*01e4*/ 	.byte	0x00, 0xf5, 0x21, 0x00


	//----- nvinfo : EIATTR_KPARAM_INFO
	.align		4
.L_79:
        /*01e8*/ 	.byte	0x04, 0x17
        /*01ea*/ 	.short	(.L_81 - .L_80)
.L_80:
        /*01ec*/ 	.word	0x00000000
        /*01f0*/ 	.short	0x0002
        /*01f2*/ 	.short	0x0010
        /*01f4*/ 	.byte	0x00, 0xf5, 0x21, 0x00


	//----- nvinfo : EIATTR_KPARAM_INFO
	.align		4
.L_81:
        /*01f8*/ 	.byte	0x04, 0x17
        /*01fa*/ 	.short	(.L_83 - .L_82)
.L_82:
        /*01fc*/ 	.word	0x00000000
        /*0200*/ 	.short	0x0001
        /*0202*/ 	.short	0x0008
        /*0204*/ 	.byte	0x00, 0xf5, 0x21, 0x00


	//----- nvinfo : EIATTR_KPARAM_INFO
	.align		4
.L_83:
        /*0208*/ 	.byte	0x04, 0x17
        /*020a*/ 	.short	(.L_85 - .L_84)
.L_84:
        /*020c*/ 	.word	0x00000000
        /*0210*/ 	.short	0x0000
        /*0212*/ 	.short	0x0000
        /*0214*/ 	.byte	0x00, 0xf5, 0x21, 0x00


	//----- nvinfo : EIATTR_SPARSE_MMA_MASK
	.align		4
.L_85:
        /*0218*/ 	.byte	0x03, 0x50
        /*021a*/ 	.short	0x0000


	//----- nvinfo : EIATTR_MAXREG_COUNT
	.align		4
        /*021c*/ 	.byte	0x03, 0x1b
        /*021e*/ 	.short	0x00ff


	//----- nvinfo : EIATTR_NUM_BARRIERS
	.align		4
        /*0220*/ 	.byte	0x02, 0x4c
        /*0222*/ 	.byte	0x01
	.zero		1


	//----- nvinfo : EIATTR_ANNOTATIONS
	.align		4
        /*0224*/ 	.byte	0x04, 0x55
        /*0226*/ 	.short	(.L_87 - .L_86)


	//   ....[0]....
.L_86:
        /*0228*/ 	.word	0x00000001
        /* <DEDUP_REMOVED lines=431> */


	//----- nvinfo : EIATTR_MERCURY_ISA_VERSION
	.align		4
.L_87:
        /*1d10*/ 	.byte	0x03, 0x5f
        /*1d12*/ 	.short	0x0101


	//----- nvinfo : EIATTR_VRC_CTA_INIT_COUNT
	.align		4
        /*1d14*/ 	.byte	0x02, 0x4a
	.zero		1
	.zero		1


	//----- nvinfo : EIATTR_EXIT_INSTR_OFFSETS
	.align		4
        /*1d18*/ 	.byte	0x04, 0x1c
        /*1d1a*/ 	.short	(.L_89 - .L_88)


	//   ....[0]....
.L_88:
        /*1d1c*/ 	.word	0x001e76c0


	//----- nvinfo : EIATTR_CRS_STACK_SIZE
	.align		4
.L_89:
        /*1d20*/ 	.byte	0x04, 0x1e
        /*1d22*/ 	.short	(.L_91 - .L_90)
.L_90:
        /*1d24*/ 	.word	0x00000000


	//----- nvinfo : EIATTR_CBANK_PARAM_SIZE
	.align		4
.L_91:
        /*1d28*/ 	.byte	0x03, 0x19
        /*1d2a*/ 	.short	0x0108


	//----- nvinfo : EIATTR_PARAM_CBANK
	.align		4
        /*1d2c*/ 	.byte	0x04, 0x0a
        /*1d2e*/ 	.short	(.L_93 - .L_92)
	.align		4
.L_92:
        /*1d30*/ 	.word	index@(.nv.constant0._Z4LAMPPcPiS0_S0_S0_S0_S0_S0_S0_S0_S0_S0_S0_S0_S0_S0_S0_S0_S0_S0_S0_S0_S0_S0_S0_S0_S0_S0_S0_PdS_S0_S0_)
        /*1d34*/ 	.short	0x0380
        /*1d36*/ 	.short	0x0108


	//----- nvinfo : EIATTR_SW_WAR
	.align		4
.L_93:
        /*1d38*/ 	.byte	0x04, 0x36
        /*1d3a*/ 	.short	(.L_95 - .L_94)
.L_94:
        /*1d3c*/ 	.word	0x00000008
.L_95:


//--------------------- .nv.info._Z8next_onePiS_S_ii --------------------------
	.section	.nv.info._Z8next_onePiS_S_ii,"",@"SHT_CUDA_INFO"
	.sectionflags	@""
	.align	4


	//----- nvinfo : EIATTR_CUDA_API_VERSION
	.align		4
        /*0000*/ 	.byte	0x04, 0x37
        /*0002*/ 	.short	(.L_97 - .L_96)
.L_96:
        /*0004*/ 	.word	0x00000082


	//----- nvinfo : EIATTR_KPARAM_INFO
	.align		4
.L_97:
        /*0008*/ 	.byte	0x04, 0x17
        /*000a*/ 	.short	(.L_99 - .L_98)
.L_98:
        /*000c*/ 	.word	0x00000000
        /*0010*/ 	.short	0x0004
        /*0012*/ 	.short	0x001c
        /*0014*/ 	.byte	0x00, 0xf0, 0x11, 0x00


	//----- nvinfo : EIATTR_KPARAM_INFO
	.align		4
.L_99:
        /*0018*/ 	.byte	0x04, 0x17
        /*001a*/ 	.short	(.L_101 - .L_100)
.L_100:
        /*001c*/ 	.word	0x00000000
        /*0020*/ 	.short	0x0003
        /*0022*/ 	.short	0x0018
        /*0024*/ 	.byte	0x00, 0xf0, 0x11, 0x00


	//----- nvinfo : EIATTR_KPARAM_INFO
	.align		4
.L_101:
        /*0028*/ 	.byte	0x04, 0x17
        /*002a*/ 	.short	(.L_103 - .L_102)
.L_102:
        /*002c*/ 	.word	0x00000000
        /*0030*/ 	.short	0x0002
        /*0032*/ 	.short	0x0010
        /*0034*/ 	.byte	0x00, 0xf5, 0x21, 0x00


	//----- nvinfo : EIATTR_KPARAM_INFO
	.align		4
.L_103:
        /*0038*/ 	.byte	0x04, 0x17
        /*003a*/ 	.short	(.L_105 - .L_104)
.L_104:
        /*003c*/ 	.word	0x00000000
        /*0040*/ 	.short	0x0001
        /*0042*/ 	.short	0x0008
        /*0044*/ 	.byte	0x00, 0xf5, 0x21, 0x00


	//----- nvinfo : EIATTR_KPARAM_INFO
	.align		4
.L_105:
        /*0048*/ 	.byte	0x04, 0x17
        /*004a*/ 	.short	(.L_107 - .L_106)
.L_106:
        /*004c*/ 	.word	0x00000000
        /*0050*/ 	.short	0x0000
        /*0052*/ 	.short	0x0000
        /*0054*/ 	.byte	0x00, 0xf5, 0x21, 0x00


	//----- nvinfo : EIATTR_SPARSE_MMA_MASK
	.align		4
.L_107:
        /*0058*/ 	.byte	0x03, 0x50
        /*005a*/ 	.short	0x0000


	//----- nvinfo : EIATTR_MAXREG_COUNT
	.align		4
        /*005c*/ 	.byte	0x03, 0x1b
        /*005e*/ 	.short	0x00ff


	//----- nvinfo : EIATTR_NUM_BARRIERS
	.align		4
        /*0060*/ 	.byte	0x02, 0x4c
        /*0062*/ 	.byte	0x01
	.zero		1


	//----- nvinfo : EIATTR_MERCURY_ISA_VERSION
	.align		4
        /*0064*/ 	.byte	0x03, 0x5f
        /*0066*/ 	.short	0x0101


	//----- nvinfo : EIATTR_VRC_CTA_INIT_COUNT
	.align		4
        /*0068*/ 	.byte	0x02, 0x4a
	.zero		1
	.zero		1


	//----- nvinfo : EIATTR_EXIT_INSTR_OFFSETS
	.align		4
        /*006c*/ 	.byte	0x04, 0x1c
        /*006e*/ 	.short	(.L_109 - .L_108)


	//   ....[0]....
.L_108:
        /*0070*/ 	.word	0x000006c0


	//----- nvinfo : EIATTR_CRS_STACK_SIZE
	.align		4
.L_109:
        /*0074*/ 	.byte	0x04, 0x1e
        /*0076*/ 	.short	(.L_111 - .L_110)
.L_110:
        /*0078*/ 	.word	0x00000000


	//----- nvinfo : EIATTR_CBANK_PARAM_SIZE
	.align		4
.L_111:
        /*007c*/ 	.byte	0x03, 0x19
        /*007e*/ 	.short	0x0020


	//----- nvinfo : EIATTR_PARAM_CBANK
	.align		4
        /*0080*/ 	.byte	0x04, 0x0a
        /*0082*/ 	.short	(.L_113 - .L_112)
	.align		4
.L_112:
        /*0084*/ 	.word	index@(.nv.constant0._Z8next_onePiS_S_ii)
        /*0088*/ 	.short	0x0380
        /*008a*/ 	.short	0x0020


	//----- nvinfo : EIATTR_SW_WAR
	.align		4
.L_113:
        /*008c*/ 	.byte	0x04, 0x36
        /*008e*/ 	.short	(.L_115 - .L_114)
.L_114:
        /*0090*/ 	.word	0x00000008
.L_115:


//--------------------- .nv.callgraph             --------------------------
	.section	.nv.callgraph,"",@"SHT_CUDA_CALLGRAPH"
	.align	4
	.sectionentsize	8
	.align		4
        /*0000*/ 	.word	0x00000000
	.align		4
        /*0004*/ 	.word	0xffffffff
	.align		4
        /*0008*/ 	.word	0x00000000
	.align		4
        /*000c*/ 	.word	0xfffffffe
	.align		4
        /*0010*/ 	.word	0x00000000
	.align		4
        /*0014*/ 	.word	0xfffffffd
	.align		4
        /*0018*/ 	.word	0x00000000
	.align		4
        /*001c*/ 	.word	0xfffffffc


//--------------------- .text._Z4LAMPPcPiS0_S0_S0_S0_S0_S0_S0_S0_S0_S0_S0_S0_S0_S0_S0_S0_S0_S0_S0_S0_S0_S0_S0_S0_S0_S0_S0_PdS_S0_S0_ --------------------------
	.section	.text._Z4LAMPPcPiS0_S0_S0_S0_S0_S0_S0_S0_S0_S0_S0_S0_S0_S0_S0_S0_S0_S0_S0_S0_S0_S0_S0_S0_S0_S0_S0_PdS_S0_S0_,"ax",@progbits
	.align	128
        .global         _Z4LAMPPcPiS0_S0_S0_S0_S0_S0_S0_S0_S0_S0_S0_S0_S0_S0_S0_S0_S0_S0_S0_S0_S0_S0_S0_S0_S0_S0_S0_PdS_S0_S0_
        .type           _Z4LAMPPcPiS0_S0_S0_S0_S0_S0_S0_S0_S0_S0_S0_S0_S0_S0_S0_S0_S0_S0_S0_S0_S0_S0_S0_S0_S0_S0_S0_PdS_S0_S0_,@function
        .size           _Z4LAMPPcPiS0_S0_S0_S0_S0_S0_S0_S0_S0_S0_S0_S0_S0_S0_S0_S0_S0_S0_S0_S0_S0_S0_S0_S0_S0_S0_S0_PdS_S0_S0_,(.L_x_12708 - _Z4LAMPPcPiS0_S0_S0_S0_S0_S0_S0_S0_S0_S0_S0_S0_S0_S0_S0_S0_S0_S0_S0_S0_S0_S0_S0_S0_S0_S0_S0_PdS_S0_S0_)
        .other          _Z4LAMPPcPiS0_S0_S0_S0_S0_S0_S0_S0_S0_S0_S0_S0_S0_S0_S0_S0_S0_S0_S0_S0_S0_S0_S0_S0_S0_S0_S0_PdS_S0_S0_,@"STO_CUDA_ENTRY STV_DEFAULT"
_Z4LAMPPcPiS0_S0_S0_S0_S0_S0_S0_S0_S0_S0_S0_S0_S0_S0_S0_S0_S0_S0_S0_S0_S0_S0_S0_S0_S0_S0_S0_PdS_S0_S0_:
.text._Z4LAMPPcPiS0_S0_S0_S0_S0_S0_S0_S0_S0_S0_S0_S0_S0_S0_S0_S0_S0_S0_S0_S0_S0_S0_S0_S0_S0_S0_S0_PdS_S0_S0_:
[----:B------:R-:W0:Y:S08]  /*0000*/  LDC R1, c[0x0][0x37c] ;  /* 0x0000df00ff017b82 */ /* 0x000e300000000800 */
[----:B------:R-:W1:Y:S01]  /*0010*/  LDC.64 R2, c[0x0][0x450] ;  /* 0x00011400ff027b82 */ /* 0x000e620000000a00 */
[----:B------:R-:W1:Y:S01]  /*0020*/  LDCU.64 UR6, c[0x0][0x358] ;  /* 0x00006b00ff0677ac */ /* 0x000e620008000a00 */
[----:B0-----:R-:W-:Y:S01]  /*0030*/  VIADD R1, R1, 0xffff8090 ;  /* 0xffff809001017836 */ /* 0x001fe20000000000 */
[----:B-1----:R0:W2:Y:S01]  /*0040*/  LDG.E R3, desc[UR6][R2.64] ;  /* 0x0000000602037981 */ /* 0x0020a2000c1e1900 */
[----:B------:R-:W1:Y:S01]  /*0050*/  LDCU UR4, c[0x0][0x2fc] ;  /* 0x00005f80ff0477ac */ /* 0x000e620008000800 */
[----:B------:R-:W-:Y:S02]  /*0060*/  BSSY.RECONVERGENT B0, `(.L_x_0) ;  /* 0x001e763000007945 */ /* 0x000fe40003800200 */
[----:B------:R-:W-:Y:S01]  /*0070*/  R2UR UR8, R1 ;  /* 0x00000000010872ca */ /* 0x000fe200000e0000 */
[----:B------:R-:W3:Y:S01]  /*0080*/  S2R R0, SR_CTAID.X ;  /* 0x0000000000007919 */ /* 0x000ee20000002500 */
[----:B------:R-:W3:Y:S01]  /*0090*/  LDCU UR9, c[0x0][0x360] ;  /* 0x00006c00ff0977ac */ /* 0x000ee20008000800 */
[----:B------:R-:W3:Y:S01]  /*00a0*/  S2R R5, SR_TID.X ;  /* 0x0000000000057919 */ /* 0x000ee20000002100 */
[----:B------:R-:W4:Y:S01]  /*00b0*/  LDCU UR5, c[0x0][0x2f8] ;  /* 0x00005f00ff0577ac */ /* 0x000f220008000800 */
[----:B0-----:R-:W0:Y:S05]  /*00c0*/  BMOV.32.CLEAR R2, B0 ;  /* 0x0000000000027355 */ /* 0x001e2a0000100000 */
[----:B0-----:R0:W-:Y:S01]  /*00d0*/  STL [R1+0x7f54], R2 ;  /* 0x007f540201007387 */ /* 0x0011e20000100800 */
[----:B---3--:R-:W-:-:S02]  /*00e0*/  IMAD R0, R0, UR9, R5 ;  /* 0x0000000900007c24 */ /* 0x008fc4000f8e0205 */
[----:B----4-:R-:W-:-:S04]  /*00f0*/  UIADD3 UR9, UP0, UPT, UR8, UR5, URZ ;  /* 0x0000000508097290 */ /* 0x010fc8000ff1e0ff */
[----:B-1----:R-:W-:Y:S01]  /*0100*/  UIADD3.X UR4, UPT, UPT, URZ, UR4, URZ, UP0, !UPT ;  /* 0x00000004ff047290 */ /* 0x002fe200087fe4ff */
[----:B--2---:R-:W-:-:S13]  /*0110*/  ISETP.GE.AND P0, PT, R0, R3, PT ;  /* 0x000000030000720c */ /* 0x004fda0003f06270 */
[----:B0-----:R-:W-:Y:S05]  /*0120*/  @P0 BRA `(.L_x_1) ;  /* 0x00001e7400500947 */ /* 0x001fea0003800000 */
[----:B------:R-:W0:Y:S01]  /*0130*/  LDC R3, c[0x0][0x2f8] ;  /* 0x0000be00ff037b82 */ /* 0x000e220000000800 */
[----:B------:R1:W-:Y:S01]  /*0140*/  STL [R1+0x7e94], R0 ;  /* 0x007e940001007387 */ /* 0x0003e20000100800 */
[----:B------:R-:W-:Y:S02]  /*0150*/  IMAD.U32 R4, RZ, RZ, UR9 ;  /* 0x00000009ff047e24 */ /* 0x000fe4000f8e00ff */
[----:B------:R-:W-:Y:S02]  /*0160*/  IMAD.U32 R6, RZ, RZ, UR9 ;  /* 0x00000009ff067e24 */ /* 0x000fe4000f8e00ff */
[----:B------:R-:W-:Y:S02]  /*0170*/  IMAD.U32 R8, RZ, RZ, UR9 ;  /* 0x00000009ff087e24 */ /* 0x000fe4000f8e00ff */
[----:B------:R-:W-:Y:S02]  /*0180*/  IMAD.U32 R10, RZ, RZ, UR9 ;  /* 0x00000009ff0a7e24 */ /* 0x000fe4000f8e00ff */
[----:B------:R-:W-:Y:S01]  /*0190*/  IMAD.U32 R12, RZ, RZ, UR9 ;  /* 0x00000009ff0c7e24 */ /* 0x000fe2000f8e00ff */
[----:B0-----:R-:W-:-:S02]  /*01a0*/  IADD3 R4, PT, PT, -R3, 0x1388, R4 ;  /* 0x0000138803047810 */ /* 0x001fc40007ffe104 */
[C---:B------:R-:W-:Y:S02]  /*01b0*/  IADD3 R2, PT, PT, -R3.reuse, 0x2710, R6 ;  /* 0x0000271003027810 */ /* 0x040fe40007ffe106 */
[C---:B------:R-:W-:Y:S02]  /*01c0*/  IADD3 R5, PT, PT, -R3.reuse, 0x2774, R8 ;  /* 0x0000277403057810 */ /* 0x040fe40007ffe108 */
[C---:B------:R-:W-:Y:S02]  /*01d0*/  IADD3 R4, PT, PT, -R3.reuse, 0x27d8, R10 ;  /* 0x000027d803047810 */ /* 0x040fe40007ffe10a */
[----:B-1----:R-:W-:-:S07]  /*01e0*/  IADD3 R2, PT, PT, -R3, 0x27f3, R12 ;  /* 0x000027f303027810 */ /* 0x002fce0007ffe10c */
.L_x_9472:
[----:B------:R-:W2:Y:S01]  /*01f0*/  LDL R0, [R1+0x7e94] ;  /* 0x007e940001007983 */ /* 0x000ea20000100800 */
[----:B------:R-:W0:Y:S01]  /*0200*/  LDC.64 R120, c[0x0][0x458] ;  /* 0x00011600ff787b82 */ /* 0x000e220000000a00 */
[----:B--2---:R-:W-:-:S04]  /*0210*/  IMAD.SHL.U32 R2, R0, 0x10, RZ ;  /* 0x0000001000027824 */ /* 0x004fc800078e00ff */
[----:B0-----:R-:W-:-:S03]  /*0220*/  IMAD.WIDE R2, R2, 0x4, R120 ;  /* 0x0000000402027825 */ /* 0x001fc600078e0278 */
[----:B------:R-:W0:Y:S02]  /*0230*/  LDC.64 R120, c[0x0][0x388] ;  /* 0x0000e200ff787b82 */ /* 0x000e240000000a00 */
[----:B------:R1:W-:Y:S06]  /*0240*/  STG.E desc[UR6][R2.64+0x4], RZ ;  /* 0x000004ff02007986 */ /* 0x0003ec000c101906 */
[----:B-1----:R-:W1:Y:S02]  /*0250*/  LDC.64 R2, c[0x0][0x450] ;  /* 0x00011400ff027b82 */ /* 0x002e640000000a00 */
[----:B-1----:R-:W2:Y:S01]  /*0260*/  LDG.E R2, desc[UR6][R2.64+0x28] ;  /* 0x0000280602027981 */ /* 0x002ea2000c1e1900 */
[----:B------:R-:W-:Y:S05]  /*0270*/  BMOV.32.CLEAR RZ, B0 ;  /* 0x0000000000ff7355 */ /* 0x000fea0000100000 */
[----:B------:R-:W-:Y:S01]  /*0280*/  IMAD.SHL.U32 R0, R0, 0x4, RZ ;  /* 0x0000000400007824 */ /* 0x000fe200078e00ff */
[----:B------:R-:W-:Y:S03]  /*0290*/  BSSY.RECONVERGENT B0, `(.L_x_2) ;  /* 0x001e736000007945 */ /* 0x000fe60003800200 */
[----:B0-----:R-:W-:-:S02]  /*02a0*/  IMAD.WIDE R120, R0, 0x4, R120 ;  /* 0x0000000400787825 */ /* 0x001fc400078e0278 */
[----:B------:R-:W0:Y:S05]  /*02b0*/  BMOV.32.CLEAR R0, B0 ;  /* 0x0000000000007355 */ /* 0x000e2a0000100000 */
[----:B------:R1:W-:Y:S04]  /*02c0*/  STL.64 [R1+0x7eb8], R120 ;  /* 0x007eb87801007387 */ /* 0x0003e80000100a00 */
[----:B0-----:R1:W-:Y:S01]  /*02d0*/  STL [R1+0x7f50], R0 ;  /* 0x007f500001007387 */ /* 0x0013e20000100800 */
[----:B--2---:R-:W-:-:S13]  /*02e0*/  ISETP.GE.AND P0, PT, R2, 0x1, PT ;  /* 0x000000010200780c */ /* 0x004fda0003f06270 */
[----:B-1--4-:R-:W-:Y:S05]  /*02f0*/  @!P0 BRA `(.L_x_3) ;  /* 0x00000000003c8947 */ /* 0x012fea0003800000 */
[----:B------:R-:W-:-:S07]  /*0300*/  IMAD.MOV.U32 R3, RZ, RZ, RZ ;  /* 0x000000ffff037224 */ /* 0x000fce00078e00ff */
.L_x_6:
[----:B------:R-:W0:Y:S02]  /*0310*/  LDC.64 R120, c[0x0][0x480] ;  /* 0x00012000ff787b82 */ /* 0x000e240000000a00 */
[----:B0-----:R-:W-:-:S06]  /*0320*/  IMAD.WIDE.U32 R120, R3, 0x4, R120 ;  /* 0x0000000403787825 */ /* 0x001fcc00078e0078 */
[----:B------:R-:W2:Y:S02]  /*0330*/  LDG.E R120, desc[UR6][R120.64] ;  /* 0x0000000678787981 */ /* 0x000ea4000c1e1900 */
[----:B--2---:R-:W-:-:S13]  /*0340*/  ISETP.NE.AND P0, PT, R120, -0x1, PT ;  /* 0xffffffff7800780c */ /* 0x004fda0003f05270 */
[----:B------:R-:W-:Y:S05]  /*0350*/  @!P0 BRA `(.L_x_4) ;  /* 0x0000000000208947 */ /* 0x000fea0003800000 */
[----:B------:R-:W2:Y:S04]  /*0360*/  LDL.64 R122, [R1+0x7eb8] ;  /* 0x007eb800017a7983 */ /* 0x000ea80000100a00 */
[----:B--2---:R-:W2:Y:S02]  /*0370*/  LDG.E R0, desc[UR6][R122.64] ;  /* 0x000000067a007981 */ /* 0x004ea4000c1e1900 */
[----:B--2---:R-:W-:-:S04]  /*0380*/  IADD3 R0, PT, PT, R0, 0x12b, -R120 ;  /* 0x0000012b00007810 */ /* 0x004fc80007ffe878 */
[----:B------:R-:W-:-:S13]  /*0390*/  ISETP.GT.U32.AND P0, PT, R0, 0x256, PT ;  /* 0x000002560000780c */ /* 0x000fda0003f04070 */
[----:B------:R-:W-:Y:S05]  /*03a0*/  @!P0 BRA `(.L_x_5) ;  /* 0x00001e7000788947 */ /* 0x000fea0003800000 */
[----:B------:R-:W-:-:S05]  /*03b0*/  VIADD R3, R3, 0x1 ;  /* 0x0000000103037836 */ /* 0x000fca0000000000 */
[----:B------:R-:W-:-:S13]  /*03c0*/  ISETP.GE.AND P0, PT, R3, R2, PT ;  /* 0x000000020300720c */ /* 0x000fda0003f06270 */
[----:B------:R-:W-:Y:S05]  /*03d0*/  @!P0 BRA `(.L_x_6) ;  /* 0xfffffffc00cc8947 */ /* 0x000fea000383ffff */
.L_x_4:
[----:B------:R0:W-:Y:S02]  /*03e0*/  STL [R1+0x29b4], R3 ;  /* 0x0029b40301007387 */ /* 0x0001e40000100800 */
.L_x_3:
[----:B0-----:R-:W2:Y:S01]  /*03f0*/  LDL.64 R2, [R1+0x7eb8] ;  /* 0x007eb80001027983 */ /* 0x001ea20000100a00 */
[----:B------:R-:W-:Y:S05]  /*0400*/  BMOV.32.CLEAR RZ, B0 ;  /* 0x0000000000ff7355 */ /* 0x000fea0000100000 */
[----:B--2---:R0:W2:Y:S02]  /*0410*/  LDG.E R0, desc[UR6][R2.64+0x8] ;  /* 0x0000080602007981 */ /* 0x0040a4000c1e1900 */
[----:B0-----:R-:W0:Y:S01]  /*0420*/  LDC.64 R2, c[0x0][0x450] ;  /* 0x00011400ff027b82 */ /* 0x001e220000000a00 */
[----:B------:R-:W-:Y:S01]  /*0430*/  BSSY.RECONVERGENT B0, `(.L_x_7) ;  /* 0x001e714000007945 */ /* 0x000fe20003800200 */
[----:B--2---:R-:W-:-:S02]  /*0440*/  ISETP.NE.AND P0, PT, R0, 0x1, PT ;  /* 0x000000010000780c */ /* 0x004fc40003f05270 */
[----:B0-----:R0:W5:Y:S02]  /*0450*/  LDG.E R0, desc[UR6][R2.64] ;  /* 0x0000000602007981 */ /* 0x001164000c1e1900 */
[----:B0-----:R-:W0:Y:S05]  /*0460*/  BMOV.32.CLEAR R2, B0 ;  /* 0x0000000000027355 */ /* 0x001e2a0000100000 */
[----:B0-----:R0:W-:Y:S04]  /*0470*/  STL [R1+0x7f4c], R2 ;  /* 0x007f4c0201007387 */ /* 0x0011e80000100800 */
[----:B------:R-:W-:Y:S05]  /*0480*/  @P0 BRA `(.L_x_8) ;  /* 0x00001e7000300947 */ /* 0x000fea0003800000 */
[----:B------:R-:W2:Y:S01]  /*0490*/  LDL R120, [R1+0x7e94] ;  /* 0x007e940001787983 */ /* 0x000ea20000100800 */
[----:B0-----:R-:W2:Y:S02]  /*04a0*/  LDC.64 R2, c[0x0][0x418] ;  /* 0x00010600ff027b82 */ /* 0x001ea40000000a00 */
[----:B--2---:R-:W-:-:S05]  /*04b0*/  IMAD.WIDE R2, R120, 0x4, R2 ;  /* 0x0000000478027825 */ /* 0x004fca00078e0202 */
[----:B------:R-:W2:Y:S02]  /*04c0*/  LDG.E R121, desc[UR6][R2.64] ;  /* 0x0000000602797981 */ /* 0x000ea4000c1e1900 */
[----:B--2---:R-:W-:Y:S02]  /*04d0*/  IMAD.MOV.U32 R2, RZ, RZ, R121 ;  /* 0x000000ffff027224 */ /* 0x004fe400078e0079 */
[----:B------:R1:W-:Y:S03]  /*04e0*/  STL.64 [R1+0x29b0], R120 ;  /* 0x0029b07801007387 */ /* 0x0003e60000100a00 */
[----:B-----5:R-:W-:-:S04]  /*04f0*/  ISETP.GE.AND P0, PT, R2, R0, PT ;  /* 0x000000000200720c */ /* 0x020fc80003f06270 */
[----:B------:R-:W-:-:S13]  /*0500*/  ISETP.EQ.OR P0, PT, R2, -0x1, P0 ;  /* 0xffffffff0200780c */ /* 0x000fda0000702670 */
[----:B-1----:R-:W-:Y:S05]  /*0510*/  @P0 BRA `(.L_x_8) ;  /* 0x00001e70000c0947 */ /* 0x002fea0003800000 */
[----:B------:R0:W-:Y:S02]  /*0520*/  STL [R1+0x7ec8], R2 ;  /* 0x007ec80201007387 */ /* 0x0001e40000100800 */
.L_x_9470:
[----:B0-----:R-:W0:Y:S01]  /*0530*/  LDL R124, [R1+0x7ec8] ;  /* 0x007ec800017c7983 */ /* 0x001e220000100800 */
[----:B------:R-:W1:Y:S01]  /*0540*/  LDC.64 R120, c[0x0][0x388] ;  /* 0x0000e200ff787b82 */ /* 0x000e620000000a00 */
[----:B0-----:R-:W-:-:S04]  /*0550*/  IMAD.SHL.U32 R2, R124, 0x4, RZ ;  /* 0x000000047c027824 */ /* 0x001fc800078e00ff */
[----:B-1--4-:R-:W-:-:S05]  /*0560*/  IMAD.WIDE R126, R2, 0x4, R120 ;  /* 0x00000004027e7825 */ /* 0x012fca00078e0278 */
[----:B------:R-:W2:Y:S04]  /*0570*/  LDG.E R2, desc[UR6][R126.64+0x8] ;  /* 0x000008067e027981 */ /* 0x000ea8000c1e1900 */
[----:B------:R0:W-:Y:S01]  /*0580*/  STL.64 [R1+0x7ea0], R126 ;  /* 0x007ea07e01007387 */ /* 0x0001e20000100a00 */
[----:B------:R-:W-:Y:S02]  /*0590*/  PLOP3.LUT P0, PT, PT, PT, PT, 0x8, 0x80 ;  /* 0x000000000080781c */ /* 0x000fe40003f0e170 */
[----:B--2---:R-:W-:-:S13]  /*05a0*/  ISETP.NE.AND P1, PT, R2, 0x1, PT ;  /* 0x000000010200780c */ /* 0x004fda0003f25270 */
[----:B0-----:R-:W-:Y:S05]  /*05b0*/  @P1 BRA `(.L_x_9) ;  /* 0x00001e6c00c41947 */ /* 0x001fea0003800000 */
[----:B------:R-:W2:Y:S04]  /*05c0*/  LDL.64 R122, [R1+0x7eb8] ;  /* 0x007eb800017a7983 */ /* 0x000ea80000100a00 */
[----:B------:R-:W3:Y:S04]  /*05d0*/  LDG.E R120, desc[UR6][R126.64] ;  /* 0x000000067e787981 */ /* 0x000ee8000c1e1900 */
[----:B--2---:R-:W3:Y:S04]  /*05e0*/  LDG.E R3, desc[UR6][R122.64] ;  /* 0x000000067a037981 */ /* 0x004ee8000c1e1900 */
[----:B------:R-:W3:Y:S02]  /*05f0*/  LDG.E R2, desc[UR6][R122.64+0x4] ;  /* 0x000004067a027981 */ /* 0x000ee4000c1e1900 */
[----:B---3--:R-:W-:-:S04]  /*0600*/  IADD3 R2, PT, PT, R120, -R3, -R2 ;  /* 0x8000000378027210 */ /* 0x008fc80007ffe802 */
[----:B------:R-:W-:-:S13]  /*0610*/  ISETP.GT.AND P1, PT, R2, 0x14, PT ;  /* 0x000000140200780c */ /* 0x000fda0003f24270 */
[----:B------:R-:W-:Y:S05]  /*0620*/  @P1 BRA `(.L_x_8) ;  /* 0x00001e6c00c81947 */ /* 0x000fea0003800000 */
[----:B------:R-:W0:Y:S08]  /*0630*/  LDC.64 R2, c[0x0][0x420] ;  /* 0x00010800ff027b82 */ /* 0x000e300000000a00 */
[----:B------:R-:W1:Y:S01]  /*0640*/  LDC.64 R120, c[0x0][0x450] ;  /* 0x00011400ff787b82 */ /* 0x000e620000000a00 */
[----:B0-----:R-:W-:-:S06]  /*0650*/  IMAD.WIDE R2, R124, 0x4, R2 ;  /* 0x000000047c027825 */ /* 0x001fcc00078e0202 */
[----:B------:R-:W2:Y:S04]  /*0660*/  LDG.E R2, desc[UR6][R2.64] ;  /* 0x0000000602027981 */ /* 0x000ea8000c1e1900 */
[----:B-1----:R0:W3:Y:S01]  /*0670*/  LDG.E R3, desc[UR6][R120.64+0x4] ;  /* 0x0000040678037981 */ /* 0x0020e2000c1e1900 */
[----:B------:R-:W-:Y:S05]  /*0680*/  BMOV.32.CLEAR RZ, B0 ;  /* 0x0000000000ff7355 */ /* 0x000fea0000100000 */
[----:B------:R-:W-:Y:S04]  /*0690*/  BSSY.RECONVERGENT B0, `(.L_x_9) ;  /* 0x001e6e3000007945 */ /* 0x000fe80003800200 */
[----:B0-----:R-:W0:Y:S05]  /*06a0*/  BMOV.32.CLEAR R120, B0 ;  /* 0x0000000000787355 */ /* 0x001e2a0000100000 */
[----:B0-----:R0:W-:Y:S04]  /*06b0*/  STL [R1+0x7f48], R120 ;  /* 0x007f487801007387 */ /* 0x0011e80000100800 */
[----:B--2---:R0:W-:Y:S01]  /*06c0*/  STL [R1+0x29b8], R2 ;  /* 0x0029b80201007387 */ /* 0x0041e20000100800 */
[----:B---3--:R-:W-:-:S04]  /*06d0*/  ISETP.GE.AND P1, PT, R2, R3, PT ;  /* 0x000000030200720c */ /* 0x008fc80003f26270 */
[----:B------:R-:W-:-:S13]  /*06e0*/  ISETP.EQ.OR P1, PT, R2, -0x1, P1 ;  /* 0xffffffff0200780c */ /* 0x000fda0000f22670 */
[----:B0-----:R-:W-:Y:S05]  /*06f0*/  @P1 BRA `(.L_x_10) ;  /* 0x00001e6c00681947 */ /* 0x001fea0003800000 */
[----:B------:R-:W0:Y:S01]  /*0700*/  LDC.64 R120, c[0x0][0x3c8] ;  /* 0x0000f200ff787b82 */ /* 0x000e220000000a00 */
[----:B------:R1:W-:Y:S07]  /*0710*/  STL [R1+0x7f28], R2 ;  /* 0x007f280201007387 */ /* 0x0003ee0000100800 */
[----:B------:R-:W2:Y:S01]  /*0720*/  LDC.64 R122, c[0x0][0x3e0] ;  /* 0x0000f800ff7a7b82 */ /* 0x000ea20000000a00 */
[----:B-1----:R-:W-:Y:S02]  /*0730*/  IMAD.MOV.U32 R2, RZ, RZ, R3 ;  /* 0x000000ffff027224 */ /* 0x002fe400078e0003 */
[----:B0-----:R-:W-:-:S05]  /*0740*/  IMAD.WIDE R126, R124, 0x4, R120 ;  /* 0x000000047c7e7825 */ /* 0x001fca00078e0278 */
[----:B------:R0:W-:Y:S01]  /*0750*/  STL.64 [R1+0x7f20], R126 ;  /* 0x007f207e01007387 */ /* 0x0001e20000100a00 */
[----:B--2---:R-:W-:-:S05]  /*0760*/  IMAD.WIDE R120, R124, 0x4, R122 ;  /* 0x000000047c787825 */ /* 0x004fca00078e027a */
[----:B------:R0:W-:Y:S02]  /*0770*/  STL.64 [R1+0x7ee0], R120 ;  /* 0x007ee07801007387 */ /* 0x0001e40000100a00 */
.L_x_9469:
[----:B------:R-:W2:Y:S01]  /*0780*/  LDL R124, [R1+0x7f28] ;  /* 0x007f2800017c7983 */ /* 0x000ea20000100800 */
[----:B0-----:R-:W0:Y:S01]  /*0790*/  LDC.64 R120, c[0x0][0x390] ;  /* 0x0000e400ff787b82 */ /* 0x001e220000000a00 */
[----:B--2---:R-:W-:-:S04]  /*07a0*/  IMAD.SHL.U32 R3, R124, 0x4, RZ ;  /* 0x000000047c037824 */ /* 0x004fc800078e00ff */
[----:B0---4-:R-:W-:-:S05]  /*07b0*/  IMAD.WIDE R128, R3, 0x4, R120 ;  /* 0x0000000403807825 */ /* 0x011fca00078e0278 */
[----:B------:R-:W2:Y:S04]  /*07c0*/  LDG.E R3, desc[UR6][R128.64+0xc] ;  /* 0x00000c0680037981 */ /* 0x000ea8000c1e1900 */
[----:B------:R0:W-:Y:S01]  /*07d0*/  STL.64 [R1+0x7e88], R128 ;  /* 0x007e888001007387 */ /* 0x0001e20000100a00 */
[----:B------:R-:W-:Y:S02]  /*07e0*/  PLOP3.LUT P0, PT, PT, PT, PT, 0x8, 0x80 ;  /* 0x000000000080781c */ /* 0x000fe40003f0e170 */
[----:B--2---:R-:W-:-:S13]  /*07f0*/  ISETP.NE.AND P1, PT, R3, 0x1, PT ;  /* 0x000000010300780c */ /* 0x004fda0003f25270 */
[----:B0-----:R-:W-:Y:S05]  /*0800*/  @P1 BRA `(.L_x_11) ;  /* 0x00001e6c00041947 */ /* 0x001fea0003800000 */
[----:B------:R-:W2:Y:S04]  /*0810*/  LDL.64 R126, [R1+0x7ea0] ;  /* 0x007ea000017e7983 */ /* 0x000ea80000100a00 */
[----:B------:R-:W3:Y:S04]  /*0820*/  LDG.E R120, desc[UR6][R128.64] ;  /* 0x0000000680787981 */ /* 0x000ee8000c1e1900 */
[----:B--2---:R-:W3:Y:S02]  /*0830*/  LDG.E R3, desc[UR6][R126.64] ;  /* 0x000000067e037981 */ /* 0x004ee4000c1e1900 */
[----:B---3--:R-:W-:-:S05]  /*0840*/  IMAD.IADD R3, R3, 0x1, -R120 ;  /* 0x0000000103037824 */ /* 0x008fca00078e0a78 */
[----:B------:R-:W-:-:S13]  /*0850*/  ISETP.GT.AND P1, PT, R3, -0x29, PT ;  /* 0xffffffd70300780c */ /* 0x000fda0003f24270 */
[----:B------:R-:W-:Y:S05]  /*0860*/  @P1 BRA `(.L_x_11) ;  /* 0x00001e6800ec1947 */ /* 0x000fea0003800000 */
[----:B------:R-:W-:Y:S02]  /*0870*/  ISETP.GE.U32.AND P1, PT, R3, -0x3d, PT ;  /* 0xffffffc30300780c */ /* 0x000fe40003f26070 */
[----:B------:R-:W-:-:S11]  /*0880*/  PLOP3.LUT P0, PT, PT, PT, PT, 0x8, 0x80 ;  /* 0x000000000080781c */ /* 0x000fd60003f0e170 */
[----:B------:R-:W-:Y:S05]  /*0890*/  @!P1 BRA `(.L_x_10) ;  /* 0x00001e6c00009947 */ /* 0x000fea0003800000 */
[----:B------:R-:W0:Y:S02]  /*08a0*/  LDC.64 R120, c[0x0][0x430] ;  /* 0x00010c00ff787b82 */ /* 0x000e240000000a00 */
[----:B0-----:R-:W-:-:S05]  /*08b0*/  IMAD.WIDE R120, R124, 0x4, R120 ;  /* 0x000000047c787825 */ /* 0x001fca00078e0278 */
[----:B------:R0:W2:Y:S01]  /*08c0*/  LDG.E R3, desc[UR6][R120.64] ;  /* 0x0000000678037981 */ /* 0x0000a2000c1e1900 */
[----:B------:R-:W-:Y:S05]  /*08d0*/  BMOV.32.CLEAR RZ, B0 ;  /* 0x0000000000ff7355 */ /* 0x000fea0000100000 */
[----:B------:R-:W-:Y:S01]  /*08e0*/  BSSY.RECONVERGENT B0, `(.L_x_11) ;  /* 0x001e6b3000007945 */ /* 0x000fe20003800200 */
[----:B------:R-:W-:-:S03]  /*08f0*/  PLOP3.LUT P0, PT, PT, PT, PT, 0x8, 0x80 ;  /* 0x000000000080781c */ /* 0x000fc60003f0e170 */
[----:B0-----:R-:W0:Y:S05]  /*0900*/  BMOV.32.CLEAR R120, B0 ;  /* 0x0000000000787355 */ /* 0x001e2a0000100000 */
[----:B0-----:R0:W-:Y:S04]  /*0910*/  STL [R1+0x7f40], R120 ;  /* 0x007f407801007387 */ /* 0x0011e80000100800 */
[----:B--2---:R0:W-:Y:S01]  /*0920*/  STL [R1+0x29bc], R3 ;  /* 0x0029bc0301007387 */ /* 0x0041e20000100800 */
[----:B------:R-:W-:-:S04]  /*0930*/  ISETP.GE.AND P1, PT, R3, R2, PT ;  /* 0x000000020300720c */ /* 0x000fc80003f26270 */
[----:B------:R-:W-:-:S13]  /*0940*/  ISETP.EQ.OR P1, PT, R3, -0x1, P1 ;  /* 0xffffffff0300780c */ /* 0x000fda0000f22670 */
[----:B0-----:R-:W-:Y:S05]  /*0950*/  @P1 BRA `(.L_x_12) ;  /* 0x00001e6800a41947 */ /* 0x001fea0003800000 */
[----:B------:R-:W0:Y:S01]  /*0960*/  LDC.64 R120, c[0x0][0x3d0] ;  /* 0x0000f400ff787b82 */ /* 0x000e220000000a00 */
[----:B------:R1:W-:Y:S07]  /*0970*/  STL [R1+0x7f30], R3 ;  /* 0x007f300301007387 */ /* 0x0003ee0000100800 */
[----:B------:R-:W2:Y:S01]  /*0980*/  LDC.64 R122, c[0x0][0x3e8] ;  /* 0x0000fa00ff7a7b82 */ /* 0x000ea20000000a00 */
[----:B0-----:R-:W-:-:S05]  /*0990*/  IMAD.WIDE R126, R124, 0x4, R120 ;  /* 0x000000047c7e7825 */ /* 0x001fca00078e0278 */
[----:B------:R1:W-:Y:S01]  /*09a0*/  STL.64 [R1+0x7f18], R126 ;  /* 0x007f187e01007387 */ /* 0x0003e20000100a00 */
[----:B--2---:R-:W-:-:S05]  /*09b0*/  IMAD.WIDE R120, R124, 0x4, R122 ;  /* 0x000000047c787825 */ /* 0x004fca00078e027a */
[----:B------:R1:W-:Y:S02]  /*09c0*/  STL.64 [R1+0x7ed8], R120 ;  /* 0x007ed87801007387 */ /* 0x0003e40000100a00 */
.L_x_9468:
[----:B------:R-:W2:Y:S01]  /*09d0*/  LDL R128, [R1+0x7f30] ;  /* 0x007f300001807983 */ /* 0x000ea20000100800 */
[----:B-1----:R-:W0:Y:S01]  /*09e0*/  LDC.64 R120, c[0x0][0x390] ;  /* 0x0000e400ff787b82 */ /* 0x002e220000000a00 */
[----:B--2---:R-:W-:-:S04]  /*09f0*/  IMAD.SHL.U32 R3, R128, 0x4, RZ ;  /* 0x0000000480037824 */ /* 0x004fc800078e00ff */
[----:B0-----:R-:W-:-:S05]  /*0a00*/  IMAD.WIDE R124, R3, 0x4, R120 ;  /* 0x00000004037c7825 */ /* 0x001fca00078e0278 */
[----:B------:R-:W2:Y:S04]  /*0a10*/  LDG.E R3, desc[UR6][R124.64+0x8] ;  /* 0x000008067c037981 */ /* 0x000ea8000c1e1900 */
[----:B------:R0:W-:Y:S01]  /*0a20*/  STL.64 [R1+0x7e80], R124 ;  /* 0x007e807c01007387 */ /* 0x0001e20000100a00 */
[----:B------:R-:W-:Y:S02]  /*0a30*/  PLOP3.LUT P0, PT, PT, PT, PT, 0x8, 0x80 ;  /* 0x000000000080781c */ /* 0x000fe40003f0e170 */
[----:B--2---:R-:W-:-:S13]  /*0a40*/  ISETP.NE.AND P1, PT, R3, 0x1, PT ;  /* 0x000000010300780c */ /* 0x004fda0003f25270 */
[----:B0---4-:R-:W-:Y:S05]  /*0a50*/  @P1 BRA `(.L_x_13) ;  /* 0x00001e68003c1947 */ /* 0x011fea0003800000 */
[----:B------:R-:W2:Y:S04]  /*0a60*/  LDL.64 R122, [R1+0x7e88] ;  /* 0x007e8800017a7983 */ /* 0x000ea80000100a00 */
[----:B------:R-:W3:Y:S04]  /*0a70*/  LDG.E R3, desc[UR6][R124.64] ;  /* 0x000000067c037981 */ /* 0x000ee8000c1e1900 */
[----:B--2---:R-:W3:Y:S01]  /*0a80*/  LDG.E R120, desc[UR6][R122.64] ;  /* 0x000000067a787981 */ /* 0x004ee2000c1e1900 */
[----:B------:R-:W-:Y:S01]  /*0a90*/  PLOP3.LUT P0, PT, PT, PT, PT, 0x8, 0x80 ;  /* 0x000000000080781c */ /* 0x000fe20003f0e170 */
[----:B---3--:R-:W-:-:S05]  /*0aa0*/  IMAD.IADD R3, R3, 0x1, -R120 ;  /* 0x0000000103037824 */ /* 0x008fca00078e0a78 */
[----:B------:R-:W-:-:S13]  /*0ab0*/  ISETP.GT.AND P1, PT, R3, 0x55, PT ;  /* 0x000000550300780c */ /* 0x000fda0003f24270 */
[----:B------:R-:W-:Y:S05]  /*0ac0*/  @P1 BRA `(.L_x_12) ;  /* 0x00001e6800481947 */ /* 0x000fea0003800000 */
[----:B------:R-:W0:Y:S02]  /*0ad0*/  LDC.64 R2, c[0x0][0x438] ;  /* 0x00010e00ff027b82 */ /* 0x000e240000000a00 */
[----:B0-----:R-:W-:-:S06]  /*0ae0*/  IMAD.WIDE R2, R128, 0x4, R2 ;  /* 0x0000000480027825 */ /* 0x001fcc00078e0202 */
        /* <DEDUP_REMOVED lines=12> */
[----:B------:R-:W1:Y:S08]  /*0bb0*/  LDC.64 R122, c[0x0][0x410] ;  /* 0x00010400ff7a7b82 */ /* 0x000e700000000a00 */
[----:B------:R-:W2:Y:S08]  /*0bc0*/  LDC.64 R124, c[0x0][0x3d0] ;  /* 0x0000f400ff7c7b82 */ /* 0x000eb00000000a00 */
[----:B------:R-:W3:Y:S01]  /*0bd0*/  LDC.64 R126, c[0x0][0x3e8] ;  /* 0x0000fa00ff7e7b82 */ /* 0x000ee20000000a00 */
[----:B0-----:R-:W-:-:S05]  /*0be0*/  IMAD.WIDE R2, R128, 0x4, R120 ;  /* 0x0000000480027825 */ /* 0x001fca00078e0278 */
[----:B------:R3:W-:Y:S01]  /*0bf0*/  STL.64 [R1+0x7f10], R2 ;  /* 0x007f100201007387 */ /* 0x0007e20000100a00 */
[----:B-1----:R-:W-:-:S05]  /*0c00*/  IMAD.WIDE R122, R128, 0x4, R122 ;  /* 0x00000004807a7825 */ /* 0x002fca00078e027a */
[----:B------:R0:W-:Y:S01]  /*0c10*/  STL.64 [R1+0x7f08], R122 ;  /* 0x007f087a01007387 */ /* 0x0001e20000100a00 */
[----:B--2---:R-:W-:-:S05]  /*0c20*/  IMAD.WIDE R120, R128, 0x4, R124 ;  /* 0x0000000480787825 */ /* 0x004fca00078e027c */
[----:B------:R0:W-:Y:S01]  /*0c30*/  STL.64 [R1+0x7f00], R120 ;  /* 0x007f007801007387 */ /* 0x0001e20000100a00 */
[----:B---3--:R-:W-:-:S05]  /*0c40*/  IMAD.WIDE R2, R128, 0x4, R126 ;  /* 0x0000000480027825 */ /* 0x008fca00078e027e */
[----:B------:R0:W-:Y:S02]  /*0c50*/  STL.64 [R1+0x7ed0], R2 ;  /* 0x007ed00201007387 */ /* 0x0001e40000100a00 */
.L_x_9467:
[----:B------:R-:W2:Y:S01]  /*0c60*/  LDL R128, [R1+0x7e98] ;  /* 0x007e980001807983 */ /* 0x000ea20000100800 */
[----:B0-----:R-:W0:Y:S01]  /*0c70*/  LDC.64 R120, c[0x0][0x388] ;  /* 0x0000e200ff787b82 */ /* 0x001e220000000a00 */
[----:B--2---:R-:W-:-:S04]  /*0c80*/  IMAD.SHL.U32 R2, R128, 0x4, RZ ;  /* 0x0000000480027824 */ /* 0x004fc800078e00ff */
[----:B0-----:R-:W-:-:S05]  /*0c90*/  IMAD.WIDE R124, R2, 0x4, R120 ;  /* 0x00000004027c7825 */ /* 0x001fca00078e0278 */
[----:B------:R-:W2:Y:S04]  /*0ca0*/  LDG.E R2, desc[UR6][R124.64+0xc] ;  /* 0x00000c067c027981 */ /* 0x000ea8000c1e1900 */
[----:B------:R0:W-:Y:S01]  /*0cb0*/  STL.64 [R1+0x7e70], R124 ;  /* 0x007e707c01007387 */ /* 0x0001e20000100a00 */
[----:B------:R-:W-:Y:S01]  /*0cc0*/  BSSY.RELIABLE B10, `(.L_x_15) ;  /* 0x001e65b0000a7945 */ /* 0x000fe20003800100 */
[----:B------:R-:W-:Y:S01]  /*0cd0*/  IMAD.MOV.U32 R186, RZ, RZ, RZ ;  /* 0x000000ffffba7224 */ /* 0x000fe200078e00ff */
[----:B--2---:R-:W-:-:S13]  /*0ce0*/  ISETP.NE.AND P0, PT, R2, 0x1, PT ;  /* 0x000000010200780c */ /* 0x004fda0003f05270 */
[----:B0---4-:R-:W-:Y:S05]  /*0cf0*/  @P0 BRA `(.L_x_16) ;  /* 0x00001e64005c0947 */ /* 0x011fea0003800000 */
[----:B------:R-:W2:Y:S04]  /*0d00*/  LDL.64 R122, [R1+0x7e80] ;  /* 0x007e8000017a7983 */ /* 0x000ea80000100a00 */
[----:B------:R-:W3:Y:S04]  /*0d10*/  LDG.E R2, desc[UR6][R124.64] ;  /* 0x000000067c027981 */ /* 0x000ee8000c1e1900 */
[----:B------:R-:W3:Y:S04]  /*0d20*/  LDG.E R121, desc[UR6][R124.64+0x4] ;  /* 0x000004067c797981 */ /* 0x000ee8000c1e1900 */
[----:B--2---:R-:W2:Y:S04]  /*0d30*/  LDG.E R3, desc[UR6][R122.64] ;  /* 0x000000067a037981 */ /* 0x004ea8000c1e1900 */
[----:B------:R-:W2:Y:S01]  /*0d40*/  LDG.E R120, desc[UR6][R122.64+0x4] ;  /* 0x000004067a787981 */ /* 0x000ea2000c1e1900 */
[----:B---3--:R-:W-:-:S05]  /*0d50*/  IMAD.IADD R121, R2, 0x1, R121 ;  /* 0x0000000102797824 */ /* 0x008fca00078e0279 */
[----:B--2---:R-:W-:-:S04]  /*0d60*/  IADD3 R3, PT, PT, R120, R3, -R121 ;  /* 0x0000000378037210 */ /* 0x004fc80007ffe879 */
[----:B------:R-:W-:-:S13]  /*0d70*/  ISETP.GT.AND P0, PT, R3, -0x29, PT ;  /* 0xffffffd70300780c */ /* 0x000fda0003f04270 */
[----:B------:R-:W-:Y:S05]  /*0d80*/  @P0 BRA `(.L_x_16) ;  /* 0x00001e6400380947 */ /* 0x000fea0003800000 */
[----:B------:R-:W-:Y:S02]  /*0d90*/  ISETP.GE.U32.AND P1, PT, R3, -0x3d, PT ;  /* 0xffffffc30300780c */ /* 0x000fe40003f26070 */
[----:B------:R-:W-:-:S11]  /*0da0*/  PLOP3.LUT P0, PT, PT, PT, PT, 0x8, 0x80 ;  /* 0x000000000080781c */ /* 0x000fd60003f0e170 */
[----:B------:R-:W-:Y:S05]  /*0db0*/  @!P1 BREAK.RELIABLE B10 ;  /* 0x00000000000a9942 */ /* 0x000fea0003800100 */
[----:B------:R-:W-:Y:S05]  /*0dc0*/  @!P1 BRA `(.L_x_14) ;  /* 0x00001e6400549947 */ /* 0x000fea0003800000 */
[----:B------:R-:W2:Y:S04]  /*0dd0*/  LDL.64 R122, [R1+0x7ea0] ;  /* 0x007ea000017a7983 */ /* 0x000ea80000100a00 */
[----:B--2---:R-:W2:Y:S02]  /*0de0*/  LDG.E R3, desc[UR6][R122.64] ;  /* 0x000000067a037981 */ /* 0x004ea4000c1e1900 */
[----:B--2---:R-:W-:-:S05]  /*0df0*/  IMAD.IADD R3, R3, 0x1, -R121 ;  /* 0x0000000103037824 */ /* 0x004fca00078e0a79 */
[----:B------:R-:W-:-:S13]  /*0e00*/  ISETP.GT.AND P0, PT, R3, -0x7a, PT ;  /* 0xffffff860300780c */ /* 0x000fda0003f04270 */
[----:B------:R-:W-:Y:S05]  /*0e10*/  @P0 BRA `(.L_x_16) ;  /* 0x00001e6400140947 */ /* 0x000fea0003800000 */
[----:B------:R-:W-:Y:S02]  /*0e20*/  ISETP.GE.U32.AND P1, PT, R3, -0xb6, PT ;  /* 0xffffff4a0300780c */ /* 0x000fe40003f26070 */
[----:B------:R-:W-:-:S11]  /*0e30*/  PLOP3.LUT P0, PT, PT, PT, PT, 0x8, 0x80 ;  /* 0x000000000080781c */ /* 0x000fd60003f0e170 */
[----:B------:R-:W-:Y:S05]  /*0e40*/  @!P1 BREAK.RELIABLE B10 ;  /* 0x00000000000a9942 */ /* 0x000fea0003800100 */
[----:B------:R-:W-:Y:S05]  /*0e50*/  @!P1 BRA `(.L_x_14) ;  /* 0x00001e6400309947 */ /* 0x000fea0003800000 */
[----:B------:R-:W0:Y:S02]  /*0e60*/  LDC.64 R120, c[0x0][0x450] ;  /* 0x00011400ff787b82 */ /* 0x000e240000000a00 */
[----:B0-----:R-:W2:Y:S01]  /*0e70*/  LDG.E R3, desc[UR6][R120.64+0x14] ;  /* 0x0000140678037981 */ /* 0x001ea2000c1e1900 */
[----:B------:R-:W-:Y:S05]  /*0e80*/  BMOV.32.CLEAR RZ, B0 ;  /* 0x0000000000ff7355 */ /* 0x000fea0000100000 */
[----:B------:R-:W-:Y:S01]  /*0e90*/  BSSY.RECONVERGENT B0, `(.L_x_16) ;  /* 0x001e63d000007945 */ /* 0x000fe20003800200 */
[----:B--2---:R-:W-:-:S03]  /*0ea0*/  ISETP.NE.AND P0, PT, R3, RZ, PT ;  /* 0x000000ff0300720c */ /* 0x004fc60003f05270 */
[----:B------:R-:W0:Y:S05]  /*0eb0*/  BMOV.32.CLEAR R3, B0 ;  /* 0x0000000000037355 */ /* 0x000e2a0000100000 */
[----:B------:R-:W-:Y:S01]  /*0ec0*/  BSSY.RELIABLE B0, `(.L_x_17) ;  /* 0x0000021000007945 */ /* 0x000fe20003800100 */
[----:B0-----:R0:W-:Y:S04]  /*0ed0*/  STL [R1+0x7f2c], R3 ;  /* 0x007f2c0301007387 */ /* 0x0011e80000100800 */
[----:B------:R-:W-:Y:S05]  /*0ee0*/  @!P0 BRA `(.L_x_18) ;  /* 0x0000000000788947 */ /* 0x000fea0003800000 */
[----:B------:R-:W2:Y:S01]  /*0ef0*/  LDL R122, [R1+0x7ec8] ;  /* 0x007ec800017a7983 */ /* 0x000ea20000100800 */
[----:B------:R-:W2:Y:S02]  /*0f00*/  LDC.64 R120, c[0x0][0x428] ;  /* 0x00010a00ff787b82 */ /* 0x000ea40000000a00 */
[----:B--2---:R-:W-:-:S06]  /*0f10*/  IMAD.WIDE R120, R122, 0x4, R120 ;  /* 0x000000047a787825 */ /* 0x004fcc00078e0278 */
[----:B------:R-:W2:Y:S02]  /*0f20*/  LDG.E R120, desc[UR6][R120.64] ;  /* 0x0000000678787981 */ /* 0x000ea4000c1e1900 */
[----:B--2---:R-:W-:-:S13]  /*0f30*/  ISETP.NE.AND P0, PT, R120, -0x1, PT ;  /* 0xffffffff7800780c */ /* 0x004fda0003f05270 */
[----:B------:R-:W-:Y:S05]  /*0f40*/  @!P0 BRA `(.L_x_19) ;  /* 0x0000000000248947 */ /* 0x000fea0003800000 */
[----:B------:R-:W0:Y:S01]  /*0f50*/  LDL.64 R124, [R1+0x7e88] ;  /* 0x007e8800017c7983 */ /* 0x000e220000100a00 */
[----:B------:R-:W1:Y:S01]  /*0f60*/  LDC.64 R122, c[0x0][0x398] ;  /* 0x0000e600ff7a7b82 */ /* 0x000e620000000a00 */
[----:B------:R-:W-:-:S05]  /*0f70*/  SHF.L.U32 R120, R120, 0x2, RZ ;  /* 0x0000000278787819 */ /* 0x000fca00000006ff */
[----:B-1----:R-:W-:-:S06]  /*0f80*/  IMAD.WIDE R120, R120, 0x4, R122 ;  /* 0x0000000478787825 */ /* 0x002fcc00078e027a */
[----:B------:R-:W2:Y:S04]  /*0f90*/  LDG.E R120, desc[UR6][R120.64] ;  /* 0x0000000678787981 */ /* 0x000ea8000c1e1900 */
[----:B0-----:R-:W3:Y:S01]  /*0fa0*/  LDG.E R3, desc[UR6][R124.64] ;  /* 0x000000067c037981 */ /* 0x001ee2000c1e1900 */
[----:B--2---:R-:W-:-:S05]  /*0fb0*/  VIADD R120, R120, 0x12 ;  /* 0x0000001278787836 */ /* 0x004fca0000000000 */
[----:B---3--:R-:W-:-:S13]  /*0fc0*/  ISETP.GT.AND P0, PT, R120, R3, PT ;  /* 0x000000037800720c */ /* 0x008fda0003f04270 */
[----:B------:R-:W-:Y:S05]  /*0fd0*/  @!P0 BRA `(.L_x_18) ;  /* 0x00000000003c8947 */ /* 0x000fea0003800000 */
.L_x_19:
[----:B0-----:R-:W2:Y:S01]  /*0fe0*/  LDL R3, [R1+0x7f30] ;  /* 0x007f300001037983 */ /* 0x001ea20000100800 */
[----:B------:R-:W2:Y:S02]  /*0ff0*/  LDC.64 R120, c[0x0][0x440] ;  /* 0x00011000ff787b82 */ /* 0x000ea40000000a00 */
[----:B--2---:R-:W-:-:S06]  /*1000*/  IMAD.WIDE R120, R3, 0x4, R120 ;  /* 0x0000000403787825 */ /* 0x004fcc00078e0278 */
[----:B------:R-:W2:Y:S02]  /*1010*/  LDG.E R120, desc[UR6][R120.64] ;  /* 0x0000000678787981 */ /* 0x000ea4000c1e1900 */
[----:B--2---:R-:W-:-:S13]  /*1020*/  ISETP.NE.AND P0, PT, R120, -0x1, PT ;  /* 0xffffffff7800780c */ /* 0x004fda0003f05270 */
[----:B------:R-:W-:Y:S05]  /*1030*/  @!P0 BREAK.RELIABLE B0 ;  /* 0x0000000000008942 */ /* 0x000fea0003800100 */
[----:B------:R-:W-:Y:S05]  /*1040*/  @!P0 BRA `(.L_x_20) ;  /* 0x00001e60007c8947 */ /* 0x000fea0003800000 */
[----:B------:R-:W0:Y:S01]  /*1050*/  LDC.64 R122, c[0x0][0x398] ;  /* 0x0000e600ff7a7b82 */ /* 0x000e220000000a00 */
[----:B------:R-:W-:-:S04]  /*1060*/  IMAD.SHL.U32 R120, R120, 0x4, RZ ;  /* 0x0000000478787824 */ /* 0x000fc800078e00ff */
[----:B0-----:R-:W-:-:S06]  /*1070*/  IMAD.WIDE R120, R120, 0x4, R122 ;  /* 0x0000000478787825 */ /* 0x001fcc00078e027a */
[----:B------:R-:W2:Y:S02]  /*1080*/  LDG.E R120, desc[UR6][R120.64] ;  /* 0x0000000678787981 */ /* 0x000ea4000c1e1900 */
[----:B--2---:R-:W-:-:S05]  /*1090*/  VIADD R120, R120, 0x12 ;  /* 0x0000001278787836 */ /* 0x004fca0000000000 */
[----:B------:R-:W-:-:S13]  /*10a0*/  ISETP.GT.AND P0, PT, R120, R2, PT ;  /* 0x000000027800720c */ /* 0x000fda0003f04270 */
[----:B------:R-:W-:Y:S05]  /*10b0*/  @P0 BREAK.RELIABLE B0 ;  /* 0x0000000000000942 */ /* 0x000fea0003800100 */
[----:B------:R-:W-:Y:S05]  /*10c0*/  @P0 BRA `(.L_x_20) ;  /* 0x00001e60005c0947 */ /* 0x000fea0003800000 */
.L_x_18:
[----:B------:R-:W-:Y:S05]  /*10d0*/  BSYNC.RELIABLE B0 ;  /* 0x0000000000007941 */ /* 0x000fea0003800100 */
.L_x_17:
[----:B0-----:R-:W0:Y:S02]  /*10e0*/  LDC.64 R2, c[0x0][0x418] ;  /* 0x00010600ff027b82 */ /* 0x001e240000000a00 */
[----:B0-----:R-:W-:-:S06]  /*10f0*/  IMAD.WIDE R2, R128, 0x4, R2 ;  /* 0x0000000480027825 */ /* 0x001fcc00078e0202 */
[----:B------:R-:W2:Y:S04]  /*1100*/  LDG.E R2, desc[UR6][R2.64] ;  /* 0x0000000602027981 */ /* 0x000ea8000c1e1900 */
[----:B--2---:R0:W-:Y:S01]  /*1110*/  STL [R1+0x29c4], R2 ;  /* 0x0029c40201007387 */ /* 0x0041e20000100800 */
[----:B------:R-:W-:-:S04]  /*1120*/  ISETP.GE.AND P0, PT, R2, R0, PT ;  /* 0x000000000200720c */ /* 0x000fc80003f06270 */
[----:B------:R-:W-:-:S13]  /*1130*/  ISETP.EQ.OR P0, PT, R2, -0x1, P0 ;  /* 0xffffffff0200780c */ /* 0x000fda0000702670 */
[----:B0-----:R-:W-:Y:S05]  /*1140*/  @P0 BRA `(.L_x_20) ;  /* 0x00001e60003c0947 */ /* 0x001fea0003800000 */
[----:B------:R-:W0:Y:S01]  /*1150*/  LDC.64 R126, c[0x0][0x3f8] ;  /* 0x0000fe00ff7e7b82 */ /* 0x000e220000000a00 */
[----:B------:R0:W-:Y:S01]  /*1160*/  STL [R1+0x7e90], R2 ;  /* 0x007e900201007387 */ /* 0x0001e20000100800 */
[----:B------:R-:W-:-:S06]  /*1170*/  IMAD.MOV.U32 R186, RZ, RZ, RZ ;  /* 0x000000ffffba7224 */ /* 0x000fcc00078e00ff */
        /* <DEDUP_REMOVED lines=11> */
.L_x_9466:
[----:B0-----:R-:W2:Y:S01]  /*1230*/  LDL R2, [R1+0x7e90] ;  /* 0x007e900001027983 */ /* 0x001ea20000100800 */
[----:B------:R-:W0:Y:S01]  /*1240*/  LDC.64 R120, c[0x0][0x388] ;  /* 0x0000e200ff787b82 */ /* 0x000e220000000a00 */
[----:B--2---:R-:W-:-:S04]  /*1250*/  IMAD.SHL.U32 R2, R2, 0x4, RZ ;  /* 0x0000000402027824 */ /* 0x004fc800078e00ff */
[----:B0---4-:R-:W-:-:S05]  /*1260*/  IMAD.WIDE R126, R2, 0x4, R120 ;  /* 0x00000004027e7825 */ /* 0x011fca00078e0278 */
[----:B------:R-:W2:Y:S04]  /*1270*/  LDG.E R2, desc[UR6][R126.64+0xc] ;  /* 0x00000c067e027981 */ /* 0x000ea8000c1e1900 */
[----:B------:R0:W-:Y:S01]  /*1280*/  STL.64 [R1+0x7e78], R126 ;  /* 0x007e787e01007387 */ /* 0x0001e20000100a00 */
[----:B------:R-:W-:Y:S01]  /*1290*/  BSSY.RELIABLE B9, `(.L_x_21) ;  /* 0x001e5f1000097945 */ /* 0x000fe20003800100 */
        /* <DEDUP_REMOVED lines=8> */
[----:B------:R-:W-:Y:S05]  /*1320*/  @P0 BREAK.RELIABLE B9 ;  /* 0x0000000000090942 */ /* 0x000fea0003800100 */
[----:B------:R-:W-:Y:S05]  /*1330*/  @P0 BRA `(.L_x_20) ;  /* 0x00001e5c00c00947 */ /* 0x000fea0003800000 */
[----:B------:R-:W2:Y:S01]  /*1340*/  LDL.64 R124, [R1+0x7eb8] ;  /* 0x007eb800017c7983 */ /* 0x000ea20000100a00 */
[----:B------:R-:W0:Y:S03]  /*1350*/  LDC.64 R120, c[0x0][0x450] ;  /* 0x00011400ff787b82 */ /* 0x000e260000000a00 */
[----:B------:R-:W3:Y:S01]  /*1360*/  LDG.E R3, desc[UR6][R126.64+0x4] ;  /* 0x000004067e037981 */ /* 0x000ee2000c1e1900 */
[----:B------:R-:W-:Y:S03]  /*1370*/  BSSY.RECONVERGENT B1, `(.L_x_23) ;  /* 0x00000de000017945 */ /* 0x000fe60003800200 */
[----:B0-----:R0:W5:Y:S04]  /*1380*/  LDG.E R0, desc[UR6][R120.64+0x24] ;  /* 0x0000240678007981 */ /* 0x001168000c1e1900 */
[----:B--2---:R-:W2:Y:S01]  /*1390*/  LDG.E R126, desc[UR6][R124.64] ;  /* 0x000000067c7e7981 */ /* 0x004ea2000c1e1900 */
[----:B---3--:R-:W-:Y:S01]  /*13a0*/  IMAD.IADD R123, R123, 0x1, R3 ;  /* 0x000000017b7b7824 */ /* 0x008fe200078e0203 */
[----:B0-----:R-:W-:-:S04]  /*13b0*/  CS2R R120, SRZ ;  /* 0x0000000000787805 */ /* 0x001fc8000001ff00 */
[----:B--2---:R-:W-:-:S13]  /*13c0*/  ISETP.GT.AND P0, PT, R123, R126, PT ;  /* 0x0000007e7b00720c */ /* 0x004fda0003f04270 */
[----:B------:R-:W-:Y:S05]  /*13d0*/  @!P0 BRA `(.L_x_24) ;  /* 0x0000000c005c8947 */ /* 0x000fea0003800000 */
[----:B------:R-:W-:Y:S01]  /*13e0*/  IMAD.IADD R3, R126, 0x1, -R123 ;  /* 0x000000017e037824 */ /* 0x000fe200078e0a7b */
[----:B------:R-:W-:Y:S05]  /*13f0*/  BMOV.32.CLEAR RZ, B0 ;  /* 0x0000000000ff7355 */ /* 0x000fea0000100000 */
[----:B------:R-:W-:Y:S01]  /*1400*/  ISETP.GT.U32.AND P1, PT, R3, -0x10, PT ;  /* 0xfffffff00300780c */ /* 0x000fe20003f24070 */
[--C-:B------:R-:W-:Y:S01]  /*1410*/  IMAD.IADD R122, R123, 0x1, -R126.reuse ;  /* 0x000000017b7a7824 */ /* 0x100fe200078e0a7e */
[----:B------:R-:W-:Y:S01]  /*1420*/  BSSY.RECONVERGENT B0, `(.L_x_25) ;  /* 0x0000062000007945 */ /* 0x000fe20003800200 */
[----:B------:R-:W-:Y:S02]  /*1430*/  IMAD.MOV.U32 R129, RZ, RZ, RZ ;  /* 0x000000ffff817224 */ /* 0x000fe400078e00ff */
[----:B------:R-:W-:Y:S01]  /*1440*/  IMAD.MOV.U32 R120, RZ, RZ, R126 ;  /* 0x000000ffff787224 */ /* 0x000fe200078e007e */
[----:B------:R-:W-:-:S04]  /*1450*/  LOP3.LUT R121, R122, 0xf, RZ, 0xc0, !PT ;  /* 0x0000000f7a797812 */ /* 0x000fc800078ec0ff */
[----:B------:R-:W-:-:S03]  /*1460*/  ISETP.NE.AND P0, PT, R121, RZ, PT ;  /* 0x000000ff7900720c */ /* 0x000fc60003f05270 */
[----:B------:R-:W-:Y:S10]  /*1470*/  @P1 BRA `(.L_x_26) ;  /* 0x0000000400701947 */ /* 0x000ff40003800000 */
[----:B------:R-:W-:Y:S01]  /*1480*/  LOP3.LUT R3, R122, 0xfffffff0, RZ, 0xc0, !PT ;  /* 0xfffffff07a037812 */ /* 0x000fe200078ec0ff */
[----:B------:R-:W-:Y:S02]  /*1490*/  IMAD.MOV.U32 R129, RZ, RZ, RZ ;  /* 0x000000ffff817224 */ /* 0x000fe400078e00ff */
[----:B------:R-:W-:Y:S02]  /*14a0*/  IMAD.MOV.U32 R120, RZ, RZ, R126 ;  /* 0x000000ffff787224 */ /* 0x000fe400078e007e */
[----:B------:R-:W-:-:S07]  /*14b0*/  IMAD.MOV R3, RZ, RZ, -R3 ;  /* 0x000000ffff037224 */ /* 0x000fce00078e0a03 */
.L_x_27:
[----:B------:R-:W0:Y:S01]  /*14c0*/  LDC.64 R124, c[0x0][0x380] ;  /* 0x0000e000ff7c7b82 */ /* 0x000e220000000a00 */
[----:B------:R-:W-:Y:S02]  /*14d0*/  SHF.R.S32.HI R127, RZ, 0x1f, R120 ;  /* 0x0000001fff7f7819 */ /* 0x000fe40000011478 */
[----:B0-----:R-:W-:-:S04]  /*14e0*/  IADD3 R124, P1, P2, R120, 0x7, R124 ;  /* 0x00000007787c7810 */ /* 0x001fc80007a3e07c */
[----:B------:R-:W-:-:S05]  /*14f0*/  IADD3.X R125, PT, PT, R127, R125, RZ, P1, P2 ;  /* 0x0000007d7f7d7210 */ /* 0x000fca0000fe44ff */
[----:B------:R-:W2:Y:S04]  /*1500*/  LDG.E.U8 R173, desc[UR6][R124.64+-0x7] ;  /* 0xfffff9067cad7981 */ /* 0x000ea8000c1e1100 */
[----:B------:R-:W3:Y:S04]  /*1510*/  LDG.E.U8 R172, desc[UR6][R124.64+-0x6] ;  /* 0xfffffa067cac7981 */ /* 0x000ee8000c1e1100 */
[----:B------:R-:W4:Y:S04]  /*1520*/  LDG.E.U8 R130, desc[UR6][R124.64+-0x5] ;  /* 0xfffffb067c827981 */ /* 0x000f28000c1e1100 */
[----:B------:R-:W4:Y:S04]  /*1530*/  LDG.E.U8 R131, desc[UR6][R124.64+-0x4] ;  /* 0xfffffc067c837981 */ /* 0x000f28000c1e1100 */
[----:B------:R-:W4:Y:S04]  /*1540*/  LDG.E.U8 R128, desc[UR6][R124.64+-0x3] ;  /* 0xfffffd067c807981 */ /* 0x000f28000c1e1100 */
[----:B------:R-:W4:Y:S04]  /*1550*/  LDG.E.U8 R127, desc[UR6][R124.64+-0x2] ;  /* 0xfffffe067c7f7981 */ /* 0x000f28000c1e1100 */
[----:B------:R-:W4:Y:S01]  /*1560*/  LDG.E.U8 R175, desc[UR6][R124.64+-0x1] ;  /* 0xffffff067caf7981 */ /* 0x000f22000c1e1100 */
[----:B--2---:R-:W-:-:S04]  /*1570*/  LOP3.LUT R173, R173, 0xfb, RZ, 0xc0, !PT ;  /* 0x000000fbadad7812 */ /* 0x004fc800078ec0ff */
[----:B------:R-:W-:Y:S02]  /*1580*/  ISETP.NE.AND P1, PT, R173, 0x43, PT ;  /* 0x00000043ad00780c */ /* 0x000fe40003f25270 */
[----:B---3--:R-:W-:Y:S01]  /*1590*/  LOP3.LUT R172, R172, 0xfb, RZ, 0xc0, !PT ;  /* 0x000000fbacac7812 */ /* 0x008fe200078ec0ff */
[----:B------:R-:W2:Y:S03]  /*15a0*/  LDG.E.U8 R173, desc[UR6][R124.64] ;  /* 0x000000067cad7981 */ /* 0x000ea6000c1e1100 */
[----:B------:R-:W-:Y:S02]  /*15b0*/  ISETP.NE.AND P2, PT, R172, 0x43, PT ;  /* 0x00000043ac00780c */ /* 0x000fe40003f45270 */
[----:B----4-:R-:W-:Y:S01]  /*15c0*/  LOP3.LUT R172, R130, 0xfb, RZ, 0xc0, !PT ;  /* 0x000000fb82ac7812 */ /* 0x010fe200078ec0ff */
[----:B------:R-:W-:-:S04]  /*15d0*/  VIADD R130, R129, 0x1 ;  /* 0x0000000181827836 */ /* 0x000fc80000000000 */
[----:B------:R-:W-:Y:S01]  /*15e0*/  @P1 IMAD.MOV R130, RZ, RZ, R129 ;  /* 0x000000ffff821224 */ /* 0x000fe200078e0281 */
[----:B------:R-:W-:Y:S02]  /*15f0*/  ISETP.NE.AND P1, PT, R172, 0x43, PT ;  /* 0x00000043ac00780c */ /* 0x000fe40003f25270 */
[----:B------:R-:W3:Y:S01]  /*1600*/  LDG.E.U8 R172, desc[UR6][R124.64+0x1] ;  /* 0x000001067cac7981 */ /* 0x000ee2000c1e1100 */
[----:B------:R-:W-:Y:S01]  /*1610*/  LOP3.LUT R131, R131, 0xfb, RZ, 0xc0, !PT ;  /* 0x000000fb83837812 */ /* 0x000fe200078ec0ff */
[----:B------:R-:W-:Y:S02]  /*1620*/  VIADD R129, R130, 0x1 ;  /* 0x0000000182817836 */ /* 0x000fe40000000000 */
[----:B------:R-:W-:Y:S01]  /*1630*/  @P2 IMAD.MOV R129, RZ, RZ, R130 ;  /* 0x000000ffff812224 */ /* 0x000fe200078e0282 */
[----:B------:R-:W-:Y:S02]  /*1640*/  ISETP.NE.AND P2, PT, R131, 0x43, PT ;  /* 0x000000438300780c */ /* 0x000fe40003f45270 */
[----:B------:R-:W-:Y:S01]  /*1650*/  LOP3.LUT R130, R128, 0xfb, RZ, 0xc0, !PT ;  /* 0x000000fb80827812 */ /* 0x000fe200078ec0ff */
[----:B------:R-:W4:Y:S01]  /*1660*/  LDG.E.U8 R131, desc[UR6][R124.64+0x2] ;  /* 0x000002067c837981 */ /* 0x000f22000c1e1100 */
[----:B------:R-:W-:-:S02]  /*1670*/  VIADD R128, R129, 0x1 ;  /* 0x0000000181807836 */ /* 0x000fc40000000000 */
[----:B------:R-:W-:Y:S01]  /*1680*/  @P1 IMAD.MOV R128, RZ, RZ, R129 ;  /* 0x000000ffff801224 */ /* 0x000fe200078e0281 */
[----:B------:R-:W-:Y:S02]  /*1690*/  ISETP.NE.AND P1, PT, R130, 0x43, PT ;  /* 0x000000438200780c */ /* 0x000fe40003f25270 */
[----:B------:R-:W4:Y:S01]  /*16a0*/  LDG.E.U8 R130, desc[UR6][R124.64+0x3] ;  /* 0x000003067c827981 */ /* 0x000f22000c1e1100 */
[----:B------:R-:W-:Y:S01]  /*16b0*/  LOP3.LUT R129, R127, 0xfb, RZ, 0xc0, !PT ;  /* 0x000000fb7f817812 */ /* 0x000fe200078ec0ff */
[----:B------:R-:W-:Y:S02]  /*16c0*/  VIADD R127, R128, 0x1 ;  /* 0x00000001807f7836 */ /* 0x000fe40000000000 */
[----:B------:R-:W-:Y:S01]  /*16d0*/  @P2 IMAD.MOV R127, RZ, RZ, R128 ;  /* 0x000000ffff7f2224 */ /* 0x000fe200078e0280 */
[----:B------:R-:W-:Y:S01]  /*16e0*/  ISETP.NE.AND P2, PT, R129, 0x43, PT ;  /* 0x000000438100780c */ /* 0x000fe20003f45270 */
[----:B------:R-:W4:Y:S04]  /*16f0*/  LDG.E.U8 R128, desc[UR6][R124.64+0x5] ;  /* 0x000005067c807981 */ /* 0x000f28000c1e1100 */
[----:B------:R-:W4:Y:S01]  /*1700*/  LDG.E.U8 R129, desc[UR6][R124.64+0x4] ;  /* 0x000004067c817981 */ /* 0x000f22000c1e1100 */
[----:B------:R-:W-:Y:S01]  /*1710*/  IADD3 R174, PT, PT, R127, 0x1, RZ ;  /* 0x000000017fae7810 */ /* 0x000fe20007ffe0ff */
[----:B------:R-:W-:Y:S01]  /*1720*/  @P1 IMAD.MOV R174, RZ, RZ, R127 ;  /* 0x000000ffffae1224 */ /* 0x000fe200078e027f */
[----:B------:R-:W-:-:S03]  /*1730*/  LOP3.LUT R175, R175, 0xfb, RZ, 0xc0, !PT ;  /* 0x000000fbafaf7812 */ /* 0x000fc600078ec0ff */
[----:B------:R-:W-:Y:S02]  /*1740*/  VIADD R127, R174, 0x1 ;  /* 0x00000001ae7f7836 */ /* 0x000fe40000000000 */
[----:B------:R-:W-:Y:S02]  /*1750*/  @P2 IMAD.MOV R127, RZ, RZ, R174 ;  /* 0x000000ffff7f2224 */ /* 0x000fe400078e02ae */
[----:B------:R-:W4:Y:S01]  /*1760*/  LDG.E.U8 R174, desc[UR6][R124.64+0x6] ;  /* 0x000006067cae7981 */ /* 0x000f22000c1e1100 */
[----:B------:R-:W-:-:S03]  /*1770*/  ISETP.NE.AND P1, PT, R175, 0x43, PT ;  /* 0x00000043af00780c */ /* 0x000fc60003f25270 */
[----:B------:R-:W4:Y:S04]  /*1780*/  LDG.E.U8 R175, desc[UR6][R124.64+0x7] ;  /* 0x000007067caf7981 */ /* 0x000f28000c1e1100 */
[----:B------:R0:W4:Y:S02]  /*1790*/  LDG.E.U8 R124, desc[UR6][R124.64+0x8] ;  /* 0x000008067c7c7981 */ /* 0x000124000c1e1100 */
[----:B0-----:R-:W-:-:S04]  /*17a0*/  VIADD R125, R127, 0x1 ;  /* 0x000000017f7d7836 */ /* 0x001fc80000000000 */
[----:B------:R-:W-:-:S04]  /*17b0*/  @P1 IMAD.MOV R125, RZ, RZ, R127 ;  /* 0x000000ffff7d1224 */ /* 0x000fc800078e027f */
[----:B------:R-:W-:Y:S01]  /*17c0*/  VIADD R127, R125, 0x1 ;  /* 0x000000017d7f7836 */ /* 0x000fe20000000000 */
[----:B------:R-:W-:Y:S01]  /*17d0*/  IADD3 R3, PT, PT, R3, 0x10, RZ ;  /* 0x0000001003037810 */ /* 0x000fe20007ffe0ff */
[----:B------:R-:W-:Y:S01]  /*17e0*/  VIADD R120, R120, 0x10 ;  /* 0x0000001078787836 */ /* 0x000fe20000000000 */
[----:B--2---:R-:W-:-:S04]  /*17f0*/  LOP3.LUT R173, R173, 0xfb, RZ, 0xc0, !PT ;  /* 0x000000fbadad7812 */ /* 0x004fc800078ec0ff */
[----:B------:R-:W-:Y:S02]  /*1800*/  ISETP.NE.AND P2, PT, R173, 0x43, PT ;  /* 0x00000043ad00780c */ /* 0x000fe40003f45270 */
[----:B---3--:R-:W-:-:S04]  /*1810*/  LOP3.LUT R172, R172, 0xfb, RZ, 0xc0, !PT ;  /* 0x000000fbacac7812 */ /* 0x008fc800078ec0ff */
[----:B------:R-:W-:-:S07]  /*1820*/  ISETP.NE.AND P1, PT, R172, 0x43, PT ;  /* 0x00000043ac00780c */ /* 0x000fce0003f25270 */
[----:B------:R-:W-:Y:S01]  /*1830*/  @P2 IMAD.MOV R127, RZ, RZ, R125 ;  /* 0x000000ffff7f2224 */ /* 0x000fe200078e027d */
[----:B----4-:R-:W-:-:S03]  /*1840*/  LOP3.LUT R131, R131, 0xfb, RZ, 0xc0, !PT ;  /* 0x000000fb83837812 */ /* 0x010fc600078ec0ff */
[----:B------:R-:W-:Y:S01]  /*1850*/  VIADD R125, R127, 0x1 ;  /* 0x000000017f7d7836 */ /* 0x000fe20000000000 */
[----:B------:R-:W-:Y:S02]  /*1860*/  ISETP.NE.AND P2, PT, R131, 0x43, PT ;  /* 0x000000438300780c */ /* 0x000fe40003f45270 */
[----:B------:R-:W-:Y:S01]  /*1870*/  LOP3.LUT R130, R130, 0xfb, RZ, 0xc0, !PT ;  /* 0x000000fb82827812 */ /* 0x000fe200078ec0ff */
[----:B------:R-:W-:-:S03]  /*1880*/  @P1 IMAD.MOV R125, RZ, RZ, R127 ;  /* 0x000000ffff7d1224 */ /* 0x000fc600078e027f */
[----:B------:R-:W-:Y:S01]  /*1890*/  ISETP.NE.AND P1, PT, R130, 0x43, PT ;  /* 0x000000438200780c */ /* 0x000fe20003f25270 */
[----:B------:R-:W-:Y:S01]  /*18a0*/  VIADD R127, R125, 0x1 ;  /* 0x000000017d7f7836 */ /* 0x000fe20000000000 */
[----:B------:R-:W-:-:S05]  /*18b0*/  LOP3.LUT R129, R129, 0xfb, RZ, 0xc0, !PT ;  /* 0x000000fb81817812 */ /* 0x000fca00078ec0ff */
[----:B------:R-:W-:Y:S01]  /*18c0*/  @P2 IMAD.MOV R127, RZ, RZ, R125 ;  /* 0x000000ffff7f2224 */ /* 0x000fe200078e027d */
[----:B------:R-:W-:Y:S02]  /*18d0*/  LOP3.LUT R128, R128, 0xfb, RZ, 0xc0, !PT ;  /* 0x000000fb80807812 */ /* 0x000fe400078ec0ff */
[----:B------:R-:W-:Y:S01]  /*18e0*/  ISETP.NE.AND P2, PT, R129, 0x43, PT ;  /* 0x000000438100780c */ /* 0x000fe20003f45270 */
[----:B------:R-:W-:Y:S02]  /*18f0*/  VIADD R125, R127, 0x1 ;  /* 0x000000017f7d7836 */ /* 0x000fe40000000000 */
[----:B------:R-:W-:Y:S01]  /*1900*/  @P1 IMAD.MOV R125, RZ, RZ, R127 ;  /* 0x000000ffff7d1224 */ /* 0x000fe200078e027f */
[----:B------:R-:W-:Y:S02]  /*1910*/  ISETP.NE.AND P1, PT, R128, 0x43, PT ;  /* 0x000000438000780c */ /* 0x000fe40003f25270 */
[----:B------:R-:W-:Y:S01]  /*1920*/  LOP3.LUT R174, R174, 0xfb, RZ, 0xc0, !PT ;  /* 0x000000fbaeae7812 */ /* 0x000fe200078ec0ff */
[----:B------:R-:W-:Y:S01]  /*1930*/  VIADD R127, R125, 0x1 ;  /* 0x000000017d7f7836 */ /* 0x000fe20000000000 */
[----:B------:R-:W-:-:S05]  /*1940*/  LOP3.LUT R175, R175, 0xfb, RZ, 0xc0, !PT ;  /* 0x000000fbafaf7812 */ /* 0x000fca00078ec0ff */
[----:B------:R-:W-:Y:S01]  /*1950*/  @P2 IMAD.MOV R127, RZ, RZ, R125 ;  /* 0x000000ffff7f2224 */ /* 0x000fe200078e027d */
[----:B------:R-:W-:-:S03]  /*1960*/  ISETP.NE.AND P2, PT, R174, 0x43, PT ;  /* 0x00000043ae00780c */ /* 0x000fc60003f45270 */
[----:B------:R-:W-:Y:S02]  /*1970*/  VIADD R125, R127, 0x1 ;  /* 0x000000017f7d7836 */ /* 0x000fe40000000000 */
[----:B------:R-:W-:Y:S01]  /*1980*/  @P1 IMAD.MOV R125, RZ, RZ, R127 ;  /* 0x000000ffff7d1224 */ /* 0x000fe200078e027f */
[----:B------:R-:W-:Y:S02]  /*1990*/  ISETP.NE.AND P1, PT, R175, 0x43, PT ;  /* 0x00000043af00780c */ /* 0x000fe40003f25270 */
[----:B------:R-:W-:Y:S01]  /*19a0*/  LOP3.LUT R124, R124, 0xfb, RZ, 0xc0, !PT ;  /* 0x000000fb7c7c7812 */ /* 0x000fe200078ec0ff */
[----:B------:R-:W-:-:S04]  /*19b0*/  VIADD R127, R125, 0x1 ;  /* 0x000000017d7f7836 */ /* 0x000fc80000000000 */
[----:B------:R-:W-:Y:S01]  /*19c0*/  @P2 IMAD.MOV R127, RZ, RZ, R125 ;  /* 0x000000ffff7f2224 */ /* 0x000fe200078e027d */
[----:B------:R-:W-:-:S03]  /*19d0*/  ISETP.NE.AND P2, PT, R124, 0x43, PT ;  /* 0x000000437c00780c */ /* 0x000fc60003f45270 */
[----:B------:R-:W-:Y:S02]  /*19e0*/  VIADD R124, R127, 0x1 ;  /* 0x000000017f7c7836 */ /* 0x000fe40000000000 */
[----:B------:R-:W-:Y:S01]  /*19f0*/  @P1 IMAD.MOV R124, RZ, RZ, R127 ;  /* 0x000000ffff7c1224 */ /* 0x000fe200078e027f */
[----:B------:R-:W-:-:S03]  /*1a00*/  ISETP.NE.AND P1, PT, R3, RZ, PT ;  /* 0x000000ff0300720c */ /* 0x000fc60003f25270 */
[----:B------:R-:W-:-:S04]  /*1a10*/  VIADD R129, R124, 0x1 ;  /* 0x000000017c817836 */ /* 0x000fc80000000000 */
[----:B------:R-:W-:-:S06]  /*1a20*/  @P2 IMAD.MOV R129, RZ, RZ, R124 ;  /* 0x000000ffff812224 */ /* 0x000fcc00078e027c */
[----:B------:R-:W-:Y:S05]  /*1a30*/  @P1 BRA `(.L_x_27) ;  /* 0xfffffff800a01947 */ /* 0x000fea000383ffff */
.L_x_26:
[----:B------:R-:W-:Y:S05]  /*1a40*/  BSYNC.RECONVERGENT B0 ;  /* 0x0000000000007941 */ /* 0x000fea0003800200 */
.L_x_25:
[----:B------:R-:W-:Y:S05]  /*1a50*/  BMOV.32.CLEAR RZ, B0 ;  /* 0x0000000000ff7355 */ /* 0x000fea0000100000 */
[----:B------:R-:W-:Y:S04]  /*1a60*/  BSSY.RECONVERGENT B0, `(.L_x_28) ;  /* 0x000006c000007945 */ /* 0x000fe80003800200 */
[----:B------:R-:W-:Y:S05]  /*1a70*/  @!P0 BRA `(.L_x_29) ;  /* 0x0000000400a88947 */ /* 0x000fea0003800000 */
[----:B------:R-:W-:Y:S01]  /*1a80*/  ISETP.GE.U32.AND P1, PT, R121, 0x8, PT ;  /* 0x000000087900780c */ /* 0x000fe20003f26070 */
[----:B------:R-:W-:Y:S01]  /*1a90*/  BSSY.RECONVERGENT B2, `(.L_x_30) ;  /* 0x0000030000027945 */ /* 0x000fe20003800200 */
[----:B------:R-:W-:-:S04]  /*1aa0*/  LOP3.LUT R3, R122, 0x7, RZ, 0xc0, !PT ;  /* 0x000000077a037812 */ /* 0x000fc800078ec0ff */
[----:B------:R-:W-:-:S07]  /*1ab0*/  ISETP.NE.AND P0, PT, R3, RZ, PT ;  /* 0x000000ff0300720c */ /* 0x000fce0003f05270 */
[----:B------:R-:W-:Y:S06]  /*1ac0*/  @!P1 BRA `(.L_x_31) ;  /* 0x0000000000b09947 */ /* 0x000fec0003800000 */
[----:B------:R-:W0:Y:S02]  /*1ad0*/  LDCU.64 UR10, c[0x0][0x380] ;  /* 0x00007000ff0a77ac */ /* 0x000e240008000a00 */
[----:B0-----:R-:W-:-:S04]  /*1ae0*/  IADD3 R124, P1, PT, R120, UR10, RZ ;  /* 0x0000000a787c7c10 */ /* 0x001fc8000ff3e0ff */
[----:B------:R-:W-:-:S05]  /*1af0*/  LEA.HI.X.SX32 R125, R120, UR11, 0x1, P1 ;  /* 0x0000000b787d7c11 */ /* 0x000fca00088f0eff */
[----:B------:R-:W2:Y:S04]  /*1b00*/  LDG.E.U8 R172, desc[UR6][R124.64] ;  /* 0x000000067cac7981 */ /* 0x000ea8000c1e1100 */
[----:B------:R-:W3:Y:S04]  /*1b10*/  LDG.E.U8 R121, desc[UR6][R124.64+0x1] ;  /* 0x000001067c797981 */ /* 0x000ee8000c1e1100 */
[----:B------:R-:W4:Y:S04]  /*1b20*/  LDG.E.U8 R127, desc[UR6][R124.64+0x2] ;  /* 0x000002067c7f7981 */ /* 0x000f28000c1e1100 */
[----:B------:R-:W4:Y:S04]  /*1b30*/  LDG.E.U8 R128, desc[UR6][R124.64+0x3] ;  /* 0x000003067c807981 */ /* 0x000f28000c1e1100 */
[----:B------:R-:W4:Y:S04]  /*1b40*/  LDG.E.U8 R130, desc[UR6][R124.64+0x4] ;  /* 0x000004067c827981 */ /* 0x000f28000c1e1100 */
[----:B------:R-:W4:Y:S01]  /*1b50*/  LDG.E.U8 R131, desc[UR6][R124.64+0x5] ;  /* 0x000005067c837981 */ /* 0x000f22000c1e1100 */
[----:B--2---:R-:W-:-:S04]  /*1b60*/  LOP3.LUT R172, R172, 0xfb, RZ, 0xc0, !PT ;  /* 0x000000fbacac7812 */ /* 0x004fc800078ec0ff */
[----:B------:R-:W-:Y:S02]  /*1b70*/  ISETP.NE.AND P1, PT, R172, 0x43, PT ;  /* 0x00000043ac00780c */ /* 0x000fe40003f25270 */
[----:B------:R-:W2:Y:S04]  /*1b80*/  LDG.E.U8 R172, desc[UR6][R124.64+0x6] ;  /* 0x000006067cac7981 */ /* 0x000ea8000c1e1100 */
[----:B------:R0:W2:Y:S01]  /*1b90*/  LDG.E.U8 R124, desc[UR6][R124.64+0x7] ;  /* 0x000007067c7c7981 */ /* 0x0000a2000c1e1100 */
[----:B---3--:R-:W-:Y:S01]  /*1ba0*/  LOP3.LUT R121, R121, 0xfb, RZ, 0xc0, !PT ;  /* 0x000000fb79797812 */ /* 0x008fe200078ec0ff */
[----:B------:R-:W-:Y:S01]  /*1bb0*/  VIADD R120, R120, 0x8 ;  /* 0x0000000878787836 */ /* 0x000fe20000000000 */
[----:B----4-:R-:W-:Y:S02]  /*1bc0*/  LOP3.LUT R127, R127, 0xfb, RZ, 0xc0, !PT ;  /* 0x000000fb7f7f7812 */ /* 0x010fe400078ec0ff */
[----:B------:R-:W-:Y:S01]  /*1bd0*/  ISETP.NE.AND P2, PT, R121, 0x43, PT ;  /* 0x000000437900780c */ /* 0x000fe20003f45270 */
[----:B------:R-:W-:Y:S01]  /*1be0*/  VIADD R121, R129, 0x1 ;  /* 0x0000000181797836 */ /* 0x000fe20000000000 */
[----:B------:R-:W-:Y:S01]  /*1bf0*/  LOP3.LUT R128, R128, 0xfb, RZ, 0xc0, !PT ;  /* 0x000000fb80807812 */ /* 0x000fe200078ec0ff */
[----:B------:R-:W-:Y:S01]  /*1c00*/  @P1 IMAD.MOV R121, RZ, RZ, R129 ;  /* 0x000000ffff791224 */ /* 0x000fe200078e0281 */
[----:B------:R-:W-:-:S02]  /*1c10*/  ISETP.NE.AND P1, PT, R127, 0x43, PT ;  /* 0x000000437f00780c */ /* 0x000fc40003f25270 */
[----:B------:R-:W-:Y:S01]  /*1c20*/  LOP3.LUT R130, R130, 0xfb, RZ, 0xc0, !PT ;  /* 0x000000fb82827812 */ /* 0x000fe200078ec0ff */
[----:B0-----:R-:W-:Y:S01]  /*1c30*/  VIADD R125, R121, 0x1 ;  /* 0x00000001797d7836 */ /* 0x001fe20000000000 */
[----:B------:R-:W-:-:S05]  /*1c40*/  LOP3.LUT R131, R131, 0xfb, RZ, 0xc0, !PT ;  /* 0x000000fb83837812 */ /* 0x000fca00078ec0ff */
[----:B------:R-:W-:Y:S01]  /*1c50*/  @P2 IMAD.MOV R125, RZ, RZ, R121 ;  /* 0x000000ffff7d2224 */ /* 0x000fe200078e0279 */
[----:B------:R-:W-:-:S03]  /*1c60*/  ISETP.NE.AND P2, PT, R128, 0x43, PT ;  /* 0x000000438000780c */ /* 0x000fc60003f45270 */
[----:B------:R-:W-:Y:S02]  /*1c70*/  VIADD R121, R125, 0x1 ;  /* 0x000000017d797836 */ /* 0x000fe40000000000 */
[----:B------:R-:W-:Y:S01]  /*1c80*/  @P1 IMAD.MOV R121, RZ, RZ, R125 ;  /* 0x000000ffff791224 */ /* 0x000fe200078e027d */
[----:B------:R-:W-:-:S03]  /*1c90*/  ISETP.NE.AND P1, PT, R130, 0x43, PT ;  /* 0x000000438200780c */ /* 0x000fc60003f25270 */
[----:B------:R-:W-:-:S04]  /*1ca0*/  VIADD R125, R121, 0x1 ;  /* 0x00000001797d7836 */ /* 0x000fc80000000000 */
[----:B------:R-:W-:Y:S01]  /*1cb0*/  @P2 IMAD.MOV R125, RZ, RZ, R121 ;  /* 0x000000ffff7d2224 */ /* 0x000fe200078e0279 */
[----:B------:R-:W-:-:S03]  /*1cc0*/  ISETP.NE.AND P2, PT, R131, 0x43, PT ;  /* 0x000000438300780c */ /* 0x000fc60003f45270 */
[----:B------:R-:W-:Y:S02]  /*1cd0*/  VIADD R121, R125, 0x1 ;  /* 0x000000017d797836 */ /* 0x000fe40000000000 */
[----:B------:R-:W-:-:S04]  /*1ce0*/  @P1 IMAD.MOV R121, RZ, RZ, R125 ;  /* 0x000000ffff791224 */ /* 0x000fc800078e027d */
[----:B------:R-:W-:-:S04]  /*1cf0*/  VIADD R125, R121, 0x1 ;  /* 0x00000001797d7836 */ /* 0x000fc80000000000 */
[----:B------:R-:W-:-:S04]  /*1d00*/  @P2 IMAD.MOV R125, RZ, RZ, R121 ;  /* 0x000000ffff7d2224 */ /* 0x000fc800078e0279 */
[----:B------:R-:W-:Y:S01]  /*1d10*/  VIADD R121, R125, 0x1 ;  /* 0x000000017d797836 */ /* 0x000fe20000000000 */
[----:B--2---:R-:W-:-:S04]  /*1d20*/  LOP3.LUT R172, R172, 0xfb, RZ, 0xc0, !PT ;  /* 0x000000fbacac7812 */ /* 0x004fc800078ec0ff */
[----:B------:R-:W-:Y:S02]  /*1d30*/  ISETP.NE.AND P1, PT, R172, 0x43, PT ;  /* 0x00000043ac00780c */ /* 0x000fe40003f25270 */
[----:B------:R-:W-:-:S04]  /*1d40*/  LOP3.LUT R124, R124, 0xfb, RZ, 0xc0, !PT ;  /* 0x000000fb7c7c7812 */ /* 0x000fc800078ec0ff */
[----:B------:R-:W-:-:S07]  /*1d50*/  ISETP.NE.AND P2, PT, R124, 0x43, PT ;  /* 0x000000437c00780c */ /* 0x000fce0003f45270 */
[----:B------:R-:W-:-:S04]  /*1d60*/  @P1 IMAD.MOV R121, RZ, RZ, R125 ;  /* 0x000000ffff791224 */ /* 0x000fc800078e027d */
[----:B------:R-:W-:Y:S02]  /*1d70*/  VIADD R129, R121, 0x1 ;  /* 0x0000000179817836 */ /* 0x000fe40000000000 */
[----:B------:R-:W-:-:S07]  /*1d80*/  @P2 IMAD.MOV R129, RZ, RZ, R121 ;  /* 0x000000ffff812224 */ /* 0x000fce00078e0279 */
.L_x_31:
[----:B------:R-:W-:Y:S05]  /*1d90*/  BSYNC.RECONVERGENT B2 ;  /* 0x0000000000027941 */ /* 0x000fea0003800200 */
.L_x_30:
        /* <DEDUP_REMOVED lines=10> */
[----:B------:R-:W3:Y:S01]  /*1e40*/  LDG.E.U8 R3, desc[UR6][R124.64+0x1] ;  /* 0x000001067c037981 */ /* 0x000ee2000c1e1100 */
[----:B--2---:R-:W-:-:S04]  /*1e50*/  LOP3.LUT R121, R121, 0xfb, RZ, 0xc0, !PT ;  /* 0x000000fb79797812 */ /* 0x004fc800078ec0ff */
[----:B------:R-:W-:Y:S02]  /*1e60*/  ISETP.NE.AND P0, PT, R121, 0x43, PT ;  /* 0x000000437900780c */ /* 0x000fe40003f05270 */
[----:B------:R-:W2:Y:S04]  /*1e70*/  LDG.E.U8 R121, desc[UR6][R124.64+0x2] ;  /* 0x000002067c797981 */ /* 0x000ea8000c1e1100 */
[----:B------:R-:W4:Y:S01]  /*1e80*/  LDG.E.U8 R124, desc[UR6][R124.64+0x3] ;  /* 0x000003067c7c7981 */ /* 0x000f22000c1e1100 */
[----:B---3--:R-:W-:Y:S01]  /*1e90*/  LOP3.LUT R3, R3, 0xfb, RZ, 0xc0, !PT ;  /* 0x000000fb03037812 */ /* 0x008fe200078ec0ff */
[----:B------:R-:W-:-:S03]  /*1ea0*/  VIADD R120, R120, 0x4 ;  /* 0x0000000478787836 */ /* 0x000fc60000000000 */
[----:B------:R-:W-:Y:S01]  /*1eb0*/  ISETP.NE.AND P2, PT, R3, 0x43, PT ;  /* 0x000000430300780c */ /* 0x000fe20003f45270 */
[C---:B------:R-:W-:Y:S01]  /*1ec0*/  VIADD R3, R129.reuse, 0x1 ;  /* 0x0000000181037836 */ /* 0x040fe20000000000 */
[----:B------:R-:W-:Y:S02]  /*1ed0*/  @P0 IADD3 R3, PT, PT, R129, RZ, RZ ;  /* 0x000000ff81030210 */ /* 0x000fe40007ffe0ff */
[----:B--2---:R-:W-:-:S04]  /*1ee0*/  LOP3.LUT R121, R121, 0xfb, RZ, 0xc0, !PT ;  /* 0x000000fb79797812 */ /* 0x004fc800078ec0ff */
[----:B------:R-:W-:Y:S01]  /*1ef0*/  ISETP.NE.AND P0, PT, R121, 0x43, PT ;  /* 0x000000437900780c */ /* 0x000fe20003f05270 */
[----:B------:R-:W-:-:S04]  /*1f00*/  VIADD R121, R3, 0x1 ;  /* 0x0000000103797836 */ /* 0x000fc80000000000 */
[----:B------:R-:W-:Y:S01]  /*1f10*/  @P2 IMAD.MOV R121, RZ, RZ, R3 ;  /* 0x000000ffff792224 */ /* 0x000fe200078e0203 */
[----:B----4-:R-:W-:-:S03]  /*1f20*/  LOP3.LUT R124, R124, 0xfb, RZ, 0xc0, !PT ;  /* 0x000000fb7c7c7812 */ /* 0x010fc600078ec0ff */
[----:B------:R-:W-:Y:S01]  /*1f30*/  VIADD R3, R121, 0x1 ;  /* 0x0000000179037836 */ /* 0x000fe20000000000 */
[----:B------:R-:W-:-:S03]  /*1f40*/  ISETP.NE.AND P2, PT, R124, 0x43, PT ;  /* 0x000000437c00780c */ /* 0x000fc60003f45270 */
[----:B------:R-:W-:-:S04]  /*1f50*/  @P0 IMAD.MOV R3, RZ, RZ, R121 ;  /* 0x000000ffff030224 */ /* 0x000fc800078e0279 */
[----:B------:R-:W-:-:S06]  /*1f60*/  VIADD R129, R3, 0x1 ;  /* 0x0000000103817836 */ /* 0x000fcc0000000000 */
[----:B------:R-:W-:-:S07]  /*1f70*/  @P2 IMAD.MOV R129, RZ, RZ, R3 ;  /* 0x000000ffff812224 */ /* 0x000fce00078e0203 */
.L_x_33:
[----:B------:R-:W-:Y:S05]  /*1f80*/  BSYNC.RECONVERGENT B2 ;  /* 0x0000000000027941 */ /* 0x000fea0003800200 */
.L_x_32:
[----:B------:R-:W-:Y:S05]  /*1f90*/  @!P1 BRA `(.L_x_29) ;  /* 0x0000000000609947 */ /* 0x000fea0003800000 */
[----:B------:R-:W0:Y:S02]  /*1fa0*/  LDCU.64 UR10, c[0x0][0x380] ;  /* 0x00007000ff0a77ac */ /* 0x000e240008000a00 */
[----:B0-----:R-:W-:-:S04]  /*1fb0*/  IADD3 R124, P0, PT, R120, UR10, RZ ;  /* 0x0000000a787c7c10 */ /* 0x001fc8000ff1e0ff */
[----:B------:R-:W-:-:S05]  /*1fc0*/  LEA.HI.X.SX32 R125, R120, UR11, 0x1, P0 ;  /* 0x0000000b787d7c11 */ /* 0x000fca00080f0eff */
[----:B------:R-:W2:Y:S02]  /*1fd0*/  LDG.E.U8 R3, desc[UR6][R124.64] ;  /* 0x000000067c037981 */ /* 0x000ea4000c1e1100 */
[----:B--2---:R-:W-:-:S04]  /*1fe0*/  LOP3.LUT R3, R3, 0xfb, RZ, 0xc0, !PT ;  /* 0x000000fb03037812 */ /* 0x004fc800078ec0ff */
[----:B------:R-:W-:Y:S01]  /*1ff0*/  ISETP.NE.AND P0, PT, R3, 0x43, PT ;  /* 0x000000430300780c */ /* 0x000fe20003f05270 */
[----:B------:R-:W-:-:S12]  /*2000*/  VIADD R3, R129, 0x1 ;  /* 0x0000000181037836 */ /* 0x000fd80000000000 */
[----:B------:R-:W-:Y:S01]  /*2010*/  @P0 IMAD.MOV R3, RZ, RZ, R129 ;  /* 0x000000ffff030224 */ /* 0x000fe200078e0281 */
[----:B------:R-:W-:-:S03]  /*2020*/  ISETP.NE.AND P0, PT, R122, 0x1, PT ;  /* 0x000000017a00780c */ /* 0x000fc60003f05270 */
[----:B------:R-:W-:-:S10]  /*2030*/  IMAD.MOV.U32 R129, RZ, RZ, R3 ;  /* 0x000000ffff817224 */ /* 0x000fd400078e0003 */
[----:B------:R-:W-:Y:S05]  /*2040*/  @!P0 BRA `(.L_x_29) ;  /* 0x0000000000348947 */ /* 0x000fea0003800000 */
[----:B------:R-:W-:Y:S01]  /*2050*/  ISETP.NE.AND P1, PT, R122, 0x2, PT ;  /* 0x000000027a00780c */ /* 0x000fe20003f25270 */
[----:B------:R-:W2:-:S12]  /*2060*/  LDG.E.U8 R3, desc[UR6][R124.64+0x1] ;  /* 0x000001067c037981 */ /* 0x000e98000c1e1100 */
[----:B------:R-:W3:Y:S01]  /*2070*/  @P1 LDG.E.U8 R124, desc[UR6][R124.64+0x2] ;  /* 0x000002067c7c1981 */ /* 0x000ee2000c1e1100 */
[----:B--2---:R-:W-:-:S04]  /*2080*/  LOP3.LUT R3, R3, 0xfb, RZ, 0xc0, !PT ;  /* 0x000000fb03037812 */ /* 0x004fc800078ec0ff */
[----:B------:R-:W-:Y:S01]  /*2090*/  ISETP.NE.AND P0, PT, R3, 0x43, PT ;  /* 0x000000430300780c */ /* 0x000fe20003f05270 */
[----:B------:R-:W-:Y:S01]  /*20a0*/  VIADD R3, R129, 0x1 ;  /* 0x0000000181037836 */ /* 0x000fe20000000000 */
[----:B---3--:R-:W-:-:S04]  /*20b0*/  @P1 LOP3.LUT R124, R124, 0xfb, RZ, 0xc0, !PT ;  /* 0x000000fb7c7c1812 */ /* 0x008fc800078ec0ff */
[----:B------:R-:W-:-:S07]  /*20c0*/  ISETP.NE.AND P2, PT, R124, 0x43, P1 ;  /* 0x000000437c00780c */ /* 0x000fce0000f45270 */
[----:B------:R-:W-:-:S04]  /*20d0*/  @P0 IMAD.MOV R3, RZ, RZ, R129 ;  /* 0x000000ffff030224 */ /* 0x000fc800078e0281 */
[----:B------:R-:W-:-:S04]  /*20e0*/  IMAD.MOV.U32 R129, RZ, RZ, R3 ;  /* 0x000000ffff817224 */ /* 0x000fc800078e0003 */
[----:B------:R-:W-:Y:S02]  /*20f0*/  @P1 VIADD R3, R129, 0x1 ;  /* 0x0000000181031836 */ /* 0x000fe40000000000 */
[----:B------:R-:W-:-:S04]  /*2100*/  @P2 IMAD.MOV R3, RZ, RZ, R129 ;  /* 0x000000ffff032224 */ /* 0x000fc800078e0281 */
[----:B------:R-:W-:-:S07]  /*2110*/  @P1 IMAD.MOV.U32 R129, RZ, RZ, R3 ;  /* 0x000000ffff811224 */ /* 0x000fce00078e0003 */
.L_x_29:
[----:B------:R-:W-:Y:S05]  /*2120*/  BSYNC.RECONVERGENT B0 ;  /* 0x0000000000007941 */ /* 0x000fea0003800200 */
.L_x_28:
[----:B------:R-:W0:Y:S02]  /*2130*/  I2F.F64.U32 R120, R129 ;  /* 0x0000008100787312 */ /* 0x000e240000201800 */
[----:B0-----:R-:W-:-:S11]  /*2140*/  DMUL R120, R120, 100 ;  /* 0x4059000078787828 */ /* 0x001fd60000000000 */
.L_x_24:
[----:B------:R-:W-:Y:S05]  /*2150*/  BSYNC.RECONVERGENT B1 ;  /* 0x0000000000017941 */ /* 0x000fea0003800200 */
.L_x_23:
[----:B------:R-:W-:Y:S01]  /*2160*/  IMAD.IADD R123, R123, 0x1, -R126 ;  /* 0x000000017b7b7824 */ /* 0x000fe200078e0a7e */
[----:B------:R-:W-:Y:S01]  /*2170*/  FSETP.GEU.AND P1, PT, |R121|, 6.5827683646048100446e-37, PT ;  /* 0x036000007900780b */ /* 0x000fe20003f2e200 */
[----:B------:R-:W-:Y:S01]  /*2180*/  IMAD.MOV.U32 R124, RZ, RZ, 0x1 ;  /* 0x00000001ff7c7424 */ /* 0x000fe200078e00ff */
[----:B------:R-:W-:Y:S05]  /*2190*/  BMOV.32.CLEAR RZ, B0 ;  /* 0x0000000000ff7355 */ /* 0x000fea0000100000 */
[----:B------:R-:W0:Y:S01]  /*21a0*/  I2F.F64 R122, R123 ;  /* 0x0000007b007a7312 */ /* 0x000e220000201c00 */
[----:B------:R-:W-:Y:S07]  /*21b0*/  BSSY.RECONVERGENT B0, `(.L_x_34) ;  /* 0x0000016000007945 */ /* 0x000fee0003800200 */
[----:B0-----:R-:W0:Y:S02]  /*21c0*/  MUFU.RCP64H R125, R123 ;  /* 0x0000007b007d7308 */ /* 0x001e240000001800 */
[----:B0-----:R-:W-:-:S08]  /*21d0*/  DFMA R126, -R122, R124, 1 ;  /* 0x3ff000007a7e742b */ /* 0x001fd0000000017c */
[----:B------:R-:W-:-:S08]  /*21e0*/  DFMA R126, R126, R126, R126 ;  /* 0x0000007e7e7e722b */ /* 0x000fd0000000007e */
[----:B------:R-:W-:-:S08]  /*21f0*/  DFMA R124, R124, R126, R124 ;  /* 0x0000007e7c7c722b */ /* 0x000fd0000000007c */
[----:B------:R-:W-:-:S08]  /*2200*/  DFMA R126, -R122, R124, 1 ;  /* 0x3ff000007a7e742b */ /* 0x000fd0000000017c */
[----:B------:R-:W-:-:S08]  /*2210*/  DFMA R124, R124, R126, R124 ;  /* 0x0000007e7c7c722b */ /* 0x000fd0000000007c */
[----:B------:R-:W-:-:S08]  /*2220*/  DMUL R126, R124, R120 ;  /* 0x000000787c7e7228 */ /* 0x000fd00000000000 */
[----:B------:R-:W-:-:S08]  /*2230*/  DFMA R128, -R122, R126, R120 ;  /* 0x0000007e7a80722b */ /* 0x000fd00000000178 */
[----:B------:R-:W-:-:S10]  /*2240*/  DFMA R124, R124, R128, R126 ;  /* 0x000000807c7c722b */ /* 0x000fd4000000007e */
[----:B------:R-:W-:-:S05]  /*2250*/  FFMA R3, RZ, R123, R125 ;  /* 0x0000007bff037223 */ /* 0x000fca000000007d */
[----:B------:R-:W-:-:S13]  /*2260*/  FSETP.GT.AND P0, PT, |R3|, 1.469367938527859385e-39, PT ;  /* 0x001000000300780b */ /* 0x000fda0003f04200 */
[----:B------:R-:W-:Y:S05]  /*2270*/  @P0 BRA P1, `(.L_x_35) ;  /* 0x0000000000240947 */ /* 0x000fea0000800000 */
[----:B------:R-:W-:Y:S05]  /*2280*/  BMOV.32.CLEAR RZ, B11 ;  /* 0x000000000bff7355 */ /* 0x000fea0000100000 */
[----:B------:R-:W-:Y:S01]  /*2290*/  IMAD.MOV.U32 R176, RZ, RZ, R120 ;  /* 0x000000ffffb07224 */ /* 0x000fe200078e0078 */
[----:B------:R-:W-:Y:S01]  /*22a0*/  MOV R175, R123 ;  /* 0x0000007b00af7202 */ /* 0x000fe20000000f00 */
[----:B------:R-:W-:Y:S01]  /*22b0*/  IMAD.MOV.U32 R177, RZ, RZ, R121 ;  /* 0x000000ffffb17224 */ /* 0x000fe200078e0079 */
[----:B------:R-:W-:Y:S01]  /*22c0*/  MOV R173, 0x22f0 ;  /* 0x000022f000ad7802 */ /* 0x000fe20000000f00 */
[----:B------:R-:W-:-:S07]  /*22d0*/  IMAD.MOV.U32 R174, RZ, RZ, R122 ;  /* 0x000000ffffae7224 */ /* 0x000fce00078e007a */
[----:B-----5:R-:W-:Y:S05]  /*22e0*/  CALL.REL.NOINC `($__internal_0_$__cuda_sm20_div_rn_f64_full) ;  /* 0x00002880003c7944 */ /* 0x020fea0003c00000 */
[----:B------:R-:W-:Y:S02]  /*22f0*/  IMAD.MOV.U32 R124, RZ, RZ, R174 ;  /* 0x000000ffff7c7224 */ /* 0x000fe400078e00ae */
[----:B------:R-:W-:-:S07]  /*2300*/  IMAD.MOV.U32 R125, RZ, RZ, R175 ;  /* 0x000000ffff7d7224 */ /* 0x000fce00078e00af */
.L_x_35:
[----:B------:R-:W-:Y:S05]  /*2310*/  BSYNC.RECONVERGENT B0 ;  /* 0x0000000000007941 */ /* 0x000fea0003800200 */
.L_x_34:
[----:B------:R-:W0:Y:S01]  /*2320*/  F2F.F32.F64 R124, R124 ;  /* 0x0000007c007c7310 */ /* 0x000e220000301000 */
[----:B------:R-:W-:Y:S01]  /*2330*/  IMAD.MOV.U32 R186, RZ, RZ, RZ ;  /* 0x000000ffffba7224 */ /* 0x000fe200078e00ff */
[C---:B0-----:R-:W-:Y:S02]  /*2340*/  FSETP.GE.AND P0, PT, R124.reuse, 45, PT ;  /* 0x423400007c00780b */ /* 0x041fe40003f06000 */
[----:B------:R-:W-:Y:S02]  /*2350*/  FSETP.GTU.AND P1, PT, R124, 45, PT ;  /* 0x423400007c00780b */ /* 0x000fe40003f2c000 */
[C---:B-----5:R-:W-:Y:S02]  /*2360*/  ISETP.EQ.AND P0, PT, R0.reuse, 0x1, P0 ;  /* 0x000000010000780c */ /* 0x060fe40000702270 */
[----:B------:R-:W-:-:S04]  /*2370*/  ISETP.EQ.AND P1, PT, R0, RZ, !P1 ;  /* 0x000000ff0000720c */ /* 0x000fc80004f22270 */
[----:B------:R-:W-:-:S13]  /*2380*/  PLOP3.LUT P0, PT, P0, P1, PT, 0xf8, 0x8f ;  /* 0x00000000008f781c */ /* 0x000fda0000703f70 */
[----:B------:R-:W-:Y:S05]  /*2390*/  @!P0 BRA `(.L_x_22) ;  /* 0x00001e4c00808947 */ /* 0x000fea0003800000 */
[----:B------:R-:W0:Y:S02]  /*23a0*/  LDC.64 R120, c[0x0][0x450] ;  /* 0x00011400ff787b82 */ /* 0x000e240000000a00 */
[----:B0-----:R-:W2:Y:S02]  /*23b0*/  LDG.E R0, desc[UR6][R120.64+0x10] ;  /* 0x0000100678007981 */ /* 0x001ea4000c1e1900 */
[----:B--2---:R-:W-:-:S13]  /*23c0*/  ISETP.NE.AND P0, PT, R0, RZ, PT ;  /* 0x000000ff0000720c */ /* 0x004fda0003f05270 */
[----:B------:R-:W-:Y:S05]  /*23d0*/  @!P0 BRA `(.L_x_36) ;  /* 0x0000001000488947 */ /* 0x000fea0003800000 */
[----:B------:R-:W2:Y:S01]  /*23e0*/  LDL R123, [R1+0x7e94] ;  /* 0x007e9400017b7983 */ /* 0x000ea20000100800 */
[----:B------:R-:W2:Y:S03]  /*23f0*/  LDC.64 R172, c[0x0][0x3f8] ;  /* 0x0000fe00ffac7b82 */ /* 0x000ea60000000a00 */
[----:B------:R-:W3:Y:S04]  /*2400*/  LDL R122, [R1+0x7f28] ;  /* 0x007f2800017a7983 */ /* 0x000ee80000100800 */
[----:B------:R-:W4:Y:S01]  /*2410*/  LDL R3, [R1+0x7ec8] ;  /* 0x007ec80001037983 */ /* 0x000f220000100800 */
[----:B------:R-:W0:Y:S08]  /*2420*/  LDC.64 R130, c[0x0][0x408] ;  /* 0x00010200ff827b82 */ /* 0x000e300000000a00 */
[----:B------:R-:W3:Y:S08]  /*2430*/  LDC.64 R178, c[0x0][0x410] ;  /* 0x00010400ffb27b82 */ /* 0x000ef00000000a00 */
[----:B------:R-:W1:Y:S01]  /*2440*/  LDC.64 R176, c[0x0][0x400] ;  /* 0x00010000ffb07b82 */ /* 0x000e620000000a00 */
[----:B--2---:R-:W-:-:S04]  /*2450*/  IMAD.WIDE R194, R123, 0x4, R172 ;  /* 0x000000047bc27825 */ /* 0x004fc800078e02ac */
[----:B0-----:R-:W-:Y:S02]  /*2460*/  IMAD.WIDE R120, R123, 0x4, R130 ;  /* 0x000000047b787825 */ /* 0x001fe400078e0282 */
[----:B------:R-:W2:Y:S04]  /*2470*/  LDG.E R194, desc[UR6][R194.64] ;  /* 0x00000006c2c27981 */ /* 0x000ea8000c1e1900 */
[----:B------:R-:W2:Y:S01]  /*2480*/  LDG.E R193, desc[UR6][R120.64] ;  /* 0x0000000678c17981 */ /* 0x000ea2000c1e1900 */
[----:B---3--:R-:W-:-:S04]  /*2490*/  IMAD.WIDE R178, R122, 0x4, R178 ;  /* 0x000000047ab27825 */ /* 0x008fc800078e02b2 */
[----:B-1----:R-:W-:-:S04]  /*24a0*/  IMAD.WIDE R176, R122, 0x4, R176 ;  /* 0x000000047ab07825 */ /* 0x002fc800078e02b0 */
[----:B----4-:R-:W-:Y:S01]  /*24b0*/  IMAD.WIDE R174, R3, 0x4, R172 ;  /* 0x0000000403ae7825 */ /* 0x010fe200078e02ac */
[----:B--2---:R-:W-:-:S13]  /*24c0*/  ISETP.GE.AND P0, PT, R194, R193, PT ;  /* 0x000000c1c200720c */ /* 0x004fda0003f06270 */
[----:B------:R-:W-:Y:S05]  /*24d0*/  @P0 BRA `(.L_x_37) ;  /* 0x0000000800040947 */ /* 0x000fea0003800000 */
[----:B------:R-:W2:Y:S01]  /*24e0*/  LDL R3, [R1+0x7e90] ;  /* 0x007e900001037983 */ /* 0x000ea20000100800 */
[----:B------:R-:W-:Y:S02]  /*24f0*/  IMAD.MOV.U32 R192, RZ, RZ, R194 ;  /* 0x000000ffffc07224 */ /* 0x000fe400078e00c2 */
[----:B--2---:R-:W-:-:S04]  /*2500*/  IMAD.WIDE R172, R3, 0x4, R172 ;  /* 0x0000000403ac7825 */ /* 0x004fc800078e02ac */
[----:B------:R-:W-:-:S07]  /*2510*/  IMAD.WIDE R130, R3, 0x4, R130 ;  /* 0x0000000403827825 */ /* 0x000fce00078e0282 */
.L_x_49:
[----:B0-----:R-:W0:Y:S01]  /*2520*/  LDC.64 R120, c[0x0][0x3b8] ;  /* 0x0000ee00ff787b82 */ /* 0x001e220000000a00 */
[----:B------:R-:W-:-:S04]  /*2530*/  IMAD.SHL.U32 R128, R192, 0x4, RZ ;  /* 0x00000004c0807824 */ /* 0x000fc800078e00ff */
[----:B0-----:R-:W-:-:S05]  /*2540*/  IMAD.WIDE R128, R128, 0x4, R120 ;  /* 0x0000000480807825 */ /* 0x001fca00078e0278 */
[----:B------:R-:W2:Y:S02]  /*2550*/  LDG.E R0, desc[UR6][R128.64+0x8] ;  /* 0x0000080680007981 */ /* 0x000ea4000c1e1900 */
[----:B--2---:R-:W-:-:S13]  /*2560*/  ISETP.NE.AND P1, PT, R0, 0x1, PT ;  /* 0x000000010000780c */ /* 0x004fda0003f25270 */
[----:B------:R-:W-:Y:S05]  /*2570*/  @P1 BRA `(.L_x_38) ;  /* 0x0000000400d01947 */ /* 0x000fea0003800000 */
[----:B------:R-:W2:Y:S01]  /*2580*/  LDL R3, [R1+0x7ec8] ;  /* 0x007ec80001037983 */ /* 0x000ea20000100800 */
[----:B------:R-:W2:Y:S03]  /*2590*/  LDC.64 R120, c[0x0][0x408] ;  /* 0x00010200ff787b82 */ /* 0x000ea60000000a00 */
[----:B------:R-:W3:Y:S01]  /*25a0*/  LDG.E R189, desc[UR6][R174.64] ;  /* 0x00000006aebd7981 */ /* 0x000ee2000c1e1900 */
[----:B--2---:R-:W-:-:S05]  /*25b0*/  IMAD.WIDE R120, R3, 0x4, R120 ;  /* 0x0000000403787825 */ /* 0x004fca00078e0278 */
[----:B------:R-:W3:Y:S02]  /*25c0*/  LDG.E R191, desc[UR6][R120.64] ;  /* 0x0000000678bf7981 */ /* 0x000ee4000c1e1900 */
[----:B---3--:R-:W-:-:S13]  /*25d0*/  ISETP.GE.AND P1, PT, R189, R191, PT ;  /* 0x000000bfbd00720c */ /* 0x008fda0003f26270 */
[----:B------:R-:W-:Y:S05]  /*25e0*/  @P1 BRA `(.L_x_38) ;  /* 0x0000000400b41947 */ /* 0x000fea0003800000 */
[----:B------:R0:W5:Y:S02]  /*25f0*/  LDG.E R190, desc[UR6][R128.64] ;  /* 0x0000000680be7981 */ /* 0x000164000c1e1900 */
.L_x_48:
[----:B------:R-:W1:Y:S01]  /*2600*/  LDC.64 R120, c[0x0][0x3b8] ;  /* 0x0000ee00ff787b82 */ /* 0x000e620000000a00 */
[----:B------:R-:W-:-:S04]  /*2610*/  IMAD.SHL.U32 R126, R189, 0x4, RZ ;  /* 0x00000004bd7e7824 */ /* 0x000fc800078e00ff */
[----:B-1----:R-:W-:-:S05]  /*2620*/  IMAD.WIDE R126, R126, 0x4, R120 ;  /* 0x000000047e7e7825 */ /* 0x002fca00078e0278 */
[----:B------:R-:W2:Y:S02]  /*2630*/  LDG.E R0, desc[UR6][R126.64] ;  /* 0x000000067e007981 */ /* 0x000ea4000c1e1900 */
[----:B--2--5:R-:W-:-:S13]  /*2640*/  ISETP.NE.AND P1, PT, R0, R190, PT ;  /* 0x000000be0000720c */ /* 0x024fda0003f25270 */
[----:B------:R-:W-:Y:S05]  /*2650*/  @P1 BRA `(.L_x_39) ;  /* 0x00000004008c1947 */ /* 0x000fea0003800000 */
[----:B------:R-:W2:Y:S02]  /*2660*/  LDG.E R0, desc[UR6][R126.64+0x8] ;  /* 0x000008067e007981 */ /* 0x000ea4000c1e1900 */
[----:B--2---:R-:W-:-:S13]  /*2670*/  ISETP.NE.AND P1, PT, R0, 0x1, PT ;  /* 0x000000010000780c */ /* 0x004fda0003f25270 */
[----:B------:R-:W-:Y:S05]  /*2680*/  @P1 BRA `(.L_x_39) ;  /* 0x0000000400801947 */ /* 0x000fea0003800000 */
[----:B------:R-:W2:Y:S04]  /*2690*/  LDG.E R125, desc[UR6][R176.64] ;  /* 0x00000006b07d7981 */ /* 0x000ea8000c1e1900 */
[----:B------:R-:W2:Y:S02]  /*26a0*/  LDG.E R188, desc[UR6][R178.64] ;  /* 0x00000006b2bc7981 */ /* 0x000ea4000c1e1900 */
[----:B--2---:R-:W-:-:S13]  /*26b0*/  ISETP.GE.AND P1, PT, R125, R188, PT ;  /* 0x000000bc7d00720c */ /* 0x004fda0003f26270 */
[----:B------:R-:W-:Y:S05]  /*26c0*/  @P1 BRA `(.L_x_39) ;  /* 0x0000000400701947 */ /* 0x000fea0003800000 */
.L_x_47:
[----:B------:R-:W1:Y:S01]  /*26d0*/  LDC.64 R120, c[0x0][0x3c0] ;  /* 0x0000f000ff787b82 */ /* 0x000e620000000a00 */
[----:B------:R-:W-:-:S04]  /*26e0*/  IMAD.SHL.U32 R180, R125, 0x4, RZ ;  /* 0x000000047db47824 */ /* 0x000fc800078e00ff */
[----:B-1----:R-:W-:-:S05]  /*26f0*/  IMAD.WIDE R180, R180, 0x4, R120 ;  /* 0x00000004b4b47825 */ /* 0x002fca00078e0278 */
[----:B------:R-:W2:Y:S02]  /*2700*/  LDG.E R0, desc[UR6][R180.64] ;  /* 0x00000006b4007981 */ /* 0x000ea4000c1e1900 */
[----:B--2---:R-:W-:-:S13]  /*2710*/  ISETP.NE.AND P1, PT, R0, R190, PT ;  /* 0x000000be0000720c */ /* 0x004fda0003f25270 */
[----:B------:R-:W-:Y:S05]  /*2720*/  @P1 BRA `(.L_x_40) ;  /* 0x00000004004c1947 */ /* 0x000fea0003800000 */
[----:B------:R-:W2:Y:S02]  /*2730*/  LDG.E R0, desc[UR6][R180.64+0xc] ;  /* 0x00000c06b4007981 */ /* 0x000ea4000c1e1900 */
[----:B--2---:R-:W-:-:S13]  /*2740*/  ISETP.NE.AND P1, PT, R0, 0x1, PT ;  /* 0x000000010000780c */ /* 0x004fda0003f25270 */
[----:B------:R-:W-:Y:S05]  /*2750*/  @P1 BRA `(.L_x_40) ;  /* 0x0000000400401947 */ /* 0x000fea0003800000 */
[----:B------:R-:W2:Y:S04]  /*2760*/  LDL.64 R122, [R1+0x7f10] ;  /* 0x007f1000017a7983 */ /* 0x000ea80000100a00 */
[----:B------:R-:W3:Y:S04]  /*2770*/  LDL.64 R182, [R1+0x7f08] ;  /* 0x007f080001b67983 */ /* 0x000ee80000100a00 */
[----:B--2---:R-:W2:Y:S04]  /*2780*/  LDG.E R123, desc[UR6][R122.64] ;  /* 0x000000067a7b7981 */ /* 0x004ea8000c1e1900 */
[----:B---3--:R-:W2:Y:S02]  /*2790*/  LDG.E R124, desc[UR6][R182.64] ;  /* 0x00000006b67c7981 */ /* 0x008ea4000c1e1900 */
[----:B--2---:R-:W-:-:S13]  /*27a0*/  ISETP.GE.AND P1, PT, R123, R124, PT ;  /* 0x0000007c7b00720c */ /* 0x004fda0003f26270 */
[----:B------:R-:W-:Y:S05]  /*27b0*/  @P1 BRA `(.L_x_40) ;  /* 0x0000000400281947 */ /* 0x000fea0003800000 */
.L_x_46:
        /* <DEDUP_REMOVED lines=15> */
.L_x_45:
        /* <DEDUP_REMOVED lines=13> */
.L_x_44:
        /* <DEDUP_REMOVED lines=12> */
[----:B------:R-:W-:Y:S05]  /*2a40*/  @!P1 BRA `(.L_x_43) ;  /* 0x0000000000609947 */ /* 0x000fea0003800000 */
[----:B------:R-:W2:Y:S04]  /*2a50*/  LDL.64 R198, [R1+0x7ea0] ;  /* 0x007ea00001c67983 */ /* 0x000ea80000100a00 */
[----:B--2---:R-:W2:Y:S02]  /*2a60*/  LDG.E R196, desc[UR6][R198.64+0x4] ;  /* 0x00000406c6c47981 */ /* 0x004ea4000c1e1900 */
[----:B--2---:R-:W-:Y:S02]  /*2a70*/  IMAD.IADD R196, R195, 0x1, R196 ;  /* 0x00000001c3c47824 */ /* 0x004fe400078e02c4 */
[----:B------:R-:W2:Y:S03]  /*2a80*/  LDG.E R195, desc[UR6][R180.64+0x4] ;  /* 0x00000406b4c37981 */ /* 0x000ea6000c1e1900 */
        /* <DEDUP_REMOVED lines=14> */
[----:B------:R-:W2:Y:S02]  /*2b70*/  LDG.E R186, desc[UR6][R186.64+0x4] ;  /* 0x00000406baba7981 */ /* 0x000ea4000c1e1900 */
[C---:B--2---:R-:W-:Y:S01]  /*2b80*/  IMAD.IADD R0, R186.reuse, 0x1, -R0 ;  /* 0x00000001ba007824 */ /* 0x044fe200078e0a00 */
[----:B------:R-:W-:Y:S01]  /*2b90*/  ISETP.GE.AND P2, PT, R186, R195, PT ;  /* 0x000000c3ba00720c */ /* 0x000fe20003f46270 */
[----:B------:R-:W-:-:S03]  /*2ba0*/  IMAD.MOV.U32 R186, RZ, RZ, RZ ;  /* 0x000000ffffba7224 */ /* 0x000fc600078e00ff */
[----:B------:R-:W-:-:S13]  /*2bb0*/  ISETP.GE.AND P1, PT, R0, 0x3e9, PT ;  /* 0x000003e90000780c */ /* 0x000fda0003f26270 */
[----:B------:R-:W-:Y:S05]  /*2bc0*/  @!P1 BRA P2, `(.L_x_22) ;  /* 0x00001e4400749947 */ /* 0x000fea0001000000 */
.L_x_43:
[----:B------:R-:W-:-:S05]  /*2bd0*/  VIADD R3, R3, 0x1 ;  /* 0x0000000103037836 */ /* 0x000fca0000000000 */
[----:B------:R-:W-:-:S13]  /*2be0*/  ISETP.GE.AND P1, PT, R3, R120, PT ;  /* 0x000000780300720c */ /* 0x000fda0003f26270 */
[----:B------:R-:W-:Y:S05]  /*2bf0*/  @!P1 BRA `(.L_x_44) ;  /* 0xfffffffc00609947 */ /* 0x000fea000383ffff */
.L_x_42:
[----:B------:R-:W-:-:S05]  /*2c00*/  VIADD R121, R121, 0x1 ;  /* 0x0000000179797836 */ /* 0x000fca0000000000 */
[----:B------:R-:W-:-:S13]  /*2c10*/  ISETP.GE.AND P1, PT, R121, R122, PT ;  /* 0x0000007a7900720c */ /* 0x000fda0003f26270 */
[----:B------:R-:W-:Y:S05]  /*2c20*/  @!P1 BRA `(.L_x_45) ;  /* 0xfffffffc00209947 */ /* 0x000fea000383ffff */
.L_x_41:
[----:B------:R-:W-:-:S05]  /*2c30*/  VIADD R123, R123, 0x1 ;  /* 0x000000017b7b7836 */ /* 0x000fca0000000000 */
[----:B------:R-:W-:-:S13]  /*2c40*/  ISETP.GE.AND P1, PT, R123, R124, PT ;  /* 0x0000007c7b00720c */ /* 0x000fda0003f26270 */
[----:B------:R-:W-:Y:S05]  /*2c50*/  @!P1 BRA `(.L_x_46) ;  /* 0xfffffff800d89947 */ /* 0x000fea000383ffff */
.L_x_40:
[----:B------:R-:W-:-:S05]  /*2c60*/  VIADD R125, R125, 0x1 ;  /* 0x000000017d7d7836 */ /* 0x000fca0000000000 */
[----:B------:R-:W-:-:S13]  /*2c70*/  ISETP.GE.AND P1, PT, R125, R188, PT ;  /* 0x000000bc7d00720c */ /* 0x000fda0003f26270 */
[----:B------:R-:W-:Y:S05]  /*2c80*/  @!P1 BRA `(.L_x_47) ;  /* 0xfffffff800909947 */ /* 0x000fea000383ffff */
.L_x_39:
[----:B------:R-:W-:-:S05]  /*2c90*/  VIADD R189, R189, 0x1 ;  /* 0x00000001bdbd7836 */ /* 0x000fca0000000000 */
[----:B------:R-:W-:-:S13]  /*2ca0*/  ISETP.GE.AND P1, PT, R189, R191, PT ;  /* 0x000000bfbd00720c */ /* 0x000fda0003f26270 */
[----:B------:R-:W-:Y:S05]  /*2cb0*/  @!P1 BRA `(.L_x_48) ;  /* 0xfffffff800509947 */ /* 0x000fea000383ffff */
.L_x_38:
[----:B------:R-:W-:-:S05]  /*2cc0*/  VIADD R192, R192, 0x1 ;  /* 0x00000001c0c07836 */ /* 0x000fca0000000000 */
[----:B------:R-:W-:-:S13]  /*2cd0*/  ISETP.GE.AND P1, PT, R192, R193, PT ;  /* 0x000000c1c000720c */ /* 0x000fda0003f26270 */
[----:B------:R-:W-:Y:S05]  /*2ce0*/  @!P1 BRA `(.L_x_49) ;  /* 0xfffffff8000c9947 */ /* 0x000fea000383ffff */
.L_x_37:
[----:B------:R-:W-:Y:S05]  /*2cf0*/  @P0 BRA `(.L_x_36) ;  /* 0x0000000800000947 */ /* 0x000fea0003800000 */
[----:B------:R-:W2:Y:S01]  /*2d00*/  LDL R0, [R1+0x7e90] ;  /* 0x007e900001007983 */ /* 0x000ea20000100800 */
[----:B------:R-:W2:Y:S08]  /*2d10*/  LDC.64 R182, c[0x0][0x3f8] ;  /* 0x0000fe00ffb67b82 */ /* 0x000eb00000000a00 */
[----:B------:R-:W1:Y:S01]  /*2d20*/  LDC.64 R180, c[0x0][0x408] ;  /* 0x00010200ffb47b82 */ /* 0x000e620000000a00 */
[----:B--2---:R-:W-:-:S04]  /*2d30*/  IMAD.WIDE R182, R0, 0x4, R182 ;  /* 0x0000000400b67825 */ /* 0x004fc800078e02b6 */
[----:B-1----:R-:W-:-:S07]  /*2d40*/  IMAD.WIDE R180, R0, 0x4, R180 ;  /* 0x0000000400b47825 */ /* 0x002fce00078e02b4 */
.L_x_61:
[----:B-1----:R-:W1:Y:S01]  /*2d50*/  LDC.64 R120, c[0x0][0x3b8] ;  /* 0x0000ee00ff787b82 */ /* 0x002e620000000a00 */
[----:B------:R-:W-:-:S05]  /*2d60*/  SHF.L.U32 R172, R194, 0x2, RZ ;  /* 0x00000002c2ac7819 */ /* 0x000fca00000006ff */
[----:B-1----:R-:W-:-:S05]  /*2d70*/  IMAD.WIDE R172, R172, 0x4, R120 ;  /* 0x00000004acac7825 */ /* 0x002fca00078e0278 */
[----:B------:R-:W2:Y:S02]  /*2d80*/  LDG.E R0, desc[UR6][R172.64+0xc] ;  /* 0x00000c06ac007981 */ /* 0x000ea4000c1e1900 */
[----:B--2---:R-:W-:-:S13]  /*2d90*/  ISETP.NE.AND P0, PT, R0, 0x1, PT ;  /* 0x000000010000780c */ /* 0x004fda0003f05270 */
[----:B------:R-:W-:Y:S05]  /*2da0*/  @P0 BRA `(.L_x_50) ;  /* 0x0000000400c80947 */ /* 0x000fea0003800000 */
[----:B------:R-:W2:Y:S01]  /*2db0*/  LDL R3, [R1+0x7ec8] ;  /* 0x007ec80001037983 */ /* 0x000ea20000100800 */
[----:B------:R-:W2:Y:S02]  /*2dc0*/  LDC.64 R120, c[0x0][0x408] ;  /* 0x00010200ff787b82 */ /* 0x000ea40000000a00 */
[----:B--2---:R-:W-:-:S05]  /*2dd0*/  IMAD.WIDE R120, R3, 0x4, R120 ;  /* 0x0000000403787825 */ /* 0x004fca00078e0278 */
[----:B------:R-:W2:Y:S04]  /*2de0*/  LDG.E R0, desc[UR6][R120.64] ;  /* 0x0000000678007981 */ /* 0x000ea8000c1e1900 */
[----:B------:R-:W2:Y:S02]  /*2df0*/  LDG.E R120, desc[UR6][R174.64] ;  /* 0x00000006ae787981 */ /* 0x000ea4000c1e1900 */
[----:B--2---:R-:W-:-:S13]  /*2e00*/  ISETP.GE.AND P0, PT, R120, R0, PT ;  /* 0x000000007800720c */ /* 0x004fda0003f06270 */
[----:B------:R-:W-:Y:S05]  /*2e10*/  @P0 BRA `(.L_x_50) ;  /* 0x0000000400ac0947 */ /* 0x000fea0003800000 */
[----:B------:R1:W5:Y:S02]  /*2e20*/  LDG.E R3, desc[UR6][R172.64] ;  /* 0x00000006ac037981 */ /* 0x000364000c1e1900 */
.L_x_60:
[----:B------:R-:W2:Y:S01]  /*2e30*/  LDC.64 R122, c[0x0][0x3b8] ;  /* 0x0000ee00ff7a7b82 */ /* 0x000ea20000000a00 */
[----:B------:R-:W-:-:S04]  /*2e40*/  IMAD.SHL.U32 R130, R120, 0x4, RZ ;  /* 0x0000000478827824 */ /* 0x000fc800078e00ff */
[----:B--2---:R-:W-:-:S05]  /*2e50*/  IMAD.WIDE R130, R130, 0x4, R122 ;  /* 0x0000000482827825 */ /* 0x004fca00078e027a */
        /* <DEDUP_REMOVED lines=10> */
.L_x_59:
[----:B------:R-:W2:Y:S01]  /*2f00*/  LDC.64 R124, c[0x0][0x3c0] ;  /* 0x0000f000ff7c7b82 */ /* 0x000ea20000000a00 */
[----:B0-----:R-:W-:-:S04]  /*2f10*/  IMAD.SHL.U32 R128, R122, 0x4, RZ ;  /* 0x000000047a807824 */ /* 0x001fc800078e00ff */
[----:B--2---:R-:W-:-:S05]  /*2f20*/  IMAD.WIDE R128, R128, 0x4, R124 ;  /* 0x0000000480807825 */ /* 0x004fca00078e027c */
        /* <DEDUP_REMOVED lines=12> */
.L_x_58:
[----:B------:R-:W0:Y:S01]  /*2ff0*/  LDC.64 R124, c[0x0][0x3c0] ;  /* 0x0000f000ff7c7b82 */ /* 0x000e220000000a00 */
[----:B------:R-:W-:-:S04]  /*3000*/  IMAD.SHL.U32 R126, R187, 0x4, RZ ;  /* 0x00000004bb7e7824 */ /* 0x000fc800078e00ff */
[----:B0-----:R-:W-:-:S05]  /*3010*/  IMAD.WIDE R126, R126, 0x4, R124 ;  /* 0x000000047e7e7825 */ /* 0x001fca00078e027c */
        /* <DEDUP_REMOVED lines=12> */
.L_x_57:
        /* <DEDUP_REMOVED lines=13> */
.L_x_56:
        /* <DEDUP_REMOVED lines=14> */
[----:B------:R-:W3:Y:S04]  /*3290*/  LDG.E R192, desc[UR6][R128.64+0x4] ;  /* 0x0000040680c07981 */ /* 0x000ee8000c1e1900 */
[----:B--2---:R-:W3:Y:S02]  /*32a0*/  LDG.E R196, desc[UR6][R198.64+0x4] ;  /* 0x00000406c6c47981 */ /* 0x004ee4000c1e1900 */
[----:B---3--:R-:W-:-:S05]  /*32b0*/  IMAD.IADD R196, R192, 0x1, R196 ;  /* 0x00000001c0c47824 */ /* 0x008fca00078e02c4 */
[----:B------:R-:W-:-:S13]  /*32c0*/  ISETP.GE.AND P0, PT, R195, R196, PT ;  /* 0x000000c4c300720c */ /* 0x000fda0003f06270 */
[----:B------:R-:W-:Y:S05]  /*32d0*/  @!P0 BRA `(.L_x_55) ;  /* 0x0000000000408947 */ /* 0x000fea0003800000 */
[----:B------:R-:W2:Y:S04]  /*32e0*/  LDL.64 R198, [R1+0x7e80] ;  /* 0x007e800001c67983 */ /* 0x000ea80000100a00 */
[----:B------:R-:W3:Y:S04]  /*32f0*/  LDG.E R195, desc[UR6][R126.64+0x4] ;  /* 0x000004067ec37981 */ /* 0x000ee8000c1e1900 */
[----:B--2---:R-:W3:Y:S02]  /*3300*/  LDG.E R196, desc[UR6][R198.64+0x4] ;  /* 0x00000406c6c47981 */ /* 0x004ee4000c1e1900 */
[----:B---3--:R-:W-:-:S05]  /*3310*/  IMAD.IADD R196, R195, 0x1, R196 ;  /* 0x00000001c3c47824 */ /* 0x008fca00078e02c4 */
[----:B------:R-:W-:-:S13]  /*3320*/  ISETP.GE.AND P0, PT, R192, R196, PT ;  /* 0x000000c4c000720c */ /* 0x000fda0003f06270 */
[----:B------:R-:W-:Y:S05]  /*3330*/  @!P0 BRA `(.L_x_55) ;  /* 0x0000000000288947 */ /* 0x000fea0003800000 */
[----:B------:R-:W2:Y:S02]  /*3340*/  LDG.E R192, desc[UR6][R124.64+0x4] ;  /* 0x000004067cc07981 */ /* 0x000ea4000c1e1900 */
[----:B--2---:R-:W-:-:S05]  /*3350*/  IMAD.IADD R196, R2, 0x1, R192 ;  /* 0x0000000102c47824 */ /* 0x004fca00078e02c0 */
[----:B------:R-:W-:-:S13]  /*3360*/  ISETP.GE.AND P0, PT, R195, R196, PT ;  /* 0x000000c4c300720c */ /* 0x000fda0003f06270 */
[----:B------:R-:W-:Y:S05]  /*3370*/  @!P0 BRA `(.L_x_55) ;  /* 0x0000000000188947 */ /* 0x000fea0003800000 */
[----:B------:R-:W2:Y:S02]  /*3380*/  LDG.E R184, desc[UR6][R184.64+0x4] ;  /* 0x00000406b8b87981 */ /* 0x000ea4000c1e1900 */
[----:B--2---:R-:W-:Y:S01]  /*3390*/  IMAD.IADD R186, R186, 0x1, -R184 ;  /* 0x00000001baba7824 */ /* 0x004fe200078e0ab8 */
[----:B------:R-:W-:-:S04]  /*33a0*/  ISETP.GE.AND P1, PT, R192, R184, PT ;  /* 0x000000b8c000720c */ /* 0x000fc80003f26270 */
[----:B------:R-:W-:Y:S01]  /*33b0*/  ISETP.GE.AND P0, PT, R186, 0x3e9, PT ;  /* 0x000003e9ba00780c */ /* 0x000fe20003f06270 */
[----:B------:R-:W-:-:S12]  /*33c0*/  IMAD.MOV.U32 R186, RZ, RZ, RZ ;  /* 0x000000ffffba7224 */ /* 0x000fd800078e00ff */
[----:B------:R-:W-:Y:S05]  /*33d0*/  @!P0 BRA P1, `(.L_x_22) ;  /* 0x00001e3c00708947 */ /* 0x000fea0000800000 */
.L_x_55:
[----:B------:R-:W-:-:S05]  /*33e0*/  VIADD R191, R191, 0x1 ;  /* 0x00000001bfbf7836 */ /* 0x000fca0000000000 */
[----:B------:R-:W-:-:S13]  /*33f0*/  ISETP.GE.AND P0, PT, R191, R190, PT ;  /* 0x000000bebf00720c */ /* 0x000fda0003f06270 */
[----:B------:R-:W-:Y:S05]  /*3400*/  @!P0 BRA `(.L_x_56) ;  /* 0xfffffffc00688947 */ /* 0x000fea000383ffff */
.L_x_54:
[----:B------:R-:W-:-:S05]  /*3410*/  VIADD R189, R189, 0x1 ;  /* 0x00000001bdbd7836 */ /* 0x000fca0000000000 */
[----:B------:R-:W-:-:S13]  /*3420*/  ISETP.GE.AND P0, PT, R189, R188, PT ;  /* 0x000000bcbd00720c */ /* 0x000fda0003f06270 */
[----:B------:R-:W-:Y:S05]  /*3430*/  @!P0 BRA `(.L_x_57) ;  /* 0xfffffffc00288947 */ /* 0x000fea000383ffff */
.L_x_53:
[----:B------:R-:W-:-:S05]  /*3440*/  VIADD R187, R187, 0x1 ;  /* 0x00000001bbbb7836 */ /* 0x000fca0000000000 */
[----:B------:R-:W-:-:S13]  /*3450*/  ISETP.GE.AND P0, PT, R187, R123, PT ;  /* 0x0000007bbb00720c */ /* 0x000fda0003f06270 */
[----:B------:R-:W-:Y:S05]  /*3460*/  @!P0 BRA `(.L_x_58) ;  /* 0xfffffff800e08947 */ /* 0x000fea000383ffff */
.L_x_52:
[----:B------:R-:W-:-:S05]  /*3470*/  VIADD R122, R122, 0x1 ;  /* 0x000000017a7a7836 */ /* 0x000fca0000000000 */
[----:B------:R-:W-:-:S13]  /*3480*/  ISETP.GE.AND P0, PT, R122, R121, PT ;  /* 0x000000797a00720c */ /* 0x000fda0003f06270 */
[----:B------:R-:W-:Y:S05]  /*3490*/  @!P0 BRA `(.L_x_59) ;  /* 0xfffffff800988947 */ /* 0x000fea000383ffff */
.L_x_51:
[----:B------:R-:W-:-:S05]  /*34a0*/  VIADD R120, R120, 0x1 ;  /* 0x0000000178787836 */ /* 0x000fca0000000000 */
[----:B------:R-:W-:-:S13]  /*34b0*/  ISETP.GE.AND P0, PT, R120, R0, PT ;  /* 0x000000007800720c */ /* 0x000fda0003f06270 */
[----:B------:R-:W-:Y:S05]  /*34c0*/  @!P0 BRA `(.L_x_60) ;  /* 0xfffffff800588947 */ /* 0x000fea000383ffff */
.L_x_50:
[----:B------:R-:W-:-:S05]  /*34d0*/  VIADD R194, R194, 0x1 ;  /* 0x00000001c2c27836 */ /* 0x000fca0000000000 */
[----:B------:R-:W-:-:S13]  /*34e0*/  ISETP.GE.AND P0, PT, R194, R193, PT ;  /* 0x000000c1c200720c */ /* 0x000fda0003f06270 */
[----:B------:R-:W-:Y:S05]  /*34f0*/  @!P0 BRA `(.L_x_61) ;  /* 0xfffffff800148947 */ /* 0x000fea000383ffff */
.L_x_36:
[----:B------:R-:W2:Y:S02]  /*3500*/  LDC.64 R184, c[0x0][0x450] ;  /* 0x00011400ffb87b82 */ /* 0x000ea40000000a00 */
[----:B--2---:R-:W2:Y:S01]  /*3510*/  LDG.E R0, desc[UR6][R184.64+0xc] ;  /* 0x00000c06b8007981 */ /* 0x004ea2000c1e1900 */
[----:B------:R-:W-:Y:S01]  /*3520*/  IMAD.MOV.U32 R186, RZ, RZ, 0x1 ;  /* 0x00000001ffba7424 */ /* 0x000fe200078e00ff */
[----:B--2---:R-:W-:-:S13]  /*3530*/  ISETP.NE.AND P0, PT, R0, RZ, PT ;  /* 0x000000ff0000720c */ /* 0x004fda0003f05270 */
[----:B------:R-:W-:Y:S05]  /*3540*/  @!P0 BRA `(.L_x_62) ;  /* 0x0000002000e88947 */ /* 0x000fea0003800000 */
[----:B------:R-:W2:Y:S02]  /*3550*/  LDG.E R0, desc[UR6][R184.64+0x1c] ;  /* 0x00001c06b8007981 */ /* 0x000ea4000c1e1900 */
[----:B--2---:R-:W-:-:S13]  /*3560*/  ISETP.GE.AND P1, PT, R0, 0x1, PT ;  /* 0x000000010000780c */ /* 0x004fda0003f26270 */
[----:B------:R-:W-:Y:S05]  /*3570*/  @!P1 BRA `(.L_x_63) ;  /* 0x0000000000d49947 */ /* 0x000fea0003800000 */
[----:B------:R-:W2:Y:S01]  /*3580*/  LDL R3, [R1+0x7e94] ;  /* 0x007e940001037983 */ /* 0x000ea20000100800 */
[C---:B------:R-:W-:Y:S02]  /*3590*/  ISETP.GE.U32.AND P0, PT, R0.reuse, 0x8, PT ;  /* 0x000000080000780c */ /* 0x040fe40003f06070 */
[----:B------:R-:W-:-:S04]  /*35a0*/  LOP3.LUT R123, R0, 0x7, RZ, 0xc0, !PT ;  /* 0x00000007007b7812 */ /* 0x000fc800078ec0ff */
[----:B------:R-:W-:Y:S01]  /*35b0*/  ISETP.NE.AND P2, PT, R123, RZ, PT ;  /* 0x000000ff7b00720c */ /* 0x000fe20003f45270 */
[----:B--2---:R-:W-:Y:S02]  /*35c0*/  IMAD R2, R0, R3, RZ ;  /* 0x0000000300027224 */ /* 0x004fe400078e02ff */
[----:B------:R-:W-:-:S04]  /*35d0*/  IMAD.MOV.U32 R3, RZ, RZ, RZ ;  /* 0x000000ffff037224 */ /* 0x000fc800078e00ff */
[----:B------:R-:W-:Y:S06]  /*35e0*/  @!P0 BRA `(.L_x_64) ;  /* 0x00000000004c8947 */ /* 0x000fec0003800000 */
[----:B------:R-:W-:Y:S05]  /*35f0*/  BMOV.32.CLEAR RZ, B0 ;  /* 0x0000000000ff7355 */ /* 0x000fea0000100000 */
[----:B------:R-:W-:Y:S01]  /*3600*/  BSSY.RECONVERGENT B0, `(.L_x_64) ;  /* 0x0000011000007945 */ /* 0x000fe20003800200 */
[----:B------:R-:W-:Y:S01]  /*3610*/  LOP3.LUT R3, R0, 0x7ffffff8, RZ, 0xc0, !PT ;  /* 0x7ffffff800037812 */ /* 0x000fe200078ec0ff */
[----:B------:R-:W-:-:S07]  /*3620*/  IMAD.MOV.U32 R122, RZ, RZ, RZ ;  /* 0x000000ffff7a7224 */ /* 0x000fce00078e00ff */
.L_x_65:
[----:B--2---:R-:W2:Y:S01]  /*3630*/  LDC.64 R124, c[0x0][0x460] ;  /* 0x00011800ff7c7b82 */ /* 0x004ea20000000a00 */
[----:B------:R-:W-:Y:S02]  /*3640*/  IMAD.IADD R120, R2, 0x1, R122 ;  /* 0x0000000102787824 */ /* 0x000fe400078e027a */
[----:B------:R-:W-:-:S05]  /*3650*/  VIADD R122, R122, 0x8 ;  /* 0x000000087a7a7836 */ /* 0x000fca0000000000 */
[----:B------:R-:W-:Y:S01]  /*3660*/  ISETP.NE.AND P0, PT, R122, R3, PT ;  /* 0x000000037a00720c */ /* 0x000fe20003f05270 */
[----:B--2---:R-:W-:-:S05]  /*3670*/  IMAD.WIDE R120, R120, 0x4, R124 ;  /* 0x0000000478787825 */ /* 0x004fca00078e027c */
[----:B------:R2:W-:Y:S04]  /*3680*/  STG.E desc[UR6][R120.64], RZ ;  /* 0x000000ff78007986 */ /* 0x0005e8000c101906 */
[----:B------:R2:W-:Y:S04]  /*3690*/  STG.E desc[UR6][R120.64+0x4], RZ ;  /* 0x000004ff78007986 */ /* 0x0005e8000c101906 */
[----:B------:R2:W-:Y:S04]  /*36a0*/  STG.E desc[UR6][R120.64+0x8], RZ ;  /* 0x000008ff78007986 */ /* 0x0005e8000c101906 */
[----:B------:R2:W-:Y:S04]  /*36b0*/  STG.E desc[UR6][R120.64+0xc], RZ ;  /* 0x00000cff78007986 */ /* 0x0005e8000c101906 */
[----:B------:R2:W-:Y:S04]  /*36c0*/  STG.E desc[UR6][R120.64+0x10], RZ ;  /* 0x000010ff78007986 */ /* 0x0005e8000c101906 */
[----:B------:R2:W-:Y:S04]  /*36d0*/  STG.E desc[UR6][R120.64+0x14], RZ ;  /* 0x000014ff78007986 */ /* 0x0005e8000c101906 */
[----:B------:R2:W-:Y:S04]  /*36e0*/  STG.E desc[UR6][R120.64+0x18], RZ ;  /* 0x000018ff78007986 */ /* 0x0005e8000c101906 */
[----:B------:R2:W-:Y:S01]  /*36f0*/  STG.E desc[UR6][R120.64+0x1c], RZ ;  /* 0x00001cff78007986 */ /* 0x0005e2000c101906 */
[----:B------:R-:W-:Y:S05]  /*3700*/  @P0 BRA `(.L_x_65) ;  /* 0xfffffffc00c80947 */ /* 0x000fea000383ffff */
[----:B------:R-:W-:Y:S05]  /*3710*/  BSYNC.RECONVERGENT B0 ;  /* 0x0000000000007941 */ /* 0x000fea0003800200 */
.L_x_64:
[----:B------:R-:W-:Y:S05]  /*3720*/  @!P2 BRA `(.L_x_63) ;  /* 0x000000000068a947 */ /* 0x000fea0003800000 */
[----:B------:R-:W-:Y:S02]  /*3730*/  ISETP.GE.U32.AND P0, PT, R123, 0x4, PT ;  /* 0x000000047b00780c */ /* 0x000fe40003f06070 */
[----:B------:R-:W-:-:S04]  /*3740*/  LOP3.LUT R122, R0, 0x3, RZ, 0xc0, !PT ;  /* 0x00000003007a7812 */ /* 0x000fc800078ec0ff */
[----:B------:R-:W-:-:S07]  /*3750*/  ISETP.NE.AND P2, PT, R122, RZ, PT ;  /* 0x000000ff7a00720c */ /* 0x000fce0003f45270 */
[----:B------:R-:W-:Y:S06]  /*3760*/  @!P0 BRA `(.L_x_66) ;  /* 0x0000000000208947 */ /* 0x000fec0003800000 */
[----:B------:R-:W3:Y:S01]  /*3770*/  LDC.64 R124, c[0x0][0x460] ;  /* 0x00011800ff7c7b82 */ /* 0x000ee20000000a00 */
[----:B--2---:R-:W-:Y:S01]  /*3780*/  IADD3 R120, PT, PT, R2, R3, RZ ;  /* 0x0000000302787210 */ /* 0x004fe20007ffe0ff */
[----:B------:R-:W-:-:S04]  /*3790*/  VIADD R3, R3, 0x4 ;  /* 0x0000000403037836 */ /* 0x000fc80000000000 */
[----:B---3--:R-:W-:-:S05]  /*37a0*/  IMAD.WIDE R120, R120, 0x4, R124 ;  /* 0x0000000478787825 */ /* 0x008fca00078e027c */
[----:B------:R3:W-:Y:S04]  /*37b0*/  STG.E desc[UR6][R120.64], RZ ;  /* 0x000000ff78007986 */ /* 0x0007e8000c101906 */
[----:B------:R3:W-:Y:S04]  /*37c0*/  STG.E desc[UR6][R120.64+0x4], RZ ;  /* 0x000004ff78007986 */ /* 0x0007e8000c101906 */
[----:B------:R3:W-:Y:S04]  /*37d0*/  STG.E desc[UR6][R120.64+0x8], RZ ;  /* 0x000008ff78007986 */ /* 0x0007e8000c101906 */
[----:B------:R3:W-:Y:S02]  /*37e0*/  STG.E desc[UR6][R120.64+0xc], RZ ;  /* 0x00000cff78007986 */ /* 0x0007e4000c101906 */
.L_x_66:
[----:B------:R-:W-:Y:S05]  /*37f0*/  @!P2 BRA `(.L_x_63) ;  /* 0x000000000034a947 */ /* 0x000fea0003800000 */
[----:B------:R-:W-:-:S13]  /*3800*/  ISETP.NE.AND P0, PT, R122, 0x1, PT ;  /* 0x000000017a00780c */ /* 0x000fda0003f05270 */
[----:B--23--:R-:W2:Y:S01]  /*3810*/  @P0 LDC.64 R120, c[0x0][0x460] ;  /* 0x00011800ff780b82 */ /* 0x00cea20000000a00 */
[----:B------:R-:W-:Y:S02]  /*3820*/  @P0 IMAD.IADD R122, R2, 0x1, R3 ;  /* 0x00000001027a0824 */ /* 0x000fe400078e0203 */
[----:B------:R-:W-:Y:S02]  /*3830*/  @P0 VIADD R3, R3, 0x2 ;  /* 0x0000000203030836 */ /* 0x000fe40000000000 */
[----:B--2---:R-:W-:-:S05]  /*3840*/  @P0 IMAD.WIDE R120, R122, 0x4, R120 ;  /* 0x000000047a780825 */ /* 0x004fca00078e0278 */
[----:B------:R-:W-:Y:S04]  /*3850*/  @P0 STG.E desc[UR6][R120.64], RZ ;  /* 0x000000ff78000986 */ /* 0x000fe8000c101906 */
[----:B------:R2:W-:Y:S02]  /*3860*/  @P0 STG.E desc[UR6][R120.64+0x4], RZ ;  /* 0x000004ff78000986 */ /* 0x0005e4000c101906 */
[----:B--2---:R-:W-:-:S04]  /*3870*/  LOP3.LUT R120, R0, 0x1, RZ, 0xc0, !PT ;  /* 0x0000000100787812 */ /* 0x004fc800078ec0ff */
[----:B------:R-:W-:-:S13]  /*3880*/  ISETP.NE.U32.AND P2, PT, R120, 0x1, PT ;  /* 0x000000017800780c */ /* 0x000fda0003f45070 */
[----:B------:R-:W-:Y:S02]  /*3890*/  @!P2 IMAD.IADD R120, R2, 0x1, R3 ;  /* 0x000000010278a824 */ /* 0x000fe400078e0203 */
[----:B------:R-:W2:Y:S02]  /*38a0*/  @!P2 LDC.64 R2, c[0x0][0x460] ;  /* 0x00011800ff02ab82 */ /* 0x000ea40000000a00 */
[----:B--2---:R-:W-:-:S05]  /*38b0*/  @!P2 IMAD.WIDE R2, R120, 0x4, R2 ;  /* 0x000000047802a825 */ /* 0x004fca00078e0202 */
[----:B------:R4:W-:Y:S02]  /*38c0*/  @!P2 STG.E desc[UR6][R2.64], RZ ;  /* 0x000000ff0200a986 */ /* 0x0009e4000c101906 */
.L_x_63:
[----:B--23--:R-:W4:Y:S01]  /*38d0*/  LDL R120, [R1+0x7e94] ;  /* 0x007e940001787983 */ /* 0x00cf220000100800 */
[----:B------:R-:W2:Y:S01]  /*38e0*/  LDC.64 R178, c[0x0][0x3e0] ;  /* 0x0000f800ffb27b82 */ /* 0x000ea20000000a00 */
[----:B------:R-:W3:Y:S02]  /*38f0*/  LDCU.64 UR10, c[0x0][0x3c8] ;  /* 0x00007900ff0a77ac */ /* 0x000ee40008000a00 */
[----:B---3--:R-:W-:Y:S02]  /*3900*/  IMAD.U32 R176, RZ, RZ, UR10 ;  /* 0x0000000affb07e24 */ /* 0x008fe4000f8e00ff */
[----:B------:R-:W-:Y:S02]  /*3910*/  IMAD.U32 R177, RZ, RZ, UR11 ;  /* 0x0000000bffb17e24 */ /* 0x000fe4000f8e00ff */
[----:B----4-:R-:W-:-:S04]  /*3920*/  IMAD.WIDE R2, R120, 0x4, R176 ;  /* 0x0000000478027825 */ /* 0x010fc800078e02b0 */
[----:B--2---:R-:W-:Y:S02]  /*3930*/  IMAD.WIDE R182, R120, 0x4, R178 ;  /* 0x0000000478b67825 */ /* 0x004fe400078e02b2 */
[----:B------:R-:W2:Y:S04]  /*3940*/  LDG.E R2, desc[UR6][R2.64] ;  /* 0x0000000602027981 */ /* 0x000ea8000c1e1900 */
[----:B------:R-:W2:Y:S01]  /*3950*/  LDG.E R121, desc[UR6][R182.64] ;  /* 0x00000006b6797981 */ /* 0x000ea2000c1e1900 */
[----:B------:R-:W-:Y:S05]  /*3960*/  BMOV.32.CLEAR RZ, B0 ;  /* 0x0000000000ff7355 */ /* 0x000fea0000100000 */
[----:B------:R-:W-:Y:S01]  /*3970*/  BSSY.RECONVERGENT B0, `(.L_x_67) ;  /* 0x00000d0000007945 */ /* 0x000fe20003800200 */
[----:B--2---:R-:W-:-:S13]  /*3980*/  ISETP.GE.AND P0, PT, R2, R121, PT ;  /* 0x000000790200720c */ /* 0x004fda0003f06270 */
[----:B------:R-:W-:Y:S05]  /*3990*/  @P0 BRA `(.L_x_68) ;  /* 0x0000000c00340947 */ /* 0x000fea0003800000 */
[----:B------:R-:W2:Y:S01]  /*39a0*/  LDL R122, [R1+0x7e90] ;  /* 0x007e9000017a7983 */ /* 0x000ea20000100800 */
[----:B------:R-:W-:Y:S01]  /*39b0*/  BSSY.RECONVERGENT B1, `(.L_x_69) ;  /* 0x00000c5000017945 */ /* 0x000fe20003800200 */
[----:B------:R-:W-:Y:S02]  /*39c0*/  IMAD R3, R0, R120, RZ ;  /* 0x0000007800037224 */ /* 0x000fe400078e02ff */
[----:B--2---:R-:W-:-:S04]  /*39d0*/  IMAD.WIDE R180, R122, 0x4, R176 ;  /* 0x000000047ab47825 */ /* 0x004fc800078e02b0 */
[----:B------:R-:W-:-:S07]  /*39e0*/  IMAD.WIDE R178, R122, 0x4, R178 ;  /* 0x000000047ab27825 */ /* 0x000fce00078e02b2 */
.L_x_92:
[----:B--2---:R-:W2:Y:S01]  /*39f0*/  LDC.64 R122, c[0x0][0x3a0] ;  /* 0x0000e800ff7a7b82 */ /* 0x004ea20000000a00 */
[----:B------:R-:W-:-:S04]  /*3a00*/  IMAD.SHL.U32 R176, R2, 0x4, RZ ;  /* 0x0000000402b07824 */ /* 0x000fc800078e00ff */
[----:B--2---:R-:W-:-:S05]  /*3a10*/  IMAD.WIDE R176, R176, 0x4, R122 ;  /* 0x00000004b0b07825 */ /* 0x004fca00078e027a */
[----:B------:R-:W2:Y:S01]  /*3a20*/  LDG.E R120, desc[UR6][R176.64+0x8] ;  /* 0x00000806b0787981 */ /* 0x000ea2000c1e1900 */
[----:B------:R-:W-:Y:S01]  /*3a30*/  BSSY.RECONVERGENT B2, `(.L_x_70) ;  /* 0x00000b9000027945 */ /* 0x000fe20003800200 */
[----:B--2---:R-:W-:-:S13]  /*3a40*/  ISETP.NE.AND P0, PT, R120, 0x1, PT ;  /* 0x000000017800780c */ /* 0x004fda0003f05270 */
[----:B01-34-:R-:W-:Y:S05]  /*3a50*/  @P0 BRA `(.L_x_71) ;  /* 0x0000000800d80947 */ /* 0x01bfea0003800000 */
[----:B------:R-:W2:Y:S01]  /*3a60*/  LDG.E R120, desc[UR6][R176.64] ;  /* 0x00000006b0787981 */ /* 0x000ea2000c1e1900 */
[----:B------:R-:W3:Y:S01]  /*3a70*/  LDC.64 R122, c[0x0][0x460] ;  /* 0x00011800ff7a7b82 */ /* 0x000ee20000000a00 */
[----:B--2---:R-:W-:-:S04]  /*3a80*/  IMAD.IADD R174, R3, 0x1, R120 ;  /* 0x0000000103ae7824 */ /* 0x004fc800078e0278 */
[----:B---3--:R-:W-:-:S05]  /*3a90*/  IMAD.WIDE R174, R174, 0x4, R122 ;  /* 0x00000004aeae7825 */ /* 0x008fca00078e027a */
[----:B------:R-:W2:Y:S02]  /*3aa0*/  LDG.E R122, desc[UR6][R174.64] ;  /* 0x00000006ae7a7981 */ /* 0x000ea4000c1e1900 */
[----:B--2---:R-:W-:-:S13]  /*3ab0*/  ISETP.NE.AND P0, PT, R122, 0x1, PT ;  /* 0x000000017a00780c */ /* 0x004fda0003f05270 */
[----:B------:R-:W-:Y:S05]  /*3ac0*/  @!P0 BRA `(.L_x_71) ;  /* 0x0000000800bc8947 */ /* 0x000fea0003800000 */
[----:B------:R-:W2:Y:S04]  /*3ad0*/  LDL.64 R126, [R1+0x7f20] ;  /* 0x007f2000017e7983 */ /* 0x000ea80000100a00 */
[----:B------:R-:W3:Y:S04]  /*3ae0*/  LDL.64 R124, [R1+0x7ee0] ;  /* 0x007ee000017c7983 */ /* 0x000ee80000100a00 */
[----:B--2---:R-:W2:Y:S04]  /*3af0*/  LDG.E R123, desc[UR6][R126.64] ;  /* 0x000000067e7b7981 */ /* 0x004ea8000c1e1900 */
[----:B---3--:R-:W2:Y:S02]  /*3b00*/  LDG.E R122, desc[UR6][R124.64] ;  /* 0x000000067c7a7981 */ /* 0x008ea4000c1e1900 */
[----:B--2---:R-:W-:-:S13]  /*3b10*/  ISETP.GE.AND P0, PT, R123, R122, PT ;  /* 0x0000007a7b00720c */ /* 0x004fda0003f06270 */
[----:B------:R-:W-:Y:S05]  /*3b20*/  @P0 BRA `(.L_x_71) ;  /* 0x0000000800a40947 */ /* 0x000fea0003800000 */
[----:B------:R-:W-:Y:S01]  /*3b30*/  BSSY.RECONVERGENT B3, `(.L_x_72) ;  /* 0x00000a7000037945 */ /* 0x000fe20003800200 */
[----:B------:R-:W-:-:S07]  /*3b40*/  IMAD.MOV.U32 R121, RZ, RZ, R123 ;  /* 0x000000ffff797224 */ /* 0x000fce00078e007b */
.L_x_91:
[----:B--2---:R-:W2:Y:S01]  /*3b50*/  LDC.64 R124, c[0x0][0x3a0] ;  /* 0x0000e800ff7c7b82 */ /* 0x004ea20000000a00 */
[----:B-1----:R-:W-:-:S04]  /*3b60*/  IMAD.SHL.U32 R172, R121, 0x4, RZ ;  /* 0x0000000479ac7824 */ /* 0x002fc800078e00ff */
[----:B--2---:R-:W-:-:S05]  /*3b70*/  IMAD.WIDE R172, R172, 0x4, R124 ;  /* 0x00000004acac7825 */ /* 0x004fca00078e027c */
[----:B------:R-:W2:Y:S01]  /*3b80*/  LDG.E R123, desc[UR6][R172.64] ;  /* 0x00000006ac7b7981 */ /* 0x000ea2000c1e1900 */
[----:B------:R-:W-:Y:S01]  /*3b90*/  BSSY.RECONVERGENT B4, `(.L_x_73) ;  /* 0x000009d000047945 */ /* 0x000fe20003800200 */
[----:B--2---:R-:W-:-:S13]  /*3ba0*/  ISETP.NE.AND P0, PT, R123, R120, PT ;  /* 0x000000787b00720c */ /* 0x004fda0003f05270 */
[----:B---34-:R-:W-:Y:S05]  /*3bb0*/  @P0 BRA `(.L_x_74) ;  /* 0x0000000800680947 */ /* 0x018fea0003800000 */
[----:B------:R-:W2:Y:S02]  /*3bc0*/  LDG.E R123, desc[UR6][R172.64+0x8] ;  /* 0x00000806ac7b7981 */ /* 0x000ea4000c1e1900 */
[----:B--2---:R-:W-:-:S13]  /*3bd0*/  ISETP.NE.AND P0, PT, R123, 0x1, PT ;  /* 0x000000017b00780c */ /* 0x004fda0003f05270 */
[----:B------:R-:W-:Y:S05]  /*3be0*/  @P0 BRA `(.L_x_74) ;  /* 0x00000008005c0947 */ /* 0x000fea0003800000 */
[----:B0-----:R-:W2:Y:S04]  /*3bf0*/  LDL.64 R128, [R1+0x7f18] ;  /* 0x007f180001807983 */ /* 0x001ea80000100a00 */
[----:B------:R-:W3:Y:S04]  /*3c00*/  LDL.64 R126, [R1+0x7ed8] ;  /* 0x007ed800017e7983 */ /* 0x000ee80000100a00 */
[----:B--2---:R-:W2:Y:S04]  /*3c10*/  LDG.E R123, desc[UR6][R128.64] ;  /* 0x00000006807b7981 */ /* 0x004ea8000c1e1900 */
[----:B---3--:R-:W2:Y:S02]  /*3c20*/  LDG.E R125, desc[UR6][R126.64] ;  /* 0x000000067e7d7981 */ /* 0x008ea4000c1e1900 */
[----:B--2---:R-:W-:-:S13]  /*3c30*/  ISETP.GE.AND P0, PT, R123, R125, PT ;  /* 0x0000007d7b00720c */ /* 0x004fda0003f06270 */
[----:B------:R-:W-:Y:S05]  /*3c40*/  @P0 BRA `(.L_x_74) ;  /* 0x0000000800440947 */ /* 0x000fea0003800000 */
[----:B------:R-:W-:Y:S01]  /*3c50*/  BSSY.RECONVERGENT B5, `(.L_x_75) ;  /* 0x000008e000057945 */ /* 0x000fe20003800200 */
[----:B------:R-:W-:-:S07]  /*3c60*/  IMAD.MOV.U32 R122, RZ, RZ, R123 ;  /* 0x000000ffff7a7224 */ /* 0x000fce00078e007b */
.L_x_90:
[----:B0-----:R-:W0:Y:S01]  /*3c70*/  LDC.64 R126, c[0x0][0x3a8] ;  /* 0x0000ea00ff7e7b82 */ /* 0x001e220000000a00 */
[----:B------:R-:W-:-:S04]  /*3c80*/  IMAD.SHL.U32 R130, R122, 0x4, RZ ;  /* 0x000000047a827824 */ /* 0x000fc800078e00ff */
[----:B0-----:R-:W-:-:S05]  /*3c90*/  IMAD.WIDE R130, R130, 0x4, R126 ;  /* 0x0000000482827825 */ /* 0x001fca00078e027e */
[----:B--2---:R-:W2:Y:S01]  /*3ca0*/  LDG.E R123, desc[UR6][R130.64] ;  /* 0x00000006827b7981 */ /* 0x004ea2000c1e1900 */
[----:B------:R-:W-:Y:S01]  /*3cb0*/  BSSY.RECONVERGENT B6, `(.L_x_76) ;  /* 0x0000084000067945 */ /* 0x000fe20003800200 */
[----:B--2---:R-:W-:-:S13]  /*3cc0*/  ISETP.NE.AND P0, PT, R123, R120, PT ;  /* 0x000000787b00720c */ /* 0x004fda0003f05270 */
[----:B-1-3--:R-:W-:Y:S05]  /*3cd0*/  @P0 BRA `(.L_x_77) ;  /* 0x0000000800040947 */ /* 0x00afea0003800000 */
        /* <DEDUP_REMOVED lines=9> */
[----:B------:R-:W-:Y:S01]  /*3d70*/  BSSY.RECONVERGENT B7, `(.L_x_78) ;  /* 0x0000075000077945 */ /* 0x000fe20003800200 */
.L_x_89:
        /* <DEDUP_REMOVED lines=16> */
[----:B------:R-:W-:Y:S05]  /*3e80*/  BMOV.32.CLEAR RZ, B11 ;  /* 0x000000000bff7355 */ /* 0x000fea0000100000 */
[----:B------:R-:W-:Y:S01]  /*3e90*/  BSSY.RECONVERGENT B11, `(.L_x_81) ;  /* 0x000005c0000b7945 */ /* 0x000fe20003800200 */
[----:B------:R-:W-:-:S07]  /*3ea0*/  IMAD.MOV.U32 R124, RZ, RZ, R125 ;  /* 0x000000ffff7c7224 */ /* 0x000fce00078e007d */
.L_x_88:
[----:B--2---:R-:W0:Y:S01]  /*3eb0*/  LDC.64 R188, c[0x0][0x3a0] ;  /* 0x0000e800ffbc7b82 */ /* 0x004e220000000a00 */
[----:B------:R-:W-:Y:S01]  /*3ec0*/  IMAD.SHL.U32 R126, R124, 0x4, RZ ;  /* 0x000000047c7e7824 */ /* 0x000fe200078e00ff */
[----:B-1----:R-:W1:Y:S05]  /*3ed0*/  BMOV.32.CLEAR R125, B0 ;  /* 0x00000000007d7355 */ /* 0x002e6a0000100000 */
[----:B0-----:R-:W-:-:S05]  /*3ee0*/  IMAD.WIDE R126, R126, 0x4, R188 ;  /* 0x000000047e7e7825 */ /* 0x001fca00078e02bc */
[----:B------:R-:W2:Y:S01]  /*3ef0*/  LDG.E R187, desc[UR6][R126.64] ;  /* 0x000000067ebb7981 */ /* 0x000ea2000c1e1900 */
[----:B------:R-:W-:Y:S04]  /*3f00*/  BSSY.RECONVERGENT B0, `(.L_x_82) ;  /* 0x0000050000007945 */ /* 0x000fe80003800200 */
[----:B---3--:R-:W0:Y:S05]  /*3f10*/  BMOV.32.CLEAR R191, B0 ;  /* 0x0000000000bf7355 */ /* 0x008e2a0000100000 */
[----:B-1----:R1:W-:Y:S05]  /*3f20*/  BMOV.32 B0, R125 ;  /* 0x0000007d00007356 */ /* 0x0023ea0000000000 */
[----:B--2---:R-:W-:-:S13]  /*3f30*/  ISETP.NE.AND P0, PT, R187, R120, PT ;  /* 0x00000078bb00720c */ /* 0x004fda0003f05270 */
[----:B01----:R-:W-:Y:S05]  /*3f40*/  @P0 BRA `(.L_x_83) ;  /* 0x0000000400240947 */ /* 0x003fea0003800000 */
[----:B------:R-:W2:Y:S02]  /*3f50*/  LDG.E R125, desc[UR6][R126.64+0xc] ;  /* 0x00000c067e7d7981 */ /* 0x000ea4000c1e1900 */
[----:B--2---:R-:W-:-:S13]  /*3f60*/  ISETP.NE.AND P0, PT, R125, 0x1, PT ;  /* 0x000000017d00780c */ /* 0x004fda0003f05270 */
[----:B------:R-:W-:Y:S05]  /*3f70*/  @P0 BRA `(.L_x_83) ;  /* 0x0000000400180947 */ /* 0x000fea0003800000 */
[----:B------:R-:W2:Y:S04]  /*3f80*/  LDG.E R125, desc[UR6][R180.64] ;  /* 0x00000006b47d7981 */ /* 0x000ea8000c1e1900 */
[----:B------:R-:W2:Y:S02]  /*3f90*/  LDG.E R188, desc[UR6][R178.64] ;  /* 0x00000006b2bc7981 */ /* 0x000ea4000c1e1900 */
[----:B--2---:R-:W-:-:S13]  /*3fa0*/  ISETP.GE.AND P0, PT, R125, R188, PT ;  /* 0x000000bc7d00720c */ /* 0x004fda0003f06270 */
[----:B------:R-:W-:Y:S05]  /*3fb0*/  @P0 BRA `(.L_x_83) ;  /* 0x0000000400080947 */ /* 0x000fea0003800000 */
[----:B------:R-:W0:Y:S05]  /*3fc0*/  BMOV.32.CLEAR R186, B0 ;  /* 0x0000000000ba7355 */ /* 0x000e2a0000100000 */
[----:B------:R-:W-:Y:S04]  /*3fd0*/  BSSY.RECONVERGENT B0, `(.L_x_84) ;  /* 0x000003d000007945 */ /* 0x000fe80003800200 */
[----:B------:R-:W1:Y:S05]  /*3fe0*/  BMOV.32.CLEAR R190, B0 ;  /* 0x0000000000be7355 */ /* 0x000e6a0000100000 */
[----:B0-----:R0:W-:Y:S05]  /*3ff0*/  BMOV.32 B0, R186 ;  /* 0x000000ba00007356 */ /* 0x0011ea0000000000 */
.L_x_87:
[----:B--2---:R-:W2:Y:S01]  /*4000*/  LDC.64 R194, c[0x0][0x3a0] ;  /* 0x0000e800ffc27b82 */ /* 0x004ea20000000a00 */
[----:B0-----:R-:W-:Y:S01]  /*4010*/  IMAD.SHL.U32 R186, R125, 0x4, RZ ;  /* 0x000000047dba7824 */ /* 0x001fe200078e00ff */
[----:B------:R-:W0:Y:S05]  /*4020*/  BMOV.32.CLEAR R192, B0 ;  /* 0x0000000000c07355 */ /* 0x000e2a0000100000 */
[----:B--2---:R-:W-:-:S05]  /*4030*/  IMAD.WIDE R186, R186, 0x4, R194 ;  /* 0x00000004baba7825 */ /* 0x004fca00078e02c2 */
[----:B------:R-:W2:Y:S01]  /*4040*/  LDG.E R189, desc[UR6][R186.64] ;  /* 0x00000006babd7981 */ /* 0x000ea2000c1e1900 */
[----:B------:R-:W-:Y:S01]  /*4050*/  BSSY.RECONVERGENT B0, `(.L_x_85) ;  /* 0x000002e000007945 */ /* 0x000fe20003800200 */
[----:B--2---:R-:W-:-:S03]  /*4060*/  ISETP.NE.AND P0, PT, R189, R120, PT ;  /* 0x00000078bd00720c */ /* 0x004fc60003f05270 */
[----:B------:R-:W2:Y:S05]  /*4070*/  BMOV.32.CLEAR R189, B0 ;  /* 0x0000000000bd7355 */ /* 0x000eaa0000100000 */
[----:B0-----:R0:W-:Y:S05]  /*4080*/  BMOV.32 B0, R192 ;  /* 0x000000c000007356 */ /* 0x0011ea0000000000 */
[----:B0-2---:R-:W-:Y:S05]  /*4090*/  @P0 BRA `(.L_x_86) ;  /* 0x00000000009c0947 */ /* 0x005fea0003800000 */
[----:B------:R-:W2:Y:S02]  /*40a0*/  LDG.E R192, desc[UR6][R186.64+0xc] ;  /* 0x00000c06bac07981 */ /* 0x000ea4000c1e1900 */
[----:B--2---:R-:W-:-:S13]  /*40b0*/  ISETP.NE.AND P0, PT, R192, 0x1, PT ;  /* 0x00000001c000780c */ /* 0x004fda0003f05270 */
[----:B------:R-:W-:Y:S05]  /*40c0*/  @P0 BRA `(.L_x_86) ;  /* 0x0000000000900947 */ /* 0x000fea0003800000 */
[----:B------:R-:W2:Y:S04]  /*40d0*/  LDL.64 R196, [R1+0x7eb8] ;  /* 0x007eb80001c47983 */ /* 0x000ea80000100a00 */
[----:B------:R-:W3:Y:S04]  /*40e0*/  LDG.E R193, desc[UR6][R172.64+0x4] ;  /* 0x00000406acc17981 */ /* 0x000ee8000c1e1900 */
[----:B------:R-:W3:Y:S04]  /*40f0*/  LDG.E R192, desc[UR6][R176.64+0x4] ;  /* 0x00000406b0c07981 */ /* 0x000ee8000c1e1900 */
[----:B--2---:R-:W3:Y:S02]  /*4100*/  LDG.E R194, desc[UR6][R196.64+0x4] ;  /* 0x00000406c4c27981 */ /* 0x004ee4000c1e1900 */
[----:B---3--:R-:W-:-:S04]  /*4110*/  IADD3 R192, PT, PT, R193, -R192, -R194 ;  /* 0x800000c0c1c07210 */ /* 0x008fc80007ffe8c2 */
[----:B------:R-:W-:-:S13]  /*4120*/  ISETP.GT.U32.AND P0, PT, R192, 0x14, PT ;  /* 0x00000014c000780c */ /* 0x000fda0003f04070 */
[----:B------:R-:W-:Y:S05]  /*4130*/  @P0 BRA `(.L_x_86) ;  /* 0x0000000000740947 */ /* 0x000fea0003800000 */
[----:B------:R-:W2:Y:S02]  /*4140*/  LDG.E R192, desc[UR6][R130.64+0x4] ;  /* 0x0000040682c07981 */ /* 0x000ea4000c1e1900 */
[----:B--2---:R-:W-:-:S04]  /*4150*/  IADD3 R194, PT, PT, R193, 0x3d, -R192 ;  /* 0x0000003dc1c27810 */ /* 0x004fc80007ffe8c0 */
[----:B------:R-:W-:-:S13]  /*4160*/  ISETP.GT.U32.AND P0, PT, R194, 0x14, PT ;  /* 0x00000014c200780c */ /* 0x000fda0003f04070 */
[----:B------:R-:W-:Y:S05]  /*4170*/  @P0 BRA `(.L_x_86) ;  /* 0x0000000000640947 */ /* 0x000fea0003800000 */
[----:B------:R-:W2:Y:S04]  /*4180*/  LDL.64 R196, [R1+0x7e88] ;  /* 0x007e880001c47983 */ /* 0x000ea80000100a00 */
[----:B--2---:R-:W2:Y:S02]  /*4190*/  LDG.E R194, desc[UR6][R196.64+0x4] ;  /* 0x00000406c4c27981 */ /* 0x004ea4000c1e1900 */
[----:B--2---:R-:W-:Y:S02]  /*41a0*/  IMAD.IADD R194, R192, 0x1, R194 ;  /* 0x00000001c0c27824 */ /* 0x004fe400078e02c2 */
[----:B------:R-:W2:Y:S03]  /*41b0*/  LDG.E R192, desc[UR6][R128.64+0x4] ;  /* 0x0000040680c07981 */ /* 0x000ea6000c1e1900 */
[----:B--2---:R-:W-:-:S13]  /*41c0*/  ISETP.GE.AND P0, PT, R192, R194, PT ;  /* 0x000000c2c000720c */ /* 0x004fda0003f06270 */
[----:B------:R-:W-:Y:S05]  /*41d0*/  @!P0 BRA `(.L_x_86) ;  /* 0x00000000004c8947 */ /* 0x000fea0003800000 */
[----:B------:R-:W2:Y:S04]  /*41e0*/  LDL.64 R196, [R1+0x7e70] ;  /* 0x007e700001c47983 */ /* 0x000ea80000100a00 */
[----:B------:R-:W3:Y:S04]  /*41f0*/  LDL.64 R198, [R1+0x7e80] ;  /* 0x007e800001c67983 */ /* 0x000ee80000100a00 */
[----:B------:R-:W4:Y:S04]  /*4200*/  LDG.E R195, desc[UR6][R126.64+0x4] ;  /* 0x000004067ec37981 */ /* 0x000f28000c1e1900 */
[----:B--2---:R-:W4:Y:S04]  /*4210*/  LDG.E R196, desc[UR6][R196.64+0x4] ;  /* 0x00000406c4c47981 */ /* 0x004f28000c1e1900 */
[----:B---3--:R-:W2:Y:S01]  /*4220*/  LDG.E R194, desc[UR6][R198.64+0x4] ;  /* 0x00000406c6c27981 */ /* 0x008ea2000c1e1900 */
[----:B----4-:R-:W-:-:S04]  /*4230*/  IMAD.IADD R195, R195, 0x1, R196 ;  /* 0x00000001c3c37824 */ /* 0x010fc800078e02c4 */
[----:B------:R-:W-:-:S05]  /*4240*/  VIADD R196, R195, 0xffffffc3 ;  /* 0xffffffc3c3c47836 */ /* 0x000fca0000000000 */
[----:B------:R-:W-:Y:S02]  /*4250*/  IADD3 R193, PT, PT, R193, 0x79, -R196 ;  /* 0x00000079c1c17810 */ /* 0x000fe40007ffe8c4 */
[----:B--2---:R-:W-:Y:S02]  /*4260*/  IADD3 R194, PT, PT, -R196, R194, R192 ;  /* 0x000000c2c4c27210 */ /* 0x004fe40007ffe1c0 */
[----:B------:R-:W-:-:S04]  /*4270*/  ISETP.GT.U32.AND P0, PT, R193, 0x3c, PT ;  /* 0x0000003cc100780c */ /* 0x000fc80003f04070 */
[----:B------:R-:W-:-:S13]  /*4280*/  ISETP.GT.U32.OR P0, PT, R194, 0x14, P0 ;  /* 0x00000014c200780c */ /* 0x000fda0000704470 */
[----:B------:R-:W-:Y:S05]  /*4290*/  @P0 BRA `(.L_x_86) ;  /* 0x00000000001c0947 */ /* 0x000fea0003800000 */
[----:B------:R-:W2:Y:S02]  /*42a0*/  LDG.E R186, desc[UR6][R186.64+0x4] ;  /* 0x00000406baba7981 */ /* 0x000ea4000c1e1900 */
[----:B--2---:R-:W-:-:S05]  /*42b0*/  IMAD.IADD R186, R186, 0x1, -R195 ;  /* 0x00000001baba7824 */ /* 0x004fca00078e0ac3 */
[----:B------:R-:W-:-:S13]  /*42c0*/  ISETP.GT.U32.AND P0, PT, R186, 0x14, PT ;  /* 0x00000014ba00780c */ /* 0x000fda0003f04070 */
[----:B------:R-:W-:Y:S05]  /*42d0*/  @P0 BRA `(.L_x_86) ;  /* 0x00000000000c0947 */ /* 0x000fea0003800000 */
[----:B------:R-:W-:-:S05]  /*42e0*/  IMAD.MOV.U32 R186, RZ, RZ, 0x1 ;  /* 0x00000001ffba7424 */ /* 0x000fca00078e00ff */
[----:B------:R0:W-:Y:S04]  /*42f0*/  STG.E desc[UR6][R174.64], R186 ;  /* 0x000000baae007986 */ /* 0x0001e8000c101906 */
[----:B------:R0:W5:Y:S02]  /*4300*/  LDG.E R188, desc[UR6][R178.64] ;  /* 0x00000006b2bc7981 */ /* 0x000164000c1e1900 */
.L_x_86:
[----:B0-----:R-:W0:Y:S05]  /*4310*/  BMOV.32.CLEAR R186, B0 ;  /* 0x0000000000ba7355 */ /* 0x001e2a0000100000 */
[----:B------:R2:W-:Y:S05]  /*4320*/  BMOV.32 B0, R189 ;  /* 0x000000bd00007356 */ /* 0x0005ea0000000000 */
[----:B------:R-:W-:Y:S05]  /*4330*/  BSYNC.RECONVERGENT B0 ;  /* 0x0000000000007941 */ /* 0x000fea0003800200 */
.L_x_85:
[----:B------:R-:W-:Y:S01]  /*4340*/  IADD3 R125, PT, PT, R125, 0x1, RZ ;  /* 0x000000017d7d7810 */ /* 0x000fe20007ffe0ff */
[----:B0-----:R3:W-:Y:S05]  /*4350*/  BMOV.32 B0, R186 ;  /* 0x000000ba00007356 */ /* 0x0017ea0000000000 */
[----:B-----5:R-:W-:-:S13]  /*4360*/  ISETP.GE.AND P0, PT, R125, R188, PT ;  /* 0x000000bc7d00720c */ /* 0x020fda0003f06270 */
[----:B---3--:R-:W-:Y:S05]  /*4370*/  @!P0 BRA `(.L_x_87) ;  /* 0xfffffffc00208947 */ /* 0x008fea000383ffff */
[----:B------:R-:W0:Y:S05]  /*4380*/  BMOV.32.CLEAR R125, B0 ;  /* 0x00000000007d7355 */ /* 0x000e2a0000100000 */
[----:B-1----:R1:W-:Y:S05]  /*4390*/  BMOV.32 B0, R190 ;  /* 0x000000be00007356 */ /* 0x0023ea0000000000 */
[----:B------:R-:W-:Y:S05]  /*43a0*/  BSYNC.RECONVERGENT B0 ;  /* 0x0000000000007941 */ /* 0x000fea0003800200 */
.L_x_84:
[----:B------:R-:W3:Y:S01]  /*43b0*/  LDL.64 R192, [R1+0x7ec0] ;  /* 0x007ec00001c07983 */ /* 0x000ee20000100a00 */
[----:B0-----:R0:W-:Y:S05]  /*43c0*/  BMOV.32 B0, R125 ;  /* 0x0000007d00007356 */ /* 0x0011ea0000000000 */
[----:B---3--:R0:W5:Y:S02]  /*43d0*/  LDG.E R186, desc[UR6][R192.64] ;  /* 0x00000006c0ba7981 */ /* 0x008164000c1e1900 */
.L_x_83:
[----:B0-----:R-:W0:Y:S05]  /*43e0*/  BMOV.32.CLEAR R125, B0 ;  /* 0x00000000007d7355 */ /* 0x001e2a0000100000 */
[----:B------:R3:W-:Y:S05]  /*43f0*/  BMOV.32 B0, R191 ;  /* 0x000000bf00007356 */ /* 0x0007ea0000000000 */
[----:B------:R-:W-:Y:S05]  /*4400*/  BSYNC.RECONVERGENT B0 ;  /* 0x0000000000007941 */ /* 0x000fea0003800200 */
.L_x_82:
[----:B------:R-:W-:Y:S01]  /*4410*/  VIADD R124, R124, 0x1 ;  /* 0x000000017c7c7836 */ /* 0x000fe20000000000 */
[----:B0-----:R0:W-:Y:S05]  /*4420*/  BMOV.32 B0, R125 ;  /* 0x0000007d00007356 */ /* 0x0011ea0000000000 */
[----:B-----5:R-:W-:-:S13]  /*4430*/  ISETP.GE.AND P0, PT, R124, R186, PT ;  /* 0x000000ba7c00720c */ /* 0x020fda0003f06270 */
[----:B0-----:R-:W-:Y:S05]  /*4440*/  @!P0 BRA `(.L_x_88) ;  /* 0xfffffff800988947 */ /* 0x001fea000383ffff */
[----:B------:R-:W-:Y:S05]  /*4450*/  BSYNC.RECONVERGENT B11 ;  /* 0x00000000000b7941 */ /* 0x000fea0003800200 */
.L_x_81:
[----:B------:R-:W4:Y:S04]  /*4460*/  LDL.64 R126, [R1+0x7ed0] ;  /* 0x007ed000017e7983 */ /* 0x000f280000100a00 */
[----:B----4-:R0:W5:Y:S02]  /*4470*/  LDG.E R124, desc[UR6][R126.64] ;  /* 0x000000067e7c7981 */ /* 0x010164000c1e1900 */
.L_x_80:
[----:B------:R-:W-:Y:S05]  /*4480*/  BSYNC.RECONVERGENT B8 ;  /* 0x0000000000087941 */ /* 0x000fea0003800200 */
.L_x_79:
[----:B------:R-:W-:-:S05]  /*4490*/  VIADD R123, R123, 0x1 ;  /* 0x000000017b7b7836 */ /* 0x000fca0000000000 */
[----:B-----5:R-:W-:-:S13]  /*44a0*/  ISETP.GE.AND P0, PT, R123, R124, PT ;  /* 0x0000007c7b00720c */ /* 0x020fda0003f06270 */
[----:B------:R-:W-:Y:S05]  /*44b0*/  @!P0 BRA `(.L_x_89) ;  /* 0xfffffff800308947 */ /* 0x000fea000383ffff */
[----:B------:R-:W-:Y:S05]  /*44c0*/  BSYNC.RECONVERGENT B7 ;  /* 0x0000000000077941 */ /* 0x000fea0003800200 */
.L_x_78:
[----:B0-----:R-:W4:Y:S04]  /*44d0*/  LDL.64 R126, [R1+0x7ed8] ;  /* 0x007ed800017e7983 */ /* 0x001f280000100a00 */
[----:B----4-:R0:W5:Y:S02]  /*44e0*/  LDG.E R125, desc[UR6][R126.64] ;  /* 0x000000067e7d7981 */ /* 0x010164000c1e1900 */
.L_x_77:
[----:B------:R-:W-:Y:S05]  /*44f0*/  BSYNC.RECONVERGENT B6 ;  /* 0x0000000000067941 */ /* 0x000fea0003800200 */
.L_x_76:
[----:B------:R-:W-:-:S05]  /*4500*/  VIADD R122, R122, 0x1 ;  /* 0x000000017a7a7836 */ /* 0x000fca0000000000 */
[----:B-----5:R-:W-:-:S13]  /*4510*/  ISETP.GE.AND P0, PT, R122, R125, PT ;  /* 0x0000007d7a00720c */ /* 0x020fda0003f06270 */
[----:B------:R-:W-:Y:S05]  /*4520*/  @!P0 BRA `(.L_x_90) ;  /* 0xfffffff400d08947 */ /* 0x000fea000383ffff */
[----:B------:R-:W-:Y:S05]  /*4530*/  BSYNC.RECONVERGENT B5 ;  /* 0x0000000000057941 */ /* 0x000fea0003800200 */
.L_x_75:
[----:B0-----:R-:W4:Y:S04]  /*4540*/  LDL.64 R126, [R1+0x7ee0] ;  /* 0x007ee000017e7983 */ /* 0x001f280000100a00 */
[----:B----4-:R4:W5:Y:S02]  /*4550*/  LDG.E R122, desc[UR6][R126.64] ;  /* 0x000000067e7a7981 */ /* 0x010964000c1e1900 */
.L_x_74:
[----:B------:R-:W-:Y:S05]  /*4560*/  BSYNC.RECONVERGENT B4 ;  /* 0x0000000000047941 */ /* 0x000fea0003800200 */
.L_x_73:
[----:B------:R-:W-:-:S05]  /*4570*/  VIADD R121, R121, 0x1 ;  /* 0x0000000179797836 */ /* 0x000fca0000000000 */
[----:B-----5:R-:W-:-:S13]  /*4580*/  ISETP.GE.AND P0, PT, R121, R122, PT ;  /* 0x0000007a7900720c */ /* 0x020fda0003f06270 */
[----:B------:R-:W-:Y:S05]  /*4590*/  @!P0 BRA `(.L_x_91) ;  /* 0xfffffff4006c8947 */ /* 0x000fea000383ffff */
[----:B------:R-:W-:Y:S05]  /*45a0*/  BSYNC.RECONVERGENT B3 ;  /* 0x0000000000037941 */ /* 0x000fea0003800200 */
.L_x_72:
[----:B------:R0:W5:Y:S02]  /*45b0*/  LDG.E R121, desc[UR6][R182.64] ;  /* 0x00000006b6797981 */ /* 0x000164000c1e1900 */
.L_x_71:
[----:B------:R-:W-:Y:S05]  /*45c0*/  BSYNC.RECONVERGENT B2 ;  /* 0x0000000000027941 */ /* 0x000fea0003800200 */
.L_x_70:
[----:B------:R-:W-:-:S05]  /*45d0*/  VIADD R2, R2, 0x1 ;  /* 0x0000000102027836 */ /* 0x000fca0000000000 */
[----:B-----5:R-:W-:-:S13]  /*45e0*/  ISETP.GE.AND P0, PT, R2, R121, PT ;  /* 0x000000790200720c */ /* 0x020fda0003f06270 */
[----:B------:R-:W-:Y:S05]  /*45f0*/  @!P0 BRA `(.L_x_92) ;  /* 0xfffffff000fc8947 */ /* 0x000fea000383ffff */
[----:B------:R-:W-:Y:S05]  /*4600*/  BSYNC.RECONVERGENT B1 ;  /* 0x0000000000017941 */ /* 0x000fea0003800200 */
.L_x_69:
[----:B------:R-:W2:Y:S01]  /*4610*/  LDL R120, [R1+0x7e94] ;  /* 0x007e940001787983 */ /* 0x000ea20000100800 */
[----:B------:R-:W0:Y:S02]  /*4620*/  LDCU.64 UR10, c[0x0][0x3c8] ;  /* 0x00007900ff0a77ac */ /* 0x000e240008000a00 */
[----:B0-----:R-:W-:Y:S02]  /*4630*/  IMAD.U32 R176, RZ, RZ, UR10 ;  /* 0x0000000affb07e24 */ /* 0x001fe4000f8e00ff */
[----:B------:R-:W-:Y:S02]  /*4640*/  IMAD.U32 R177, RZ, RZ, UR11 ;  /* 0x0000000bffb17e24 */ /* 0x000fe4000f8e00ff */
[----:B--2---:R-:W-:-:S06]  /*4650*/  IMAD.WIDE R2, R120, 0x4, R176 ;  /* 0x0000000478027825 */ /* 0x004fcc00078e02b0 */
[----:B------:R2:W5:Y:S02]  /*4660*/  LDG.E R2, desc[UR6][R2.64] ;  /* 0x0000000602027981 */ /* 0x000564000c1e1900 */
.L_x_68:
[----:B------:R-:W-:Y:S05]  /*4670*/  BSYNC.RECONVERGENT B0 ;  /* 0x0000000000007941 */ /* 0x000fea0003800200 */
.L_x_67:
[----:B-----5:R-:W-:Y:S01]  /*4680*/  ISETP.GE.AND P0, PT, R2, R121, PT ;  /* 0x000000790200720c */ /* 0x020fe20003f06270 */
[----:B------:R-:W-:Y:S05]  /*4690*/  BMOV.32.CLEAR RZ, B0 ;  /* 0x0000000000ff7355 */ /* 0x000fea0000100000 */
[----:B------:R-:W-:Y:S07]  /*46a0*/  BSSY.RECONVERGENT B0, `(.L_x_93) ;  /* 0x00000c2000007945 */ /* 0x000fee0003800200 */
[----:B------:R-:W-:Y:S05]  /*46b0*/  @P0 BRA `(.L_x_94) ;  /* 0x0000000c00000947 */ /* 0x000fea0003800000 */
[----:B--2---:R-:W2:Y:S01]  /*46c0*/  LDL R3, [R1+0x7e94] ;  /* 0x007e940001037983 */ /* 0x004ea20000100800 */
[----:B------:R-:W5:Y:S03]  /*46d0*/  LDC.64 R174, c[0x0][0x3e0] ;  /* 0x0000f800ffae7b82 */ /* 0x000f660000000a00 */
[----:B------:R-:W3:Y:S01]  /*46e0*/  LDL R120, [R1+0x7e90] ;  /* 0x007e900001787983 */ /* 0x000ee20000100800 */
[----:B--2---:R-:W-:Y:S02]  /*46f0*/  IMAD R3, R0, R3, RZ ;  /* 0x0000000300037224 */ /* 0x004fe400078e02ff */
[----:B---3--:R-:W-:-:S04]  /*4700*/  IMAD.WIDE R176, R120, 0x4, R176 ;  /* 0x0000000478b07825 */ /* 0x008fc800078e02b0 */
[----:B-----5:R-:W-:-:S07]  /*4710*/  IMAD.WIDE R174, R120, 0x4, R174 ;  /* 0x0000000478ae7825 */ /* 0x020fce00078e02ae */
.L_x_117:
[----:B--2---:R-:W2:Y:S01]  /*4720*/  LDC.64 R122, c[0x0][0x3a0] ;  /* 0x0000e800ff7a7b82 */ /* 0x004ea20000000a00 */
[----:B-1----:R-:W-:-:S04]  /*4730*/  IMAD.SHL.U32 R172, R2, 0x4, RZ ;  /* 0x0000000402ac7824 */ /* 0x002fc800078e00ff */
[----:B--2---:R-:W-:-:S05]  /*4740*/  IMAD.WIDE R172, R172, 0x4, R122 ;  /* 0x00000004acac7825 */ /* 0x004fca00078e027a */
[----:B------:R-:W2:Y:S01]  /*4750*/  LDG.E R120, desc[UR6][R172.64+0xc] ;  /* 0x00000c06ac787981 */ /* 0x000ea2000c1e1900 */
[----:B------:R-:W-:Y:S01]  /*4760*/  BSSY.RECONVERGENT B1, `(.L_x_95) ;  /* 0x00000b2000017945 */ /* 0x000fe20003800200 */
[----:B--2---:R-:W-:-:S13]  /*4770*/  ISETP.NE.AND P0, PT, R120, 0x1, PT ;  /* 0x000000017800780c */ /* 0x004fda0003f05270 */
[----:B0--3--:R-:W-:Y:S05]  /*4780*/  @P0 BRA `(.L_x_96) ;  /* 0x0000000800bc0947 */ /* 0x009fea0003800000 */
[----:B------:R-:W2:Y:S01]  /*4790*/  LDG.E R120, desc[UR6][R172.64] ;  /* 0x00000006ac787981 */ /* 0x000ea2000c1e1900 */
[----:B------:R-:W1:Y:S01]  /*47a0*/  LDC.64 R122, c[0x0][0x460] ;  /* 0x00011800ff7a7b82 */ /* 0x000e620000000a00 */
[----:B--2---:R-:W-:-:S04]  /*47b0*/  IMAD.IADD R130, R3, 0x1, R120 ;  /* 0x0000000103827824 */ /* 0x004fc800078e0278 */
[----:B-1----:R-:W-:-:S05]  /*47c0*/  IMAD.WIDE R130, R130, 0x4, R122 ;  /* 0x0000000482827825 */ /* 0x002fca00078e027a */
[----:B------:R-:W2:Y:S02]  /*47d0*/  LDG.E R122, desc[UR6][R130.64] ;  /* 0x00000006827a7981 */ /* 0x000ea4000c1e1900 */
[----:B--2---:R-:W-:-:S13]  /*47e0*/  ISETP.NE.AND P0, PT, R122, 0x1, PT ;  /* 0x000000017a00780c */ /* 0x004fda0003f05270 */
[----:B------:R-:W-:Y:S05]  /*47f0*/  @!P0 BRA `(.L_x_96) ;  /* 0x0000000800a08947 */ /* 0x000fea0003800000 */
[----:B----4-:R-:W2:Y:S04]  /*4800*/  LDL.64 R126, [R1+0x7f20] ;  /* 0x007f2000017e7983 */ /* 0x010ea80000100a00 */
[----:B------:R-:W3:Y:S04]  /*4810*/  LDL.64 R124, [R1+0x7ee0] ;  /* 0x007ee000017c7983 */ /* 0x000ee80000100a00 */
[----:B--2---:R-:W2:Y:S04]  /*4820*/  LDG.E R123, desc[UR6][R126.64] ;  /* 0x000000067e7b7981 */ /* 0x004ea8000c1e1900 */
[----:B---3--:R-:W2:Y:S02]  /*4830*/  LDG.E R122, desc[UR6][R124.64] ;  /* 0x000000067c7a7981 */ /* 0x008ea4000c1e1900 */
[----:B--2---:R-:W-:-:S13]  /*4840*/  ISETP.GE.AND P0, PT, R123, R122, PT ;  /* 0x0000007a7b00720c */ /* 0x004fda0003f06270 */
[----:B------:R-:W-:Y:S05]  /*4850*/  @P0 BRA `(.L_x_96) ;  /* 0x0000000800880947 */ /* 0x000fea0003800000 */
[----:B------:R-:W-:Y:S01]  /*4860*/  BSSY.RECONVERGENT B2, `(.L_x_97) ;  /* 0x00000a0000027945 */ /* 0x000fe20003800200 */
[----:B------:R-:W-:-:S07]  /*4870*/  IMAD.MOV.U32 R121, RZ, RZ, R123 ;  /* 0x000000ffff797224 */ /* 0x000fce00078e007b */
.L_x_116:
[----:B-1-3--:R-:W1:Y:S01]  /*4880*/  LDC.64 R124, c[0x0][0x3a0] ;  /* 0x0000e800ff7c7b82 */ /* 0x00ae620000000a00 */
[----:B0-----:R-:W-:-:S04]  /*4890*/  IMAD.SHL.U32 R128, R121, 0x4, RZ ;  /* 0x0000000479807824 */ /* 0x001fc800078e00ff */
[----:B-1----:R-:W-:-:S05]  /*48a0*/  IMAD.WIDE R128, R128, 0x4, R124 ;  /* 0x0000000480807825 */ /* 0x002fca00078e027c */
[----:B--2---:R-:W2:Y:S01]  /*48b0*/  LDG.E R123, desc[UR6][R128.64] ;  /* 0x00000006807b7981 */ /* 0x004ea2000c1e1900 */
[----:B------:R-:W-:Y:S01]  /*48c0*/  BSSY.RECONVERGENT B3, `(.L_x_98) ;  /* 0x0000096000037945 */ /* 0x000fe20003800200 */
[----:B--2---:R-:W-:-:S13]  /*48d0*/  ISETP.NE.AND P0, PT, R123, R120, PT ;  /* 0x000000787b00720c */ /* 0x004fda0003f05270 */
[----:B----4-:R-:W-:Y:S05]  /*48e0*/  @P0 BRA `(.L_x_99) ;  /* 0x00000008004c0947 */ /* 0x010fea0003800000 */
        /* <DEDUP_REMOVED lines=11> */
.L_x_115:
        /* <DEDUP_REMOVED lines=17> */
.L_x_114:
[----:B0-----:R-:W0:Y:S01]  /*4ab0*/  LDC.64 R180, c[0x0][0x3a8] ;  /* 0x0000ea00ffb47b82 */ /* 0x001e220000000a00 */
[----:B------:R-:W-:-:S04]  /*4ac0*/  IMAD.SHL.U32 R124, R123, 0x4, RZ ;  /* 0x000000047b7c7824 */ /* 0x000fc800078e00ff */
[----:B0-----:R-:W-:-:S05]  /*4ad0*/  IMAD.WIDE R124, R124, 0x4, R180 ;  /* 0x000000047c7c7825 */ /* 0x001fca00078e02b4 */
[----:B--2---:R-:W2:Y:S01]  /*4ae0*/  LDG.E R179, desc[UR6][R124.64] ;  /* 0x000000067cb37981 */ /* 0x004ea2000c1e1900 */
[----:B------:R-:W-:Y:S01]  /*4af0*/  BSSY.RECONVERGENT B7, `(.L_x_104) ;  /* 0x0000065000077945 */ /* 0x000fe20003800200 */
[----:B--2---:R-:W-:-:S13]  /*4b00*/  ISETP.NE.AND P0, PT, R179, R120, PT ;  /* 0x00000078b300720c */ /* 0x004fda0003f05270 */
[----:B-1----:R-:W-:Y:S05]  /*4b10*/  @P0 BRA `(.L_x_105) ;  /* 0x0000000400880947 */ /* 0x002fea0003800000 */
        /* <DEDUP_REMOVED lines=10> */
.L_x_113:
[----:B0-----:R-:W0:Y:S01]  /*4bc0*/  LDC.64 R188, c[0x0][0x3a0] ;  /* 0x0000e800ffbc7b82 */ /* 0x001e220000000a00 */
[----:B------:R-:W-:-:S04]  /*4bd0*/  IMAD.SHL.U32 R178, R186, 0x4, RZ ;  /* 0x00000004bab27824 */ /* 0x000fc800078e00ff */
[----:B0-----:R-:W-:-:S05]  /*4be0*/  IMAD.WIDE R178, R178, 0x4, R188 ;  /* 0x00000004b2b27825 */ /* 0x001fca00078e02bc */
[----:B--2---:R-:W2:Y:S01]  /*4bf0*/  LDG.E R181, desc[UR6][R178.64] ;  /* 0x00000006b2b57981 */ /* 0x004ea2000c1e1900 */
[----:B------:R-:W-:Y:S05]  /*4c00*/  BMOV.32.CLEAR RZ, B11 ;  /* 0x000000000bff7355 */ /* 0x000fea0000100000 */
[----:B------:R-:W-:Y:S01]  /*4c10*/  BSSY.RECONVERGENT B11, `(.L_x_107) ;  /* 0x000004c0000b7945 */ /* 0x000fe20003800200 */
[----:B--2---:R-:W-:-:S13]  /*4c20*/  ISETP.NE.AND P0, PT, R181, R120, PT ;  /* 0x00000078b500720c */ /* 0x004fda0003f05270 */
[----:B-1----:R-:W-:Y:S05]  /*4c30*/  @P0 BRA `(.L_x_108) ;  /* 0x0000000400240947 */ /* 0x002fea0003800000 */
        /* <DEDUP_REMOVED lines=11> */
.L_x_112:
[----:B--2---:R-:W2:Y:S01]  /*4cf0*/  LDC.64 R190, c[0x0][0x3a0] ;  /* 0x0000e800ffbe7b82 */ /* 0x004ea20000000a00 */
[----:B0-----:R-:W-:Y:S01]  /*4d00*/  IMAD.SHL.U32 R180, R187, 0x4, RZ ;  /* 0x00000004bbb47824 */ /* 0x001fe200078e00ff */
[----:B------:R-:W0:Y:S05]  /*4d10*/  BMOV.32.CLEAR R189, B0 ;  /* 0x0000000000bd7355 */ /* 0x000e2a0000100000 */
[----:B--2---:R-:W-:-:S05]  /*4d20*/  IMAD.WIDE R180, R180, 0x4, R190 ;  /* 0x00000004b4b47825 */ /* 0x004fca00078e02be */
[----:B------:R-:W2:Y:S01]  /*4d30*/  LDG.E R190, desc[UR6][R180.64] ;  /* 0x00000006b4be7981 */ /* 0x000ea2000c1e1900 */
[----:B------:R-:W-:Y:S04]  /*4d40*/  BSSY.RECONVERGENT B0, `(.L_x_110) ;  /* 0x000002e000007945 */ /* 0x000fe80003800200 */
[----:B------:R-:W3:Y:S05]  /*4d50*/  BMOV.32.CLEAR R191, B0 ;  /* 0x0000000000bf7355 */ /* 0x000eea0000100000 */
[----:B0-----:R0:W-:Y:S05]  /*4d60*/  BMOV.32 B0, R189 ;  /* 0x000000bd00007356 */ /* 0x0011ea0000000000 */
[----:B--2---:R-:W-:-:S13]  /*4d70*/  ISETP.NE.AND P0, PT, R190, R120, PT ;  /* 0x00000078be00720c */ /* 0x004fda0003f05270 */
[----:B0--3--:R-:W-:Y:S05]  /*4d80*/  @P0 BRA `(.L_x_111) ;  /* 0x00000000009c0947 */ /* 0x009fea0003800000 */
[----:B------:R-:W2:Y:S02]  /*4d90*/  LDG.E R189, desc[UR6][R180.64+0x8] ;  /* 0x00000806b4bd7981 */ /* 0x000ea4000c1e1900 */
[----:B--2---:R-:W-:-:S13]  /*4da0*/  ISETP.NE.AND P0, PT, R189, 0x1, PT ;  /* 0x00000001bd00780c */ /* 0x004fda0003f05270 */
[----:B------:R-:W-:Y:S05]  /*4db0*/  @P0 BRA `(.L_x_111) ;  /* 0x0000000000900947 */ /* 0x000fea0003800000 */
[----:B------:R-:W2:Y:S04]  /*4dc0*/  LDL.64 R194, [R1+0x7ea0] ;  /* 0x007ea00001c27983 */ /* 0x000ea80000100a00 */
[----:B------:R-:W3:Y:S04]  /*4dd0*/  LDG.E R189, desc[UR6][R128.64+0x4] ;  /* 0x0000040680bd7981 */ /* 0x000ee8000c1e1900 */
[----:B------:R-:W4:Y:S04]  /*4de0*/  LDG.E R190, desc[UR6][R172.64+0x4] ;  /* 0x00000406acbe7981 */ /* 0x000f28000c1e1900 */
[----:B--2---:R-:W3:Y:S02]  /*4df0*/  LDG.E R193, desc[UR6][R194.64+0x4] ;  /* 0x00000406c2c17981 */ /* 0x004ee4000c1e1900 */
[----:B---3--:R-:W-:-:S04]  /*4e00*/  IMAD.IADD R189, R189, 0x1, R193 ;  /* 0x00000001bdbd7824 */ /* 0x008fc800078e02c1 */
[----:B----4-:R-:W-:-:S05]  /*4e10*/  IMAD.IADD R190, R190, 0x1, -R189 ;  /* 0x00000001bebe7824 */ /* 0x010fca00078e0abd */
[----:B------:R-:W-:-:S13]  /*4e20*/  ISETP.GT.U32.AND P0, PT, R190, 0x14, PT ;  /* 0x00000014be00780c */ /* 0x000fda0003f04070 */
[----:B------:R-:W-:Y:S05]  /*4e30*/  @P0 BRA `(.L_x_111) ;  /* 0x0000000000700947 */ /* 0x000fea0003800000 */
[----:B------:R-:W2:Y:S04]  /*4e40*/  LDL.64 R194, [R1+0x7e88] ;  /* 0x007e880001c27983 */ /* 0x000ea80000100a00 */
[----:B------:R-:W3:Y:S04]  /*4e50*/  LDG.E R193, desc[UR6][R126.64+0x4] ;  /* 0x000004067ec17981 */ /* 0x000ee8000c1e1900 */
[----:B--2---:R-:W3:Y:S02]  /*4e60*/  LDG.E R190, desc[UR6][R194.64+0x4] ;  /* 0x00000406c2be7981 */ /* 0x004ee4000c1e1900 */
[----:B---3--:R-:W-:-:S05]  /*4e70*/  IADD3 R190, PT, PT, -R189, R190, R193 ;  /* 0x000000bebdbe7210 */ /* 0x008fca0007ffe1c1 */
[----:B------:R-:W-:-:S05]  /*4e80*/  VIADD R190, R190, 0x3d ;  /* 0x0000003dbebe7836 */ /* 0x000fca0000000000 */
[----:B------:R-:W-:-:S13]  /*4e90*/  ISETP.GT.U32.AND P0, PT, R190, 0x14, PT ;  /* 0x00000014be00780c */ /* 0x000fda0003f04070 */
[----:B------:R-:W-:Y:S05]  /*4ea0*/  @P0 BRA `(.L_x_111) ;  /* 0x0000000000540947 */ /* 0x000fea0003800000 */
[----:B------:R-:W2:Y:S04]  /*4eb0*/  LDL.64 R194, [R1+0x7e80] ;  /* 0x007e800001c27983 */ /* 0x000ea80000100a00 */
[----:B------:R-:W3:Y:S04]  /*4ec0*/  LDG.E R190, desc[UR6][R124.64+0x4] ;  /* 0x000004067cbe7981 */ /* 0x000ee8000c1e1900 */
[----:B--2---:R-:W3:Y:S02]  /*4ed0*/  LDG.E R194, desc[UR6][R194.64+0x4] ;  /* 0x00000406c2c27981 */ /* 0x004ee4000c1e1900 */
[----:B---3--:R-:W-:-:S05]  /*4ee0*/  IMAD.IADD R194, R190, 0x1, R194 ;  /* 0x00000001bec27824 */ /* 0x008fca00078e02c2 */
[----:B------:R-:W-:-:S13]  /*4ef0*/  ISETP.GE.AND P0, PT, R193, R194, PT ;  /* 0x000000c2c100720c */ /* 0x000fda0003f06270 */
[----:B------:R-:W-:Y:S05]  /*4f00*/  @!P0 BRA `(.L_x_111) ;  /* 0x00000000003c8947 */ /* 0x000fea0003800000 */
[----:B------:R-:W2:Y:S02]  /*4f10*/  LDG.E R193, desc[UR6][R178.64+0x4] ;  /* 0x00000406b2c17981 */ /* 0x000ea4000c1e1900 */
[C---:B--2---:R-:W-:Y:S02]  /*4f20*/  IADD3 R189, PT, PT, R193.reuse, 0xb6, -R189 ;  /* 0x000000b6c1bd7810 */ /* 0x044fe40007ffe8bd */
[----:B------:R-:W-:Y:S02]  /*4f30*/  IADD3 R190, PT, PT, R193, 0x3d, -R190 ;  /* 0x0000003dc1be7810 */ /* 0x000fe40007ffe8be */
[----:B------:R-:W-:-:S04]  /*4f40*/  ISETP.GT.U32.AND P0, PT, R189, 0x3c, PT ;  /* 0x0000003cbd00780c */ /* 0x000fc80003f04070 */
[----:B------:R-:W-:-:S13]  /*4f50*/  ISETP.GT.U32.OR P0, PT, R190, 0x14, P0 ;  /* 0x00000014be00780c */ /* 0x000fda0000704470 */
[----:B------:R-:W-:Y:S05]  /*4f60*/  @P0 BRA `(.L_x_111) ;  /* 0x0000000000240947 */ /* 0x000fea0003800000 */
[----:B------:R-:W2:Y:S04]  /*4f70*/  LDL.64 R196, [R1+0x7e78] ;  /* 0x007e780001c47983 */ /* 0x000ea80000100a00 */
[----:B------:R-:W3:Y:S04]  /*4f80*/  LDG.E R180, desc[UR6][R180.64+0x4] ;  /* 0x00000406b4b47981 */ /* 0x000ee8000c1e1900 */
[----:B--2---:R-:W3:Y:S02]  /*4f90*/  LDG.E R181, desc[UR6][R196.64+0x4] ;  /* 0x00000406c4b57981 */ /* 0x004ee4000c1e1900 */
[----:B---3--:R-:W-:-:S04]  /*4fa0*/  IADD3 R180, PT, PT, R193, -R180, -R181 ;  /* 0x800000b4c1b47210 */ /* 0x008fc80007ffe8b5 */
[----:B------:R-:W-:-:S13]  /*4fb0*/  ISETP.GT.U32.AND P0, PT, R180, 0x14, PT ;  /* 0x00000014b400780c */ /* 0x000fda0003f04070 */
[----:B------:R-:W-:Y:S05]  /*4fc0*/  @P0 BRA `(.L_x_111) ;  /* 0x00000000000c0947 */ /* 0x000fea0003800000 */
[----:B------:R-:W-:-:S05]  /*4fd0*/  IMAD.MOV.U32 R180, RZ, RZ, 0x1 ;  /* 0x00000001ffb47424 */ /* 0x000fca00078e00ff */
[----:B------:R0:W-:Y:S04]  /*4fe0*/  STG.E desc[UR6][R130.64], R180 ;  /* 0x000000b482007986 */ /* 0x0001e8000c101906 */
[----:B------:R0:W5:Y:S02]  /*4ff0*/  LDG.E R188, desc[UR6][R174.64] ;  /* 0x00000006aebc7981 */ /* 0x000164000c1e1900 */
.L_x_111:
[----:B0-----:R-:W0:Y:S05]  /*5000*/  BMOV.32.CLEAR R180, B0 ;  /* 0x0000000000b47355 */ /* 0x001e2a0000100000 */
[----:B------:R2:W-:Y:S05]  /*5010*/  BMOV.32 B0, R191 ;  /* 0x000000bf00007356 */ /* 0x0005ea0000000000 */
[----:B------:R-:W-:Y:S05]  /*5020*/  BSYNC.RECONVERGENT B0 ;  /* 0x0000000000007941 */ /* 0x000fea0003800200 */
.L_x_110:
[----:B------:R-:W-:Y:S01]  /*5030*/  IADD3 R187, PT, PT, R187, 0x1, RZ ;  /* 0x00000001bbbb7810 */ /* 0x000fe20007ffe0ff */
[----:B0-----:R3:W-:Y:S05]  /*5040*/  BMOV.32 B0, R180 ;  /* 0x000000b400007356 */ /* 0x0017ea0000000000 */
[----:B-----5:R-:W-:-:S13]  /*5050*/  ISETP.GE.AND P0, PT, R187, R188, PT ;  /* 0x000000bcbb00720c */ /* 0x020fda0003f06270 */
[----:B---3--:R-:W-:Y:S05]  /*5060*/  @!P0 BRA `(.L_x_112) ;  /* 0xfffffffc00208947 */ /* 0x008fea000383ffff */
[----:B------:R-:W0:Y:S05]  /*5070*/  BMOV.32.CLEAR R178, B0 ;  /* 0x0000000000b27355 */ /* 0x000e2a0000100000 */
[----:B-1----:R1:W-:Y:S05]  /*5080*/  BMOV.32 B0, R192 ;  /* 0x000000c000007356 */ /* 0x0023ea0000000000 */
[----:B------:R-:W-:Y:S05]  /*5090*/  BSYNC.RECONVERGENT B0 ;  /* 0x0000000000007941 */ /* 0x000fea0003800200 */
.L_x_109:
[----:B------:R-:W3:Y:S01]  /*50a0*/  LDL.64 R194, [R1+0x7ec0] ;  /* 0x007ec00001c27983 */ /* 0x000ee20000100a00 */
[----:B0-----:R0:W-:Y:S05]  /*50b0*/  BMOV.32 B0, R178 ;  /* 0x000000b200007356 */ /* 0x0011ea0000000000 */
[----:B---3--:R0:W5:Y:S02]  /*50c0*/  LDG.E R180, desc[UR6][R194.64] ;  /* 0x00000006c2b47981 */ /* 0x008164000c1e1900 */
.L_x_108:
[----:B------:R-:W-:Y:S05]  /*50d0*/  BSYNC.RECONVERGENT B11 ;  /* 0x00000000000b7941 */ /* 0x000fea0003800200 */
.L_x_107:
[----:B------:R-:W-:-:S05]  /*50e0*/  VIADD R186, R186, 0x1 ;  /* 0x00000001baba7836 */ /* 0x000fca0000000000 */
[----:B-----5:R-:W-:-:S13]  /*50f0*/  ISETP.GE.AND P0, PT, R186, R180, PT ;  /* 0x000000b4ba00720c */ /* 0x020fda0003f06270 */
[----:B------:R-:W-:Y:S05]  /*5100*/  @!P0 BRA `(.L_x_113) ;  /* 0xfffffff800ac8947 */ /* 0x000fea000383ffff */
[----:B------:R-:W-:Y:S05]  /*5110*/  BSYNC.RECONVERGENT B8 ;  /* 0x0000000000087941 */ /* 0x000fea0003800200 */
.L_x_106:
[----:B0-----:R-:W3:Y:S04]  /*5120*/  LDL.64 R178, [R1+0x7ed0] ;  /* 0x007ed00001b27983 */ /* 0x001ee80000100a00 */
[----:B---3--:R0:W5:Y:S02]  /*5130*/  LDG.E R178, desc[UR6][R178.64] ;  /* 0x00000006b2b27981 */ /* 0x008164000c1e1900 */
.L_x_105:
[----:B------:R-:W-:Y:S05]  /*5140*/  BSYNC.RECONVERGENT B7 ;  /* 0x0000000000077941 */ /* 0x000fea0003800200 */
.L_x_104:
[----:B------:R-:W-:-:S05]  /*5150*/  VIADD R123, R123, 0x1 ;  /* 0x000000017b7b7836 */ /* 0x000fca0000000000 */
[----:B-----5:R-:W-:-:S13]  /*5160*/  ISETP.GE.AND P0, PT, R123, R178, PT ;  /* 0x000000b27b00720c */ /* 0x020fda0003f06270 */
[----:B------:R-:W-:Y:S05]  /*5170*/  @!P0 BRA `(.L_x_114) ;  /* 0xfffffff8004c8947 */ /* 0x000fea000383ffff */
[----:B------:R-:W-:Y:S05]  /*5180*/  BSYNC.RECONVERGENT B6 ;  /* 0x0000000000067941 */ /* 0x000fea0003800200 */
.L_x_103:
[----:B------:R-:W3:Y:S04]  /*5190*/  LDL.64 R124, [R1+0x7ed8] ;  /* 0x007ed800017c7983 */ /* 0x000ee80000100a00 */
[----:B---3--:R3:W5:Y:S02]  /*51a0*/  LDG.E R124, desc[UR6][R124.64] ;  /* 0x000000067c7c7981 */ /* 0x008764000c1e1900 */
.L_x_102:
[----:B------:R-:W-:Y:S05]  /*51b0*/  BSYNC.RECONVERGENT B5 ;  /* 0x0000000000057941 */ /* 0x000fea0003800200 */
.L_x_101:
[----:B------:R-:W-:-:S05]  /*51c0*/  VIADD R122, R122, 0x1 ;  /* 0x000000017a7a7836 */ /* 0x000fca0000000000 */
[----:B-----5:R-:W-:-:S13]  /*51d0*/  ISETP.GE.AND P0, PT, R122, R124, PT ;  /* 0x0000007c7a00720c */ /* 0x020fda0003f06270 */
[----:B------:R-:W-:Y:S05]  /*51e0*/  @!P0 BRA `(.L_x_115) ;  /* 0xfffffff400ec8947 */ /* 0x000fea000383ffff */
[----:B------:R-:W-:Y:S05]  /*51f0*/  BSYNC.RECONVERGENT B4 ;  /* 0x0000000000047941 */ /* 0x000fea0003800200 */
.L_x_100:
[----:B------:R-:W4:Y:S04]  /*5200*/  LDL.64 R126, [R1+0x7ee0] ;  /* 0x007ee000017e7983 */ /* 0x000f280000100a00 */
[----:B----4-:R4:W5:Y:S02]  /*5210*/  LDG.E R122, desc[UR6][R126.64] ;  /* 0x000000067e7a7981 */ /* 0x010964000c1e1900 */
.L_x_99:
[----:B------:R-:W-:Y:S05]  /*5220*/  BSYNC.RECONVERGENT B3 ;  /* 0x0000000000037941 */ /* 0x000fea0003800200 */
.L_x_98:
[----:B------:R-:W-:-:S05]  /*5230*/  VIADD R121, R121, 0x1 ;  /* 0x0000000179797836 */ /* 0x000fca0000000000 */
[----:B-----5:R-:W-:-:S13]  /*5240*/  ISETP.GE.AND P0, PT, R121, R122, PT ;  /* 0x0000007a7900720c */ /* 0x020fda0003f06270 */
[----:B------:R-:W-:Y:S05]  /*5250*/  @!P0 BRA `(.L_x_116) ;  /* 0xfffffff400888947 */ /* 0x000fea000383ffff */
[----:B------:R-:W-:Y:S05]  /*5260*/  BSYNC.RECONVERGENT B2 ;  /* 0x0000000000027941 */ /* 0x000fea0003800200 */
.L_x_97:
[----:B------:R0:W5:Y:S02]  /*5270*/  LDG.E R121, desc[UR6][R182.64] ;  /* 0x00000006b6797981 */ /* 0x000164000c1e1900 */
.L_x_96:
[----:B------:R-:W-:Y:S05]  /*5280*/  BSYNC.RECONVERGENT B1 ;  /* 0x0000000000017941 */ /* 0x000fea0003800200 */
.L_x_95:
[----:B------:R-:W-:-:S05]  /*5290*/  VIADD R2, R2, 0x1 ;  /* 0x0000000102027836 */ /* 0x000fca0000000000 */
[----:B-----5:R-:W-:-:S13]  /*52a0*/  ISETP.GE.AND P0, PT, R2, R121, PT ;  /* 0x000000790200720c */ /* 0x020fda0003f06270 */
[----:B------:R-:W-:Y:S05]  /*52b0*/  @!P0 BRA `(.L_x_117) ;  /* 0xfffffff400188947 */ /* 0x000fea000383ffff */
.L_x_94:
[----:B------:R-:W-:Y:S05]  /*52c0*/  BSYNC.RECONVERGENT B0 ;  /* 0x0000000000007941 */ /* 0x000fea0003800200 */
.L_x_93:
[----:B------:R-:W-:Y:S01]  /*52d0*/  IMAD.MOV.U32 R186, RZ, RZ, RZ ;  /* 0x000000ffffba7224 */ /* 0x000fe200078e00ff */
[----:B------:R-:W-:Y:S06]  /*52e0*/  @!P1 BRA `(.L_x_118) ;  /* 0x0000000400749947 */ /* 0x000fec0003800000 */
[----:B------:R-:W5:Y:S01]  /*52f0*/  LDL R120, [R1+0x7e94] ;  /* 0x007e940001787983 */ /* 0x000f620000100800 */
[C---:B------:R-:W-:Y:S01]  /*5300*/  ISETP.GE.U32.AND P0, PT, R0.reuse, 0x10, PT ;  /* 0x000000100000780c */ /* 0x040fe20003f06070 */
[----:B------:R-:W-:Y:S01]  /*5310*/  IMAD.MOV.U32 R186, RZ, RZ, RZ ;  /* 0x000000ffffba7224 */ /* 0x000fe200078e00ff */
[----:B------:R-:W-:Y:S01]  /*5320*/  LOP3.LUT R121, R0, 0xf, RZ, 0xc0, !PT ;  /* 0x0000000f00797812 */ /* 0x000fe200078ec0ff */
[----:B--2---:R-:W-:-:S03]  /*5330*/  IMAD.MOV.U32 R3, RZ, RZ, RZ ;  /* 0x000000ffff037224 */ /* 0x004fc600078e00ff */
[----:B------:R-:W-:Y:S01]  /*5340*/  ISETP.NE.AND P1, PT, R121, RZ, PT ;  /* 0x000000ff7900720c */ /* 0x000fe20003f25270 */
[----:B-----5:R-:W-:-:S06]  /*5350*/  IMAD R120, R0, R120, RZ ;  /* 0x0000007800787224 */ /* 0x020fcc00078e02ff */
[----:B------:R-:W-:Y:S06]  /*5360*/  @!P0 BRA `(.L_x_119) ;  /* 0x0000000000908947 */ /* 0x000fec0003800000 */
[----:B------:R-:W-:Y:S05]  /*5370*/  BMOV.32.CLEAR RZ, B0 ;  /* 0x0000000000ff7355 */ /* 0x000fea0000100000 */
[----:B------:R-:W-:Y:S01]  /*5380*/  BSSY.RECONVERGENT B0, `(.L_x_119) ;  /* 0x0000022000007945 */ /* 0x000fe20003800200 */
[----:B------:R-:W-:Y:S01]  /*5390*/  LOP3.LUT R3, R0, 0x7ffffff0, RZ, 0xc0, !PT ;  /* 0x7ffffff000037812 */ /* 0x000fe200078ec0ff */
[----:B------:R-:W-:Y:S02]  /*53a0*/  IMAD.MOV.U32 R186, RZ, RZ, RZ ;  /* 0x000000ffffba7224 */ /* 0x000fe400078e00ff */
[----:B------:R-:W-:-:S07]  /*53b0*/  IMAD.MOV.U32 R2, RZ, RZ, RZ ;  /* 0x000000ffff027224 */ /* 0x000fce00078e00ff */
.L_x_120:
[----:B------:R-:W3:Y:S01]  /*53c0*/  LDC.64 R122, c[0x0][0x460] ;  /* 0x00011800ff7a7b82 */ /* 0x000ee20000000a00 */
[----:B------:R-:W-:-:S04]  /*53d0*/  IMAD.IADD R124, R120, 0x1, R2 ;  /* 0x00000001787c7824 */ /* 0x000fc800078e0202 */
[----:B---3--:R-:W-:-:S05]  /*53e0*/  IMAD.WIDE R124, R124, 0x4, R122 ;  /* 0x000000047c7c7825 */ /* 0x008fca00078e027a */
[----:B------:R-:W2:Y:S04]  /*53f0*/  LDG.E R122, desc[UR6][R124.64] ;  /* 0x000000067c7a7981 */ /* 0x000ea8000c1e1900 */
[----:B------:R-:W2:Y:S04]  /*5400*/  LDG.E R123, desc[UR6][R124.64+0x4] ;  /* 0x000004067c7b7981 */ /* 0x000ea8000c1e1900 */
[----:B----4-:R-:W3:Y:S04]  /*5410*/  LDG.E R126, desc[UR6][R124.64+0x8] ;  /* 0x000008067c7e7981 */ /* 0x010ee8000c1e1900 */
[----:B------:R-:W3:Y:S04]  /*5420*/  LDG.E R127, desc[UR6][R124.64+0xc] ;  /* 0x00000c067c7f7981 */ /* 0x000ee8000c1e1900 */
[----:B0-----:R-:W4:Y:S04]  /*5430*/  LDG.E R128, desc[UR6][R124.64+0x10] ;  /* 0x000010067c807981 */ /* 0x001f28000c1e1900 */
[----:B------:R-:W4:Y:S04]  /*5440*/  LDG.E R129, desc[UR6][R124.64+0x14] ;  /* 0x000014067c817981 */ /* 0x000f28000c1e1900 */
[----:B------:R-:W5:Y:S04]  /*5450*/  LDG.E R130, desc[UR6][R124.64+0x2c] ;  /* 0x00002c067c827981 */ /* 0x000f68000c1e1900 */
[----:B------:R-:W5:Y:S04]  /*5460*/  LDG.E R131, desc[UR6][R124.64+0x30] ;  /* 0x000030067c837981 */ /* 0x000f68000c1e1900 */
[----:B-1----:R-:W5:Y:S01]  /*5470*/  LDG.E R172, desc[UR6][R124.64+0x34] ;  /* 0x000034067cac7981 */ /* 0x002f62000c1e1900 */
[----:B--2---:R-:W-:-:S03]  /*5480*/  IADD3 R122, PT, PT, R123, R122, R186 ;  /* 0x0000007a7b7a7210 */ /* 0x004fc60007ffe0ba */
[----:B------:R-:W2:Y:S04]  /*5490*/  LDG.E R123, desc[UR6][R124.64+0x18] ;  /* 0x000018067c7b7981 */ /* 0x000ea8000c1e1900 */
[----:B------:R-:W5:Y:S01]  /*54a0*/  LDG.E R186, desc[UR6][R124.64+0x38] ;  /* 0x000038067cba7981 */ /* 0x000f62000c1e1900 */
[----:B---3--:R-:W-:-:S03]  /*54b0*/  IADD3 R122, PT, PT, R127, R126, R122 ;  /* 0x0000007e7f7a7210 */ /* 0x008fc60007ffe07a */
[----:B------:R-:W2:Y:S04]  /*54c0*/  LDG.E R126, desc[UR6][R124.64+0x1c] ;  /* 0x00001c067c7e7981 */ /* 0x000ea8000c1e1900 */
[----:B------:R-:W3:Y:S01]  /*54d0*/  LDG.E R127, desc[UR6][R124.64+0x20] ;  /* 0x000020067c7f7981 */ /* 0x000ee2000c1e1900 */
[----:B----4-:R-:W-:-:S03]  /*54e0*/  IADD3 R122, PT, PT, R129, R128, R122 ;  /* 0x00000080817a7210 */ /* 0x010fc60007ffe07a */
[----:B------:R-:W3:Y:S04]  /*54f0*/  LDG.E R128, desc[UR6][R124.64+0x24] ;  /* 0x000024067c807981 */ /* 0x000ee8000c1e1900 */
[----:B------:R-:W5:Y:S04]  /*5500*/  LDG.E R129, desc[UR6][R124.64+0x28] ;  /* 0x000028067c817981 */ /* 0x000f68000c1e1900 */
[----:B------:R-:W4:Y:S01]  /*5510*/  LDG.E R124, desc[UR6][R124.64+0x3c] ;  /* 0x00003c067c7c7981 */ /* 0x000f22000c1e1900 */
[----:B------:R-:W-:-:S05]  /*5520*/  VIADD R2, R2, 0x10 ;  /* 0x0000001002027836 */ /* 0x000fca0000000000 */
[----:B------:R-:W-:Y:S02]  /*5530*/  ISETP.NE.AND P0, PT, R2, R3, PT ;  /* 0x000000030200720c */ /* 0x000fe40003f05270 */
[----:B--2---:R-:W-:-:S04]  /*5540*/  IADD3 R122, PT, PT, R126, R123, R122 ;  /* 0x0000007b7e7a7210 */ /* 0x004fc80007ffe07a */
[----:B---3--:R-:W-:-:S04]  /*5550*/  IADD3 R122, PT, PT, R128, R127, R122 ;  /* 0x0000007f807a7210 */ /* 0x008fc80007ffe07a */
[----:B-----5:R-:W-:-:S04]  /*5560*/  IADD3 R122, PT, PT, R130, R129, R122 ;  /* 0x00000081827a7210 */ /* 0x020fc80007ffe07a */
[----:B------:R-:W-:-:S04]  /*5570*/  IADD3 R122, PT, PT, R172, R131, R122 ;  /* 0x00000083ac7a7210 */ /* 0x000fc80007ffe07a */
[----:B----4-:R-:W-:Y:S01]  /*5580*/  IADD3 R186, PT, PT, R124, R186, R122 ;  /* 0x000000ba7cba7210 */ /* 0x010fe20007ffe07a */
[----:B------:R-:W-:Y:S06]  /*5590*/  @P0 BRA `(.L_x_120) ;  /* 0xfffffffc00880947 */ /* 0x000fec000383ffff */
[----:B------:R-:W-:Y:S05]  /*55a0*/  BSYNC.RECONVERGENT B0 ;  /* 0x0000000000007941 */ /* 0x000fea0003800200 */
.L_x_119:
[----:B------:R-:W-:Y:S05]  /*55b0*/  @!P1 BRA `(.L_x_118) ;  /* 0x0000000000c09947 */ /* 0x000fea0003800000 */
[----:B------:R-:W-:Y:S02]  /*55c0*/  ISETP.GE.U32.AND P0, PT, R121, 0x8, PT ;  /* 0x000000087900780c */ /* 0x000fe40003f06070 */
[----:B------:R-:W-:-:S04]  /*55d0*/  LOP3.LUT R2, R0, 0x7, RZ, 0xc0, !PT ;  /* 0x0000000700027812 */ /* 0x000fc800078ec0ff */
[----:B------:R-:W-:-:S07]  /*55e0*/  ISETP.NE.AND P1, PT, R2, RZ, PT ;  /* 0x000000ff0200720c */ /* 0x000fce0003f25270 */
[----:B------:R-:W-:Y:S06]  /*55f0*/  @!P0 BRA `(.L_x_121) ;  /* 0x0000000000408947 */ /* 0x000fec0003800000 */
[----:B---3--:R-:W2:Y:S01]  /*5600*/  LDC.64 R124, c[0x0][0x460] ;  /* 0x00011800ff7c7b82 */ /* 0x008ea20000000a00 */
[----:B------:R-:W-:-:S04]  /*5610*/  IMAD.IADD R122, R120, 0x1, R3 ;  /* 0x00000001787a7824 */ /* 0x000fc800078e0203 */
[----:B--2---:R-:W-:-:S05]  /*5620*/  IMAD.WIDE R122, R122, 0x4, R124 ;  /* 0x000000047a7a7825 */ /* 0x004fca00078e027c */
[----:B0-----:R-:W2:Y:S04]  /*5630*/  LDG.E R129, desc[UR6][R122.64] ;  /* 0x000000067a817981 */ /* 0x001ea8000c1e1900 */
[----:B------:R-:W2:Y:S04]  /*5640*/  LDG.E R128, desc[UR6][R122.64+0x4] ;  /* 0x000004067a807981 */ /* 0x000ea8000c1e1900 */
[----:B----4-:R-:W3:Y:S04]  /*5650*/  LDG.E R127, desc[UR6][R122.64+0x8] ;  /* 0x000008067a7f7981 */ /* 0x010ee8000c1e1900 */
[----:B------:R-:W3:Y:S04]  /*5660*/  LDG.E R126, desc[UR6][R122.64+0xc] ;  /* 0x00000c067a7e7981 */ /* 0x000ee8000c1e1900 */
[----:B------:R-:W4:Y:S04]  /*5670*/  LDG.E R125, desc[UR6][R122.64+0x10] ;  /* 0x000010067a7d7981 */ /* 0x000f28000c1e1900 */
[----:B------:R-:W4:Y:S04]  /*5680*/  LDG.E R124, desc[UR6][R122.64+0x14] ;  /* 0x000014067a7c7981 */ /* 0x000f28000c1e1900 */
[----:B------:R-:W5:Y:S04]  /*5690*/  LDG.E R121, desc[UR6][R122.64+0x18] ;  /* 0x000018067a797981 */ /* 0x000f68000c1e1900 */
[----:B------:R-:W5:Y:S01]  /*56a0*/  LDG.E R122, desc[UR6][R122.64+0x1c] ;  /* 0x00001c067a7a7981 */ /* 0x000f62000c1e1900 */
[----:B------:R-:W-:Y:S01]  /*56b0*/  VIADD R3, R3, 0x8 ;  /* 0x0000000803037836 */ /* 0x000fe20000000000 */
[----:B--2---:R-:W-:-:S04]  /*56c0*/  IADD3 R128, PT, PT, R128, R129, R186 ;  /* 0x0000008180807210 */ /* 0x004fc80007ffe0ba */
[----:B---3--:R-:W-:-:S04]  /*56d0*/  IADD3 R126, PT, PT, R126, R127, R128 ;  /* 0x0000007f7e7e7210 */ /* 0x008fc80007ffe080 */
[----:B----4-:R-:W-:-:S04]  /*56e0*/  IADD3 R124, PT, PT, R124, R125, R126 ;  /* 0x0000007d7c7c7210 */ /* 0x010fc80007ffe07e */
[----:B-----5:R-:W-:-:S07]  /*56f0*/  IADD3 R186, PT, PT, R122, R121, R124 ;  /* 0x000000797aba7210 */ /* 0x020fce0007ffe07c */
.L_x_121:
        /* <DEDUP_REMOVED lines=8> */
[----:B------:R-:W2:Y:S04]  /*5780*/  LDG.E R2, desc[UR6][R122.64] ;  /* 0x000000067a027981 */ /* 0x000ea8000c1e1900 */
[----:B------:R-:W2:Y:S04]  /*5790*/  LDG.E R121, desc[UR6][R122.64+0x4] ;  /* 0x000004067a797981 */ /* 0x000ea8000c1e1900 */
[----:B------:R-:W3:Y:S04]  /*57a0*/  LDG.E R124, desc[UR6][R122.64+0x8] ;  /* 0x000008067a7c7981 */ /* 0x000ee8000c1e1900 */
[----:B------:R-:W3:Y:S01]  /*57b0*/  LDG.E R122, desc[UR6][R122.64+0xc] ;  /* 0x00000c067a7a7981 */ /* 0x000ee2000c1e1900 */
[----:B------:R-:W-:Y:S01]  /*57c0*/  VIADD R3, R3, 0x4 ;  /* 0x0000000403037836 */ /* 0x000fe20000000000 */
[----:B--2---:R-:W-:-:S04]  /*57d0*/  IADD3 R2, PT, PT, R121, R2, R186 ;  /* 0x0000000279027210 */ /* 0x004fc80007ffe0ba */
[----:B---3--:R-:W-:-:S07]  /*57e0*/  IADD3 R186, PT, PT, R122, R124, R2 ;  /* 0x0000007c7aba7210 */ /* 0x008fce0007ffe002 */
.L_x_122:
[----:B------:R-:W-:Y:S05]  /*57f0*/  @!P1 BRA `(.L_x_118) ;  /* 0x0000000000309947 */ /* 0x000fea0003800000 */
[----:B------:R-:W-:Y:S02]  /*5800*/  IMAD.IADD R3, R120, 0x1, R3 ;  /* 0x0000000178037824 */ /* 0x000fe400078e0203 */
[----:B------:R-:W2:Y:S02]  /*5810*/  LDC.64 R120, c[0x0][0x460] ;  /* 0x00011800ff787b82 */ /* 0x000ea40000000a00 */
[----:B--2---:R-:W-:-:S05]  /*5820*/  IMAD.WIDE R2, R3, 0x4, R120 ;  /* 0x0000000403027825 */ /* 0x004fca00078e0278 */
[----:B------:R-:W2:Y:S01]  /*5830*/  LDG.E R120, desc[UR6][R2.64] ;  /* 0x0000000602787981 */ /* 0x000ea2000c1e1900 */
[----:B------:R-:W-:Y:S01]  /*5840*/  ISETP.NE.AND P0, PT, R0, 0x1, PT ;  /* 0x000000010000780c */ /* 0x000fe20003f05270 */
[----:B--2---:R-:W-:-:S12]  /*5850*/  IMAD.IADD R186, R186, 0x1, R120 ;  /* 0x00000001baba7824 */ /* 0x004fd800078e0278 */
[----:B------:R-:W-:Y:S05]  /*5860*/  @!P0 BRA `(.L_x_118) ;  /* 0x0000000000148947 */ /* 0x000fea0003800000 */
[----:B------:R-:W-:Y:S02]  /*5870*/  ISETP.NE.AND P0, PT, R0, 0x2, PT ;  /* 0x000000020000780c */ /* 0x000fe40003f05270 */
[----:B------:R-:W2:Y:S11]  /*5880*/  LDG.E R0, desc[UR6][R2.64+0x4] ;  /* 0x0000040602007981 */ /* 0x000eb6000c1e1900 */
[----:B------:R-:W5:Y:S01]  /*5890*/  @P0 LDG.E R2, desc[UR6][R2.64+0x8] ;  /* 0x0000080602020981 */ /* 0x000f62000c1e1900 */
[----:B--2---:R-:W-:-:S04]  /*58a0*/  IMAD.IADD R186, R186, 0x1, R0 ;  /* 0x00000001baba7824 */ /* 0x004fc800078e0200 */
[----:B-----5:R-:W-:-:S07]  /*58b0*/  @P0 IMAD.IADD R186, R186, 0x1, R2 ;  /* 0x00000001baba0824 */ /* 0x020fce00078e0202 */
.L_x_118:
[----:B------:R-:W5:Y:S02]  /*58c0*/  LDG.E R0, desc[UR6][R184.64+0x20] ;  /* 0x00002006b8007981 */ /* 0x000f64000c1e1900 */
[----:B-----5:R-:W-:-:S13]  /*58d0*/  ISETP.GE.AND P0, PT, R186, R0, PT ;  /* 0x00000000ba00720c */ /* 0x020fda0003f06270 */
[----:B------:R-:W-:Y:S05]  /*58e0*/  @!P0 BRA `(.L_x_22) ;  /* 0x00001e18002c8947 */ /* 0x000fea0003800000 */
.L_x_62:
[----:B------:R-:W5:Y:S02]  /*58f0*/  LDG.E R0, desc[UR6][R184.64+0x18] ;  /* 0x00001806b8007981 */ /* 0x000f64000c1e1900 */
[----:B-----5:R-:W-:-:S13]  /*5900*/  ISETP.NE.AND P0, PT, R0, RZ, PT ;  /* 0x000000ff0000720c */ /* 0x020fda0003f05270 */
[----:B------:R-:W-:Y:S05]  /*5910*/  @!P0 BRA `(.L_x_123) ;  /* 0x0000195000488947 */ /* 0x000fea0003800000 */
[----:B------:R-:W2:Y:S04]  /*5920*/  LDL.64 R120, [R1+0x7eb8] ;  /* 0x007eb80001787983 */ /* 0x000ea80000100a00 */
[----:B------:R0:W5:Y:S04]  /*5930*/  LDG.E R184, desc[UR6][R184.64+0x24] ;  /* 0x00002406b8b87981 */ /* 0x000168000c1e1900 */
[----:B--2---:R-:W2:Y:S04]  /*5940*/  LDG.E R3, desc[UR6][R120.64+0x4] ;  /* 0x0000040678037981 */ /* 0x004ea8000c1e1900 */
[----:B------:R0:W5:Y:S01]  /*5950*/  LDG.E R130, desc[UR6][R120.64] ;  /* 0x0000000678827981 */ /* 0x000162000c1e1900 */
[----:B------:R-:W-:Y:S01]  /*5960*/  BSSY.RECONVERGENT B2, `(.L_x_124) ;  /* 0x000009a000027945 */ /* 0x000fe20003800200 */
[----:B--2---:R-:W-:-:S02]  /*5970*/  ISETP.GE.U32.AND P0, PT, R3, 0x1, PT ;  /* 0x000000010300780c */ /* 0x004fc40003f06070 */
[----:B------:R-:W-:-:S04]  /*5980*/  SHF.R.S32.HI R0, RZ, 0x1f, R3 ;  /* 0x0000001fff007819 */ /* 0x000fc80000011403 */
[----:B------:R-:W-:Y:S01]  /*5990*/  ISETP.GE.AND.EX P0, PT, R0, RZ, PT, P0 ;  /* 0x000000ff0000720c */ /* 0x000fe20003f06300 */
[----:B------:R-:W-:-:S12]  /*59a0*/  IMAD.MOV.U32 R0, RZ, RZ, RZ ;  /* 0x000000ffff007224 */ /* 0x000fd800078e00ff */
[----:B0-----:R-:W-:Y:S05]  /*59b0*/  @!P0 BRA `(.L_x_125) ;  /* 0x0000000800508947 */ /* 0x001fea0003800000 */
[C---:B------:R-:W-:Y:S01]  /*59c0*/  ISETP.GE.U32.AND P0, PT, R3.reuse, 0x4, PT ;  /* 0x000000040300780c */ /* 0x040fe20003f06070 */
[----:B------:R-:W-:Y:S01]  /*59d0*/  BSSY.RECONVERGENT B1, `(.L_x_126) ;  /* 0x000007e000017945 */ /* 0x000fe20003800200 */
[----:B------:R-:W-:Y:S01]  /*59e0*/  HFMA2 R0, -RZ, RZ, 0, 0 ;  /* 0x00000000ff007431 */ /* 0x000fe200000001ff */
[----:B------:R-:W-:-:S10]  /*59f0*/  LOP3.LUT R124, R3, 0x3, RZ, 0xc0, !PT ;  /* 0x00000003037c7812 */ /* 0x000fd400078ec0ff */
[----:B------:R-:W-:Y:S05]  /*5a00*/  @!P0 BRA `(.L_x_127) ;  /* 0x0000000400e88947 */ /* 0x000fea0003800000 */
[----:B------:R-:W-:Y:S01]  /*5a10*/  LOP3.LUT R0, R3, 0x7ffffffc, RZ, 0xc0, !PT ;  /* 0x7ffffffc03007812 */ /* 0x000fe200078ec0ff */
[----:B------:R-:W-:Y:S05]  /*5a20*/  BMOV.32.CLEAR RZ, B0 ;  /* 0x0000000000ff7355 */ /* 0x000fea0000100000 */
[----:B------:R-:W-:Y:S01]  /*5a30*/  ISETP.GT.AND P0, PT, R0, RZ, PT ;  /* 0x000000ff0000720c */ /* 0x000fe20003f04270 */
[----:B------:R-:W-:Y:S01]  /*5a40*/  BSSY.RELIABLE B0, `(.L_x_128) ;  /* 0x0000066000007945 */ /* 0x000fe20003800100 */
[----:B------:R-:W-:-:S11]  /*5a50*/  IMAD.MOV.U32 R2, RZ, RZ, RZ ;  /* 0x000000ffff027224 */ /* 0x000fd600078e00ff */
[----:B------:R-:W-:Y:S05]  /*5a60*/  @!P0 BRA `(.L_x_129) ;  /* 0x00000004008c8947 */ /* 0x000fea0003800000 */
[----:B------:R-:W-:Y:S01]  /*5a70*/  IMAD.IADD R120, R0, 0x1, -R2 ;  /* 0x0000000100787824 */ /* 0x000fe200078e0a02 */
[----:B------:R-:W-:Y:S01]  /*5a80*/  BSSY.RECONVERGENT B3, `(.L_x_130) ;  /* 0x000003d000037945 */ /* 0x000fe20003800200 */
[----:B------:R-:W-:-:S03]  /*5a90*/  PLOP3.LUT P0, PT, PT, PT, PT, 0x80, 0x8 ;  /* 0x000000000008781c */ /* 0x000fc60003f0f070 */
[----:B------:R-:W-:-:S13]  /*5aa0*/  ISETP.GT.AND P1, PT, R120, 0xc, PT ;  /* 0x0000000c7800780c */ /* 0x000fda0003f24270 */
[----:B------:R-:W-:Y:S05]  /*5ab0*/  @!P1 BRA `(.L_x_131) ;  /* 0x0000000000e49947 */ /* 0x000fea0003800000 */
[----:B------:R-:W-:Y:S01]  /*5ac0*/  PLOP3.LUT P0, PT, PT, PT, PT, 0x8, 0x80 ;  /* 0x000000000080781c */ /* 0x000fe20003f0e170 */
[----:B---3--:R-:W-:-:S12]  /*5ad0*/  VIADD R125, R0, 0xfffffff4 ;  /* 0xfffffff4007d7836 */ /* 0x008fd80000000000 */
.L_x_132:
[----:B0-----:R-:W0:Y:S01]  /*5ae0*/  LDCU.64 UR10, c[0x0][0x380] ;  /* 0x00007000ff0a77ac */ /* 0x001e220008000a00 */
[----:B-----5:R-:W-:-:S05]  /*5af0*/  IMAD.IADD R121, R130, 0x1, R2 ;  /* 0x0000000182797824 */ /* 0x020fca00078e0202 */
[----:B0-----:R-:W-:-:S04]  /*5b00*/  IADD3 R120, P1, PT, R121, UR10, RZ ;  /* 0x0000000a79787c10 */ /* 0x001fc8000ff3e0ff */
[----:B------:R-:W-:-:S05]  /*5b10*/  LEA.HI.X.SX32 R121, R121, UR11, 0x1, P1 ;  /* 0x0000000b79797c11 */ /* 0x000fca00088f0eff */
[----:B----4-:R-:W2:Y:S04]  /*5b20*/  LDG.E.U8 R126, desc[UR6][R120.64] ;  /* 0x00000006787e7981 */ /* 0x010ea8000c1e1100 */
[----:B------:R-:W2:Y:S04]  /*5b30*/  LDG.E.U8 R128, desc[UR6][R120.64+0x1] ;  /* 0x0000010678807981 */ /* 0x000ea8000c1e1100 */
[----:B------:R-:W3:Y:S04]  /*5b40*/  LDG.E.U8 R127, desc[UR6][R120.64+0x2] ;  /* 0x00000206787f7981 */ /* 0x000ee8000c1e1100 */
[----:B------:R0:W3:Y:S02]  /*5b50*/  LDG.E.U8 R121, desc[UR6][R120.64+0x3] ;  /* 0x0000030678797981 */ /* 0x0000e4000c1e1100 */
[----:B0-----:R-:W-:-:S04]  /*5b60*/  VIADD R120, R2, 0x4 ;  /* 0x0000000402787836 */ /* 0x001fc80000000000 */
[----:B------:R-:W-:-:S05]  /*5b70*/  IMAD.IADD R123, R130, 0x1, R120 ;  /* 0x00000001827b7824 */ /* 0x000fca00078e0278 */
[----:B------:R-:W-:-:S04]  /*5b80*/  IADD3 R122, P1, PT, R123, UR10, RZ ;  /* 0x0000000a7b7a7c10 */ /* 0x000fc8000ff3e0ff */
[----:B------:R-:W-:-:S05]  /*5b90*/  LEA.HI.X.SX32 R123, R123, UR11, 0x1, P1 ;  /* 0x0000000b7b7b7c11 */ /* 0x000fca00088f0eff */
[----:B------:R-:W4:Y:S04]  /*5ba0*/  LDG.E.U8 R129, desc[UR6][R122.64] ;  /* 0x000000067a817981 */ /* 0x000f28000c1e1100 */
[----:B------:R-:W4:Y:S04]  /*5bb0*/  LDG.E.U8 R131, desc[UR6][R122.64+0x1] ;  /* 0x000001067a837981 */ /* 0x000f28000c1e1100 */
[----:B-1----:R-:W4:Y:S04]  /*5bc0*/  LDG.E.U8 R172, desc[UR6][R122.64+0x2] ;  /* 0x000002067aac7981 */ /* 0x002f28000c1e1100 */
[----:B------:R0:W4:Y:S02]  /*5bd0*/  LDG.E.U8 R122, desc[UR6][R122.64+0x3] ;  /* 0x000003067a7a7981 */ /* 0x000124000c1e1100 */
[----:B0-----:R-:W-:Y:S01]  /*5be0*/  IMAD.IADD R123, R1, 0x1, R2 ;  /* 0x00000001017b7824 */ /* 0x001fe200078e0202 */
[----:B--2---:R-:W-:-:S05]  /*5bf0*/  PRMT R126, R128, 0x7604, R126 ;  /* 0x00007604807e7816 */ /* 0x004fca000000007e */
[----:B------:R-:W-:Y:S01]  /*5c00*/  STL.U16 [R123+0x280e], R126 ;  /* 0x00280e7e7b007387 */ /* 0x000fe20000100400 */
[----:B---3--:R-:W-:-:S05]  /*5c10*/  PRMT R121, R121, 0x7604, R127 ;  /* 0x0000760479797816 */ /* 0x008fca000000007f */
[----:B------:R0:W-:Y:S01]  /*5c20*/  STL.U16 [R123+0x2810], R121 ;  /* 0x002810797b007387 */ /* 0x0001e20000100400 */
[----:B----4-:R-:W-:Y:S01]  /*5c30*/  PRMT R129, R131, 0x7604, R129 ;  /* 0x0000760483817816 */ /* 0x010fe20000000081 */
[----:B------:R-:W-:Y:S02]  /*5c40*/  IMAD.IADD R131, R1, 0x1, R120 ;  /* 0x0000000101837824 */ /* 0x000fe400078e0278 */
[----:B------:R-:W-:-:S03]  /*5c50*/  VIADD R120, R2, 0x8 ;  /* 0x0000000802787836 */ /* 0x000fc60000000000 */
[----:B------:R-:W-:Y:S01]  /*5c60*/  STL.U16 [R131+0x280e], R129 ;  /* 0x00280e8183007387 */ /* 0x000fe20000100400 */
[----:B0-----:R-:W-:Y:S01]  /*5c70*/  IMAD.IADD R121, R130, 0x1, R120 ;  /* 0x0000000182797824 */ /* 0x001fe200078e0278 */
[----:B------:R-:W-:-:S04]  /*5c80*/  PRMT R172, R122, 0x7604, R172 ;  /* 0x000076047aac7816 */ /* 0x000fc800000000ac */
[C---:B------:R-:W-:Y:S01]  /*5c90*/  IADD3 R122, P1, PT, R121.reuse, UR10, RZ ;  /* 0x0000000a797a7c10 */ /* 0x040fe2000ff3e0ff */
[----:B------:R0:W-:Y:S03]  /*5ca0*/  STL.U16 [R131+0x2810], R172 ;  /* 0x002810ac83007387 */ /* 0x0001e60000100400 */
[----:B------:R-:W-:Y:S01]  /*5cb0*/  LEA.HI.X.SX32 R123, R121, UR11, 0x1, P1 ;  /* 0x0000000b797b7c11 */ /* 0x000fe200088f0eff */
[----:B------:R-:W-:-:S04]  /*5cc0*/  VIADD R121, R2, 0xc ;  /* 0x0000000c02797836 */ /* 0x000fc80000000000 */
[----:B------:R-:W2:Y:S04]  /*5cd0*/  LDG.E.U8 R126, desc[UR6][R122.64] ;  /* 0x000000067a7e7981 */ /* 0x000ea8000c1e1100 */
[----:B------:R-:W2:Y:S04]  /*5ce0*/  LDG.E.U8 R127, desc[UR6][R122.64+0x1] ;  /* 0x000001067a7f7981 */ /* 0x000ea8000c1e1100 */
[----:B------:R-:W3:Y:S04]  /*5cf0*/  LDG.E.U8 R128, desc[UR6][R122.64+0x2] ;  /* 0x000002067a807981 */ /* 0x000ee8000c1e1100 */
[----:B------:R1:W3:Y:S02]  /*5d00*/  LDG.E.U8 R173, desc[UR6][R122.64+0x3] ;  /* 0x000003067aad7981 */ /* 0x0002e4000c1e1100 */
[----:B-1----:R-:W-:-:S05]  /*5d10*/  IMAD.IADD R123, R130, 0x1, R121 ;  /* 0x00000001827b7824 */ /* 0x002fca00078e0279 */
[----:B------:R-:W-:-:S04]  /*5d20*/  IADD3 R122, P1, PT, R123, UR10, RZ ;  /* 0x0000000a7b7a7c10 */ /* 0x000fc8000ff3e0ff */
[----:B------:R-:W-:-:S05]  /*5d30*/  LEA.HI.X.SX32 R123, R123, UR11, 0x1, P1 ;  /* 0x0000000b7b7b7c11 */ /* 0x000fca00088f0eff */
[----:B0-----:R-:W4:Y:S04]  /*5d40*/  LDG.E.U8 R172, desc[UR6][R122.64] ;  /* 0x000000067aac7981 */ /* 0x001f28000c1e1100 */
[----:B------:R-:W4:Y:S04]  /*5d50*/  LDG.E.U8 R131, desc[UR6][R122.64+0x1] ;  /* 0x000001067a837981 */ /* 0x000f28000c1e1100 */
[----:B------:R-:W4:Y:S04]  /*5d60*/  LDG.E.U8 R129, desc[UR6][R122.64+0x2] ;  /* 0x000002067a817981 */ /* 0x000f28000c1e1100 */
[----:B------:R-:W4:Y:S01]  /*5d70*/  LDG.E.U8 R122, desc[UR6][R122.64+0x3] ;  /* 0x000003067a7a7981 */ /* 0x000f22000c1e1100 */
[----:B------:R-:W-:-:S02]  /*5d80*/  IMAD.IADD R120, R1, 0x1, R120 ;  /* 0x0000000101787824 */ /* 0x000fc400078e0278 */
[----:B------:R-:W-:Y:S02]  /*5d90*/  IMAD.IADD R121, R1, 0x1, R121 ;  /* 0x0000000101797824 */ /* 0x000fe400078e0279 */
[----:B------:R-:W-:-:S05]  /*5da0*/  VIADD R2, R2, 0x10 ;  /* 0x0000001002027836 */ /* 0x000fca0000000000 */
[----:B------:R-:W-:Y:S02]  /*5db0*/  ISETP.GE.AND P1, PT, R2, R125, PT ;  /* 0x0000007d0200720c */ /* 0x000fe40003f26270 */
[----:B--2---:R-:W-:-:S05]  /*5dc0*/  PRMT R126, R127, 0x7604, R126 ;  /* 0x000076047f7e7816 */ /* 0x004fca000000007e */
[----:B------:R0:W-:Y:S01]  /*5dd0*/  STL.U16 [R120+0x280e], R126 ;  /* 0x00280e7e78007387 */ /* 0x0001e20000100400 */
[----:B---3--:R-:W-:-:S05]  /*5de0*/  PRMT R128, R173, 0x7604, R128 ;  /* 0x00007604ad807816 */ /* 0x008fca0000000080 */
[----:B------:R0:W-:Y:S01]  /*5df0*/  STL.U16 [R120+0x2810], R128 ;  /* 0x0028108078007387 */ /* 0x0001e20000100400 */
[----:B----4-:R-:W-:-:S05]  /*5e00*/  PRMT R131, R131, 0x7604, R172 ;  /* 0x0000760483837816 */ /* 0x010fca00000000ac */
[----:B------:R0:W-:Y:S01]  /*5e10*/  STL.U16 [R121+0x280e], R131 ;  /* 0x00280e8379007387 */ /* 0x0001e20000100400 */
[----:B------:R-:W-:-:S05]  /*5e20*/  PRMT R122, R122, 0x7604, R129 ;  /* 0x000076047a7a7816 */ /* 0x000fca0000000081 */
[----:B------:R0:W-:Y:S01]  /*5e30*/  STL.U16 [R121+0x2810], R122 ;  /* 0x0028107a79007387 */ /* 0x0001e20000100400 */
[----:B------:R-:W-:Y:S05]  /*5e40*/  @!P1 BRA `(.L_x_132) ;  /* 0xfffffffc00249947 */ /* 0x000fea000383ffff */
.L_x_131:
[----:B------:R-:W-:Y:S05]  /*5e50*/  BSYNC.RECONVERGENT B3 ;  /* 0x0000000000037941 */ /* 0x000fea0003800200 */
.L_x_130:
[----:B0-----:R-:W-:Y:S01]  /*5e60*/  IMAD.IADD R120, R0, 0x1, -R2 ;  /* 0x0000000100787824 */ /* 0x001fe200078e0a02 */
[----:B------:R-:W-:Y:S04]  /*5e70*/  BSSY.RECONVERGENT B3, `(.L_x_133) ;  /* 0x000001f000037945 */ /* 0x000fe80003800200 */
[----:B------:R-:W-:-:S13]  /*5e80*/  ISETP.GT.AND P1, PT, R120, 0x4, PT ;  /* 0x000000047800780c */ /* 0x000fda0003f24270 */
[----:B------:R-:W-:Y:S05]  /*5e90*/  @!P1 BRA `(.L_x_134) ;  /* 0x0000000000709947 */ /* 0x000fea0003800000 */
[----:B------:R-:W0:Y:S01]  /*5ea0*/  LDCU.64 UR10, c[0x0][0x380] ;  /* 0x00007000ff0a77ac */ /* 0x000e220008000a00 */
[----:B-----5:R-:W-:Y:S02]  /*5eb0*/  IMAD.IADD R121, R130, 0x1, R2 ;  /* 0x0000000182797824 */ /* 0x020fe400078e0202 */
[----:B------:R-:W-:-:S03]  /*5ec0*/  VIADD R122, R2, 0x4 ;  /* 0x00000004027a7836 */ /* 0x000fc60000000000 */
[----:B0-----:R-:W-:-:S04]  /*5ed0*/  IADD3 R120, P0, PT, R121, UR10, RZ ;  /* 0x0000000a79787c10 */ /* 0x001fc8000ff1e0ff */
[----:B------:R-:W-:-:S05]  /*5ee0*/  LEA.HI.X.SX32 R121, R121, UR11, 0x1, P0 ;  /* 0x0000000b79797c11 */ /* 0x000fca00080f0eff */
[----:B------:R-:W2:Y:S04]  /*5ef0*/  LDG.E.U8 R123, desc[UR6][R120.64] ;  /* 0x00000006787b7981 */ /* 0x000ea8000c1e1100 */
[----:B---3--:R-:W2:Y:S04]  /*5f00*/  LDG.E.U8 R125, desc[UR6][R120.64+0x1] ;  /* 0x00000106787d7981 */ /* 0x008ea8000c1e1100 */
[----:B----4-:R-:W3:Y:S04]  /*5f10*/  LDG.E.U8 R126, desc[UR6][R120.64+0x2] ;  /* 0x00000206787e7981 */ /* 0x010ee8000c1e1100 */
[----:B------:R0:W3:Y:S02]  /*5f20*/  LDG.E.U8 R131, desc[UR6][R120.64+0x3] ;  /* 0x0000030678837981 */ /* 0x0000e4000c1e1100 */
[----:B0-----:R-:W-:-:S05]  /*5f30*/  IMAD.IADD R121, R130, 0x1, R122 ;  /* 0x0000000182797824 */ /* 0x001fca00078e027a */
[----:B------:R-:W-:-:S04]  /*5f40*/  IADD3 R120, P0, PT, R121, UR10, RZ ;  /* 0x0000000a79787c10 */ /* 0x000fc8000ff1e0ff */
[----:B------:R-:W-:-:S05]  /*5f50*/  LEA.HI.X.SX32 R121, R121, UR11, 0x1, P0 ;  /* 0x0000000b79797c11 */ /* 0x000fca00080f0eff */
[----:B------:R-:W4:Y:S04]  /*5f60*/  LDG.E.U8 R129, desc[UR6][R120.64] ;  /* 0x0000000678817981 */ /* 0x000f28000c1e1100 */
[----:B------:R-:W4:Y:S04]  /*5f70*/  LDG.E.U8 R128, desc[UR6][R120.64+0x1] ;  /* 0x0000010678807981 */ /* 0x000f28000c1e1100 */
[----:B------:R-:W4:Y:S04]  /*5f80*/  LDG.E.U8 R127, desc[UR6][R120.64+0x2] ;  /* 0x00000206787f7981 */ /* 0x000f28000c1e1100 */
[----:B------:R0:W4:Y:S01]  /*5f90*/  LDG.E.U8 R120, desc[UR6][R120.64+0x3] ;  /* 0x0000030678787981 */ /* 0x000122000c1e1100 */
[C---:B------:R-:W-:Y:S01]  /*5fa0*/  IMAD.IADD R122, R1.reuse, 0x1, R122 ;  /* 0x00000001017a7824 */ /* 0x040fe200078e027a */
[----:B------:R-:W-:Y:S01]  /*5fb0*/  PLOP3.LUT P0, PT, PT, PT, PT, 0x8, 0x80 ;  /* 0x000000000080781c */ /* 0x000fe20003f0e170 */
[----:B0-----:R-:W-:Y:S01]  /*5fc0*/  IMAD.IADD R121, R1, 0x1, R2 ;  /* 0x0000000101797824 */ /* 0x001fe200078e0202 */
[----:B------:R-:W-:-:S02]  /*5fd0*/  IADD3 R2, PT, PT, R2, 0x8, RZ ;  /* 0x0000000802027810 */ /* 0x000fc40007ffe0ff */
[----:B--2---:R-:W-:-:S05]  /*5fe0*/  PRMT R123, R125, 0x7604, R123 ;  /* 0x000076047d7b7816 */ /* 0x004fca000000007b */
[----:B------:R0:W-:Y:S01]  /*5ff0*/  STL.U16 [R121+0x280e], R123 ;  /* 0x00280e7b79007387 */ /* 0x0001e20000100400 */
[----:B---3--:R-:W-:-:S05]  /*6000*/  PRMT R126, R131, 0x7604, R126 ;  /* 0x00007604837e7816 */ /* 0x008fca000000007e */
[----:B------:R0:W-:Y:S01]  /*6010*/  STL.U16 [R121+0x2810], R126 ;  /* 0x0028107e79007387 */ /* 0x0001e20000100400 */
[----:B----4-:R-:W-:-:S05]  /*6020*/  PRMT R128, R128, 0x7604, R129 ;  /* 0x0000760480807816 */ /* 0x010fca0000000081 */
[----:B------:R0:W-:Y:S01]  /*6030*/  STL.U16 [R122+0x280e], R128 ;  /* 0x00280e807a007387 */ /* 0x0001e20000100400 */
[----:B------:R-:W-:-:S05]  /*6040*/  PRMT R120, R120, 0x7604, R127 ;  /* 0x0000760478787816 */ /* 0x000fca000000007f */
[----:B------:R0:W-:Y:S02]  /*6050*/  STL.U16 [R122+0x2810], R120 ;  /* 0x002810787a007387 */ /* 0x0001e40000100400 */
.L_x_134:
[----:B------:R-:W-:Y:S05]  /*6060*/  BSYNC.RECONVERGENT B3 ;  /* 0x0000000000037941 */ /* 0x000fea0003800200 */
.L_x_133:
[----:B------:R-:W-:-:S13]  /*6070*/  ISETP.NE.OR P0, PT, R2, R0, P0 ;  /* 0x000000000200720c */ /* 0x000fda0000705670 */
[----:B------:R-:W-:Y:S05]  /*6080*/  @!P0 BREAK.RELIABLE B0 ;  /* 0x0000000000008942 */ /* 0x000fea0003800100 */
[----:B------:R-:W-:Y:S05]  /*6090*/  @!P0 BRA `(.L_x_127) ;  /* 0x0000000000448947 */ /* 0x000fea0003800000 */
.L_x_129:
[----:B------:R-:W-:Y:S05]  /*60a0*/  BSYNC.RELIABLE B0 ;  /* 0x0000000000007941 */ /* 0x000fea0003800100 */
.L_x_128:
[----:B--2---:R-:W2:Y:S01]  /*60b0*/  LDCU.64 UR10, c[0x0][0x380] ;  /* 0x00007000ff0a77ac */ /* 0x004ea20008000a00 */
[----:B0----5:R-:W-:-:S05]  /*60c0*/  IMAD.IADD R121, R130, 0x1, R2 ;  /* 0x0000000182797824 */ /* 0x021fca00078e0202 */
[----:B--2---:R-:W-:-:S04]  /*60d0*/  IADD3 R120, P0, PT, R121, UR10, RZ ;  /* 0x0000000a79787c10 */ /* 0x004fc8000ff1e0ff */
[----:B------:R-:W-:-:S05]  /*60e0*/  LEA.HI.X.SX32 R121, R121, UR11, 0x1, P0 ;  /* 0x0000000b79797c11 */ /* 0x000fca00080f0eff */
[----:B------:R-:W2:Y:S04]  /*60f0*/  LDG.E.U8 R122, desc[UR6][R120.64] ;  /* 0x00000006787a7981 */ /* 0x000ea8000c1e1100 */
[----:B------:R-:W2:Y:S04]  /*6100*/  LDG.E.U8 R123, desc[UR6][R120.64+0x1] ;  /* 0x00000106787b7981 */ /* 0x000ea8000c1e1100 */
[----:B---3--:R-:W3:Y:S04]  /*6110*/  LDG.E.U8 R125, desc[UR6][R120.64+0x2] ;  /* 0x00000206787d7981 */ /* 0x008ee8000c1e1100 */
[----:B------:R0:W3:Y:S02]  /*6120*/  LDG.E.U8 R120, desc[UR6][R120.64+0x3] ;  /* 0x0000030678787981 */ /* 0x0000e4000c1e1100 */
[----:B0-----:R-:W-:-:S02]  /*6130*/  IMAD.IADD R121, R1, 0x1, R2 ;  /* 0x0000000101797824 */ /* 0x001fc400078e0202 */
[----:B------:R-:W-:-:S05]  /*6140*/  VIADD R2, R2, 0x4 ;  /* 0x0000000402027836 */ /* 0x000fca0000000000 */
[----:B------:R-:W-:Y:S02]  /*6150*/  ISETP.NE.AND P0, PT, R2, R0, PT ;  /* 0x000000000200720c */ /* 0x000fe40003f05270 */
[----:B--2---:R-:W-:-:S05]  /*6160*/  PRMT R122, R123, 0x7604, R122 ;  /* 0x000076047b7a7816 */ /* 0x004fca000000007a */
[----:B------:R2:W-:Y:S01]  /*6170*/  STL.U16 [R121+0x280e], R122 ;  /* 0x00280e7a79007387 */ /* 0x0005e20000100400 */
[----:B---3--:R-:W-:-:S05]  /*6180*/  PRMT R120, R120, 0x7604, R125 ;  /* 0x0000760478787816 */ /* 0x008fca000000007d */
[----:B------:R2:W-:Y:S01]  /*6190*/  STL.U16 [R121+0x2810], R120 ;  /* 0x0028107879007387 */ /* 0x0005e20000100400 */
[----:B------:R-:W-:Y:S05]  /*61a0*/  @P0 BRA `(.L_x_128) ;  /* 0xfffffffc00c00947 */ /* 0x000fea000383ffff */
.L_x_127:
[----:B------:R-:W-:Y:S05]  /*61b0*/  BSYNC.RECONVERGENT B1 ;  /* 0x0000000000017941 */ /* 0x000fea0003800200 */
.L_x_126:
[----:B------:R-:W-:Y:S01]  /*61c0*/  ISETP.NE.AND P0, PT, R124, RZ, PT ;  /* 0x000000ff7c00720c */ /* 0x000fe20003f05270 */
[----:B------:R-:W-:Y:S05]  /*61d0*/  BMOV.32.CLEAR RZ, B0 ;  /* 0x0000000000ff7355 */ /* 0x000fea0000100000 */
[----:B------:R-:W-:Y:S07]  /*61e0*/  BSSY.RECONVERGENT B0, `(.L_x_135) ;  /* 0x0000010000007945 */ /* 0x000fee0003800200 */
[----:B------:R-:W-:Y:S05]  /*61f0*/  @!P0 BRA `(.L_x_136) ;  /* 0x0000000000388947 */ /* 0x000fea0003800000 */
[----:B------:R-:W0:Y:S01]  /*6200*/  LDCU.64 UR10, c[0x0][0x380] ;  /* 0x00007000ff0a77ac */ /* 0x000e220008000a00 */
[----:B-----5:R-:W-:-:S05]  /*6210*/  IMAD.IADD R2, R130, 0x1, R0 ;  /* 0x0000000182027824 */ /* 0x020fca00078e0200 */
[----:B0-2---:R-:W-:-:S04]  /*6220*/  IADD3 R120, P0, PT, R2, UR10, RZ ;  /* 0x0000000a02787c10 */ /* 0x005fc8000ff1e0ff */
[----:B------:R-:W-:-:S05]  /*6230*/  LEA.HI.X.SX32 R121, R2, UR11, 0x1, P0 ;  /* 0x0000000b02797c11 */ /* 0x000fca00080f0eff */
[----:B------:R-:W2:Y:S01]  /*6240*/  LDG.E.U8 R2, desc[UR6][R120.64] ;  /* 0x0000000678027981 */ /* 0x000ea2000c1e1100 */
[----:B------:R-:W-:Y:S01]  /*6250*/  IMAD.IADD R0, R1, 0x1, R0 ;  /* 0x0000000101007824 */ /* 0x000fe200078e0200 */
[----:B------:R-:W-:-:S04]  /*6260*/  ISETP.NE.AND P0, PT, R124, 0x1, PT ;  /* 0x000000017c00780c */ /* 0x000fc80003f05270 */
[----:B--2---:R0:W-:Y:S09]  /*6270*/  STL.U8 [R0+0x280e], R2 ;  /* 0x00280e0200007387 */ /* 0x0041f20000100000 */
[----:B------:R-:W-:Y:S05]  /*6280*/  @!P0 BRA `(.L_x_136) ;  /* 0x0000000000148947 */ /* 0x000fea0003800000 */
[----:B------:R-:W-:Y:S01]  /*6290*/  ISETP.NE.AND P0, PT, R124, 0x2, PT ;  /* 0x000000027c00780c */ /* 0x000fe20003f05270 */
[----:B0-----:R-:W2:-:S12]  /*62a0*/  LDG.E.U8 R2, desc[UR6][R120.64+0x1] ;  /* 0x0000010678027981 */ /* 0x001e98000c1e1100 */
[----:B------:R-:W5:Y:S04]  /*62b0*/  @P0 LDG.E.U8 R120, desc[UR6][R120.64+0x2] ;  /* 0x0000020678780981 */ /* 0x000f68000c1e1100 */
[----:B--2---:R0:W-:Y:S04]  /*62c0*/  STL.U8 [R0+0x280f], R2 ;  /* 0x00280f0200007387 */ /* 0x0041e80000100000 */
[----:B-----5:R0:W-:Y:S02]  /*62d0*/  @P0 STL.U8 [R0+0x2810], R120 ;  /* 0x0028107800000387 */ /* 0x0201e40000100000 */
.L_x_136:
[----:B------:R-:W-:Y:S05]  /*62e0*/  BSYNC.RECONVERGENT B0 ;  /* 0x0000000000007941 */ /* 0x000fea0003800200 */
.L_x_135:
[----:B0-----:R-:W-:-:S07]  /*62f0*/  IMAD.MOV.U32 R0, RZ, RZ, R3 ;  /* 0x000000ffff007224 */ /* 0x001fce00078e0003 */
.L_x_125:
[----:B------:R-:W-:Y:S05]  /*6300*/  BSYNC.RECONVERGENT B2 ;  /* 0x0000000000027941 */ /* 0x000fea0003800200 */
.L_x_124:
[----:B--2---:R-:W3:Y:S01]  /*6310*/  LDL.64 R120, [R1+0x7ea0] ;  /* 0x007ea00001787983 */ /* 0x004ee20000100a00 */
[----:B------:R-:W-:-:S03]  /*6320*/  IMAD.IADD R0, R1, 0x1, R0 ;  /* 0x0000000101007824 */ /* 0x000fc600078e0200 */
[----:B---3--:R-:W2:Y:S04]  /*6330*/  LDG.E R125, desc[UR6][R120.64+0x4] ;  /* 0x00000406787d7981 */ /* 0x008ea8000c1e1900 */
[----:B------:R0:W5:Y:S04]  /*6340*/  LDG.E R124, desc[UR6][R120.64] ;  /* 0x00000006787c7981 */ /* 0x000168000c1e1900 */
[----:B------:R3:W-:Y:S01]  /*6350*/  STL.U8 [R0+0x280e], RZ ;  /* 0x00280eff00007387 */ /* 0x0007e20000100000 */
[----:B------:R-:W-:Y:S01]  /*6360*/  BSSY.RECONVERGENT B2, `(.L_x_137) ;  /* 0x000009a000027945 */ /* 0x000fe20003800200 */
[----:B--2---:R-:W-:-:S02]  /*6370*/  ISETP.GE.U32.AND P0, PT, R125, 0x1, PT ;  /* 0x000000017d00780c */ /* 0x004fc40003f06070 */
[----:B---3--:R-:W-:-:S04]  /*6380*/  SHF.R.S32.HI R0, RZ, 0x1f, R125 ;  /* 0x0000001fff007819 */ /* 0x008fc8000001147d */
[----:B------:R-:W-:Y:S01]  /*6390*/  ISETP.GE.AND.EX P0, PT, R0, RZ, PT, P0 ;  /* 0x000000ff0000720c */ /* 0x000fe20003f06300 */
[----:B------:R-:W-:-:S12]  /*63a0*/  IMAD.MOV.U32 R0, RZ, RZ, RZ ;  /* 0x000000ffff007224 */ /* 0x000fd800078e00ff */
[----:B0-----:R-:W-:Y:S05]  /*63b0*/  @!P0 BRA `(.L_x_138) ;  /* 0x0000000800508947 */ /* 0x001fea0003800000 */
[C---:B------:R-:W-:Y:S01]  /*63c0*/  ISETP.GE.U32.AND P0, PT, R125.reuse, 0x4, PT ;  /* 0x000000047d00780c */ /* 0x040fe20003f06070 */
[----:B------:R-:W-:Y:S01]  /*63d0*/  BSSY.RECONVERGENT B1, `(.L_x_139) ;  /* 0x000007e000017945 */ /* 0x000fe20003800200 */
[----:B----4-:R-:W-:Y:S01]  /*63e0*/  LOP3.LUT R126, R125, 0x3, RZ, 0xc0, !PT ;  /* 0x000000037d7e7812 */ /* 0x010fe200078ec0ff */
[----:B------:R-:W-:-:S10]  /*63f0*/  IMAD.MOV.U32 R0, RZ, RZ, RZ ;  /* 0x000000ffff007224 */ /* 0x000fd400078e00ff */
        /* <DEDUP_REMOVED lines=13> */
[----:B------:R-:W-:-:S12]  /*64d0*/  VIADD R129, R0, 0xfffffff4 ;  /* 0xfffffff400817836 */ /* 0x000fd80000000000 */
.L_x_145:
[----:B0-----:R-:W0:Y:S01]  /*64e0*/  LDCU.64 UR10, c[0x0][0x380] ;  /* 0x00007000ff0a77ac */ /* 0x001e220008000a00 */
[----:B-----5:R-:W-:Y:S02]  /*64f0*/  IMAD.IADD R121, R124, 0x1, R2 ;  /* 0x000000017c797824 */ /* 0x020fe400078e0202 */
[----:B------:R-:W-:-:S04]  /*6500*/  VIADD R127, R2, 0x4 ;  /* 0x00000004027f7836 */ /* 0x000fc80000000000 */
[----:B------:R-:W-:Y:S01]  /*6510*/  IMAD.IADD R123, R124, 0x1, R127 ;  /* 0x000000017c7b7824 */ /* 0x000fe200078e027f */
[----:B0-----:R-:W-:-:S04]  /*6520*/  IADD3 R120, P1, PT, R121, UR10, RZ ;  /* 0x0000000a79787c10 */ /* 0x001fc8000ff3e0ff */
[----:B------:R-:W-:Y:S02]  /*6530*/  LEA.HI.X.SX32 R121, R121, UR11, 0x1, P1 ;  /* 0x0000000b79797c11 */ /* 0x000fe400088f0eff */
[----:B------:R-:W-:-:S03]  /*6540*/  IADD3 R122, P1, PT, R123, UR10, RZ ;  /* 0x0000000a7b7a7c10 */ /* 0x000fc6000ff3e0ff */
[----:B------:R-:W2:Y:S01]  /*6550*/  LDG.E.U8 R131, desc[UR6][R120.64] ;  /* 0x0000000678837981 */ /* 0x000ea2000c1e1100 */
[----:B------:R-:W-:-:S03]  /*6560*/  LEA.HI.X.SX32 R123, R123, UR11, 0x1, P1 ;  /* 0x0000000b7b7b7c11 */ /* 0x000fc600088f0eff */
[----:B-1----:R-:W2:Y:S04]  /*6570*/  LDG.E.U8 R172, desc[UR6][R120.64+0x1] ;  /* 0x0000010678ac7981 */ /* 0x002ea8000c1e1100 */
[----:B------:R-:W3:Y:S04]  /*6580*/  LDG.E.U8 R128, desc[UR6][R120.64+0x2] ;  /* 0x0000020678807981 */ /* 0x000ee8000c1e1100 */
[----:B------:R-:W4:Y:S04]  /*6590*/  LDG.E.U8 R173, desc[UR6][R122.64+0x1] ;  /* 0x000001067aad7981 */ /* 0x000f28000c1e1100 */
[----:B------:R-:W4:Y:S04]  /*65a0*/  LDG.E.U8 R174, desc[UR6][R122.64+0x2] ;  /* 0x000002067aae7981 */ /* 0x000f28000c1e1100 */
[----:B------:R-:W3:Y:S04]  /*65b0*/  LDG.E.U8 R120, desc[UR6][R120.64+0x3] ;  /* 0x0000030678787981 */ /* 0x000ee8000c1e1100 */
[----:B------:R-:W4:Y:S04]  /*65c0*/  LDG.E.U8 R121, desc[UR6][R122.64] ;  /* 0x000000067a797981 */ /* 0x000f28000c1e1100 */
[----:B------:R-:W4:Y:S01]  /*65d0*/  LDG.E.U8 R122, desc[UR6][R122.64+0x3] ;  /* 0x000003067a7a7981 */ /* 0x000f22000c1e1100 */
[----:B------:R-:W-:Y:S01]  /*65e0*/  IMAD.IADD R127, R1, 0x1, R127 ;  /* 0x00000001017f7824 */ /* 0x000fe200078e027f */
[----:B--2---:R-:W-:-:S02]  /*65f0*/  PRMT R131, R172, 0x7604, R131 ;  /* 0x00007604ac837816 */ /* 0x004fc40000000083 */
[----:B---3--:R-:W-:-:S04]  /*6600*/  PRMT R120, R120, 0x7604, R128 ;  /* 0x0000760478787816 */ /* 0x008fc80000000080 */
[----:B------:R-:W-:Y:S01]  /*6610*/  PRMT R131, R131, 0x5410, R120 ;  /* 0x0000541083837816 */ /* 0x000fe20000000078 */
[----:B------:R-:W-:Y:S01]  /*6620*/  IMAD.IADD R120, R1, 0x1, R2 ;  /* 0x0000000101787824 */ /* 0x000fe200078e0202 */
[----:B----4-:R-:W-:Y:S01]  /*6630*/  PRMT R121, R173, 0x7604, R121 ;  /* 0x00007604ad797816 */ /* 0x010fe20000000079 */
[----:B------:R-:W-:-:S03]  /*6640*/  VIADD R128, R2, 0x8 ;  /* 0x0000000802807836 */ /* 0x000fc60000000000 */
[----:B------:R-:W-:Y:S01]  /*6650*/  STL [R120+0x2828], R131 ;  /* 0x0028288378007387 */ /* 0x000fe20000100800 */
[----:B------:R-:W-:-:S04]  /*6660*/  PRMT R122, R122, 0x7604, R174 ;  /* 0x000076047a7a7816 */ /* 0x000fc800000000ae */
[----:B------:R-:W-:-:S05]  /*6670*/  PRMT R121, R121, 0x5410, R122 ;  /* 0x0000541079797816 */ /* 0x000fca000000007a */
[----:B------:R0:W-:Y:S02]  /*6680*/  STL [R127+0x2828], R121 ;  /* 0x002828797f007387 */ /* 0x0001e40000100800 */
[----:B0-----:R-:W-:Y:S02]  /*6690*/  IMAD.IADD R121, R124, 0x1, R128 ;  /* 0x000000017c797824 */ /* 0x001fe400078e0280 */
[----:B------:R-:W-:-:S03]  /*66a0*/  VIADD R127, R2, 0xc ;  /* 0x0000000c027f7836 */ /* 0x000fc60000000000 */
[----:B------:R-:W-:Y:S01]  /*66b0*/  IADD3 R120, P1, PT, R121, UR10, RZ ;  /* 0x0000000a79787c10 */ /* 0x000fe2000ff3e0ff */
[----:B------:R-:W-:-:S03]  /*66c0*/  IMAD.IADD R123, R124, 0x1, R127 ;  /* 0x000000017c7b7824 */ /* 0x000fc600078e027f */
[----:B------:R-:W-:Y:S02]  /*66d0*/  LEA.HI.X.SX32 R121, R121, UR11, 0x1, P1 ;  /* 0x0000000b79797c11 */ /* 0x000fe400088f0eff */
[----:B------:R-:W-:-:S03]  /*66e0*/  IADD3 R122, P1, PT, R123, UR10, RZ ;  /* 0x0000000a7b7a7c10 */ /* 0x000fc6000ff3e0ff */
[----:B------:R-:W2:Y:S01]  /*66f0*/  LDG.E.U8 R172, desc[UR6][R120.64] ;  /* 0x0000000678ac7981 */ /* 0x000ea2000c1e1100 */
[----:B------:R-:W-:-:S03]  /*6700*/  LEA.HI.X.SX32 R123, R123, UR11, 0x1, P1 ;  /* 0x0000000b7b7b7c11 */ /* 0x000fc600088f0eff */
[----:B------:R-:W2:Y:S04]  /*6710*/  LDG.E.U8 R173, desc[UR6][R120.64+0x1] ;  /* 0x0000010678ad7981 */ /* 0x000ea8000c1e1100 */
[----:B------:R-:W3:Y:S04]  /*6720*/  LDG.E.U8 R131, desc[UR6][R120.64+0x2] ;  /* 0x0000020678837981 */ /* 0x000ee8000c1e1100 */
[----:B------:R-:W3:Y:S04]  /*6730*/  LDG.E.U8 R175, desc[UR6][R120.64+0x3] ;  /* 0x0000030678af7981 */ /* 0x000ee8000c1e1100 */
[----:B------:R-:W4:Y:S04]  /*6740*/  LDG.E.U8 R174, desc[UR6][R122.64+0x1] ;  /* 0x000001067aae7981 */ /* 0x000f28000c1e1100 */
[----:B------:R-:W4:Y:S04]  /*6750*/  LDG.E.U8 R121, desc[UR6][R122.64] ;  /* 0x000000067a797981 */ /* 0x000f28000c1e1100 */
[----:B------:R-:W4:Y:S04]  /*6760*/  LDG.E.U8 R120, desc[UR6][R122.64+0x2] ;  /* 0x000002067a787981 */ /* 0x000f28000c1e1100 */
[----:B------:R-:W4:Y:S01]  /*6770*/  LDG.E.U8 R122, desc[UR6][R122.64+0x3] ;  /* 0x000003067a7a7981 */ /* 0x000f22000c1e1100 */
[C---:B------:R-:W-:Y:S01]  /*6780*/  IADD3 R128, PT, PT, R1.reuse, R128, RZ ;  /* 0x0000008001807210 */ /* 0x040fe20007ffe0ff */
[----:B------:R-:W-:-:S02]  /*6790*/  IMAD.IADD R127, R1, 0x1, R127 ;  /* 0x00000001017f7824 */ /* 0x000fc400078e027f */
[----:B------:R-:W-:-:S05]  /*67a0*/  VIADD R2, R2, 0x10 ;  /* 0x0000001002027836 */ /* 0x000fca0000000000 */
[----:B------:R-:W-:Y:S02]  /*67b0*/  ISETP.GE.AND P1, PT, R2, R129, PT ;  /* 0x000000810200720c */ /* 0x000fe40003f26270 */
[----:B--2---:R-:W-:Y:S02]  /*67c0*/  PRMT R172, R173, 0x7604, R172 ;  /* 0x00007604adac7816 */ /* 0x004fe400000000ac */
[----:B---3--:R-:W-:-:S04]  /*67d0*/  PRMT R131, R175, 0x7604, R131 ;  /* 0x00007604af837816 */ /* 0x008fc80000000083 */
[----:B------:R-:W-:Y:S02]  /*67e0*/  PRMT R172, R172, 0x5410, R131 ;  /* 0x00005410acac7816 */ /* 0x000fe40000000083 */
[----:B----4-:R-:W-:-:S03]  /*67f0*/  PRMT R121, R174, 0x7604, R121 ;  /* 0x00007604ae797816 */ /* 0x010fc60000000079 */
[----:B------:R0:W-:Y:S01]  /*6800*/  STL [R128+0x2828], R172 ;  /* 0x002828ac80007387 */ /* 0x0001e20000100800 */
[----:B------:R-:W-:-:S04]  /*6810*/  PRMT R120, R122, 0x7604, R120 ;  /* 0x000076047a787816 */ /* 0x000fc80000000078 */
[----:B------:R-:W-:-:S05]  /*6820*/  PRMT R121, R121, 0x5410, R120 ;  /* 0x0000541079797816 */ /* 0x000fca0000000078 */
[----:B------:R0:W-:Y:S01]  /*6830*/  STL [R127+0x2828], R121 ;  /* 0x002828797f007387 */ /* 0x0001e20000100800 */
[----:B------:R-:W-:Y:S05]  /*6840*/  @!P1 BRA `(.L_x_145) ;  /* 0xfffffffc00249947 */ /* 0x000fea000383ffff */
.L_x_144:
[----:B------:R-:W-:Y:S05]  /*6850*/  BSYNC.RECONVERGENT B3 ;  /* 0x0000000000037941 */ /* 0x000fea0003800200 */
.L_x_143:
[----:B------:R-:W-:Y:S01]  /*6860*/  IMAD.IADD R120, R0, 0x1, -R2 ;  /* 0x0000000100787824 */ /* 0x000fe200078e0a02 */
[----:B------:R-:W-:Y:S04]  /*6870*/  BSSY.RECONVERGENT B3, `(.L_x_146) ;  /* 0x000001f000037945 */ /* 0x000fe80003800200 */
[----:B------:R-:W-:-:S13]  /*6880*/  ISETP.GT.AND P1, PT, R120, 0x4, PT ;  /* 0x000000047800780c */ /* 0x000fda0003f24270 */
[----:B------:R-:W-:Y:S05]  /*6890*/  @!P1 BRA `(.L_x_147) ;  /* 0x0000000000709947 */ /* 0x000fea0003800000 */
[----:B------:R-:W2:Y:S01]  /*68a0*/  LDCU.64 UR10, c[0x0][0x380] ;  /* 0x00007000ff0a77ac */ /* 0x000ea20008000a00 */
[----:B0----5:R-:W-:Y:S02]  /*68b0*/  IMAD.IADD R121, R124, 0x1, R2 ;  /* 0x000000017c797824 */ /* 0x021fe400078e0202 */
[----:B------:R-:W-:-:S04]  /*68c0*/  VIADD R127, R2, 0x4 ;  /* 0x00000004027f7836 */ /* 0x000fc80000000000 */
[----:B------:R-:W-:Y:S01]  /*68d0*/  IMAD.IADD R123, R124, 0x1, R127 ;  /* 0x000000017c7b7824 */ /* 0x000fe200078e027f */
[----:B--2---:R-:W-:-:S04]  /*68e0*/  IADD3 R120, P0, PT, R121, UR10, RZ ;  /* 0x0000000a79787c10 */ /* 0x004fc8000ff1e0ff */
[----:B------:R-:W-:Y:S02]  /*68f0*/  LEA.HI.X.SX32 R121, R121, UR11, 0x1, P0 ;  /* 0x0000000b79797c11 */ /* 0x000fe400080f0eff */
[----:B------:R-:W-:-:S03]  /*6900*/  IADD3 R122, P0, PT, R123, UR10, RZ ;  /* 0x0000000a7b7a7c10 */ /* 0x000fc6000ff1e0ff */
[----:B------:R-:W2:Y:S01]  /*6910*/  LDG.E.U8 R129, desc[UR6][R120.64] ;  /* 0x0000000678817981 */ /* 0x000ea2000c1e1100 */
[----:B------:R-:W-:-:S03]  /*6920*/  LEA.HI.X.SX32 R123, R123, UR11, 0x1, P0 ;  /* 0x0000000b7b7b7c11 */ /* 0x000fc600080f0eff */
[----:B------:R-:W2:Y:S04]  /*6930*/  LDG.E.U8 R131, desc[UR6][R120.64+0x1] ;  /* 0x0000010678837981 */ /* 0x000ea8000c1e1100 */
[----:B------:R-:W3:Y:S04]  /*6940*/  LDG.E.U8 R128, desc[UR6][R120.64+0x2] ;  /* 0x0000020678807981 */ /* 0x000ee8000c1e1100 */
[----:B-1----:R-:W3:Y:S04]  /*6950*/  LDG.E.U8 R173, desc[UR6][R120.64+0x3] ;  /* 0x0000030678ad7981 */ /* 0x002ee8000c1e1100 */
[----:B------:R-:W4:Y:S04]  /*6960*/  LDG.E.U8 R172, desc[UR6][R122.64+0x1] ;  /* 0x000001067aac7981 */ /* 0x000f28000c1e1100 */
[----:B------:R-:W4:Y:S04]  /*6970*/  LDG.E.U8 R121, desc[UR6][R122.64] ;  /* 0x000000067a797981 */ /* 0x000f28000c1e1100 */
[----:B------:R-:W4:Y:S04]  /*6980*/  LDG.E.U8 R120, desc[UR6][R122.64+0x2] ;  /* 0x000002067a787981 */ /* 0x000f28000c1e1100 */
[----:B------:R-:W4:Y:S01]  /*6990*/  LDG.E.U8 R122, desc[UR6][R122.64+0x3] ;  /* 0x000003067a7a7981 */ /* 0x000f22000c1e1100 */
[----:B------:R-:W-:Y:S01]  /*69a0*/  IMAD.IADD R127, R1, 0x1, R127 ;  /* 0x00000001017f7824 */ /* 0x000fe200078e027f */
[----:B------:R-:W-:-:S02]  /*69b0*/  PLOP3.LUT P0, PT, PT, PT, PT, 0x8, 0x80 ;  /* 0x000000000080781c */ /* 0x000fc40003f0e170 */
[----:B--2---:R-:W-:Y:S02]  /*69c0*/  PRMT R129, R131, 0x7604, R129 ;  /* 0x0000760483817816 */ /* 0x004fe40000000081 */
[----:B---3--:R-:W-:-:S04]  /*69d0*/  PRMT R128, R173, 0x7604, R128 ;  /* 0x00007604ad807816 */ /* 0x008fc80000000080 */
[----:B------:R-:W-:Y:S02]  /*69e0*/  PRMT R129, R129, 0x5410, R128 ;  /* 0x0000541081817816 */ /* 0x000fe40000000080 */
[----:B----4-:R-:W-:Y:S02]  /*69f0*/  PRMT R121, R172, 0x7604, R121 ;  /* 0x00007604ac797816 */ /* 0x010fe40000000079 */
[----:B------:R-:W-:Y:S01]  /*6a00*/  PRMT R120, R122, 0x7604, R120 ;  /* 0x000076047a787816 */ /* 0x000fe20000000078 */
[----:B------:R-:W-:-:S03]  /*6a10*/  IMAD.IADD R122, R1, 0x1, R2 ;  /* 0x00000001017a7824 */ /* 0x000fc600078e0202 */
[----:B------:R-:W-:Y:S02]  /*6a20*/  PRMT R121, R121, 0x5410, R120 ;  /* 0x0000541079797816 */ /* 0x000fe40000000078 */
[----:B------:R2:W-:Y:S04]  /*6a30*/  STL [R122+0x2828], R129 ;  /* 0x002828817a007387 */ /* 0x0005e80000100800 */
[----:B------:R2:W-:Y:S01]  /*6a40*/  STL [R127+0x2828], R121 ;  /* 0x002828797f007387 */ /* 0x0005e20000100800 */
[----:B------:R-:W-:-:S07]  /*6a50*/  VIADD R2, R2, 0x8 ;  /* 0x0000000802027836 */ /* 0x000fce0000000000 */
.L_x_147:
[----:B------:R-:W-:Y:S05]  /*6a60*/  BSYNC.RECONVERGENT B3 ;  /* 0x0000000000037941 */ /* 0x000fea0003800200 */
.L_x_146:
[----:B------:R-:W-:-:S13]  /*6a70*/  ISETP.NE.OR P0, PT, R2, R0, P0 ;  /* 0x000000000200720c */ /* 0x000fda0000705670 */
[----:B------:R-:W-:Y:S05]  /*6a80*/  @!P0 BREAK.RELIABLE B0 ;  /* 0x0000000000008942 */ /* 0x000fea0003800100 */
[----:B------:R-:W-:Y:S05]  /*6a90*/  @!P0 BRA `(.L_x_140) ;  /* 0x0000000000448947 */ /* 0x000fea0003800000 */
.L_x_142:
[----:B------:R-:W-:Y:S05]  /*6aa0*/  BSYNC.RELIABLE B0 ;  /* 0x0000000000007941 */ /* 0x000fea0003800100 */
.L_x_141:
[----:B------:R-:W3:Y:S01]  /*6ab0*/  LDCU.64 UR10, c[0x0][0x380] ;  /* 0x00007000ff0a77ac */ /* 0x000ee20008000a00 */
[----:B0-2--5:R-:W-:-:S05]  /*6ac0*/  IMAD.IADD R121, R124, 0x1, R2 ;  /* 0x000000017c797824 */ /* 0x025fca00078e0202 */
[----:B---3--:R-:W-:-:S04]  /*6ad0*/  IADD3 R120, P0, PT, R121, UR10, RZ ;  /* 0x0000000a79787c10 */ /* 0x008fc8000ff1e0ff */
[----:B------:R-:W-:-:S05]  /*6ae0*/  LEA.HI.X.SX32 R121, R121, UR11, 0x1, P0 ;  /* 0x0000000b79797c11 */ /* 0x000fca00080f0eff */
[----:B------:R-:W2:Y:S04]  /*6af0*/  LDG.E.U8 R122, desc[UR6][R120.64] ;  /* 0x00000006787a7981 */ /* 0x000ea8000c1e1100 */
[----:B------:R-:W2:Y:S04]  /*6b00*/  LDG.E.U8 R123, desc[UR6][R120.64+0x1] ;  /* 0x00000106787b7981 */ /* 0x000ea8000c1e1100 */
[----:B------:R-:W3:Y:S04]  /*6b10*/  LDG.E.U8 R127, desc[UR6][R120.64+0x2] ;  /* 0x00000206787f7981 */ /* 0x000ee8000c1e1100 */
[----:B------:R-:W3:Y:S01]  /*6b20*/  LDG.E.U8 R120, desc[UR6][R120.64+0x3] ;  /* 0x0000030678787981 */ /* 0x000ee2000c1e1100 */
[----:B--2---:R-:W-:-:S02]  /*6b30*/  PRMT R122, R123, 0x7604, R122 ;  /* 0x000076047b7a7816 */ /* 0x004fc4000000007a */
[----:B---3--:R-:W-:-:S04]  /*6b40*/  PRMT R120, R120, 0x7604, R127 ;  /* 0x0000760478787816 */ /* 0x008fc8000000007f */
[----:B------:R-:W-:Y:S01]  /*6b50*/  PRMT R122, R122, 0x5410, R120 ;  /* 0x000054107a7a7816 */ /* 0x000fe20000000078 */
[----:B------:R-:W-:Y:S02]  /*6b60*/  IMAD.IADD R120, R1, 0x1, R2 ;  /* 0x0000000101787824 */ /* 0x000fe400078e0202 */
[----:B------:R-:W-:-:S03]  /*6b70*/  VIADD R2, R2, 0x4 ;  /* 0x0000000402027836 */ /* 0x000fc60000000000 */
[----:B------:R3:W-:Y:S02]  /*6b80*/  STL [R120+0x2828], R122 ;  /* 0x0028287a78007387 */ /* 0x0007e40000100800 */
[----:B------:R-:W-:-:S13]  /*6b90*/  ISETP.NE.AND P0, PT, R2, R0, PT ;  /* 0x000000000200720c */ /* 0x000fda0003f05270 */
[----:B---3--:R-:W-:Y:S05]  /*6ba0*/  @P0 BRA `(.L_x_141) ;  /* 0xfffffffc00c00947 */ /* 0x008fea000383ffff */
.L_x_140:
[----:B------:R-:W-:Y:S05]  /*6bb0*/  BSYNC.RECONVERGENT B1 ;  /* 0x0000000000017941 */ /* 0x000fea0003800200 */
.L_x_139:
[----:B------:R-:W-:Y:S01]  /*6bc0*/  ISETP.NE.AND P0, PT, R126, RZ, PT ;  /* 0x000000ff7e00720c */ /* 0x000fe20003f05270 */
[----:B------:R-:W-:Y:S05]  /*6bd0*/  BMOV.32.CLEAR RZ, B0 ;  /* 0x0000000000ff7355 */ /* 0x000fea0000100000 */
[----:B------:R-:W-:Y:S07]  /*6be0*/  BSSY.RECONVERGENT B0, `(.L_x_148) ;  /* 0x0000010000007945 */ /* 0x000fee0003800200 */
[----:B------:R-:W-:Y:S05]  /*6bf0*/  @!P0 BRA `(.L_x_149) ;  /* 0x0000000000388947 */ /* 0x000fea0003800000 */
[----:B------:R-:W3:Y:S01]  /*6c00*/  LDCU.64 UR10, c[0x0][0x380] ;  /* 0x00007000ff0a77ac */ /* 0x000ee20008000a00 */
[----:B-----5:R-:W-:-:S05]  /*6c10*/  IMAD.IADD R2, R124, 0x1, R0 ;  /* 0x000000017c027824 */ /* 0x020fca00078e0200 */
[----:B---3--:R-:W-:-:S04]  /*6c20*/  IADD3 R120, P0, PT, R2, UR10, RZ ;  /* 0x0000000a02787c10 */ /* 0x008fc8000ff1e0ff */
[----:B0-2---:R-:W-:-:S05]  /*6c30*/  LEA.HI.X.SX32 R121, R2, UR11, 0x1, P0 ;  /* 0x0000000b02797c11 */ /* 0x005fca00080f0eff */
[----:B------:R-:W2:Y:S01]  /*6c40*/  LDG.E.U8 R2, desc[UR6][R120.64] ;  /* 0x0000000678027981 */ /* 0x000ea2000c1e1100 */
[----:B------:R-:W-:Y:S01]  /*6c50*/  IMAD.IADD R0, R1, 0x1, R0 ;  /* 0x0000000101007824 */ /* 0x000fe200078e0200 */
[----:B------:R-:W-:-:S04]  /*6c60*/  ISETP.NE.AND P0, PT, R126, 0x1, PT ;  /* 0x000000017e00780c */ /* 0x000fc80003f05270 */
[----:B--2---:R3:W-:Y:S09]  /*6c70*/  STL.U8 [R0+0x2828], R2 ;  /* 0x0028280200007387 */ /* 0x0047f20000100000 */
[----:B------:R-:W-:Y:S05]  /*6c80*/  @!P0 BRA `(.L_x_149) ;  /* 0x0000000000148947 */ /* 0x000fea0003800000 */
[----:B------:R-:W-:Y:S01]  /*6c90*/  ISETP.NE.AND P0, PT, R126, 0x2, PT ;  /* 0x000000027e00780c */ /* 0x000fe20003f05270 */
[----:B---3--:R-:W2:-:S12]  /*6ca0*/  LDG.E.U8 R2, desc[UR6][R120.64+0x1] ;  /* 0x0000010678027981 */ /* 0x008e98000c1e1100 */
[----:B------:R-:W3:Y:S04]  /*6cb0*/  @P0 LDG.E.U8 R120, desc[UR6][R120.64+0x2] ;  /* 0x0000020678780981 */ /* 0x000ee8000c1e1100 */
[----:B--2---:R4:W-:Y:S04]  /*6cc0*/  STL.U8 [R0+0x2829], R2 ;  /* 0x0028290200007387 */ /* 0x0049e80000100000 */
[----:B---3--:R4:W-:Y:S02]  /*6cd0*/  @P0 STL.U8 [R0+0x282a], R120 ;  /* 0x00282a7800000387 */ /* 0x0089e40000100000 */
.L_x_149:
[----:B------:R-:W-:Y:S05]  /*6ce0*/  BSYNC.RECONVERGENT B0 ;  /* 0x0000000000007941 */ /* 0x000fea0003800200 */
.L_x_148:
[----:B---34-:R-:W-:-:S07]  /*6cf0*/  IMAD.MOV.U32 R0, RZ, RZ, R125 ;  /* 0x000000ffff007224 */ /* 0x018fce00078e007d */
.L_x_138:
[----:B------:R-:W-:Y:S05]  /*6d00*/  BSYNC.RECONVERGENT B2 ;  /* 0x0000000000027941 */ /* 0x000fea0003800200 */
.L_x_137:
[----:B0-2---:R-:W2:Y:S01]  /*6d10*/  LDL.64 R120, [R1+0x7e88] ;  /* 0x007e880001787983 */ /* 0x005ea20000100a00 */
[----:B------:R-:W-:-:S05]  /*6d20*/  IMAD.IADD R0, R1, 0x1, R0 ;  /* 0x0000000101007824 */ /* 0x000fca00078e0200 */
[----:B------:R0:W-:Y:S04]  /*6d30*/  STL.U8 [R0+0x2828], RZ ;  /* 0x002828ff00007387 */ /* 0x0001e80000100000 */
[----:B--2---:R-:W2:Y:S01]  /*6d40*/  LDG.E R123, desc[UR6][R120.64+0x4] ;  /* 0x00000406787b7981 */ /* 0x004ea2000c1e1900 */
[----:B------:R-:W-:Y:S01]  /*6d50*/  BSSY.RECONVERGENT B1, `(.L_x_150) ;  /* 0x00000a6000017945 */ /* 0x000fe20003800200 */
[----:B--2---:R-:W-:Y:S02]  /*6d60*/  ISETP.GE.U32.AND P0, PT, R123, 0x1, PT ;  /* 0x000000017b00780c */ /* 0x004fe40003f06070 */
[----:B0-----:R-:W-:-:S04]  /*6d70*/  SHF.R.S32.HI R0, RZ, 0x1f, R123 ;  /* 0x0000001fff007819 */ /* 0x001fc8000001147b */
[----:B------:R-:W-:Y:S01]  /*6d80*/  ISETP.GE.AND.EX P0, PT, R0, RZ, PT, P0 ;  /* 0x000000ff0000720c */ /* 0x000fe20003f06300 */
[----:B------:R-:W-:-:S12]  /*6d90*/  IMAD.MOV.U32 R0, RZ, RZ, RZ ;  /* 0x000000ffff007224 */ /* 0x000fd800078e00ff */
[----:B------:R-:W-:Y:S05]  /*6da0*/  @!P0 BRA `(.L_x_151) ;  /* 0x0000000800808947 */ /* 0x000fea0003800000 */
[----:B----4-:R-:W2:Y:S01]  /*6db0*/  LDG.E R126, desc[UR6][R120.64] ;  /* 0x00000006787e7981 */ /* 0x010ea2000c1e1900 */
[C---:B------:R-:W-:Y:S01]  /*6dc0*/  ISETP.GE.U32.AND P0, PT, R123.reuse, 0x4, PT ;  /* 0x000000047b00780c */ /* 0x040fe20003f06070 */
[----:B------:R-:W-:Y:S05]  /*6dd0*/  BMOV.32.CLEAR RZ, B0 ;  /* 0x0000000000ff7355 */ /* 0x000fea0000100000 */
[----:B------:R-:W-:Y:S01]  /*6de0*/  BSSY.RECONVERGENT B0, `(.L_x_152) ;  /* 0x0000058000007945 */ /* 0x000fe20003800200 */
[C---:B------:R-:W-:Y:S01]  /*6df0*/  LOP3.LUT R122, R123.reuse, 0x3, RZ, 0xc0, !PT ;  /* 0x000000037b7a7812 */ /* 0x040fe200078ec0ff */
[----:B------:R-:W-:Y:S02]  /*6e00*/  IMAD.MOV.U32 R0, RZ, RZ, RZ ;  /* 0x000000ffff007224 */ /* 0x000fe400078e00ff */
[----:B--2---:R-:W-:-:S03]  /*6e10*/  IMAD.IADD R126, R123, 0x1, R126 ;  /* 0x000000017b7e7824 */ /* 0x004fc600078e027e */
[----:B------:R-:W-:Y:S05]  /*6e20*/  @!P0 BRA `(.L_x_153) ;  /* 0x00000004004c8947 */ /* 0x000fea0003800000 */
[----:B------:R-:W-:Y:S01]  /*6e30*/  LOP3.LUT R0, R123, 0x7ffffffc, RZ, 0xc0, !PT ;  /* 0x7ffffffc7b007812 */ /* 0x000fe200078ec0ff */
[----:B------:R-:W-:-:S07]  /*6e40*/  IMAD.MOV.U32 R2, RZ, RZ, RZ ;  /* 0x000000ffff027224 */ /* 0x000fce00078e00ff */
.L_x_170:
[----:B0-----:R-:W0:Y:S01]  /*6e50*/  LDCU.64 UR10, c[0x0][0x380] ;  /* 0x00007000ff0a77ac */ /* 0x001e220008000a00 */
[----:B------:R-:W-:-:S05]  /*6e60*/  LOP3.LUT R121, RZ, R2, RZ, 0x33, !PT ;  /* 0x00000002ff797212 */ /* 0x000fca00078e33ff */
[----:B------:R-:W-:-:S05]  /*6e70*/  IMAD.IADD R121, R126, 0x1, R121 ;  /* 0x000000017e797824 */ /* 0x000fca00078e0279 */
[----:B0---4-:R-:W-:-:S04]  /*6e80*/  IADD3 R120, P0, PT, R121, UR10, RZ ;  /* 0x0000000a79787c10 */ /* 0x011fc8000ff1e0ff */
[----:B------:R-:W-:-:S05]  /*6e90*/  LEA.HI.X.SX32 R121, R121, UR11, 0x1, P0 ;  /* 0x0000000b79797c11 */ /* 0x000fca00080f0eff */
[----:B--23--:R-:W2:Y:S01]  /*6ea0*/  LDG.E.U8 R128, desc[UR6][R120.64] ;  /* 0x0000000678807981 */ /* 0x00cea2000c1e1100 */
[----:B------:R-:W-:Y:S01]  /*6eb0*/  IADD3 R127, PT, PT, R1, R2, RZ ;  /* 0x00000002017f7210 */ /* 0x000fe20007ffe0ff */
[----:B------:R-:W-:Y:S01]  /*6ec0*/  VIADD R2, R2, 0x4 ;  /* 0x0000000402027836 */ /* 0x000fe20000000000 */
[----:B------:R-:W-:Y:S04]  /*6ed0*/  BSSY.RECONVERGENT B2, `(.L_x_154) ;  /* 0x0000011000027945 */ /* 0x000fe80003800200 */
[----:B------:R-:W-:Y:S02]  /*6ee0*/  ISETP.NE.AND P0, PT, R2, R0, PT ;  /* 0x000000000200720c */ /* 0x000fe40003f05270 */
[----:B--2---:R-:W-:-:S13]  /*6ef0*/  ISETP.NE.AND P1, PT, R128, 0x54, PT ;  /* 0x000000548000780c */ /* 0x004fda0003f25270 */
[----:B------:R-:W-:Y:S05]  /*6f00*/  @!P1 BRA `(.L_x_155) ;  /* 0x00000000002c9947 */ /* 0x000fea0003800000 */
[----:B------:R-:W-:-:S13]  /*6f10*/  ISETP.NE.AND P1, PT, R128, 0x43, PT ;  /* 0x000000438000780c */ /* 0x000fda0003f25270 */
[----:B------:R-:W-:Y:S05]  /*6f20*/  @!P1 BRA `(.L_x_156) ;  /* 0x0000000000189947 */ /* 0x000fea0003800000 */
[----:B------:R-:W-:Y:S01]  /*6f30*/  ISETP.NE.AND P1, PT, R128, 0x41, PT ;  /* 0x000000418000780c */ /* 0x000fe20003f25270 */
[----:B------:R-:W-:-:S12]  /*6f40*/  IMAD.MOV.U32 R128, RZ, RZ, 0x54 ;  /* 0x00000054ff807424 */ /* 0x000fd800078e00ff */
[----:B------:R0:W-:Y:S02]  /*6f50*/  @!P1 STL.U8 [R127+0x2842], R128 ;  /* 0x002842807f009387 */ /* 0x0001e40000100000 */
[----:B0-----:R-:W-:-:S05]  /*6f60*/  IMAD.MOV.U32 R128, RZ, RZ, 0x43 ;  /* 0x00000043ff807424 */ /* 0x001fca00078e00ff */
[----:B------:R2:W-:Y:S01]  /*6f70*/  @P1 STL.U8 [R127+0x2842], R128 ;  /* 0x002842807f001387 */ /* 0x0005e20000100000 */
[----:B------:R-:W-:Y:S05]  /*6f80*/  BRA `(.L_x_157) ;  /* 0x0000000000147947 */ /* 0x000fea0003800000 */
.L_x_156:
[----:B------:R-:W-:-:S05]  /*6f90*/  IMAD.MOV.U32 R128, RZ, RZ, 0x47 ;  /* 0x00000047ff807424 */ /* 0x000fca00078e00ff */
[----:B------:R0:W-:Y:S01]  /*6fa0*/  STL.U8 [R127+0x2842], R128 ;  /* 0x002842807f007387 */ /* 0x0001e20000100000 */
[----:B------:R-:W-:Y:S05]  /*6fb0*/  BRA `(.L_x_157) ;  /* 0x0000000000087947 */ /* 0x000fea0003800000 */
.L_x_155:
[----:B------:R-:W-:-:S05]  /*6fc0*/  IMAD.MOV.U32 R128, RZ, RZ, 0x41 ;  /* 0x00000041ff807424 */ /* 0x000fca00078e00ff */
[----:B------:R3:W-:Y:S02]  /*6fd0*/  STL.U8 [R127+0x2842], R128 ;  /* 0x002842807f007387 */ /* 0x0007e40000100000 */
.L_x_157:
[----:B------:R-:W-:Y:S05]  /*6fe0*/  BSYNC.RECONVERGENT B2 ;  /* 0x0000000000027941 */ /* 0x000fea0003800200 */
.L_x_154:
[----:B0-23--:R-:W2:Y:S01]  /*6ff0*/  LDG.E.U8 R128, desc[UR6][R120.64+-0x1] ;  /* 0xffffff0678807981 */ /* 0x00dea2000c1e1100 */
[----:B------:R-:W-:Y:S01]  /*7000*/  BSSY.RECONVERGENT B2, `(.L_x_158) ;  /* 0x0000010000027945 */ /* 0x000fe20003800200 */
[----:B--2---:R-:W-:-:S13]  /*7010*/  ISETP.NE.AND P1, PT, R128, 0x41, PT ;  /* 0x000000418000780c */ /* 0x004fda0003f25270 */
[----:B------:R-:W-:Y:S05]  /*7020*/  @!P1 BRA `(.L_x_159) ;  /* 0x00000000002c9947 */ /* 0x000fea0003800000 */
[----:B------:R-:W-:-:S13]  /*7030*/  ISETP.NE.AND P1, PT, R128, 0x43, PT ;  /* 0x000000438000780c */ /* 0x000fda0003f25270 */
[----:B------:R-:W-:Y:S05]  /*7040*/  @!P1 BRA `(.L_x_160) ;  /* 0x0000000000189947 */ /* 0x000fea0003800000 */
[----:B------:R-:W-:Y:S01]  /*7050*/  ISETP.NE.AND P1, PT, R128, 0x54, PT ;  /* 0x000000548000780c */ /* 0x000fe20003f25270 */
[----:B------:R-:W-:-:S12]  /*7060*/  IMAD.MOV.U32 R128, RZ, RZ, 0x43 ;  /* 0x00000043ff807424 */ /* 0x000fd800078e00ff */
[----:B------:R0:W-:Y:S02]  /*7070*/  @P1 STL.U8 [R127+0x2843], R128 ;  /* 0x002843807f001387 */ /* 0x0001e40000100000 */
[----:B0-----:R-:W-:-:S05]  /*7080*/  IMAD.MOV.U32 R128, RZ, RZ, 0x41 ;  /* 0x00000041ff807424 */ /* 0x001fca00078e00ff */
[----:B------:R0:W-:Y:S01]  /*7090*/  @!P1 STL.U8 [R127+0x2843], R128 ;  /* 0x002843807f009387 */ /* 0x0001e20000100000 */
[----:B------:R-:W-:Y:S05]  /*70a0*/  BRA `(.L_x_161) ;  /* 0x0000000000147947 */ /* 0x000fea0003800000 */
.L_x_160:
[----:B------:R-:W-:-:S05]  /*70b0*/  IMAD.MOV.U32 R128, RZ, RZ, 0x47 ;  /* 0x00000047ff807424 */ /* 0x000fca00078e00ff */
[----:B------:R2:W-:Y:S01]  /*70c0*/  STL.U8 [R127+0x2843], R128 ;  /* 0x002843807f007387 */ /* 0x0005e20000100000 */
[----:B------:R-:W-:Y:S05]  /*70d0*/  BRA `(.L_x_161) ;  /* 0x0000000000087947 */ /* 0x000fea0003800000 */
.L_x_159:
[----:B------:R-:W-:-:S05]  /*70e0*/  IMAD.MOV.U32 R128, RZ, RZ, 0x54 ;  /* 0x00000054ff807424 */ /* 0x000fca00078e00ff */
[----:B------:R3:W-:Y:S02]  /*70f0*/  STL.U8 [R127+0x2843], R128 ;  /* 0x002843807f007387 */ /* 0x0007e40000100000 */
.L_x_161:
[----:B------:R-:W-:Y:S05]  /*7100*/  BSYNC.RECONVERGENT B2 ;  /* 0x0000000000027941 */ /* 0x000fea0003800200 */
.L_x_158:
        /* <DEDUP_REMOVED lines=12> */
.L_x_164:
[----:B------:R-:W-:-:S05]  /*71d0*/  IMAD.MOV.U32 R128, RZ, RZ, 0x47 ;  /* 0x00000047ff807424 */ /* 0x000fca00078e00ff */
[----:B------:R2:W-:Y:S01]  /*71e0*/  STL.U8 [R127+0x2844], R128 ;  /* 0x002844807f007387 */ /* 0x0005e20000100000 */
[----:B------:R-:W-:Y:S05]  /*71f0*/  BRA `(.L_x_165) ;  /* 0x0000000000087947 */ /* 0x000fea0003800000 */
.L_x_163:
[----:B------:R-:W-:-:S05]  /*7200*/  IMAD.MOV.U32 R128, RZ, RZ, 0x54 ;  /* 0x00000054ff807424 */ /* 0x000fca00078e00ff */
[----:B------:R3:W-:Y:S02]  /*7210*/  STL.U8 [R127+0x2844], R128 ;  /* 0x002844807f007387 */ /* 0x0007e40000100000 */
.L_x_165:
[----:B------:R-:W-:Y:S05]  /*7220*/  BSYNC.RECONVERGENT B2 ;  /* 0x0000000000027941 */ /* 0x000fea0003800200 */
.L_x_162:
[----:B------:R-:W4:Y:S01]  /*7230*/  LDG.E.U8 R120, desc[UR6][R120.64+-0x3] ;  /* 0xfffffd0678787981 */ /* 0x000f22000c1e1100 */
[----:B------:R-:W-:Y:S01]  /*7240*/  BSSY.RECONVERGENT B2, `(.L_x_166) ;  /* 0x0000010000027945 */ /* 0x000fe20003800200 */
[----:B----4-:R-:W-:-:S13]  /*7250*/  ISETP.NE.AND P1, PT, R120, 0x41, PT ;  /* 0x000000417800780c */ /* 0x010fda0003f25270 */
[----:B------:R-:W-:Y:S05]  /*7260*/  @!P1 BRA `(.L_x_167) ;  /* 0x00000000002c9947 */ /* 0x000fea0003800000 */
[----:B------:R-:W-:-:S13]  /*7270*/  ISETP.NE.AND P1, PT, R120, 0x43, PT ;  /* 0x000000437800780c */ /* 0x000fda0003f25270 */
[----:B------:R-:W-:Y:S05]  /*7280*/  @!P1 BRA `(.L_x_168) ;  /* 0x0000000000189947 */ /* 0x000fea0003800000 */
[----:B------:R-:W-:Y:S01]  /*7290*/  ISETP.NE.AND P1, PT, R120, 0x54, PT ;  /* 0x000000547800780c */ /* 0x000fe20003f25270 */
[----:B------:R-:W-:-:S12]  /*72a0*/  IMAD.MOV.U32 R120, RZ, RZ, 0x43 ;  /* 0x00000043ff787424 */ /* 0x000fd800078e00ff */
[----:B------:R4:W-:Y:S02]  /*72b0*/  @P1 STL.U8 [R127+0x2845], R120 ;  /* 0x002845787f001387 */ /* 0x0009e40000100000 */
[----:B----4-:R-:W-:-:S05]  /*72c0*/  IMAD.MOV.U32 R120, RZ, RZ, 0x41 ;  /* 0x00000041ff787424 */ /* 0x010fca00078e00ff */
[----:B------:R4:W-:Y:S01]  /*72d0*/  @!P1 STL.U8 [R127+0x2845], R120 ;  /* 0x002845787f009387 */ /* 0x0009e20000100000 */
[----:B------:R-:W-:Y:S05]  /*72e0*/  BRA `(.L_x_169) ;  /* 0x0000000000147947 */ /* 0x000fea0003800000 */
.L_x_168:
[----:B------:R-:W-:-:S05]  /*72f0*/  IMAD.MOV.U32 R120, RZ, RZ, 0x47 ;  /* 0x00000047ff787424 */ /* 0x000fca00078e00ff */
[----:B------:R4:W-:Y:S01]  /*7300*/  STL.U8 [R127+0x2845], R120 ;  /* 0x002845787f007387 */ /* 0x0009e20000100000 */
[----:B------:R-:W-:Y:S05]  /*7310*/  BRA `(.L_x_169) ;  /* 0x0000000000087947 */ /* 0x000fea0003800000 */
.L_x_167:
[----:B------:R-:W-:-:S05]  /*7320*/  IMAD.MOV.U32 R120, RZ, RZ, 0x54 ;  /* 0x00000054ff787424 */ /* 0x000fca00078e00ff */
[----:B------:R4:W-:Y:S02]  /*7330*/  STL.U8 [R127+0x2845], R120 ;  /* 0x002845787f007387 */ /* 0x0009e40000100000 */
.L_x_169:
[----:B------:R-:W-:Y:S05]  /*7340*/  BSYNC.RECONVERGENT B2 ;  /* 0x0000000000027941 */ /* 0x000fea0003800200 */
.L_x_166:
[----:B------:R-:W-:Y:S05]  /*7350*/  @P0 BRA `(.L_x_170) ;  /* 0xfffffff800bc0947 */ /* 0x000fea000383ffff */
.L_x_153:
[----:B------:R-:W-:Y:S05]  /*7360*/  BSYNC.RECONVERGENT B0 ;  /* 0x0000000000007941 */ /* 0x000fea0003800200 */
.L_x_152:
[----:B------:R-:W-:Y:S01]  /*7370*/  ISETP.NE.AND P0, PT, R122, RZ, PT ;  /* 0x000000ff7a00720c */ /* 0x000fe20003f05270 */
[----:B------:R-:W-:Y:S05]  /*7380*/  BMOV.32.CLEAR RZ, B0 ;  /* 0x0000000000ff7355 */ /* 0x000fea0000100000 */
[----:B------:R-:W-:Y:S07]  /*7390*/  BSSY.RECONVERGENT B0, `(.L_x_171) ;  /* 0x0000040000007945 */ /* 0x000fee0003800200 */
[----:B------:R-:W-:Y:S05]  /*73a0*/  @!P0 BRA `(.L_x_172) ;  /* 0x0000000000f88947 */ /* 0x000fea0003800000 */
[----:B------:R-:W4:Y:S01]  /*73b0*/  LDCU.64 UR10, c[0x0][0x380] ;  /* 0x00007000ff0a77ac */ /* 0x000f220008000a00 */
[----:B------:R-:W-:-:S05]  /*73c0*/  LOP3.LUT R2, RZ, R0, RZ, 0x33, !PT ;  /* 0x00000000ff027212 */ /* 0x000fca00078e33ff */
[----:B------:R-:W-:-:S05]  /*73d0*/  IMAD.IADD R126, R126, 0x1, R2 ;  /* 0x000000017e7e7824 */ /* 0x000fca00078e0202 */
[----:B----4-:R-:W-:-:S04]  /*73e0*/  IADD3 R120, P0, PT, R126, UR10, RZ ;  /* 0x0000000a7e787c10 */ /* 0x010fc8000ff1e0ff */
[----:B------:R-:W-:-:S05]  /*73f0*/  LEA.HI.X.SX32 R121, R126, UR11, 0x1, P0 ;  /* 0x0000000b7e797c11 */ /* 0x000fca00080f0eff */
[----:B------:R-:W4:Y:S01]  /*7400*/  LDG.E.U8 R2, desc[UR6][R120.64] ;  /* 0x0000000678027981 */ /* 0x000f22000c1e1100 */
[----:B------:R-:W-:Y:S01]  /*7410*/  BSSY.RECONVERGENT B2, `(.L_x_173) ;  /* 0x0000011000027945 */ /* 0x000fe20003800200 */
[----:B------:R-:W-:Y:S01]  /*7420*/  IMAD.IADD R0, R1, 0x1, R0 ;  /* 0x0000000101007824 */ /* 0x000fe200078e0200 */
        /* <DEDUP_REMOVED lines=10> */
.L_x_175:
[----:B------:R-:W-:-:S05]  /*74d0*/  HFMA2 R2, -RZ, RZ, 0, 4.231929779052734375e-06 ;  /* 0x00000047ff027431 */ /* 0x000fca00000001ff */
[----:B------:R4:W-:Y:S01]  /*74e0*/  STL.U8 [R0+0x2842], R2 ;  /* 0x0028420200007387 */ /* 0x0009e20000100000 */
[----:B------:R-:W-:Y:S05]  /*74f0*/  BRA `(.L_x_176) ;  /* 0x0000000000087947 */ /* 0x000fea0003800000 */
.L_x_174:
[----:B------:R-:W-:-:S05]  /*7500*/  IMAD.MOV.U32 R2, RZ, RZ, 0x54 ;  /* 0x00000054ff027424 */ /* 0x000fca00078e00ff */
[----:B------:R4:W-:Y:S02]  /*7510*/  STL.U8 [R0+0x2842], R2 ;  /* 0x0028420200007387 */ /* 0x0009e40000100000 */
.L_x_176:
[----:B------:R-:W-:Y:S05]  /*7520*/  BSYNC.RECONVERGENT B2 ;  /* 0x0000000000027941 */ /* 0x000fea0003800200 */
.L_x_173:
[----:B------:R-:W-:-:S13]  /*7530*/  ISETP.NE.AND P0, PT, R122, 0x1, PT ;  /* 0x000000017a00780c */ /* 0x000fda0003f05270 */
[----:B------:R-:W-:Y:S05]  /*7540*/  @!P0 BRA `(.L_x_172) ;  /* 0x0000000000908947 */ /* 0x000fea0003800000 */
[----:B----4-:R-:W4:Y:S01]  /*7550*/  LDG.E.U8 R2, desc[UR6][R120.64+-0x1] ;  /* 0xffffff0678027981 */ /* 0x010f22000c1e1100 */
        /* <DEDUP_REMOVED lines=11> */
.L_x_179:
[----:B------:R-:W-:-:S05]  /*7610*/  IMAD.MOV.U32 R2, RZ, RZ, 0x47 ;  /* 0x00000047ff027424 */ /* 0x000fca00078e00ff */
[----:B------:R4:W-:Y:S01]  /*7620*/  STL.U8 [R0+0x2843], R2 ;  /* 0x0028430200007387 */ /* 0x0009e20000100000 */
[----:B------:R-:W-:Y:S05]  /*7630*/  BRA `(.L_x_180) ;  /* 0x0000000000087947 */ /* 0x000fea0003800000 */
.L_x_178:
[----:B------:R-:W-:-:S05]  /*7640*/  IMAD.MOV.U32 R2, RZ, RZ, 0x54 ;  /* 0x00000054ff027424 */ /* 0x000fca00078e00ff */
[----:B------:R4:W-:Y:S02]  /*7650*/  STL.U8 [R0+0x2843], R2 ;  /* 0x0028430200007387 */ /* 0x0009e40000100000 */
.L_x_180:
[----:B------:R-:W-:Y:S05]  /*7660*/  BSYNC.RECONVERGENT B2 ;  /* 0x0000000000027941 */ /* 0x000fea0003800200 */
.L_x_177:
[----:B------:R-:W-:-:S13]  /*7670*/  ISETP.NE.AND P0, PT, R122, 0x2, PT ;  /* 0x000000027a00780c */ /* 0x000fda0003f05270 */
[----:B------:R-:W-:Y:S05]  /*7680*/  @!P0 BRA `(.L_x_172) ;  /* 0x0000000000408947 */ /* 0x000fea0003800000 */
[----:B------:R-:W2:Y:S02]  /*7690*/  LDG.E.U8 R120, desc[UR6][R120.64+-0x2] ;  /* 0xfffffe0678787981 */ /* 0x000ea4000c1e1100 */
[----:B--2---:R-:W-:-:S13]  /*76a0*/  ISETP.NE.AND P0, PT, R120, 0x41, PT ;  /* 0x000000417800780c */ /* 0x004fda0003f05270 */
[----:B------:R-:W-:Y:S05]  /*76b0*/  @!P0 BRA `(.L_x_181) ;  /* 0x00000000002c8947 */ /* 0x000fea0003800000 */
[----:B------:R-:W-:-:S13]  /*76c0*/  ISETP.NE.AND P0, PT, R120, 0x43, PT ;  /* 0x000000437800780c */ /* 0x000fda0003f05270 */
[----:B------:R-:W-:Y:S05]  /*76d0*/  @!P0 BRA `(.L_x_182) ;  /* 0x0000000000188947 */ /* 0x000fea0003800000 */
[----:B------:R-:W-:Y:S01]  /*76e0*/  ISETP.NE.AND P0, PT, R120, 0x54, PT ;  /* 0x000000547800780c */ /* 0x000fe20003f05270 */
[----:B----4-:R-:W-:-:S12]  /*76f0*/  IMAD.MOV.U32 R2, RZ, RZ, 0x43 ;  /* 0x00000043ff027424 */ /* 0x010fd800078e00ff */
[----:B------:R2:W-:Y:S02]  /*7700*/  @P0 STL.U8 [R0+0x2844], R2 ;  /* 0x0028440200000387 */ /* 0x0005e40000100000 */
[----:B--2---:R-:W-:-:S05]  /*7710*/  IMAD.MOV.U32 R2, RZ, RZ, 0x41 ;  /* 0x00000041ff027424 */ /* 0x004fca00078e00ff */
[----:B------:R2:W-:Y:S01]  /*7720*/  @!P0 STL.U8 [R0+0x2844], R2 ;  /* 0x0028440200008387 */ /* 0x0005e20000100000 */
[----:B------:R-:W-:Y:S05]  /*7730*/  BRA `(.L_x_172) ;  /* 0x0000000000147947 */ /* 0x000fea0003800000 */
.L_x_182:
[----:B----4-:R-:W-:-:S05]  /*7740*/  IMAD.MOV.U32 R2, RZ, RZ, 0x47 ;  /* 0x00000047ff027424 */ /* 0x010fca00078e00ff */
[----:B------:R2:W-:Y:S01]  /*7750*/  STL.U8 [R0+0x2844], R2 ;  /* 0x0028440200007387 */ /* 0x0005e20000100000 */
[----:B------:R-:W-:Y:S05]  /*7760*/  BRA `(.L_x_172) ;  /* 0x0000000000087947 */ /* 0x000fea0003800000 */
.L_x_181:
[----:B----4-:R-:W-:-:S05]  /*7770*/  IMAD.MOV.U32 R2, RZ, RZ, 0x54 ;  /* 0x00000054ff027424 */ /* 0x010fca00078e00ff */
[----:B------:R2:W-:Y:S02]  /*7780*/  STL.U8 [R0+0x2844], R2 ;  /* 0x0028440200007387 */ /* 0x0005e40000100000 */
.L_x_172:
[----:B------:R-:W-:Y:S05]  /*7790*/  BSYNC.RECONVERGENT B0 ;  /* 0x0000000000007941 */ /* 0x000fea0003800200 */
.L_x_171:
[----:B--2-4-:R-:W-:-:S07]  /*77a0*/  IMAD.MOV.U32 R0, RZ, RZ, R123 ;  /* 0x000000ffff007224 */ /* 0x014fce00078e007b */
.L_x_151:
[----:B------:R-:W-:Y:S05]  /*77b0*/  BSYNC.RECONVERGENT B1 ;  /* 0x0000000000017941 */ /* 0x000fea0003800200 */
.L_x_150:
[----:B------:R-:W2:Y:S01]  /*77c0*/  LDL.64 R120, [R1+0x7e80] ;  /* 0x007e800001787983 */ /* 0x000ea20000100a00 */
[----:B------:R-:W-:-:S03]  /*77d0*/  IMAD.IADD R0, R1, 0x1, R0 ;  /* 0x0000000101007824 */ /* 0x000fc600078e0200 */
[----:B--2---:R-:W2:Y:S04]  /*77e0*/  LDG.E R122, desc[UR6][R120.64+0x4] ;  /* 0x00000406787a7981 */ /* 0x004ea8000c1e1900 */
[----:B------:R0:W-:Y:S04]  /*77f0*/  STL.U8 [R0+0x2842], RZ ;  /* 0x002842ff00007387 */ /* 0x0001e80000100000 */
[----:B------:R0:W5:Y:S01]  /*7800*/  LDG.E R121, desc[UR6][R120.64] ;  /* 0x0000000678797981 */ /* 0x000162000c1e1900 */
[----:B------:R-:W-:Y:S01]  /*7810*/  BSSY.RECONVERGENT B2, `(.L_x_183) ;  /* 0x000009a000027945 */ /* 0x000fe20003800200 */
[----:B--2---:R-:W-:-:S02]  /*7820*/  ISETP.GE.U32.AND P0, PT, R122, 0x1, PT ;  /* 0x000000017a00780c */ /* 0x004fc40003f06070 */
[----:B0-----:R-:W-:-:S04]  /*7830*/  SHF.R.S32.HI R0, RZ, 0x1f, R122 ;  /* 0x0000001fff007819 */ /* 0x001fc8000001147a */
[----:B------:R-:W-:Y:S01]  /*7840*/  ISETP.GE.AND.EX P0, PT, R0, RZ, PT, P0 ;  /* 0x000000ff0000720c */ /* 0x000fe20003f06300 */
[----:B------:R-:W-:-:S12]  /*7850*/  IMAD.MOV.U32 R0, RZ, RZ, RZ ;  /* 0x000000ffff007224 */ /* 0x000fd800078e00ff */
[----:B------:R-:W-:Y:S05]  /*7860*/  @!P0 BRA `(.L_x_184) ;  /* 0x0000000800508947 */ /* 0x000fea0003800000 */
[C---:B------:R-:W-:Y:S01]  /*7870*/  ISETP.GE.U32.AND P0, PT, R122.reuse, 0x4, PT ;  /* 0x000000047a00780c */ /* 0x040fe20003f06070 */
[----:B------:R-:W-:Y:S01]  /*7880*/  BSSY.RECONVERGENT B1, `(.L_x_185) ;  /* 0x000007e000017945 */ /* 0x000fe20003800200 */
[----:B------:R-:W-:Y:S01]  /*7890*/  LOP3.LUT R120, R122, 0x3, RZ, 0xc0, !PT ;  /* 0x000000037a787812 */ /* 0x000fe200078ec0ff */
        /* <DEDUP_REMOVED lines=8> */
[----:B----4-:R-:W-:Y:S01]  /*7920*/  IMAD.IADD R126, R2, 0x1, -R0 ;  /* 0x00000001027e7824 */ /* 0x010fe200078e0a00 */
[----:B------:R-:W-:Y:S01]  /*7930*/  BSSY.RECONVERGENT B3, `(.L_x_189) ;  /* 0x000003d000037945 */ /* 0x000fe20003800200 */
[----:B------:R-:W-:-:S03]  /*7940*/  PLOP3.LUT P0, PT, PT, PT, PT, 0x80, 0x8 ;  /* 0x000000000008781c */ /* 0x000fc60003f0f070 */
[----:B------:R-:W-:-:S13]  /*7950*/  ISETP.GT.AND P1, PT, R126, 0xc, PT ;  /* 0x0000000c7e00780c */ /* 0x000fda0003f24270 */
[----:B------:R-:W-:Y:S05]  /*7960*/  @!P1 BRA `(.L_x_190) ;  /* 0x0000000000e49947 */ /* 0x000fea0003800000 */
[----:B------:R-:W-:Y:S01]  /*7970*/  PLOP3.LUT P0, PT, PT, PT, PT, 0x8, 0x80 ;  /* 0x000000000080781c */ /* 0x000fe20003f0e170 */
[----:B-1----:R-:W-:-:S12]  /*7980*/  VIADD R173, R2, 0xfffffff4 ;  /* 0xfffffff402ad7836 */ /* 0x002fd80000000000 */
.L_x_191:
[----:B0-----:R-:W0:Y:S01]  /*7990*/  LDCU.64 UR10, c[0x0][0x380] ;  /* 0x00007000ff0a77ac */ /* 0x001e220008000a00 */
[----:B---3-5:R-:W-:Y:S02]  /*79a0*/  IMAD.IADD R127, R121, 0x1, R0 ;  /* 0x00000001797f7824 */ /* 0x028fe400078e0200 */
[----:B------:R-:W-:-:S04]  /*79b0*/  VIADD R131, R0, 0x4 ;  /* 0x0000000400837836 */ /* 0x000fc80000000000 */
[----:B------:R-:W-:Y:S01]  /*79c0*/  IMAD.IADD R129, R121, 0x1, R131 ;  /* 0x0000000179817824 */ /* 0x000fe200078e0283 */
[----:B0-----:R-:W-:-:S04]  /*79d0*/  IADD3 R126, P1, PT, R127, UR10, RZ ;  /* 0x0000000a7f7e7c10 */ /* 0x001fc8000ff3e0ff */
        /* <DEDUP_REMOVED lines=11> */
[----:B------:R-:W-:Y:S01]  /*7a90*/  IMAD.IADD R131, R1, 0x1, R131 ;  /* 0x0000000101837824 */ /* 0x000fe200078e0283 */
[----:B--2---:R-:W-:-:S02]  /*7aa0*/  PRMT R174, R175, 0x7604, R174 ;  /* 0x00007604afae7816 */ /* 0x004fc400000000ae */
[----:B---3--:R-:W-:-:S04]  /*7ab0*/  PRMT R172, R177, 0x7604, R172 ;  /* 0x00007604b1ac7816 */ /* 0x008fc800000000ac */
[----:B------:R-:W-:Y:S02]  /*7ac0*/  PRMT R174, R174, 0x5410, R172 ;  /* 0x00005410aeae7816 */ /* 0x000fe400000000ac */
[----:B----4-:R-:W-:Y:S02]  /*7ad0*/  PRMT R127, R176, 0x7604, R127 ;  /* 0x00007604b07f7816 */ /* 0x010fe4000000007f */
[----:B------:R-:W-:Y:S02]  /*7ae0*/  IADD3 R172, PT, PT, R0, 0x8, RZ ;  /* 0x0000000800ac7810 */ /* 0x000fe40007ffe0ff */
[----:B------:R-:W-:Y:S01]  /*7af0*/  PRMT R126, R128, 0x7604, R126 ;  /* 0x00007604807e7816 */ /* 0x000fe2000000007e */
[----:B------:R-:W-:-:S03]  /*7b00*/  IMAD.IADD R128, R1, 0x1, R0 ;  /* 0x0000000101807824 */ /* 0x000fc600078e0200 */
[----:B------:R-:W-:Y:S02]  /*7b10*/  PRMT R127, R127, 0x5410, R126 ;  /* 0x000054107f7f7816 */ /* 0x000fe4000000007e */
[----:B------:R-:W-:Y:S04]  /*7b20*/  STL [R128+0x285c], R174 ;  /* 0x00285cae80007387 */ /* 0x000fe80000100800 */
        /* <DEDUP_REMOVED lines=11> */
[----:B------:R-:W4:Y:S04]  /*7be0*/  LDG.E.U8 R177, desc[UR6][R128.64+0x1] ;  /* 0x0000010680b17981 */ /* 0x000f28000c1e1100 */
[----:B------:R-:W4:Y:S04]  /*7bf0*/  LDG.E.U8 R178, desc[UR6][R128.64+0x2] ;  /* 0x0000020680b27981 */ /* 0x000f28000c1e1100 */
[----:B------:R-:W3:Y:S04]  /*7c00*/  LDG.E.U8 R126, desc[UR6][R126.64+0x3] ;  /* 0x000003067e7e7981 */ /* 0x000ee8000c1e1100 */
[----:B------:R-:W4:Y:S04]  /*7c10*/  LDG.E.U8 R127, desc[UR6][R128.64] ;  /* 0x00000006807f7981 */ /* 0x000f28000c1e1100 */
[----:B------:R-:W4:Y:S01]  /*7c20*/  LDG.E.U8 R128, desc[UR6][R128.64+0x3] ;  /* 0x0000030680807981 */ /* 0x000f22000c1e1100 */
[----:B------:R-:W-:-:S02]  /*7c30*/  IMAD.IADD R172, R1, 0x1, R172 ;  /* 0x0000000101ac7824 */ /* 0x000fc400078e02ac */
[----:B------:R-:W-:Y:S02]  /*7c40*/  IMAD.IADD R131, R1, 0x1, R131 ;  /* 0x0000000101837824 */ /* 0x000fe400078e0283 */
        /* <DEDUP_REMOVED lines=11> */
.L_x_190:
[----:B------:R-:W-:Y:S05]  /*7d00*/  BSYNC.RECONVERGENT B3 ;  /* 0x0000000000037941 */ /* 0x000fea0003800200 */
.L_x_189:
[----:B------:R-:W-:Y:S01]  /*7d10*/  IMAD.IADD R126, R2, 0x1, -R0 ;  /* 0x00000001027e7824 */ /* 0x000fe200078e0a00 */
[----:B------:R-:W-:Y:S04]  /*7d20*/  BSSY.RECONVERGENT B3, `(.L_x_192) ;  /* 0x000001f000037945 */ /* 0x000fe80003800200 */
[----:B------:R-:W-:-:S13]  /*7d30*/  ISETP.GT.AND P1, PT, R126, 0x4, PT ;  /* 0x000000047e00780c */ /* 0x000fda0003f24270 */
[----:B------:R-:W-:Y:S05]  /*7d40*/  @!P1 BRA `(.L_x_193) ;  /* 0x0000000000709947 */ /* 0x000fea0003800000 */
[----:B------:R-:W2:Y:S01]  /*7d50*/  LDCU.64 UR10, c[0x0][0x380] ;  /* 0x00007000ff0a77ac */ /* 0x000ea20008000a00 */
[----:B0--3-5:R-:W-:Y:S02]  /*7d60*/  IMAD.IADD R127, R121, 0x1, R0 ;  /* 0x00000001797f7824 */ /* 0x029fe400078e0200 */
[----:B------:R-:W-:-:S04]  /*7d70*/  VIADD R131, R0, 0x4 ;  /* 0x0000000400837836 */ /* 0x000fc80000000000 */
[----:B------:R-:W-:Y:S01]  /*7d80*/  IMAD.IADD R129, R121, 0x1, R131 ;  /* 0x0000000179817824 */ /* 0x000fe200078e0283 */
[----:B--2---:R-:W-:-:S04]  /*7d90*/  IADD3 R126, P0, PT, R127, UR10, RZ ;  /* 0x0000000a7f7e7c10 */ /* 0x004fc8000ff1e0ff */
[----:B------:R-:W-:Y:S02]  /*7da0*/  LEA.HI.X.SX32 R127, R127, UR11, 0x1, P0 ;  /* 0x0000000b7f7f7c11 */ /* 0x000fe400080f0eff */
[----:B------:R-:W-:-:S03]  /*7db0*/  IADD3 R128, P0, PT, R129, UR10, RZ ;  /* 0x0000000a81807c10 */ /* 0x000fc6000ff1e0ff */
[----:B-1----:R-:W2:Y:S01]  /*7dc0*/  LDG.E.U8 R173, desc[UR6][R126.64] ;  /* 0x000000067ead7981 */ /* 0x002ea2000c1e1100 */
        /* <DEDUP_REMOVED lines=8> */
[----:B------:R-:W-:Y:S01]  /*7e50*/  IMAD.IADD R131, R1, 0x1, R131 ;  /* 0x0000000101837824 */ /* 0x000fe200078e0283 */
[----:B------:R-:W-:-:S02]  /*7e60*/  PLOP3.LUT P0, PT, PT, PT, PT, 0x8, 0x80 ;  /* 0x000000000080781c */ /* 0x000fc40003f0e170 */
[----:B--2---:R-:W-:Y:S02]  /*7e70*/  PRMT R173, R174, 0x7604, R173 ;  /* 0x00007604aead7816 */ /* 0x004fe400000000ad */
[----:B---3--:R-:W-:-:S04]  /*7e80*/  PRMT R126, R126, 0x7604, R172 ;  /* 0x000076047e7e7816 */ /* 0x008fc800000000ac */
[----:B------:R-:W-:Y:S01]  /*7e90*/  PRMT R173, R173, 0x5410, R126 ;  /* 0x00005410adad7816 */ /* 0x000fe2000000007e */
[----:B------:R-:W-:Y:S01]  /*7ea0*/  IMAD.IADD R126, R1, 0x1, R0 ;  /* 0x00000001017e7824 */ /* 0x000fe200078e0200 */
[----:B----4-:R-:W-:-:S04]  /*7eb0*/  PRMT R127, R175, 0x7604, R127 ;  /* 0x00007604af7f7816 */ /* 0x010fc8000000007f */
[----:B------:R2:W-:Y:S01]  /*7ec0*/  STL [R126+0x285c], R173 ;  /* 0x00285cad7e007387 */ /* 0x0005e20000100800 */
[----:B------:R-:W-:-:S04]  /*7ed0*/  PRMT R128, R128, 0x7604, R176 ;  /* 0x0000760480807816 */ /* 0x000fc800000000b0 */
[----:B------:R-:W-:-:S05]  /*7ee0*/  PRMT R127, R127, 0x5410, R128 ;  /* 0x000054107f7f7816 */ /* 0x000fca0000000080 */
[----:B------:R2:W-:Y:S01]  /*7ef0*/  STL [R131+0x285c], R127 ;  /* 0x00285c7f83007387 */ /* 0x0005e20000100800 */
[----:B------:R-:W-:-:S07]  /*7f00*/  VIADD R0, R0, 0x8 ;  /* 0x0000000800007836 */ /* 0x000fce0000000000 */
.L_x_193:
[----:B------:R-:W-:Y:S05]  /*7f10*/  BSYNC.RECONVERGENT B3 ;  /* 0x0000000000037941 */ /* 0x000fea0003800200 */
.L_x_192:
[----:B------:R-:W-:-:S13]  /*7f20*/  ISETP.NE.OR P0, PT, R0, R2, P0 ;  /* 0x000000020000720c */ /* 0x000fda0000705670 */
[----:B------:R-:W-:Y:S05]  /*7f30*/  @!P0 BREAK.RELIABLE B0 ;  /* 0x0000000000008942 */ /* 0x000fea0003800100 */
[----:B------:R-:W-:Y:S05]  /*7f40*/  @!P0 BRA `(.L_x_186) ;  /* 0x0000000000448947 */ /* 0x000fea0003800000 */
.L_x_188:
[----:B------:R-:W-:Y:S05]  /*7f50*/  BSYNC.RELIABLE B0 ;  /* 0x0000000000007941 */ /* 0x000fea0003800100 */
.L_x_187:
[----:B------:R-:W1:Y:S01]  /*7f60*/  LDCU.64 UR10, c[0x0][0x380] ;  /* 0x00007000ff0a77ac */ /* 0x000e620008000a00 */
[----:B0-2345:R-:W-:-:S05]  /*7f70*/  IMAD.IADD R127, R121, 0x1, R0 ;  /* 0x00000001797f7824 */ /* 0x03dfca00078e0200 */
[----:B-1----:R-:W-:-:S04]  /*7f80*/  IADD3 R126, P0, PT, R127, UR10, RZ ;  /* 0x0000000a7f7e7c10 */ /* 0x002fc8000ff1e0ff */
        /* <DEDUP_REMOVED lines=12> */
[----:B0-----:R-:W-:Y:S05]  /*8050*/  @P0 BRA `(.L_x_187) ;  /* 0xfffffffc00c00947 */ /* 0x001fea000383ffff */
.L_x_186:
[----:B------:R-:W-:Y:S05]  /*8060*/  BSYNC.RECONVERGENT B1 ;  /* 0x0000000000017941 */ /* 0x000fea0003800200 */
.L_x_185:
[----:B------:R-:W-:Y:S01]  /*8070*/  ISETP.NE.AND P0, PT, R120, RZ, PT ;  /* 0x000000ff7800720c */ /* 0x000fe20003f05270 */
[----:B------:R-:W-:Y:S05]  /*8080*/  BMOV.32.CLEAR RZ, B0 ;  /* 0x0000000000ff7355 */ /* 0x000fea0000100000 */
[----:B------:R-:W-:Y:S07]  /*8090*/  BSSY.RECONVERGENT B0, `(.L_x_194) ;  /* 0x0000010000007945 */ /* 0x000fee0003800200 */
[----:B------:R-:W-:Y:S05]  /*80a0*/  @!P0 BRA `(.L_x_195) ;  /* 0x0000000000388947 */ /* 0x000fea0003800000 */
[----:B------:R-:W2:Y:S01]  /*80b0*/  LDCU.64 UR10, c[0x0][0x380] ;  /* 0x00007000ff0a77ac */ /* 0x000ea20008000a00 */
[----:B-----5:R-:W-:-:S05]  /*80c0*/  IMAD.IADD R0, R121, 0x1, R2 ;  /* 0x0000000179007824 */ /* 0x020fca00078e0202 */
[----:B--2-4-:R-:W-:-:S04]  /*80d0*/  IADD3 R126, P0, PT, R0, UR10, RZ ;  /* 0x0000000a007e7c10 */ /* 0x014fc8000ff1e0ff */
[----:B0--3--:R-:W-:-:S05]  /*80e0*/  LEA.HI.X.SX32 R127, R0, UR11, 0x1, P0 ;  /* 0x0000000b007f7c11 */ /* 0x009fca00080f0eff */
[----:B------:R-:W2:Y:S01]  /*80f0*/  LDG.E.U8 R0, desc[UR6][R126.64] ;  /* 0x000000067e007981 */ /* 0x000ea2000c1e1100 */
[----:B------:R-:W-:Y:S01]  /*8100*/  IMAD.IADD R2, R1, 0x1, R2 ;  /* 0x0000000101027824 */ /* 0x000fe200078e0202 */
[----:B------:R-:W-:-:S04]  /*8110*/  ISETP.NE.AND P0, PT, R120, 0x1, PT ;  /* 0x000000017800780c */ /* 0x000fc80003f05270 */
[----:B--2---:R0:W-:Y:S09]  /*8120*/  STL.U8 [R2+0x285c], R0 ;  /* 0x00285c0002007387 */ /* 0x0041f20000100000 */
[----:B------:R-:W-:Y:S05]  /*8130*/  @!P0 BRA `(.L_x_195) ;  /* 0x0000000000148947 */ /* 0x000fea0003800000 */
[----:B------:R-:W-:Y:S01]  /*8140*/  ISETP.NE.AND P0, PT, R120, 0x2, PT ;  /* 0x000000027800780c */ /* 0x000fe20003f05270 */
[----:B0-----:R-:W2:-:S12]  /*8150*/  LDG.E.U8 R0, desc[UR6][R126.64+0x1] ;  /* 0x000001067e007981 */ /* 0x001e98000c1e1100 */
[----:B------:R-:W3:Y:S04]  /*8160*/  @P0 LDG.E.U8 R126, desc[UR6][R126.64+0x2] ;  /* 0x000002067e7e0981 */ /* 0x000ee8000c1e1100 */
[----:B--2---:R0:W-:Y:S04]  /*8170*/  STL.U8 [R2+0x285d], R0 ;  /* 0x00285d0002007387 */ /* 0x0041e80000100000 */
[----:B---3--:R0:W-:Y:S02]  /*8180*/  @P0 STL.U8 [R2+0x285e], R126 ;  /* 0x00285e7e02000387 */ /* 0x0081e40000100000 */
.L_x_195:
[----:B------:R-:W-:Y:S05]  /*8190*/  BSYNC.RECONVERGENT B0 ;  /* 0x0000000000007941 */ /* 0x000fea0003800200 */
.L_x_194:
[----:B0-----:R-:W-:-:S07]  /*81a0*/  IMAD.MOV.U32 R0, RZ, RZ, R122 ;  /* 0x000000ffff007224 */ /* 0x001fce00078e007a */
.L_x_184:
[----:B------:R-:W-:Y:S05]  /*81b0*/  BSYNC.RECONVERGENT B2 ;  /* 0x0000000000027941 */ /* 0x000fea0003800200 */
.L_x_183:
[----:B--234-:R-:W2:Y:S01]  /*81c0*/  LDL.64 R126, [R1+0x7e70] ;  /* 0x007e7000017e7983 */ /* 0x01cea20000100a00 */
        /* <DEDUP_REMOVED lines=9> */
[----:B------:R-:W2:Y:S01]  /*8260*/  LDG.E R129, desc[UR6][R126.64] ;  /* 0x000000067e817981 */ /* 0x000ea2000c1e1900 */
[C---:B------:R-:W-:Y:S01]  /*8270*/  ISETP.GE.U32.AND P0, PT, R120.reuse, 0x4, PT ;  /* 0x000000047800780c */ /* 0x040fe20003f06070 */
[----:B------:R-:W-:Y:S05]  /*8280*/  BMOV.32.CLEAR RZ, B0 ;  /* 0x0000000000ff7355 */ /* 0x000fea0000100000 */
[----:B------:R-:W-:Y:S01]  /*8290*/  BSSY.RECONVERGENT B0, `(.L_x_198) ;  /* 0x0000058000007945 */ /* 0x000fe20003800200 */
[C---:B------:R-:W-:Y:S01]  /*82a0*/  LOP3.LUT R128, R120.reuse, 0x3, RZ, 0xc0, !PT ;  /* 0x0000000378807812 */ /* 0x040fe200078ec0ff */
[----:B------:R-:W-:Y:S01]  /*82b0*/  IMAD.MOV.U32 R0, RZ, RZ, RZ ;  /* 0x000000ffff007224 */ /* 0x000fe200078e00ff */
[----:B--2---:R-:W-:-:S04]  /*82c0*/  IADD3 R129, PT, PT, R120, R129, RZ ;  /* 0x0000008178817210 */ /* 0x004fc80007ffe0ff */
[----:B------:R-:W-:Y:S05]  /*82d0*/  @!P0 BRA `(.L_x_199) ;  /* 0x00000004004c8947 */ /* 0x000fea0003800000 */
[----:B------:R-:W-:Y:S01]  /*82e0*/  LOP3.LUT R0, R120, 0x7ffffffc, RZ, 0xc0, !PT ;  /* 0x7ffffffc78007812 */ /* 0x000fe200078ec0ff */
[----:B------:R-:W-:-:S07]  /*82f0*/  IMAD.MOV.U32 R2, RZ, RZ, RZ ;  /* 0x000000ffff027224 */ /* 0x000fce00078e00ff */
.L_x_216:
[----:B0-----:R-:W0:Y:S01]  /*8300*/  LDCU.64 UR10, c[0x0][0x380] ;  /* 0x00007000ff0a77ac */ /* 0x001e220008000a00 */
[----:B------:R-:W-:-:S05]  /*8310*/  LOP3.LUT R127, RZ, R2, RZ, 0x33, !PT ;  /* 0x00000002ff7f7212 */ /* 0x000fca00078e33ff */
[----:B------:R-:W-:-:S05]  /*8320*/  IMAD.IADD R127, R129, 0x1, R127 ;  /* 0x00000001817f7824 */ /* 0x000fca00078e027f */
[----:B0--34-:R-:W-:-:S04]  /*8330*/  IADD3 R126, P0, PT, R127, UR10, RZ ;  /* 0x0000000a7f7e7c10 */ /* 0x019fc8000ff1e0ff */
[----:B------:R-:W-:-:S05]  /*8340*/  LEA.HI.X.SX32 R127, R127, UR11, 0x1, P0 ;  /* 0x0000000b7f7f7c11 */ /* 0x000fca00080f0eff */
[----:B-12---:R-:W2:Y:S01]  /*8350*/  LDG.E.U8 R172, desc[UR6][R126.64] ;  /* 0x000000067eac7981 */ /* 0x006ea2000c1e1100 */
[----:B------:R-:W-:Y:S01]  /*8360*/  IMAD.IADD R131, R1, 0x1, R2 ;  /* 0x0000000101837824 */ /* 0x000fe200078e0202 */
[----:B------:R-:W-:Y:S01]  /*8370*/  BSSY.RECONVERGENT B2, `(.L_x_200) ;  /* 0x0000012000027945 */ /* 0x000fe20003800200 */
[----:B------:R-:W-:-:S05]  /*8380*/  VIADD R2, R2, 0x4 ;  /* 0x0000000402027836 */ /* 0x000fca0000000000 */
        /* <DEDUP_REMOVED lines=11> */
.L_x_202:
[----:B------:R-:W-:-:S05]  /*8440*/  IMAD.MOV.U32 R172, RZ, RZ, 0x47 ;  /* 0x00000047ffac7424 */ /* 0x000fca00078e00ff */
[----:B------:R0:W-:Y:S01]  /*8450*/  STL.U8 [R131+0x2876], R172 ;  /* 0x002876ac83007387 */ /* 0x0001e20000100000 */
[----:B------:R-:W-:Y:S05]  /*8460*/  BRA `(.L_x_203) ;  /* 0x0000000000087947 */ /* 0x000fea0003800000 */
.L_x_201:
[----:B------:R-:W-:-:S05]  /*8470*/  IMAD.MOV.U32 R172, RZ, RZ, 0x41 ;  /* 0x00000041ffac7424 */ /* 0x000fca00078e00ff */
[----:B------:R2:W-:Y:S02]  /*8480*/  STL.U8 [R131+0x2876], R172 ;  /* 0x002876ac83007387 */ /* 0x0005e40000100000 */
.L_x_203:
[----:B------:R-:W-:Y:S05]  /*8490*/  BSYNC.RECONVERGENT B2 ;  /* 0x0000000000027941 */ /* 0x000fea0003800200 */
.L_x_200:
[----:B012---:R-:W2:Y:S01]  /*84a0*/  LDG.E.U8 R172, desc[UR6][R126.64+-0x1] ;  /* 0xffffff067eac7981 */ /* 0x007ea2000c1e1100 */
        /* <DEDUP_REMOVED lines=11> */
.L_x_206:
[----:B------:R-:W-:-:S05]  /*8560*/  IMAD.MOV.U32 R172, RZ, RZ, 0x47 ;  /* 0x00000047ffac7424 */ /* 0x000fca00078e00ff */
[----:B------:R1:W-:Y:S01]  /*8570*/  STL.U8 [R131+0x2877], R172 ;  /* 0x002877ac83007387 */ /* 0x0003e20000100000 */
[----:B------:R-:W-:Y:S05]  /*8580*/  BRA `(.L_x_207) ;  /* 0x0000000000087947 */ /* 0x000fea0003800000 */
.L_x_205:
[----:B------:R-:W-:-:S05]  /*8590*/  IMAD.MOV.U32 R172, RZ, RZ, 0x54 ;  /* 0x00000054ffac7424 */ /* 0x000fca00078e00ff */
[----:B------:R2:W-:Y:S02]  /*85a0*/  STL.U8 [R131+0x2877], R172 ;  /* 0x002877ac83007387 */ /* 0x0005e40000100000 */
.L_x_207:
[----:B------:R-:W-:Y:S05]  /*85b0*/  BSYNC.RECONVERGENT B2 ;  /* 0x0000000000027941 */ /* 0x000fea0003800200 */
.L_x_204:
        /* <DEDUP_REMOVED lines=12> */
.L_x_210:
[----:B------:R-:W-:-:S05]  /*8680*/  IMAD.MOV.U32 R172, RZ, RZ, 0x47 ;  /* 0x00000047ffac7424 */ /* 0x000fca00078e00ff */
[----:B------:R1:W-:Y:S01]  /*8690*/  STL.U8 [R131+0x2878], R172 ;  /* 0x002878ac83007387 */ /* 0x0003e20000100000 */
[----:B------:R-:W-:Y:S05]  /*86a0*/  BRA `(.L_x_211) ;  /* 0x0000000000087947 */ /* 0x000fea0003800000 */
.L_x_209:
[----:B------:R-:W-:-:S05]  /*86b0*/  IMAD.MOV.U32 R172, RZ, RZ, 0x54 ;  /* 0x00000054ffac7424 */ /* 0x000fca00078e00ff */
[----:B------:R2:W-:Y:S02]  /*86c0*/  STL.U8 [R131+0x2878], R172 ;  /* 0x002878ac83007387 */ /* 0x0005e40000100000 */
.L_x_211:
[----:B------:R-:W-:Y:S05]  /*86d0*/  BSYNC.RECONVERGENT B2 ;  /* 0x0000000000027941 */ /* 0x000fea0003800200 */
.L_x_208:
[----:B------:R-:W3:Y:S01]  /*86e0*/  LDG.E.U8 R126, desc[UR6][R126.64+-0x3] ;  /* 0xfffffd067e7e7981 */ /* 0x000ee2000c1e1100 */
[----:B------:R-:W-:Y:S01]  /*86f0*/  BSSY.RECONVERGENT B2, `(.L_x_212) ;  /* 0x0000010000027945 */ /* 0x000fe20003800200 */
[----:B---3--:R-:W-:-:S13]  /*8700*/  ISETP.NE.AND P1, PT, R126, 0x41, PT ;  /* 0x000000417e00780c */ /* 0x008fda0003f25270 */
[----:B------:R-:W-:Y:S05]  /*8710*/  @!P1 BRA `(.L_x_213) ;  /* 0x00000000002c9947 */ /* 0x000fea0003800000 */
[----:B------:R-:W-:-:S13]  /*8720*/  ISETP.NE.AND P1, PT, R126, 0x43, PT ;  /* 0x000000437e00780c */ /* 0x000fda0003f25270 */
[----:B------:R-:W-:Y:S05]  /*8730*/  @!P1 BRA `(.L_x_214) ;  /* 0x0000000000189947 */ /* 0x000fea0003800000 */
[----:B------:R-:W-:Y:S01]  /*8740*/  ISETP.NE.AND P1, PT, R126, 0x54, PT ;  /* 0x000000547e00780c */ /* 0x000fe20003f25270 */
[----:B------:R-:W-:-:S12]  /*8750*/  IMAD.MOV.U32 R126, RZ, RZ, 0x43 ;  /* 0x00000043ff7e7424 */ /* 0x000fd800078e00ff */
[----:B------:R3:W-:Y:S02]  /*8760*/  @P1 STL.U8 [R131+0x2879], R126 ;  /* 0x0028797e83001387 */ /* 0x0007e40000100000 */
[----:B---3--:R-:W-:-:S05]  /*8770*/  IMAD.MOV.U32 R126, RZ, RZ, 0x41 ;  /* 0x00000041ff7e7424 */ /* 0x008fca00078e00ff */
[----:B------:R4:W-:Y:S01]  /*8780*/  @!P1 STL.U8 [R131+0x2879], R126 ;  /* 0x0028797e83009387 */ /* 0x0009e20000100000 */
[----:B------:R-:W-:Y:S05]  /*8790*/  BRA `(.L_x_215) ;  /* 0x0000000000147947 */ /* 0x000fea0003800000 */
.L_x_214:
[----:B------:R-:W-:-:S05]  /*87a0*/  IMAD.MOV.U32 R126, RZ, RZ, 0x47 ;  /* 0x00000047ff7e7424 */ /* 0x000fca00078e00ff */
[----:B------:R3:W-:Y:S01]  /*87b0*/  STL.U8 [R131+0x2879], R126 ;  /* 0x0028797e83007387 */ /* 0x0007e20000100000 */
[----:B------:R-:W-:Y:S05]  /*87c0*/  BRA `(.L_x_215) ;  /* 0x0000000000087947 */ /* 0x000fea0003800000 */
.L_x_213:
[----:B------:R-:W-:-:S05]  /*87d0*/  IMAD.MOV.U32 R126, RZ, RZ, 0x54 ;  /* 0x00000054ff7e7424 */ /* 0x000fca00078e00ff */
[----:B------:R3:W-:Y:S02]  /*87e0*/  STL.U8 [R131+0x2879], R126 ;  /* 0x0028797e83007387 */ /* 0x0007e40000100000 */
.L_x_215:
[----:B------:R-:W-:Y:S05]  /*87f0*/  BSYNC.RECONVERGENT B2 ;  /* 0x0000000000027941 */ /* 0x000fea0003800200 */
.L_x_212:
[----:B------:R-:W-:Y:S05]  /*8800*/  @P0 BRA `(.L_x_216) ;  /* 0xfffffff800bc0947 */ /* 0x000fea000383ffff */
.L_x_199:
[----:B------:R-:W-:Y:S05]  /*8810*/  BSYNC.RECONVERGENT B0 ;  /* 0x0000000000007941 */ /* 0x000fea0003800200 */
.L_x_198:
[----:B------:R-:W-:Y:S01]  /*8820*/  ISETP.NE.AND P0, PT, R128, RZ, PT ;  /* 0x000000ff8000720c */ /* 0x000fe20003f05270 */
[----:B------:R-:W-:Y:S05]  /*8830*/  BMOV.32.CLEAR RZ, B0 ;  /* 0x0000000000ff7355 */ /* 0x000fea0000100000 */
[----:B------:R-:W-:Y:S07]  /*8840*/  BSSY.RECONVERGENT B0, `(.L_x_217) ;  /* 0x0000040000007945 */ /* 0x000fee0003800200 */
[----:B------:R-:W-:Y:S05]  /*8850*/  @!P0 BRA `(.L_x_218) ;  /* 0x0000000000f88947 */ /* 0x000fea0003800000 */
[----:B------:R-:W3:Y:S01]  /*8860*/  LDCU.64 UR10, c[0x0][0x380] ;  /* 0x00007000ff0a77ac */ /* 0x000ee20008000a00 */
[----:B------:R-:W-:-:S04]  /*8870*/  LOP3.LUT R2, RZ, R0, RZ, 0x33, !PT ;  /* 0x00000000ff027212 */ /* 0x000fc800078e33ff */
[----:B------:R-:W-:-:S04]  /*8880*/  IADD3 R129, PT, PT, R129, R2, RZ ;  /* 0x0000000281817210 */ /* 0x000fc80007ffe0ff */
[----:B---34-:R-:W-:-:S04]  /*8890*/  IADD3 R126, P0, PT, R129, UR10, RZ ;  /* 0x0000000a817e7c10 */ /* 0x018fc8000ff1e0ff */
[----:B------:R-:W-:-:S05]  /*88a0*/  LEA.HI.X.SX32 R127, R129, UR11, 0x1, P0 ;  /* 0x0000000b817f7c11 */ /* 0x000fca00080f0eff */
[----:B------:R-:W3:Y:S01]  /*88b0*/  LDG.E.U8 R2, desc[UR6][R126.64] ;  /* 0x000000067e027981 */ /* 0x000ee2000c1e1100 */
[----:B------:R-:W-:Y:S01]  /*88c0*/  BSSY.RECONVERGENT B2, `(.L_x_219) ;  /* 0x0000011000027945 */ /* 0x000fe20003800200 */
[----:B------:R-:W-:Y:S01]  /*88d0*/  IMAD.IADD R0, R1, 0x1, R0 ;  /* 0x0000000101007824 */ /* 0x000fe200078e0200 */
        /* <DEDUP_REMOVED lines=10> */
.L_x_221:
[----:B------:R-:W-:-:S05]  /*8980*/  IMAD.MOV.U32 R2, RZ, RZ, 0x47 ;  /* 0x00000047ff027424 */ /* 0x000fca00078e00ff */
[----:B------:R4:W-:Y:S01]  /*8990*/  STL.U8 [R0+0x2876], R2 ;  /* 0x0028760200007387 */ /* 0x0009e20000100000 */
[----:B------:R-:W-:Y:S05]  /*89a0*/  BRA `(.L_x_222) ;  /* 0x0000000000087947 */ /* 0x000fea0003800000 */
.L_x_220:
[----:B------:R-:W-:-:S05]  /*89b0*/  IMAD.MOV.U32 R2, RZ, RZ, 0x54 ;  /* 0x00000054ff027424 */ /* 0x000fca00078e00ff */
[----:B------:R3:W-:Y:S02]  /*89c0*/  STL.U8 [R0+0x2876], R2 ;  /* 0x0028760200007387 */ /* 0x0007e40000100000 */
.L_x_222:
[----:B------:R-:W-:Y:S05]  /*89d0*/  BSYNC.RECONVERGENT B2 ;  /* 0x0000000000027941 */ /* 0x000fea0003800200 */
.L_x_219:
[----:B------:R-:W-:-:S13]  /*89e0*/  ISETP.NE.AND P0, PT, R128, 0x1, PT ;  /* 0x000000018000780c */ /* 0x000fda0003f05270 */
[----:B------:R-:W-:Y:S05]  /*89f0*/  @!P0 BRA `(.L_x_218) ;  /* 0x0000000000908947 */ /* 0x000fea0003800000 */
[----:B---34-:R-:W3:Y:S01]  /*8a00*/  LDG.E.U8 R2, desc[UR6][R126.64+-0x1] ;  /* 0xffffff067e027981 */ /* 0x018ee2000c1e1100 */
        /* <DEDUP_REMOVED lines=11> */
.L_x_225:
[----:B------:R-:W-:-:S05]  /*8ac0*/  IMAD.MOV.U32 R2, RZ, RZ, 0x47 ;  /* 0x00000047ff027424 */ /* 0x000fca00078e00ff */
[----:B------:R3:W-:Y:S01]  /*8ad0*/  STL.U8 [R0+0x2877], R2 ;  /* 0x0028770200007387 */ /* 0x0007e20000100000 */
[----:B------:R-:W-:Y:S05]  /*8ae0*/  BRA `(.L_x_226) ;  /* 0x0000000000087947 */ /* 0x000fea0003800000 */
.L_x_224:
[----:B------:R-:W-:-:S05]  /*8af0*/  IMAD.MOV.U32 R2, RZ, RZ, 0x54 ;  /* 0x00000054ff027424 */ /* 0x000fca00078e00ff */
[----:B------:R3:W-:Y:S02]  /*8b00*/  STL.U8 [R0+0x2877], R2 ;  /* 0x0028770200007387 */ /* 0x0007e40000100000 */
.L_x_226:
[----:B------:R-:W-:Y:S05]  /*8b10*/  BSYNC.RECONVERGENT B2 ;  /* 0x0000000000027941 */ /* 0x000fea0003800200 */
.L_x_223:
        /* <DEDUP_REMOVED lines=8> */
[----:B---34-:R-:W-:-:S12]  /*8ba0*/  IMAD.MOV.U32 R2, RZ, RZ, 0x43 ;  /* 0x00000043ff027424 */ /* 0x018fd800078e00ff */
[----:B------:R2:W-:Y:S02]  /*8bb0*/  @P0 STL.U8 [R0+0x2878], R2 ;  /* 0x0028780200000387 */ /* 0x0005e40000100000 */
[----:B--2---:R-:W-:-:S05]  /*8bc0*/  IMAD.MOV.U32 R2, RZ, RZ, 0x41 ;  /* 0x00000041ff027424 */ /* 0x004fca00078e00ff */
[----:B------:R2:W-:Y:S01]  /*8bd0*/  @!P0 STL.U8 [R0+0x2878], R2 ;  /* 0x0028780200008387 */ /* 0x0005e20000100000 */
[----:B------:R-:W-:Y:S05]  /*8be0*/  BRA `(.L_x_218) ;  /* 0x0000000000147947 */ /* 0x000fea0003800000 */
.L_x_228:
[----:B---34-:R-:W-:-:S05]  /*8bf0*/  IMAD.MOV.U32 R2, RZ, RZ, 0x47 ;  /* 0x00000047ff027424 */ /* 0x018fca00078e00ff */
[----:B------:R2:W-:Y:S01]  /*8c00*/  STL.U8 [R0+0x2878], R2 ;  /* 0x0028780200007387 */ /* 0x0005e20000100000 */
[----:B------:R-:W-:Y:S05]  /*8c10*/  BRA `(.L_x_218) ;  /* 0x0000000000087947 */ /* 0x000fea0003800000 */
.L_x_227:
[----:B---34-:R-:W-:-:S05]  /*8c20*/  IMAD.MOV.U32 R2, RZ, RZ, 0x54 ;  /* 0x00000054ff027424 */ /* 0x018fca00078e00ff */
[----:B------:R2:W-:Y:S02]  /*8c30*/  STL.U8 [R0+0x2878], R2 ;  /* 0x0028780200007387 */ /* 0x0005e40000100000 */
.L_x_218:
[----:B------:R-:W-:Y:S05]  /*8c40*/  BSYNC.RECONVERGENT B0 ;  /* 0x0000000000007941 */ /* 0x000fea0003800200 */
.L_x_217:
[----:B--234-:R-:W-:-:S07]  /*8c50*/  IMAD.MOV.U32 R0, RZ, RZ, R120 ;  /* 0x000000ffff007224 */ /* 0x01cfce00078e0078 */
.L_x_197:
[----:B------:R-:W-:Y:S05]  /*8c60*/  BSYNC.RECONVERGENT B1 ;  /* 0x0000000000017941 */ /* 0x000fea0003800200 */
.L_x_196:
[----:B------:R-:W2:Y:S01]  /*8c70*/  LDL.64 R128, [R1+0x7e78] ;  /* 0x007e780001807983 */ /* 0x000ea20000100a00 */
[----:B------:R-:W-:-:S05]  /*8c80*/  IMAD.IADD R0, R1, 0x1, R0 ;  /* 0x0000000101007824 */ /* 0x000fca00078e0200 */
[----:B------:R3:W-:Y:S04]  /*8c90*/  STL.U8 [R0+0x2876], RZ ;  /* 0x002876ff00007387 */ /* 0x0007e80000100000 */
[----:B--2---:R-:W2:Y:S01]  /*8ca0*/  LDG.E R126, desc[UR6][R128.64+0x4] ;  /* 0x00000406807e7981 */ /* 0x004ea2000c1e1900 */
[----:B------:R-:W-:Y:S01]  /*8cb0*/  BSSY.RECONVERGENT B1, `(.L_x_229) ;  /* 0x00000a6000017945 */ /* 0x000fe20003800200 */
[----:B--2---:R-:W-:Y:S02]  /*8cc0*/  ISETP.GE.U32.AND P0, PT, R126, 0x1, PT ;  /* 0x000000017e00780c */ /* 0x004fe40003f06070 */
[----:B---3--:R-:W-:-:S04]  /*8cd0*/  SHF.R.S32.HI R0, RZ, 0x1f, R126 ;  /* 0x0000001fff007819 */ /* 0x008fc8000001147e */
[----:B------:R-:W-:Y:S01]  /*8ce0*/  ISETP.GE.AND.EX P0, PT, R0, RZ, PT, P0 ;  /* 0x000000ff0000720c */ /* 0x000fe20003f06300 */
[----:B------:R-:W-:-:S12]  /*8cf0*/  IMAD.MOV.U32 R0, RZ, RZ, RZ ;  /* 0x000000ffff007224 */ /* 0x000fd800078e00ff */
[----:B------:R-:W-:Y:S05]  /*8d00*/  @!P0 BRA `(.L_x_230) ;  /* 0x0000000800808947 */ /* 0x000fea0003800000 */
[----:B01----:R-:W2:Y:S01]  /*8d10*/  LDG.E R131, desc[UR6][R128.64] ;  /* 0x0000000680837981 */ /* 0x003ea2000c1e1900 */
        /* <DEDUP_REMOVED lines=9> */
.L_x_249:
[----:B0-----:R-:W0:Y:S01]  /*8db0*/  LDCU.64 UR10, c[0x0][0x380] ;  /* 0x00007000ff0a77ac */ /* 0x001e220008000a00 */
[----:B------:R-:W-:-:S05]  /*8dc0*/  LOP3.LUT R129, RZ, R2, RZ, 0x33, !PT ;  /* 0x00000002ff817212 */ /* 0x000fca00078e33ff */
[----:B------:R-:W-:-:S05]  /*8dd0*/  IMAD.IADD R129, R131, 0x1, R129 ;  /* 0x0000000183817824 */ /* 0x000fca00078e0281 */
[----:B0--34-:R-:W-:-:S04]  /*8de0*/  IADD3 R128, P0, PT, R129, UR10, RZ ;  /* 0x0000000a81807c10 */ /* 0x019fc8000ff1e0ff */
[----:B------:R-:W-:-:S05]  /*8df0*/  LEA.HI.X.SX32 R129, R129, UR11, 0x1, P0 ;  /* 0x0000000b81817c11 */ /* 0x000fca00080f0eff */
[----:B-12---:R-:W2:Y:S01]  /*8e00*/  LDG.E.U8 R173, desc[UR6][R128.64] ;  /* 0x0000000680ad7981 */ /* 0x006ea2000c1e1100 */
[----:B------:R-:W-:Y:S01]  /*8e10*/  IMAD.IADD R172, R1, 0x1, R2 ;  /* 0x0000000101ac7824 */ /* 0x000fe200078e0202 */
[----:B------:R-:W-:Y:S01]  /*8e20*/  IADD3 R2, PT, PT, R2, 0x4, RZ ;  /* 0x0000000402027810 */ /* 0x000fe20007ffe0ff */
[----:B------:R-:W-:Y:S03]  /*8e30*/  BSSY.RECONVERGENT B2, `(.L_x_233) ;  /* 0x0000011000027945 */ /* 0x000fe60003800200 */
        /* <DEDUP_REMOVED lines=11> */
.L_x_235:
[----:B------:R-:W-:-:S05]  /*8ef0*/  IMAD.MOV.U32 R173, RZ, RZ, 0x47 ;  /* 0x00000047ffad7424 */ /* 0x000fca00078e00ff */
[----:B------:R1:W-:Y:S01]  /*8f00*/  STL.U8 [R172+0x2890], R173 ;  /* 0x002890adac007387 */ /* 0x0003e20000100000 */
[----:B------:R-:W-:Y:S05]  /*8f10*/  BRA `(.L_x_236) ;  /* 0x0000000000087947 */ /* 0x000fea0003800000 */
.L_x_234:
[----:B------:R-:W-:-:S05]  /*8f20*/  IMAD.MOV.U32 R173, RZ, RZ, 0x41 ;  /* 0x00000041ffad7424 */ /* 0x000fca00078e00ff */
[----:B------:R2:W-:Y:S02]  /*8f30*/  STL.U8 [R172+0x2890], R173 ;  /* 0x002890adac007387 */ /* 0x0005e40000100000 */
.L_x_236:
[----:B------:R-:W-:Y:S05]  /*8f40*/  BSYNC.RECONVERGENT B2 ;  /* 0x0000000000027941 */ /* 0x000fea0003800200 */
.L_x_233:
        /* <DEDUP_REMOVED lines=12> */
.L_x_239:
[----:B------:R-:W-:-:S05]  /*9010*/  IMAD.MOV.U32 R173, RZ, RZ, 0x47 ;  /* 0x00000047ffad7424 */ /* 0x000fca00078e00ff */
[----:B------:R0:W-:Y:S01]  /*9020*/  STL.U8 [R172+0x2891], R173 ;  /* 0x002891adac007387 */ /* 0x0001e20000100000 */
[----:B------:R-:W-:Y:S05]  /*9030*/  BRA `(.L_x_240) ;  /* 0x0000000000087947 */ /* 0x000fea0003800000 */
.L_x_238:
[----:B------:R-:W-:-:S05]  /*9040*/  IMAD.MOV.U32 R173, RZ, RZ, 0x54 ;  /* 0x00000054ffad7424 */ /* 0x000fca00078e00ff */
[----:B------:R2:W-:Y:S02]  /*9050*/  STL.U8 [R172+0x2891], R173 ;  /* 0x002891adac007387 */ /* 0x0005e40000100000 */
.L_x_240:
[----:B------:R-:W-:Y:S05]  /*9060*/  BSYNC.RECONVERGENT B2 ;  /* 0x0000000000027941 */ /* 0x000fea0003800200 */
.L_x_237:
        /* <DEDUP_REMOVED lines=12> */
.L_x_243:
[----:B------:R-:W-:-:S05]  /*9130*/  IMAD.MOV.U32 R173, RZ, RZ, 0x47 ;  /* 0x00000047ffad7424 */ /* 0x000fca00078e00ff */
[----:B------:R0:W-:Y:S01]  /*9140*/  STL.U8 [R172+0x2892], R173 ;  /* 0x002892adac007387 */ /* 0x0001e20000100000 */
[----:B------:R-:W-:Y:S05]  /*9150*/  BRA `(.L_x_244) ;  /* 0x0000000000087947 */ /* 0x000fea0003800000 */
.L_x_242:
[----:B------:R-:W-:-:S05]  /*9160*/  IMAD.MOV.U32 R173, RZ, RZ, 0x54 ;  /* 0x00000054ffad7424 */ /* 0x000fca00078e00ff */
[----:B------:R2:W-:Y:S02]  /*9170*/  STL.U8 [R172+0x2892], R173 ;  /* 0x002892adac007387 */ /* 0x0005e40000100000 */
.L_x_244:
[----:B------:R-:W-:Y:S05]  /*9180*/  BSYNC.RECONVERGENT B2 ;  /* 0x0000000000027941 */ /* 0x000fea0003800200 */
.L_x_241:
        /* <DEDUP_REMOVED lines=12> */
.L_x_247:
[----:B------:R-:W-:-:S05]  /*9250*/  IMAD.MOV.U32 R128, RZ, RZ, 0x47 ;  /* 0x00000047ff807424 */ /* 0x000fca00078e00ff */
[----:B------:R4:W-:Y:S01]  /*9260*/  STL.U8 [R172+0x2893], R128 ;  /* 0x00289380ac007387 */ /* 0x0009e20000100000 */
[----:B------:R-:W-:Y:S05]  /*9270*/  BRA `(.L_x_248) ;  /* 0x0000000000087947 */ /* 0x000fea0003800000 */
.L_x_246:
[----:B------:R-:W-:-:S05]  /*9280*/  IMAD.MOV.U32 R128, RZ, RZ, 0x54 ;  /* 0x00000054ff807424 */ /* 0x000fca00078e00ff */
[----:B------:R3:W-:Y:S02]  /*9290*/  STL.U8 [R172+0x2893], R128 ;  /* 0x00289380ac007387 */ /* 0x0007e40000100000 */
.L_x_248:
[----:B------:R-:W-:Y:S05]  /*92a0*/  BSYNC.RECONVERGENT B2 ;  /* 0x0000000000027941 */ /* 0x000fea0003800200 */
.L_x_245:
[----:B------:R-:W-:Y:S05]  /*92b0*/  @P0 BRA `(.L_x_249) ;  /* 0xfffffff800bc0947 */ /* 0x000fea000383ffff */
.L_x_232:
[----:B------:R-:W-:Y:S05]  /*92c0*/  BSYNC.RECONVERGENT B0 ;  /* 0x0000000000007941 */ /* 0x000fea0003800200 */
.L_x_231:
[----:B------:R-:W-:Y:S01]  /*92d0*/  ISETP.NE.AND P0, PT, R127, RZ, PT ;  /* 0x000000ff7f00720c */ /* 0x000fe20003f05270 */
[----:B------:R-:W-:Y:S05]  /*92e0*/  BMOV.32.CLEAR RZ, B0 ;  /* 0x0000000000ff7355 */ /* 0x000fea0000100000 */
[----:B------:R-:W-:Y:S07]  /*92f0*/  BSSY.RECONVERGENT B0, `(.L_x_250) ;  /* 0x0000040000007945 */ /* 0x000fee0003800200 */
[----:B------:R-:W-:Y:S05]  /*9300*/  @!P0 BRA `(.L_x_251) ;  /* 0x0000000000f88947 */ /* 0x000fea0003800000 */
[----:B------:R-:W3:Y:S01]  /*9310*/  LDCU.64 UR10, c[0x0][0x380] ;  /* 0x00007000ff0a77ac */ /* 0x000ee20008000a00 */
[----:B------:R-:W-:-:S05]  /*9320*/  LOP3.LUT R2, RZ, R0, RZ, 0x33, !PT ;  /* 0x00000000ff027212 */ /* 0x000fca00078e33ff */
[----:B------:R-:W-:-:S05]  /*9330*/  IMAD.IADD R131, R131, 0x1, R2 ;  /* 0x0000000183837824 */ /* 0x000fca00078e0202 */
        /* <DEDUP_REMOVED lines=15> */
.L_x_254:
[----:B------:R-:W-:-:S05]  /*9430*/  IMAD.MOV.U32 R2, RZ, RZ, 0x47 ;  /* 0x00000047ff027424 */ /* 0x000fca00078e00ff */
[----:B------:R4:W-:Y:S01]  /*9440*/  STL.U8 [R0+0x2890], R2 ;  /* 0x0028900200007387 */ /* 0x0009e20000100000 */
[----:B------:R-:W-:Y:S05]  /*9450*/  BRA `(.L_x_255) ;  /* 0x0000000000087947 */ /* 0x000fea0003800000 */
.L_x_253:
[----:B------:R-:W-:-:S05]  /*9460*/  HFMA2 R2, -RZ, RZ, 0, 5.0067901611328125e-06 ;  /* 0x00000054ff027431 */ /* 0x000fca00000001ff */
[----:B------:R3:W-:Y:S02]  /*9470*/  STL.U8 [R0+0x2890], R2 ;  /* 0x0028900200007387 */ /* 0x0007e40000100000 */
.L_x_255:
[----:B------:R-:W-:Y:S05]  /*9480*/  BSYNC.RECONVERGENT B2 ;  /* 0x0000000000027941 */ /* 0x000fea0003800200 */
.L_x_252:
        /* <DEDUP_REMOVED lines=14> */
.L_x_258:
[----:B------:R-:W-:-:S05]  /*9570*/  IMAD.MOV.U32 R2, RZ, RZ, 0x47 ;  /* 0x00000047ff027424 */ /* 0x000fca00078e00ff */
[----:B------:R4:W-:Y:S01]  /*9580*/  STL.U8 [R0+0x2891], R2 ;  /* 0x0028910200007387 */ /* 0x0009e20000100000 */
[----:B------:R-:W-:Y:S05]  /*9590*/  BRA `(.L_x_259) ;  /* 0x0000000000087947 */ /* 0x000fea0003800000 */
.L_x_257:
[----:B------:R-:W-:-:S05]  /*95a0*/  IMAD.MOV.U32 R2, RZ, RZ, 0x54 ;  /* 0x00000054ff027424 */ /* 0x000fca00078e00ff */
[----:B------:R3:W-:Y:S02]  /*95b0*/  STL.U8 [R0+0x2891], R2 ;  /* 0x0028910200007387 */ /* 0x0007e40000100000 */
.L_x_259:
[----:B------:R-:W-:Y:S05]  /*95c0*/  BSYNC.RECONVERGENT B2 ;  /* 0x0000000000027941 */ /* 0x000fea0003800200 */
.L_x_256:
        /* <DEDUP_REMOVED lines=13> */
.L_x_261:
[----:B---34-:R-:W-:-:S05]  /*96a0*/  IMAD.MOV.U32 R2, RZ, RZ, 0x47 ;  /* 0x00000047ff027424 */ /* 0x018fca00078e00ff */
[----:B------:R2:W-:Y:S01]  /*96b0*/  STL.U8 [R0+0x2892], R2 ;  /* 0x0028920200007387 */ /* 0x0005e20000100000 */
[----:B------:R-:W-:Y:S05]  /*96c0*/  BRA `(.L_x_251) ;  /* 0x0000000000087947 */ /* 0x000fea0003800000 */
.L_x_260:
[----:B---34-:R-:W-:-:S05]  /*96d0*/  IMAD.MOV.U32 R2, RZ, RZ, 0x54 ;  /* 0x00000054ff027424 */ /* 0x018fca00078e00ff */
[----:B------:R2:W-:Y:S02]  /*96e0*/  STL.U8 [R0+0x2892], R2 ;  /* 0x0028920200007387 */ /* 0x0005e40000100000 */
.L_x_251:
[----:B------:R-:W-:Y:S05]  /*96f0*/  BSYNC.RECONVERGENT B0 ;  /* 0x0000000000007941 */ /* 0x000fea0003800200 */
.L_x_250:
[----:B--234-:R-:W-:-:S07]  /*9700*/  IMAD.MOV.U32 R0, RZ, RZ, R126 ;  /* 0x000000ffff007224 */ /* 0x01cfce00078e007e */
.L_x_230:
[----:B------:R-:W-:Y:S05]  /*9710*/  BSYNC.RECONVERGENT B1 ;  /* 0x0000000000017941 */ /* 0x000fea0003800200 */
.L_x_229:
[----:B------:R-:W-:Y:S01]  /*9720*/  ISETP.GE.AND P0, PT, R3, 0x1, PT ;  /* 0x000000010300780c */ /* 0x000fe20003f06270 */
[----:B------:R-:W-:Y:S01]  /*9730*/  IMAD.IADD R0, R1, 0x1, R0 ;  /* 0x0000000101007824 */ /* 0x000fe200078e0200 */
[----:B------:R-:W-:Y:S04]  /*9740*/  BSSY.RECONVERGENT B1, `(.L_x_262) ;  /* 0x00000a3000017945 */ /* 0x000fe80003800200 */
[----:B------:R2:W-:Y:S02]  /*9750*/  STL.U8 [R0+0x2890], RZ ;  /* 0x002890ff00007387 */ /* 0x0005e40000100000 */
[----:B--2---:R-:W-:-:S05]  /*9760*/  IMAD.MOV.U32 R0, RZ, RZ, RZ ;  /* 0x000000ffff007224 */ /* 0x004fca00078e00ff */
[----:B------:R-:W-:Y:S05]  /*9770*/  @!P0 BRA `(.L_x_263) ;  /* 0x00000008007c8947 */ /* 0x000fea0003800000 */
[C---:B------:R-:W-:Y:S01]  /*9780*/  ISETP.GE.U32.AND P0, PT, R3.reuse, 0x4, PT ;  /* 0x000000040300780c */ /* 0x040fe20003f06070 */
[----:B------:R-:W-:Y:S05]  /*9790*/  BMOV.32.CLEAR RZ, B0 ;  /* 0x0000000000ff7355 */ /* 0x000fea0000100000 */
[----:B------:R-:W-:Y:S01]  /*97a0*/  BSSY.RECONVERGENT B0, `(.L_x_264) ;  /* 0x0000058000007945 */ /* 0x000fe20003800200 */
[----:B-----5:R-:W-:Y:S01]  /*97b0*/  IMAD.IADD R130, R130, 0x1, R3 ;  /* 0x0000000182827824 */ /* 0x020fe200078e0203 */
[----:B------:R-:W-:Y:S01]  /*97c0*/  LOP3.LUT R127, R3, 0x3, RZ, 0xc0, !PT ;  /* 0x00000003037f7812 */ /* 0x000fe200078ec0ff */
[----:B------:R-:W-:-:S04]  /*97d0*/  IMAD.MOV.U32 R0, RZ, RZ, RZ ;  /* 0x000000ffff007224 */ /* 0x000fc800078e00ff */
[----:B------:R-:W-:Y:S05]  /*97e0*/  @!P0 BRA `(.L_x_265) ;  /* 0x00000004004c8947 */ /* 0x000fea0003800000 */
[----:B------:R-:W-:Y:S01]  /*97f0*/  LOP3.LUT R0, R3, 0x7ffffffc, RZ, 0xc0, !PT ;  /* 0x7ffffffc03007812 */ /* 0x000fe200078ec0ff */
[----:B------:R-:W-:-:S07]  /*9800*/  IMAD.MOV.U32 R2, RZ, RZ, RZ ;  /* 0x000000ffff027224 */ /* 0x000fce00078e00ff */
.L_x_282:
[----:B--2---:R-:W2:Y:S01]  /*9810*/  LDCU.64 UR10, c[0x0][0x380] ;  /* 0x00007000ff0a77ac */ /* 0x004ea20008000a00 */
[----:B------:R-:W-:-:S05]  /*9820*/  LOP3.LUT R129, RZ, R2, RZ, 0x33, !PT ;  /* 0x00000002ff817212 */ /* 0x000fca00078e33ff */
[----:B------:R-:W-:-:S05]  /*9830*/  IMAD.IADD R129, R130, 0x1, R129 ;  /* 0x0000000182817824 */ /* 0x000fca00078e0281 */
[----:B--234-:R-:W-:-:S04]  /*9840*/  IADD3 R128, P0, PT, R129, UR10, RZ ;  /* 0x0000000a81807c10 */ /* 0x01cfc8000ff1e0ff */
[----:B------:R-:W-:-:S05]  /*9850*/  LEA.HI.X.SX32 R129, R129, UR11, 0x1, P0 ;  /* 0x0000000b81817c11 */ /* 0x000fca00080f0eff */
[----:B01----:R-:W2:Y:S01]  /*9860*/  LDG.E.U8 R172, desc[UR6][R128.64] ;  /* 0x0000000680ac7981 */ /* 0x003ea2000c1e1100 */
        /* <DEDUP_REMOVED lines=14> */
.L_x_268:
[----:B------:R-:W-:-:S05]  /*9950*/  IMAD.MOV.U32 R172, RZ, RZ, 0x47 ;  /* 0x00000047ffac7424 */ /* 0x000fca00078e00ff */
[----:B------:R0:W-:Y:S01]  /*9960*/  STL.U8 [R131+0x28aa], R172 ;  /* 0x0028aaac83007387 */ /* 0x0001e20000100000 */
[----:B------:R-:W-:Y:S05]  /*9970*/  BRA `(.L_x_269) ;  /* 0x0000000000087947 */ /* 0x000fea0003800000 */
.L_x_267:
[----:B------:R-:W-:-:S05]  /*9980*/  IMAD.MOV.U32 R172, RZ, RZ, 0x41 ;  /* 0x00000041ffac7424 */ /* 0x000fca00078e00ff */
[----:B------:R2:W-:Y:S02]  /*9990*/  STL.U8 [R131+0x28aa], R172 ;  /* 0x0028aaac83007387 */ /* 0x0005e40000100000 */
.L_x_269:
[----:B------:R-:W-:Y:S05]  /*99a0*/  BSYNC.RECONVERGENT B2 ;  /* 0x0000000000027941 */ /* 0x000fea0003800200 */
.L_x_266:
[----:B012---:R-:W2:Y:S01]  /*99b0*/  LDG.E.U8 R172, desc[UR6][R128.64+-0x1] ;  /* 0xffffff0680ac7981 */ /* 0x007ea2000c1e1100 */
[----:B------:R-:W-:Y:S01]  /*99c0*/  BSSY.RECONVERGENT B2, `(.L_x_270) ;  /* 0x0000010000027945 */ /* 0x000fe20003800200 */
[----:B--2---:R-:W-:-:S13]  /*99d0*/  ISETP.NE.AND P1, PT, R172, 0x41, PT ;  /* 0x00000041ac00780c */ /* 0x004fda0003f25270 */
[----:B------:R-:W-:Y:S05]  /*99e0*/  @!P1 BRA `(.L_x_271) ;  /* 0x00000000002c9947 */ /* 0x000fea0003800000 */
[----:B------:R-:W-:-:S13]  /*99f0*/  ISETP.NE.AND P1, PT, R172, 0x43, PT ;  /* 0x00000043ac00780c */ /* 0x000fda0003f25270 */
[----:B------:R-:W-:Y:S05]  /*9a00*/  @!P1 BRA `(.L_x_272) ;  /* 0x0000000000189947 */ /* 0x000fea0003800000 */
[----:B------:R-:W-:Y:S02]  /*9a10*/  ISETP.NE.AND P1, PT, R172, 0x54, PT ;  /* 0x00000054ac00780c */ /* 0x000fe40003f25270 */
[----:B------:R-:W-:-:S11]  /*9a20*/  MOV R172, 0x43 ;  /* 0x0000004300ac7802 */ /* 0x000fd60000000f00 */
[----:B------:R0:W-:Y:S02]  /*9a30*/  @P1 STL.U8 [R131+0x28ab], R172 ;  /* 0x0028abac83001387 */ /* 0x0001e40000100000 */
[----:B0-----:R-:W-:-:S05]  /*9a40*/  IMAD.MOV.U32 R172, RZ, RZ, 0x41 ;  /* 0x00000041ffac7424 */ /* 0x001fca00078e00ff */
[----:B------:R0:W-:Y:S01]  /*9a50*/  @!P1 STL.U8 [R131+0x28ab], R172 ;  /* 0x0028abac83009387 */ /* 0x0001e20000100000 */
[----:B------:R-:W-:Y:S05]  /*9a60*/  BRA `(.L_x_273) ;  /* 0x0000000000147947 */ /* 0x000fea0003800000 */
.L_x_272:
[----:B------:R-:W-:-:S05]  /*9a70*/  IMAD.MOV.U32 R172, RZ, RZ, 0x47 ;  /* 0x00000047ffac7424 */ /* 0x000fca00078e00ff */
[----:B------:R1:W-:Y:S01]  /*9a80*/  STL.U8 [R131+0x28ab], R172 ;  /* 0x0028abac83007387 */ /* 0x0003e20000100000 */
[----:B------:R-:W-:Y:S05]  /*9a90*/  BRA `(.L_x_273) ;  /* 0x0000000000087947 */ /* 0x000fea0003800000 */
.L_x_271:
[----:B------:R-:W-:-:S05]  /*9aa0*/  IMAD.MOV.U32 R172, RZ, RZ, 0x54 ;  /* 0x00000054ffac7424 */ /* 0x000fca00078e00ff */
[----:B------:R2:W-:Y:S02]  /*9ab0*/  STL.U8 [R131+0x28ab], R172 ;  /* 0x0028abac83007387 */ /* 0x0005e40000100000 */
.L_x_273:
[----:B------:R-:W-:Y:S05]  /*9ac0*/  BSYNC.RECONVERGENT B2 ;  /* 0x0000000000027941 */ /* 0x000fea0003800200 */
.L_x_270:
        /* <DEDUP_REMOVED lines=12> */
.L_x_276:
[----:B------:R-:W-:-:S05]  /*9b90*/  IMAD.MOV.U32 R172, RZ, RZ, 0x47 ;  /* 0x00000047ffac7424 */ /* 0x000fca00078e00ff */
[----:B------:R1:W-:Y:S01]  /*9ba0*/  STL.U8 [R131+0x28ac], R172 ;  /* 0x0028acac83007387 */ /* 0x0003e20000100000 */
[----:B------:R-:W-:Y:S05]  /*9bb0*/  BRA `(.L_x_277) ;  /* 0x0000000000087947 */ /* 0x000fea0003800000 */
.L_x_275:
[----:B------:R-:W-:-:S05]  /*9bc0*/  IMAD.MOV.U32 R172, RZ, RZ, 0x54 ;  /* 0x00000054ffac7424 */ /* 0x000fca00078e00ff */
[----:B------:R2:W-:Y:S02]  /*9bd0*/  STL.U8 [R131+0x28ac], R172 ;  /* 0x0028acac83007387 */ /* 0x0005e40000100000 */
.L_x_277:
[----:B------:R-:W-:Y:S05]  /*9be0*/  BSYNC.RECONVERGENT B2 ;  /* 0x0000000000027941 */ /* 0x000fea0003800200 */
.L_x_274:
        /* <DEDUP_REMOVED lines=12> */
.L_x_280:
[----:B------:R-:W-:-:S05]  /*9cb0*/  IMAD.MOV.U32 R128, RZ, RZ, 0x47 ;  /* 0x00000047ff807424 */ /* 0x000fca00078e00ff */
[----:B------:R3:W-:Y:S01]  /*9cc0*/  STL.U8 [R131+0x28ad], R128 ;  /* 0x0028ad8083007387 */ /* 0x0007e20000100000 */
[----:B------:R-:W-:Y:S05]  /*9cd0*/  BRA `(.L_x_281) ;  /* 0x0000000000087947 */ /* 0x000fea0003800000 */
.L_x_279:
[----:B------:R-:W-:-:S05]  /*9ce0*/  IMAD.MOV.U32 R128, RZ, RZ, 0x54 ;  /* 0x00000054ff807424 */ /* 0x000fca00078e00ff */
[----:B------:R3:W-:Y:S02]  /*9cf0*/  STL.U8 [R131+0x28ad], R128 ;  /* 0x0028ad8083007387 */ /* 0x0007e40000100000 */
.L_x_281:
[----:B------:R-:W-:Y:S05]  /*9d00*/  BSYNC.RECONVERGENT B2 ;  /* 0x0000000000027941 */ /* 0x000fea0003800200 */
.L_x_278:
[----:B------:R-:W-:Y:S05]  /*9d10*/  @P0 BRA `(.L_x_282) ;  /* 0xfffffff800bc0947 */ /* 0x000fea000383ffff */
.L_x_265:
[----:B------:R-:W-:Y:S05]  /*9d20*/  BSYNC.RECONVERGENT B0 ;  /* 0x0000000000007941 */ /* 0x000fea0003800200 */
.L_x_264:
        /* <DEDUP_REMOVED lines=22> */
.L_x_287:
[----:B------:R-:W-:-:S05]  /*9e90*/  IMAD.MOV.U32 R2, RZ, RZ, 0x47 ;  /* 0x00000047ff027424 */ /* 0x000fca00078e00ff */
[----:B------:R3:W-:Y:S01]  /*9ea0*/  STL.U8 [R0+0x28aa], R2 ;  /* 0x0028aa0200007387 */ /* 0x0007e20000100000 */
[----:B------:R-:W-:Y:S05]  /*9eb0*/  BRA `(.L_x_288) ;  /* 0x0000000000087947 */ /* 0x000fea0003800000 */
.L_x_286:
[----:B------:R-:W-:-:S05]  /*9ec0*/  IMAD.MOV.U32 R2, RZ, RZ, 0x54 ;  /* 0x00000054ff027424 */ /* 0x000fca00078e00ff */
[----:B------:R3:W-:Y:S02]  /*9ed0*/  STL.U8 [R0+0x28aa], R2 ;  /* 0x0028aa0200007387 */ /* 0x0007e40000100000 */
.L_x_288:
[----:B------:R-:W-:Y:S05]  /*9ee0*/  BSYNC.RECONVERGENT B2 ;  /* 0x0000000000027941 */ /* 0x000fea0003800200 */
.L_x_285:
        /* <DEDUP_REMOVED lines=14> */
.L_x_291:
[----:B------:R-:W-:-:S05]  /*9fd0*/  IMAD.MOV.U32 R2, RZ, RZ, 0x47 ;  /* 0x00000047ff027424 */ /* 0x000fca00078e00ff */
[----:B------:R3:W-:Y:S01]  /*9fe0*/  STL.U8 [R0+0x28ab], R2 ;  /* 0x0028ab0200007387 */ /* 0x0007e20000100000 */
[----:B------:R-:W-:Y:S05]  /*9ff0*/  BRA `(.L_x_292) ;  /* 0x0000000000087947 */ /* 0x000fea0003800000 */
.L_x_290:
[----:B------:R-:W-:-:S05]  /*a000*/  IMAD.MOV.U32 R2, RZ, RZ, 0x54 ;  /* 0x00000054ff027424 */ /* 0x000fca00078e00ff */
[----:B------:R3:W-:Y:S02]  /*a010*/  STL.U8 [R0+0x28ab], R2 ;  /* 0x0028ab0200007387 */ /* 0x0007e40000100000 */
.L_x_292:
[----:B------:R-:W-:Y:S05]  /*a020*/  BSYNC.RECONVERGENT B2 ;  /* 0x0000000000027941 */ /* 0x000fea0003800200 */
.L_x_289:
[----:B------:R-:W-:-:S13]  /*a030*/  ISETP.NE.AND P0, PT, R127, 0x2, PT ;  /* 0x000000027f00780c */ /* 0x000fda0003f05270 */
[----:B------:R-:W-:Y:S05]  /*a040*/  @!P0 BRA `(.L_x_284) ;  /* 0x0000000000408947 */ /* 0x000fea0003800000 */
[----:B------:R-:W5:Y:S02]  /*a050*/  LDG.E.U8 R128, desc[UR6][R128.64+-0x2] ;  /* 0xfffffe0680807981 */ /* 0x000f64000c1e1100 */
[----:B-----5:R-:W-:-:S13]  /*a060*/  ISETP.NE.AND P0, PT, R128, 0x41, PT ;  /* 0x000000418000780c */ /* 0x020fda0003f05270 */
[----:B------:R-:W-:Y:S05]  /*a070*/  @!P0 BRA `(.L_x_293) ;  /* 0x00000000002c8947 */ /* 0x000fea0003800000 */
[----:B------:R-:W-:-:S13]  /*a080*/  ISETP.NE.AND P0, PT, R128, 0x43, PT ;  /* 0x000000438000780c */ /* 0x000fda0003f05270 */
[----:B------:R-:W-:Y:S05]  /*a090*/  @!P0 BRA `(.L_x_294) ;  /* 0x0000000000188947 */ /* 0x000fea0003800000 */
[----:B------:R-:W-:Y:S01]  /*a0a0*/  ISETP.NE.AND P0, PT, R128, 0x54, PT ;  /* 0x000000548000780c */ /* 0x000fe20003f05270 */
[----:B---34-:R-:W-:-:S12]  /*a0b0*/  HFMA2 R2, -RZ, RZ, 0, 3.993511199951171875e-06 ;  /* 0x00000043ff027431 */ /* 0x018fd800000001ff */
[----:B------:R3:W-:Y:S02]  /*a0c0*/  @P0 STL.U8 [R0+0x28ac], R2 ;  /* 0x0028ac0200000387 */ /* 0x0007e40000100000 */
[----:B---3--:R-:W-:-:S05]  /*a0d0*/  IMAD.MOV.U32 R2, RZ, RZ, 0x41 ;  /* 0x00000041ff027424 */ /* 0x008fca00078e00ff */
[----:B------:R3:W-:Y:S01]  /*a0e0*/  @!P0 STL.U8 [R0+0x28ac], R2 ;  /* 0x0028ac0200008387 */ /* 0x0007e20000100000 */
[----:B------:R-:W-:Y:S05]  /*a0f0*/  BRA `(.L_x_284) ;  /* 0x0000000000147947 */ /* 0x000fea0003800000 */
.L_x_294:
[----:B---34-:R-:W-:-:S05]  /*a100*/  IMAD.MOV.U32 R2, RZ, RZ, 0x47 ;  /* 0x00000047ff027424 */ /* 0x018fca00078e00ff */
[----:B------:R3:W-:Y:S01]  /*a110*/  STL.U8 [R0+0x28ac], R2 ;  /* 0x0028ac0200007387 */ /* 0x0007e20000100000 */
[----:B------:R-:W-:Y:S05]  /*a120*/  BRA `(.L_x_284) ;  /* 0x0000000000087947 */ /* 0x000fea0003800000 */
.L_x_293:
[----:B---34-:R-:W-:-:S05]  /*a130*/  IMAD.MOV.U32 R2, RZ, RZ, 0x54 ;  /* 0x00000054ff027424 */ /* 0x018fca00078e00ff */
[----:B------:R3:W-:Y:S02]  /*a140*/  STL.U8 [R0+0x28ac], R2 ;  /* 0x0028ac0200007387 */ /* 0x0007e40000100000 */
.L_x_284:
[----:B------:R-:W-:Y:S05]  /*a150*/  BSYNC.RECONVERGENT B0 ;  /* 0x0000000000007941 */ /* 0x000fea0003800200 */
.L_x_283:
[----:B---34-:R-:W-:-:S07]  /*a160*/  IMAD.MOV.U32 R0, RZ, RZ, R3 ;  /* 0x000000ffff007224 */ /* 0x018fce00078e0003 */
.L_x_263:
[----:B------:R-:W-:Y:S05]  /*a170*/  BSYNC.RECONVERGENT B1 ;  /* 0x0000000000017941 */ /* 0x000fea0003800200 */
.L_x_262:
[----:B------:R-:W-:Y:S01]  /*a180*/  ISETP.GE.AND P0, PT, R125, 0x1, PT ;  /* 0x000000017d00780c */ /* 0x000fe20003f06270 */
[----:B------:R-:W-:Y:S01]  /*a190*/  IMAD.IADD R0, R1, 0x1, R0 ;  /* 0x0000000101007824 */ /* 0x000fe200078e0200 */
[----:B------:R-:W-:Y:S04]  /*a1a0*/  BSSY.RECONVERGENT B1, `(.L_x_295) ;  /* 0x00000a3000017945 */ /* 0x000fe80003800200 */
[----:B------:R3:W-:Y:S02]  /*a1b0*/  STL.U8 [R0+0x28aa], RZ ;  /* 0x0028aaff00007387 */ /* 0x0007e40000100000 */
[----:B---3--:R-:W-:-:S05]  /*a1c0*/  IMAD.MOV.U32 R0, RZ, RZ, RZ ;  /* 0x000000ffff007224 */ /* 0x008fca00078e00ff */
        /* <DEDUP_REMOVED lines=10> */
.L_x_315:
[----:B---3--:R-:W3:Y:S01]  /*a270*/  LDCU.64 UR10, c[0x0][0x380] ;  /* 0x00007000ff0a77ac */ /* 0x008ee20008000a00 */
[----:B------:R-:W-:-:S05]  /*a280*/  LOP3.LUT R3, RZ, R124, RZ, 0x33, !PT ;  /* 0x0000007cff037212 */ /* 0x000fca00078e33ff */
[----:B------:R-:W-:-:S05]  /*a290*/  IMAD.IADD R3, R128, 0x1, R3 ;  /* 0x0000000180037824 */ /* 0x000fca00078e0203 */
[----:B0--3--:R-:W-:-:S04]  /*a2a0*/  IADD3 R2, P0, PT, R3, UR10, RZ ;  /* 0x0000000a03027c10 */ /* 0x009fc8000ff1e0ff */
[----:B------:R-:W-:-:S05]  /*a2b0*/  LEA.HI.X.SX32 R3, R3, UR11, 0x1, P0 ;  /* 0x0000000b03037c11 */ /* 0x000fca00080f0eff */
[----:B----4-:R-:W3:Y:S01]  /*a2c0*/  LDG.E.U8 R130, desc[UR6][R2.64] ;  /* 0x0000000602827981 */ /* 0x010ee2000c1e1100 */
[----:B------:R-:W-:Y:S01]  /*a2d0*/  IMAD.IADD R129, R1, 0x1, R124 ;  /* 0x0000000101817824 */ /* 0x000fe200078e027c */
[----:B------:R-:W-:Y:S01]  /*a2e0*/  BSSY.RECONVERGENT B2, `(.L_x_299) ;  /* 0x0000012000027945 */ /* 0x000fe20003800200 */
[----:B------:R-:W-:-:S05]  /*a2f0*/  VIADD R124, R124, 0x4 ;  /* 0x000000047c7c7836 */ /* 0x000fca0000000000 */
[----:B------:R-:W-:Y:S02]  /*a300*/  ISETP.NE.AND P0, PT, R124, R0, PT ;  /* 0x000000007c00720c */ /* 0x000fe40003f05270 */
[----:B---3--:R-:W-:-:S13]  /*a310*/  ISETP.NE.AND P1, PT, R130, 0x54, PT ;  /* 0x000000548200780c */ /* 0x008fda0003f25270 */
[----:B------:R-:W-:Y:S05]  /*a320*/  @!P1 BRA `(.L_x_300) ;  /* 0x00000000002c9947 */ /* 0x000fea0003800000 */
[----:B------:R-:W-:-:S13]  /*a330*/  ISETP.NE.AND P1, PT, R130, 0x43, PT ;  /* 0x000000438200780c */ /* 0x000fda0003f25270 */
[----:B------:R-:W-:Y:S05]  /*a340*/  @!P1 BRA `(.L_x_301) ;  /* 0x0000000000189947 */ /* 0x000fea0003800000 */
[----:B------:R-:W-:Y:S01]  /*a350*/  ISETP.NE.AND P1, PT, R130, 0x41, PT ;  /* 0x000000418200780c */ /* 0x000fe20003f25270 */
[----:B------:R-:W-:-:S12]  /*a360*/  IMAD.MOV.U32 R130, RZ, RZ, 0x54 ;  /* 0x00000054ff827424 */ /* 0x000fd800078e00ff */
[----:B------:R3:W-:Y:S02]  /*a370*/  @!P1 STL.U8 [R129+0x28c4], R130 ;  /* 0x0028c48281009387 */ /* 0x0007e40000100000 */
[----:B---3--:R-:W-:-:S05]  /*a380*/  IMAD.MOV.U32 R130, RZ, RZ, 0x43 ;  /* 0x00000043ff827424 */ /* 0x008fca00078e00ff */
[----:B------:R4:W-:Y:S01]  /*a390*/  @P1 STL.U8 [R129+0x28c4], R130 ;  /* 0x0028c48281001387 */ /* 0x0009e20000100000 */
[----:B------:R-:W-:Y:S05]  /*a3a0*/  BRA `(.L_x_302) ;  /* 0x0000000000147947 */ /* 0x000fea0003800000 */
.L_x_301:
[----:B------:R-:W-:-:S05]  /*a3b0*/  IMAD.MOV.U32 R130, RZ, RZ, 0x47 ;  /* 0x00000047ff827424 */ /* 0x000fca00078e00ff */
[----:B------:R3:W-:Y:S01]  /*a3c0*/  STL.U8 [R129+0x28c4], R130 ;  /* 0x0028c48281007387 */ /* 0x0007e20000100000 */
[----:B------:R-:W-:Y:S05]  /*a3d0*/  BRA `(.L_x_302) ;  /* 0x0000000000087947 */ /* 0x000fea0003800000 */
.L_x_300:
[----:B------:R-:W-:-:S05]  /*a3e0*/  IMAD.MOV.U32 R130, RZ, RZ, 0x41 ;  /* 0x00000041ff827424 */ /* 0x000fca00078e00ff */
[----:B------:R3:W-:Y:S02]  /*a3f0*/  STL.U8 [R129+0x28c4], R130 ;  /* 0x0028c48281007387 */ /* 0x0007e40000100000 */
.L_x_302:
[----:B------:R-:W-:Y:S05]  /*a400*/  BSYNC.RECONVERGENT B2 ;  /* 0x0000000000027941 */ /* 0x000fea0003800200 */
.L_x_299:
        /* <DEDUP_REMOVED lines=12> */
.L_x_305:
[----:B------:R-:W-:-:S05]  /*a4d0*/  IMAD.MOV.U32 R130, RZ, RZ, 0x47 ;  /* 0x00000047ff827424 */ /* 0x000fca00078e00ff */
[----:B------:R3:W-:Y:S01]  /*a4e0*/  STL.U8 [R129+0x28c5], R130 ;  /* 0x0028c58281007387 */ /* 0x0007e20000100000 */
[----:B------:R-:W-:Y:S05]  /*a4f0*/  BRA `(.L_x_306) ;  /* 0x0000000000087947 */ /* 0x000fea0003800000 */
.L_x_304:
[----:B------:R-:W-:-:S05]  /*a500*/  IMAD.MOV.U32 R130, RZ, RZ, 0x54 ;  /* 0x00000054ff827424 */ /* 0x000fca00078e00ff */
[----:B------:R3:W-:Y:S02]  /*a510*/  STL.U8 [R129+0x28c5], R130 ;  /* 0x0028c58281007387 */ /* 0x0007e40000100000 */
.L_x_306:
[----:B------:R-:W-:Y:S05]  /*a520*/  BSYNC.RECONVERGENT B2 ;  /* 0x0000000000027941 */ /* 0x000fea0003800200 */
.L_x_303:
        /* <DEDUP_REMOVED lines=9> */
[----:B---3--:R-:W-:-:S05]  /*a5c0*/  MOV R130, 0x41 ;  /* 0x0000004100827802 */ /* 0x008fca0000000f00 */
[----:B------:R3:W-:Y:S01]  /*a5d0*/  @!P1 STL.U8 [R129+0x28c6], R130 ;  /* 0x0028c68281009387 */ /* 0x0007e20000100000 */
[----:B------:R-:W-:Y:S05]  /*a5e0*/  BRA `(.L_x_310) ;  /* 0x0000000000147947 */ /* 0x000fea0003800000 */
.L_x_309:
[----:B------:R-:W-:-:S05]  /*a5f0*/  IMAD.MOV.U32 R130, RZ, RZ, 0x47 ;  /* 0x00000047ff827424 */ /* 0x000fca00078e00ff */
[----:B------:R4:W-:Y:S01]  /*a600*/  STL.U8 [R129+0x28c6], R130 ;  /* 0x0028c68281007387 */ /* 0x0009e20000100000 */
[----:B------:R-:W-:Y:S05]  /*a610*/  BRA `(.L_x_310) ;  /* 0x0000000000087947 */ /* 0x000fea0003800000 */
.L_x_308:
[----:B------:R-:W-:-:S05]  /*a620*/  IMAD.MOV.U32 R130, RZ, RZ, 0x54 ;  /* 0x00000054ff827424 */ /* 0x000fca00078e00ff */
[----:B------:R3:W-:Y:S02]  /*a630*/  STL.U8 [R129+0x28c6], R130 ;  /* 0x0028c68281007387 */ /* 0x0007e40000100000 */
.L_x_310:
[----:B------:R-:W-:Y:S05]  /*a640*/  BSYNC.RECONVERGENT B2 ;  /* 0x0000000000027941 */ /* 0x000fea0003800200 */
.L_x_307:
[----:B------:R-:W5:Y:S01]  /*a650*/  LDG.E.U8 R2, desc[UR6][R2.64+-0x3] ;  /* 0xfffffd0602027981 */ /* 0x000f62000c1e1100 */
[----:B------:R-:W-:Y:S01]  /*a660*/  BSSY.RECONVERGENT B2, `(.L_x_311) ;  /* 0x0000010000027945 */ /* 0x000fe20003800200 */
[----:B-----5:R-:W-:-:S13]  /*a670*/  ISETP.NE.AND P1, PT, R2, 0x41, PT ;  /* 0x000000410200780c */ /* 0x020fda0003f25270 */
[----:B------:R-:W-:Y:S05]  /*a680*/  @!P1 BRA `(.L_x_312) ;  /* 0x00000000002c9947 */ /* 0x000fea0003800000 */
[----:B------:R-:W-:-:S13]  /*a690*/  ISETP.NE.AND P1, PT, R2, 0x43, PT ;  /* 0x000000430200780c */ /* 0x000fda0003f25270 */
[----:B------:R-:W-:Y:S05]  /*a6a0*/  @!P1 BRA `(.L_x_313) ;  /* 0x0000000000189947 */ /* 0x000fea0003800000 */
[----:B------:R-:W-:Y:S01]  /*a6b0*/  ISETP.NE.AND P1, PT, R2, 0x54, PT ;  /* 0x000000540200780c */ /* 0x000fe20003f25270 */
[----:B------:R-:W-:-:S12]  /*a6c0*/  IMAD.MOV.U32 R2, RZ, RZ, 0x43 ;  /* 0x00000043ff027424 */ /* 0x000fd800078e00ff */
[----:B------:R5:W-:Y:S02]  /*a6d0*/  @P1 STL.U8 [R129+0x28c7], R2 ;  /* 0x0028c70281001387 */ /* 0x000be40000100000 */
[----:B-----5:R-:W-:-:S05]  /*a6e0*/  IMAD.MOV.U32 R2, RZ, RZ, 0x41 ;  /* 0x00000041ff027424 */ /* 0x020fca00078e00ff */
[----:B------:R0:W-:Y:S01]  /*a6f0*/  @!P1 STL.U8 [R129+0x28c7], R2 ;  /* 0x0028c70281009387 */ /* 0x0001e20000100000 */
[----:B------:R-:W-:Y:S05]  /*a700*/  BRA `(.L_x_314) ;  /* 0x0000000000147947 */ /* 0x000fea0003800000 */
.L_x_313:
[----:B------:R-:W-:-:S05]  /*a710*/  IMAD.MOV.U32 R2, RZ, RZ, 0x47 ;  /* 0x00000047ff027424 */ /* 0x000fca00078e00ff */
[----:B------:R0:W-:Y:S01]  /*a720*/  STL.U8 [R129+0x28c7], R2 ;  /* 0x0028c70281007387 */ /* 0x0001e20000100000 */
[----:B------:R-:W-:Y:S05]  /*a730*/  BRA `(.L_x_314) ;  /* 0x0000000000087947 */ /* 0x000fea0003800000 */
.L_x_312:
[----:B------:R-:W-:-:S05]  /*a740*/  IMAD.MOV.U32 R2, RZ, RZ, 0x54 ;  /* 0x00000054ff027424 */ /* 0x000fca00078e00ff */
[----:B------:R0:W-:Y:S02]  /*a750*/  STL.U8 [R129+0x28c7], R2 ;  /* 0x0028c70281007387 */ /* 0x0001e40000100000 */
.L_x_314:
[----:B------:R-:W-:Y:S05]  /*a760*/  BSYNC.RECONVERGENT B2 ;  /* 0x0000000000027941 */ /* 0x000fea0003800200 */
.L_x_311:
[----:B------:R-:W-:Y:S05]  /*a770*/  @P0 BRA `(.L_x_315) ;  /* 0xfffffff800bc0947 */ /* 0x000fea000383ffff */
.L_x_298:
[----:B------:R-:W-:Y:S05]  /*a780*/  BSYNC.RECONVERGENT B0 ;  /* 0x0000000000007941 */ /* 0x000fea0003800200 */
.L_x_297:
[----:B------:R-:W-:Y:S01]  /*a790*/  ISETP.NE.AND P0, PT, R127, RZ, PT ;  /* 0x000000ff7f00720c */ /* 0x000fe20003f05270 */
[----:B------:R-:W-:Y:S05]  /*a7a0*/  BMOV.32.CLEAR RZ, B0 ;  /* 0x0000000000ff7355 */ /* 0x000fea0000100000 */
[----:B------:R-:W-:Y:S07]  /*a7b0*/  BSSY.RECONVERGENT B0, `(.L_x_316) ;  /* 0x0000040000007945 */ /* 0x000fee0003800200 */
[----:B------:R-:W-:Y:S05]  /*a7c0*/  @!P0 BRA `(.L_x_317) ;  /* 0x0000000000f88947 */ /* 0x000fea0003800000 */
[----:B------:R-:W5:Y:S01]  /*a7d0*/  LDCU.64 UR10, c[0x0][0x380] ;  /* 0x00007000ff0a77ac */ /* 0x000f620008000a00 */
[----:B0-----:R-:W-:-:S05]  /*a7e0*/  LOP3.LUT R2, RZ, R0, RZ, 0x33, !PT ;  /* 0x00000000ff027212 */ /* 0x001fca00078e33ff */
[----:B------:R-:W-:-:S05]  /*a7f0*/  IMAD.IADD R128, R128, 0x1, R2 ;  /* 0x0000000180807824 */ /* 0x000fca00078e0202 */
[----:B-----5:R-:W-:-:S04]  /*a800*/  IADD3 R2, P0, PT, R128, UR10, RZ ;  /* 0x0000000a80027c10 */ /* 0x020fc8000ff1e0ff */
[----:B------:R-:W-:-:S05]  /*a810*/  LEA.HI.X.SX32 R3, R128, UR11, 0x1, P0 ;  /* 0x0000000b80037c11 */ /* 0x000fca00080f0eff */
[----:B------:R-:W5:Y:S01]  /*a820*/  LDG.E.U8 R124, desc[UR6][R2.64] ;  /* 0x00000006027c7981 */ /* 0x000f62000c1e1100 */
[----:B------:R-:W-:Y:S01]  /*a830*/  BSSY.RECONVERGENT B2, `(.L_x_318) ;  /* 0x0000011000027945 */ /* 0x000fe20003800200 */
[----:B------:R-:W-:Y:S01]  /*a840*/  IMAD.IADD R0, R1, 0x1, R0 ;  /* 0x0000000101007824 */ /* 0x000fe200078e0200 */
[----:B-----5:R-:W-:-:S13]  /*a850*/  ISETP.NE.AND P0, PT, R124, 0x41, PT ;  /* 0x000000417c00780c */ /* 0x020fda0003f05270 */
        /* <DEDUP_REMOVED lines=9> */
.L_x_320:
[----:B------:R-:W-:-:S05]  /*a8f0*/  IMAD.MOV.U32 R124, RZ, RZ, 0x47 ;  /* 0x00000047ff7c7424 */ /* 0x000fca00078e00ff */
[----:B------:R0:W-:Y:S01]  /*a900*/  STL.U8 [R0+0x28c4], R124 ;  /* 0x0028c47c00007387 */ /* 0x0001e20000100000 */
[----:B------:R-:W-:Y:S05]  /*a910*/  BRA `(.L_x_321) ;  /* 0x0000000000087947 */ /* 0x000fea0003800000 */
.L_x_319:
[----:B------:R-:W-:-:S05]  /*a920*/  IMAD.MOV.U32 R124, RZ, RZ, 0x54 ;  /* 0x00000054ff7c7424 */ /* 0x000fca00078e00ff */
[----:B------:R0:W-:Y:S02]  /*a930*/  STL.U8 [R0+0x28c4], R124 ;  /* 0x0028c47c00007387 */ /* 0x0001e40000100000 */
.L_x_321:
[----:B------:R-:W-:Y:S05]  /*a940*/  BSYNC.RECONVERGENT B2 ;  /* 0x0000000000027941 */ /* 0x000fea0003800200 */
.L_x_318:
[----:B------:R-:W-:-:S13]  /*a950*/  ISETP.NE.AND P0, PT, R127, 0x1, PT ;  /* 0x000000017f00780c */ /* 0x000fda0003f05270 */
[----:B------:R-:W-:Y:S05]  /*a960*/  @!P0 BRA `(.L_x_317) ;  /* 0x0000000000908947 */ /* 0x000fea0003800000 */
[----:B0-----:R-:W5:Y:S01]  /*a970*/  LDG.E.U8 R124, desc[UR6][R2.64+-0x1] ;  /* 0xffffff06027c7981 */ /* 0x001f62000c1e1100 */
        /* <DEDUP_REMOVED lines=11> */
.L_x_324:
[----:B------:R-:W-:-:S05]  /*aa30*/  IMAD.MOV.U32 R124, RZ, RZ, 0x47 ;  /* 0x00000047ff7c7424 */ /* 0x000fca00078e00ff */
[----:B------:R0:W-:Y:S01]  /*aa40*/  STL.U8 [R0+0x28c5], R124 ;  /* 0x0028c57c00007387 */ /* 0x0001e20000100000 */
[----:B------:R-:W-:Y:S05]  /*aa50*/  BRA `(.L_x_325) ;  /* 0x0000000000087947 */ /* 0x000fea0003800000 */
.L_x_323:
[----:B------:R-:W-:-:S05]  /*aa60*/  IMAD.MOV.U32 R124, RZ, RZ, 0x54 ;  /* 0x00000054ff7c7424 */ /* 0x000fca00078e00ff */
[----:B------:R0:W-:Y:S02]  /*aa70*/  STL.U8 [R0+0x28c5], R124 ;  /* 0x0028c57c00007387 */ /* 0x0001e40000100000 */
.L_x_325:
[----:B------:R-:W-:Y:S05]  /*aa80*/  BSYNC.RECONVERGENT B2 ;  /* 0x0000000000027941 */ /* 0x000fea0003800200 */
.L_x_322:
        /* <DEDUP_REMOVED lines=13> */
.L_x_327:
[----:B------:R-:W-:-:S05]  /*ab60*/  IMAD.MOV.U32 R2, RZ, RZ, 0x47 ;  /* 0x00000047ff027424 */ /* 0x000fca00078e00ff */
[----:B------:R0:W-:Y:S01]  /*ab70*/  STL.U8 [R0+0x28c6], R2 ;  /* 0x0028c60200007387 */ /* 0x0001e20000100000 */
[----:B------:R-:W-:Y:S05]  /*ab80*/  BRA `(.L_x_317) ;  /* 0x0000000000087947 */ /* 0x000fea0003800000 */
.L_x_326:
[----:B------:R-:W-:-:S05]  /*ab90*/  IMAD.MOV.U32 R2, RZ, RZ, 0x54 ;  /* 0x00000054ff027424 */ /* 0x000fca00078e00ff */
[----:B------:R0:W-:Y:S02]  /*aba0*/  STL.U8 [R0+0x28c6], R2 ;  /* 0x0028c60200007387 */ /* 0x0001e40000100000 */
.L_x_317:
[----:B------:R-:W-:Y:S05]  /*abb0*/  BSYNC.RECONVERGENT B0 ;  /* 0x0000000000007941 */ /* 0x000fea0003800200 */
.L_x_316:
[----:B0-----:R-:W-:-:S07]  /*abc0*/  IMAD.MOV.U32 R0, RZ, RZ, R125 ;  /* 0x000000ffff007224 */ /* 0x001fce00078e007d */
.L_x_296:
[----:B------:R-:W-:Y:S05]  /*abd0*/  BSYNC.RECONVERGENT B1 ;  /* 0x0000000000017941 */ /* 0x000fea0003800200 */
.L_x_295:
[----:B------:R-:W-:Y:S01]  /*abe0*/  ISETP.GE.AND P0, PT, R123, 0x1, PT ;  /* 0x000000017b00780c */ /* 0x000fe20003f06270 */
[----:B------:R-:W-:Y:S01]  /*abf0*/  BSSY.RECONVERGENT B2, `(.L_x_328) ;  /* 0x000009b000027945 */ /* 0x000fe20003800200 */
[----:B------:R-:W-:-:S05]  /*ac00*/  IADD3 R0, PT, PT, R1, R0, RZ ;  /* 0x0000000001007210 */ /* 0x000fca0007ffe0ff */
[----:B------:R0:W-:Y:S02]  /*ac10*/  STL.U8 [R0+0x28c4], RZ ;  /* 0x0028c4ff00007387 */ /* 0x0001e40000100000 */
[----:B0-----:R-:W-:-:S04]  /*ac20*/  IMAD.MOV.U32 R0, RZ, RZ, RZ ;  /* 0x000000ffff007224 */ /* 0x001fc800078e00ff */
[----:B------:R-:W-:Y:S05]  /*ac30*/  @!P0 BRA `(.L_x_329) ;  /* 0x0000000800588947 */ /* 0x000fea0003800000 */
[----:B------:R-:W2:Y:S01]  /*ac40*/  LDL.64 R2, [R1+0x7e88] ;  /* 0x007e880001027983 */ /* 0x000ea20000100a00 */
[C---:B------:R-:W-:Y:S01]  /*ac50*/  ISETP.GE.U32.AND P0, PT, R123.reuse, 0x4, PT ;  /* 0x000000047b00780c */ /* 0x040fe20003f06070 */
[----:B------:R-:W-:Y:S02]  /*ac60*/  BSSY.RECONVERGENT B1, `(.L_x_330) ;  /* 0x000007f000017945 */ /* 0x000fe40003800200 */
[----:B--2--5:R0:W5:Y:S02]  /*ac70*/  LDG.E R124, desc[UR6][R2.64] ;  /* 0x00000006027c7981 */ /* 0x024164000c1e1900 */
[----:B0-----:R-:W-:Y:S01]  /*ac80*/  LOP3.LUT R3, R123, 0x3, RZ, 0xc0, !PT ;  /* 0x000000037b037812 */ /* 0x001fe200078ec0ff */
[----:B------:R-:W-:-:S07]  /*ac90*/  IMAD.MOV.U32 R2, RZ, RZ, RZ ;  /* 0x000000ffff027224 */ /* 0x000fce00078e00ff */
        /* <DEDUP_REMOVED lines=13> */
[----:B---34-:R-:W-:-:S12]  /*ad70*/  VIADD R130, R2, 0xfffffff4 ;  /* 0xfffffff402827836 */ /* 0x018fd80000000000 */
.L_x_336:
[----:B0-----:R-:W0:Y:S01]  /*ad80*/  LDCU.64 UR10, c[0x0][0x380] ;  /* 0x00007000ff0a77ac */ /* 0x001e220008000a00 */
[----:B-----5:R-:W-:-:S05]  /*ad90*/  IMAD.IADD R125, R124, 0x1, R0 ;  /* 0x000000017c7d7824 */ /* 0x020fca00078e0200 */
[----:B0-----:R-:W-:-:S04]  /*ada0*/  IADD3 R128, P1, PT, R125, UR10, RZ ;  /* 0x0000000a7d807c10 */ /* 0x001fc8000ff3e0ff */
[----:B------:R-:W-:Y:S01]  /*adb0*/  LEA.HI.X.SX32 R129, R125, UR11, 0x1, P1 ;  /* 0x0000000b7d817c11 */ /* 0x000fe200088f0eff */
[----:B------:R-:W-:-:S04]  /*adc0*/  VIADD R125, R0, 0x4 ;  /* 0x00000004007d7836 */ /* 0x000fc80000000000 */
[----:B------:R-:W2:Y:S04]  /*add0*/  LDG.E.U8 R127, desc[UR6][R128.64] ;  /* 0x00000006807f7981 */ /* 0x000ea8000c1e1100 */
[----:B-1----:R-:W2:Y:S04]  /*ade0*/  LDG.E.U8 R172, desc[UR6][R128.64+0x1] ;  /* 0x0000010680ac7981 */ /* 0x002ea8000c1e1100 */
[----:B------:R-:W3:Y:S04]  /*adf0*/  LDG.E.U8 R131, desc[UR6][R128.64+0x2] ;  /* 0x0000020680837981 */ /* 0x000ee8000c1e1100 */
[----:B------:R0:W3:Y:S02]  /*ae00*/  LDG.E.U8 R173, desc[UR6][R128.64+0x3] ;  /* 0x0000030680ad7981 */ /* 0x0000e4000c1e1100 */
[----:B0-----:R-:W-:-:S05]  /*ae10*/  IMAD.IADD R129, R124, 0x1, R125 ;  /* 0x000000017c817824 */ /* 0x001fca00078e027d */
[----:B------:R-:W-:-:S04]  /*ae20*/  IADD3 R128, P1, PT, R129, UR10, RZ ;  /* 0x0000000a81807c10 */ /* 0x000fc8000ff3e0ff */
[----:B------:R-:W-:-:S05]  /*ae30*/  LEA.HI.X.SX32 R129, R129, UR11, 0x1, P1 ;  /* 0x0000000b81817c11 */ /* 0x000fca00088f0eff */
[----:B------:R-:W4:Y:S04]  /*ae40*/  LDG.E.U8 R174, desc[UR6][R128.64] ;  /* 0x0000000680ae7981 */ /* 0x000f28000c1e1100 */
[----:B------:R-:W4:Y:S04]  /*ae50*/  LDG.E.U8 R175, desc[UR6][R128.64+0x1] ;  /* 0x0000010680af7981 */ /* 0x000f28000c1e1100 */
[----:B------:R-:W4:Y:S04]  /*ae60*/  LDG.E.U8 R176, desc[UR6][R128.64+0x2] ;  /* 0x0000020680b07981 */ /* 0x000f28000c1e1100 */
[----:B------:R0:W4:Y:S02]  /*ae70*/  LDG.E.U8 R128, desc[UR6][R128.64+0x3] ;  /* 0x0000030680807981 */ /* 0x000124000c1e1100 */
[----:B0-----:R-:W-:Y:S01]  /*ae80*/  IMAD.IADD R129, R1, 0x1, R0 ;  /* 0x0000000101817824 */ /* 0x001fe200078e0200 */
[----:B--2---:R-:W-:-:S05]  /*ae90*/  PRMT R127, R172, 0x7604, R127 ;  /* 0x00007604ac7f7816 */ /* 0x004fca000000007f */
[----:B------:R0:W-:Y:S01]  /*aea0*/  STL.U16 [R129+0x28de], R127 ;  /* 0x0028de7f81007387 */ /* 0x0001e20000100400 */
        /* <DEDUP_REMOVED lines=10> */
[----:B-1----:R-:W-:Y:S01]  /*af50*/  LEA.HI.X.SX32 R129, R127, UR11, 0x1, P1 ;  /* 0x0000000b7f817c11 */ /* 0x002fe200088f0eff */
        /* <DEDUP_REMOVED lines=25> */
.L_x_335:
[----:B------:R-:W-:Y:S05]  /*b0f0*/  BSYNC.RECONVERGENT B3 ;  /* 0x0000000000037941 */ /* 0x000fea0003800200 */
.L_x_334:
[----:B0-----:R-:W-:Y:S01]  /*b100*/  IMAD.IADD R125, R2, 0x1, -R0 ;  /* 0x00000001027d7824 */ /* 0x001fe200078e0a00 */
[----:B------:R-:W-:Y:S04]  /*b110*/  BSSY.RECONVERGENT B3, `(.L_x_337) ;  /* 0x000001f000037945 */ /* 0x000fe80003800200 */
[----:B------:R-:W-:-:S13]  /*b120*/  ISETP.GT.AND P1, PT, R125, 0x4, PT ;  /* 0x000000047d00780c */ /* 0x000fda0003f24270 */
[----:B------:R-:W-:Y:S05]  /*b130*/  @!P1 BRA `(.L_x_338) ;  /* 0x0000000000709947 */ /* 0x000fea0003800000 */
[----:B------:R-:W0:Y:S01]  /*b140*/  LDCU.64 UR10, c[0x0][0x380] ;  /* 0x00007000ff0a77ac */ /* 0x000e220008000a00 */
[----:B-----5:R-:W-:-:S05]  /*b150*/  IMAD.IADD R125, R124, 0x1, R0 ;  /* 0x000000017c7d7824 */ /* 0x020fca00078e0200 */
[----:B0-----:R-:W-:-:S04]  /*b160*/  IADD3 R128, P0, PT, R125, UR10, RZ ;  /* 0x0000000a7d807c10 */ /* 0x001fc8000ff1e0ff */
[----:B---34-:R-:W-:Y:S01]  /*b170*/  LEA.HI.X.SX32 R129, R125, UR11, 0x1, P0 ;  /* 0x0000000b7d817c11 */ /* 0x018fe200080f0eff */
[----:B------:R-:W-:-:S04]  /*b180*/  VIADD R125, R0, 0x4 ;  /* 0x00000004007d7836 */ /* 0x000fc80000000000 */
[----:B------:R-:W2:Y:S04]  /*b190*/  LDG.E.U8 R127, desc[UR6][R128.64] ;  /* 0x00000006807f7981 */ /* 0x000ea8000c1e1100 */
[----:B------:R-:W2:Y:S04]  /*b1a0*/  LDG.E.U8 R130, desc[UR6][R128.64+0x1] ;  /* 0x0000010680827981 */ /* 0x000ea8000c1e1100 */
[----:B-1----:R-:W3:Y:S04]  /*b1b0*/  LDG.E.U8 R131, desc[UR6][R128.64+0x2] ;  /* 0x0000020680837981 */ /* 0x002ee8000c1e1100 */
        /* <DEDUP_REMOVED lines=8> */
[----:B------:R-:W-:Y:S01]  /*b240*/  IMAD.IADD R125, R1, 0x1, R125 ;  /* 0x00000001017d7824 */ /* 0x000fe200078e027d */
[----:B------:R-:W-:-:S02]  /*b250*/  PLOP3.LUT P0, PT, PT, PT, PT, 0x8, 0x80 ;  /* 0x000000000080781c */ /* 0x000fc40003f0e170 */
[----:B0-----:R-:W-:Y:S01]  /*b260*/  IADD3 R129, PT, PT, R1, R0, RZ ;  /* 0x0000000001817210 */ /* 0x001fe20007ffe0ff */
[----:B------:R-:W-:Y:S01]  /*b270*/  VIADD R0, R0, 0x8 ;  /* 0x0000000800007836 */ /* 0x000fe20000000000 */
        /* <DEDUP_REMOVED lines=8> */
.L_x_338:
[----:B------:R-:W-:Y:S05]  /*b300*/  BSYNC.RECONVERGENT B3 ;  /* 0x0000000000037941 */ /* 0x000fea0003800200 */
.L_x_337:
[----:B------:R-:W-:-:S13]  /*b310*/  ISETP.NE.OR P0, PT, R0, R2, P0 ;  /* 0x000000020000720c */ /* 0x000fda0000705670 */
[----:B------:R-:W-:Y:S05]  /*b320*/  @!P0 BREAK.RELIABLE B0 ;  /* 0x0000000000008942 */ /* 0x000fea0003800100 */
[----:B------:R-:W-:Y:S05]  /*b330*/  @!P0 BRA `(.L_x_331) ;  /* 0x0000000000448947 */ /* 0x000fea0003800000 */
.L_x_333:
[----:B------:R-:W-:Y:S05]  /*b340*/  BSYNC.RELIABLE B0 ;  /* 0x0000000000007941 */ /* 0x000fea0003800100 */
.L_x_332:
[----:B--2---:R-:W2:Y:S01]  /*b350*/  LDCU.64 UR10, c[0x0][0x380] ;  /* 0x00007000ff0a77ac */ /* 0x004ea20008000a00 */
[----:B0----5:R-:W-:-:S05]  /*b360*/  IMAD.IADD R125, R124, 0x1, R0 ;  /* 0x000000017c7d7824 */ /* 0x021fca00078e0200 */
[----:B--2---:R-:W-:-:S04]  /*b370*/  IADD3 R128, P0, PT, R125, UR10, RZ ;  /* 0x0000000a7d807c10 */ /* 0x004fc8000ff1e0ff */
[----:B---34-:R-:W-:-:S05]  /*b380*/  LEA.HI.X.SX32 R129, R125, UR11, 0x1, P0 ;  /* 0x0000000b7d817c11 */ /* 0x018fca00080f0eff */
[----:B------:R-:W2:Y:S04]  /*b390*/  LDG.E.U8 R125, desc[UR6][R128.64] ;  /* 0x00000006807d7981 */ /* 0x000ea8000c1e1100 */
[----:B------:R-:W2:Y:S04]  /*b3a0*/  LDG.E.U8 R127, desc[UR6][R128.64+0x1] ;  /* 0x00000106807f7981 */ /* 0x000ea8000c1e1100 */
[----:B------:R-:W3:Y:S04]  /*b3b0*/  LDG.E.U8 R130, desc[UR6][R128.64+0x2] ;  /* 0x0000020680827981 */ /* 0x000ee8000c1e1100 */
[----:B------:R-:W3:Y:S01]  /*b3c0*/  LDG.E.U8 R128, desc[UR6][R128.64+0x3] ;  /* 0x0000030680807981 */ /* 0x000ee2000c1e1100 */
[----:B--2---:R-:W-:Y:S01]  /*b3d0*/  PRMT R125, R127, 0x7604, R125 ;  /* 0x000076047f7d7816 */ /* 0x004fe2000000007d */
[----:B------:R-:W-:-:S02]  /*b3e0*/  IMAD.IADD R127, R1, 0x1, R0 ;  /* 0x00000001017f7824 */ /* 0x000fc400078e0200 */
[----:B------:R-:W-:-:S03]  /*b3f0*/  VIADD R0, R0, 0x4 ;  /* 0x0000000400007836 */ /* 0x000fc60000000000 */
[----:B------:R2:W-:Y:S02]  /*b400*/  STL.U16 [R127+0x28de], R125 ;  /* 0x0028de7d7f007387 */ /* 0x0005e40000100400 */
[----:B------:R-:W-:Y:S02]  /*b410*/  ISETP.NE.AND P0, PT, R0, R2, PT ;  /* 0x000000020000720c */ /* 0x000fe40003f05270 */
[----:B---3--:R-:W-:-:S05]  /*b420*/  PRMT R128, R128, 0x7604, R130 ;  /* 0x0000760480807816 */ /* 0x008fca0000000082 */
[----:B------:R2:W-:Y:S06]  /*b430*/  STL.U16 [R127+0x28e0], R128 ;  /* 0x0028e0807f007387 */ /* 0x0005ec0000100400 */
[----:B------:R-:W-:Y:S05]  /*b440*/  @P0 BRA `(.L_x_332) ;  /* 0xfffffffc00c00947 */ /* 0x000fea000383ffff */
.L_x_331:
[----:B------:R-:W-:Y:S05]  /*b450*/  BSYNC.RECONVERGENT B1 ;  /* 0x0000000000017941 */ /* 0x000fea0003800200 */
.L_x_330:
[----:B------:R-:W-:Y:S01]  /*b460*/  ISETP.NE.AND P0, PT, R3, RZ, PT ;  /* 0x000000ff0300720c */ /* 0x000fe20003f05270 */
[----:B------:R-:W-:Y:S05]  /*b470*/  BMOV.32.CLEAR RZ, B0 ;  /* 0x0000000000ff7355 */ /* 0x000fea0000100000 */
[----:B------:R-:W-:Y:S07]  /*b480*/  BSSY.RECONVERGENT B0, `(.L_x_339) ;  /* 0x0000010000007945 */ /* 0x000fee0003800200 */
[----:B------:R-:W-:Y:S05]  /*b490*/  @!P0 BRA `(.L_x_340) ;  /* 0x0000000000388947 */ /* 0x000fea0003800000 */
[----:B------:R-:W0:Y:S01]  /*b4a0*/  LDCU.64 UR10, c[0x0][0x380] ;  /* 0x00007000ff0a77ac */ /* 0x000e220008000a00 */
[----:B-----5:R-:W-:-:S05]  /*b4b0*/  IMAD.IADD R0, R124, 0x1, R2 ;  /* 0x000000017c007824 */ /* 0x020fca00078e0202 */
[----:B0-----:R-:W-:-:S04]  /*b4c0*/  IADD3 R124, P0, PT, R0, UR10, RZ ;  /* 0x0000000a007c7c10 */ /* 0x001fc8000ff1e0ff */
[----:B--2---:R-:W-:-:S05]  /*b4d0*/  LEA.HI.X.SX32 R125, R0, UR11, 0x1, P0 ;  /* 0x0000000b007d7c11 */ /* 0x004fca00080f0eff */
        /* <DEDUP_REMOVED lines=10> */
.L_x_340:
[----:B------:R-:W-:Y:S05]  /*b580*/  BSYNC.RECONVERGENT B0 ;  /* 0x0000000000007941 */ /* 0x000fea0003800200 */
.L_x_339:
[----:B0-----:R-:W-:-:S07]  /*b590*/  IMAD.MOV.U32 R0, RZ, RZ, R123 ;  /* 0x000000ffff007224 */ /* 0x001fce00078e007b */
.L_x_329:
[----:B------:R-:W-:Y:S05]  /*b5a0*/  BSYNC.RECONVERGENT B2 ;  /* 0x0000000000027941 */ /* 0x000fea0003800200 */
.L_x_328:
[----:B------:R-:W-:Y:S01]  /*b5b0*/  ISETP.GE.AND P0, PT, R122, 0x1, PT ;  /* 0x000000017a00780c */ /* 0x000fe20003f06270 */
[----:B------:R-:W-:Y:S01]  /*b5c0*/  IMAD.IADD R0, R1, 0x1, R0 ;  /* 0x0000000101007824 */ /* 0x000fe200078e0200 */
[----:B------:R-:W-:Y:S04]  /*b5d0*/  BSSY.RECONVERGENT B1, `(.L_x_341) ;  /* 0x00000a3000017945 */ /* 0x000fe80003800200 */
[----:B------:R0:W-:Y:S02]  /*b5e0*/  STL.U8 [R0+0x28de], RZ ;  /* 0x0028deff00007387 */ /* 0x0001e40000100000 */
[----:B0-----:R-:W-:-:S05]  /*b5f0*/  IMAD.MOV.U32 R0, RZ, RZ, RZ ;  /* 0x000000ffff007224 */ /* 0x001fca00078e00ff */
        /* <DEDUP_REMOVED lines=10> */
.L_x_361:
[----:B0-----:R-:W0:Y:S01]  /*b6a0*/  LDCU.64 UR10, c[0x0][0x380] ;  /* 0x00007000ff0a77ac */ /* 0x001e220008000a00 */
[----:B------:R-:W-:-:S05]  /*b6b0*/  LOP3.LUT R3, RZ, R121, RZ, 0x33, !PT ;  /* 0x00000079ff037212 */ /* 0x000fca00078e33ff */
[----:B------:R-:W-:-:S05]  /*b6c0*/  IMAD.IADD R3, R124, 0x1, R3 ;  /* 0x000000017c037824 */ /* 0x000fca00078e0203 */
[----:B0-----:R-:W-:-:S04]  /*b6d0*/  IADD3 R2, P0, PT, R3, UR10, RZ ;  /* 0x0000000a03027c10 */ /* 0x001fc8000ff1e0ff */
[----:B------:R-:W-:-:S05]  /*b6e0*/  LEA.HI.X.SX32 R3, R3, UR11, 0x1, P0 ;  /* 0x0000000b03037c11 */ /* 0x000fca00080f0eff */
[----:B--2---:R-:W2:Y:S01]  /*b6f0*/  LDG.E.U8 R127, desc[UR6][R2.64] ;  /* 0x00000006027f7981 */ /* 0x004ea2000c1e1100 */
        /* <DEDUP_REMOVED lines=14> */
.L_x_347:
[----:B------:R-:W-:-:S05]  /*b7e0*/  IMAD.MOV.U32 R127, RZ, RZ, 0x47 ;  /* 0x00000047ff7f7424 */ /* 0x000fca00078e00ff */
[----:B------:R0:W-:Y:S01]  /*b7f0*/  STL.U8 [R125+0x28f8], R127 ;  /* 0x0028f87f7d007387 */ /* 0x0001e20000100000 */
[----:B------:R-:W-:Y:S05]  /*b800*/  BRA `(.L_x_348) ;  /* 0x0000000000087947 */ /* 0x000fea0003800000 */
.L_x_346:
[----:B------:R-:W-:-:S05]  /*b810*/  IMAD.MOV.U32 R127, RZ, RZ, 0x41 ;  /* 0x00000041ff7f7424 */ /* 0x000fca00078e00ff */
[----:B------:R0:W-:Y:S02]  /*b820*/  STL.U8 [R125+0x28f8], R127 ;  /* 0x0028f87f7d007387 */ /* 0x0001e40000100000 */
.L_x_348:
[----:B------:R-:W-:Y:S05]  /*b830*/  BSYNC.RECONVERGENT B2 ;  /* 0x0000000000027941 */ /* 0x000fea0003800200 */
.L_x_345:
[----:B0-2---:R-:W2:Y:S01]  /*b840*/  LDG.E.U8 R127, desc[UR6][R2.64+-0x1] ;  /* 0xffffff06027f7981 */ /* 0x005ea2000c1e1100 */
        /* <DEDUP_REMOVED lines=8> */
[----:B0-----:R-:W-:-:S05]  /*b8d0*/  HFMA2 R127, -RZ, RZ, 0, 3.874301910400390625e-06 ;  /* 0x00000041ff7f7431 */ /* 0x001fca00000001ff */
[----:B------:R2:W-:Y:S01]  /*b8e0*/  @!P1 STL.U8 [R125+0x28f9], R127 ;  /* 0x0028f97f7d009387 */ /* 0x0005e20000100000 */
[----:B------:R-:W-:Y:S05]  /*b8f0*/  BRA `(.L_x_352) ;  /* 0x0000000000147947 */ /* 0x000fea0003800000 */
.L_x_351:
[----:B------:R-:W-:-:S05]  /*b900*/  IMAD.MOV.U32 R127, RZ, RZ, 0x47 ;  /* 0x00000047ff7f7424 */ /* 0x000fca00078e00ff */
[----:B------:R0:W-:Y:S01]  /*b910*/  STL.U8 [R125+0x28f9], R127 ;  /* 0x0028f97f7d007387 */ /* 0x0001e20000100000 */
[----:B------:R-:W-:Y:S05]  /*b920*/  BRA `(.L_x_352) ;  /* 0x0000000000087947 */ /* 0x000fea0003800000 */
.L_x_350:
[----:B------:R-:W-:-:S05]  /*b930*/  IMAD.MOV.U32 R127, RZ, RZ, 0x54 ;  /* 0x00000054ff7f7424 */ /* 0x000fca00078e00ff */
[----:B------:R0:W-:Y:S02]  /*b940*/  STL.U8 [R125+0x28f9], R127 ;  /* 0x0028f97f7d007387 */ /* 0x0001e40000100000 */
.L_x_352:
[----:B------:R-:W-:Y:S05]  /*b950*/  BSYNC.RECONVERGENT B2 ;  /* 0x0000000000027941 */ /* 0x000fea0003800200 */
.L_x_349:
        /* <DEDUP_REMOVED lines=12> */
.L_x_355:
[----:B------:R-:W-:-:S05]  /*ba20*/  IMAD.MOV.U32 R127, RZ, RZ, 0x47 ;  /* 0x00000047ff7f7424 */ /* 0x000fca00078e00ff */
[----:B------:R2:W-:Y:S01]  /*ba30*/  STL.U8 [R125+0x28fa], R127 ;  /* 0x0028fa7f7d007387 */ /* 0x0005e20000100000 */
[----:B------:R-:W-:Y:S05]  /*ba40*/  BRA `(.L_x_356) ;  /* 0x0000000000087947 */ /* 0x000fea0003800000 */
.L_x_354:
[----:B------:R-:W-:-:S05]  /*ba50*/  IMAD.MOV.U32 R127, RZ, RZ, 0x54 ;  /* 0x00000054ff7f7424 */ /* 0x000fca00078e00ff */
[----:B------:R0:W-:Y:S02]  /*ba60*/  STL.U8 [R125+0x28fa], R127 ;  /* 0x0028fa7f7d007387 */ /* 0x0001e40000100000 */
.L_x_356:
[----:B------:R-:W-:Y:S05]  /*ba70*/  BSYNC.RECONVERGENT B2 ;  /* 0x0000000000027941 */ /* 0x000fea0003800200 */
.L_x_353:
        /* <DEDUP_REMOVED lines=12> */
.L_x_359:
[----:B------:R-:W-:-:S05]  /*bb40*/  IMAD.MOV.U32 R2, RZ, RZ, 0x47 ;  /* 0x00000047ff027424 */ /* 0x000fca00078e00ff */
[----:B------:R0:W-:Y:S01]  /*bb50*/  STL.U8 [R125+0x28fb], R2 ;  /* 0x0028fb027d007387 */ /* 0x0001e20000100000 */
[----:B------:R-:W-:Y:S05]  /*bb60*/  BRA `(.L_x_360) ;  /* 0x0000000000087947 */ /* 0x000fea0003800000 */
.L_x_358:
[----:B------:R-:W-:-:S05]  /*bb70*/  IMAD.MOV.U32 R2, RZ, RZ, 0x54 ;  /* 0x00000054ff027424 */ /* 0x000fca00078e00ff */
[----:B------:R0:W-:Y:S02]  /*bb80*/  STL.U8 [R125+0x28fb], R2 ;  /* 0x0028fb027d007387 */ /* 0x0001e40000100000 */
.L_x_360:
[----:B------:R-:W-:Y:S05]  /*bb90*/  BSYNC.RECONVERGENT B2 ;  /* 0x0000000000027941 */ /* 0x000fea0003800200 */
.L_x_357:
[----:B------:R-:W-:Y:S05]  /*bba0*/  @P0 BRA `(.L_x_361) ;  /* 0xfffffff800bc0947 */ /* 0x000fea000383ffff */
.L_x_344:
[----:B------:R-:W-:Y:S05]  /*bbb0*/  BSYNC.RECONVERGENT B0 ;  /* 0x0000000000007941 */ /* 0x000fea0003800200 */
.L_x_343:
        /* <DEDUP_REMOVED lines=22> */
.L_x_366:
[----:B------:R-:W-:-:S05]  /*bd20*/  IMAD.MOV.U32 R121, RZ, RZ, 0x47 ;  /* 0x00000047ff797424 */ /* 0x000fca00078e00ff */
[----:B------:R0:W-:Y:S01]  /*bd30*/  STL.U8 [R0+0x28f8], R121 ;  /* 0x0028f87900007387 */ /* 0x0001e20000100000 */
[----:B------:R-:W-:Y:S05]  /*bd40*/  BRA `(.L_x_367) ;  /* 0x0000000000087947 */ /* 0x000fea0003800000 */
.L_x_365:
[----:B------:R-:W-:-:S05]  /*bd50*/  IMAD.MOV.U32 R121, RZ, RZ, 0x54 ;  /* 0x00000054ff797424 */ /* 0x000fca00078e00ff */
[----:B------:R0:W-:Y:S02]  /*bd60*/  STL.U8 [R0+0x28f8], R121 ;  /* 0x0028f87900007387 */ /* 0x0001e40000100000 */
.L_x_367:
[----:B------:R-:W-:Y:S05]  /*bd70*/  BSYNC.RECONVERGENT B2 ;  /* 0x0000000000027941 */ /* 0x000fea0003800200 */
.L_x_364:
        /* <DEDUP_REMOVED lines=14> */
.L_x_370:
[----:B------:R-:W-:-:S05]  /*be60*/  IMAD.MOV.U32 R121, RZ, RZ, 0x47 ;  /* 0x00000047ff797424 */ /* 0x000fca00078e00ff */
[----:B------:R0:W-:Y:S01]  /*be70*/  STL.U8 [R0+0x28f9], R121 ;  /* 0x0028f97900007387 */ /* 0x0001e20000100000 */
[----:B------:R-:W-:Y:S05]  /*be80*/  BRA `(.L_x_371) ;  /* 0x0000000000087947 */ /* 0x000fea0003800000 */
.L_x_369:
[----:B------:R-:W-:-:S05]  /*be90*/  IMAD.MOV.U32 R121, RZ, RZ, 0x54 ;  /* 0x00000054ff797424 */ /* 0x000fca00078e00ff */
[----:B------:R0:W-:Y:S02]  /*bea0*/  STL.U8 [R0+0x28f9], R121 ;  /* 0x0028f97900007387 */ /* 0x0001e40000100000 */
.L_x_371:
[----:B------:R-:W-:Y:S05]  /*beb0*/  BSYNC.RECONVERGENT B2 ;  /* 0x0000000000027941 */ /* 0x000fea0003800200 */
.L_x_368:
        /* <DEDUP_REMOVED lines=10> */
[----:B-----5:R-:W-:-:S05]  /*bf60*/  MOV R2, 0x41 ;  /* 0x0000004100027802 */ /* 0x020fca0000000f00 */
[----:B------:R0:W-:Y:S01]  /*bf70*/  @!P0 STL.U8 [R0+0x28fa], R2 ;  /* 0x0028fa0200008387 */ /* 0x0001e20000100000 */
[----:B------:R-:W-:Y:S05]  /*bf80*/  BRA `(.L_x_363) ;  /* 0x0000000000147947 */ /* 0x000fea0003800000 */
.L_x_373:
[----:B------:R-:W-:-:S05]  /*bf90*/  IMAD.MOV.U32 R2, RZ, RZ, 0x47 ;  /* 0x00000047ff027424 */ /* 0x000fca00078e00ff */
[----:B------:R0:W-:Y:S01]  /*bfa0*/  STL.U8 [R0+0x28fa], R2 ;  /* 0x0028fa0200007387 */ /* 0x0001e20000100000 */
[----:B------:R-:W-:Y:S05]  /*bfb0*/  BRA `(.L_x_363) ;  /* 0x0000000000087947 */ /* 0x000fea0003800000 */
.L_x_372:
[----:B------:R-:W-:-:S05]  /*bfc0*/  IMAD.MOV.U32 R2, RZ, RZ, 0x54 ;  /* 0x00000054ff027424 */ /* 0x000fca00078e00ff */
[----:B------:R0:W-:Y:S02]  /*bfd0*/  STL.U8 [R0+0x28fa], R2 ;  /* 0x0028fa0200007387 */ /* 0x0001e40000100000 */
.L_x_363:
[----:B------:R-:W-:Y:S05]  /*bfe0*/  BSYNC.RECONVERGENT B0 ;  /* 0x0000000000007941 */ /* 0x000fea0003800200 */
.L_x_362:
[----:B0-----:R-:W-:-:S07]  /*bff0*/  IMAD.MOV.U32 R0, RZ, RZ, R122 ;  /* 0x000000ffff007224 */ /* 0x001fce00078e007a */
.L_x_342:
[----:B------:R-:W-:Y:S05]  /*c000*/  BSYNC.RECONVERGENT B1 ;  /* 0x0000000000017941 */ /* 0x000fea0003800200 */
.L_x_341:
[----:B------:R-:W-:Y:S01]  /*c010*/  ISETP.GE.AND P0, PT, R120, 0x1, PT ;  /* 0x000000017800780c */ /* 0x000fe20003f06270 */
[----:B------:R-:W-:Y:S01]  /*c020*/  IMAD.IADD R0, R1, 0x1, R0 ;  /* 0x0000000101007824 */ /* 0x000fe200078e0200 */
[----:B------:R-:W-:Y:S04]  /*c030*/  BSSY.RECONVERGENT B2, `(.L_x_374) ;  /* 0x000009a000027945 */ /* 0x000fe80003800200 */
[----:B------:R0:W-:Y:S02]  /*c040*/  STL.U8 [R0+0x28f8], RZ ;  /* 0x0028f8ff00007387 */ /* 0x0001e40000100000 */
[----:B0-----:R-:W-:-:S05]  /*c050*/  IMAD.MOV.U32 R0, RZ, RZ, RZ ;  /* 0x000000ffff007224 */ /* 0x001fca00078e00ff */
[----:B------:R-:W-:Y:S05]  /*c060*/  @!P0 BRA `(.L_x_375) ;  /* 0x0000000800588947 */ /* 0x000fea0003800000 */
[----:B------:R-:W2:Y:S01]  /*c070*/  LDL.64 R2, [R1+0x7e70] ;  /* 0x007e700001027983 */ /* 0x000ea20000100a00 */
[C---:B------:R-:W-:Y:S01]  /*c080*/  ISETP.GE.U32.AND P0, PT, R120.reuse, 0x4, PT ;  /* 0x000000047800780c */ /* 0x040fe20003f06070 */
[----:B------:R-:W-:Y:S01]  /*c090*/  BSSY.RECONVERGENT B1, `(.L_x_376) ;  /* 0x000007f000017945 */ /* 0x000fe20003800200 */
[----:B------:R-:W-:Y:S01]  /*c0a0*/  LOP3.LUT R123, R120, 0x3, RZ, 0xc0, !PT ;  /* 0x00000003787b7812 */ /* 0x000fe200078ec0ff */
[----:B------:R-:W-:Y:S01]  /*c0b0*/  IMAD.MOV.U32 R0, RZ, RZ, RZ ;  /* 0x000000ffff007224 */ /* 0x000fe200078e00ff */
[----:B--2---:R0:W5:Y:S09]  /*c0c0*/  LDG.E R122, desc[UR6][R2.64] ;  /* 0x00000006027a7981 */ /* 0x004172000c1e1900 */
[----:B------:R-:W-:Y:S05]  /*c0d0*/  @!P0 BRA `(.L_x_377) ;  /* 0x0000000400e88947 */ /* 0x000fea0003800000 */
[----:B------:R-:W-:Y:S01]  /*c0e0*/  LOP3.LUT R0, R120, 0x7ffffffc, RZ, 0xc0, !PT ;  /* 0x7ffffffc78007812 */ /* 0x000fe200078ec0ff */
[----:B------:R-:W-:Y:S05]  /*c0f0*/  BMOV.32.CLEAR RZ, B0 ;  /* 0x0000000000ff7355 */ /* 0x000fea0000100000 */
[----:B------:R-:W-:Y:S01]  /*c100*/  ISETP.GT.AND P0, PT, R0, RZ, PT ;  /* 0x000000ff0000720c */ /* 0x000fe20003f04270 */
[----:B------:R-:W-:Y:S01]  /*c110*/  BSSY.RELIABLE B0, `(.L_x_378) ;  /* 0x0000066000007945 */ /* 0x000fe20003800100 */
[----:B0-----:R-:W-:-:S11]  /*c120*/  IMAD.MOV.U32 R2, RZ, RZ, RZ ;  /* 0x000000ffff027224 */ /* 0x001fd600078e00ff */
        /* <DEDUP_REMOVED lines=8> */
.L_x_382:
[----:B0-----:R-:W0:Y:S01]  /*c1b0*/  LDCU.64 UR10, c[0x0][0x380] ;  /* 0x00007000ff0a77ac */ /* 0x001e220008000a00 */
[----:B-----5:R-:W-:-:S05]  /*c1c0*/  IMAD.IADD R3, R122, 0x1, R2 ;  /* 0x000000017a037824 */ /* 0x020fca00078e0202 */
[----:B0-----:R-:W-:-:S04]  /*c1d0*/  IADD3 R124, P1, PT, R3, UR10, RZ ;  /* 0x0000000a037c7c10 */ /* 0x001fc8000ff3e0ff */
[----:B------:R-:W-:Y:S01]  /*c1e0*/  LEA.HI.X.SX32 R125, R3, UR11, 0x1, P1 ;  /* 0x0000000b037d7c11 */ /* 0x000fe200088f0eff */
[----:B------:R-:W-:-:S04]  /*c1f0*/  VIADD R3, R2, 0x4 ;  /* 0x0000000402037836 */ /* 0x000fc80000000000 */
[----:B------:R-:W2:Y:S04]  /*c200*/  LDG.E.U8 R121, desc[UR6][R124.64] ;  /* 0x000000067c797981 */ /* 0x000ea8000c1e1100 */
[----:B------:R-:W2:Y:S04]  /*c210*/  LDG.E.U8 R128, desc[UR6][R124.64+0x1] ;  /* 0x000001067c807981 */ /* 0x000ea8000c1e1100 */
[----:B---34-:R-:W3:Y:S04]  /*c220*/  LDG.E.U8 R129, desc[UR6][R124.64+0x2] ;  /* 0x000002067c817981 */ /* 0x018ee8000c1e1100 */
[----:B-1----:R0:W3:Y:S02]  /*c230*/  LDG.E.U8 R173, desc[UR6][R124.64+0x3] ;  /* 0x000003067cad7981 */ /* 0x0020e4000c1e1100 */
        /* <DEDUP_REMOVED lines=10> */
[----:B---3--:R-:W-:Y:S01]  /*c2e0*/  PRMT R129, R173, 0x7604, R129 ;  /* 0x00007604ad817816 */ /* 0x008fe20000000081 */
[----:B------:R-:W-:Y:S02]  /*c2f0*/  IMAD.IADD R173, R1, 0x1, R3 ;  /* 0x0000000101ad7824 */ /* 0x000fe400078e0203 */
[----:B------:R-:W-:Y:S02]  /*c300*/  VIADD R3, R2, 0x8 ;  /* 0x0000000802037836 */ /* 0x000fe40000000000 */
[----:B------:R1:W-:Y:S02]  /*c310*/  STL.U16 [R125+0x2914], R129 ;  /* 0x002914817d007387 */ /* 0x0003e40000100400 */
[----:B0-----:R-:W-:Y:S01]  /*c320*/  IMAD.IADD R121, R122, 0x1, R3 ;  /* 0x000000017a797824 */ /* 0x001fe200078e0203 */
[----:B----4-:R-:W-:-:S05]  /*c330*/  PRMT R131, R131, 0x7604, R172 ;  /* 0x0000760483837816 */ /* 0x010fca00000000ac */
[----:B------:R0:W-:Y:S01]  /*c340*/  STL.U16 [R173+0x2912], R131 ;  /* 0x00291283ad007387 */ /* 0x0001e20000100400 */
[----:B------:R-:W-:Y:S02]  /*c350*/  PRMT R172, R124, 0x7604, R130 ;  /* 0x000076047cac7816 */ /* 0x000fe40000000082 */
[----:B------:R-:W-:-:S03]  /*c360*/  IADD3 R124, P1, PT, R121, UR10, RZ ;  /* 0x0000000a797c7c10 */ /* 0x000fc6000ff3e0ff */
[----:B------:R2:W-:Y:S01]  /*c370*/  STL.U16 [R173+0x2914], R172 ;  /* 0x002914acad007387 */ /* 0x0005e20000100400 */
[----:B-1----:R-:W-:Y:S01]  /*c380*/  LEA.HI.X.SX32 R125, R121, UR11, 0x1, P1 ;  /* 0x0000000b797d7c11 */ /* 0x002fe200088f0eff */
[----:B------:R-:W-:-:S04]  /*c390*/  VIADD R121, R2, 0xc ;  /* 0x0000000c02797836 */ /* 0x000fc80000000000 */
[----:B------:R-:W3:Y:S04]  /*c3a0*/  LDG.E.U8 R128, desc[UR6][R124.64] ;  /* 0x000000067c807981 */ /* 0x000ee8000c1e1100 */
[----:B------:R-:W3:Y:S04]  /*c3b0*/  LDG.E.U8 R130, desc[UR6][R124.64+0x1] ;  /* 0x000001067c827981 */ /* 0x000ee8000c1e1100 */
[----:B------:R-:W4:Y:S04]  /*c3c0*/  LDG.E.U8 R129, desc[UR6][R124.64+0x2] ;  /* 0x000002067c817981 */ /* 0x000f28000c1e1100 */
[----:B0-----:R0:W4:Y:S02]  /*c3d0*/  LDG.E.U8 R131, desc[UR6][R124.64+0x3] ;  /* 0x000003067c837981 */ /* 0x001124000c1e1100 */
[----:B0-----:R-:W-:-:S05]  /*c3e0*/  IMAD.IADD R125, R122, 0x1, R121 ;  /* 0x000000017a7d7824 */ /* 0x001fca00078e0279 */
[----:B------:R-:W-:-:S04]  /*c3f0*/  IADD3 R124, P1, PT, R125, UR10, RZ ;  /* 0x0000000a7d7c7c10 */ /* 0x000fc8000ff3e0ff */
[----:B------:R-:W-:-:S05]  /*c400*/  LEA.HI.X.SX32 R125, R125, UR11, 0x1, P1 ;  /* 0x0000000b7d7d7c11 */ /* 0x000fca00088f0eff */
[----:B--2---:R-:W2:Y:S04]  /*c410*/  LDG.E.U8 R172, desc[UR6][R124.64] ;  /* 0x000000067cac7981 */ /* 0x004ea8000c1e1100 */
[----:B------:R-:W2:Y:S04]  /*c420*/  LDG.E.U8 R173, desc[UR6][R124.64+0x1] ;  /* 0x000001067cad7981 */ /* 0x000ea8000c1e1100 */
[----:B------:R-:W2:Y:S04]  /*c430*/  LDG.E.U8 R174, desc[UR6][R124.64+0x2] ;  /* 0x000002067cae7981 */ /* 0x000ea8000c1e1100 */
[----:B------:R-:W2:Y:S01]  /*c440*/  LDG.E.U8 R124, desc[UR6][R124.64+0x3] ;  /* 0x000003067c7c7981 */ /* 0x000ea2000c1e1100 */
[----:B------:R-:W-:-:S02]  /*c450*/  IMAD.IADD R3, R1, 0x1, R3 ;  /* 0x0000000101037824 */ /* 0x000fc400078e0203 */
[----:B------:R-:W-:Y:S02]  /*c460*/  IMAD.IADD R121, R1, 0x1, R121 ;  /* 0x0000000101797824 */ /* 0x000fe400078e0279 */
[----:B------:R-:W-:-:S05]  /*c470*/  VIADD R2, R2, 0x10 ;  /* 0x0000001002027836 */ /* 0x000fca0000000000 */
[----:B------:R-:W-:Y:S02]  /*c480*/  ISETP.GE.AND P1, PT, R2, R127, PT ;  /* 0x0000007f0200720c */ /* 0x000fe40003f26270 */
[----:B---3--:R-:W-:-:S05]  /*c490*/  PRMT R128, R130, 0x7604, R128 ;  /* 0x0000760482807816 */ /* 0x008fca0000000080 */
[----:B------:R0:W-:Y:S01]  /*c4a0*/  STL.U16 [R3+0x2912], R128 ;  /* 0x0029128003007387 */ /* 0x0001e20000100400 */
[----:B----4-:R-:W-:-:S05]  /*c4b0*/  PRMT R129, R131, 0x7604, R129 ;  /* 0x0000760483817816 */ /* 0x010fca0000000081 */
[----:B------:R0:W-:Y:S01]  /*c4c0*/  STL.U16 [R3+0x2914], R129 ;  /* 0x0029148103007387 */ /* 0x0001e20000100400 */
[----:B--2---:R-:W-:-:S05]  /*c4d0*/  PRMT R172, R173, 0x7604, R172 ;  /* 0x00007604adac7816 */ /* 0x004fca00000000ac */
[----:B------:R0:W-:Y:S01]  /*c4e0*/  STL.U16 [R121+0x2912], R172 ;  /* 0x002912ac79007387 */ /* 0x0001e20000100400 */
[----:B------:R-:W-:-:S05]  /*c4f0*/  PRMT R124, R124, 0x7604, R174 ;  /* 0x000076047c7c7816 */ /* 0x000fca00000000ae */
[----:B------:R0:W-:Y:S01]  /*c500*/  STL.U16 [R121+0x2914], R124 ;  /* 0x0029147c79007387 */ /* 0x0001e20000100400 */
[----:B------:R-:W-:Y:S05]  /*c510*/  @!P1 BRA `(.L_x_382) ;  /* 0xfffffffc00249947 */ /* 0x000fea000383ffff */
.L_x_381:
[----:B------:R-:W-:Y:S05]  /*c520*/  BSYNC.RECONVERGENT B3 ;  /* 0x0000000000037941 */ /* 0x000fea0003800200 */
.L_x_380:
[----:B0-----:R-:W-:Y:S01]  /*c530*/  IADD3 R3, PT, PT, R0, -R2, RZ ;  /* 0x8000000200037210 */ /* 0x001fe20007ffe0ff */
[----:B------:R-:W-:Y:S03]  /*c540*/  BSSY.RECONVERGENT B3, `(.L_x_383) ;  /* 0x000001f000037945 */ /* 0x000fe60003800200 */
[----:B------:R-:W-:-:S13]  /*c550*/  ISETP.GT.AND P1, PT, R3, 0x4, PT ;  /* 0x000000040300780c */ /* 0x000fda0003f24270 */
[----:B------:R-:W-:Y:S05]  /*c560*/  @!P1 BRA `(.L_x_384) ;  /* 0x0000000000709947 */ /* 0x000fea0003800000 */
[----:B------:R-:W0:Y:S01]  /*c570*/  LDCU.64 UR10, c[0x0][0x380] ;  /* 0x00007000ff0a77ac */ /* 0x000e220008000a00 */
[----:B-----5:R-:W-:-:S05]  /*c580*/  IMAD.IADD R3, R122, 0x1, R2 ;  /* 0x000000017a037824 */ /* 0x020fca00078e0202 */
[----:B0-----:R-:W-:-:S04]  /*c590*/  IADD3 R124, P0, PT, R3, UR10, RZ ;  /* 0x0000000a037c7c10 */ /* 0x001fc8000ff1e0ff */
[----:B------:R-:W-:Y:S01]  /*c5a0*/  LEA.HI.X.SX32 R125, R3, UR11, 0x1, P0 ;  /* 0x0000000b037d7c11 */ /* 0x000fe200080f0eff */
[----:B------:R-:W-:-:S04]  /*c5b0*/  VIADD R3, R2, 0x4 ;  /* 0x0000000402037836 */ /* 0x000fc80000000000 */
[----:B------:R-:W2:Y:S04]  /*c5c0*/  LDG.E.U8 R121, desc[UR6][R124.64] ;  /* 0x000000067c797981 */ /* 0x000ea8000c1e1100 */
[----:B------:R-:W2:Y:S04]  /*c5d0*/  LDG.E.U8 R128, desc[UR6][R124.64+0x1] ;  /* 0x000001067c807981 */ /* 0x000ea8000c1e1100 */
[----:B------:R-:W2:Y:S04]  /*c5e0*/  LDG.E.U8 R127, desc[UR6][R124.64+0x2] ;  /* 0x000002067c7f7981 */ /* 0x000ea8000c1e1100 */
[----:B---34-:R0:W3:Y:S02]  /*c5f0*/  LDG.E.U8 R129, desc[UR6][R124.64+0x3] ;  /* 0x000003067c817981 */ /* 0x0180e4000c1e1100 */
[----:B0-----:R-:W-:-:S05]  /*c600*/  IMAD.IADD R125, R122, 0x1, R3 ;  /* 0x000000017a7d7824 */ /* 0x001fca00078e0203 */
[----:B------:R-:W-:-:S04]  /*c610*/  IADD3 R124, P0, PT, R125, UR10, RZ ;  /* 0x0000000a7d7c7c10 */ /* 0x000fc8000ff1e0ff */
[----:B------:R-:W-:-:S05]  /*c620*/  LEA.HI.X.SX32 R125, R125, UR11, 0x1, P0 ;  /* 0x0000000b7d7d7c11 */ /* 0x000fca00080f0eff */
[----:B------:R-:W4:Y:S04]  /*c630*/  LDG.E.U8 R130, desc[UR6][R124.64] ;  /* 0x000000067c827981 */ /* 0x000f28000c1e1100 */
[----:B-1----:R-:W4:Y:S04]  /*c640*/  LDG.E.U8 R131, desc[UR6][R124.64+0x1] ;  /* 0x000001067c837981 */ /* 0x002f28000c1e1100 */
[----:B------:R-:W4:Y:S04]  /*c650*/  LDG.E.U8 R172, desc[UR6][R124.64+0x2] ;  /* 0x000002067cac7981 */ /* 0x000f28000c1e1100 */
[----:B------:R0:W4:Y:S01]  /*c660*/  LDG.E.U8 R124, desc[UR6][R124.64+0x3] ;  /* 0x000003067c7c7981 */ /* 0x000122000c1e1100 */
[C---:B------:R-:W-:Y:S01]  /*c670*/  IMAD.IADD R3, R1.reuse, 0x1, R3 ;  /* 0x0000000101037824 */ /* 0x040fe200078e0203 */
[----:B------:R-:W-:Y:S01]  /*c680*/  PLOP3.LUT P0, PT, PT, PT, PT, 0x8, 0x80 ;  /* 0x000000000080781c */ /* 0x000fe20003f0e170 */
[----:B0-----:R-:W-:-:S02]  /*c690*/  IMAD.IADD R125, R1, 0x1, R2 ;  /* 0x00000001017d7824 */ /* 0x001fc400078e0202 */
        /* <DEDUP_REMOVED lines=9> */
.L_x_384:
[----:B------:R-:W-:Y:S05]  /*c730*/  BSYNC.RECONVERGENT B3 ;  /* 0x0000000000037941 */ /* 0x000fea0003800200 */
.L_x_383:
[----:B------:R-:W-:-:S13]  /*c740*/  ISETP.NE.OR P0, PT, R2, R0, P0 ;  /* 0x000000000200720c */ /* 0x000fda0000705670 */
[----:B------:R-:W-:Y:S05]  /*c750*/  @!P0 BREAK.RELIABLE B0 ;  /* 0x0000000000008942 */ /* 0x000fea0003800100 */
[----:B------:R-:W-:Y:S05]  /*c760*/  @!P0 BRA `(.L_x_377) ;  /* 0x0000000000448947 */ /* 0x000fea0003800000 */
.L_x_379:
[----:B------:R-:W-:Y:S05]  /*c770*/  BSYNC.RELIABLE B0 ;  /* 0x0000000000007941 */ /* 0x000fea0003800100 */
.L_x_378:
[----:B------:R-:W2:Y:S01]  /*c780*/  LDCU.64 UR10, c[0x0][0x380] ;  /* 0x00007000ff0a77ac */ /* 0x000ea20008000a00 */
[----:B0----5:R-:W-:-:S05]  /*c790*/  IMAD.IADD R3, R122, 0x1, R2 ;  /* 0x000000017a037824 */ /* 0x021fca00078e0202 */
[----:B--2---:R-:W-:-:S04]  /*c7a0*/  IADD3 R124, P0, PT, R3, UR10, RZ ;  /* 0x0000000a037c7c10 */ /* 0x004fc8000ff1e0ff */
[----:B------:R-:W-:-:S05]  /*c7b0*/  LEA.HI.X.SX32 R125, R3, UR11, 0x1, P0 ;  /* 0x0000000b037d7c11 */ /* 0x000fca00080f0eff */
[----:B------:R-:W2:Y:S04]  /*c7c0*/  LDG.E.U8 R127, desc[UR6][R124.64] ;  /* 0x000000067c7f7981 */ /* 0x000ea8000c1e1100 */
[----:B------:R-:W2:Y:S04]  /*c7d0*/  LDG.E.U8 R121, desc[UR6][R124.64+0x1] ;  /* 0x000001067c797981 */ /* 0x000ea8000c1e1100 */
[----:B------:R-:W3:Y:S04]  /*c7e0*/  LDG.E.U8 R3, desc[UR6][R124.64+0x2] ;  /* 0x000002067c037981 */ /* 0x000ee8000c1e1100 */
[----:B------:R-:W3:Y:S01]  /*c7f0*/  LDG.E.U8 R124, desc[UR6][R124.64+0x3] ;  /* 0x000003067c7c7981 */ /* 0x000ee2000c1e1100 */
[----:B--2---:R-:W-:-:S02]  /*c800*/  PRMT R121, R121, 0x7604, R127 ;  /* 0x0000760479797816 */ /* 0x004fc4000000007f */
[----:B---3--:R-:W-:Y:S01]  /*c810*/  PRMT R3, R124, 0x7604, R3 ;  /* 0x000076047c037816 */ /* 0x008fe20000000003 */
[----:B------:R-:W-:Y:S02]  /*c820*/  IMAD.IADD R124, R1, 0x1, R2 ;  /* 0x00000001017c7824 */ /* 0x000fe400078e0202 */
[----:B------:R-:W-:-:S03]  /*c830*/  VIADD R2, R2, 0x4 ;  /* 0x0000000402027836 */ /* 0x000fc60000000000 */
[----:B------:R2:W-:Y:S02]  /*c840*/  STL.U16 [R124+0x2912], R121 ;  /* 0x002912797c007387 */ /* 0x0005e40000100400 */
[----:B------:R-:W-:Y:S02]  /*c850*/  ISETP.NE.AND P0, PT, R2, R0, PT ;  /* 0x000000000200720c */ /* 0x000fe40003f05270 */
[----:B------:R2:W-:Y:S11]  /*c860*/  STL.U16 [R124+0x2914], R3 ;  /* 0x002914037c007387 */ /* 0x0005f60000100400 */
[----:B--2---:R-:W-:Y:S05]  /*c870*/  @P0 BRA `(.L_x_378) ;  /* 0xfffffffc00c00947 */ /* 0x004fea000383ffff */
.L_x_377:
[----:B------:R-:W-:Y:S05]  /*c880*/  BSYNC.RECONVERGENT B1 ;  /* 0x0000000000017941 */ /* 0x000fea0003800200 */
.L_x_376:
[----:B------:R-:W-:Y:S01]  /*c890*/  ISETP.NE.AND P0, PT, R123, RZ, PT ;  /* 0x000000ff7b00720c */ /* 0x000fe20003f05270 */
[----:B------:R-:W-:Y:S05]  /*c8a0*/  BMOV.32.CLEAR RZ, B0 ;  /* 0x0000000000ff7355 */ /* 0x000fea0000100000 */
[----:B------:R-:W-:Y:S07]  /*c8b0*/  BSSY.RECONVERGENT B0, `(.L_x_385) ;  /* 0x0000010000007945 */ /* 0x000fee0003800200 */
[----:B------:R-:W-:Y:S05]  /*c8c0*/  @!P0 BRA `(.L_x_386) ;  /* 0x0000000000388947 */ /* 0x000fea0003800000 */
[----:B------:R-:W0:Y:S01]  /*c8d0*/  LDCU.64 UR10, c[0x0][0x380] ;  /* 0x00007000ff0a77ac */ /* 0x000e220008000a00 */
[----:B-----5:R-:W-:-:S05]  /*c8e0*/  IMAD.IADD R122, R122, 0x1, R0 ;  /* 0x000000017a7a7824 */ /* 0x020fca00078e0200 */
[----:B0-----:R-:W-:-:S04]  /*c8f0*/  IADD3 R2, P0, PT, R122, UR10, RZ ;  /* 0x0000000a7a027c10 */ /* 0x001fc8000ff1e0ff */
[----:B------:R-:W-:-:S05]  /*c900*/  LEA.HI.X.SX32 R3, R122, UR11, 0x1, P0 ;  /* 0x0000000b7a037c11 */ /* 0x000fca00080f0eff */
[----:B------:R-:W2:Y:S01]  /*c910*/  LDG.E.U8 R121, desc[UR6][R2.64] ;  /* 0x0000000602797981 */ /* 0x000ea2000c1e1100 */
[----:B------:R-:W-:Y:S01]  /*c920*/  IMAD.IADD R0, R1, 0x1, R0 ;  /* 0x0000000101007824 */ /* 0x000fe200078e0200 */
[----:B------:R-:W-:-:S04]  /*c930*/  ISETP.NE.AND P0, PT, R123, 0x1, PT ;  /* 0x000000017b00780c */ /* 0x000fc80003f05270 */
[----:B--2---:R2:W-:Y:S09]  /*c940*/  STL.U8 [R0+0x2912], R121 ;  /* 0x0029127900007387 */ /* 0x0045f20000100000 */
[----:B------:R-:W-:Y:S05]  /*c950*/  @!P0 BRA `(.L_x_386) ;  /* 0x0000000000148947 */ /* 0x000fea0003800000 */
[----:B------:R-:W-:Y:S01]  /*c960*/  ISETP.NE.AND P0, PT, R123, 0x2, PT ;  /* 0x000000027b00780c */ /* 0x000fe20003f05270 */
[----:B--2---:R-:W2:-:S12]  /*c970*/  LDG.E.U8 R121, desc[UR6][R2.64+0x1] ;  /* 0x0000010602797981 */ /* 0x004e98000c1e1100 */
[----:B------:R-:W5:Y:S04]  /*c980*/  @P0 LDG.E.U8 R2, desc[UR6][R2.64+0x2] ;  /* 0x0000020602020981 */ /* 0x000f68000c1e1100 */
[----:B--2---:R0:W-:Y:S04]  /*c990*/  STL.U8 [R0+0x2913], R121 ;  /* 0x0029137900007387 */ /* 0x0041e80000100000 */
[----:B-----5:R0:W-:Y:S02]  /*c9a0*/  @P0 STL.U8 [R0+0x2914], R2 ;  /* 0x0029140200000387 */ /* 0x0201e40000100000 */
.L_x_386:
[----:B------:R-:W-:Y:S05]  /*c9b0*/  BSYNC.RECONVERGENT B0 ;  /* 0x0000000000007941 */ /* 0x000fea0003800200 */
.L_x_385:
[----:B0-2---:R-:W-:-:S07]  /*c9c0*/  IMAD.MOV.U32 R0, RZ, RZ, R120 ;  /* 0x000000ffff007224 */ /* 0x005fce00078e0078 */
.L_x_375:
[----:B------:R-:W-:Y:S05]  /*c9d0*/  BSYNC.RECONVERGENT B2 ;  /* 0x0000000000027941 */ /* 0x000fea0003800200 */
.L_x_374:
[----:B------:R-:W-:Y:S01]  /*c9e0*/  ISETP.GE.AND P0, PT, R126, 0x1, PT ;  /* 0x000000017e00780c */ /* 0x000fe20003f06270 */
[----:B------:R-:W-:Y:S01]  /*c9f0*/  IMAD.IADD R0, R1, 0x1, R0 ;  /* 0x0000000101007824 */ /* 0x000fe200078e0200 */
[----:B------:R-:W-:Y:S04]  /*ca00*/  BSSY.RECONVERGENT B2, `(.L_x_387) ;  /* 0x000009a000027945 */ /* 0x000fe80003800200 */
[----:B------:R0:W-:Y:S02]  /*ca10*/  STL.U8 [R0+0x2912], RZ ;  /* 0x002912ff00007387 */ /* 0x0001e40000100000 */
[----:B0-----:R-:W-:-:S05]  /*ca20*/  IMAD.MOV.U32 R0, RZ, RZ, RZ ;  /* 0x000000ffff007224 */ /* 0x001fca00078e00ff */
[----:B------:R-:W-:Y:S05]  /*ca30*/  @!P0 BRA `(.L_x_388) ;  /* 0x0000000800588947 */ /* 0x000fea0003800000 */
[----:B------:R-:W3:Y:S01]  /*ca40*/  LDL.64 R2, [R1+0x7e78] ;  /* 0x007e780001027983 */ /* 0x000ee20000100a00 */
[C---:B------:R-:W-:Y:S01]  /*ca50*/  ISETP.GE.U32.AND P0, PT, R126.reuse, 0x4, PT ;  /* 0x000000047e00780c */ /* 0x040fe20003f06070 */
[----:B------:R-:W-:Y:S01]  /*ca60*/  BSSY.RECONVERGENT B1, `(.L_x_389) ;  /* 0x000007f000017945 */ /* 0x000fe20003800200 */
[----:B--2---:R-:W-:Y:S01]  /*ca70*/  LOP3.LUT R127, R126, 0x3, RZ, 0xc0, !PT ;  /* 0x000000037e7f7812 */ /* 0x004fe200078ec0ff */
[----:B------:R-:W-:Y:S01]  /*ca80*/  IMAD.MOV.U32 R0, RZ, RZ, RZ ;  /* 0x000000ffff007224 */ /* 0x000fe200078e00ff */
[----:B---3-5:R0:W5:Y:S09]  /*ca90*/  LDG.E R121, desc[UR6][R2.64] ;  /* 0x0000000602797981 */ /* 0x028172000c1e1900 */
        /* <DEDUP_REMOVED lines=14> */
.L_x_395:
[----:B0-----:R-:W0:Y:S01]  /*cb80*/  LDCU.64 UR10, c[0x0][0x380] ;  /* 0x00007000ff0a77ac */ /* 0x001e220008000a00 */
[----:B-----5:R-:W-:Y:S02]  /*cb90*/  IMAD.IADD R123, R121, 0x1, R2 ;  /* 0x00000001797b7824 */ /* 0x020fe400078e0202 */
[----:B------:R-:W-:-:S04]  /*cba0*/  VIADD R3, R2, 0x4 ;  /* 0x0000000402037836 */ /* 0x000fc80000000000 */
[----:B------:R-:W-:Y:S01]  /*cbb0*/  IMAD.IADD R120, R121, 0x1, R3 ;  /* 0x0000000179787824 */ /* 0x000fe200078e0203 */
[----:B0-----:R-:W-:-:S04]  /*cbc0*/  IADD3 R122, P1, PT, R123, UR10, RZ ;  /* 0x0000000a7b7a7c10 */ /* 0x001fc8000ff3e0ff */
[----:B------:R-:W-:Y:S02]  /*cbd0*/  LEA.HI.X.SX32 R123, R123, UR11, 0x1, P1 ;  /* 0x0000000b7b7b7c11 */ /* 0x000fe400088f0eff */
[----:B------:R-:W-:-:S03]  /*cbe0*/  IADD3 R124, P1, PT, R120, UR10, RZ ;  /* 0x0000000a787c7c10 */ /* 0x000fc6000ff3e0ff */
[----:B----4-:R-:W2:Y:S01]  /*cbf0*/  LDG.E.U8 R129, desc[UR6][R122.64] ;  /* 0x000000067a817981 */ /* 0x010ea2000c1e1100 */
[----:B------:R-:W-:-:S03]  /*cc00*/  LEA.HI.X.SX32 R125, R120, UR11, 0x1, P1 ;  /* 0x0000000b787d7c11 */ /* 0x000fc600088f0eff */
[----:B------:R-:W2:Y:S04]  /*cc10*/  LDG.E.U8 R130, desc[UR6][R122.64+0x1] ;  /* 0x000001067a827981 */ /* 0x000ea8000c1e1100 */
[----:B------:R-:W3:Y:S04]  /*cc20*/  LDG.E.U8 R120, desc[UR6][R122.64+0x2] ;  /* 0x000002067a787981 */ /* 0x000ee8000c1e1100 */
[----:B-1----:R-:W4:Y:S04]  /*cc30*/  LDG.E.U8 R131, desc[UR6][R124.64+0x1] ;  /* 0x000001067c837981 */ /* 0x002f28000c1e1100 */
[----:B------:R-:W4:Y:S04]  /*cc40*/  LDG.E.U8 R172, desc[UR6][R124.64+0x2] ;  /* 0x000002067cac7981 */ /* 0x000f28000c1e1100 */
[----:B------:R-:W3:Y:S04]  /*cc50*/  LDG.E.U8 R122, desc[UR6][R122.64+0x3] ;  /* 0x000003067a7a7981 */ /* 0x000ee8000c1e1100 */
[----:B------:R-:W4:Y:S04]  /*cc60*/  LDG.E.U8 R123, desc[UR6][R124.64] ;  /* 0x000000067c7b7981 */ /* 0x000f28000c1e1100 */
[----:B------:R-:W4:Y:S01]  /*cc70*/  LDG.E.U8 R124, desc[UR6][R124.64+0x3] ;  /* 0x000003067c7c7981 */ /* 0x000f22000c1e1100 */
[----:B------:R-:W-:Y:S01]  /*cc80*/  IMAD.IADD R3, R1, 0x1, R3 ;  /* 0x0000000101037824 */ /* 0x000fe200078e0203 */
[----:B--2---:R-:W-:-:S02]  /*cc90*/  PRMT R129, R130, 0x7604, R129 ;  /* 0x0000760482817816 */ /* 0x004fc40000000081 */
[----:B---3--:R-:W-:-:S04]  /*cca0*/  PRMT R120, R122, 0x7604, R120 ;  /* 0x000076047a787816 */ /* 0x008fc80000000078 */
[----:B------:R-:W-:Y:S02]  /*ccb0*/  PRMT R129, R129, 0x5410, R120 ;  /* 0x0000541081817816 */ /* 0x000fe40000000078 */
[----:B------:R-:W-:Y:S02]  /*ccc0*/  IADD3 R120, PT, PT, R1, R2, RZ ;  /* 0x0000000201787210 */ /* 0x000fe40007ffe0ff */
[----:B----4-:R-:W-:-:S03]  /*ccd0*/  PRMT R123, R131, 0x7604, R123 ;  /* 0x00007604837b7816 */ /* 0x010fc6000000007b */
[----:B------:R0:W-:Y:S01]  /*cce0*/  STL [R120+0x292c], R129 ;  /* 0x00292c8178007387 */ /* 0x0001e20000100800 */
[----:B------:R-:W-:-:S04]  /*ccf0*/  PRMT R124, R124, 0x7604, R172 ;  /* 0x000076047c7c7816 */ /* 0x000fc800000000ac */
[----:B------:R-:W-:Y:S01]  /*cd00*/  PRMT R123, R123, 0x5410, R124 ;  /* 0x000054107b7b7816 */ /* 0x000fe2000000007c */
[----:B0-----:R-:W-:-:S04]  /*cd10*/  VIADD R120, R2, 0x8 ;  /* 0x0000000802787836 */ /* 0x001fc80000000000 */
        /* <DEDUP_REMOVED lines=29> */
.L_x_394:
[----:B------:R-:W-:Y:S05]  /*cef0*/  BSYNC.RECONVERGENT B3 ;  /* 0x0000000000037941 */ /* 0x000fea0003800200 */
.L_x_393:
[----:B0-----:R-:W-:Y:S01]  /*cf00*/  IMAD.IADD R3, R0, 0x1, -R2 ;  /* 0x0000000100037824 */ /* 0x001fe200078e0a02 */
[----:B------:R-:W-:Y:S04]  /*cf10*/  BSSY.RECONVERGENT B3, `(.L_x_396) ;  /* 0x000001f000037945 */ /* 0x000fe80003800200 */
[----:B------:R-:W-:-:S13]  /*cf20*/  ISETP.GT.AND P1, PT, R3, 0x4, PT ;  /* 0x000000040300780c */ /* 0x000fda0003f24270 */
[----:B------:R-:W-:Y:S05]  /*cf30*/  @!P1 BRA `(.L_x_397) ;  /* 0x0000000000709947 */ /* 0x000fea0003800000 */
[----:B------:R-:W0:Y:S01]  /*cf40*/  LDCU.64 UR10, c[0x0][0x380] ;  /* 0x00007000ff0a77ac */ /* 0x000e220008000a00 */
        /* <DEDUP_REMOVED lines=8> */
[----:B----4-:R-:W2:Y:S04]  /*cfd0*/  LDG.E.U8 R129, desc[UR6][R122.64+0x1] ;  /* 0x000001067a817981 */ /* 0x010ea8000c1e1100 */
        /* <DEDUP_REMOVED lines=18> */
.L_x_397:
[----:B------:R-:W-:Y:S05]  /*d100*/  BSYNC.RECONVERGENT B3 ;  /* 0x0000000000037941 */ /* 0x000fea0003800200 */
.L_x_396:
[----:B------:R-:W-:-:S13]  /*d110*/  ISETP.NE.OR P0, PT, R2, R0, P0 ;  /* 0x000000000200720c */ /* 0x000fda0000705670 */
[----:B------:R-:W-:Y:S05]  /*d120*/  @!P0 BREAK.RELIABLE B0 ;  /* 0x0000000000008942 */ /* 0x000fea0003800100 */
[----:B------:R-:W-:Y:S05]  /*d130*/  @!P0 BRA `(.L_x_390) ;  /* 0x0000000000448947 */ /* 0x000fea0003800000 */
.L_x_392:
[----:B------:R-:W-:Y:S05]  /*d140*/  BSYNC.RELIABLE B0 ;  /* 0x0000000000007941 */ /* 0x000fea0003800100 */
.L_x_391:
[----:B--2---:R-:W2:Y:S01]  /*d150*/  LDCU.64 UR10, c[0x0][0x380] ;  /* 0x00007000ff0a77ac */ /* 0x004ea20008000a00 */
[----:B0----5:R-:W-:-:S05]  /*d160*/  IMAD.IADD R3, R121, 0x1, R2 ;  /* 0x0000000179037824 */ /* 0x021fca00078e0202 */
[----:B--2---:R-:W-:-:S04]  /*d170*/  IADD3 R122, P0, PT, R3, UR10, RZ ;  /* 0x0000000a037a7c10 */ /* 0x004fc8000ff1e0ff */
[----:B------:R-:W-:-:S05]  /*d180*/  LEA.HI.X.SX32 R123, R3, UR11, 0x1, P0 ;  /* 0x0000000b037b7c11 */ /* 0x000fca00080f0eff */
[----:B------:R-:W2:Y:S04]  /*d190*/  LDG.E.U8 R3, desc[UR6][R122.64] ;  /* 0x000000067a037981 */ /* 0x000ea8000c1e1100 */
[----:B------:R-:W2:Y:S04]  /*d1a0*/  LDG.E.U8 R120, desc[UR6][R122.64+0x1] ;  /* 0x000001067a787981 */ /* 0x000ea8000c1e1100 */
[----:B------:R-:W3:Y:S04]  /*d1b0*/  LDG.E.U8 R124, desc[UR6][R122.64+0x2] ;  /* 0x000002067a7c7981 */ /* 0x000ee8000c1e1100 */
[----:B------:R-:W3:Y:S01]  /*d1c0*/  LDG.E.U8 R122, desc[UR6][R122.64+0x3] ;  /* 0x000003067a7a7981 */ /* 0x000ee2000c1e1100 */
[----:B--2---:R-:W-:Y:S01]  /*d1d0*/  PRMT R3, R120, 0x7604, R3 ;  /* 0x0000760478037816 */ /* 0x004fe20000000003 */
[----:B------:R-:W-:-:S02]  /*d1e0*/  IMAD.IADD R120, R1, 0x1, R2 ;  /* 0x0000000101787824 */ /* 0x000fc400078e0202 */
[----:B------:R-:W-:-:S05]  /*d1f0*/  VIADD R2, R2, 0x4 ;  /* 0x0000000402027836 */ /* 0x000fca0000000000 */
[----:B------:R-:W-:Y:S02]  /*d200*/  ISETP.NE.AND P0, PT, R2, R0, PT ;  /* 0x000000000200720c */ /* 0x000fe40003f05270 */
[----:B---3--:R-:W-:-:S04]  /*d210*/  PRMT R122, R122, 0x7604, R124 ;  /* 0x000076047a7a7816 */ /* 0x008fc8000000007c */
[----:B------:R-:W-:-:S05]  /*d220*/  PRMT R3, R3, 0x5410, R122 ;  /* 0x0000541003037816 */ /* 0x000fca000000007a */
[----:B------:R2:W-:Y:S02]  /*d230*/  STL [R120+0x292c], R3 ;  /* 0x00292c0378007387 */ /* 0x0005e40000100800 */
[----:B------:R-:W-:Y:S05]  /*d240*/  @P0 BRA `(.L_x_391) ;  /* 0xfffffffc00c00947 */ /* 0x000fea000383ffff */
.L_x_390:
[----:B------:R-:W-:Y:S05]  /*d250*/  BSYNC.RECONVERGENT B1 ;  /* 0x0000000000017941 */ /* 0x000fea0003800200 */
.L_x_389:
        /* <DEDUP_REMOVED lines=18> */
.L_x_399:
[----:B------:R-:W-:Y:S05]  /*d380*/  BSYNC.RECONVERGENT B0 ;  /* 0x0000000000007941 */ /* 0x000fea0003800200 */
.L_x_398:
[----:B0--3--:R-:W-:-:S07]  /*d390*/  IMAD.MOV.U32 R0, RZ, RZ, R126 ;  /* 0x000000ffff007224 */ /* 0x009fce00078e007e */
.L_x_388:
[----:B------:R-:W-:Y:S05]  /*d3a0*/  BSYNC.RECONVERGENT B2 ;  /* 0x0000000000027941 */ /* 0x000fea0003800200 */
.L_x_387:
[----:B------:R-:W-:Y:S01]  /*d3b0*/  UIADD3 UR10, UP1, UPT, UR9, 0x280e, URZ ;  /* 0x0000280e090a7890 */ /* 0x000fe2000ff3e0ff */
[----:B------:R-:W-:Y:S01]  /*d3c0*/  IADD3 R0, PT, PT, R1, R0, RZ ;  /* 0x0000000001007210 */ /* 0x000fe20007ffe0ff */
[----:B------:R-:W-:Y:S01]  /*d3d0*/  UIADD3 UR12, UP0, UPT, UR9, 0x2828, URZ ;  /* 0x00002828090c7890 */ /* 0x000fe2000ff1e0ff */
[----:B------:R-:W-:Y:S01]  /*d3e0*/  IMAD.MOV.U32 R2, RZ, RZ, 0x5 ;  /* 0x00000005ff027424 */ /* 0x000fe200078e00ff */
[----:B------:R-:W-:Y:S01]  /*d3f0*/  UIADD3.X UR11, UPT, UPT, URZ, UR4, URZ, UP1, !UPT ;  /* 0x00000004ff0b7290 */ /* 0x000fe20008ffe4ff */
[----:B------:R-:W-:Y:S01]  /*d400*/  IMAD.MOV.U32 R233, RZ, RZ, RZ ;  /* 0x000000ffffe97224 */ /* 0x000fe200078e00ff */
[----:B------:R-:W-:Y:S01]  /*d410*/  UIADD3.X UR13, UPT, UPT, URZ, UR4, URZ, UP0, !UPT ;  /* 0x00000004ff0d7290 */ /* 0x000fe200087fe4ff */
[----:B--2---:R-:W-:Y:S01]  /*d420*/  IMAD.U32 R120, RZ, RZ, UR10 ;  /* 0x0000000aff787e24 */ /* 0x004fe2000f8e00ff */
[----:B------:R-:W-:Y:S01]  /*d430*/  UIADD3 UR10, UP1, UPT, UR9, 0x2842, URZ ;  /* 0x00002842090a7890 */ /* 0x000fe2000ff3e0ff */
[----:B-----5:R-:W-:Y:S01]  /*d440*/  IMAD.U32 R122, RZ, RZ, UR12 ;  /* 0x0000000cff7a7e24 */ /* 0x020fe2000f8e00ff */
[----:B------:R-:W-:Y:S01]  /*d450*/  UIADD3 UR12, UP0, UPT, UR9, 0x285c, URZ ;  /* 0x0000285c090c7890 */ /* 0x000fe2000ff1e0ff */
[----:B------:R-:W-:Y:S01]  /*d460*/  IMAD.U32 R121, RZ, RZ, UR11 ;  /* 0x0000000bff797e24 */ /* 0x000fe2000f8e00ff */
[----:B------:R-:W-:Y:S01]  /*d470*/  UIADD3.X UR11, UPT, UPT, URZ, UR4, URZ, UP1, !UPT ;  /* 0x00000004ff0b7290 */ /* 0x000fe20008ffe4ff */
[----:B------:R-:W-:Y:S01]  /*d480*/  IMAD.U32 R123, RZ, RZ, UR13 ;  /* 0x0000000dff7b7e24 */ /* 0x000fe2000f8e00ff */
[----:B------:R-:W-:Y:S01]  /*d490*/  UIADD3.X UR13, UPT, UPT, URZ, UR4, URZ, UP0, !UPT ;  /* 0x00000004ff0d7290 */ /* 0x000fe200087fe4ff */
[----:B------:R-:W-:Y:S01]  /*d4a0*/  STL.U8 [R0+0x292c], RZ ;  /* 0x00292cff00007387 */ /* 0x000fe20000100000 */
[----:B------:R-:W-:-:S03]  /*d4b0*/  IMAD R2, R184, R2, 0x2c ;  /* 0x0000002cb8027424 */ /* 0x000fc600078e0202 */
[----:B------:R0:W-:Y:S03]  /*d4c0*/  STL.128 [R1+0x2950], R120 ;  /* 0x0029507801007387 */ /* 0x0001e60000100c00 */
[----:B------:R-:W2:Y:S01]  /*d4d0*/  I2F.F64 R2, R2 ;  /* 0x0000000200027312 */ /* 0x000ea20000201c00 */
[----:B0-----:R-:W-:Y:S01]  /*d4e0*/  IMAD.U32 R120, RZ, RZ, UR10 ;  /* 0x0000000aff787e24 */ /* 0x001fe2000f8e00ff */
[----:B------:R-:W-:Y:S01]  /*d4f0*/  UIADD3 UR10, UP1, UPT, UR9, 0x2876, URZ ;  /* 0x00002876090a7890 */ /* 0x000fe2000ff3e0ff */
[----:B------:R-:W-:Y:S01]  /*d500*/  IMAD.U32 R122, RZ, RZ, UR12 ;  /* 0x0000000cff7a7e24 */ /* 0x000fe2000f8e00ff */
[----:B------:R-:W-:Y:S01]  /*d510*/  UIADD3 UR12, UP0, UPT, UR9, 0x2890, URZ ;  /* 0x00002890090c7890 */ /* 0x000fe2000ff1e0ff */
[----:B------:R-:W-:Y:S01]  /*d520*/  IMAD.U32 R121, RZ, RZ, UR11 ;  /* 0x0000000bff797e24 */ /* 0x000fe2000f8e00ff */
[----:B------:R-:W-:Y:S01]  /*d530*/  UIADD3.X UR11, UPT, UPT, URZ, UR4, URZ, UP1, !UPT ;  /* 0x00000004ff0b7290 */ /* 0x000fe20008ffe4ff */
[----:B------:R-:W-:Y:S01]  /*d540*/  IMAD.U32 R123, RZ, RZ, UR13 ;  /* 0x0000000dff7b7e24 */ /* 0x000fe2000f8e00ff */
[----:B------:R-:W-:-:S04]  /*d550*/  UIADD3.X UR13, UPT, UPT, URZ, UR4, URZ, UP0, !UPT ;  /* 0x00000004ff0d7290 */ /* 0x000fc800087fe4ff */
[----:B------:R0:W-:Y:S02]  /*d560*/  STL.128 [R1+0x2960], R120 ;  /* 0x0029607801007387 */ /* 0x0001e40000100c00 */
        /* <DEDUP_REMOVED lines=28> */
[----:B------:R-:W-:Y:S01]  /*d730*/  MOV R122, UR12 ;  /* 0x0000000c007a7c02 */ /* 0x000fe20008000f00 */
[----:B------:R-:W-:Y:S02]  /*d740*/  IMAD.U32 R121, RZ, RZ, UR11 ;  /* 0x0000000bff797e24 */ /* 0x000fe4000f8e00ff */
[----:B------:R-:W-:-:S05]  /*d750*/  IMAD.U32 R123, RZ, RZ, UR13 ;  /* 0x0000000dff7b7e24 */ /* 0x000fca000f8e00ff */
[----:B--2---:R0:W-:Y:S02]  /*d760*/  STL.128 [R1+0x29a0], R120 ;  /* 0x0029a07801007387 */ /* 0x0041e40000100c00 */
.L_x_7994:
[C---:B------:R-:W-:Y:S01]  /*d770*/  ISETP.NE.AND P0, PT, R233.reuse, 0x5, PT ;  /* 0x00000005e900780c */ /* 0x040fe20003f05270 */
[----:B0123--:R-:W-:Y:S02]  /*d780*/  VIADD R0, R233, 0x1 ;  /* 0x00000001e9007836 */ /* 0x00ffe40000000000 */
[----:B------:R-:W-:Y:S02]  /*d790*/  IMAD.MOV.U32 R232, RZ, RZ, R233 ;  /* 0x000000ffffe87224 */ /* 0x000fe400078e00e9 */
[----:B------:R-:W-:-:S08]  /*d7a0*/  IMAD.MOV.U32 R233, RZ, RZ, R0 ;  /* 0x000000ffffe97224 */ /* 0x000fd000078e0000 */
[----:B------:R-:W-:Y:S05]  /*d7b0*/  @!P0 BRA `(.L_x_400) ;  /* 0x000018d000948947 */ /* 0x000fea0003800000 */
[----:B------:R-:W-:-:S05]  /*d7c0*/  IMAD.U32 R0, R232, 0x8, R1 ;  /* 0x00000008e8007824 */ /* 0x000fca00078e0001 */
[----:B------:R2:W5:Y:S04]  /*d7d0*/  LDL.64 R184, [R0+0x2950] ;  /* 0x0029500000b87983 */ /* 0x0005680000100a00 */
[----:B------:R2:W5:Y:S01]  /*d7e0*/  LDL.64 R182, [R0+0x2958] ;  /* 0x0029580000b67983 */ /* 0x0005620000100a00 */
[----:B------:R-:W-:Y:S05]  /*d7f0*/  BMOV.32.CLEAR RZ, B0 ;  /* 0x0000000000ff7355 */ /* 0x000fea0000100000 */
[----:B------:R-:W-:Y:S01]  /*d800*/  BSSY.RECONVERGENT B0, `(.L_x_401) ;  /* 0x0000009000007945 */ /* 0x000fe20003800200 */
[----:B0-----:R-:W-:-:S07]  /*d810*/  IMAD.MOV.U32 R122, RZ, RZ, RZ ;  /* 0x000000ffff7a7224 */ /* 0x001fce00078e00ff */
.L_x_402:
[----:B-----5:R-:W-:-:S05]  /*d820*/  IADD3 R120, P0, PT, R184, R122, RZ ;  /* 0x0000007ab8787210 */ /* 0x020fca0007f1e0ff */
[----:B------:R-:W-:-:S05]  /*d830*/  IMAD.X R121, RZ, RZ, R185, P0 ;  /* 0x000000ffff797224 */ /* 0x000fca00000e06b9 */
[----:B------:R-:W2:Y:S01]  /*d840*/  LD.E.U8 R120, desc[UR6][R120.64] ;  /* 0x0000000678787980 */ /* 0x000ea2000c101100 */
[----:B------:R-:W-:Y:S02]  /*d850*/  IMAD.MOV.U32 R124, RZ, RZ, R122 ;  /* 0x000000ffff7c7224 */ /* 0x000fe400078e007a */
[----:B------:R-:W-:Y:S01]  /*d860*/  VIADD R122, R122, 0x1 ;  /* 0x000000017a7a7836 */ /* 0x000fe20000000000 */
[----:B--2---:R-:W-:-:S13]  /*d870*/  ISETP.NE.AND P0, PT, R120, RZ, PT ;  /* 0x000000ff7800720c */ /* 0x004fda0003f05270 */
[----:B------:R-:W-:Y:S05]  /*d880*/  @P0 BRA `(.L_x_402) ;  /* 0xfffffffc00e40947 */ /* 0x000fea000383ffff */
[----:B------:R-:W-:Y:S05]  /*d890*/  BSYNC.RECONVERGENT B0 ;  /* 0x0000000000007941 */ /* 0x000fea0003800200 */
.L_x_401:
[----:B------:R-:W-:Y:S01]  /*d8a0*/  LOP3.LUT R120, R124, 0x1, RZ, 0xc0, !PT ;  /* 0x000000017c787812 */ /* 0x000fe200078ec0ff */
[----:B------:R-:W-:Y:S05]  /*d8b0*/  BMOV.32.CLEAR RZ, B0 ;  /* 0x0000000000ff7355 */ /* 0x000fea0000100000 */
[----:B------:R-:W-:Y:S01]  /*d8c0*/  ISETP.NE.U32.AND P0, PT, R120, 0x1, PT ;  /* 0x000000017800780c */ /* 0x000fe20003f05070 */
[----:B------:R-:W-:-:S12]  /*d8d0*/  BSSY.RECONVERGENT B0, `(.L_x_403) ;  /* 0x00000ca000007945 */ /* 0x000fd80003800200 */
[----:B------:R-:W-:Y:S05]  /*d8e0*/  @!P0 BRA `(.L_x_404) ;  /* 0x0000000800448947 */ /* 0x000fea0003800000 */
[----:B------:R-:W-:-:S13]  /*d8f0*/  ISETP.NE.AND P0, PT, R124, RZ, PT ;  /* 0x000000ff7c00720c */ /* 0x000fda0003f05270 */
[----:B------:R-:W-:Y:S05]  /*d900*/  @!P0 BRA `(.L_x_405) ;  /* 0x0000000000908947 */ /* 0x000fea0003800000 */
[----:B------:R-:W-:Y:S01]  /*d910*/  SHF.R.U32.HI R121, RZ, 0x1, R124 ;  /* 0x00000001ff797819 */ /* 0x000fe2000001167c */
[----:B------:R-:W-:Y:S02]  /*d920*/  VIADD R124, R124, 0xfffffffe ;  /* 0xfffffffe7c7c7836 */ /* 0x000fe40000000000 */
[----:B------:R-:W-:Y:S01]  /*d930*/  IMAD.MOV.U32 R125, RZ, RZ, RZ ;  /* 0x000000ffff7d7224 */ /* 0x000fe200078e00ff */
[----:B------:R-:W-:Y:S01]  /*d940*/  VIMNMX.U32 R121, PT, PT, R121, 0x1, !PT ;  /* 0x0000000179797848 */ /* 0x000fe20007fe0000 */
[----:B------:R-:W-:-:S07]  /*d950*/  IMAD.MOV.U32 R120, RZ, RZ, RZ ;  /* 0x000000ffff787224 */ /* 0x000fce00078e00ff */
.L_x_406:
[----:B------:R-:W-:Y:S01]  /*d960*/  IADD3 R122, P0, PT, R184, R120, RZ ;  /* 0x00000078b87a7210 */ /* 0x000fe20007f1e0ff */
[----:B------:R-:W-:-:S04]  /*d970*/  IMAD.IADD R125, R124, 0x1, R125 ;  /* 0x000000017c7d7824 */ /* 0x000fc800078e027d */
[----:B------:R-:W-:-:S05]  /*d980*/  IMAD.X R123, RZ, RZ, R185, P0 ;  /* 0x000000ffff7b7224 */ /* 0x000fca00000e06b9 */
[----:B------:R0:W2:Y:S02]  /*d990*/  LD.E.U8 R126, desc[UR6][R122.64+0x1] ;  /* 0x000001067a7e7980 */ /* 0x0000a4000c101100 */
[----:B0-----:R-:W-:-:S04]  /*d9a0*/  IADD3 R122, P0, PT, R184, R125, RZ ;  /* 0x0000007db87a7210 */ /* 0x001fc80007f1e0ff */
[----:B------:R-:W-:-:S06]  /*d9b0*/  LEA.HI.X.SX32 R123, R125, R185, 0x1, P0 ;  /* 0x000000b97d7b7211 */ /* 0x000fcc00000f0eff */
[----:B------:R0:W5:Y:S02]  /*d9c0*/  LD.E.U8 R123, desc[UR6][R122.64] ;  /* 0x000000067a7b7980 */ /* 0x000164000c101100 */
[----:B0-----:R-:W-:Y:S01]  /*d9d0*/  VIADD R122, R120, 0x1 ;  /* 0x00000001787a7836 */ /* 0x001fe20000000000 */
[----:B--2---:R-:W-:Y:S02]  /*d9e0*/  ISETP.EQ.AND P1, PT, R126, 0x41, PT ;  /* 0x000000417e00780c */ /* 0x004fe40003f22270 */
[----:B-----5:R-:W-:-:S13]  /*d9f0*/  ISETP.NE.AND P0, PT, R123, 0x54, PT ;  /* 0x000000547b00780c */ /* 0x020fda0003f05270 */
[----:B------:R-:W-:Y:S05]  /*da00*/  @P0 BRA P1, `(.L_x_404) ;  /* 0x0000000400fc0947 */ /* 0x000fea0000800000 */
[----:B------:R-:W-:Y:S02]  /*da10*/  ISETP.NE.AND P0, PT, R123, 0x41, PT ;  /* 0x000000417b00780c */ /* 0x000fe40003f05270 */
[----:B------:R-:W-:-:S13]  /*da20*/  ISETP.EQ.AND P1, PT, R126, 0x54, PT ;  /* 0x000000547e00780c */ /* 0x000fda0003f22270 */
[----:B------:R-:W-:Y:S05]  /*da30*/  @P0 BRA P1, `(.L_x_404) ;  /* 0x0000000400f00947 */ /* 0x000fea0000800000 */
[C---:B------:R-:W-:Y:S02]  /*da40*/  ISETP.NE.AND P0, PT, R126.reuse, 0x54, PT ;  /* 0x000000547e00780c */ /* 0x040fe40003f05270 */
[----:B------:R-:W-:Y:S02]  /*da50*/  ISETP.NE.AND P1, PT, R126, 0x41, PT ;  /* 0x000000417e00780c */ /* 0x000fe40003f25270 */
[C---:B------:R-:W-:Y:S02]  /*da60*/  ISETP.NE.OR P0, PT, R123.reuse, 0x41, !P0 ;  /* 0x000000417b00780c */ /* 0x040fe40004705670 */
[----:B------:R-:W-:-:S04]  /*da70*/  ISETP.NE.OR P1, PT, R123, 0x54, !P1 ;  /* 0x000000547b00780c */ /* 0x000fc80004f25670 */
[----:B------:R-:W-:-:S13]  /*da80*/  PLOP3.LUT P0, PT, P0, P1, PT, 0x80, 0x8 ;  /* 0x000000000008781c */ /* 0x000fda0000703070 */
[----:B------:R-:W-:Y:S05]  /*da90*/  @!P0 BRA `(.L_x_404) ;  /* 0x0000000400d88947 */ /* 0x000fea0003800000 */
[C---:B------:R-:W-:Y:S02]  /*daa0*/  ISETP.NE.AND P0, PT, R123.reuse, 0x43, PT ;  /* 0x000000437b00780c */ /* 0x040fe40003f05270 */
[C---:B------:R-:W-:Y:S02]  /*dab0*/  ISETP.NE.AND P2, PT, R126.reuse, 0x43, PT ;  /* 0x000000437e00780c */ /* 0x040fe40003f45270 */
[----:B------:R-:W-:Y:S02]  /*dac0*/  ISETP.EQ.XOR P1, PT, R126, 0x47, P0 ;  /* 0x000000477e00780c */ /* 0x000fe40000722a70 */
[C---:B------:R-:W-:Y:S02]  /*dad0*/  ISETP.NE.AND P0, PT, R123.reuse, 0x47, !P2 ;  /* 0x000000477b00780c */ /* 0x040fe40005705270 */
[----:B------:R-:W-:-:S04]  /*dae0*/  ISETP.NE.OR P2, PT, R123, 0x47, !P2 ;  /* 0x000000477b00780c */ /* 0x000fc80005745670 */
[----:B------:R-:W-:-:S13]  /*daf0*/  PLOP3.LUT P0, PT, P0, P1, P2, 0xf7, 0x0 ;  /* 0x000000000000781c */ /* 0x000fda0000703e27 */
[----:B------:R-:W-:Y:S05]  /*db00*/  @P0 BRA `(.L_x_404) ;  /* 0x0000000400bc0947 */ /* 0x000fea0003800000 */
[----:B------:R-:W-:Y:S02]  /*db10*/  ISETP.NE.AND P0, PT, R122, R121, PT ;  /* 0x000000797a00720c */ /* 0x000fe40003f05270 */
[----:B------:R-:W-:Y:S01]  /*db20*/  LOP3.LUT R125, RZ, R120, RZ, 0x33, !PT ;  /* 0x00000078ff7d7212 */ /* 0x000fe200078e33ff */
[----:B------:R-:W-:-:S10]  /*db30*/  IMAD.MOV.U32 R120, RZ, RZ, R122 ;  /* 0x000000ffff787224 */ /* 0x000fd400078e007a */
[----:B------:R-:W-:Y:S05]  /*db40*/  @P0 BRA `(.L_x_406) ;  /* 0xfffffffc00840947 */ /* 0x000fea000383ffff */
.L_x_405:
[----:B------:R-:W-:Y:S01]  /*db50*/  BSSY.RECONVERGENT B1, `(.L_x_407) ;  /* 0x0000009000017945 */ /* 0x000fe20003800200 */
[----:B------:R-:W-:-:S07]  /*db60*/  IMAD.MOV.U32 R122, RZ, RZ, RZ ;  /* 0x000000ffff7a7224 */ /* 0x000fce00078e00ff */
.L_x_408:
[----:B------:R-:W-:-:S05]  /*db70*/  IADD3 R120, P0, PT, R182, R122, RZ ;  /* 0x0000007ab6787210 */ /* 0x000fca0007f1e0ff */
[----:B------:R-:W-:-:S05]  /*db80*/  IMAD.X R121, RZ, RZ, R183, P0 ;  /* 0x000000ffff797224 */ /* 0x000fca00000e06b7 */
[----:B------:R-:W2:Y:S01]  /*db90*/  LD.E.U8 R120, desc[UR6][R120.64] ;  /* 0x0000000678787980 */ /* 0x000ea2000c101100 */
[----:B------:R-:W-:Y:S01]  /*dba0*/  MOV R124, R122 ;  /* 0x0000007a007c7202 */ /* 0x000fe20000000f00 */
[----:B------:R-:W-:Y:S01]  /*dbb0*/  VIADD R122, R122, 0x1 ;  /* 0x000000017a7a7836 */ /* 0x000fe20000000000 */
[----:B--2---:R-:W-:-:S13]  /*dbc0*/  ISETP.NE.AND P0, PT, R120, RZ, PT ;  /* 0x000000ff7800720c */ /* 0x004fda0003f05270 */
[----:B------:R-:W-:Y:S05]  /*dbd0*/  @P0 BRA `(.L_x_408) ;  /* 0xfffffffc00e40947 */ /* 0x000fea000383ffff */
[----:B------:R-:W-:Y:S05]  /*dbe0*/  BSYNC.RECONVERGENT B1 ;  /* 0x0000000000017941 */ /* 0x000fea0003800200 */
.L_x_407:
[----:B------:R-:W-:-:S04]  /*dbf0*/  LOP3.LUT R120, R124, 0x1, RZ, 0xc0, !PT ;  /* 0x000000017c787812 */ /* 0x000fc800078ec0ff */
[----:B------:R-:W-:-:S13]  /*dc00*/  ISETP.NE.U32.AND P0, PT, R120, 0x1, PT ;  /* 0x000000017800780c */ /* 0x000fda0003f05070 */
        /* <DEDUP_REMOVED lines=8> */
.L_x_410:
        /* <DEDUP_REMOVED lines=31> */
.L_x_409:
[----:B------:R-:W0:Y:S01]  /*de80*/  MUFU.RCP64H R123, 2.2750682830810546875 ;  /* 0x40023357007b7908 */ /* 0x000e220000001800 */
[----:B------:R-:W-:Y:S01]  /*de90*/  IMAD.MOV.U32 R120, RZ, RZ, 0x11d70f68 ;  /* 0x11d70f68ff787424 */ /* 0x000fe200078e00ff */
[----:B------:R-:W-:Y:S01]  /*dea0*/  UMOV UR10, 0x8eb87b44 ;  /* 0x8eb87b44000a7882 */ /* 0x000fe20000000000 */
[----:B------:R-:W-:Y:S01]  /*deb0*/  IMAD.MOV.U32 R121, RZ, RZ, 0x40023357 ;  /* 0x40023357ff797424 */ /* 0x000fe200078e00ff */
[----:B------:R-:W-:Y:S01]  /*dec0*/  UMOV UR11, 0x3fd19ab8 ;  /* 0x3fd19ab8000b7882 */ /* 0x000fe20000000000 */
[----:B------:R-:W-:Y:S01]  /*ded0*/  IMAD.MOV.U32 R122, RZ, RZ, RZ ;  /* 0x000000ffff7a7224 */ /* 0x000fe200078e00ff */
[----:B------:R-:W-:Y:S01]  /*dee0*/  UMOV UR12, 0x3ae80f1e ;  /* 0x3ae80f1e000c7882 */ /* 0x000fe20000000000 */
[----:B------:R-:W-:Y:S01]  /*def0*/  IMAD.MOV.U32 R126, RZ, RZ, -0x748574fc ;  /* 0x8b7a8b04ff7e7424 */ /* 0x000fe200078e00ff */
[----:B------:R-:W-:Y:S01]  /*df00*/  UMOV UR13, 0x3eb1380b ;  /* 0x3eb1380b000d7882 */ /* 0x000fe20000000000 */
[----:B------:R-:W-:Y:S02]  /*df10*/  IMAD.MOV.U32 R127, RZ, RZ, 0x3ed0ee25 ;  /* 0x3ed0ee25ff7f7424 */ /* 0x000fe400078e00ff */
[----:B------:R-:W-:-:S02]  /*df20*/  IMAD.MOV.U32 R180, RZ, RZ, -0x105c611 ;  /* 0xfefa39efffb47424 */ /* 0x000fc400078e00ff */
[----:B------:R-:W-:Y:S01]  /*df30*/  IMAD.MOV.U32 R181, RZ, RZ, 0x3fe62e42 ;  /* 0x3fe62e42ffb57424 */ /* 0x000fe200078e00ff */
[----:B0-----:R-:W-:-:S08]  /*df40*/  DFMA R120, R122, -R120, 1 ;  /* 0x3ff000007a78742b */ /* 0x001fd00000000878 */
[----:B------:R-:W-:-:S08]  /*df50*/  DFMA R120, R120, R120, R120 ;  /* 0x000000787878722b */ /* 0x000fd00000000078 */
[----:B------:R-:W-:-:S08]  /*df60*/  DFMA R122, R122, R120, R122 ;  /* 0x000000787a7a722b */ /* 0x000fd0000000007a */
[----:B------:R-:W-:-:S08]  /*df70*/  DMUL R120, R122, UR10 ;  /* 0x0000000a7a787c28 */ /* 0x000fd00008000000 */
[----:B------:R-:W-:-:S08]  /*df80*/  DFMA R120, R122, UR10, R120 ;  /* 0x0000000a7a787c2b */ /* 0x000fd00008000078 */
[----:B------:R-:W-:-:S08]  /*df90*/  DMUL R124, R120, R120 ;  /* 0x00000078787c7228 */ /* 0x000fd00000000000 */
[----:B------:R-:W-:Y:S01]  /*dfa0*/  DFMA R126, R124, UR12, R126 ;  /* 0x0000000c7c7e7c2b */ /* 0x000fe2000800007e */
[----:B------:R-:W-:Y:S01]  /*dfb0*/  UMOV UR12, 0x9f02676f ;  /* 0x9f02676f000c7882 */ /* 0x000fe20000000000 */
[----:B------:R-:W-:-:S06]  /*dfc0*/  UMOV UR13, 0x3ef3b266 ;  /* 0x3ef3b266000d7882 */ /* 0x000fcc0000000000 */
[----:B------:R-:W-:Y:S01]  /*dfd0*/  DFMA R126, R124, R126, UR12 ;  /* 0x0000000c7c7e7e2b */ /* 0x000fe2000800007e */
        /* <DEDUP_REMOVED lines=14> */
[----:B------:R-:W-:-:S08]  /*e0c0*/  DFMA R126, R124, R126, UR12 ;  /* 0x0000000c7c7e7e2b */ /* 0x000fd0000800007e */
[----:B------:R-:W-:Y:S02]  /*e0d0*/  DMUL R126, R124, R126 ;  /* 0x0000007e7c7e7228 */ /* 0x000fe40000000000 */
[----:B------:R-:W-:-:S08]  /*e0e0*/  DADD R124, -R120, UR10 ;  /* 0x0000000a787c7e29 */ /* 0x000fd00008000100 */
[----:B------:R-:W-:-:S08]  /*e0f0*/  DADD R124, R124, R124 ;  /* 0x000000007c7c7229 */ /* 0x000fd0000000007c */
[----:B------:R-:W-:Y:S01]  /*e100*/  DFMA R124, -R120, UR10, R124 ;  /* 0x0000000a787c7c2b */ /* 0x000fe2000800017c */
[----:B------:R-:W-:Y:S01]  /*e110*/  UMOV UR10, 0x0 ;  /* 0x00000000000a7882 */ /* 0x000fe20000000000 */
[----:B------:R-:W-:Y:S02]  /*e120*/  UMOV UR11, 0x40390000 ;  /* 0x40390000000b7882 */ /* 0x000fe40000000000 */
[----:B------:R-:W-:-:S04]  /*e130*/  DFMA R180, R180, -UR10, R120 ;  /* 0x8000000ab4b47c2b */ /* 0x000fc80008000078 */
[----:B------:R-:W-:Y:S01]  /*e140*/  DMUL R124, R122, R124 ;  /* 0x0000007c7a7c7228 */ /* 0x000fe20000000000 */
[----:B------:R-:W-:Y:S02]  /*e150*/  IMAD.MOV.U32 R122, RZ, RZ, -0x105c611 ;  /* 0xfefa39efff7a7424 */ /* 0x000fe400078e00ff */
[----:B------:R-:W-:-:S05]  /*e160*/  IMAD.MOV.U32 R123, RZ, RZ, 0x3fe62e42 ;  /* 0x3fe62e42ff7b7424 */ /* 0x000fca00078e00ff */
[----:B------:R-:W-:Y:S02]  /*e170*/  DFMA R126, R120, R126, R124 ;  /* 0x0000007e787e722b */ /* 0x000fe4000000007c */
[----:B------:R-:W-:-:S08]  /*e180*/  DFMA R122, -R122, -25, R180 ;  /* 0xc03900007a7a782b */ /* 0x000fd000000001b4 */
[----:B------:R-:W-:Y:S01]  /*e190*/  DADD R122, -R120, R122 ;  /* 0x00000000787a7229 */ /* 0x000fe2000000017a */
[----:B------:R-:W-:Y:S02]  /*e1a0*/  IMAD.MOV.U32 R120, RZ, RZ, 0x3b39803f ;  /* 0x3b39803fff787424 */ /* 0x000fe400078e00ff */
[----:B------:R-:W-:-:S05]  /*e1b0*/  IMAD.MOV.U32 R121, RZ, RZ, 0x3c7abc9e ;  /* 0x3c7abc9eff797424 */ /* 0x000fca00078e00ff */
[----:B------:R-:W-:-:S08]  /*e1c0*/  DADD R122, R126, -R122 ;  /* 0x000000007e7a7229 */ /* 0x000fd0000000087a */
[----:B------:R-:W-:-:S08]  /*e1d0*/  DFMA R122, R120, -UR10, R122 ;  /* 0x8000000a787a7c2b */ /* 0x000fd0000800007a */
[----:B------:R-:W-:Y:S01]  /*e1e0*/  DADD R180, R180, R122 ;  /* 0x00000000b4b47229 */ /* 0x000fe2000000007a */
[----:B------:R-:W-:Y:S10]  /*e1f0*/  BRA `(.L_x_411) ;  /* 0x0000000000dc7947 */ /* 0x000ff40003800000 */
.L_x_404:
[----:B------:R-:W0:Y:S01]  /*e200*/  MUFU.RCP64H R123, 2.2750682830810546875 ;  /* 0x40023357007b7908 */ /* 0x000e220000001800 */
[----:B------:R-:W-:Y:S01]  /*e210*/  IMAD.MOV.U32 R120, RZ, RZ, 0x11d70f68 ;  /* 0x11d70f68ff787424 */ /* 0x000fe200078e00ff */
[----:B------:R-:W-:Y:S01]  /*e220*/  MOV R122, RZ ;  /* 0x000000ff007a7202 */ /* 0x000fe20000000f00 */
[----:B------:R-:W-:Y:S01]  /*e230*/  IMAD.MOV.U32 R121, RZ, RZ, 0x40023357 ;  /* 0x40023357ff797424 */ /* 0x000fe200078e00ff */
[----:B------:R-:W-:Y:S01]  /*e240*/  UMOV UR10, 0x8eb87b44 ;  /* 0x8eb87b44000a7882 */ /* 0x000fe20000000000 */
[----:B------:R-:W-:Y:S01]  /*e250*/  UMOV UR11, 0x3fd19ab8 ;  /* 0x3fd19ab8000b7882 */ /* 0x000fe20000000000 */
[----:B------:R-:W-:Y:S01]  /*e260*/  IMAD.MOV.U32 R126, RZ, RZ, -0x748574fc ;  /* 0x8b7a8b04ff7e7424 */ /* 0x000fe200078e00ff */
[----:B------:R-:W-:Y:S01]  /*e270*/  UMOV UR12, 0x3ae80f1e ;  /* 0x3ae80f1e000c7882 */ /* 0x000fe20000000000 */
[----:B------:R-:W-:Y:S01]  /*e280*/  IMAD.MOV.U32 R127, RZ, RZ, 0x3ed0ee25 ;  /* 0x3ed0ee25ff7f7424 */ /* 0x000fe200078e00ff */
[----:B------:R-:W-:Y:S01]  /*e290*/  UMOV UR13, 0x3eb1380b ;  /* 0x3eb1380b000d7882 */ /* 0x000fe20000000000 */
        /* <DEDUP_REMOVED lines=44> */
[----:B------:R-:W-:-:S11]  /*e560*/  DADD R180, R180, R122 ;  /* 0x00000000b4b47229 */ /* 0x000fd6000000007a */
.L_x_411:
[----:B------:R-:W-:Y:S05]  /*e570*/  BSYNC.RECONVERGENT B0 ;  /* 0x0000000000007941 */ /* 0x000fea0003800200 */
.L_x_403:
[----:B------:R-:W-:Y:S05]  /*e580*/  BMOV.32.CLEAR RZ, B0 ;  /* 0x0000000000ff7355 */ /* 0x000fea0000100000 */
[----:B------:R-:W-:Y:S01]  /*e590*/  BSSY.RECONVERGENT B0, `(.L_x_412) ;  /* 0x0000009000007945 */ /* 0x000fe20003800200 */
[----:B------:R-:W-:-:S07]  /*e5a0*/  IMAD.MOV.U32 R122, RZ, RZ, RZ ;  /* 0x000000ffff7a7224 */ /* 0x000fce00078e00ff */
.L_x_413:
[----:B------:R-:W-:-:S05]  /*e5b0*/  IADD3 R120, P0, PT, R184, R122, RZ ;  /* 0x0000007ab8787210 */ /* 0x000fca0007f1e0ff */
[----:B------:R-:W-:-:S05]  /*e5c0*/  IMAD.X R121, RZ, RZ, R185, P0 ;  /* 0x000000ffff797224 */ /* 0x000fca00000e06b9 */
[----:B------:R-:W2:Y:S01]  /*e5d0*/  LD.E.U8 R120, desc[UR6][R120.64] ;  /* 0x0000000678787980 */ /* 0x000ea2000c101100 */
[----:B------:R-:W-:Y:S02]  /*e5e0*/  IMAD.MOV.U32 R178, RZ, RZ, R122 ;  /* 0x000000ffffb27224 */ /* 0x000fe400078e007a */
[----:B------:R-:W-:Y:S01]  /*e5f0*/  VIADD R122, R122, 0x1 ;  /* 0x000000017a7a7836 */ /* 0x000fe20000000000 */
[----:B--2---:R-:W-:-:S13]  /*e600*/  ISETP.NE.AND P0, PT, R120, RZ, PT ;  /* 0x000000ff7800720c */ /* 0x004fda0003f05270 */
[----:B------:R-:W-:Y:S05]  /*e610*/  @P0 BRA `(.L_x_413) ;  /* 0xfffffffc00e40947 */ /* 0x000fea000383ffff */
[----:B------:R-:W-:Y:S05]  /*e620*/  BSYNC.RECONVERGENT B0 ;  /* 0x0000000000007941 */ /* 0x000fea0003800200 */
.L_x_412:
[----:B------:R-:W-:Y:S05]  /*e630*/  BMOV.32.CLEAR RZ, B0 ;  /* 0x0000000000ff7355 */ /* 0x000fea0000100000 */
[----:B------:R-:W-:Y:S01]  /*e640*/  BSSY.RECONVERGENT B0, `(.L_x_414) ;  /* 0x0000009000007945 */ /* 0x000fe20003800200 */
[----:B------:R-:W-:-:S07]  /*e650*/  IMAD.MOV.U32 R122, RZ, RZ, RZ ;  /* 0x000000ffff7a7224 */ /* 0x000fce00078e00ff */
.L_x_415:
[----:B------:R-:W-:-:S05]  /*e660*/  IADD3 R120, P0, PT, R182, R122, RZ ;  /* 0x0000007ab6787210 */ /* 0x000fca0007f1e0ff */
[----:B------:R-:W-:-:S05]  /*e670*/  IMAD.X R121, RZ, RZ, R183, P0 ;  /* 0x000000ffff797224 */ /* 0x000fca00000e06b7 */
[----:B------:R-:W2:Y:S01]  /*e680*/  LD.E.U8 R120, desc[UR6][R120.64] ;  /* 0x0000000678787980 */ /* 0x000ea2000c101100 */
[----:B-1----:R-:W-:Y:S02]  /*e690*/  IMAD.MOV.U32 R172, RZ, RZ, R122 ;  /* 0x000000ffffac7224 */ /* 0x002fe400078e007a */
[----:B------:R-:W-:Y:S01]  /*e6a0*/  VIADD R122, R122, 0x1 ;  /* 0x000000017a7a7836 */ /* 0x000fe20000000000 */
[----:B--2---:R-:W-:-:S13]  /*e6b0*/  ISETP.NE.AND P0, PT, R120, RZ, PT ;  /* 0x000000ff7800720c */ /* 0x004fda0003f05270 */
[----:B------:R-:W-:Y:S05]  /*e6c0*/  @P0 BRA `(.L_x_415) ;  /* 0xfffffffc00e40947 */ /* 0x000fea000383ffff */
[----:B------:R-:W-:Y:S05]  /*e6d0*/  BSYNC.RECONVERGENT B0 ;  /* 0x0000000000007941 */ /* 0x000fea0003800200 */
.L_x_414:
[----:B------:R-:W-:Y:S01]  /*e6e0*/  ISETP.NE.AND P1, PT, R178, RZ, PT ;  /* 0x000000ffb200720c */ /* 0x000fe20003f25270 */
[----:B------:R-:W-:-:S12]  /*e6f0*/  BSSY.RECONVERGENT B1, `(.L_x_416) ;  /* 0x00000b2000017945 */ /* 0x000fd80003800200 */
[----:B------:R-:W-:Y:S05]  /*e700*/  @!P1 BRA `(.L_x_417) ;  /* 0x0000000800c09947 */ /* 0x000fea0003800000 */
[C---:B------:R-:W-:Y:S01]  /*e710*/  ISETP.GE.U32.AND P0, PT, R178.reuse, 0x4, PT ;  /* 0x00000004b200780c */ /* 0x040fe20003f06070 */
[----:B------:R-:W-:Y:S05]  /*e720*/  BMOV.32.CLEAR RZ, B0 ;  /* 0x0000000000ff7355 */ /* 0x000fea0000100000 */
[----:B------:R-:W-:Y:S01]  /*e730*/  BSSY.RECONVERGENT B0, `(.L_x_418) ;  /* 0x0000061000007945 */ /* 0x000fe20003800200 */
[----:B------:R-:W-:Y:S01]  /*e740*/  LOP3.LUT R121, R178, 0x3, RZ, 0xc0, !PT ;  /* 0x00000003b2797812 */ /* 0x000fe200078ec0ff */
[----:B------:R-:W-:-:S05]  /*e750*/  IMAD.MOV.U32 R120, RZ, RZ, 0x1 ;  /* 0x00000001ff787424 */ /* 0x000fca00078e00ff */
[----:B------:R-:W-:Y:S05]  /*e760*/  @!P0 BRA `(.L_x_419) ;  /* 0x0000000400748947 */ /* 0x000fea0003800000 */
[----:B------:R-:W-:Y:S01]  /*e770*/  LOP3.LUT R125, R178, 0x7ffffffc, RZ, 0xc0, !PT ;  /* 0x7ffffffcb27d7812 */ /* 0x000fe200078ec0ff */
[----:B------:R-:W-:-:S07]  /*e780*/  IMAD.MOV.U32 R120, RZ, RZ, 0x1 ;  /* 0x00000001ff787424 */ /* 0x000fce00078e00ff */
.L_x_440:
[----:B------:R-:W-:-:S04]  /*e790*/  IADD3 R122, P0, PT, R184, R120, RZ ;  /* 0x00000078b87a7210 */ /* 0x000fc80007f1e0ff */
[----:B------:R-:W-:-:S05]  /*e7a0*/  LEA.HI.X.SX32 R123, R120, R185, 0x1, P0 ;  /* 0x000000b9787b7211 */ /* 0x000fca00000f0eff */
[----:B------:R-:W2:Y:S01]  /*e7b0*/  LD.E.U8 R124, desc[UR6][R122.64+-0x1] ;  /* 0xffffff067a7c7980 */ /* 0x000ea2000c101100 */
[----:B------:R-:W-:Y:S01]  /*e7c0*/  BSSY.RECONVERGENT B2, `(.L_x_420) ;  /* 0x0000012000027945 */ /* 0x000fe20003800200 */
[----:B--2---:R-:W-:-:S13]  /*e7d0*/  ISETP.GT.AND P0, PT, R124, 0x46, PT ;  /* 0x000000467c00780c */ /* 0x004fda0003f04270 */
[----:B------:R-:W-:Y:S05]  /*e7e0*/  @P0 BRA `(.L_x_421) ;  /* 0x00000000001c0947 */ /* 0x000fea0003800000 */
[----:B------:R-:W-:Y:S02]  /*e7f0*/  ISETP.NE.AND P0, PT, R124, 0x41, PT ;  /* 0x000000417c00780c */ /* 0x000fe40003f05270 */
[----:B------:R-:W-:-:S11]  /*e800*/  PRMT R126, RZ, 0x7610, R126 ;  /* 0x00007610ff7e7816 */ /* 0x000fd6000000007e */
[----:B------:R-:W-:Y:S05]  /*e810*/  @!P0 BRA `(.L_x_422) ;  /* 0x0000000000308947 */ /* 0x000fea0003800000 */
[----:B------:R-:W-:-:S13]  /*e820*/  ISETP.NE.AND P0, PT, R124, 0x43, PT ;  /* 0x000000437c00780c */ /* 0x000fda0003f05270 */
[----:B------:R-:W-:Y:S05]  /*e830*/  @P0 BRA `(.L_x_423) ;  /* 0x00000000001c0947 */ /* 0x000fea0003800000 */
[----:B------:R-:W-:Y:S01]  /*e840*/  IMAD.MOV.U32 R126, RZ, RZ, 0x1 ;  /* 0x00000001ff7e7424 */ /* 0x000fe200078e00ff */
[----:B------:R-:W-:Y:S06]  /*e850*/  BRA `(.L_x_422) ;  /* 0x0000000000207947 */ /* 0x000fec0003800000 */
.L_x_421:
[----:B------:R-:W-:Y:S01]  /*e860*/  ISETP.NE.AND P0, PT, R124, 0x47, PT ;  /* 0x000000477c00780c */ /* 0x000fe20003f05270 */
[----:B------:R-:W-:-:S12]  /*e870*/  IMAD.MOV.U32 R126, RZ, RZ, 0x2 ;  /* 0x00000002ff7e7424 */ /* 0x000fd800078e00ff */
[----:B------:R-:W-:Y:S05]  /*e880*/  @!P0 BRA `(.L_x_422) ;  /* 0x0000000000148947 */ /* 0x000fea0003800000 */
[----:B------:R-:W-:-:S13]  /*e890*/  ISETP.NE.AND P0, PT, R124, 0x54, PT ;  /* 0x000000547c00780c */ /* 0x000fda0003f05270 */
[----:B------:R-:W-:Y:S05]  /*e8a0*/  @!P0 BRA `(.L_x_424) ;  /* 0x0000000000088947 */ /* 0x000fea0003800000 */
.L_x_423:
[----:B------:R-:W-:Y:S01]  /*e8b0*/  IMAD.MOV.U32 R126, RZ, RZ, 0x4 ;  /* 0x00000004ff7e7424 */ /* 0x000fe200078e00ff */
[----:B------:R-:W-:Y:S06]  /*e8c0*/  BRA `(.L_x_422) ;  /* 0x0000000000047947 */ /* 0x000fec0003800000 */
.L_x_424:
[----:B------:R-:W-:-:S07]  /*e8d0*/  MOV R126, 0x3 ;  /* 0x00000003007e7802 */ /* 0x000fce0000000f00 */
.L_x_422:
[----:B------:R-:W-:Y:S05]  /*e8e0*/  BSYNC.RECONVERGENT B2 ;  /* 0x0000000000027941 */ /* 0x000fea0003800200 */
.L_x_420:
[----:B------:R-:W-:-:S05]  /*e8f0*/  IMAD.IADD R124, R1, 0x1, R120 ;  /* 0x00000001017c7824 */ /* 0x000fca00078e0278 */
[----:B------:R0:W-:Y:S04]  /*e900*/  STL.U8 [R124+0x27d8], R126 ;  /* 0x0027d87e7c007387 */ /* 0x0001e80000100000 */
[----:B------:R-:W2:Y:S01]  /*e910*/  LD.E.U8 R127, desc[UR6][R122.64] ;  /* 0x000000067a7f7980 */ /* 0x000ea2000c101100 */
[----:B------:R-:W-:Y:S01]  /*e920*/  BSSY.RECONVERGENT B2, `(.L_x_425) ;  /* 0x0000012000027945 */ /* 0x000fe20003800200 */
[----:B--2---:R-:W-:-:S13]  /*e930*/  ISETP.GT.AND P0, PT, R127, 0x46, PT ;  /* 0x000000467f00780c */ /* 0x004fda0003f04270 */
[----:B0-----:R-:W-:Y:S05]  /*e940*/  @P0 BRA `(.L_x_426) ;  /* 0x00000000001c0947 */ /* 0x001fea0003800000 */
[----:B------:R-:W-:Y:S02]  /*e950*/  ISETP.NE.AND P0, PT, R127, 0x41, PT ;  /* 0x000000417f00780c */ /* 0x000fe40003f05270 */
[----:B------:R-:W-:-:S11]  /*e960*/  PRMT R126, RZ, 0x7610, R126 ;  /* 0x00007610ff7e7816 */ /* 0x000fd6000000007e */
[----:B------:R-:W-:Y:S05]  /*e970*/  @!P0 BRA `(.L_x_427) ;  /* 0x0000000000308947 */ /* 0x000fea0003800000 */
[----:B------:R-:W-:-:S13]  /*e980*/  ISETP.NE.AND P0, PT, R127, 0x43, PT ;  /* 0x000000437f00780c */ /* 0x000fda0003f05270 */
[----:B------:R-:W-:Y:S05]  /*e990*/  @P0 BRA `(.L_x_428) ;  /* 0x00000000001c0947 */ /* 0x000fea0003800000 */
[----:B------:R-:W-:Y:S01]  /*e9a0*/  IMAD.MOV.U32 R126, RZ, RZ, 0x1 ;  /* 0x00000001ff7e7424 */ /* 0x000fe200078e00ff */
[----:B------:R-:W-:Y:S06]  /*e9b0*/  BRA `(.L_x_427) ;  /* 0x0000000000207947 */ /* 0x000fec0003800000 */
.L_x_426:
[----:B------:R-:W-:-:S13]  /*e9c0*/  ISETP.NE.AND P0, PT, R127, 0x47, PT ;  /* 0x000000477f00780c */ /* 0x000fda0003f05270 */
[----:B------:R-:W-:Y:S05]  /*e9d0*/  @!P0 BRA `(.L_x_429) ;  /* 0x0000000000148947 */ /* 0x000fea0003800000 */
[----:B------:R-:W-:Y:S01]  /*e9e0*/  ISETP.NE.AND P0, PT, R127, 0x54, PT ;  /* 0x000000547f00780c */ /* 0x000fe20003f05270 */
[----:B------:R-:W-:-:S12]  /*e9f0*/  IMAD.MOV.U32 R126, RZ, RZ, 0x3 ;  /* 0x00000003ff7e7424 */ /* 0x000fd800078e00ff */
[----:B------:R-:W-:Y:S05]  /*ea00*/  @!P0 BRA `(.L_x_427) ;  /* 0x00000000000c8947 */ /* 0x000fea0003800000 */
.L_x_428:
[----:B------:R-:W-:Y:S01]  /*ea10*/  IMAD.MOV.U32 R126, RZ, RZ, 0x4 ;  /* 0x00000004ff7e7424 */ /* 0x000fe200078e00ff */
[----:B------:R-:W-:Y:S06]  /*ea20*/  BRA `(.L_x_427) ;  /* 0x0000000000047947 */ /* 0x000fec0003800000 */
.L_x_429:
[----:B------:R-:W-:-:S07]  /*ea30*/  IMAD.MOV.U32 R126, RZ, RZ, 0x2 ;  /* 0x00000002ff7e7424 */ /* 0x000fce00078e00ff */
.L_x_427:
[----:B------:R-:W-:Y:S05]  /*ea40*/  BSYNC.RECONVERGENT B2 ;  /* 0x0000000000027941 */ /* 0x000fea0003800200 */
.L_x_425:
        /* <DEDUP_REMOVED lines=12> */
.L_x_431:
[----:B------:R-:W-:-:S13]  /*eb10*/  ISETP.NE.AND P0, PT, R127, 0x47, PT ;  /* 0x000000477f00780c */ /* 0x000fda0003f05270 */
[----:B------:R-:W-:Y:S05]  /*eb20*/  @!P0 BRA `(.L_x_434) ;  /* 0x0000000000148947 */ /* 0x000fea0003800000 */
[----:B------:R-:W-:Y:S01]  /*eb30*/  ISETP.NE.AND P0, PT, R127, 0x54, PT ;  /* 0x000000547f00780c */ /* 0x000fe20003f05270 */
[----:B------:R-:W-:-:S12]  /*eb40*/  IMAD.MOV.U32 R126, RZ, RZ, 0x3 ;  /* 0x00000003ff7e7424 */ /* 0x000fd800078e00ff */
[----:B------:R-:W-:Y:S05]  /*eb50*/  @!P0 BRA `(.L_x_432) ;  /* 0x00000000000c8947 */ /* 0x000fea0003800000 */
.L_x_433:
[----:B------:R-:W-:Y:S01]  /*eb60*/  IMAD.MOV.U32 R126, RZ, RZ, 0x4 ;  /* 0x00000004ff7e7424 */ /* 0x000fe200078e00ff */
[----:B------:R-:W-:Y:S06]  /*eb70*/  BRA `(.L_x_432) ;  /* 0x0000000000047947 */ /* 0x000fec0003800000 */
.L_x_434:
[----:B------:R-:W-:-:S07]  /*eb80*/  IMAD.MOV.U32 R126, RZ, RZ, 0x2 ;  /* 0x00000002ff7e7424 */ /* 0x000fce00078e00ff */
.L_x_432:
[----:B------:R-:W-:Y:S05]  /*eb90*/  BSYNC.RECONVERGENT B2 ;  /* 0x0000000000027941 */ /* 0x000fea0003800200 */
.L_x_430:
        /* <DEDUP_REMOVED lines=12> */
.L_x_436:
[----:B------:R-:W-:-:S13]  /*ec60*/  ISETP.NE.AND P0, PT, R123, 0x47, PT ;  /* 0x000000477b00780c */ /* 0x000fda0003f05270 */
[----:B------:R-:W-:Y:S05]  /*ec70*/  @!P0 BRA `(.L_x_439) ;  /* 0x0000000000148947 */ /* 0x000fea0003800000 */
[----:B------:R-:W-:Y:S01]  /*ec80*/  ISETP.NE.AND P0, PT, R123, 0x54, PT ;  /* 0x000000547b00780c */ /* 0x000fe20003f05270 */
[----:B------:R-:W-:-:S12]  /*ec90*/  IMAD.MOV.U32 R122, RZ, RZ, 0x3 ;  /* 0x00000003ff7a7424 */ /* 0x000fd800078e00ff */
[----:B------:R-:W-:Y:S05]  /*eca0*/  @!P0 BRA `(.L_x_437) ;  /* 0x00000000000c8947 */ /* 0x000fea0003800000 */
.L_x_438:
[----:B------:R-:W-:Y:S01]  /*ecb0*/  IMAD.MOV.U32 R122, RZ, RZ, 0x4 ;  /* 0x00000004ff7a7424 */ /* 0x000fe200078e00ff */
[----:B------:R-:W-:Y:S06]  /*ecc0*/  BRA `(.L_x_437) ;  /* 0x0000000000047947 */ /* 0x000fec0003800000 */
.L_x_439:
[----:B------:R-:W-:-:S07]  /*ecd0*/  IMAD.MOV.U32 R122, RZ, RZ, 0x2 ;  /* 0x00000002ff7a7424 */ /* 0x000fce00078e00ff */
.L_x_437:
[----:B------:R-:W-:Y:S05]  /*ece0*/  BSYNC.RECONVERGENT B2 ;  /* 0x0000000000027941 */ /* 0x000fea0003800200 */
.L_x_435:
[----:B------:R0:W-:Y:S02]  /*ecf0*/  STL.U8 [R124+0x27db], R122 ;  /* 0x0027db7a7c007387 */ /* 0x0001e40000100000 */
[C---:B0-----:R-:W-:Y:S02]  /*ed00*/  VIADD R122, R120.reuse, 0x3 ;  /* 0x00000003787a7836 */ /* 0x041fe40000000000 */
[----:B------:R-:W-:-:S03]  /*ed10*/  VIADD R120, R120, 0x4 ;  /* 0x0000000478787836 */ /* 0x000fc60000000000 */
[----:B------:R-:W-:-:S13]  /*ed20*/  ISETP.NE.AND P0, PT, R122, R125, PT ;  /* 0x0000007d7a00720c */ /* 0x000fda0003f05270 */
[----:B------:R-:W-:Y:S05]  /*ed30*/  @P0 BRA `(.L_x_440) ;  /* 0xfffffff800940947 */ /* 0x000fea000383ffff */
.L_x_419:
[----:B------:R-:W-:Y:S05]  /*ed40*/  BSYNC.RECONVERGENT B0 ;  /* 0x0000000000007941 */ /* 0x000fea0003800200 */
.L_x_418:
[----:B------:R-:W-:-:S13]  /*ed50*/  ISETP.NE.AND P0, PT, R121, RZ, PT ;  /* 0x000000ff7900720c */ /* 0x000fda0003f05270 */
[----:B------:R-:W-:Y:S05]  /*ed60*/  @!P0 BRA `(.L_x_417) ;  /* 0x0000000400288947 */ /* 0x000fea0003800000 */
[----:B------:R-:W-:-:S04]  /*ed70*/  IADD3 R122, P0, PT, R184, R120, RZ ;  /* 0x00000078b87a7210 */ /* 0x000fc80007f1e0ff */
[----:B------:R-:W-:-:S05]  /*ed80*/  LEA.HI.X.SX32 R123, R120, R185, 0x1, P0 ;  /* 0x000000b9787b7211 */ /* 0x000fca00000f0eff */
[----:B------:R-:W2:Y:S01]  /*ed90*/  LD.E.U8 R125, desc[UR6][R122.64+-0x1] ;  /* 0xffffff067a7d7980 */ /* 0x000ea2000c101100 */
[----:B------:R-:W-:Y:S05]  /*eda0*/  BMOV.32.CLEAR RZ, B0 ;  /* 0x0000000000ff7355 */ /* 0x000fea0000100000 */
        /* <DEDUP_REMOVED lines=10> */
.L_x_442:
[----:B------:R-:W-:-:S13]  /*ee50*/  ISETP.NE.AND P0, PT, R125, 0x47, PT ;  /* 0x000000477d00780c */ /* 0x000fda0003f05270 */
[----:B------:R-:W-:Y:S05]  /*ee60*/  @!P0 BRA `(.L_x_445) ;  /* 0x0000000000148947 */ /* 0x000fea0003800000 */
[----:B------:R-:W-:Y:S01]  /*ee70*/  ISETP.NE.AND P0, PT, R125, 0x54, PT ;  /* 0x000000547d00780c */ /* 0x000fe20003f05270 */
[----:B------:R-:W-:-:S12]  /*ee80*/  IMAD.MOV.U32 R124, RZ, RZ, 0x3 ;  /* 0x00000003ff7c7424 */ /* 0x000fd800078e00ff */
[----:B------:R-:W-:Y:S05]  /*ee90*/  @!P0 BRA `(.L_x_443) ;  /* 0x00000000000c8947 */ /* 0x000fea0003800000 */
.L_x_444:
[----:B------:R-:W-:Y:S01]  /*eea0*/  IMAD.MOV.U32 R124, RZ, RZ, 0x4 ;  /* 0x00000004ff7c7424 */ /* 0x000fe200078e00ff */
[----:B------:R-:W-:Y:S06]  /*eeb0*/  BRA `(.L_x_443) ;  /* 0x0000000000047947 */ /* 0x000fec0003800000 */
.L_x_445:
[----:B------:R-:W-:-:S07]  /*eec0*/  IMAD.MOV.U32 R124, RZ, RZ, 0x2 ;  /* 0x00000002ff7c7424 */ /* 0x000fce00078e00ff */
.L_x_443:
[----:B------:R-:W-:Y:S05]  /*eed0*/  BSYNC.RECONVERGENT B0 ;  /* 0x0000000000007941 */ /* 0x000fea0003800200 */
.L_x_441:
[----:B------:R-:W-:Y:S01]  /*eee0*/  IMAD.IADD R125, R1, 0x1, R120 ;  /* 0x00000001017d7824 */ /* 0x000fe200078e0278 */
[----:B------:R-:W-:-:S04]  /*eef0*/  ISETP.NE.AND P0, PT, R121, 0x1, PT ;  /* 0x000000017900780c */ /* 0x000fc80003f05270 */
[----:B------:R0:W-:Y:S09]  /*ef00*/  STL.U8 [R125+0x27d8], R124 ;  /* 0x0027d87c7d007387 */ /* 0x0001f20000100000 */
[----:B------:R-:W-:Y:S05]  /*ef10*/  @!P0 BRA `(.L_x_417) ;  /* 0x0000000000bc8947 */ /* 0x000fea0003800000 */
[----:B------:R-:W2:Y:S01]  /*ef20*/  LD.E.U8 R126, desc[UR6][R122.64] ;  /* 0x000000067a7e7980 */ /* 0x000ea2000c101100 */
[----:B------:R-:W-:Y:S05]  /*ef30*/  BMOV.32.CLEAR RZ, B0 ;  /* 0x0000000000ff7355 */ /* 0x000fea0000100000 */
[----:B------:R-:W-:Y:S01]  /*ef40*/  BSSY.RECONVERGENT B0, `(.L_x_446) ;  /* 0x0000012000007945 */ /* 0x000fe20003800200 */
[----:B--2---:R-:W-:-:S13]  /*ef50*/  ISETP.GT.AND P0, PT, R126, 0x46, PT ;  /* 0x000000467e00780c */ /* 0x004fda0003f04270 */
[----:B------:R-:W-:Y:S05]  /*ef60*/  @P0 BRA `(.L_x_447) ;  /* 0x00000000001c0947 */ /* 0x000fea0003800000 */
[----:B------:R-:W-:Y:S02]  /*ef70*/  ISETP.NE.AND P0, PT, R126, 0x41, PT ;  /* 0x000000417e00780c */ /* 0x000fe40003f05270 */
[----:B0-----:R-:W-:-:S11]  /*ef80*/  PRMT R124, RZ, 0x7610, R124 ;  /* 0x00007610ff7c7816 */ /* 0x001fd6000000007c */
[----:B------:R-:W-:Y:S05]  /*ef90*/  @!P0 BRA `(.L_x_448) ;  /* 0x0000000000308947 */ /* 0x000fea0003800000 */
[----:B------:R-:W-:-:S13]  /*efa0*/  ISETP.NE.AND P0, PT, R126, 0x43, PT ;  /* 0x000000437e00780c */ /* 0x000fda0003f05270 */
[----:B------:R-:W-:Y:S05]  /*efb0*/  @P0 BRA `(.L_x_449) ;  /* 0x00000000001c0947 */ /* 0x000fea0003800000 */
[----:B------:R-:W-:Y:S01]  /*efc0*/  IMAD.MOV.U32 R124, RZ, RZ, 0x1 ;  /* 0x00000001ff7c7424 */ /* 0x000fe200078e00ff */
[----:B------:R-:W-:Y:S06]  /*efd0*/  BRA `(.L_x_448) ;  /* 0x0000000000207947 */ /* 0x000fec0003800000 */
.L_x_447:
[----:B------:R-:W-:-:S13]  /*efe0*/  ISETP.NE.AND P0, PT, R126, 0x47, PT ;  /* 0x000000477e00780c */ /* 0x000fda0003f05270 */
[----:B------:R-:W-:Y:S05]  /*eff0*/  @!P0 BRA `(.L_x_450) ;  /* 0x0000000000148947 */ /* 0x000fea0003800000 */
[----:B------:R-:W-:Y:S01]  /*f000*/  ISETP.NE.AND P0, PT, R126, 0x54, PT ;  /* 0x000000547e00780c */ /* 0x000fe20003f05270 */
[----:B0-----:R-:W-:-:S12]  /*f010*/  HFMA2 R124, -RZ, RZ, 0, 1.78813934326171875e-07 ;  /* 0x00000003ff7c7431 */ /* 0x001fd800000001ff */
[----:B------:R-:W-:Y:S05]  /*f020*/  @!P0 BRA `(.L_x_448) ;  /* 0x00000000000c8947 */ /* 0x000fea0003800000 */
.L_x_449:
[----:B------:R-:W-:Y:S01]  /*f030*/  IMAD.MOV.U32 R124, RZ, RZ, 0x4 ;  /* 0x00000004ff7c7424 */ /* 0x000fe200078e00ff */
[----:B------:R-:W-:Y:S06]  /*f040*/  BRA `(.L_x_448) ;  /* 0x0000000000047947 */ /* 0x000fec0003800000 */
.L_x_450:
[----:B0-----:R-:W-:-:S07]  /*f050*/  IMAD.MOV.U32 R124, RZ, RZ, 0x2 ;  /* 0x00000002ff7c7424 */ /* 0x001fce00078e00ff */
.L_x_448:
[----:B------:R-:W-:Y:S05]  /*f060*/  BSYNC.RECONVERGENT B0 ;  /* 0x0000000000007941 */ /* 0x000fea0003800200 */
.L_x_446:
[----:B------:R-:W-:Y:S02]  /*f070*/  IADD3 R120, PT, PT, R1, 0x1, R120 ;  /* 0x0000000101787810 */ /* 0x000fe40007ffe078 */
[----:B------:R-:W-:-:S03]  /*f080*/  ISETP.NE.AND P0, PT, R121, 0x2, PT ;  /* 0x000000027900780c */ /* 0x000fc60003f05270 */
[----:B------:R1:W-:Y:S10]  /*f090*/  STL.U8 [R120+0x27d8], R124 ;  /* 0x0027d87c78007387 */ /* 0x0003f40000100000 */
[----:B-1----:R-:W-:Y:S05]  /*f0a0*/  @!P0 BRA `(.L_x_417) ;  /* 0x0000000000588947 */ /* 0x002fea0003800000 */
        /* <DEDUP_REMOVED lines=12> */
.L_x_452:
[----:B------:R-:W-:-:S13]  /*f170*/  ISETP.NE.AND P0, PT, R122, 0x47, PT ;  /* 0x000000477a00780c */ /* 0x000fda0003f05270 */
[----:B------:R-:W-:Y:S05]  /*f180*/  @!P0 BRA `(.L_x_455) ;  /* 0x0000000000148947 */ /* 0x000fea0003800000 */
[----:B------:R-:W-:Y:S01]  /*f190*/  ISETP.NE.AND P0, PT, R122, 0x54, PT ;  /* 0x000000547a00780c */ /* 0x000fe20003f05270 */
[----:B------:R-:W-:-:S12]  /*f1a0*/  IMAD.MOV.U32 R120, RZ, RZ, 0x3 ;  /* 0x00000003ff787424 */ /* 0x000fd800078e00ff */
[----:B------:R-:W-:Y:S05]  /*f1b0*/  @!P0 BRA `(.L_x_453) ;  /* 0x00000000000c8947 */ /* 0x000fea0003800000 */
.L_x_454:
[----:B------:R-:W-:Y:S01]  /*f1c0*/  IMAD.MOV.U32 R120, RZ, RZ, 0x4 ;  /* 0x00000004ff787424 */ /* 0x000fe200078e00ff */
[----:B------:R-:W-:Y:S06]  /*f1d0*/  BRA `(.L_x_453) ;  /* 0x0000000000047947 */ /* 0x000fec0003800000 */
.L_x_455:
[----:B------:R-:W-:-:S07]  /*f1e0*/  IMAD.MOV.U32 R120, RZ, RZ, 0x2 ;  /* 0x00000002ff787424 */ /* 0x000fce00078e00ff */
.L_x_453:
[----:B------:R-:W-:Y:S05]  /*f1f0*/  BSYNC.RECONVERGENT B0 ;  /* 0x0000000000007941 */ /* 0x000fea0003800200 */
.L_x_451:
[----:B------:R1:W-:Y:S02]  /*f200*/  STL.U8 [R125+0x27da], R120 ;  /* 0x0027da787d007387 */ /* 0x0003e40000100000 */
.L_x_417:
[----:B------:R-:W-:Y:S05]  /*f210*/  BSYNC.RECONVERGENT B1 ;  /* 0x0000000000017941 */ /* 0x000fea0003800200 */
.L_x_416:
[----:B------:R-:W-:Y:S01]  /*f220*/  ISETP.NE.AND P0, PT, R172, RZ, PT ;  /* 0x000000ffac00720c */ /* 0x000fe20003f05270 */
[----:B------:R-:W-:-:S12]  /*f230*/  BSSY.RECONVERGENT B1, `(.L_x_456) ;  /* 0x00000c4000017945 */ /* 0x000fd80003800200 */
[----:B------:R-:W-:Y:S05]  /*f240*/  @!P0 BRA `(.L_x_457) ;  /* 0x0000000c00088947 */ /* 0x000fea0003800000 */
[C---:B------:R-:W-:Y:S01]  /*f250*/  ISETP.GE.U32.AND P2, PT, R172.reuse, 0x4, PT ;  /* 0x00000004ac00780c */ /* 0x040fe20003f46070 */
[----:B------:R-:W-:Y:S05]  /*f260*/  BMOV.32.CLEAR RZ, B0 ;  /* 0x0000000000ff7355 */ /* 0x000fea0000100000 */
[----:B------:R-:W-:Y:S01]  /*f270*/  BSSY.RECONVERGENT B0, `(.L_x_458) ;  /* 0x000006c000007945 */ /* 0x000fe20003800200 */
[----:B0-----:R-:W-:Y:S01]  /*f280*/  LOP3.LUT R124, R172, 0x3, RZ, 0xc0, !PT ;  /* 0x00000003ac7c7812 */ /* 0x001fe200078ec0ff */
[----:B-1----:R-:W-:-:S05]  /*f290*/  IMAD.MOV.U32 R120, RZ, RZ, 0x1 ;  /* 0x00000001ff787424 */ /* 0x002fca00078e00ff */
[----:B------:R-:W-:Y:S05]  /*f2a0*/  @!P2 BRA `(.L_x_459) ;  /* 0x0000000400a0a947 */ /* 0x000fea0003800000 */
[----:B------:R-:W-:Y:S01]  /*f2b0*/  LOP3.LUT R121, R172, 0x7ffffffc, RZ, 0xc0, !PT ;  /* 0x7ffffffcac797812 */ /* 0x000fe200078ec0ff */
[----:B------:R-:W-:-:S07]  /*f2c0*/  IMAD.MOV.U32 R120, RZ, RZ, 0x1 ;  /* 0x00000001ff787424 */ /* 0x000fce00078e00ff */
.L_x_480:
[----:B------:R-:W-:-:S05]  /*f2d0*/  IMAD.IADD R122, R172, 0x1, -R120 ;  /* 0x00000001ac7a7824 */ /* 0x000fca00078e0a78 */
[----:B------:R-:W-:-:S05]  /*f2e0*/  IADD3 R122, P2, PT, R182, R122, RZ ;  /* 0x0000007ab67a7210 */ /* 0x000fca0007f5e0ff */
[----:B------:R-:W-:-:S06]  /*f2f0*/  IMAD.X R123, RZ, RZ, R183, P2 ;  /* 0x000000ffff7b7224 */ /* 0x000fcc00010e06b7 */
        /* <DEDUP_REMOVED lines=11> */
.L_x_461:
[----:B------:R-:W-:Y:S01]  /*f3b0*/  ISETP.NE.AND P2, PT, R123, 0x47, PT ;  /* 0x000000477b00780c */ /* 0x000fe20003f45270 */
[----:B------:R-:W-:-:S12]  /*f3c0*/  IMAD.MOV.U32 R122, RZ, RZ, 0x2 ;  /* 0x00000002ff7a7424 */ /* 0x000fd800078e00ff */
[----:B------:R-:W-:Y:S05]  /*f3d0*/  @!P2 BRA `(.L_x_462) ;  /* 0x000000000014a947 */ /* 0x000fea0003800000 */
[----:B------:R-:W-:-:S13]  /*f3e0*/  ISETP.NE.AND P2, PT, R123, 0x54, PT ;  /* 0x000000547b00780c */ /* 0x000fda0003f45270 */
[----:B------:R-:W-:Y:S05]  /*f3f0*/  @!P2 BRA `(.L_x_464) ;  /* 0x000000000008a947 */ /* 0x000fea0003800000 */
.L_x_463:
[----:B------:R-:W-:Y:S01]  /*f400*/  IMAD.MOV.U32 R122, RZ, RZ, 0x4 ;  /* 0x00000004ff7a7424 */ /* 0x000fe200078e00ff */
[----:B------:R-:W-:Y:S06]  /*f410*/  BRA `(.L_x_462) ;  /* 0x0000000000047947 */ /* 0x000fec0003800000 */
.L_x_464:
[----:B------:R-:W-:-:S07]  /*f420*/  IMAD.MOV.U32 R122, RZ, RZ, 0x3 ;  /* 0x00000003ff7a7424 */ /* 0x000fce00078e00ff */
.L_x_462:
[----:B------:R-:W-:Y:S05]  /*f430*/  BSYNC.RECONVERGENT B2 ;  /* 0x0000000000027941 */ /* 0x000fea0003800200 */
.L_x_460:
[----:B------:R-:W-:-:S05]  /*f440*/  IMAD.IADD R125, R1, 0x1, R120 ;  /* 0x00000001017d7824 */ /* 0x000fca00078e0278 */
[----:B------:R0:W-:Y:S02]  /*f450*/  STL.U8 [R125+0x27f3], R122 ;  /* 0x0027f37a7d007387 */ /* 0x0001e40000100000 */
[----:B0-----:R-:W-:-:S05]  /*f460*/  LOP3.LUT R122, RZ, R120, RZ, 0x33, !PT ;  /* 0x00000078ff7a7212 */ /* 0x001fca00078e33ff */
[----:B------:R-:W-:-:S05]  /*f470*/  IMAD.IADD R122, R122, 0x1, R172 ;  /* 0x000000017a7a7824 */ /* 0x000fca00078e02ac */
        /* <DEDUP_REMOVED lines=13> */
.L_x_466:
[----:B------:R-:W-:-:S13]  /*f550*/  ISETP.NE.AND P2, PT, R123, 0x47, PT ;  /* 0x000000477b00780c */ /* 0x000fda0003f45270 */
[----:B------:R-:W-:Y:S05]  /*f560*/  @!P2 BRA `(.L_x_469) ;  /* 0x000000000014a947 */ /* 0x000fea0003800000 */
[----:B------:R-:W-:Y:S01]  /*f570*/  ISETP.NE.AND P2, PT, R123, 0x54, PT ;  /* 0x000000547b00780c */ /* 0x000fe20003f45270 */
[----:B------:R-:W-:-:S12]  /*f580*/  IMAD.MOV.U32 R122, RZ, RZ, 0x3 ;  /* 0x00000003ff7a7424 */ /* 0x000fd800078e00ff */
[----:B------:R-:W-:Y:S05]  /*f590*/  @!P2 BRA `(.L_x_467) ;  /* 0x00000000000ca947 */ /* 0x000fea0003800000 */
.L_x_468:
[----:B------:R-:W-:Y:S01]  /*f5a0*/  IMAD.MOV.U32 R122, RZ, RZ, 0x4 ;  /* 0x00000004ff7a7424 */ /* 0x000fe200078e00ff */
[----:B------:R-:W-:Y:S06]  /*f5b0*/  BRA `(.L_x_467) ;  /* 0x0000000000047947 */ /* 0x000fec0003800000 */
.L_x_469:
[----:B------:R-:W-:-:S07]  /*f5c0*/  IMAD.MOV.U32 R122, RZ, RZ, 0x2 ;  /* 0x00000002ff7a7424 */ /* 0x000fce00078e00ff */
.L_x_467:
[----:B------:R-:W-:Y:S05]  /*f5d0*/  BSYNC.RECONVERGENT B2 ;  /* 0x0000000000027941 */ /* 0x000fea0003800200 */
.L_x_465:
[----:B------:R0:W-:Y:S02]  /*f5e0*/  STL.U8 [R125+0x27f4], R122 ;  /* 0x0027f47a7d007387 */ /* 0x0001e40000100000 */
[----:B0-----:R-:W-:-:S04]  /*f5f0*/  IADD3 R122, PT, PT, R172, -0x2, -R120 ;  /* 0xfffffffeac7a7810 */ /* 0x001fc80007ffe878 */
[----:B------:R-:W-:-:S04]  /*f600*/  IADD3 R122, P2, PT, R182, R122, RZ ;  /* 0x0000007ab67a7210 */ /* 0x000fc80007f5e0ff */
[----:B------:R-:W-:-:S06]  /*f610*/  IADD3.X R123, PT, PT, RZ, R183, RZ, P2, !PT ;  /* 0x000000b7ff7b7210 */ /* 0x000fcc00017fe4ff */
        /* <DEDUP_REMOVED lines=11> */
.L_x_471:
[----:B------:R-:W-:-:S13]  /*f6d0*/  ISETP.NE.AND P2, PT, R123, 0x47, PT ;  /* 0x000000477b00780c */ /* 0x000fda0003f45270 */
[----:B------:R-:W-:Y:S05]  /*f6e0*/  @!P2 BRA `(.L_x_474) ;  /* 0x000000000014a947 */ /* 0x000fea0003800000 */
[----:B------:R-:W-:Y:S01]  /*f6f0*/  ISETP.NE.AND P2, PT, R123, 0x54, PT ;  /* 0x000000547b00780c */ /* 0x000fe20003f45270 */
[----:B------:R-:W-:-:S12]  /*f700*/  IMAD.MOV.U32 R122, RZ, RZ, 0x3 ;  /* 0x00000003ff7a7424 */ /* 0x000fd800078e00ff */
[----:B------:R-:W-:Y:S05]  /*f710*/  @!P2 BRA `(.L_x_472) ;  /* 0x00000000000ca947 */ /* 0x000fea0003800000 */
.L_x_473:
[----:B------:R-:W-:Y:S01]  /*f720*/  IMAD.MOV.U32 R122, RZ, RZ, 0x4 ;  /* 0x00000004ff7a7424 */ /* 0x000fe200078e00ff */
[----:B------:R-:W-:Y:S06]  /*f730*/  BRA `(.L_x_472) ;  /* 0x0000000000047947 */ /* 0x000fec0003800000 */
.L_x_474:
[----:B------:R-:W-:-:S07]  /*f740*/  IMAD.MOV.U32 R122, RZ, RZ, 0x2 ;  /* 0x00000002ff7a7424 */ /* 0x000fce00078e00ff */
.L_x_472:
[----:B------:R-:W-:Y:S05]  /*f750*/  BSYNC.RECONVERGENT B2 ;  /* 0x0000000000027941 */ /* 0x000fea0003800200 */
.L_x_470:
[----:B------:R-:W-:Y:S01]  /*f760*/  VIADD R126, R120, 0x3 ;  /* 0x00000003787e7836 */ /* 0x000fe20000000000 */
[----:B------:R0:W-:Y:S03]  /*f770*/  STL.U8 [R125+0x27f5], R122 ;  /* 0x0027f57a7d007387 */ /* 0x0001e60000100000 */
[----:B0-----:R-:W-:-:S05]  /*f780*/  IMAD.IADD R122, R172, 0x1, -R126 ;  /* 0x00000001ac7a7824 */ /* 0x001fca00078e0a7e */
        /* <DEDUP_REMOVED lines=13> */
.L_x_476:
[----:B------:R-:W-:-:S13]  /*f860*/  ISETP.NE.AND P2, PT, R123, 0x47, PT ;  /* 0x000000477b00780c */ /* 0x000fda0003f45270 */
[----:B------:R-:W-:Y:S05]  /*f870*/  @!P2 BRA `(.L_x_479) ;  /* 0x000000000014a947 */ /* 0x000fea0003800000 */
[----:B------:R-:W-:Y:S01]  /*f880*/  ISETP.NE.AND P2, PT, R123, 0x54, PT ;  /* 0x000000547b00780c */ /* 0x000fe20003f45270 */
[----:B------:R-:W-:-:S12]  /*f890*/  IMAD.MOV.U32 R122, RZ, RZ, 0x3 ;  /* 0x00000003ff7a7424 */ /* 0x000fd800078e00ff */
[----:B------:R-:W-:Y:S05]  /*f8a0*/  @!P2 BRA `(.L_x_477) ;  /* 0x00000000000ca947 */ /* 0x000fea0003800000 */
.L_x_478:
[----:B------:R-:W-:Y:S01]  /*f8b0*/  IMAD.MOV.U32 R122, RZ, RZ, 0x4 ;  /* 0x00000004ff7a7424 */ /* 0x000fe200078e00ff */
[----:B------:R-:W-:Y:S06]  /*f8c0*/  BRA `(.L_x_477) ;  /* 0x0000000000047947 */ /* 0x000fec0003800000 */
.L_x_479:
[----:B------:R-:W-:-:S07]  /*f8d0*/  IMAD.MOV.U32 R122, RZ, RZ, 0x2 ;  /* 0x00000002ff7a7424 */ /* 0x000fce00078e00ff */
.L_x_477:
[----:B------:R-:W-:Y:S05]  /*f8e0*/  BSYNC.RECONVERGENT B2 ;  /* 0x0000000000027941 */ /* 0x000fea0003800200 */
.L_x_475:
[----:B------:R0:W-:Y:S01]  /*f8f0*/  STL.U8 [R125+0x27f6], R122 ;  /* 0x0027f67a7d007387 */ /* 0x0001e20000100000 */
[----:B------:R-:W-:Y:S01]  /*f900*/  ISETP.NE.AND P2, PT, R126, R121, PT ;  /* 0x000000797e00720c */ /* 0x000fe20003f45270 */
[----:B------:R-:W-:-:S12]  /*f910*/  VIADD R120, R120, 0x4 ;  /* 0x0000000478787836 */ /* 0x000fd80000000000 */
[----:B0-----:R-:W-:Y:S05]  /*f920*/  @P2 BRA `(.L_x_480) ;  /* 0xfffffff800682947 */ /* 0x001fea000383ffff */
.L_x_459:
[----:B------:R-:W-:Y:S05]  /*f930*/  BSYNC.RECONVERGENT B0 ;  /* 0x0000000000007941 */ /* 0x000fea0003800200 */
.L_x_458:
[----:B------:R-:W-:-:S13]  /*f940*/  ISETP.NE.AND P2, PT, R124, RZ, PT ;  /* 0x000000ff7c00720c */ /* 0x000fda0003f45270 */
[----:B------:R-:W-:Y:S05]  /*f950*/  @!P2 BRA `(.L_x_457) ;  /* 0x000000040044a947 */ /* 0x000fea0003800000 */
[----:B------:R-:W-:-:S05]  /*f960*/  IMAD.IADD R122, R172, 0x1, -R120 ;  /* 0x00000001ac7a7824 */ /* 0x000fca00078e0a78 */
[----:B------:R-:W-:-:S05]  /*f970*/  IADD3 R122, P2, PT, R182, R122, RZ ;  /* 0x0000007ab67a7210 */ /* 0x000fca0007f5e0ff */
[----:B------:R-:W-:-:S05]  /*f980*/  IMAD.X R123, RZ, RZ, R183, P2 ;  /* 0x000000ffff7b7224 */ /* 0x000fca00010e06b7 */
        /* <DEDUP_REMOVED lines=12> */
.L_x_482:
[----:B------:R-:W-:-:S13]  /*fa50*/  ISETP.NE.AND P2, PT, R122, 0x47, PT ;  /* 0x000000477a00780c */ /* 0x000fda0003f45270 */
[----:B------:R-:W-:Y:S05]  /*fa60*/  @!P2 BRA `(.L_x_485) ;  /* 0x000000000014a947 */ /* 0x000fea0003800000 */
[----:B------:R-:W-:Y:S01]  /*fa70*/  ISETP.NE.AND P2, PT, R122, 0x54, PT ;  /* 0x000000547a00780c */ /* 0x000fe20003f45270 */
[----:B------:R-:W-:-:S12]  /*fa80*/  IMAD.MOV.U32 R121, RZ, RZ, 0x3 ;  /* 0x00000003ff797424 */ /* 0x000fd800078e00ff */
[----:B------:R-:W-:Y:S05]  /*fa90*/  @!P2 BRA `(.L_x_483) ;  /* 0x00000000000ca947 */ /* 0x000fea0003800000 */
.L_x_484:
[----:B------:R-:W-:Y:S01]  /*faa0*/  IMAD.MOV.U32 R121, RZ, RZ, 0x4 ;  /* 0x00000004ff797424 */ /* 0x000fe200078e00ff */
[----:B------:R-:W-:Y:S06]  /*fab0*/  BRA `(.L_x_483) ;  /* 0x0000000000047947 */ /* 0x000fec0003800000 */
.L_x_485:
[----:B------:R-:W-:-:S07]  /*fac0*/  IMAD.MOV.U32 R121, RZ, RZ, 0x2 ;  /* 0x00000002ff797424 */ /* 0x000fce00078e00ff */
.L_x_483:
[----:B------:R-:W-:Y:S05]  /*fad0*/  BSYNC.RECONVERGENT B0 ;  /* 0x0000000000007941 */ /* 0x000fea0003800200 */
.L_x_481:
[----:B------:R-:W-:Y:S01]  /*fae0*/  IMAD.IADD R125, R1, 0x1, R120 ;  /* 0x00000001017d7824 */ /* 0x000fe200078e0278 */
[----:B------:R-:W-:-:S04]  /*faf0*/  ISETP.NE.AND P2, PT, R124, 0x1, PT ;  /* 0x000000017c00780c */ /* 0x000fc80003f45270 */
[----:B------:R2:W-:Y:S09]  /*fb00*/  STL.U8 [R125+0x27f3], R121 ;  /* 0x0027f3797d007387 */ /* 0x0005f20000100000 */
[----:B------:R-:W-:Y:S05]  /*fb10*/  @!P2 BRA `(.L_x_457) ;  /* 0x0000000000d4a947 */ /* 0x000fea0003800000 */
[----:B--2---:R-:W-:-:S05]  /*fb20*/  LOP3.LUT R121, RZ, R120, RZ, 0x33, !PT ;  /* 0x00000078ff797212 */ /* 0x004fca00078e33ff */
[----:B------:R-:W-:-:S05]  /*fb30*/  IMAD.IADD R121, R121, 0x1, R172 ;  /* 0x0000000179797824 */ /* 0x000fca00078e02ac */
        /* <DEDUP_REMOVED lines=12> */
[----:B------:R-:W-:Y:S01]  /*fc00*/  MOV R121, 0x1 ;  /* 0x0000000100797802 */ /* 0x000fe20000000f00 */
[----:B------:R-:W-:Y:S06]  /*fc10*/  BRA `(.L_x_488) ;  /* 0x0000000000207947 */ /* 0x000fec0003800000 */
.L_x_487:
[----:B------:R-:W-:-:S13]  /*fc20*/  ISETP.NE.AND P2, PT, R122, 0x47, PT ;  /* 0x000000477a00780c */ /* 0x000fda0003f45270 */
[----:B------:R-:W-:Y:S05]  /*fc30*/  @!P2 BRA `(.L_x_490) ;  /* 0x000000000014a947 */ /* 0x000fea0003800000 */
[----:B------:R-:W-:Y:S01]  /*fc40*/  ISETP.NE.AND P2, PT, R122, 0x54, PT ;  /* 0x000000547a00780c */ /* 0x000fe20003f45270 */
[----:B------:R-:W-:-:S12]  /*fc50*/  IMAD.MOV.U32 R121, RZ, RZ, 0x3 ;  /* 0x00000003ff797424 */ /* 0x000fd800078e00ff */
[----:B------:R-:W-:Y:S05]  /*fc60*/  @!P2 BRA `(.L_x_488) ;  /* 0x00000000000ca947 */ /* 0x000fea0003800000 */
.L_x_489:
[----:B------:R-:W-:Y:S01]  /*fc70*/  IMAD.MOV.U32 R121, RZ, RZ, 0x4 ;  /* 0x00000004ff797424 */ /* 0x000fe200078e00ff */
[----:B------:R-:W-:Y:S06]  /*fc80*/  BRA `(.L_x_488) ;  /* 0x0000000000047947 */ /* 0x000fec0003800000 */
.L_x_490:
[----:B------:R-:W-:-:S07]  /*fc90*/  IMAD.MOV.U32 R121, RZ, RZ, 0x2 ;  /* 0x00000002ff797424 */ /* 0x000fce00078e00ff */
.L_x_488:
[----:B------:R-:W-:Y:S05]  /*fca0*/  BSYNC.RECONVERGENT B0 ;  /* 0x0000000000007941 */ /* 0x000fea0003800200 */
.L_x_486:
[----:B------:R0:W-:Y:S01]  /*fcb0*/  STL.U8 [R125+0x27f4], R121 ;  /* 0x0027f4797d007387 */ /* 0x0001e20000100000 */
[----:B------:R-:W-:-:S13]  /*fcc0*/  ISETP.NE.AND P2, PT, R124, 0x2, PT ;  /* 0x000000027c00780c */ /* 0x000fda0003f45270 */
[----:B0-----:R-:W-:Y:S05]  /*fcd0*/  @!P2 BRA `(.L_x_457) ;  /* 0x000000000064a947 */ /* 0x001fea0003800000 */
[----:B------:R-:W-:-:S04]  /*fce0*/  IADD3 R120, PT, PT, R172, -0x2, -R120 ;  /* 0xfffffffeac787810 */ /* 0x000fc80007ffe878 */
[----:B------:R-:W-:-:S05]  /*fcf0*/  IADD3 R120, P2, PT, R182, R120, RZ ;  /* 0x00000078b6787210 */ /* 0x000fca0007f5e0ff */
[----:B------:R-:W-:-:S06]  /*fd00*/  IMAD.X R121, RZ, RZ, R183, P2 ;  /* 0x000000ffff797224 */ /* 0x000fcc00010e06b7 */
        /* <DEDUP_REMOVED lines=12> */
.L_x_492:
[----:B------:R-:W-:-:S13]  /*fdd0*/  ISETP.NE.AND P2, PT, R121, 0x47, PT ;  /* 0x000000477900780c */ /* 0x000fda0003f45270 */
[----:B------:R-:W-:Y:S05]  /*fde0*/  @!P2 BRA `(.L_x_495) ;  /* 0x000000000014a947 */ /* 0x000fea0003800000 */
[----:B------:R-:W-:Y:S01]  /*fdf0*/  ISETP.NE.AND P2, PT, R121, 0x54, PT ;  /* 0x000000547900780c */ /* 0x000fe20003f45270 */
[----:B------:R-:W-:-:S12]  /*fe00*/  IMAD.MOV.U32 R120, RZ, RZ, 0x3 ;  /* 0x00000003ff787424 */ /* 0x000fd800078e00ff */
[----:B------:R-:W-:Y:S05]  /*fe10*/  @!P2 BRA `(.L_x_493) ;  /* 0x00000000000ca947 */ /* 0x000fea0003800000 */
.L_x_494:
[----:B------:R-:W-:Y:S01]  /*fe20*/  IMAD.MOV.U32 R120, RZ, RZ, 0x4 ;  /* 0x00000004ff787424 */ /* 0x000fe200078e00ff */
[----:B------:R-:W-:Y:S06]  /*fe30*/  BRA `(.L_x_493) ;  /* 0x0000000000047947 */ /* 0x000fec0003800000 */
.L_x_495:
[----:B------:R-:W-:-:S07]  /*fe40*/  IMAD.MOV.U32 R120, RZ, RZ, 0x2 ;  /* 0x00000002ff787424 */ /* 0x000fce00078e00ff */
.L_x_493:
[----:B------:R-:W-:Y:S05]  /*fe50*/  BSYNC.RECONVERGENT B0 ;  /* 0x0000000000007941 */ /* 0x000fea0003800200 */
.L_x_491:
[----:B------:R0:W-:Y:S02]  /*fe60*/  STL.U8 [R125+0x27f5], R120 ;  /* 0x0027f5787d007387 */ /* 0x0001e40000100000 */
.L_x_457:
[----:B------:R-:W-:Y:S05]  /*fe70*/  BSYNC.RECONVERGENT B1 ;  /* 0x0000000000017941 */ /* 0x000fea0003800200 */
.L_x_456:
[----:B01----:R-:W-:Y:S01]  /*fe80*/  IMAD.MOV.U32 R120, RZ, RZ, 0x4 ;  /* 0x00000004ff787424 */ /* 0x003fe200078e00ff */
[----:B------:R-:W-:Y:S01]  /*fe90*/  BSSY.RECONVERGENT B6, `(.L_x_496) ;  /* 0x0000659000067945 */ /* 0x000fe20003800200 */
[C---:B--2---:R-:W-:Y:S02]  /*fea0*/  IMAD.IADD R121, R1.reuse, 0x1, R172 ;  /* 0x0000000101797824 */ /* 0x044fe400078e02ac */
[----:B------:R-:W-:Y:S02]  /*feb0*/  IMAD.MOV.U32 R202, RZ, RZ, RZ ;  /* 0x000000ffffca7224 */ /* 0x000fe400078e00ff */
[----:B------:R-:W-:Y:S01]  /*fec0*/  IMAD.MOV.U32 R179, RZ, RZ, RZ ;  /* 0x000000ffffb37224 */ /* 0x000fe200078e00ff */
[----:B------:R0:W-:Y:S04]  /*fed0*/  STL.U8 [R121+0x27f4], R120 ;  /* 0x0027f47879007387 */ /* 0x0001e80000100000 */
[----:B------:R-:W-:Y:S01]  /*fee0*/  STL.U8 [R1+0x27f3], R120 ;  /* 0x0027f37801007387 */ /* 0x000fe20000100000 */
[----:B0-----:R-:W-:-:S05]  /*fef0*/  IMAD.IADD R121, R1, 0x1, R178 ;  /* 0x0000000101797824 */ /* 0x001fca00078e02b2 */
[----:B------:R0:W-:Y:S04]  /*ff00*/  STL.U8 [R121+0x27d9], R120 ;  /* 0x0027d97879007387 */ /* 0x0001e80000100000 */
[----:B------:R1:W-:Y:S01]  /*ff10*/  STL.U8 [R1+0x27d8], R120 ;  /* 0x0027d87801007387 */ /* 0x0003e20000100000 */
[----:B0-----:R-:W-:Y:S02]  /*ff20*/  IMAD.MOV.U32 R121, RZ, RZ, -0x100000 ;  /* 0xfff00000ff797424 */ /* 0x001fe400078e00ff */
[----:B-1----:R-:W-:Y:S01]  /*ff30*/  IMAD.MOV.U32 R120, RZ, RZ, 0x0 ;  /* 0x00000000ff787424 */ /* 0x002fe200078e00ff */
[----:B------:R-:W-:Y:S06]  /*ff40*/  @!P1 BRA `(.L_x_497) ;  /* 0x0000006400349947 */ /* 0x000fec0003800000 */
[----:B------:R-:W-:Y:S05]  /*ff50*/  BMOV.32.CLEAR RZ, B0 ;  /* 0x0000000000ff7355 */ /* 0x000fea0000100000 */
[----:B------:R-:W-:Y:S01]  /*ff60*/  BSSY.RECONVERGENT B0, `(.L_x_498) ;  /* 0x000008a000007945 */ /* 0x000fe20003800200 */
[C---:B------:R-:W-:Y:S01]  /*ff70*/  LOP3.LUT R122, R172.reuse, 0x3, RZ, 0xc0, !PT ;  /* 0x00000003ac7a7812 */ /* 0x040fe200078ec0ff */
[----:B------:R-:W-:Y:S01]  /*ff80*/  IMAD.MOV.U32 R120, RZ, RZ, 0x1 ;  /* 0x00000001ff787424 */ /* 0x000fe200078e00ff */
[----:B------:R-:W-:-:S07]  /*ff90*/  LOP3.LUT R123, R172, 0x7ffffffc, RZ, 0xc0, !PT ;  /* 0x7ffffffcac7b7812 */ /* 0x000fce00078ec0ff */
.L_x_504:
[----:B------:R-:W-:Y:S04]  /*ffa0*/  BSSY.RECONVERGENT B1, `(.L_x_499) ;  /* 0x0000082000017945 */ /* 0x000fe80003800200 */
[----:B-1---5:R-:W-:Y:S05]  /*ffb0*/  @!P0 BRA `(.L_x_500) ;  /* 0x0000000800008947 */ /* 0x022fea0003800000 */
[----:B------:R-:W-:-:S06]  /*ffc0*/  IMAD.IADD R124, R1, 0x1, R120 ;  /* 0x00000001017c7824 */ /* 0x000fcc00078e0278 */
[----:B------:R-:W5:Y:S01]  /*ffd0*/  LDL.S8 R124, [R124+0x27d8] ;  /* 0x0027d8007c7c7983 */ /* 0x000f620000100200 */
[----:B------:R-:W-:Y:S01]  /*ffe0*/  ISETP.GE.U32.AND P2, PT, R172, 0x4, PT ;  /* 0x00000004ac00780c */ /* 0x000fe20003f46070 */
[----:B------:R-:W-:Y:S01]  /*fff0*/  VIADD R125, R120, 0xffffffff ;  /* 0xffffffff787d7836 */ /* 0x000fe20000000000 */
[----:B------:R-:W-:Y:S01]  /*10000*/  BSSY.RECONVERGENT B2, `(.L_x_501) ;  /* 0x0000049000027945 */ /* 0x000fe20003800200 */
[----:B------:R-:W-:Y:S01]  /*10010*/  ISETP.NE.AND P1, PT, R122, RZ, PT ;  /* 0x000000ff7a00720c */ /* 0x000fe20003f25270 */
[----:B------:R-:W-:Y:S02]  /*10020*/  IMAD.MOV.U32 R121, RZ, RZ, 0x1 ;  /* 0x00000001ff797424 */ /* 0x000fe400078e00ff */
[----:B------:R-:W-:-:S04]  /*10030*/  IMAD R125, R125, R172, RZ ;  /* 0x000000ac7d7d7224 */ /* 0x000fc800078e02ff */
[----:B------:R-:W-:-:S03]  /*10040*/  VIADD R126, R125, 0xffffffff ;  /* 0xffffffff7d7e7836 */ /* 0x000fc60000000000 */
[----:B------:R-:W-:Y:S05]  /*10050*/  @!P2 BRA `(.L_x_502) ;  /* 0x00000004000ca947 */ /* 0x000fea0003800000 */
[----:B------:R-:W-:-:S07]  /*10060*/  IMAD.MOV.U32 R121, RZ, RZ, 0x1 ;  /* 0x00000001ff797424 */ /* 0x000fce00078e00ff */
.L_x_503:
[----:B------:R-:W-:-:S05]  /*10070*/  IADD3 R127, PT, PT, R1, R121, RZ ;  /* 0x00000079017f7210 */ /* 0x000fca0007ffe0ff */
[----:B------:R-:W2:Y:S01]  /*10080*/  LDL.S8 R128, [R127+0x27f3] ;  /* 0x0027f3007f807983 */ /* 0x000ea20000100200 */
[----:B---34-:R-:W-:Y:S02]  /*10090*/  IMAD.IADD R130, R126, 0x1, R121 ;  /* 0x000000017e827824 */ /* 0x018fe400078e0279 */
[----:B--2--5:R-:W-:-:S05]  /*100a0*/  IMAD.IADD R128, R124, 0x1, R128 ;  /* 0x000000017c807824 */ /* 0x024fca00078e0280 */
[----:B------:R-:W-:-:S13]  /*100b0*/  ISETP.NE.AND P2, PT, R128, 0x3, PT ;  /* 0x000000038000780c */ /* 0x000fda0003f45270 */
[C-C-:B------:R-:W-:Y:S02]  /*100c0*/  @P2 IMAD R131, R130.reuse, 0x8, R1.reuse ;  /* 0x0000000882832824 */ /* 0x140fe400078e0201 */
[----:B------:R-:W-:Y:S02]  /*100d0*/  @P2 IMAD.MOV.U32 R128, RZ, RZ, 0x0 ;  /* 0x00000000ff802424 */ /* 0x000fe400078e00ff */
[----:B------:R-:W-:Y:S02]  /*100e0*/  @P2 IMAD.MOV.U32 R129, RZ, RZ, 0x7ff00000 ;  /* 0x7ff00000ff812424 */ /* 0x000fe400078e00ff */
[----:B------:R-:W-:-:S03]  /*100f0*/  @!P2 IMAD R130, R130, 0x8, R1 ;  /* 0x000000088282a824 */ /* 0x000fc600078e0201 */
[----:B------:R0:W-:Y:S02]  /*10100*/  @P2 STL.64 [R131], R128 ;  /* 0x0000008083002387 */ /* 0x0001e40000100a00 */
[----:B0-----:R-:W-:-:S05]  /*10110*/  @P2 IMAD.MOV.U32 R129, RZ, RZ, -0x40100000 ;  /* 0xbff00000ff812424 */ /* 0x001fca00078e00ff */
[----:B------:R-:W-:Y:S04]  /*10120*/  @P2 STL.64 [R131+0x1388], R128 ;  /* 0x0013888083002387 */ /* 0x000fe80000100a00 */
[----:B------:R-:W-:Y:S01]  /*10130*/  @!P2 STL.64 [R130], RZ ;  /* 0x000000ff8200a387 */ /* 0x000fe20000100a00 */
[----:B------:R-:W-:Y:S02]  /*10140*/  @!P2 IMAD.MOV.U32 R128, RZ, RZ, 0x0 ;  /* 0x00000000ff80a424 */ /* 0x000fe400078e00ff */
[----:B------:R-:W-:-:S05]  /*10150*/  @!P2 IMAD.MOV.U32 R129, RZ, RZ, -0x3f56d000 ;  /* 0xc0a93000ff81a424 */ /* 0x000fca00078e00ff */
[----:B------:R0:W-:Y:S04]  /*10160*/  @!P2 STL.64 [R130+0x1388], R128 ;  /* 0x001388808200a387 */ /* 0x0001e80000100a00 */
[----:B0-----:R-:W2:Y:S01]  /*10170*/  LDL.S8 R128, [R127+0x27f4] ;  /* 0x0027f4007f807983 */ /* 0x001ea20000100200 */
[----:B------:R-:W-:Y:S02]  /*10180*/  IMAD.IADD R130, R125, 0x1, R121 ;  /* 0x000000017d827824 */ /* 0x000fe400078e0279 */
[----:B--2---:R-:W-:-:S05]  /*10190*/  IMAD.IADD R128, R124, 0x1, R128 ;  /* 0x000000017c807824 */ /* 0x004fca00078e0280 */
        /* <DEDUP_REMOVED lines=13> */
[----:B------:R-:W-:-:S04]  /*10270*/  VIADD R130, R121, 0x2 ;  /* 0x0000000279827836 */ /* 0x000fc80000000000 */
[----:B------:R-:W-:Y:S02]  /*10280*/  IMAD.IADD R130, R126, 0x1, R130 ;  /* 0x000000017e827824 */ /* 0x000fe400078e0282 */
[----:B--2---:R-:W-:-:S05]  /*10290*/  IMAD.IADD R128, R124, 0x1, R128 ;  /* 0x000000017c807824 */ /* 0x004fca00078e0280 */
[----:B------:R-:W-:-:S13]  /*102a0*/  ISETP.NE.AND P2, PT, R128, 0x3, PT ;  /* 0x000000038000780c */ /* 0x000fda0003f45270 */
[C---:B------:R-:W-:Y:S01]  /*102b0*/  @P2 LEA R131, R130.reuse, R1, 0x3 ;  /* 0x0000000182832211 */ /* 0x040fe200078e18ff */
        /* <DEDUP_REMOVED lines=10> */
[----:B------:R-:W2:Y:S02]  /*10360*/  LDL.S8 R127, [R127+0x27f6] ;  /* 0x0027f6007f7f7983 */ /* 0x000ea40000100200 */
[----:B--2---:R-:W-:-:S05]  /*10370*/  IMAD.IADD R127, R124, 0x1, R127 ;  /* 0x000000017c7f7824 */ /* 0x004fca00078e027f */
[----:B------:R-:W-:Y:S01]  /*10380*/  ISETP.NE.AND P2, PT, R127, 0x3, PT ;  /* 0x000000037f00780c */ /* 0x000fe20003f45270 */
[C---:B------:R-:W-:Y:S02]  /*10390*/  VIADD R127, R121.reuse, 0x3 ;  /* 0x00000003797f7836 */ /* 0x040fe40000000000 */
[----:B------:R-:W-:Y:S02]  /*103a0*/  VIADD R121, R121, 0x4 ;  /* 0x0000000479797836 */ /* 0x000fe40000000000 */
[----:B0-----:R-:W-:-:S08]  /*103b0*/  IMAD.IADD R130, R126, 0x1, R127 ;  /* 0x000000017e827824 */ /* 0x001fd000078e027f */
[C-C-:B------:R-:W-:Y:S02]  /*103c0*/  @P2 IMAD R131, R130.reuse, 0x8, R1.reuse ;  /* 0x0000000882832824 */ /* 0x140fe400078e0201 */
[----:B------:R-:W-:Y:S02]  /*103d0*/  @P2 IMAD.MOV.U32 R128, RZ, RZ, 0x0 ;  /* 0x00000000ff802424 */ /* 0x000fe400078e00ff */
[----:B------:R-:W-:Y:S02]  /*103e0*/  @P2 IMAD.MOV.U32 R129, RZ, RZ, 0x7ff00000 ;  /* 0x7ff00000ff812424 */ /* 0x000fe400078e00ff */
[----:B------:R-:W-:-:S03]  /*103f0*/  @!P2 IMAD R130, R130, 0x8, R1 ;  /* 0x000000088282a824 */ /* 0x000fc600078e0201 */
[----:B------:R0:W-:Y:S02]  /*10400*/  @P2 STL.64 [R131], R128 ;  /* 0x0000008083002387 */ /* 0x0001e40000100a00 */
[----:B0-----:R-:W-:-:S05]  /*10410*/  @P2 IMAD.MOV.U32 R129, RZ, RZ, -0x40100000 ;  /* 0xbff00000ff812424 */ /* 0x001fca00078e00ff */
[----:B------:R0:W-:Y:S04]  /*10420*/  @P2 STL.64 [R131+0x1388], R128 ;  /* 0x0013888083002387 */ /* 0x0001e80000100a00 */
[----:B------:R0:W-:Y:S01]  /*10430*/  @!P2 STL.64 [R130], RZ ;  /* 0x000000ff8200a387 */ /* 0x0001e20000100a00 */
[----:B------:R-:W-:Y:S02]  /*10440*/  @!P2 IMAD.MOV.U32 R128, RZ, RZ, 0x0 ;  /* 0x00000000ff80a424 */ /* 0x000fe400078e00ff */
[----:B------:R-:W-:-:S05]  /*10450*/  @!P2 IMAD.MOV.U32 R129, RZ, RZ, -0x3f56d000 ;  /* 0xc0a93000ff81a424 */ /* 0x000fca00078e00ff */
[----:B------:R0:W-:Y:S01]  /*10460*/  @!P2 STL.64 [R130+0x1388], R128 ;  /* 0x001388808200a387 */ /* 0x0001e20000100a00 */
[----:B------:R-:W-:-:S13]  /*10470*/  ISETP.NE.AND P2, PT, R127, R123, PT ;  /* 0x0000007b7f00720c */ /* 0x000fda0003f45270 */
[----:B0-----:R-:W-:Y:S05]  /*10480*/  @P2 BRA `(.L_x_503) ;  /* 0xfffffff800f82947 */ /* 0x001fea000383ffff */
.L_x_502:
[----:B------:R-:W-:Y:S05]  /*10490*/  BSYNC.RECONVERGENT B2 ;  /* 0x0000000000027941 */ /* 0x000fea0003800200 */
.L_x_501:
[----:B------:R-:W-:Y:S05]  /*104a0*/  @!P1 BRA `(.L_x_500) ;  /* 0x0000000000c49947 */ /* 0x000fea0003800000 */
[----:B------:R-:W-:-:S05]  /*104b0*/  IMAD.IADD R127, R1, 0x1, R121 ;  /* 0x00000001017f7824 */ /* 0x000fca00078e0279 */
[----:B------:R-:W2:Y:S01]  /*104c0*/  LDL.S8 R128, [R127+0x27f3] ;  /* 0x0027f3007f807983 */ /* 0x000ea20000100200 */
[----:B---34-:R-:W-:Y:S02]  /*104d0*/  IMAD.IADD R130, R126, 0x1, R121 ;  /* 0x000000017e827824 */ /* 0x018fe400078e0279 */
[----:B--2--5:R-:W-:-:S05]  /*104e0*/  IMAD.IADD R128, R124, 0x1, R128 ;  /* 0x000000017c807824 */ /* 0x024fca00078e0280 */
[----:B------:R-:W-:-:S13]  /*104f0*/  ISETP.NE.AND P1, PT, R128, 0x3, PT ;  /* 0x000000038000780c */ /* 0x000fda0003f25270 */
[C-C-:B------:R-:W-:Y:S01]  /*10500*/  @P1 IMAD R131, R130.reuse, 0x8, R1.reuse ;  /* 0x0000000882831824 */ /* 0x140fe200078e0201 */
[----:B------:R-:W-:Y:S01]  /*10510*/  @P1 MOV R128, 0x0 ;  /* 0x0000000000801802 */ /* 0x000fe20000000f00 */
        /* <DEDUP_REMOVED lines=9> */
[----:B------:R-:W-:-:S13]  /*105b0*/  ISETP.NE.AND P1, PT, R122, 0x1, PT ;  /* 0x000000017a00780c */ /* 0x000fda0003f25270 */
[----:B0-----:R-:W-:Y:S05]  /*105c0*/  @!P1 BRA `(.L_x_500) ;  /* 0x00000000007c9947 */ /* 0x001fea0003800000 */
[----:B------:R-:W2:Y:S01]  /*105d0*/  LDL.S8 R128, [R127+0x27f4] ;  /* 0x0027f4007f807983 */ /* 0x000ea20000100200 */
[----:B------:R-:W-:-:S04]  /*105e0*/  IMAD.IADD R125, R125, 0x1, R121 ;  /* 0x000000017d7d7824 */ /* 0x000fc800078e0279 */
[----:B------:R-:W-:Y:S02]  /*105f0*/  IMAD R125, R125, 0x8, R1 ;  /* 0x000000087d7d7824 */ /* 0x000fe400078e0201 */
[----:B--2---:R-:W-:-:S05]  /*10600*/  IMAD.IADD R128, R124, 0x1, R128 ;  /* 0x000000017c807824 */ /* 0x004fca00078e0280 */
[----:B------:R-:W-:-:S13]  /*10610*/  ISETP.NE.AND P1, PT, R128, 0x3, PT ;  /* 0x000000038000780c */ /* 0x000fda0003f25270 */
[----:B------:R-:W-:Y:S02]  /*10620*/  @P1 IMAD.MOV.U32 R128, RZ, RZ, 0x0 ;  /* 0x00000000ff801424 */ /* 0x000fe400078e00ff */
[----:B------:R-:W-:-:S05]  /*10630*/  @P1 IMAD.MOV.U32 R129, RZ, RZ, 0x7ff00000 ;  /* 0x7ff00000ff811424 */ /* 0x000fca00078e00ff */
[----:B------:R0:W-:Y:S04]  /*10640*/  @P1 STL.64 [R125], R128 ;  /* 0x000000807d001387 */ /* 0x0001e80000100a00 */
[----:B------:R1:W-:Y:S01]  /*10650*/  @!P1 STL.64 [R125], RZ ;  /* 0x000000ff7d009387 */ /* 0x0003e20000100a00 */
[----:B0-----:R-:W-:-:S05]  /*10660*/  @P1 IMAD.MOV.U32 R129, RZ, RZ, -0x40100000 ;  /* 0xbff00000ff811424 */ /* 0x001fca00078e00ff */
[----:B------:R1:W-:Y:S01]  /*10670*/  @P1 STL.64 [R125+0x1388], R128 ;  /* 0x001388807d001387 */ /* 0x0003e20000100a00 */
[----:B------:R-:W-:Y:S02]  /*10680*/  @!P1 IMAD.MOV.U32 R128, RZ, RZ, 0x0 ;  /* 0x00000000ff809424 */ /* 0x000fe400078e00ff */
[----:B------:R-:W-:-:S05]  /*10690*/  @!P1 IMAD.MOV.U32 R129, RZ, RZ, -0x3f56d000 ;  /* 0xc0a93000ff819424 */ /* 0x000fca00078e00ff */
[----:B------:R1:W-:Y:S01]  /*106a0*/  @!P1 STL.64 [R125+0x1388], R128 ;  /* 0x001388807d009387 */ /* 0x0003e20000100a00 */
[----:B------:R-:W-:-:S13]  /*106b0*/  ISETP.NE.AND P1, PT, R122, 0x2, PT ;  /* 0x000000027a00780c */ /* 0x000fda0003f25270 */
[----:B-1----:R-:W-:Y:S05]  /*106c0*/  @!P1 BRA `(.L_x_500) ;  /* 0x00000000003c9947 */ /* 0x002fea0003800000 */
[----:B------:R-:W2:Y:S01]  /*106d0*/  LDL.S8 R127, [R127+0x27f5] ;  /* 0x0027f5007f7f7983 */ /* 0x000ea20000100200 */
[----:B------:R-:W-:-:S04]  /*106e0*/  VIADD R121, R121, 0x2 ;  /* 0x0000000279797836 */ /* 0x000fc80000000000 */
        /* <DEDUP_REMOVED lines=10> */
[----:B------:R-:W-:Y:S01]  /*10790*/  @!P1 IMAD.MOV.U32 R124, RZ, RZ, 0x0 ;  /* 0x00000000ff7c9424 */ /* 0x000fe200078e00ff */
[----:B------:R-:W-:-:S05]  /*107a0*/  @!P1 MOV R125, 0xc0a93000 ;  /* 0xc0a93000007d9802 */ /* 0x000fca0000000f00 */
[----:B------:R1:W-:Y:S02]  /*107b0*/  @!P1 STL.64 [R121+0x1388], R124 ;  /* 0x0013887c79009387 */ /* 0x0003e40000100a00 */
.L_x_500:
[----:B------:R-:W-:Y:S05]  /*107c0*/  BSYNC.RECONVERGENT B1 ;  /* 0x0000000000017941 */ /* 0x000fea0003800200 */
.L_x_499:
[C---:B------:R-:W-:Y:S01]  /*107d0*/  ISETP.NE.AND P1, PT, R120.reuse, R178, PT ;  /* 0x000000b27800720c */ /* 0x040fe20003f25270 */
[----:B------:R-:W-:-:S12]  /*107e0*/  VIADD R120, R120, 0x1 ;  /* 0x0000000178787836 */ /* 0x000fd80000000000 */
[----:B------:R-:W-:Y:S05]  /*107f0*/  @P1 BRA `(.L_x_504) ;  /* 0xfffffff400e81947 */ /* 0x000fea000383ffff */
[----:B------:R-:W-:Y:S05]  /*10800*/  BSYNC.RECONVERGENT B0 ;  /* 0x0000000000007941 */ /* 0x000fea0003800200 */
.L_x_498:
[----:B------:R-:W-:Y:S01]  /*10810*/  BSSY.RECONVERGENT B5, `(.L_x_505) ;  /* 0x00003fb000057945 */ /* 0x000fe20003800200 */
[----:B------:R-:W-:-:S07]  /*10820*/  IMAD.MOV.U32 R123, RZ, RZ, 0x1 ;  /* 0x00000001ff7b7424 */ /* 0x000fce00078e00ff */
.L_x_568:
[----:B------:R-:W-:Y:S04]  /*10830*/  BSSY.RECONVERGENT B4, `(.L_x_506) ;  /* 0x00003f5000047945 */ /* 0x000fe80003800200 */
[----:B012---:R-:W-:Y:S05]  /*10840*/  @!P0 BRA `(.L_x_507) ;  /* 0x0000003c00cc8947 */ /* 0x007fea0003800000 */
[----:B------:R-:W-:Y:S02]  /*10850*/  VIADD R205, R123, 0xffffffff ;  /* 0xffffffff7bcd7836 */ /* 0x000fe40000000000 */
[----:B------:R-:W-:Y:S02]  /*10860*/  IMAD.IADD R179, R1, 0x1, R123 ;  /* 0x0000000101b37824 */ /* 0x000fe400078e027b */
[CC--:B------:R-:W-:Y:S02]  /*10870*/  IMAD R204, R205.reuse, R172.reuse, -R172 ;  /* 0x000000accdcc7224 */ /* 0x0c0fe400078e0aac */
[----:B------:R-:W-:Y:S02]  /*10880*/  IMAD.MOV.U32 R122, RZ, RZ, 0x1 ;  /* 0x00000001ff7a7424 */ /* 0x000fe400078e00ff */
[----:B------:R-:W-:Y:S02]  /*10890*/  VIADD R204, R204, 0xfffffffe ;  /* 0xfffffffecccc7836 */ /* 0x000fe40000000000 */
[----:B------:R-:W-:-:S07]  /*108a0*/  IMAD R131, R205, R172, -0x1 ;  /* 0xffffffffcd837424 */ /* 0x000fce00078e02ac */
.L_x_567:
[----:B012---:R-:W-:-:S04]  /*108b0*/  IMAD.IADD R126, R131, 0x1, R122 ;  /* 0x00000001837e7824 */ /* 0x007fc800078e027a */
[----:B---34-:R-:W-:-:S05]  /*108c0*/  IMAD R130, R126, 0x8, R1 ;  /* 0x000000087e827824 */ /* 0x018fca00078e0201 */
[----:B-1----:R-:W2:Y:S01]  /*108d0*/  LDL.64 R120, [R130] ;  /* 0x0000000082787983 */ /* 0x002ea20000100a00 */
[----:B------:R-:W-:Y:S01]  /*108e0*/  IMAD.MOV.U32 R174, RZ, RZ, -0x800000 ;  /* 0xff800000ffae7424 */ /* 0x000fe200078e00ff */
[----:B------:R-:W-:Y:S01]  /*108f0*/  BSSY.RECONVERGENT B3, `(.L_x_508) ;  /* 0x00003e5000037945 */ /* 0x000fe20003800200 */
[----:B------:R-:W-:-:S06]  /*10900*/  IMAD.MOV.U32 R175, RZ, RZ, 0x41cdcd64 ;  /* 0x41cdcd64ffaf7424 */ /* 0x000fcc00078e00ff */
[----:B--2---:R-:W-:-:S14]  /*10910*/  DSETP.GEU.AND P1, PT, |R120|, R174, PT ;  /* 0x000000ae7800722a */ /* 0x004fdc0003f2e200 */
[----:B------:R-:W-:Y:S05]  /*10920*/  @P1 BRA `(.L_x_509) ;  /* 0x0000003c00841947 */ /* 0x000fea0003800000 */
[C---:B------:R-:W-:Y:S01]  /*10930*/  IMAD.IADD R129, R1.reuse, 0x1, R122 ;  /* 0x0000000101817824 */ /* 0x040fe200078e027a */
[----:B------:R-:W2:Y:S04]  /*10940*/  LDL.U8 R128, [R179+0x27d8] ;  /* 0x0027d800b3807983 */ /* 0x000ea80000100000 */
[----:B------:R-:W3:Y:S01]  /*10950*/  LDL.U8 R127, [R129+0x27f3] ;  /* 0x0027f300817f7983 */ /* 0x000ee20000100000 */
[----:B------:R-:W-:Y:S01]  /*10960*/  VIADD R125, R1, 0x1388 ;  /* 0x00001388017d7836 */ /* 0x000fe20000000000 */
[----:B------:R-:W-:Y:S03]  /*10970*/  BSSY.RECONVERGENT B1, `(.L_x_510) ;  /* 0x0000173000017945 */ /* 0x000fe60003800200 */
[----:B------:R-:W-:Y:S01]  /*10980*/  IMAD R126, R126, 0x8, R125 ;  /* 0x000000087e7e7824 */ /* 0x000fe200078e027d */
[----:B--2---:R-:W-:-:S02]  /*10990*/  PRMT R176, R128, 0x8880, RZ ;  /* 0x0000888080b07816 */ /* 0x004fc400000000ff */
[----:B---3-5:R-:W-:-:S05]  /*109a0*/  PRMT R124, R127, 0x8880, RZ ;  /* 0x000088807f7c7816 */ /* 0x028fca00000000ff */
[----:B------:R-:W-:-:S05]  /*109b0*/  IMAD.IADD R124, R176, 0x1, R124 ;  /* 0x00000001b07c7824 */ /* 0x000fca00078e027c */
[----:B------:R-:W-:-:S13]  /*109c0*/  ISETP.NE.AND P1, PT, R124, 0x3, PT ;  /* 0x000000037c00780c */ /* 0x000fda0003f25270 */
[----:B------:R-:W-:Y:S01]  /*109d0*/  @P1 IMAD.MOV.U32 R124, RZ, RZ, 0x0 ;  /* 0x00000000ff7c1424 */ /* 0x000fe200078e00ff */
[----:B------:R-:W-:Y:S01]  /*109e0*/  @P1 MOV R194, 0x0 ;  /* 0x0000000000c21802 */ /* 0x000fe20000000f00 */
[----:B------:R-:W-:Y:S02]  /*109f0*/  @P1 IMAD.MOV.U32 R125, RZ, RZ, -0x40100000 ;  /* 0xbff00000ff7d1424 */ /* 0x000fe400078e00ff */
[----:B------:R-:W-:Y:S02]  /*10a00*/  @P1 IMAD.MOV.U32 R120, RZ, RZ, 0x0 ;  /* 0x00000000ff781424 */ /* 0x000fe400078e00ff */
[----:B------:R-:W-:Y:S01]  /*10a10*/  @P1 IMAD.MOV.U32 R121, RZ, RZ, 0x7ff00000 ;  /* 0x7ff00000ff791424 */ /* 0x000fe200078e00ff */
[----:B------:R0:W-:Y:S01]  /*10a20*/  @P1 STL.64 [R126], R124 ;  /* 0x0000007c7e001387 */ /* 0x0001e20000100a00 */
[----:B------:R-:W-:Y:S02]  /*10a30*/  @P1 IMAD.MOV.U32 R198, RZ, RZ, 0x0 ;  /* 0x00000000ffc61424 */ /* 0x000fe400078e00ff */
[----:B------:R-:W-:-:S02]  /*10a40*/  @P1 IMAD.MOV.U32 R199, RZ, RZ, -0x40100000 ;  /* 0xbff00000ffc71424 */ /* 0x000fc400078e00ff */
[----:B------:R-:W-:Y:S02]  /*10a50*/  @P1 IMAD.MOV.U32 R195, RZ, RZ, 0x7ff00000 ;  /* 0x7ff00000ffc31424 */ /* 0x000fe400078e00ff */
[----:B0-----:R-:W-:-:S05]  /*10a60*/  @P1 IMAD.MOV.U32 R125, RZ, RZ, 0x7ff00000 ;  /* 0x7ff00000ff7d1424 */ /* 0x001fca00078e00ff */
[----:B------:R0:W-:Y:S01]  /*10a70*/  @P1 STL.64 [R130], R124 ;  /* 0x0000007c82001387 */ /* 0x0001e20000100a00 */
[----:B------:R-:W-:Y:S05]  /*10a80*/  @P1 BRA `(.L_x_511) ;  /* 0x0000001400841947 */ /* 0x000fea0003800000 */
[----:B------:R-:W2:Y:S01]  /*10a90*/  LDL.S8 R188, [R129+0x27f2] ;  /* 0x0027f20081bc7983 */ /* 0x000ea20000100200 */
[----:B------:R-:W1:Y:S03]  /*10aa0*/  LDC.64 R186, c[0x0][0x468] ;  /* 0x00011a00ffba7b82 */ /* 0x000e660000000a00 */
[----:B------:R-:W3:Y:S01]  /*10ab0*/  LDL.U8 R173, [R179+0x27d7] ;  /* 0x0027d700b3ad7983 */ /* 0x000ee20000100000 */
[----:B0-----:R-:W-:Y:S01]  /*10ac0*/  PRMT R124, R127, 0x8880, RZ ;  /* 0x000088807f7c7816 */ /* 0x001fe200000000ff */
[----:B------:R-:W-:Y:S01]  /*10ad0*/  UMOV UR10, 0x1905 ;  /* 0x00001905000a7882 */ /* 0x000fe20000000000 */
[----:B------:R-:W-:Y:S02]  /*10ae0*/  PRMT R189, R128, 0x3340, RZ ;  /* 0x0000334080bd7816 */ /* 0x000fe400000000ff */
[----:B------:R-:W0:Y:S01]  /*10af0*/  LDC.64 R190, c[0x0][0x468] ;  /* 0x00011a00ffbe7b82 */ /* 0x000e220000000a00 */
[----:B------:R-:W-:-:S02]  /*10b00*/  SHF.R.S32.HI R125, RZ, 0x1f, R124 ;  /* 0x0000001fff7d7819 */ /* 0x000fc4000001147c */
[C---:B--2---:R-:W-:Y:S02]  /*10b10*/  PRMT R196, R188.reuse, 0x5410, R124 ;  /* 0x00005410bcc47816 */ /* 0x044fe4000000007c */
[----:B------:R-:W-:-:S03]  /*10b20*/  LOP3.LUT R188, R188, 0xffff, RZ, 0xc0, !PT ;  /* 0x0000ffffbcbc7812 */ /* 0x000fc600078ec0ff */
[----:B------:R-:W-:Y:S01]  /*10b30*/  IDP.2A.LO.S16.U8 R196, R196, UR10, R176 ;  /* 0x0000000ac4c47c26 */ /* 0x000fe200080012b0 */
[----:B------:R-:W-:Y:S01]  /*10b40*/  PRMT R188, R188, 0x3340, R127 ;  /* 0x00003340bcbc7816 */ /* 0x000fe2000000007f */
[----:B------:R-:W-:Y:S01]  /*10b50*/  IMAD.WIDE R176, R176, 0x5, R124 ;  /* 0x00000005b0b07825 */ /* 0x000fe200078e027c */
[----:B------:R-:W-:Y:S02]  /*10b60*/  UMOV UR10, 0x57d19 ;  /* 0x00057d19000a7882 */ /* 0x000fe40000000000 */
[----:B------:R-:W-:Y:S02]  /*10b70*/  PRMT R188, R188, 0x5410, R189 ;  /* 0x00005410bcbc7816 */ /* 0x000fe400000000bd */
[----:B---3--:R-:W-:Y:S02]  /*10b80*/  PRMT R189, R173, 0x8880, RZ ;  /* 0x00008880adbd7816 */ /* 0x008fe400000000ff */
[----:B-1----:R-:W-:-:S03]  /*10b90*/  LEA R198, P1, R176, R186, 0x3 ;  /* 0x000000bab0c67211 */ /* 0x002fc600078218ff */
[----:B------:R-:W-:Y:S01]  /*10ba0*/  IDP.4A.S8.U8 R188, R188, UR10, R189 ;  /* 0x0000000abcbc7c26 */ /* 0x000fe200080002bd */
[----:B------:R-:W-:-:S03]  /*10bb0*/  LEA.HI.X R199, R176, R187, R177, 0x3, P1 ;  /* 0x000000bbb0c77211 */ /* 0x000fc600008f1cb1 */
[--C-:B0-----:R-:W-:Y:S02]  /*10bc0*/  IMAD.WIDE R188, R188, 0x8, R190.reuse ;  /* 0x00000008bcbc7825 */ /* 0x101fe400078e02be */
[----:B------:R-:W2:Y:S02]  /*10bd0*/  LDG.E.64 R194, desc[UR6][R198.64+0xb248] ;  /* 0x00b24806c6c27981 */ /* 0x000ea4000c1e1b00 */
[----:B------:R-:W-:Y:S02]  /*10be0*/  IMAD.WIDE R190, R196, 0x8, R190 ;  /* 0x00000008c4be7825 */ /* 0x000fe400078e02be */
[----:B------:R-:W2:Y:S04]  /*10bf0*/  LDG.E.64 R192, desc[UR6][R188.64+0x9df8] ;  /* 0x009df806bcc07981 */ /* 0x000ea8000c1e1b00 */
[----:B------:R-:W3:Y:S04]  /*10c00*/  LDG.E.64 R196, desc[UR6][R190.64+0x5208] ;  /* 0x00520806bec47981 */ /* 0x000ee8000c1e1b00 */
[----:B------:R-:W4:Y:S04]  /*10c10*/  LDG.E.64 R198, desc[UR6][R198.64+0xb180] ;  /* 0x00b18006c6c67981 */ /* 0x000f28000c1e1b00 */
[----:B------:R-:W4:Y:S01]  /*10c20*/  LDG.E.64 R188, desc[UR6][R188.64+0x8a70] ;  /* 0x008a7006bcbc7981 */ /* 0x000f22000c1e1b00 */
[----:B------:R-:W-:Y:S01]  /*10c30*/  PRMT R173, R173, 0x8880, RZ ;  /* 0x00008880adad7816 */ /* 0x000fe200000000ff */
[----:B------:R-:W-:Y:S05]  /*10c40*/  BMOV.32.CLEAR RZ, B0 ;  /* 0x0000000000ff7355 */ /* 0x000fea0000100000 */
[----:B------:R-:W-:Y:S01]  /*10c50*/  BSSY.RECONVERGENT B0, `(.L_x_512) ;  /* 0x000011b000007945 */ /* 0x000fe20003800200 */
[----:B------:R-:W-:Y:S01]  /*10c60*/  SHF.R.S32.HI R200, RZ, 0x1f, R173 ;  /* 0x0000001fffc87819 */ /* 0x000fe200000114ad */
[----:B--2---:R-:W-:-:S02]  /*10c70*/  DADD R192, R194, R192 ;  /* 0x00000000c2c07229 */ /* 0x004fc400000000c0 */
[----:B---3--:R-:W-:-:S06]  /*10c80*/  DSETP.GEU.AND P2, PT, |R196|, R174, PT ;  /* 0x000000aec400722a */ /* 0x008fcc0003f4e200 */
[----:B------:R-:W-:Y:S02]  /*10c90*/  DSETP.GT.AND P1, PT, |R192|, R174, PT ;  /* 0x000000aec000722a */ /* 0x000fe40003f24200 */
[----:B----4-:R-:W-:-:S04]  /*10ca0*/  DADD R188, R198, R188 ;  /* 0x00000000c6bc7229 */ /* 0x010fc800000000bc */
[----:B------:R-:W-:Y:S02]  /*10cb0*/  FSEL R192, R192, RZ, !P1 ;  /* 0x000000ffc0c07208 */ /* 0x000fe40004800000 */
[----:B------:R-:W-:-:S04]  /*10cc0*/  FSEL R193, R193, +QNAN , !P1 ;  /* 0x7ff00000c1c17808 */ /* 0x000fc80004800000 */
[----:B------:R-:W-:Y:S02]  /*10cd0*/  FSEL R188, R188, RZ, !P1 ;  /* 0x000000ffbcbc7208 */ /* 0x000fe40004800000 */
[----:B------:R-:W-:Y:S01]  /*10ce0*/  FSEL R189, R189, -1.875, !P1 ;  /* 0xbff00000bdbd7808 */ /* 0x000fe20004800000 */
[----:B------:R-:W-:Y:S06]  /*10cf0*/  @P2 BRA `(.L_x_513) ;  /* 0x0000000800c02947 */ /* 0x000fec0003800000 */
[----:B------:R-:W-:-:S04]  /*10d00*/  IMAD.WIDE.U32 R176, R124, 0x18, R176 ;  /* 0x000000187cb07825 */ /* 0x000fc800078e00b0 */
[----:B------:R-:W-:Y:S01]  /*10d10*/  IMAD R124, R125, 0x18, RZ ;  /* 0x000000187d7c7824 */ /* 0x000fe200078e02ff */
[----:B------:R-:W-:-:S04]  /*10d20*/  IADD3 R173, P1, PT, R173, R176, RZ ;  /* 0x000000b0adad7210 */ /* 0x000fc80007f3e0ff */
[----:B------:R-:W-:Y:S02]  /*10d30*/  IADD3.X R124, PT, PT, R200, R177, R124, P1, !PT ;  /* 0x000000b1c87c7210 */ /* 0x000fe40000ffe47c */
[----:B------:R-:W-:-:S04]  /*10d40*/  LEA R186, P1, R173, R186, 0x3 ;  /* 0x000000baadba7211 */ /* 0x000fc800078218ff */
[----:B------:R-:W-:-:S05]  /*10d50*/  LEA.HI.X R187, R173, R187, R124, 0x3, P1 ;  /* 0x000000bbadbb7211 */ /* 0x000fca00008f1c7c */
[----:B------:R-:W2:Y:S02]  /*10d60*/  LDG.E.64 R124, desc[UR6][R186.64+0x59d8] ;  /* 0x0059d806ba7c7981 */ /* 0x000ea4000c1e1b00 */
[----:B--2---:R-:W-:-:S14]  /*10d70*/  DSETP.GEU.AND P1, PT, |R124|, R174, PT ;  /* 0x000000ae7c00722a */ /* 0x004fdc0003f2e200 */
[----:B------:R-:W-:Y:S05]  /*10d80*/  @P1 BRA `(.L_x_514) ;  /* 0x0000000400501947 */ /* 0x000fea0003800000 */
[----:B------:R-:W2:Y:S04]  /*10d90*/  LDG.E.64 R190, desc[UR6][R190.64+0x4e20] ;  /* 0x004e2006bebe7981 */ /* 0x000ea8000c1e1b00 */
[----:B------:R-:W3:Y:S01]  /*10da0*/  LDG.E.64 R186, desc[UR6][R186.64+0x55f0] ;  /* 0x0055f006baba7981 */ /* 0x000ee2000c1e1b00 */
[----:B------:R-:W-:Y:S01]  /*10db0*/  DADD R196, R194, R196 ;  /* 0x00000000c2c47229 */ /* 0x000fe200000000c4 */
[----:B------:R-:W-:Y:S01]  /*10dc0*/  UMOV UR10, 0xcccccccd ;  /* 0xcccccccd000a7882 */ /* 0x000fe20000000000 */
[----:B------:R-:W-:Y:S01]  /*10dd0*/  UMOV UR11, 0x4016cccc ;  /* 0x4016cccc000b7882 */ /* 0x000fe20000000000 */
[----:B------:R-:W-:Y:S05]  /*10de0*/  BSSY.RECONVERGENT B2, `(.L_x_515) ;  /* 0x0000021000027945 */ /* 0x000fea0003800200 */
[----:B------:R-:W-:-:S08]  /*10df0*/  DADD R124, R124, R196 ;  /* 0x000000007c7c7229 */ /* 0x000fd000000000c4 */
[----:B------:R-:W-:-:S06]  /*10e00*/  DSETP.GT.AND P1, PT, |R124|, R174, PT ;  /* 0x000000ae7c00722a */ /* 0x000fcc0003f24200 */
[----:B------:R-:W-:Y:S02]  /*10e10*/  FSEL R124, R124, RZ, !P1 ;  /* 0x000000ff7c7c7208 */ /* 0x000fe40004800000 */
[----:B------:R-:W-:Y:S01]  /*10e20*/  FSEL R125, R125, +QNAN , !P1 ;  /* 0x7ff000007d7d7808 */ /* 0x000fe20004800000 */
[----:B--2---:R-:W-:-:S08]  /*10e30*/  DADD R190, R198, R190 ;  /* 0x00000000c6be7229 */ /* 0x004fd000000000be */
[----:B---3--:R-:W-:Y:S01]  /*10e40*/  DADD R186, R190, R186 ;  /* 0x00000000beba7229 */ /* 0x008fe200000000ba */
[----:B------:R-:W-:-:S09]  /*10e50*/  IMAD.MOV.U32 R190, RZ, RZ, 0x1 ;  /* 0x00000001ffbe7424 */ /* 0x000fd200078e00ff */
[----:B------:R-:W-:Y:S02]  /*10e60*/  FSEL R186, R186, RZ, !P1 ;  /* 0x000000ffbaba7208 */ /* 0x000fe40004800000 */
[----:B------:R-:W-:-:S06]  /*10e70*/  FSEL R187, R187, -1.875, !P1 ;  /* 0xbff00000bbbb7808 */ /* 0x000fcc0004800000 */
[----:B------:R-:W-:Y:S01]  /*10e80*/  DADD R174, R186, -UR10 ;  /* 0x8000000abaae7e29 */ /* 0x000fe20008000000 */
[----:B------:R-:W-:Y:S01]  /*10e90*/  UMOV UR10, 0x3a29c77a ;  /* 0x3a29c77a000a7882 */ /* 0x000fe20000000000 */
[----:B------:R-:W-:-:S06]  /*10ea0*/  UMOV UR11, 0x3fffcb92 ;  /* 0x3fffcb92000b7882 */ /* 0x000fcc0000000000 */
[----:B------:R-:W-:-:S06]  /*10eb0*/  DFMA R174, R180, UR10, R174 ;  /* 0x0000000ab4ae7c2b */ /* 0x000fcc00080000ae */
[----:B------:R-:W0:Y:S02]  /*10ec0*/  MUFU.RCP64H R191, R175 ;  /* 0x000000af00bf7308 */ /* 0x000e240000001800 */
[----:B0-----:R-:W-:-:S08]  /*10ed0*/  DFMA R176, -R174, R190, 1 ;  /* 0x3ff00000aeb0742b */ /* 0x001fd000000001be */
[----:B------:R-:W-:-:S08]  /*10ee0*/  DFMA R176, R176, R176, R176 ;  /* 0x000000b0b0b0722b */ /* 0x000fd000000000b0 */
[----:B------:R-:W-:-:S08]  /*10ef0*/  DFMA R190, R190, R176, R190 ;  /* 0x000000b0bebe722b */ /* 0x000fd000000000be */
[----:B------:R-:W-:-:S08]  /*10f00*/  DFMA R176, -R174, R190, 1 ;  /* 0x3ff00000aeb0742b */ /* 0x000fd000000001be */
[----:B------:R-:W-:Y:S02]  /*10f10*/  DFMA R190, R190, R176, R190 ;  /* 0x000000b0bebe722b */ /* 0x000fe400000000be */
[----:B------:R-:W-:-:S08]  /*10f20*/  DADD R176, R124, 200 ;  /* 0x406900007cb07429 */ /* 0x000fd00000000000 */
[----:B------:R-:W-:Y:S02]  /*10f30*/  DMUL R196, R176, R190 ;  /* 0x000000beb0c47228 */ /* 0x000fe40000000000 */
[----:B------:R-:W-:-:S06]  /*10f40*/  FSETP.GEU.AND P2, PT, |R177|, 6.5827683646048100446e-37, PT ;  /* 0x03600000b100780b */ /* 0x000fcc0003f4e200 */
[----:B------:R-:W-:-:S08]  /*10f50*/  DFMA R200, -R174, R196, R176 ;  /* 0x000000c4aec8722b */ /* 0x000fd000000001b0 */
[----:B------:R-:W-:-:S10]  /*10f60*/  DFMA R190, R190, R200, R196 ;  /* 0x000000c8bebe722b */ /* 0x000fd400000000c4 */
[----:B------:R-:W-:-:S05]  /*10f70*/  FFMA R173, RZ, R175, R191 ;  /* 0x000000afffad7223 */ /* 0x000fca00000000bf */
[----:B------:R-:W-:-:S13]  /*10f80*/  FSETP.GT.AND P1, PT, |R173|, 1.469367938527859385e-39, PT ;  /* 0x00100000ad00780b */ /* 0x000fda0003f24200 */
[----:B------:R-:W-:Y:S05]  /*10f90*/  @P1 BRA P2, `(.L_x_516) ;  /* 0x0000000000141947 */ /* 0x000fea0001000000 */
[----:B------:R-:W-:Y:S05]  /*10fa0*/  BMOV.32.CLEAR RZ, B11 ;  /* 0x000000000bff7355 */ /* 0x000fea0000100000 */
[----:B------:R-:W-:-:S07]  /*10fb0*/  MOV R173, 0x10fd0 ;  /* 0x00010fd000ad7802 */ /* 0x000fce0000000f00 */
[----:B------:R-:W-:Y:S05]  /*10fc0*/  CALL.REL.NOINC `($__internal_0_$__cuda_sm20_div_rn_f64_full) ;  /* 0x0000279400047944 */ /* 0x000fea0003c00000 */
[----:B------:R-:W-:Y:S02]  /*10fd0*/  IMAD.MOV.U32 R190, RZ, RZ, R174 ;  /* 0x000000ffffbe7224 */ /* 0x000fe400078e00ae */
[----:B------:R-:W-:-:S07]  /*10fe0*/  IMAD.MOV.U32 R191, RZ, RZ, R175 ;  /* 0x000000ffffbf7224 */ /* 0x000fce00078e00af */
.L_x_516:
[----:B------:R-:W-:Y:S05]  /*10ff0*/  BSYNC.RECONVERGENT B2 ;  /* 0x0000000000027941 */ /* 0x000fea0003800200 */
.L_x_515:
[----:B------:R1:W-:Y:S01]  /*11000*/  STL.64 [R1+0x7e68], R190 ;  /* 0x007e68be01007387 */ /* 0x0003e20000100a00 */
[----:B------:R-:W-:Y:S01]  /*11010*/  UMOV UR10, 0xff800000 ;  /* 0xff800000000a7882 */ /* 0x000fe20000000000 */
[----:B------:R-:W-:Y:S02]  /*11020*/  UMOV UR11, 0x41cdcd64 ;  /* 0x41cdcd64000b7882 */ /* 0x000fe40000000000 */
[----:B------:R-:W-:-:S14]  /*11030*/  DSETP.GEU.AND P1, PT, |R192|, UR10, PT ;  /* 0x0000000ac0007e2a */ /* 0x000fdc000bf2e200 */
[----:B-1----:R-:W-:Y:S05]  /*11040*/  @P1 BRA `(.L_x_517) ;  /* 0x0000000c006c1947 */ /* 0x002fea0003800000 */
[----:B------:R-:W-:Y:S01]  /*11050*/  UMOV UR10, 0xcccccccd ;  /* 0xcccccccd000a7882 */ /* 0x000fe20000000000 */
[----:B------:R-:W-:Y:S01]  /*11060*/  UMOV UR11, 0x4016cccc ;  /* 0x4016cccc000b7882 */ /* 0x000fe20000000000 */
[----:B------:R-:W-:Y:S01]  /*11070*/  IMAD.MOV.U32 R176, RZ, RZ, 0x1 ;  /* 0x00000001ffb07424 */ /* 0x000fe200078e00ff */
[----:B------:R-:W-:Y:S01]  /*11080*/  DADD R174, R188, -UR10 ;  /* 0x8000000abcae7e29 */ /* 0x000fe20008000000 */
[----:B------:R-:W-:Y:S01]  /*11090*/  UMOV UR10, 0x3a29c77a ;  /* 0x3a29c77a000a7882 */ /* 0x000fe20000000000 */
[----:B------:R-:W-:Y:S01]  /*110a0*/  UMOV UR11, 0x3fffcb92 ;  /* 0x3fffcb92000b7882 */ /* 0x000fe20000000000 */
[----:B------:R-:W-:Y:S05]  /*110b0*/  BSSY.RECONVERGENT B2, `(.L_x_518) ;  /* 0x0000015000027945 */ /* 0x000fea0003800200 */
        /* <DEDUP_REMOVED lines=20> */
.L_x_519:
[----:B------:R-:W-:Y:S05]  /*11200*/  BSYNC.RECONVERGENT B2 ;  /* 0x0000000000027941 */ /* 0x000fea0003800200 */
.L_x_518:
[----:B------:R-:W2:Y:S02]  /*11210*/  LDL.LU.64 R174, [R1+0x7e68] ;  /* 0x007e680001ae7983 */ /* 0x000ea40000300a00 */
[----:B--2---:R-:W-:-:S06]  /*11220*/  DSETP.GEU.AND P1, PT, R190, R174, PT ;  /* 0x000000aebe00722a */ /* 0x004fcc0003f2e000 */
[----:B------:R-:W-:Y:S02]  /*11230*/  FSEL R173, R174, R190, !P1 ;  /* 0x000000beaead7208 */ /* 0x000fe40004800000 */
[----:B------:R-:W-:Y:S02]  /*11240*/  FSEL R190, R175, R191, !P1 ;  /* 0x000000bfafbe7208 */ /* 0x000fe40004800000 */
[----:B------:R-:W-:Y:S01]  /*11250*/  FSEL R186, R186, R188, !P1 ;  /* 0x000000bcbaba7208 */ /* 0x000fe20004800000 */
[----:B------:R-:W-:Y:S01]  /*11260*/  IMAD.MOV.U32 R174, RZ, RZ, R173 ;  /* 0x000000ffffae7224 */ /* 0x000fe200078e00ad */
[----:B------:R-:W-:Y:S01]  /*11270*/  FSEL R187, R187, R189, !P1 ;  /* 0x000000bdbbbb7208 */ /* 0x000fe20004800000 */
[----:B------:R-:W-:Y:S01]  /*11280*/  IMAD.MOV.U32 R175, RZ, RZ, R190 ;  /* 0x000000ffffaf7224 */ /* 0x000fe200078e00be */
[----:B------:R-:W-:Y:S02]  /*11290*/  FSEL R124, R124, R192, !P1 ;  /* 0x000000c07c7c7208 */ /* 0x000fe40004800000 */
[----:B------:R-:W-:-:S02]  /*112a0*/  FSEL R125, R125, R193, !P1 ;  /* 0x000000c17d7d7208 */ /* 0x000fc40004800000 */
[----:B------:R1:W-:Y:S01]  /*112b0*/  STL.64 [R1+0x7e68], R174 ;  /* 0x007e68ae01007387 */ /* 0x0003e20000100a00 */
[----:B------:R-:W-:Y:S05]  /*112c0*/  BRA `(.L_x_517) ;  /* 0x0000000800cc7947 */ /* 0x000fea0003800000 */
.L_x_514:
[----:B------:R-:W2:Y:S01]  /*112d0*/  LDG.E.64 R190, desc[UR6][R190.64+0x4e20] ;  /* 0x004e2006bebe7981 */ /* 0x000ea2000c1e1b00 */
[----:B------:R-:W-:Y:S01]  /*112e0*/  DADD R196, R194, R196 ;  /* 0x00000000c2c47229 */ /* 0x000fe200000000c4 */
[----:B------:R-:W-:Y:S01]  /*112f0*/  UMOV UR10, 0xcccccccd ;  /* 0xcccccccd000a7882 */ /* 0x000fe20000000000 */
[----:B------:R-:W-:Y:S01]  /*11300*/  UMOV UR11, 0x4016cccc ;  /* 0x4016cccc000b7882 */ /* 0x000fe20000000000 */
[----:B------:R-:W-:Y:S01]  /*11310*/  IMAD.MOV.U32 R124, RZ, RZ, 0x1 ;  /* 0x00000001ff7c7424 */ /* 0x000fe200078e00ff */
[----:B------:R-:W-:Y:S04]  /*11320*/  BSSY.RECONVERGENT B2, `(.L_x_520) ;  /* 0x000001e000027945 */ /* 0x000fe80003800200 */
[----:B------:R-:W-:Y:S02]  /*11330*/  DSETP.GT.AND P1, PT, |R196|, R174, PT ;  /* 0x000000aec400722a */ /* 0x000fe40003f24200 */
[----:B--2---:R-:W-:-:S10]  /*11340*/  DADD R190, R198, R190 ;  /* 0x00000000c6be7229 */ /* 0x004fd400000000be */
        /* <DEDUP_REMOVED lines=9> */
[----:B------:R-:W-:Y:S01]  /*113e0*/  DFMA R176, R124, R176, R124 ;  /* 0x000000b07cb0722b */ /* 0x000fe2000000007c */
[----:B------:R-:W-:Y:S02]  /*113f0*/  FSEL R124, R196, RZ, !P1 ;  /* 0x000000ffc47c7208 */ /* 0x000fe40004800000 */
[----:B------:R-:W-:-:S05]  /*11400*/  FSEL R125, R197, +QNAN , !P1 ;  /* 0x7ff00000c57d7808 */ /* 0x000fca0004800000 */
        /* <DEDUP_REMOVED lines=15> */
.L_x_521:
[----:B------:R-:W-:Y:S05]  /*11500*/  BSYNC.RECONVERGENT B2 ;  /* 0x0000000000027941 */ /* 0x000fea0003800200 */
.L_x_520:
[----:B------:R2:W-:Y:S01]  /*11510*/  STL.64 [R1+0x7e68], R190 ;  /* 0x007e68be01007387 */ /* 0x0005e20000100a00 */
[----:B------:R-:W-:Y:S01]  /*11520*/  UMOV UR10, 0xff800000 ;  /* 0xff800000000a7882 */ /* 0x000fe20000000000 */
[----:B------:R-:W-:Y:S02]  /*11530*/  UMOV UR11, 0x41cdcd64 ;  /* 0x41cdcd64000b7882 */ /* 0x000fe40000000000 */
[----:B------:R-:W-:-:S14]  /*11540*/  DSETP.GEU.AND P1, PT, |R192|, UR10, PT ;  /* 0x0000000ac0007e2a */ /* 0x000fdc000bf2e200 */
[----:B--2---:R-:W-:Y:S05]  /*11550*/  @P1 BRA `(.L_x_517) ;  /* 0x0000000800281947 */ /* 0x004fea0003800000 */
[----:B------:R-:W-:Y:S01]  /*11560*/  IMAD.MOV.U32 R174, RZ, RZ, R188 ;  /* 0x000000ffffae7224 */ /* 0x000fe200078e00bc */
[----:B------:R-:W-:Y:S01]  /*11570*/  UMOV UR10, 0xcccccccd ;  /* 0xcccccccd000a7882 */ /* 0x000fe20000000000 */
[----:B------:R-:W-:Y:S01]  /*11580*/  IMAD.MOV.U32 R175, RZ, RZ, R189 ;  /* 0x000000ffffaf7224 */ /* 0x000fe200078e00bd */
[----:B------:R-:W-:Y:S01]  /*11590*/  UMOV UR11, 0x4016cccc ;  /* 0x4016cccc000b7882 */ /* 0x000fe20000000000 */
[----:B------:R-:W-:Y:S01]  /*115a0*/  IMAD.MOV.U32 R176, RZ, RZ, 0x1 ;  /* 0x00000001ffb07424 */ /* 0x000fe200078e00ff */
[----:B------:R-:W-:Y:S03]  /*115b0*/  BSSY.RECONVERGENT B2, `(.L_x_522) ;  /* 0x0000018000027945 */ /* 0x000fe60003800200 */
        /* <DEDUP_REMOVED lines=23> */
.L_x_523:
[----:B------:R-:W-:Y:S05]  /*11730*/  BSYNC.RECONVERGENT B2 ;  /* 0x0000000000027941 */ /* 0x000fea0003800200 */
.L_x_522:
        /* <DEDUP_REMOVED lines=12> */
.L_x_513:
[----:B------:R-:W-:-:S04]  /*11800*/  IMAD.WIDE.U32 R176, R124, 0x18, R176 ;  /* 0x000000187cb07825 */ /* 0x000fc800078e00b0 */
[----:B------:R-:W-:Y:S01]  /*11810*/  IMAD R124, R125, 0x18, RZ ;  /* 0x000000187d7c7824 */ /* 0x000fe200078e02ff */
[----:B------:R-:W-:-:S04]  /*11820*/  IADD3 R173, P1, PT, R173, R176, RZ ;  /* 0x000000b0adad7210 */ /* 0x000fc80007f3e0ff */
[----:B------:R-:W-:Y:S02]  /*11830*/  IADD3.X R124, PT, PT, R200, R177, R124, P1, !PT ;  /* 0x000000b1c87c7210 */ /* 0x000fe40000ffe47c */
[----:B------:R-:W-:-:S04]  /*11840*/  LEA R176, P1, R173, R186, 0x3 ;  /* 0x000000baadb07211 */ /* 0x000fc800078218ff */
[----:B------:R-:W-:-:S05]  /*11850*/  LEA.HI.X R177, R173, R187, R124, 0x3, P1 ;  /* 0x000000bbadb17211 */ /* 0x000fca00008f1c7c */
[----:B------:R-:W2:Y:S01]  /*11860*/  LDG.E.64 R190, desc[UR6][R176.64+0x59d8] ;  /* 0x0059d806b0be7981 */ /* 0x000ea2000c1e1b00 */
[----:B------:R-:W-:Y:S01]  /*11870*/  IMAD.MOV.U32 R124, RZ, RZ, R192 ;  /* 0x000000ffff7c7224 */ /* 0x000fe200078e00c0 */
[----:B------:R-:W-:Y:S01]  /*11880*/  MOV R186, R188 ;  /* 0x000000bc00ba7202 */ /* 0x000fe20000000f00 */
[----:B------:R-:W-:Y:S02]  /*11890*/  IMAD.MOV.U32 R125, RZ, RZ, R193 ;  /* 0x000000ffff7d7224 */ /* 0x000fe400078e00c1 */
[----:B------:R-:W-:Y:S01]  /*118a0*/  IMAD.MOV.U32 R187, RZ, RZ, R189 ;  /* 0x000000ffffbb7224 */ /* 0x000fe200078e00bd */
[----:B--2---:R-:W-:-:S14]  /*118b0*/  DSETP.GEU.AND P1, PT, |R190|, R174, PT ;  /* 0x000000aebe00722a */ /* 0x004fdc0003f2e200 */
[----:B------:R-:W-:Y:S05]  /*118c0*/  @P1 BRA `(.L_x_517) ;  /* 0x00000004004c1947 */ /* 0x000fea0003800000 */
        /* <DEDUP_REMOVED lines=9> */
[----:B------:R-:W-:-:S05]  /*11960*/  FSEL R176, R177, -1.875, !P1 ;  /* 0xbff00000b1b07808 */ /* 0x000fca0004800000 */
[----:B------:R-:W-:-:S06]  /*11970*/  IMAD.MOV.U32 R187, RZ, RZ, R176 ;  /* 0x000000ffffbb7224 */ /* 0x000fcc00078e00b0 */
        /* <DEDUP_REMOVED lines=25> */
.L_x_525:
[----:B------:R-:W-:Y:S05]  /*11b10*/  BSYNC.RECONVERGENT B2 ;  /* 0x0000000000027941 */ /* 0x000fea0003800200 */
.L_x_524:
[----:B------:R0:W-:Y:S01]  /*11b20*/  STL.64 [R1+0x7e68], R190 ;  /* 0x007e68be01007387 */ /* 0x0001e20000100a00 */
[----:B------:R-:W-:Y:S01]  /*11b30*/  UMOV UR10, 0xff800000 ;  /* 0xff800000000a7882 */ /* 0x000fe20000000000 */
[----:B------:R-:W-:Y:S02]  /*11b40*/  UMOV UR11, 0x41cdcd64 ;  /* 0x41cdcd64000b7882 */ /* 0x000fe40000000000 */
[----:B------:R-:W-:-:S14]  /*11b50*/  DSETP.GEU.AND P1, PT, |R192|, UR10, PT ;  /* 0x0000000ac0007e2a */ /* 0x000fdc000bf2e200 */
[----:B0-----:R-:W-:Y:S05]  /*11b60*/  @P1 BRA `(.L_x_517) ;  /* 0x0000000000a41947 */ /* 0x001fea0003800000 */
        /* <DEDUP_REMOVED lines=29> */
.L_x_527:
[----:B------:R-:W-:Y:S05]  /*11d40*/  BSYNC.RECONVERGENT B2 ;  /* 0x0000000000027941 */ /* 0x000fea0003800200 */
.L_x_526:
        /* <DEDUP_REMOVED lines=10> */
[----:B------:R0:W-:Y:S05]  /*11df0*/  STL.64 [R1+0x7e68], R174 ;  /* 0x007e68ae01007387 */ /* 0x0001ea0000100a00 */
.L_x_517:
[----:B------:R-:W-:Y:S05]  /*11e00*/  BSYNC.RECONVERGENT B0 ;  /* 0x0000000000007941 */ /* 0x000fea0003800200 */
.L_x_512:
[----:B------:R-:W-:Y:S01]  /*11e10*/  UMOV UR12, 0xff800000 ;  /* 0xff800000000c7882 */ /* 0x000fe20000000000 */
[----:B------:R-:W-:Y:S01]  /*11e20*/  UMOV UR13, 0x41cdcd64 ;  /* 0x41cdcd64000d7882 */ /* 0x000fe20000000000 */
[----:B------:R-:W-:Y:S01]  /*11e30*/  UMOV UR10, 0xcccccccd ;  /* 0xcccccccd000a7882 */ /* 0x000fe20000000000 */
[----:B------:R-:W-:Y:S01]  /*11e40*/  DSETP.GEU.AND P1, PT, |R124|, UR12, PT ;  /* 0x0000000c7c007e2a */ /* 0x000fe2000bf2e200 */
[----:B------:R-:W-:Y:S02]  /*11e50*/  UMOV UR11, 0x4016cccc ;  /* 0x4016cccc000b7882 */ /* 0x000fe40000000000 */
[----:B012---:R-:W-:Y:S01]  /*11e60*/  DADD R174, R198, -UR10 ;  /* 0x8000000ac6ae7e29 */ /* 0x007fe20008000000 */
[----:B------:R-:W-:Y:S01]  /*11e70*/  UMOV UR10, 0x3a29c77a ;  /* 0x3a29c77a000a7882 */ /* 0x000fe20000000000 */
[----:B------:R-:W-:-:S06]  /*11e80*/  UMOV UR11, 0x3fffcb92 ;  /* 0x3fffcb92000b7882 */ /* 0x000fcc0000000000 */
[----:B------:R-:W-:-:S03]  /*11e90*/  DFMA R174, R180, UR10, R174 ;  /* 0x0000000ab4ae7c2b */ /* 0x000fc600080000ae */
[----:B------:R-:W-:Y:S08]  /*11ea0*/  @P1 BRA `(.L_x_511) ;  /* 0x00000000007c1947 */ /* 0x000ff00003800000 */
[----:B------:R-:W0:Y:S01]  /*11eb0*/  MUFU.RCP64H R177, R175 ;  /* 0x000000af00b17308 */ /* 0x000e220000001800 */
[----:B------:R-:W-:Y:S01]  /*11ec0*/  IMAD.MOV.U32 R176, RZ, RZ, 0x1 ;  /* 0x00000001ffb07424 */ /* 0x000fe200078e00ff */
[----:B------:R-:W-:Y:S05]  /*11ed0*/  BMOV.32.CLEAR RZ, B0 ;  /* 0x0000000000ff7355 */ /* 0x000fea0000100000 */
[----:B------:R-:W-:Y:S01]  /*11ee0*/  BSSY.RECONVERGENT B0, `(.L_x_528) ;  /* 0x0000013000007945 */ /* 0x000fe20003800200 */
        /* <DEDUP_REMOVED lines=18> */
.L_x_529:
[----:B------:R-:W-:Y:S05]  /*12010*/  BSYNC.RECONVERGENT B0 ;  /* 0x0000000000007941 */ /* 0x000fea0003800200 */
.L_x_528:
[----:B------:R-:W2:Y:S02]  /*12020*/  LDL.64 R174, [R1+0x7e68] ;  /* 0x007e680001ae7983 */ /* 0x000ea40000100a00 */
[----:B--2---:R-:W-:-:S06]  /*12030*/  DSETP.GEU.AND P1, PT, R174, R188, PT ;  /* 0x000000bcae00722a */ /* 0x004fcc0003f2e000 */
[----:B------:R-:W-:Y:S02]  /*12040*/  FSEL R198, R198, R186, !P1 ;  /* 0x000000bac6c67208 */ /* 0x000fe40004800000 */
[----:B------:R-:W-:Y:S02]  /*12050*/  FSEL R194, R194, R124, !P1 ;  /* 0x0000007cc2c27208 */ /* 0x000fe40004800000 */
[----:B------:R-:W-:Y:S02]  /*12060*/  FSEL R186, R199, R187, !P1 ;  /* 0x000000bbc7ba7208 */ /* 0x000fe40004800000 */
[----:B------:R-:W-:-:S03]  /*12070*/  FSEL R124, R195, R125, !P1 ;  /* 0x0000007dc37c7208 */ /* 0x000fc60004800000 */
[----:B------:R-:W-:Y:S02]  /*12080*/  IMAD.MOV.U32 R199, RZ, RZ, R186 ;  /* 0x000000ffffc77224 */ /* 0x000fe400078e00ba */
[----:B------:R-:W-:-:S07]  /*12090*/  IMAD.MOV.U32 R195, RZ, RZ, R124 ;  /* 0x000000ffffc37224 */ /* 0x000fce00078e007c */
.L_x_511:
[----:B------:R-:W-:Y:S05]  /*120a0*/  BSYNC.RECONVERGENT B1 ;  /* 0x0000000000017941 */ /* 0x000fea0003800200 */
.L_x_510:
[----:B------:R-:W-:Y:S01]  /*120b0*/  UMOV UR10, 0xff800000 ;  /* 0xff800000000a7882 */ /* 0x000fe20000000000 */
[----:B------:R-:W-:Y:S01]  /*120c0*/  UMOV UR11, 0x41cdcd64 ;  /* 0x41cdcd64000b7882 */ /* 0x000fe20000000000 */
[----:B0-----:R-:W-:Y:S01]  /*120d0*/  VIMNMX.U32 R124, PT, PT, R122, R123, PT ;  /* 0x0000007b7a7c7248 */ /* 0x001fe20003fe0000 */
[----:B------:R-:W-:-:S03]  /*120e0*/  DSETP.GEU.AND P1, PT, |R194|, UR10, PT ;  /* 0x0000000ac2007e2a */ /* 0x000fc6000bf2e200 */
[----:B------:R-:W-:-:S11]  /*120f0*/  ISETP.GE.U32.AND P2, PT, R124, 0x2, PT ;  /* 0x000000027c00780c */ /* 0x000fd60003f46070 */
[----:B------:R0:W-:Y:S01]  /*12100*/  @!P1 STL.64 [R126], R198 ;  /* 0x000000c67e009387 */ /* 0x0001e20000100a00 */
[----:B------:R-:W-:Y:S02]  /*12110*/  @!P1 IMAD.MOV.U32 R120, RZ, RZ, R194 ;  /* 0x000000ffff789224 */ /* 0x000fe400078e00c2 */
[----:B------:R-:W-:Y:S01]  /*12120*/  @!P1 IMAD.MOV.U32 R121, RZ, RZ, R195 ;  /* 0x000000ffff799224 */ /* 0x000fe200078e00c3 */
[----:B------:R0:W-:Y:S01]  /*12130*/  @!P1 STL.64 [R130], R194 ;  /* 0x000000c282009387 */ /* 0x0001e20000100a00 */
[----:B------:R-:W-:Y:S05]  /*12140*/  @!P2 BRA `(.L_x_509) ;  /* 0x00000024007ca947 */ /* 0x000fea0003800000 */
[----:B------:R-:W2:Y:S01]  /*12150*/  LDL.64 R192, [R126] ;  /* 0x000000007ec07983 */ /* 0x000ea20000100a00 */
[----:B------:R-:W-:Y:S01]  /*12160*/  UMOV UR10, 0xcccccccd ;  /* 0xcccccccd000a7882 */ /* 0x000fe20000000000 */
[----:B------:R-:W-:Y:S01]  /*12170*/  UMOV UR11, 0x4016cccc ;  /* 0x4016cccc000b7882 */ /* 0x000fe20000000000 */
[----:B------:R-:W-:Y:S01]  /*12180*/  IMAD.MOV.U32 R124, RZ, RZ, 0x1 ;  /* 0x00000001ff7c7424 */ /* 0x000fe200078e00ff */
[----:B------:R-:W-:Y:S05]  /*12190*/  BMOV.32.CLEAR RZ, B0 ;  /* 0x0000000000ff7355 */ /* 0x000fea0000100000 */
[----:B------:R-:W-:Y:S01]  /*121a0*/  BSSY.RECONVERGENT B0, `(.L_x_530) ;  /* 0x000001c000007945 */ /* 0x000fe20003800200 */
[----:B--2---:R-:W-:Y:S01]  /*121b0*/  DADD R174, R192, -UR10 ;  /* 0x8000000ac0ae7e29 */ /* 0x004fe20008000000 */
[----:B------:R-:W-:Y:S01]  /*121c0*/  UMOV UR10, 0x3a29c77a ;  /* 0x3a29c77a000a7882 */ /* 0x000fe20000000000 */
[----:B------:R-:W-:-:S06]  /*121d0*/  UMOV UR11, 0x3fffcb92 ;  /* 0x3fffcb92000b7882 */ /* 0x000fcc0000000000 */
[----:B------:R-:W-:-:S06]  /*121e0*/  DFMA R174, R180, UR10, R174 ;  /* 0x0000000ab4ae7c2b */ /* 0x000fcc00080000ae */
[----:B------:R-:W1:Y:S02]  /*121f0*/  MUFU.RCP64H R125, R175 ;  /* 0x000000af007d7308 */ /* 0x000e640000001800 */
[----:B-1----:R-:W-:-:S08]  /*12200*/  DFMA R176, -R174, R124, 1 ;  /* 0x3ff00000aeb0742b */ /* 0x002fd0000000017c */
        /* <DEDUP_REMOVED lines=8> */
[----:B------:R-:W-:Y:S01]  /*12290*/  DFMA R124, R124, R188, R186 ;  /* 0x000000bc7c7c722b */ /* 0x000fe200000000ba */
[----:B------:R-:W-:Y:S01]  /*122a0*/  IMAD.MOV.U32 R186, RZ, RZ, 0x0 ;  /* 0x00000000ffba7424 */ /* 0x000fe200078e00ff */
[----:B------:R-:W-:Y:S01]  /*122b0*/  MOV R187, 0xbff00000 ;  /* 0xbff0000000bb7802 */ /* 0x000fe20000000f00 */
[----:B------:R-:W-:Y:S02]  /*122c0*/  IMAD.MOV.U32 R188, RZ, RZ, 0x0 ;  /* 0x00000000ffbc7424 */ /* 0x000fe400078e00ff */
[----:B------:R-:W-:-:S05]  /*122d0*/  IMAD.MOV.U32 R189, RZ, RZ, 0x7ff00000 ;  /* 0x7ff00000ffbd7424 */ /* 0x000fca00078e00ff */
[----:B------:R-:W-:-:S05]  /*122e0*/  FFMA R173, RZ, R175, R125 ;  /* 0x000000afffad7223 */ /* 0x000fca000000007d */
[----:B------:R-:W-:-:S13]  /*122f0*/  FSETP.GT.AND P1, PT, |R173|, 1.469367938527859385e-39, PT ;  /* 0x00100000ad00780b */ /* 0x000fda0003f24200 */
[----:B------:R-:W-:Y:S05]  /*12300*/  @P1 BRA P2, `(.L_x_531) ;  /* 0x0000000000141947 */ /* 0x000fea0001000000 */
[----:B------:R-:W-:Y:S05]  /*12310*/  BMOV.32.CLEAR RZ, B11 ;  /* 0x000000000bff7355 */ /* 0x000fea0000100000 */
[----:B------:R-:W-:-:S07]  /*12320*/  MOV R173, 0x12340 ;  /* 0x0001234000ad7802 */ /* 0x000fce0000000f00 */
[----:B0-----:R-:W-:Y:S05]  /*12330*/  CALL.REL.NOINC `($__internal_0_$__cuda_sm20_div_rn_f64_full) ;  /* 0x0000278000287944 */ /* 0x001fea0003c00000 */
[----:B------:R-:W-:Y:S02]  /*12340*/  IMAD.MOV.U32 R124, RZ, RZ, R174 ;  /* 0x000000ffff7c7224 */ /* 0x000fe400078e00ae */
[----:B------:R-:W-:-:S07]  /*12350*/  IMAD.MOV.U32 R125, RZ, RZ, R175 ;  /* 0x000000ffff7d7224 */ /* 0x000fce00078e00af */
.L_x_531:
[----:B------:R-:W-:Y:S05]  /*12360*/  BSYNC.RECONVERGENT B0 ;  /* 0x0000000000007941 */ /* 0x000fea0003800200 */
.L_x_530:
[----:B------:R-:W-:-:S04]  /*12370*/  IMAD.IADD R173, R204, 0x1, R122 ;  /* 0x00000001ccad7824 */ /* 0x000fc800078e027a */
[----:B------:R-:W-:-:S06]  /*12380*/  IMAD R176, R173, 0x8, R1 ;  /* 0x00000008adb07824 */ /* 0x000fcc00078e0201 */
[----:B------:R-:W2:Y:S01]  /*12390*/  LDL.64 R176, [R176] ;  /* 0x00000000b0b07983 */ /* 0x000ea20000100a00 */
[----:B0-----:R-:W-:Y:S01]  /*123a0*/  IMAD.MOV.U32 R194, RZ, RZ, -0x800000 ;  /* 0xff800000ffc27424 */ /* 0x001fe200078e00ff */
[----:B------:R-:W-:Y:S05]  /*123b0*/  BMOV.32.CLEAR RZ, B0 ;  /* 0x0000000000ff7355 */ /* 0x000fea0000100000 */
[----:B------:R-:W-:Y:S01]  /*123c0*/  IMAD.MOV.U32 R195, RZ, RZ, 0x41cdcd64 ;  /* 0x41cdcd64ffc37424 */ /* 0x000fe200078e00ff */
[----:B------:R-:W-:Y:S05]  /*123d0*/  BSSY.RECONVERGENT B0, `(.L_x_532) ;  /* 0x0000016000007945 */ /* 0x000fea0003800200 */
[----:B--2---:R-:W-:-:S14]  /*123e0*/  DSETP.GEU.AND P1, PT, |R176|, R194, PT ;  /* 0x000000c2b000722a */ /* 0x004fdc0003f2e200 */
[----:B------:R-:W-:Y:S05]  /*123f0*/  @P1 BRA `(.L_x_533) ;  /* 0x00000000004c1947 */ /* 0x000fea0003800000 */
[----:B------:R-:W2:Y:S01]  /*12400*/  LDL.U8 R174, [R179+0x27d7] ;  /* 0x0027d700b3ae7983 */ /* 0x000ea20000100000 */
[----:B------:R-:W0:Y:S03]  /*12410*/  LDC.64 R190, c[0x0][0x468] ;  /* 0x00011a00ffbe7b82 */ /* 0x000e260000000a00 */
[----:B------:R-:W3:Y:S01]  /*12420*/  LDL.U8 R175, [R129+0x27f2] ;  /* 0x0027f20081af7983 */ /* 0x000ee20000100000 */
[----:B------:R-:W-:Y:S01]  /*12430*/  UMOV UR10, 0x5197d ;  /* 0x0005197d000a7882 */ /* 0x000fe20000000000 */
[----:B--2---:R-:W-:Y:S02]  /*12440*/  PRMT R174, R174, 0x3340, R128 ;  /* 0x00003340aeae7816 */ /* 0x004fe40000000080 */
[----:B---3--:R-:W-:-:S04]  /*12450*/  PRMT R175, R175, 0x3340, RZ ;  /* 0x00003340afaf7816 */ /* 0x008fc800000000ff */
[----:B------:R-:W-:Y:S02]  /*12460*/  PRMT R174, R174, 0x5410, R175 ;  /* 0x00005410aeae7816 */ /* 0x000fe400000000af */
[----:B------:R-:W-:-:S05]  /*12470*/  PRMT R175, R127, 0x8880, RZ ;  /* 0x000088807faf7816 */ /* 0x000fca00000000ff */
[----:B------:R-:W-:-:S04]  /*12480*/  IDP.4A.S8.U8 R174, R174, UR10, R175 ;  /* 0x0000000aaeae7c26 */ /* 0x000fc800080002af */
[----:B0-----:R-:W-:-:S05]  /*12490*/  IMAD.WIDE R190, R174, 0x8, R190 ;  /* 0x00000008aebe7825 */ /* 0x001fca00078e02be */
[----:B------:R-:W2:Y:S02]  /*124a0*/  LDG.E.64 R174, desc[UR6][R190.64+0x1388] ;  /* 0x00138806beae7981 */ /* 0x000ea4000c1e1b00 */
[----:B--2---:R-:W-:-:S14]  /*124b0*/  DSETP.GEU.AND P1, PT, |R174|, R194, PT ;  /* 0x000000c2ae00722a */ /* 0x004fdc0003f2e200 */
[----:B------:R-:W-:Y:S05]  /*124c0*/  @P1 BRA `(.L_x_533) ;  /* 0x0000000000181947 */ /* 0x000fea0003800000 */
[----:B------:R-:W-:Y:S01]  /*124d0*/  VIADD R196, R1, 0x1388 ;  /* 0x0000138801c47836 */ /* 0x000fe20000000000 */
[----:B------:R-:W2:Y:S03]  /*124e0*/  LDG.E.64 R186, desc[UR6][R190.64] ;  /* 0x00000006beba7981 */ /* 0x000ea6000c1e1b00 */
[----:B------:R-:W-:-:S05]  /*124f0*/  IMAD R173, R173, 0x8, R196 ;  /* 0x00000008adad7824 */ /* 0x000fca00078e02c4 */
[----:B------:R-:W2:Y:S01]  /*12500*/  LDL.64 R190, [R173] ;  /* 0x00000000adbe7983 */ /* 0x000ea20000100a00 */
[----:B------:R-:W-:Y:S02]  /*12510*/  DADD R188, R176, R174 ;  /* 0x00000000b0bc7229 */ /* 0x000fe400000000ae */
[----:B--2---:R-:W-:-:S11]  /*12520*/  DADD R186, R190, R186 ;  /* 0x00000000beba7229 */ /* 0x004fd600000000ba */
.L_x_533:
[----:B------:R-:W-:Y:S05]  /*12530*/  BSYNC.RECONVERGENT B0 ;  /* 0x0000000000007941 */ /* 0x000fea0003800200 */
.L_x_532:
[----:B------:R-:W-:Y:S01]  /*12540*/  UMOV UR10, 0xcccccccd ;  /* 0xcccccccd000a7882 */ /* 0x000fe20000000000 */
[----:B------:R-:W-:Y:S01]  /*12550*/  UMOV UR11, 0x4016cccc ;  /* 0x4016cccc000b7882 */ /* 0x000fe20000000000 */
[----:B------:R-:W-:Y:S01]  /*12560*/  IMAD.MOV.U32 R174, RZ, RZ, 0x1 ;  /* 0x00000001ffae7424 */ /* 0x000fe200078e00ff */
[----:B------:R-:W-:Y:S01]  /*12570*/  DADD R190, R186, -UR10 ;  /* 0x8000000ababe7e29 */ /* 0x000fe20008000000 */
[----:B------:R-:W-:Y:S01]  /*12580*/  UMOV UR10, 0x3a29c77a ;  /* 0x3a29c77a000a7882 */ /* 0x000fe20000000000 */
[----:B------:R-:W-:Y:S01]  /*12590*/  UMOV UR11, 0x3fffcb92 ;  /* 0x3fffcb92000b7882 */ /* 0x000fe20000000000 */
[----:B------:R-:W-:Y:S05]  /*125a0*/  BMOV.32.CLEAR RZ, B0 ;  /* 0x0000000000ff7355 */ /* 0x000fea0000100000 */
[----:B------:R-:W-:Y:S01]  /*125b0*/  DFMA R190, R180, UR10, R190 ;  /* 0x0000000ab4be7c2b */ /* 0x000fe200080000be */
[----:B------:R-:W-:Y:S05]  /*125c0*/  BSSY.RECONVERGENT B0, `(.L_x_534) ;  /* 0x0000014000007945 */ /* 0x000fea0003800200 */
        /* <DEDUP_REMOVED lines=15> */
[----:B------:R-:W-:Y:S01]  /*126c0*/  IMAD.MOV.U32 R174, RZ, RZ, R190 ;  /* 0x000000ffffae7224 */ /* 0x000fe200078e00be */
[----:B------:R-:W-:Y:S01]  /*126d0*/  MOV R173, 0x12700 ;  /* 0x0001270000ad7802 */ /* 0x000fe20000000f00 */
[----:B------:R-:W-:-:S07]  /*126e0*/  IMAD.MOV.U32 R175, RZ, RZ, R191 ;  /* 0x000000ffffaf7224 */ /* 0x000fce00078e00bf */
[----:B------:R-:W-:Y:S05]  /*126f0*/  CALL.REL.NOINC `($__internal_0_$__cuda_sm20_div_rn_f64_full) ;  /* 0x0000277c00387944 */ /* 0x000fea0003c00000 */
.L_x_535:
[----:B------:R-:W-:Y:S05]  /*12700*/  BSYNC.RECONVERGENT B0 ;  /* 0x0000000000007941 */ /* 0x000fea0003800200 */
.L_x_534:
[----:B------:R-:W-:Y:S01]  /*12710*/  DSETP.GEU.AND P2, PT, R192, -2500, PT ;  /* 0xc0a38800c000742a */ /* 0x000fe20003f4e000 */
[----:B------:R-:W-:Y:S05]  /*12720*/  BMOV.32.CLEAR RZ, B0 ;  /* 0x0000000000ff7355 */ /* 0x000fea0000100000 */
[----:B------:R-:W-:Y:S01]  /*12730*/  DSETP.GEU.AND P1, PT, R186, -2500, PT ;  /* 0xc0a38800ba00742a */ /* 0x000fe20003f2e000 */
[----:B------:R-:W-:Y:S01]  /*12740*/  FSEL R190, R120, RZ, P2 ;  /* 0x000000ff78be7208 */ /* 0x000fe20001000000 */
[----:B------:R-:W-:Y:S01]  /*12750*/  BSSY.RECONVERGENT B0, `(.L_x_536) ;  /* 0x0000019000007945 */ /* 0x000fe20003800200 */
[----:B------:R-:W-:Y:S02]  /*12760*/  FSEL R191, R121, RZ, P2 ;  /* 0x000000ff79bf7208 */ /* 0x000fe40001000000 */
[----:B------:R-:W-:-:S02]  /*12770*/  FSEL R176, R192, RZ, P2 ;  /* 0x000000ffc0b07208 */ /* 0x000fc40001000000 */
[----:B------:R-:W-:Y:S02]  /*12780*/  FSEL R186, R186, RZ, P1 ;  /* 0x000000ffbaba7208 */ /* 0x000fe40000800000 */
[----:B------:R-:W-:Y:S02]  /*12790*/  FSEL R187, R187, -5.287109375, P1 ;  /* 0xc0a93000bbbb7808 */ /* 0x000fe40000800000 */
[----:B------:R-:W-:Y:S02]  /*127a0*/  FSEL R188, R188, RZ, P1 ;  /* 0x000000ffbcbc7208 */ /* 0x000fe40000800000 */
[----:B------:R-:W-:Y:S01]  /*127b0*/  FSEL R189, R189, RZ, P1 ;  /* 0x000000ffbdbd7208 */ /* 0x000fe20000800000 */
[----:B------:R-:W-:Y:S01]  /*127c0*/  DSETP.GT.AND P1, PT, R190, RZ, PT ;  /* 0x000000ffbe00722a */ /* 0x000fe20003f24000 */
[----:B------:R-:W-:-:S06]  /*127d0*/  FSEL R177, R193, -5.287109375, P2 ;  /* 0xc0a93000c1b17808 */ /* 0x000fcc0001000000 */
[----:B------:R-:W-:-:S06]  /*127e0*/  DSETP.LEU.OR P1, PT, R176, RZ, !P1 ;  /* 0x000000ffb000722a */ /* 0x000fcc0004f2b400 */
[----:B------:R-:W-:-:S14]  /*127f0*/  DSETP.LEU.AND P1, PT, R174, R124, P1 ;  /* 0x0000007cae00722a */ /* 0x000fdc0000f2b000 */
[----:B------:R0:W-:Y:S04]  /*12800*/  @!P1 STL.64 [R126], R186 ;  /* 0x000000ba7e009387 */ /* 0x0001e80000100a00 */
[----:B------:R0:W-:Y:S01]  /*12810*/  @!P1 STL.64 [R130], R188 ;  /* 0x000000bc82009387 */ /* 0x0001e20000100a00 */
[----:B------:R-:W-:Y:S05]  /*12820*/  @!P1 BRA `(.L_x_537) ;  /* 0x00000000002c9947 */ /* 0x000fea0003800000 */
[----:B------:R-:W-:Y:S01]  /*12830*/  DSETP.GE.AND P1, PT, R124, R174, PT ;  /* 0x000000ae7c00722a */ /* 0x000fe20003f26000 */
[----:B0-----:R-:W-:Y:S02]  /*12840*/  IMAD.MOV.U32 R186, RZ, RZ, R192 ;  /* 0x000000ffffba7224 */ /* 0x001fe400078e00c0 */
[----:B------:R-:W-:Y:S02]  /*12850*/  IMAD.MOV.U32 R187, RZ, RZ, R193 ;  /* 0x000000ffffbb7224 */ /* 0x000fe400078e00c1 */
[----:B------:R-:W-:Y:S02]  /*12860*/  IMAD.MOV.U32 R188, RZ, RZ, R120 ;  /* 0x000000ffffbc7224 */ /* 0x000fe400078e0078 */
[----:B------:R-:W-:-:S07]  /*12870*/  IMAD.MOV.U32 R189, RZ, RZ, R121 ;  /* 0x000000ffffbd7224 */ /* 0x000fce00078e0079 */
[----:B------:R1:W-:Y:S01]  /*12880*/  @P1 STL.64 [R126], R176 ;  /* 0x000000b07e001387 */ /* 0x0003e20000100a00 */
[----:B------:R-:W-:Y:S02]  /*12890*/  @P1 IMAD.MOV.U32 R186, RZ, RZ, R176 ;  /* 0x000000ffffba1224 */ /* 0x000fe400078e00b0 */
[----:B------:R-:W-:Y:S01]  /*128a0*/  @P1 IMAD.MOV.U32 R187, RZ, RZ, R177 ;  /* 0x000000ffffbb1224 */ /* 0x000fe200078e00b1 */
[----:B------:R1:W-:Y:S01]  /*128b0*/  @P1 STL.64 [R130], R190 ;  /* 0x000000be82001387 */ /* 0x0003e20000100a00 */
[----:B------:R-:W-:Y:S02]  /*128c0*/  @P1 IMAD.MOV.U32 R188, RZ, RZ, R190 ;  /* 0x000000ffffbc1224 */ /* 0x000fe400078e00be */
[----:B------:R-:W-:-:S07]  /*128d0*/  @P1 IMAD.MOV.U32 R189, RZ, RZ, R191 ;  /* 0x000000ffffbd1224 */ /* 0x000fce00078e00bf */
.L_x_537:
[----:B------:R-:W-:Y:S05]  /*128e0*/  BSYNC.RECONVERGENT B0 ;  /* 0x0000000000007941 */ /* 0x000fea0003800200 */
.L_x_536:
[----:B------:R-:W2:Y:S01]  /*128f0*/  LDCU.64 UR10, c[0x0][0x468] ;  /* 0x00008d00ff0a77ac */ /* 0x000ea20008000a00 */
[----:B------:R-:W-:Y:S01]  /*12900*/  PRMT R192, R127, 0x8880, RZ ;  /* 0x000088807fc07816 */ /* 0x000fe200000000ff */
[----:B------:R-:W-:Y:S01]  /*12910*/  IMAD.MOV.U32 R207, RZ, RZ, 0x3 ;  /* 0x00000003ffcf7424 */ /* 0x000fe200078e00ff */
[----:B------:R-:W-:Y:S02]  /*12920*/  PRMT R120, R128, 0x8880, RZ ;  /* 0x0000888080787816 */ /* 0x000fe400000000ff */
[----:B------:R-:W-:Y:S02]  /*12930*/  SHF.R.S32.HI R193, RZ, 0x1f, R192 ;  /* 0x0000001fffc17819 */ /* 0x000fe400000114c0 */
[----:B------:R-:W-:Y:S01]  /*12940*/  SHF.R.S32.HI R124, RZ, 0x1f, R120 ;  /* 0x0000001fff7c7819 */ /* 0x000fe20000011478 */
[----:B------:R-:W-:-:S04]  /*12950*/  IMAD.WIDE.U32 R120, R120, 0x5, R192 ;  /* 0x0000000578787825 */ /* 0x000fc800078e00c0 */
[----:B------:R-:W-:Y:S01]  /*12960*/  IMAD R124, R124, 0x5, RZ ;  /* 0x000000057c7c7824 */ /* 0x000fe200078e02ff */
[----:B--2---:R-:W-:-:S04]  /*12970*/  LEA R194, P1, R120, UR10, 0x3 ;  /* 0x0000000a78c27c11 */ /* 0x004fc8000f8218ff */
[----:B------:R-:W-:-:S04]  /*12980*/  IADD3 R121, PT, PT, R121, R124, RZ ;  /* 0x0000007c79797210 */ /* 0x000fc80007ffe0ff */
[----:B------:R-:W-:-:S07]  /*12990*/  LEA.HI.X R195, R120, UR11, R121, 0x3, P1 ;  /* 0x0000000b78c37c11 */ /* 0x000fce00088f1c79 */
.L_x_566:
[----:B------:R-:W-:Y:S01]  /*129a0*/  IMAD.IADD R206, R122, 0x1, -R207 ;  /* 0x000000017ace7824 */ /* 0x000fe200078e0acf */
[----:B------:R-:W-:Y:S01]  /*129b0*/  BSSY.RECONVERGENT B2, `(.L_x_538) ;  /* 0x00001d7000027945 */ /* 0x000fe20003800200 */
[----:B------:R-:W-:Y:S02]  /*129c0*/  VIADD R207, R207, 0x1 ;  /* 0x00000001cfcf7836 */ /* 0x000fe40000000000 */
[C---:B------:R-:W-:Y:S01]  /*129d0*/  VIADD R125, R206.reuse, 0x1 ;  /* 0x00000001ce7d7836 */ /* 0x040fe20000000000 */
[----:B------:R-:W-:-:S04]  /*129e0*/  ISETP.GT.U32.AND P1, PT, R206, 0x7ffffffe, PT ;  /* 0x7ffffffece00780c */ /* 0x000fc80003f24070 */
[----:B------:R-:W-:Y:S02]  /*129f0*/  SEL R206, R206, RZ, P1 ;  /* 0x000000ffcece7207 */ /* 0x000fe40000800000 */
[----:B------:R-:W-:Y:S02]  /*12a00*/  SEL R125, R125, 0x1, !P1 ;  /* 0x000000017d7d7807 */ /* 0x000fe40004800000 */
[----:B------:R-:W-:Y:S01]  /*12a10*/  ISETP.NE.AND P1, PT, R207, 0x21, PT ;  /* 0x00000021cf00780c */ /* 0x000fe20003f25270 */
[----:B------:R-:W-:Y:S01]  /*12a20*/  IMAD.IADD R206, R205, 0x1, R206 ;  /* 0x00000001cdce7824 */ /* 0x000fe200078e02ce */
[----:B------:R-:W-:-:S04]  /*12a30*/  ISETP.GE.AND P2, PT, R125, R122, PT ;  /* 0x0000007a7d00720c */ /* 0x000fc80003f46270 */
[----:B------:R-:W-:-:S13]  /*12a40*/  ISETP.LT.OR P2, PT, R206, 0x1, P2 ;  /* 0x00000001ce00780c */ /* 0x000fda0001741670 */
[----:B--2---:R-:W-:Y:S05]  /*12a50*/  @P2 BRA `(.L_x_539) ;  /* 0x0000001c00302947 */ /* 0x004fea0003800000 */
.L_x_565:
[----:B------:R-:W-:Y:S02]  /*12a60*/  IMAD.MOV.U32 R124, RZ, RZ, R206 ;  /* 0x000000ffff7c7224 */ /* 0x000fe400078e00ce */
[----:B------:R-:W-:-:S04]  /*12a70*/  VIADD R206, R206, 0xffffffff ;  /* 0xffffffffcece7836 */ /* 0x000fc80000000000 */
[----:B------:R-:W-:-:S04]  /*12a80*/  IMAD R173, R206, R172, R125 ;  /* 0x000000accead7224 */ /* 0x000fc800078e027d */
[----:B------:R-:W-:-:S04]  /*12a90*/  VIADD R173, R173, 0xffffffff ;  /* 0xffffffffadad7836 */ /* 0x000fc80000000000 */
[----:B--2---:R-:W-:-:S06]  /*12aa0*/  IMAD R120, R173, 0x8, R1 ;  /* 0x00000008ad787824 */ /* 0x004fcc00078e0201 */
[----:B------:R-:W2:Y:S01]  /*12ab0*/  LDL.64 R120, [R120] ;  /* 0x0000000078787983 */ /* 0x000ea20000100a00 */
[----:B------:R-:W-:Y:S01]  /*12ac0*/  IMAD.MOV.U32 R210, RZ, RZ, -0x800000 ;  /* 0xff800000ffd27424 */ /* 0x000fe200078e00ff */
[----:B------:R-:W-:Y:S01]  /*12ad0*/  BSSY.RECONVERGENT B1, `(.L_x_540) ;  /* 0x00001c0000017945 */ /* 0x000fe20003800200 */
[----:B------:R-:W-:-:S06]  /*12ae0*/  IMAD.MOV.U32 R211, RZ, RZ, 0x41cdcd64 ;  /* 0x41cdcd64ffd37424 */ /* 0x000fcc00078e00ff */
[----:B--2---:R-:W-:-:S14]  /*12af0*/  DSETP.GEU.AND P2, PT, |R120|, R210, PT ;  /* 0x000000d27800722a */ /* 0x004fdc0003f4e200 */
[----:B------:R-:W-:Y:S05]  /*12b00*/  @P2 BRA `(.L_x_541) ;  /* 0x0000001800f02947 */ /* 0x000fea0003800000 */
[----:B------:R-:W-:Y:S01]  /*12b10*/  LOP3.LUT R209, RZ, R124, RZ, 0x33, !PT ;  /* 0x0000007cffd17212 */ /* 0x000fe200078e33ff */
[----:B------:R-:W-:Y:S05]  /*12b20*/  BMOV.32.CLEAR RZ, B0 ;  /* 0x0000000000ff7355 */ /* 0x000fea0000100000 */
[----:B------:R-:W-:Y:S01]  /*12b30*/  LOP3.LUT R208, RZ, R125, RZ, 0x33, !PT ;  /* 0x0000007dffd07212 */ /* 0x000fe200078e33ff */
[----:B------:R-:W-:Y:S01]  /*12b40*/  IMAD.IADD R209, R209, 0x1, R123 ;  /* 0x00000001d1d17824 */ /* 0x000fe200078e027b */
[----:B------:R-:W-:Y:S03]  /*12b50*/  BSSY.RECONVERGENT B0, `(.L_x_542) ;  /* 0x00001a9000007945 */ /* 0x000fe60003800200 */
[----:B------:R-:W-:Y:S01]  /*12b60*/  IMAD.IADD R208, R208, 0x1, R122 ;  /* 0x00000001d0d07824 */ /* 0x000fe200078e027a */
[----:B------:R-:W-:-:S03]  /*12b70*/  ISETP.NE.AND P2, PT, R209, RZ, PT ;  /* 0x000000ffd100720c */ /* 0x000fc60003f45270 */
[C---:B-1----:R-:W-:Y:S01]  /*12b80*/  IMAD.IADD R176, R209.reuse, 0x1, R208 ;  /* 0x00000001d1b07824 */ /* 0x042fe200078e02d0 */
[C---:B------:R-:W-:Y:S02]  /*12b90*/  ISETP.NE.AND P3, PT, R208.reuse, RZ, PT ;  /* 0x000000ffd000720c */ /* 0x040fe40003f65270 */
[----:B------:R-:W-:Y:S02]  /*12ba0*/  ISETP.GT.AND P4, PT, R208, RZ, !P2 ;  /* 0x000000ffd000720c */ /* 0x000fe40005784270 */
[----:B------:R-:W-:-:S13]  /*12bb0*/  ISETP.LT.OR P3, PT, R209, 0x1, P3 ;  /* 0x00000001d100780c */ /* 0x000fda0001f61670 */
[----:B------:R-:W-:Y:S05]  /*12bc0*/  @P3 BRA !P4, `(.L_x_543) ;  /* 0x0000000c00103947 */ /* 0x000fea0006000000 */
[----:B------:R-:W-:Y:S02]  /*12bd0*/  ISETP.NE.AND P3, PT, R208, 0x1, PT ;  /* 0x00000001d000780c */ /* 0x000fe40003f65270 */
[----:B------:R-:W-:-:S13]  /*12be0*/  ISETP.NE.AND P4, PT, R209, 0x1, PT ;  /* 0x00000001d100780c */ /* 0x000fda0003f85270 */
[----:B------:R-:W-:Y:S05]  /*12bf0*/  @P3 BRA P4, `(.L_x_544) ;  /* 0x0000000400903947 */ /* 0x000fea0002000000 */
[C---:B------:R-:W-:Y:S01]  /*12c00*/  ISETP.NE.AND P3, PT, R208.reuse, RZ, PT ;  /* 0x000000ffd000720c */ /* 0x040fe20003f65270 */
[----:B------:R-:W-:Y:S01]  /*12c10*/  VIADD R174, R1, 0x1388 ;  /* 0x0000138801ae7836 */ /* 0x000fe20000000000 */
[----:B------:R-:W-:Y:S01]  /*12c20*/  ISETP.EQ.AND P2, PT, R208, 0x1, !P2 ;  /* 0x00000001d000780c */ /* 0x000fe20005742270 */
[----:B------:R-:W-:Y:S01]  /*12c30*/  BSSY.RECONVERGENT B7, `(.L_x_545) ;  /* 0x000001a000077945 */ /* 0x000fe20003800200 */
[----:B------:R-:W-:Y:S01]  /*12c40*/  ISETP.EQ.AND P3, PT, R209, 0x1, !P3 ;  /* 0x00000001d100780c */ /* 0x000fe20005f62270 */
[----:B------:R-:W-:Y:S01]  /*12c50*/  IMAD R173, R173, 0x8, R174 ;  /* 0x00000008adad7824 */ /* 0x000fe200078e02ae */
[----:B------:R-:W-:Y:S01]  /*12c60*/  CS2R R174, SRZ ;  /* 0x0000000000ae7805 */ /* 0x000fe2000001ff00 */
[----:B------:R-:W-:Y:S01]  /*12c70*/  IMAD.MOV.U32 R196, RZ, RZ, 0x0 ;  /* 0x00000000ffc47424 */ /* 0x000fe200078e00ff */
[----:B------:R-:W-:Y:S01]  /*12c80*/  PLOP3.LUT P2, PT, P2, P3, PT, 0xf8, 0x8f ;  /* 0x00000000008f781c */ /* 0x000fe20001747f70 */
[----:B------:R-:W-:-:S12]  /*12c90*/  IMAD.MOV.U32 R197, RZ, RZ, -0x3f56d000 ;  /* 0xc0a93000ffc57424 */ /* 0x000fd800078e00ff */
[----:B------:R-:W-:Y:S05]  /*12ca0*/  @!P2 BRA `(.L_x_546) ;  /* 0x000000000048a947 */ /* 0x000fea0003800000 */
[C---:B------:R-:W-:Y:S01]  /*12cb0*/  IMAD.IADD R175, R1.reuse, 0x1, R124 ;  /* 0x0000000101af7824 */ /* 0x040fe200078e027c */
[----:B------:R-:W1:Y:S01]  /*12cc0*/  LDC.64 R196, c[0x0][0x468] ;  /* 0x00011a00ffc47b82 */ /* 0x000e620000000a00 */
[----:B------:R-:W-:-:S04]  /*12cd0*/  IMAD.IADD R174, R1, 0x1, R125 ;  /* 0x0000000101ae7824 */ /* 0x000fc800078e027d */
[----:B------:R-:W2:Y:S04]  /*12ce0*/  LDL.U8 R175, [R175+0x27d8] ;  /* 0x0027d800afaf7983 */ /* 0x000ea80000100000 */
[----:B------:R-:W3:Y:S01]  /*12cf0*/  LDL.U8 R174, [R174+0x27f3] ;  /* 0x0027f300aeae7983 */ /* 0x000ee20000100000 */
[----:B------:R-:W-:Y:S01]  /*12d00*/  UMOV UR10, 0x5197d ;  /* 0x0005197d000a7882 */ /* 0x000fe20000000000 */
[----:B-1----:R-:W-:Y:S01]  /*12d10*/  IMAD.WIDE.U32 R176, R176, 0x8, R196 ;  /* 0x00000008b0b07825 */ /* 0x002fe200078e00c4 */
[----:B--2---:R-:W-:Y:S02]  /*12d20*/  PRMT R175, R175, 0x3340, R128 ;  /* 0x00003340afaf7816 */ /* 0x004fe40000000080 */
[----:B---3--:R-:W-:-:S04]  /*12d30*/  PRMT R174, R174, 0x3340, RZ ;  /* 0x00003340aeae7816 */ /* 0x008fc800000000ff */
[----:B------:R-:W-:-:S05]  /*12d40*/  PRMT R174, R175, 0x5410, R174 ;  /* 0x00005410afae7816 */ /* 0x000fca00000000ae */
[----:B------:R-:W-:-:S04]  /*12d50*/  IDP.4A.S8.U8 R174, R174, UR10, R192 ;  /* 0x0000000aaeae7c26 */ /* 0x000fc800080002c0 */
[----:B------:R-:W-:Y:S02]  /*12d60*/  IMAD.WIDE R196, R174, 0x8, R196 ;  /* 0x00000008aec47825 */ /* 0x000fe400078e02c4 */
[----:B------:R-:W2:Y:S04]  /*12d70*/  LDG.E.64 R174, desc[UR6][R176.64+0x6268] ;  /* 0x00626806b0ae7981 */ /* 0x000ea8000c1e1b00 */
[----:B------:R-:W2:Y:S04]  /*12d80*/  LDG.E.64 R190, desc[UR6][R196.64+0x1388] ;  /* 0x00138806c4be7981 */ /* 0x000ea8000c1e1b00 */
[----:B------:R-:W3:Y:S04]  /*12d90*/  LDG.E.64 R176, desc[UR6][R176.64+0x5f98] ;  /* 0x005f9806b0b07981 */ /* 0x000ee8000c1e1b00 */
[----:B------:R-:W3:Y:S01]  /*12da0*/  LDG.E.64 R196, desc[UR6][R196.64] ;  /* 0x00000006c4c47981 */ /* 0x000ee2000c1e1b00 */
[----:B--2---:R-:W-:-:S02]  /*12db0*/  DADD R174, R174, R190 ;  /* 0x00000000aeae7229 */ /* 0x004fc400000000be */
[----:B---3--:R-:W-:-:S11]  /*12dc0*/  DADD R196, R176, R196 ;  /* 0x00000000b0c47229 */ /* 0x008fd600000000c4 */
.L_x_546:
[----:B------:R-:W-:Y:S05]  /*12dd0*/  BSYNC.RECONVERGENT B7 ;  /* 0x0000000000077941 */ /* 0x000fea0003800200 */
.L_x_545:
[----:B------:R-:W2:Y:S01]  /*12de0*/  LDL.64 R190, [R173] ;  /* 0x00000000adbe7983 */ /* 0x000ea20000100a00 */
[----:B------:R-:W-:Y:S01]  /*12df0*/  DADD R176, R120, R174 ;  /* 0x0000000078b07229 */ /* 0x000fe200000000ae */
[----:B------:R-:W-:Y:S01]  /*12e00*/  UMOV UR10, 0xcccccccd ;  /* 0xcccccccd000a7882 */ /* 0x000fe20000000000 */
[----:B------:R-:W-:Y:S01]  /*12e10*/  UMOV UR11, 0x4016cccc ;  /* 0x4016cccc000b7882 */ /* 0x000fe20000000000 */
[----:B------:R-:W-:Y:S01]  /*12e20*/  IMAD.MOV.U32 R120, RZ, RZ, 0x1 ;  /* 0x00000001ff787424 */ /* 0x000fe200078e00ff */
[----:B------:R-:W-:Y:S04]  /*12e30*/  BSSY.RECONVERGENT B7, `(.L_x_547) ;  /* 0x000001e000077945 */ /* 0x000fe80003800200 */
[----:B------:R-:W-:-:S06]  /*12e40*/  DSETP.GT.AND P2, PT, |R176|, R210, PT ;  /* 0x000000d2b000722a */ /* 0x000fcc0003f44200 */
[----:B------:R-:W-:Y:S02]  /*12e50*/  FSEL R202, R176, RZ, !P2 ;  /* 0x000000ffb0ca7208 */ /* 0x000fe40005000000 */
[----:B------:R-:W-:Y:S01]  /*12e60*/  FSEL R203, R177, +QNAN , !P2 ;  /* 0x7ff00000b1cb7808 */ /* 0x000fe20005000000 */
[----:B--2---:R-:W-:-:S10]  /*12e70*/  DADD R190, R190, R196 ;  /* 0x00000000bebe7229 */ /* 0x004fd400000000c4 */
[----:B------:R-:W-:Y:S02]  /*12e80*/  FSEL R198, R190, RZ, !P2 ;  /* 0x000000ffbec67208 */ /* 0x000fe40005000000 */
[----:B------:R-:W-:-:S06]  /*12e90*/  FSEL R199, R191, -1.875, !P2 ;  /* 0xbff00000bfc77808 */ /* 0x000fcc0005000000 */
[----:B------:R-:W-:Y:S01]  /*12ea0*/  DADD R174, R198, -UR10 ;  /* 0x8000000ac6ae7e29 */ /* 0x000fe20008000000 */
        /* <DEDUP_REMOVED lines=19> */
[----:B0-----:R-:W-:Y:S05]  /*12fe0*/  CALL.REL.NOINC `($__internal_0_$__cuda_sm20_div_rn_f64_full) ;  /* 0x0000277000fc7944 */ /* 0x001fea0003c00000 */
[----:B------:R-:W-:Y:S01]  /*12ff0*/  MOV R120, R174 ;  /* 0x000000ae00787202 */ /* 0x000fe20000000f00 */
[----:B------:R-:W-:-:S07]  /*13000*/  IMAD.MOV.U32 R121, RZ, RZ, R175 ;  /* 0x000000ffff797224 */ /* 0x000fce00078e00af */
.L_x_548:
[----:B------:R-:W-:Y:S05]  /*13010*/  BSYNC.RECONVERGENT B7 ;  /* 0x0000000000077941 */ /* 0x000fea0003800200 */
.L_x_547:
        /* <DEDUP_REMOVED lines=27> */
.L_x_550:
[----:B------:R-:W-:Y:S05]  /*131d0*/  BSYNC.RECONVERGENT B7 ;  /* 0x0000000000077941 */ /* 0x000fea0003800200 */
.L_x_549:
[----:B------:R-:W-:-:S06]  /*131e0*/  DSETP.GT.AND P2, PT, R120, R190, PT ;  /* 0x000000be7800722a */ /* 0x000fcc0003f44000 */
[----:B------:R-:W-:Y:S02]  /*131f0*/  FSEL R174, R198, RZ, P2 ;  /* 0x000000ffc6ae7208 */ /* 0x000fe40001000000 */
[----:B------:R-:W-:Y:S02]  /*13200*/  FSEL R175, R199, -1.875, P2 ;  /* 0xbff00000c7af7808 */ /* 0x000fe40001000000 */
[----:B------:R-:W-:Y:S02]  /*13210*/  FSEL R176, R202, RZ, P2 ;  /* 0x000000ffcab07208 */ /* 0x000fe40001000000 */
[----:B------:R-:W-:Y:S01]  /*13220*/  FSEL R177, R203, +QNAN , P2 ;  /* 0x7ff00000cbb17808 */ /* 0x000fe20001000000 */
[----:B------:R-:W-:Y:S06]  /*13230*/  BRA `(.L_x_551) ;  /* 0x0000001000e87947 */ /* 0x000fec0003800000 */
.L_x_544:
[C---:B------:R-:W-:Y:S01]  /*13240*/  IMAD.IADD R174, R1.reuse, 0x1, R125 ;  /* 0x0000000101ae7824 */ /* 0x040fe200078e027d */
[----:B------:R-:W1:Y:S01]  /*13250*/  LDC.64 R190, c[0x0][0x468] ;  /* 0x00011a00ffbe7b82 */ /* 0x000e620000000a00 */
[C---:B------:R-:W-:Y:S01]  /*13260*/  IMAD.IADD R175, R1.reuse, 0x1, R124 ;  /* 0x0000000101af7824 */ /* 0x040fe200078e027c */
[----:B------:R-:W2:Y:S01]  /*13270*/  LDCU.64 UR10, c[0x0][0x468] ;  /* 0x00008d00ff0a77ac */ /* 0x000ea20008000a00 */
[----:B------:R-:W-:Y:S01]  /*13280*/  VIADD R198, R1, 0x1388 ;  /* 0x0000138801c67836 */ /* 0x000fe20000000000 */
[----:B------:R-:W3:Y:S04]  /*13290*/  LDG.E.64 R200, desc[UR6][R194.64+0xb180] ;  /* 0x00b18006c2c87981 */ /* 0x000ee8000c1e1b00 */
[----:B------:R-:W4:Y:S04]  /*132a0*/  LDL.S8 R174, [R174+0x27f3] ;  /* 0x0027f300aeae7983 */ /* 0x000f280000100200 */
[----:B------:R4:W5:Y:S01]  /*132b0*/  LDL.S8 R177, [R175+0x27d8] ;  /* 0x0027d800afb17983 */ /* 0x0009620000100200 */
[----:B------:R-:W-:-:S03]  /*132c0*/  IMAD R202, R173, 0x8, R198 ;  /* 0x00000008adca7824 */ /* 0x000fc600078e02c6 */
[----:B------:R-:W3:Y:S04]  /*132d0*/  LDG.E.64 R198, desc[UR6][R194.64+0xb248] ;  /* 0x00b24806c2c67981 */ /* 0x000ee8000c1e1b00 */
[----:B------:R-:W3:Y:S01]  /*132e0*/  LDL.64 R202, [R202] ;  /* 0x00000000caca7983 */ /* 0x000ee20000100a00 */
[----:B----4-:R-:W-:-:S03]  /*132f0*/  SHF.R.S32.HI R175, RZ, 0x1f, R174 ;  /* 0x0000001fffaf7819 */ /* 0x010fc600000114ae */
[----:B-----5:R-:W-:-:S04]  /*13300*/  IMAD.WIDE R174, R177, 0x5, R174 ;  /* 0x00000005b1ae7825 */ /* 0x020fc800078e02ae */
[----:B-1----:R-:W-:Y:S01]  /*13310*/  IMAD.WIDE R176, R176, 0x8, R190 ;  /* 0x00000008b0b07825 */ /* 0x002fe200078e02be */
[----:B--2---:R-:W-:-:S04]  /*13320*/  LEA R196, P2, R174, UR10, 0x3 ;  /* 0x0000000aaec47c11 */ /* 0x004fc8000f8418ff */
[----:B------:R-:W-:Y:S02]  /*13330*/  LEA.HI.X R197, R174, UR11, R175, 0x3, P2 ;  /* 0x0000000baec57c11 */ /* 0x000fe400090f1caf */
[----:B------:R-:W2:Y:S04]  /*13340*/  LDG.E.64 R174, desc[UR6][R176.64+0x6268] ;  /* 0x00626806b0ae7981 */ /* 0x000ea8000c1e1b00 */
[----:B------:R-:W2:Y:S04]  /*13350*/  LDG.E.64 R190, desc[UR6][R196.64+0xb248] ;  /* 0x00b24806c4be7981 */ /* 0x000ea8000c1e1b00 */
[----:B------:R-:W4:Y:S04]  /*13360*/  LDG.E.64 R176, desc[UR6][R176.64+0x5f98] ;  /* 0x005f9806b0b07981 */ /* 0x000f28000c1e1b00 */
[----:B------:R-:W4:Y:S01]  /*13370*/  LDG.E.64 R196, desc[UR6][R196.64+0xb180] ;  /* 0x00b18006c4c47981 */ /* 0x000f22000c1e1b00 */
[----:B------:R-:W-:Y:S01]  /*13380*/  UMOV UR10, 0xcccccccd ;  /* 0xcccccccd000a7882 */ /* 0x000fe20000000000 */
[----:B------:R-:W-:Y:S01]  /*13390*/  UMOV UR11, 0x4016cccc ;  /* 0x4016cccc000b7882 */ /* 0x000fe20000000000 */
[----:B------:R-:W-:Y:S01]  /*133a0*/  BSSY.RECONVERGENT B7, `(.L_x_552) ;  /* 0x0000024000077945 */ /* 0x000fe20003800200 */
[----:B--2---:R-:W-:-:S02]  /*133b0*/  DADD R174, R174, R190 ;  /* 0x00000000aeae7229 */ /* 0x004fc400000000be */
[----:B----4-:R-:W-:-:S06]  /*133c0*/  DADD R176, R176, R196 ;  /* 0x00000000b0b07229 */ /* 0x010fcc00000000c4 */
[----:B---3--:R-:W-:Y:S02]  /*133d0*/  DADD R174, R174, R198 ;  /* 0x00000000aeae7229 */ /* 0x008fe400000000c6 */
[----:B------:R-:W-:-:S06]  /*133e0*/  DADD R176, R176, R200 ;  /* 0x00000000b0b07229 */ /* 0x000fcc00000000c8 */
[----:B------:R-:W-:Y:S02]  /*133f0*/  DADD R120, R120, R174 ;  /* 0x0000000078787229 */ /* 0x000fe400000000ae */
[----:B------:R-:W-:-:S06]  /*13400*/  DADD R176, R176, R202 ;  /* 0x00000000b0b07229 */ /* 0x000fcc00000000ca */
[----:B------:R-:W-:-:S06]  /*13410*/  DSETP.GT.AND P2, PT, |R120|, R210, PT ;  /* 0x000000d27800722a */ /* 0x000fcc0003f44200 */
[----:B------:R-:W-:Y:S02]  /*13420*/  FSEL R198, R176, RZ, !P2 ;  /* 0x000000ffb0c67208 */ /* 0x000fe40005000000 */
[----:B------:R-:W-:-:S06]  /*13430*/  FSEL R199, R177, -1.875, !P2 ;  /* 0xbff00000b1c77808 */ /* 0x000fcc0005000000 */
[----:B------:R-:W-:Y:S01]  /*13440*/  DADD R174, R198, -UR10 ;  /* 0x8000000ac6ae7e29 */ /* 0x000fe20008000000 */
[----:B------:R-:W-:Y:S01]  /*13450*/  UMOV UR10, 0x3a29c77a ;  /* 0x3a29c77a000a7882 */ /* 0x000fe20000000000 */
[----:B------:R-:W-:-:S06]  /*13460*/  UMOV UR11, 0x3fffcb92 ;  /* 0x3fffcb92000b7882 */ /* 0x000fcc0000000000 */
[----:B------:R-:W-:-:S06]  /*13470*/  DFMA R174, R180, UR10, R174 ;  /* 0x0000000ab4ae7c2b */ /* 0x000fcc00080000ae */
[----:B------:R-:W1:Y:S01]  /*13480*/  MUFU.RCP64H R177, R175 ;  /* 0x000000af00b17308 */ /* 0x000e620000001800 */
[----:B------:R-:W-:-:S06]  /*13490*/  IMAD.MOV.U32 R176, RZ, RZ, 0x1 ;  /* 0x00000001ffb07424 */ /* 0x000fcc00078e00ff */
[----:B-1----:R-:W-:-:S08]  /*134a0*/  DFMA R190, -R174, R176, 1 ;  /* 0x3ff00000aebe742b */ /* 0x002fd000000001b0 */
[----:B------:R-:W-:Y:S01]  /*134b0*/  DFMA R190, R190, R190, R190 ;  /* 0x000000bebebe722b */ /* 0x000fe200000000be */
[----:B------:R-:W-:-:S07]  /*134c0*/  FSEL R202, R120, RZ, !P2 ;  /* 0x000000ff78ca7208 */ /* 0x000fce0005000000 */
[----:B------:R-:W-:Y:S01]  /*134d0*/  DFMA R176, R176, R190, R176 ;  /* 0x000000beb0b0722b */ /* 0x000fe200000000b0 */
[----:B------:R-:W-:-:S07]  /*134e0*/  FSEL R203, R121, +QNAN , !P2 ;  /* 0x7ff0000079cb7808 */ /* 0x000fce0005000000 */
[----:B------:R-:W-:-:S08]  /*134f0*/  DFMA R120, -R174, R176, 1 ;  /* 0x3ff00000ae78742b */ /* 0x000fd000000001b0 */
[----:B------:R-:W-:Y:S02]  /*13500*/  DFMA R120, R176, R120, R176 ;  /* 0x00000078b078722b */ /* 0x000fe400000000b0 */
[----:B------:R-:W-:-:S08]  /*13510*/  DADD R176, R202, 200 ;  /* 0x40690000cab07429 */ /* 0x000fd00000000000 */
[----:B------:R-:W-:-:S08]  /*13520*/  DMUL R190, R176, R120 ;  /* 0x00000078b0be7228 */ /* 0x000fd00000000000 */
[----:B------:R-:W-:-:S08]  /*13530*/  DFMA R196, -R174, R190, R176 ;  /* 0x000000beaec4722b */ /* 0x000fd000000001b0 */
[----:B------:R-:W-:Y:S01]  /*13540*/  DFMA R120, R120, R196, R190 ;  /* 0x000000c47878722b */ /* 0x000fe200000000be */
[----:B------:R-:W-:-:S09]  /*13550*/  FSETP.GEU.AND P3, PT, |R177|, 6.5827683646048100446e-37, PT ;  /* 0x03600000b100780b */ /* 0x000fd20003f6e200 */
        /* <DEDUP_REMOVED lines=8> */
.L_x_553:
[----:B------:R-:W-:Y:S05]  /*135e0*/  BSYNC.RECONVERGENT B7 ;  /* 0x0000000000077941 */ /* 0x000fea0003800200 */
.L_x_552:
        /* <DEDUP_REMOVED lines=27> */
.L_x_555:
[----:B------:R-:W-:Y:S05]  /*137a0*/  BSYNC.RECONVERGENT B7 ;  /* 0x0000000000077941 */ /* 0x000fea0003800200 */
.L_x_554:
[----:B------:R-:W-:-:S06]  /*137b0*/  DSETP.GT.AND P2, PT, R120, R190, PT ;  /* 0x000000be7800722a */ /* 0x000fcc0003f44000 */
[----:B------:R-:W-:Y:S02]  /*137c0*/  FSEL R174, R198, RZ, P2 ;  /* 0x000000ffc6ae7208 */ /* 0x000fe40001000000 */
[----:B------:R-:W-:Y:S02]  /*137d0*/  FSEL R175, R199, -1.875, P2 ;  /* 0xbff00000c7af7808 */ /* 0x000fe40001000000 */
[----:B------:R-:W-:Y:S02]  /*137e0*/  FSEL R176, R202, RZ, P2 ;  /* 0x000000ffcab07208 */ /* 0x000fe40001000000 */
[----:B------:R-:W-:Y:S01]  /*137f0*/  FSEL R177, R203, +QNAN , P2 ;  /* 0x7ff00000cbb17808 */ /* 0x000fe20001000000 */
[----:B------:R-:W-:Y:S06]  /*13800*/  BRA `(.L_x_551) ;  /* 0x0000000c00747947 */ /* 0x000fec0003800000 */
.L_x_543:
[----:B------:R-:W-:-:S04]  /*13810*/  ISETP.NE.AND P2, PT, R208, 0x1, PT ;  /* 0x00000001d000780c */ /* 0x000fc80003f45270 */
[----:B------:R-:W-:-:S13]  /*13820*/  ISETP.NE.OR P2, PT, R209, 0x1, P2 ;  /* 0x00000001d100780c */ /* 0x000fda0001745670 */
[----:B------:R-:W-:Y:S05]  /*13830*/  @P2 BRA `(.L_x_556) ;  /* 0x0000000400b02947 */ /* 0x000fea0003800000 */
[C---:B------:R-:W-:Y:S01]  /*13840*/  IMAD.IADD R191, R1.reuse, 0x1, R124 ;  /* 0x0000000101bf7824 */ /* 0x040fe200078e027c */
[----:B------:R-:W2:Y:S01]  /*13850*/  LDL.U8 R176, [R129+0x27f2] ;  /* 0x0027f20081b07983 */ /* 0x000ea20000100000 */
[C---:B------:R-:W-:Y:S01]  /*13860*/  IMAD.IADD R177, R1.reuse, 0x1, R125 ;  /* 0x0000000101b17824 */ /* 0x040fe200078e027d */
[----:B------:R-:W1:Y:S02]  /*13870*/  LDC.64 R196, c[0x0][0x468] ;  /* 0x00011a00ffc47b82 */ /* 0x000e640000000a00 */
[----:B------:R-:W3:Y:S04]  /*13880*/  LDL.U8 R190, [R191+0x27d9] ;  /* 0x0027d900bfbe7983 */ /* 0x000ee80000100000 */
[----:B------:R-:W4:Y:S04]  /*13890*/  LDL.U8 R175, [R177+0x27f3] ;  /* 0x0027f300b1af7983 */ /* 0x000f280000100000 */
[----:B------:R-:W3:Y:S04]  /*138a0*/  LDL.U8 R191, [R191+0x27d8] ;  /* 0x0027d800bfbf7983 */ /* 0x000ee80000100000 */
[----:B------:R-:W5:Y:S04]  /*138b0*/  LDL.S8 R174, [R179+0x27d7] ;  /* 0x0027d700b3ae7983 */ /* 0x000f680000100200 */
[----:B------:R-:W5:Y:S01]  /*138c0*/  LDL.S8 R177, [R177+0x27f4] ;  /* 0x0027f400b1b17983 */ /* 0x000f620000100200 */
[----:B------:R-:W-:Y:S01]  /*138d0*/  UMOV UR10, 0x57d19 ;  /* 0x00057d19000a7882 */ /* 0x000fe20000000000 */
[----:B------:R-:W-:-:S04]  /*138e0*/  VIADD R198, R1, 0x1388 ;  /* 0x0000138801c67836 */ /* 0x000fc80000000000 */
[----:B------:R-:W-:-:S06]  /*138f0*/  IMAD R198, R173, 0x8, R198 ;  /* 0x00000008adc67824 */ /* 0x000fcc00078e02c6 */
[----:B------:R-:W5:Y:S01]  /*13900*/  LDL.64 R198, [R198] ;  /* 0x00000000c6c67983 */ /* 0x000f620000100a00 */
[----:B--2---:R-:W-:Y:S02]  /*13910*/  PRMT R176, R176, 0x3340, R127 ;  /* 0x00003340b0b07816 */ /* 0x004fe4000000007f */
[----:B----4-:R-:W-:Y:S02]  /*13920*/  PRMT R175, R175, 0x3340, RZ ;  /* 0x00003340afaf7816 */ /* 0x010fe400000000ff */
[----:B---3--:R-:W-:Y:S02]  /*13930*/  PRMT R190, R191, 0x3340, R190 ;  /* 0x00003340bfbe7816 */ /* 0x008fe400000000be */
[----:B------:R-:W-:-:S04]  /*13940*/  PRMT R191, R128, 0x3340, RZ ;  /* 0x0000334080bf7816 */ /* 0x000fc800000000ff */
[----:B------:R-:W-:Y:S02]  /*13950*/  PRMT R176, R176, 0x5410, R191 ;  /* 0x00005410b0b07816 */ /* 0x000fe400000000bf */
[----:B------:R-:W-:-:S03]  /*13960*/  PRMT R175, R190, 0x5410, R175 ;  /* 0x00005410beaf7816 */ /* 0x000fc600000000af */
[----:B-----5:R-:W-:Y:S01]  /*13970*/  IDP.4A.S8.U8 R176, R176, UR10, R174 ;  /* 0x0000000ab0b07c26 */ /* 0x020fe200080002ae */
[----:B------:R-:W-:Y:S02]  /*13980*/  UMOV UR10, 0x5197d ;  /* 0x0005197d000a7882 */ /* 0x000fe40000000000 */
[----:B------:R-:W-:Y:S02]  /*13990*/  IDP.4A.S8.U8 R175, R175, UR10, R177 ;  /* 0x0000000aafaf7c26 */ /* 0x000fe400080002b1 */
[----:B-1----:R-:W-:-:S04]  /*139a0*/  IMAD.WIDE R176, R176, 0x8, R196 ;  /* 0x00000008b0b07825 */ /* 0x002fc800078e02c4 */
[----:B------:R-:W-:Y:S02]  /*139b0*/  IMAD.WIDE R196, R175, 0x8, R196 ;  /* 0x00000008afc47825 */ /* 0x000fe400078e02c4 */
[----:B------:R1:W2:Y:S04]  /*139c0*/  LDG.E.64 R174, desc[UR6][R176.64+0x2710] ;  /* 0x00271006b0ae7981 */ /* 0x0002a8000c1e1b00 */
[----:B------:R-:W1:Y:S04]  /*139d0*/  LDG.E.64 R190, desc[UR6][R196.64+0x3a98] ;  /* 0x003a9806c4be7981 */ /* 0x000e68000c1e1b00 */
[----:B------:R-:W1:Y:S04]  /*139e0*/  LDG.E.64 R176, desc[UR6][R176.64+0x3a98] ;  /* 0x003a9806b0b07981 */ /* 0x000e68000c1e1b00 */
[----:B------:R-:W2:Y:S01]  /*139f0*/  LDG.E.64 R196, desc[UR6][R196.64+0x2710] ;  /* 0x00271006c4c47981 */ /* 0x000ea2000c1e1b00 */
[----:B------:R-:W-:Y:S01]  /*13a00*/  UMOV UR10, 0xcccccccd ;  /* 0xcccccccd000a7882 */ /* 0x000fe20000000000 */
[----:B------:R-:W-:Y:S01]  /*13a10*/  UMOV UR11, 0x4016cccc ;  /* 0x4016cccc000b7882 */ /* 0x000fe20000000000 */
[----:B------:R-:W-:Y:S01]  /*13a20*/  BSSY.RECONVERGENT B7, `(.L_x_557) ;  /* 0x0000022000077945 */ /* 0x000fe20003800200 */
[----:B-1----:R-:W-:-:S02]  /*13a30*/  DADD R176, R190, R176 ;  /* 0x00000000beb07229 */ /* 0x002fc400000000b0 */
[----:B--2---:R-:W-:-:S06]  /*13a40*/  DADD R174, R196, R174 ;  /* 0x00000000c4ae7229 */ /* 0x004fcc00000000ae */
        /* <DEDUP_REMOVED lines=31> */
.L_x_558:
[----:B------:R-:W-:Y:S05]  /*13c40*/  BSYNC.RECONVERGENT B7 ;  /* 0x0000000000077941 */ /* 0x000fea0003800200 */
.L_x_557:
[----:B------:R-:W-:Y:S01]  /*13c50*/  UMOV UR10, 0xcccccccd ;  /* 0xcccccccd000a7882 */ /* 0x000fe20000000000 */
[----:B------:R-:W-:Y:S01]  /*13c60*/  UMOV UR11, 0x4016cccc ;  /* 0x4016cccc000b7882 */ /* 0x000fe20000000000 */
[----:B------:R-:W-:Y:S01]  /*13c70*/  MOV R176, 0x1 ;  /* 0x0000000100b07802 */ /* 0x000fe20000000f00 */
        /* <DEDUP_REMOVED lines=24> */
.L_x_560:
[----:B------:R-:W-:Y:S05]  /*13e00*/  BSYNC.RECONVERGENT B7 ;  /* 0x0000000000077941 */ /* 0x000fea0003800200 */
.L_x_559:
[----:B------:R-:W-:Y:S01]  /*13e10*/  DADD R174, -R190, R120 ;  /* 0x00000000beae7229 */ /* 0x000fe20000000178 */
[----:B------:R-:W-:Y:S01]  /*13e20*/  UMOV UR10, 0xa0b5ed8d ;  /* 0xa0b5ed8d000a7882 */ /* 0x000fe20000000000 */
[----:B------:R-:W-:Y:S01]  /*13e30*/  UMOV UR11, 0x3eb0c6f7 ;  /* 0x3eb0c6f7000b7882 */ /* 0x000fe20000000000 */
[----:B------:R-:W-:Y:S02]  /*13e40*/  IMAD.MOV.U32 R176, RZ, RZ, 0x0 ;  /* 0x00000000ffb07424 */ /* 0x000fe400078e00ff */
[----:B------:R-:W-:-:S03]  /*13e50*/  IMAD.MOV.U32 R177, RZ, RZ, 0x7ff00000 ;  /* 0x7ff00000ffb17424 */ /* 0x000fc600078e00ff */
[----:B------:R-:W-:Y:S01]  /*13e60*/  DSETP.GE.AND P2, PT, R174, UR10, PT ;  /* 0x0000000aae007e2a */ /* 0x000fe2000bf46000 */
[----:B------:R-:W-:Y:S02]  /*13e70*/  IMAD.MOV.U32 R174, RZ, RZ, 0x0 ;  /* 0x00000000ffae7424 */ /* 0x000fe400078e00ff */
[----:B------:R-:W-:-:S11]  /*13e80*/  IMAD.MOV.U32 R175, RZ, RZ, -0x40100000 ;  /* 0xbff00000ffaf7424 */ /* 0x000fd600078e00ff */
[----:B------:R-:W-:Y:S05]  /*13e90*/  @!P2 BRA `(.L_x_551) ;  /* 0x0000000400d0a947 */ /* 0x000fea0003800000 */
[----:B------:R-:W-:-:S06]  /*13ea0*/  DSETP.GT.AND P2, PT, R120, R190, PT ;  /* 0x000000be7800722a */ /* 0x000fcc0003f44000 */
[----:B------:R-:W-:Y:S02]  /*13eb0*/  FSEL R174, R198, RZ, P2 ;  /* 0x000000ffc6ae7208 */ /* 0x000fe40001000000 */
[----:B------:R-:W-:Y:S02]  /*13ec0*/  FSEL R175, R199, -1.875, P2 ;  /* 0xbff00000c7af7808 */ /* 0x000fe40001000000 */
[----:B------:R-:W-:Y:S02]  /*13ed0*/  FSEL R176, R202, RZ, P2 ;  /* 0x000000ffcab07208 */ /* 0x000fe40001000000 */
[----:B------:R-:W-:Y:S01]  /*13ee0*/  FSEL R177, R203, +QNAN , P2 ;  /* 0x7ff00000cbb17808 */ /* 0x000fe20001000000 */
[----:B------:R-:W-:Y:S06]  /*13ef0*/  BRA `(.L_x_551) ;  /* 0x0000000400b87947 */ /* 0x000fec0003800000 */
.L_x_556:
        /* <DEDUP_REMOVED lines=8> */
[----:B------:R-:W2:Y:S01]  /*13f80*/  LDL.S8 R198, [R179+0x27d7] ;  /* 0x0027d700b3c67983 */ /* 0x000ea20000100200 */
[----:B------:R-:W-:Y:S01]  /*13f90*/  UMOV UR10, 0x5197d ;  /* 0x0005197d000a7882 */ /* 0x000fe20000000000 */
[----:B------:R-:W-:Y:S01]  /*13fa0*/  PRMT R202, R128, 0x3340, RZ ;  /* 0x0000334080ca7816 */ /* 0x000fe200000000ff */
[----:B------:R-:W-:Y:S01]  /*13fb0*/  VIADD R203, R1, 0x1388 ;  /* 0x0000138801cb7836 */ /* 0x000fe20000000000 */
[----:B----4-:R-:W-:-:S02]  /*13fc0*/  PRMT R175, R175, 0x3340, RZ ;  /* 0x00003340afaf7816 */ /* 0x010fc400000000ff */
[----:B---3--:R-:W-:-:S04]  /*13fd0*/  PRMT R177, R190, 0x3340, R177 ;  /* 0x00003340beb17816 */ /* 0x008fc800000000b1 */
[----:B------:R-:W-:Y:S01]  /*13fe0*/  PRMT R175, R177, 0x5410, R175 ;  /* 0x00005410b1af7816 */ /* 0x000fe200000000af */
[----:B-1----:R-:W-:-:S04]  /*13ff0*/  IMAD.WIDE R176, R176, 0x8, R200 ;  /* 0x00000008b0b07825 */ /* 0x002fc800078e02c8 */
[----:B-----5:R-:W-:Y:S01]  /*14000*/  IDP.4A.S8.U8 R174, R175, UR10, R174 ;  /* 0x0000000aafae7c26 */ /* 0x020fe200080002ae */
[----:B--2---:R-:W-:-:S03]  /*14010*/  PRMT R199, R199, 0x3340, R127 ;  /* 0x00003340c7c77816 */ /* 0x004fc6000000007f */
[----:B------:R-:W-:Y:S01]  /*14020*/  IMAD.WIDE R196, R174, 0x8, R200 ;  /* 0x00000008aec47825 */ /* 0x000fe200078e02c8 */
[----:B------:R-:W-:Y:S01]  /*14030*/  PRMT R199, R199, 0x5410, R202 ;  /* 0x00005410c7c77816 */ /* 0x000fe200000000ca */
[----:B------:R-:W2:Y:S01]  /*14040*/  LDG.E.64 R174, desc[UR6][R176.64+0x6178] ;  /* 0x00617806b0ae7981 */ /* 0x000ea2000c1e1b00 */
[----:B------:R-:W-:-:S03]  /*14050*/  UMOV UR10, 0x57d19 ;  /* 0x00057d19000a7882 */ /* 0x000fc60000000000 */
[----:B------:R-:W2:Y:S01]  /*14060*/  LDG.E.64 R190, desc[UR6][R196.64+0x76e8] ;  /* 0x0076e806c4be7981 */ /* 0x000ea2000c1e1b00 */
[----:B------:R-:W-:-:S03]  /*14070*/  IDP.4A.S8.U8 R198, R199, UR10, R198 ;  /* 0x0000000ac7c67c26 */ /* 0x000fc600080002c6 */
[----:B------:R-:W3:Y:S01]  /*14080*/  LDG.E.64 R176, desc[UR6][R176.64+0x5ea8] ;  /* 0x005ea806b0b07981 */ /* 0x000ee2000c1e1b00 */
[----:B------:R-:W-:-:S03]  /*14090*/  IMAD.WIDE R200, R198, 0x8, R200 ;  /* 0x00000008c6c87825 */ /* 0x000fc600078e02c8 */
[----:B------:R-:W3:Y:S04]  /*140a0*/  LDG.E.64 R196, desc[UR6][R196.64+0x6360] ;  /* 0x00636006c4c47981 */ /* 0x000ee8000c1e1b00 */
[----:B------:R-:W4:Y:S01]  /*140b0*/  LDG.E.64 R198, desc[UR6][R200.64+0x6360] ;  /* 0x00636006c8c67981 */ /* 0x000f22000c1e1b00 */
[----:B------:R-:W-:-:S06]  /*140c0*/  IMAD R202, R173, 0x8, R203 ;  /* 0x00000008adca7824 */ /* 0x000fcc00078e02cb */
[----:B------:R-:W5:Y:S04]  /*140d0*/  LDL.64 R202, [R202] ;  /* 0x00000000caca7983 */ /* 0x000f680000100a00 */
[----:B------:R-:W5:Y:S01]  /*140e0*/  LDG.E.64 R200, desc[UR6][R200.64+0x76e8] ;  /* 0x0076e806c8c87981 */ /* 0x000f62000c1e1b00 */
[----:B------:R-:W-:-:S05]  /*140f0*/  IMAD.IADD R208, R209, 0x1, -R208 ;  /* 0x00000001d1d07824 */ /* 0x000fca00078e0ad0 */
[----:B------:R-:W-:Y:S01]  /*14100*/  IABS R208, R208 ;  /* 0x000000d000d07213 */ /* 0x000fe20000000000 */
[----:B------:R-:W-:Y:S01]  /*14110*/  UMOV UR10, 0x64b31d04 ;  /* 0x64b31d04000a7882 */ /* 0x000fe20000000000 */
[----:B------:R-:W-:Y:S01]  /*14120*/  UMOV UR11, 0x3feef3e8 ;  /* 0x3feef3e8000b7882 */ /* 0x000fe20000000000 */
[----:B------:R-:W-:Y:S01]  /*14130*/  BSSY.RECONVERGENT B7, `(.L_x_561) ;  /* 0x0000029000077945 */ /* 0x000fe20003800200 */
[----:B--2---:R-:W-:Y:S01]  /*14140*/  DADD R174, R174, R190 ;  /* 0x00000000aeae7229 */ /* 0x004fe200000000be */
[----:B------:R-:W-:-:S06]  /*14150*/  IMAD.MOV.U32 R190, RZ, RZ, R208 ;  /* 0x000000ffffbe7224 */ /* 0x000fcc00078e00d0 */
[----:B------:R-:W1:Y:S01]  /*14160*/  I2F.F64 R190, R190 ;  /* 0x000000be00be7312 */ /* 0x000e620000201c00 */
[----:B---3--:R-:W-:-:S08]  /*14170*/  DADD R176, R176, R196 ;  /* 0x00000000b0b07229 */ /* 0x008fd000000000c4 */
[----:B----4-:R-:W-:Y:S02]  /*14180*/  DADD R176, R176, R198 ;  /* 0x00000000b0b07229 */ /* 0x010fe400000000c6 */
[----:B-----5:R-:W-:-:S06]  /*14190*/  DADD R174, R174, R200 ;  /* 0x00000000aeae7229 */ /* 0x020fcc00000000c8 */
[----:B-1----:R-:W-:Y:S02]  /*141a0*/  DFMA R176, R190, -UR10, R176 ;  /* 0x8000000abeb07c2b */ /* 0x002fe400080000b0 */
[----:B------:R-:W-:-:S06]  /*141b0*/  DADD R120, R120, R174 ;  /* 0x0000000078787229 */ /* 0x000fcc00000000ae */
[----:B------:R-:W-:Y:S02]  /*141c0*/  DADD R176, R176, R202 ;  /* 0x00000000b0b07229 */ /* 0x000fe400000000ca */
[----:B------:R-:W-:Y:S01]  /*141d0*/  DSETP.GT.AND P2, PT, |R120|, R210, PT ;  /* 0x000000d27800722a */ /* 0x000fe20003f44200 */
[----:B------:R-:W-:Y:S01]  /*141e0*/  UMOV UR10, 0xcccccccd ;  /* 0xcccccccd000a7882 */ /* 0x000fe20000000000 */
[----:B------:R-:W-:-:S06]  /*141f0*/  UMOV UR11, 0x4016cccc ;  /* 0x4016cccc000b7882 */ /* 0x000fcc0000000000 */
        /* <DEDUP_REMOVED lines=28> */
.L_x_562:
[----:B------:R-:W-:Y:S05]  /*143c0*/  BSYNC.RECONVERGENT B7 ;  /* 0x0000000000077941 */ /* 0x000fea0003800200 */
.L_x_561:
        /* <DEDUP_REMOVED lines=27> */
.L_x_564:
[----:B------:R-:W-:Y:S05]  /*14580*/  BSYNC.RECONVERGENT B7 ;  /* 0x0000000000077941 */ /* 0x000fea0003800200 */
.L_x_563:
[----:B------:R-:W-:-:S06]  /*14590*/  DSETP.GT.AND P2, PT, R120, R190, PT ;  /* 0x000000be7800722a */ /* 0x000fcc0003f44000 */
[----:B------:R-:W-:Y:S02]  /*145a0*/  FSEL R174, R198, RZ, P2 ;  /* 0x000000ffc6ae7208 */ /* 0x000fe40001000000 */
[----:B------:R-:W-:Y:S02]  /*145b0*/  FSEL R175, R199, -1.875, P2 ;  /* 0xbff00000c7af7808 */ /* 0x000fe40001000000 */
[----:B------:R-:W-:Y:S02]  /*145c0*/  FSEL R176, R202, RZ, P2 ;  /* 0x000000ffcab07208 */ /* 0x000fe40001000000 */
[----:B------:R-:W-:-:S07]  /*145d0*/  FSEL R177, R203, +QNAN , P2 ;  /* 0x7ff00000cbb17808 */ /* 0x000fce0001000000 */
.L_x_551:
[----:B------:R-:W-:Y:S05]  /*145e0*/  BSYNC.RECONVERGENT B0 ;  /* 0x0000000000007941 */ /* 0x000fea0003800200 */
.L_x_542:
[----:B------:R-:W-:Y:S01]  /*145f0*/  DSETP.GEU.AND P2, PT, R174, -2500, PT ;  /* 0xc0a38800ae00742a */ /* 0x000fe20003f4e000 */
[----:B------:R-:W-:Y:S01]  /*14600*/  UMOV UR10, 0xff800000 ;  /* 0xff800000000a7882 */ /* 0x000fe20000000000 */
[----:B------:R-:W-:-:S04]  /*14610*/  UMOV UR11, 0x41cdcd64 ;  /* 0x41cdcd64000b7882 */ /* 0x000fc80000000000 */
[----:B------:R-:W-:Y:S02]  /*14620*/  FSEL R120, R174, RZ, P2 ;  /* 0x000000ffae787208 */ /* 0x000fe40001000000 */
[----:B------:R-:W-:Y:S02]  /*14630*/  FSEL R121, R175, -5.287109375, P2 ;  /* 0xc0a93000af797808 */ /* 0x000fe40001000000 */
[----:B------:R-:W-:Y:S02]  /*14640*/  FSEL R174, R176, RZ, P2 ;  /* 0x000000ffb0ae7208 */ /* 0x000fe40001000000 */
[----:B------:R-:W-:-:S06]  /*14650*/  FSEL R175, R177, RZ, P2 ;  /* 0x000000ffb1af7208 */ /* 0x000fcc0001000000 */
[----:B------:R-:W-:-:S14]  /*14660*/  DSETP.GEU.AND P2, PT, |R174|, UR10, PT ;  /* 0x0000000aae007e2a */ /* 0x000fdc000bf4e200 */
[----:B------:R2:W-:Y:S01]  /*14670*/  @!P2 STL.64 [R130], R174 ;  /* 0x000000ae8200a387 */ /* 0x0005e20000100a00 */
[----:B0-----:R-:W-:Y:S01]  /*14680*/  @!P2 IMAD.MOV.U32 R186, RZ, RZ, R120 ;  /* 0x000000ffffbaa224 */ /* 0x001fe200078e0078 */
[----:B------:R-:W-:Y:S01]  /*14690*/  @!P2 MOV R189, R175 ;  /* 0x000000af00bda202 */ /* 0x000fe20000000f00 */
[----:B------:R-:W-:Y:S01]  /*146a0*/  @!P2 IMAD.MOV.U32 R187, RZ, RZ, R121 ;  /* 0x000000ffffbba224 */ /* 0x000fe200078e0079 */
[----:B------:R2:W-:Y:S01]  /*146b0*/  @!P2 STL.64 [R126], R120 ;  /* 0x000000787e00a387 */ /* 0x0005e20000100a00 */
[----:B------:R-:W-:-:S07]  /*146c0*/  @!P2 IMAD.MOV.U32 R188, RZ, RZ, R174 ;  /* 0x000000ffffbca224 */ /* 0x000fce00078e00ae */
.L_x_541:
[----:B------:R-:W-:Y:S05]  /*146d0*/  BSYNC.RECONVERGENT B1 ;  /* 0x0000000000017941 */ /* 0x000fea0003800200 */
.L_x_540:
[----:B------:R-:W-:Y:S01]  /*146e0*/  VIADD R125, R125, 0x1 ;  /* 0x000000017d7d7836 */ /* 0x000fe20000000000 */
[----:B------:R-:W-:-:S04]  /*146f0*/  ISETP.GT.U32.AND P3, PT, R124, 0x1, PT ;  /* 0x000000017c00780c */ /* 0x000fc80003f64070 */
[----:B------:R-:W-:-:S13]  /*14700*/  ISETP.GE.AND P2, PT, R125, R122, PT ;  /* 0x0000007a7d00720c */ /* 0x000fda0003f46270 */
[----:B------:R-:W-:Y:S05]  /*14710*/  @!P2 BRA P3, `(.L_x_565) ;  /* 0xffffffe000d0a947 */ /* 0x000fea000183ffff */
.L_x_539:
[----:B------:R-:W-:Y:S05]  /*14720*/  BSYNC.RECONVERGENT B2 ;  /* 0x0000000000027941 */ /* 0x000fea0003800200 */
.L_x_538:
[----:B------:R-:W-:Y:S05]  /*14730*/  @P1 BRA `(.L_x_566) ;  /* 0xffffffe000981947 */ /* 0x000fea000383ffff */
.L_x_509:
[----:B------:R-:W-:Y:S05]  /*14740*/  BSYNC.RECONVERGENT B3 ;  /* 0x0000000000037941 */ /* 0x000fea0003800200 */
.L_x_508:
[C---:B------:R-:W-:Y:S01]  /*14750*/  ISETP.NE.AND P1, PT, R122.reuse, R172, PT ;  /* 0x000000ac7a00720c */ /* 0x040fe20003f25270 */
[----:B------:R-:W-:-:S12]  /*14760*/  VIADD R122, R122, 0x1 ;  /* 0x000000017a7a7836 */ /* 0x000fd80000000000 */
[----:B------:R-:W-:Y:S05]  /*14770*/  @P1 BRA `(.L_x_567) ;  /* 0xffffffc0004c1947 */ /* 0x000fea000383ffff */
.L_x_507:
[----:B------:R-:W-:Y:S05]  /*14780*/  BSYNC.RECONVERGENT B4 ;  /* 0x0000000000047941 */ /* 0x000fea0003800200 */
.L_x_506:
[C---:B------:R-:W-:Y:S01]  /*14790*/  ISETP.NE.AND P1, PT, R123.reuse, R178, PT ;  /* 0x000000b27b00720c */ /* 0x040fe20003f25270 */
[----:B------:R-:W-:-:S12]  /*147a0*/  VIADD R123, R123, 0x1 ;  /* 0x000000017b7b7836 */ /* 0x000fd80000000000 */
[----:B------:R-:W-:Y:S05]  /*147b0*/  @P1 BRA `(.L_x_568) ;  /* 0xffffffc0001c1947 */ /* 0x000fea000383ffff */
[----:B------:R-:W-:Y:S05]  /*147c0*/  BSYNC.RECONVERGENT B5 ;  /* 0x0000000000057941 */ /* 0x000fea0003800200 */
.L_x_505:
[----:B------:R-:W-:Y:S02]  /*147d0*/  IMAD.MOV.U32 R179, RZ, RZ, RZ ;  /* 0x000000ffffb37224 */ /* 0x000fe400078e00ff */
[----:B------:R-:W-:Y:S02]  /*147e0*/  IMAD.MOV.U32 R123, RZ, RZ, 0x1 ;  /* 0x00000001ff7b7424 */ /* 0x000fe400078e00ff */
[----:B------:R-:W-:Y:S02]  /*147f0*/  IMAD.MOV.U32 R202, RZ, RZ, RZ ;  /* 0x000000ffffca7224 */ /* 0x000fe400078e00ff */
[----:B--2---:R-:W-:Y:S02]  /*14800*/  IMAD.MOV.U32 R120, RZ, RZ, 0x0 ;  /* 0x00000000ff787424 */ /* 0x004fe400078e00ff */
[----:B-1----:R-:W-:-:S07]  /*14810*/  IMAD.MOV.U32 R121, RZ, RZ, -0x100000 ;  /* 0xfff00000ff797424 */ /* 0x002fce00078e00ff */
.L_x_596:
[----:B------:R-:W-:Y:S01]  /*14820*/  ISETP.NE.AND P0, PT, R172, RZ, PT ;  /* 0x000000ffac00720c */ /* 0x000fe20003f05270 */
[----:B------:R-:W-:-:S12]  /*14830*/  BSSY.RECONVERGENT B2, `(.L_x_569) ;  /* 0x00001bb000027945 */ /* 0x000fd80003800200 */
[----:B------:R-:W-:Y:S05]  /*14840*/  @!P0 BRA `(.L_x_570) ;  /* 0x0000001800e48947 */ /* 0x000fea0003800000 */
[----:B------:R-:W-:-:S05]  /*14850*/  IMAD.IADD R206, R1, 0x1, R123 ;  /* 0x0000000101ce7824 */ /* 0x000fca00078e027b */
[----:B------:R-:W2:Y:S01]  /*14860*/  LDL.U8 R205, [R206+0x27d8] ;  /* 0x0027d800cecd7983 */ /* 0x000ea20000100000 */
[----:B------:R-:W-:-:S04]  /*14870*/  VIADD R204, R123, 0xffffffff ;  /* 0xffffffff7bcc7836 */ /* 0x000fc80000000000 */
[----:B------:R-:W-:Y:S01]  /*14880*/  IMAD R204, R204, R172, -0x1 ;  /* 0xffffffffcccc7424 */ /* 0x000fe200078e02ac */
[C---:B--2---:R-:W-:Y:S02]  /*14890*/  PRMT R122, R205.reuse, 0x8880, RZ ;  /* 0x00008880cd7a7816 */ /* 0x044fe400000000ff */
[----:B------:R-:W-:Y:S02]  /*148a0*/  PRMT R203, R205, 0x8880, RZ ;  /* 0x00008880cdcb7816 */ /* 0x000fe400000000ff */
[----:B------:R-:W-:Y:S01]  /*148b0*/  PRMT R207, R122, 0x7610, R207 ;  /* 0x000076107acf7816 */ /* 0x000fe200000000cf */
[----:B------:R-:W-:-:S07]  /*148c0*/  IMAD.MOV.U32 R122, RZ, RZ, 0x1 ;  /* 0x00000001ff7a7424 */ /* 0x000fce00078e00ff */
.L_x_595:
[----:B------:R-:W-:-:S05]  /*148d0*/  IMAD.IADD R173, R1, 0x1, R122 ;  /* 0x0000000101ad7824 */ /* 0x000fca00078e027a */
[----:B------:R-:W3:Y:S01]  /*148e0*/  LDL.U8 R174, [R173+0x27f3] ;  /* 0x0027f300adae7983 */ /* 0x000ee20000100000 */
[----:B------:R-:W-:Y:S01]  /*148f0*/  BSSY.RECONVERGENT B1, `(.L_x_571) ;  /* 0x0000178000017945 */ /* 0x000fe20003800200 */
[----:B------:R-:W-:Y:S02]  /*14900*/  IMAD.MOV.U32 R192, RZ, RZ, 0x0 ;  /* 0x00000000ffc07424 */ /* 0x000fe400078e00ff */
[----:B------:R-:W-:Y:S02]  /*14910*/  IMAD.MOV.U32 R193, RZ, RZ, 0x7ff00000 ;  /* 0x7ff00000ffc17424 */ /* 0x000fe400078e00ff */
[----:B0-----:R-:W-:Y:S02]  /*14920*/  IMAD.MOV.U32 R188, RZ, RZ, 0x0 ;  /* 0x00000000ffbc7424 */ /* 0x001fe400078e00ff */
[----:B------:R-:W-:Y:S01]  /*14930*/  IMAD.MOV.U32 R189, RZ, RZ, -0x40100000 ;  /* 0xbff00000ffbd7424 */ /* 0x000fe200078e00ff */
[----:B---34-:R-:W-:-:S05]  /*14940*/  PRMT R130, R174, 0x8880, RZ ;  /* 0x00008880ae827816 */ /* 0x018fca00000000ff */
[----:B-----5:R-:W-:-:S05]  /*14950*/  IMAD.IADD R124, R203, 0x1, R130 ;  /* 0x00000001cb7c7824 */ /* 0x020fca00078e0282 */
[----:B------:R-:W-:-:S13]  /*14960*/  ISETP.NE.AND P0, PT, R124, 0x3, PT ;  /* 0x000000037c00780c */ /* 0x000fda0003f05270 */
[----:B------:R-:W-:Y:S05]  /*14970*/  @P0 BRA `(.L_x_572) ;  /* 0x0000001400bc0947 */ /* 0x000fea0003800000 */
[----:B------:R-:W2:Y:S01]  /*14980*/  LDL.S8 R131, [R206+0x27d9] ;  /* 0x0027d900ce837983 */ /* 0x000ea20000100200 */
[----:B------:R-:W0:Y:S01]  /*14990*/  LDC.64 R128, c[0x0][0x468] ;  /* 0x00011a00ff807b82 */ /* 0x000e220000000a00 */
[----:B------:R-:W1:Y:S02]  /*149a0*/  LDCU.64 UR10, c[0x0][0x468] ;  /* 0x00008d00ff0a77ac */ /* 0x000e640008000a00 */
[----:B------:R-:W3:Y:S01]  /*149b0*/  LDL.S8 R173, [R173+0x27f4] ;  /* 0x0027f400adad7983 */ /* 0x000ee20000100200 */
[C---:B------:R-:W-:Y:S01]  /*149c0*/  PRMT R124, R174.reuse, 0x8880, RZ ;  /* 0x00008880ae7c7816 */ /* 0x040fe200000000ff */
[----:B------:R-:W-:Y:S01]  /*149d0*/  UMOV UR12, 0x5197d ;  /* 0x0005197d000c7882 */ /* 0x000fe20000000000 */
[----:B------:R-:W-:Y:S02]  /*149e0*/  PRMT R127, R174, 0x3340, RZ ;  /* 0x00003340ae7f7816 */ /* 0x000fe400000000ff */
[----:B------:R-:W-:-:S03]  /*149f0*/  SHF.R.S32.HI R125, RZ, 0x1f, R124 ;  /* 0x0000001fff7d7819 */ /* 0x000fc6000001147c */
[----:B------:R-:W-:-:S03]  /*14a00*/  IMAD.WIDE R124, R203, 0x5, R124 ;  /* 0x00000005cb7c7825 */ /* 0x000fc600078e027c */
[----:B-1----:R-:W-:-:S04]  /*14a10*/  LEA R188, P0, R124, UR10, 0x3 ;  /* 0x0000000a7cbc7c11 */ /* 0x002fc8000f8018ff */
[----:B------:R-:W-:Y:S01]  /*14a20*/  LEA.HI.X R189, R124, UR11, R125, 0x3, P0 ;  /* 0x0000000b7cbd7c11 */ /* 0x000fe200080f1c7d */
[----:B------:R-:W-:-:S04]  /*14a30*/  UMOV UR10, 0x519 ;  /* 0x00000519000a7882 */ /* 0x000fc80000000000 */
[----:B------:R-:W4:Y:S04]  /*14a40*/  LDG.E.64 R192, desc[UR6][R188.64+0xb248] ;  /* 0x00b24806bcc07981 */ /* 0x000f28000c1e1b00 */
[----:B------:R-:W5:Y:S01]  /*14a50*/  LDG.E.64 R188, desc[UR6][R188.64+0xb180] ;  /* 0x00b18006bcbc7981 */ /* 0x000f62000c1e1b00 */
[----:B--2---:R-:W-:-:S04]  /*14a60*/  LOP3.LUT R126, R131, 0xffff, RZ, 0xc0, !PT ;  /* 0x0000ffff837e7812 */ /* 0x004fc800078ec0ff */
[----:B------:R-:W-:-:S04]  /*14a70*/  PRMT R126, R205, 0x3340, R126 ;  /* 0x00003340cd7e7816 */ /* 0x000fc8000000007e */
[----:B------:R-:W-:-:S05]  /*14a80*/  PRMT R126, R126, 0x5410, R127 ;  /* 0x000054107e7e7816 */ /* 0x000fca000000007f */
[----:B---3--:R-:W-:-:S04]  /*14a90*/  IDP.4A.S8.U8 R126, R126, UR12, R173 ;  /* 0x0000000c7e7e7c26 */ /* 0x008fc800080002ad */
[----:B0-----:R-:W-:Y:S01]  /*14aa0*/  IMAD.WIDE R124, R126, 0x8, R128 ;  /* 0x000000087e7c7825 */ /* 0x001fe200078e0280 */
[----:B------:R-:W-:-:S04]  /*14ab0*/  PRMT R131, R207, 0x5410, R131 ;  /* 0x00005410cf837816 */ /* 0x000fc80000000083 */
[----:B------:R-:W5:Y:S01]  /*14ac0*/  LDG.E.64 R126, desc[UR6][R124.64+0x8a70] ;  /* 0x008a70067c7e7981 */ /* 0x000f62000c1e1b00 */
[----:B------:R-:W-:-:S03]  /*14ad0*/  IDP.2A.LO.S16.U8 R186, R131, UR10, R130 ;  /* 0x0000000a83ba7c26 */ /* 0x000fc60008001282 */
[----:B------:R-:W4:Y:S01]  /*14ae0*/  LDG.E.64 R124, desc[UR6][R124.64+0x9df8] ;  /* 0x009df8067c7c7981 */ /* 0x000f22000c1e1b00 */
[----:B------:R-:W-:-:S05]  /*14af0*/  IMAD.WIDE R186, R186, 0x8, R128 ;  /* 0x00000008baba7825 */ /* 0x000fca00078e0280 */
[----:B------:R-:W2:Y:S01]  /*14b00*/  LDG.E.64 R130, desc[UR6][R186.64+0x5208] ;  /* 0x00520806ba827981 */ /* 0x000ea2000c1e1b00 */
[----:B------:R-:W-:Y:S01]  /*14b10*/  PRMT R176, R174, 0x8880, RZ ;  /* 0x00008880aeb07816 */ /* 0x000fe200000000ff */
[----:B------:R-:W-:Y:S02]  /*14b20*/  IMAD.MOV.U32 R174, RZ, RZ, -0x800000 ;  /* 0xff800000ffae7424 */ /* 0x000fe400078e00ff */
[----:B------:R-:W-:Y:S01]  /*14b30*/  IMAD.MOV.U32 R175, RZ, RZ, 0x41cdcd64 ;  /* 0x41cdcd64ffaf7424 */ /* 0x000fe200078e00ff */
[----:B------:R-:W-:-:S04]  /*14b40*/  PRMT R176, R176, 0x7710, RZ ;  /* 0x00007710b0b07816 */ /* 0x000fc800000000ff */
[----:B------:R-:W-:Y:S01]  /*14b50*/  PRMT R176, R207, 0x5410, R176 ;  /* 0x00005410cfb07816 */ /* 0x000fe200000000b0 */
[----:B------:R-:W-:Y:S05]  /*14b60*/  BMOV.32.CLEAR RZ, B0 ;  /* 0x0000000000ff7355 */ /* 0x000fea0000100000 */
[----:B------:R-:W-:Y:S01]  /*14b70*/  IDP.2A.LO.S16.U8 R173, R176, UR10, R173 ;  /* 0x0000000ab0ad7c26 */ /* 0x000fe200080012ad */
[----:B------:R-:W-:Y:S03]  /*14b80*/  BSSY.RECONVERGENT B0, `(.L_x_573) ;  /* 0x000006a000007945 */ /* 0x000fe60003800200 */
[----:B------:R-:W-:Y:S01]  /*14b90*/  IMAD.WIDE R128, R173, 0x8, R128 ;  /* 0x00000008ad807825 */ /* 0x000fe200078e0280 */
[----:B-----5:R-:W-:-:S02]  /*14ba0*/  DADD R126, R188, R126 ;  /* 0x00000000bc7e7229 */ /* 0x020fc4000000007e */
[----:B----4-:R-:W-:-:S08]  /*14bb0*/  DADD R124, R192, R124 ;  /* 0x00000000c07c7229 */ /* 0x010fd0000000007c */
[----:B------:R-:W-:-:S06]  /*14bc0*/  DSETP.GT.AND P0, PT, |R124|, R174, PT ;  /* 0x000000ae7c00722a */ /* 0x000fcc0003f04200 */
[----:B------:R-:W-:Y:S02]  /*14bd0*/  FSEL R194, R126, RZ, !P0 ;  /* 0x000000ff7ec27208 */ /* 0x000fe40004000000 */
[----:B------:R-:W-:Y:S02]  /*14be0*/  FSEL R195, R127, -1.875, !P0 ;  /* 0xbff000007fc37808 */ /* 0x000fe40004000000 */
[----:B------:R-:W-:Y:S02]  /*14bf0*/  FSEL R198, R124, RZ, !P0 ;  /* 0x000000ff7cc67208 */ /* 0x000fe40004000000 */
[----:B------:R-:W-:Y:S01]  /*14c00*/  FSEL R199, R125, +QNAN , !P0 ;  /* 0x7ff000007dc77808 */ /* 0x000fe20004000000 */
[----:B--2---:R-:W-:Y:S01]  /*14c10*/  DSETP.GEU.AND P0, PT, |R130|, R174, PT ;  /* 0x000000ae8200722a */ /* 0x004fe20003f0e200 */
[----:B------:R-:W-:Y:S01]  /*14c20*/  IMAD.MOV.U32 R126, RZ, RZ, R194 ;  /* 0x000000ffff7e7224 */ /* 0x000fe200078e00c2 */
[----:B------:R-:W-:Y:S01]  /*14c30*/  MOV R124, R198 ;  /* 0x000000c6007c7202 */ /* 0x000fe20000000f00 */
[----:B------:R-:W-:-:S02]  /*14c40*/  IMAD.MOV.U32 R127, RZ, RZ, R195 ;  /* 0x000000ffff7f7224 */ /* 0x000fc400078e00c3 */
[----:B------:R-:W-:-:S09]  /*14c50*/  IMAD.MOV.U32 R125, RZ, RZ, R199 ;  /* 0x000000ffff7d7224 */ /* 0x000fd200078e00c7 */
[----:B------:R-:W-:Y:S05]  /*14c60*/  @P0 BRA `(.L_x_574) ;  /* 0x00000004006c0947 */ /* 0x000fea0003800000 */
[----:B------:R-:W2:Y:S01]  /*14c70*/  LDG.E.64 R176, desc[UR6][R128.64+0x59d8] ;  /* 0x0059d80680b07981 */ /* 0x000ea2000c1e1b00 */
[----:B------:R-:W-:Y:S02]  /*14c80*/  IMAD.MOV.U32 R126, RZ, RZ, R194 ;  /* 0x000000ffff7e7224 */ /* 0x000fe400078e00c2 */
[----:B------:R-:W-:Y:S02]  /*14c90*/  IMAD.MOV.U32 R127, RZ, RZ, R195 ;  /* 0x000000ffff7f7224 */ /* 0x000fe400078e00c3 */
[----:B------:R-:W-:Y:S02]  /*14ca0*/  IMAD.MOV.U32 R124, RZ, RZ, R198 ;  /* 0x000000ffff7c7224 */ /* 0x000fe400078e00c6 */
[----:B------:R-:W-:Y:S01]  /*14cb0*/  IMAD.MOV.U32 R125, RZ, RZ, R199 ;  /* 0x000000ffff7d7224 */ /* 0x000fe200078e00c7 */
        /* <DEDUP_REMOVED lines=9> */
[----:B------:R-:W-:Y:S01]  /*14d50*/  DSETP.GT.AND P1, PT, |R176|, R174, PT ;  /* 0x000000aeb000722a */ /* 0x000fe20003f24200 */
[----:B------:R-:W-:Y:S01]  /*14d60*/  IMAD.MOV.U32 R174, RZ, RZ, 0x1 ;  /* 0x00000001ffae7424 */ /* 0x000fe200078e00ff */
[----:B--2---:R-:W-:-:S08]  /*14d70*/  DADD R126, R188, R126 ;  /* 0x00000000bc7e7229 */ /* 0x004fd0000000007e */
[----:B---3--:R-:W-:-:S10]  /*14d80*/  DADD R124, R126, R124 ;  /* 0x000000007e7c7229 */ /* 0x008fd4000000007c */
        /* <DEDUP_REMOVED lines=25> */
[----:B------:R-:W-:Y:S02]  /*14f20*/  IMAD.MOV.U32 R177, RZ, RZ, R175 ;  /* 0x000000ffffb17224 */ /* 0x000fe400078e00af */
[----:B------:R-:W-:Y:S02]  /*14f30*/  IMAD.MOV.U32 R174, RZ, RZ, R168 ;  /* 0x000000ffffae7224 */ /* 0x000fe400078e00a8 */
[----:B------:R-:W-:-:S07]  /*14f40*/  IMAD.MOV.U32 R175, RZ, RZ, R169 ;  /* 0x000000ffffaf7224 */ /* 0x000fce00078e00a9 */
[----:B------:R-:W-:Y:S05]  /*14f50*/  CALL.REL.NOINC `($__internal_0_$__cuda_sm20_div_rn_f64_full) ;  /* 0x0000275400207944 */ /* 0x000fea0003c00000 */
[----:B------:R-:W-:Y:S02]  /*14f60*/  IMAD.MOV.U32 R176, RZ, RZ, R174 ;  /* 0x000000ffffb07224 */ /* 0x000fe400078e00ae */
[----:B------:R-:W-:-:S07]  /*14f70*/  IMAD.MOV.U32 R177, RZ, RZ, R175 ;  /* 0x000000ffffb17224 */ /* 0x000fce00078e00af */
.L_x_576:
[----:B------:R-:W-:Y:S05]  /*14f80*/  BSYNC.RECONVERGENT B3 ;  /* 0x0000000000037941 */ /* 0x000fea0003800200 */
.L_x_575:
[----:B------:R-:W-:Y:S01]  /*14f90*/  UMOV UR10, 0xff800000 ;  /* 0xff800000000a7882 */ /* 0x000fe20000000000 */
[----:B------:R-:W-:Y:S01]  /*14fa0*/  UMOV UR11, 0x41cdcd64 ;  /* 0x41cdcd64000b7882 */ /* 0x000fe20000000000 */
[----:B------:R-:W-:Y:S01]  /*14fb0*/  IMAD.MOV.U32 R168, RZ, RZ, R176 ;  /* 0x000000ffffa87224 */ /* 0x000fe200078e00b0 */
[----:B------:R-:W-:Y:S01]  /*14fc0*/  DSETP.GEU.AND P1, PT, |R198|, UR10, PT ;  /* 0x0000000ac6007e2a */ /* 0x000fe2000bf2e200 */
[----:B------:R-:W-:-:S13]  /*14fd0*/  IMAD.MOV.U32 R169, RZ, RZ, R177 ;  /* 0x000000ffffa97224 */ /* 0x000fda00078e00b1 */
[----:B------:R-:W-:Y:S05]  /*14fe0*/  @P1 BRA `(.L_x_574) ;  /* 0x00000000008c1947 */ /* 0x000fea0003800000 */
        /* <DEDUP_REMOVED lines=27> */
.L_x_578:
[----:B------:R-:W-:Y:S05]  /*151a0*/  BSYNC.RECONVERGENT B3 ;  /* 0x0000000000037941 */ /* 0x000fea0003800200 */
.L_x_577:
[----:B------:R-:W-:-:S06]  /*151b0*/  DSETP.GEU.AND P1, PT, R190, R168, PT ;  /* 0x000000a8be00722a */ /* 0x000fcc0003f2e000 */
[----:B------:R-:W-:Y:S02]  /*151c0*/  FSEL R126, R126, R194, !P1 ;  /* 0x000000c27e7e7208 */ /* 0x000fe40004800000 */
[----:B------:R-:W-:Y:S02]  /*151d0*/  FSEL R127, R127, R195, !P1 ;  /* 0x000000c37f7f7208 */ /* 0x000fe40004800000 */
[----:B------:R-:W-:Y:S02]  /*151e0*/  FSEL R168, R168, R190, !P1 ;  /* 0x000000bea8a87208 */ /* 0x000fe40004800000 */
[----:B------:R-:W-:Y:S02]  /*151f0*/  FSEL R169, R169, R191, !P1 ;  /* 0x000000bfa9a97208 */ /* 0x000fe40004800000 */
[----:B------:R-:W-:Y:S02]  /*15200*/  FSEL R124, R124, R198, !P1 ;  /* 0x000000c67c7c7208 */ /* 0x000fe40004800000 */
[----:B------:R-:W-:-:S07]  /*15210*/  FSEL R125, R125, R199, !P1 ;  /* 0x000000c77d7d7208 */ /* 0x000fce0004800000 */
.L_x_574:
[----:B------:R-:W-:Y:S05]  /*15220*/  BSYNC.RECONVERGENT B0 ;  /* 0x0000000000007941 */ /* 0x000fea0003800200 */
.L_x_573:
[----:B------:R-:W-:Y:S05]  /*15230*/  BMOV.32.CLEAR RZ, B0 ;  /* 0x0000000000ff7355 */ /* 0x000fea0000100000 */
[----:B------:R-:W-:Y:S01]  /*15240*/  BSSY.RECONVERGENT B0, `(.L_x_579) ;  /* 0x000005b000007945 */ /* 0x000fe20003800200 */
[----:B------:R-:W-:Y:S02]  /*15250*/  IMAD.MOV.U32 R194, RZ, RZ, R126 ;  /* 0x000000ffffc27224 */ /* 0x000fe400078e007e */
[----:B------:R-:W-:Y:S02]  /*15260*/  IMAD.MOV.U32 R195, RZ, RZ, R127 ;  /* 0x000000ffffc37224 */ /* 0x000fe400078e007f */
[----:B------:R-:W-:-:S02]  /*15270*/  IMAD.MOV.U32 R198, RZ, RZ, R124 ;  /* 0x000000ffffc67224 */ /* 0x000fc400078e007c */
[----:B------:R-:W-:Y:S01]  /*15280*/  IMAD.MOV.U32 R199, RZ, RZ, R125 ;  /* 0x000000ffffc77224 */ /* 0x000fe200078e007d */
[----:B------:R-:W-:Y:S06]  /*15290*/  @P0 BRA `(.L_x_580) ;  /* 0x0000000400540947 */ /* 0x000fec0003800000 */
[----:B------:R-:W2:Y:S01]  /*152a0*/  LDG.E.64 R186, desc[UR6][R186.64+0x4e20] ;  /* 0x004e2006baba7981 */ /* 0x000ea2000c1e1b00 */
[----:B------:R-:W-:Y:S01]  /*152b0*/  DADD R168, R192, R130 ;  /* 0x00000000c0a87229 */ /* 0x000fe20000000082 */
[----:B------:R-:W-:Y:S01]  /*152c0*/  UMOV UR10, 0xff800000 ;  /* 0xff800000000a7882 */ /* 0x000fe20000000000 */
[----:B------:R-:W-:Y:S01]  /*152d0*/  UMOV UR11, 0x41cdcd64 ;  /* 0x41cdcd64000b7882 */ /* 0x000fe20000000000 */
[----:B------:R-:W-:Y:S01]  /*152e0*/  MOV R174, 0x1 ;  /* 0x0000000100ae7802 */ /* 0x000fe20000000f00 */
[----:B------:R-:W-:Y:S04]  /*152f0*/  BSSY.RECONVERGENT B3, `(.L_x_581) ;  /* 0x0000022000037945 */ /* 0x000fe80003800200 */
[----:B------:R-:W-:Y:S01]  /*15300*/  DSETP.GT.AND P0, PT, |R168|, UR10, PT ;  /* 0x0000000aa8007e2a */ /* 0x000fe2000bf04200 */
[----:B------:R-:W-:Y:S01]  /*15310*/  UMOV UR10, 0xcccccccd ;  /* 0xcccccccd000a7882 */ /* 0x000fe20000000000 */
[----:B------:R-:W-:-:S04]  /*15320*/  UMOV UR11, 0x4016cccc ;  /* 0x4016cccc000b7882 */ /* 0x000fc80000000000 */
        /* <DEDUP_REMOVED lines=30> */
.L_x_582:
[----:B------:R-:W-:Y:S05]  /*15510*/  BSYNC.RECONVERGENT B3 ;  /* 0x0000000000037941 */ /* 0x000fea0003800200 */
.L_x_581:
        /* <DEDUP_REMOVED lines=37> */
.L_x_584:
[----:B------:R-:W-:Y:S05]  /*15770*/  BSYNC.RECONVERGENT B3 ;  /* 0x0000000000037941 */ /* 0x000fea0003800200 */
.L_x_583:
[----:B------:R-:W-:-:S06]  /*15780*/  DSETP.GEU.AND P0, PT, R176, R168, PT ;  /* 0x000000a8b000722a */ /* 0x000fcc0003f0e000 */
[----:B------:R-:W-:Y:S02]  /*15790*/  FSEL R194, R194, R126, !P0 ;  /* 0x0000007ec2c27208 */ /* 0x000fe40004000000 */
[----:B------:R-:W-:Y:S02]  /*157a0*/  FSEL R195, R195, R127, !P0 ;  /* 0x0000007fc3c37208 */ /* 0x000fe40004000000 */
[----:B------:R-:W-:Y:S02]  /*157b0*/  FSEL R198, R198, R124, !P0 ;  /* 0x0000007cc6c67208 */ /* 0x000fe40004000000 */
[----:B------:R-:W-:Y:S02]  /*157c0*/  FSEL R199, R199, R125, !P0 ;  /* 0x0000007dc7c77208 */ /* 0x000fe40004000000 */
[----:B------:R-:W-:Y:S02]  /*157d0*/  FSEL R168, R168, R176, !P0 ;  /* 0x000000b0a8a87208 */ /* 0x000fe40004000000 */
[----:B------:R-:W-:-:S07]  /*157e0*/  FSEL R169, R169, R177, !P0 ;  /* 0x000000b1a9a97208 */ /* 0x000fce0004000000 */
.L_x_580:
[----:B------:R-:W-:Y:S05]  /*157f0*/  BSYNC.RECONVERGENT B0 ;  /* 0x0000000000007941 */ /* 0x000fea0003800200 */
.L_x_579:
[----:B------:R-:W2:Y:S01]  /*15800*/  LDG.E.64 R130, desc[UR6][R128.64+0x59d8] ;  /* 0x0059d80680827981 */ /* 0x000ea2000c1e1b00 */
[----:B------:R-:W-:Y:S01]  /*15810*/  IMAD.MOV.U32 R174, RZ, RZ, -0x800000 ;  /* 0xff800000ffae7424 */ /* 0x000fe200078e00ff */
[----:B------:R-:W-:Y:S05]  /*15820*/  BMOV.32.CLEAR RZ, B0 ;  /* 0x0000000000ff7355 */ /* 0x000fea0000100000 */
[----:B------:R-:W-:Y:S01]  /*15830*/  IMAD.MOV.U32 R175, RZ, RZ, 0x41cdcd64 ;  /* 0x41cdcd64ffaf7424 */ /* 0x000fe200078e00ff */
[----:B------:R-:W-:Y:S01]  /*15840*/  BSSY.RECONVERGENT B0, `(.L_x_585) ;  /* 0x0000058000007945 */ /* 0x000fe20003800200 */
[----:B------:R-:W-:Y:S02]  /*15850*/  IMAD.MOV.U32 R124, RZ, RZ, R194 ;  /* 0x000000ffff7c7224 */ /* 0x000fe400078e00c2 */
[----:B------:R-:W-:-:S02]  /*15860*/  IMAD.MOV.U32 R125, RZ, RZ, R195 ;  /* 0x000000ffff7d7224 */ /* 0x000fc400078e00c3 */
        /* <DEDUP_REMOVED lines=40> */
[----:B------:R-:W-:Y:S05]  /*15af0*/  CALL.REL.NOINC `($__internal_0_$__cuda_sm20_div_rn_f64_full) ;  /* 0x0000274800387944 */ /* 0x000fea0003c00000 */
[----:B------:R-:W-:Y:S02]  /*15b00*/  IMAD.MOV.U32 R168, RZ, RZ, R174 ;  /* 0x000000ffffa87224 */ /* 0x000fe400078e00ae */
[----:B------:R-:W-:-:S07]  /*15b10*/  IMAD.MOV.U32 R169, RZ, RZ, R175 ;  /* 0x000000ffffa97224 */ /* 0x000fce00078e00af */
.L_x_588:
[----:B------:R-:W-:Y:S05]  /*15b20*/  BSYNC.RECONVERGENT B3 ;  /* 0x0000000000037941 */ /* 0x000fea0003800200 */
.L_x_587:
[----:B------:R-:W-:Y:S01]  /*15b30*/  UMOV UR10, 0xff800000 ;  /* 0xff800000000a7882 */ /* 0x000fe20000000000 */
[----:B------:R-:W-:Y:S02]  /*15b40*/  UMOV UR11, 0x41cdcd64 ;  /* 0x41cdcd64000b7882 */ /* 0x000fe40000000000 */
[----:B------:R-:W-:-:S14]  /*15b50*/  DSETP.GEU.AND P0, PT, |R198|, UR10, PT ;  /* 0x0000000ac6007e2a */ /* 0x000fdc000bf0e200 */
        /* <DEDUP_REMOVED lines=30> */
.L_x_590:
[----:B------:R-:W-:Y:S05]  /*15d40*/  BSYNC.RECONVERGENT B3 ;  /* 0x0000000000037941 */ /* 0x000fea0003800200 */
.L_x_589:
[----:B------:R-:W-:-:S06]  /*15d50*/  DSETP.GEU.AND P0, PT, R174, R168, PT ;  /* 0x000000a8ae00722a */ /* 0x000fcc0003f0e000 */
[----:B------:R-:W-:Y:S02]  /*15d60*/  FSEL R124, R124, R194, !P0 ;  /* 0x000000c27c7c7208 */ /* 0x000fe40004000000 */
[----:B------:R-:W-:Y:S02]  /*15d70*/  FSEL R125, R125, R195, !P0 ;  /* 0x000000c37d7d7208 */ /* 0x000fe40004000000 */
[----:B------:R-:W-:Y:S02]  /*15d80*/  FSEL R126, R126, R198, !P0 ;  /* 0x000000c67e7e7208 */ /* 0x000fe40004000000 */
[----:B------:R-:W-:Y:S02]  /*15d90*/  FSEL R127, R127, R199, !P0 ;  /* 0x000000c77f7f7208 */ /* 0x000fe40004000000 */
[----:B------:R-:W-:Y:S02]  /*15da0*/  FSEL R168, R168, R174, !P0 ;  /* 0x000000aea8a87208 */ /* 0x000fe40004000000 */
[----:B------:R-:W-:-:S07]  /*15db0*/  FSEL R169, R169, R175, !P0 ;  /* 0x000000afa9a97208 */ /* 0x000fce0004000000 */
.L_x_586:
[----:B------:R-:W-:Y:S05]  /*15dc0*/  BSYNC.RECONVERGENT B0 ;  /* 0x0000000000007941 */ /* 0x000fea0003800200 */
.L_x_585:
[----:B------:R-:W-:Y:S01]  /*15dd0*/  UMOV UR12, 0xff800000 ;  /* 0xff800000000c7882 */ /* 0x000fe20000000000 */
[----:B------:R-:W-:Y:S01]  /*15de0*/  UMOV UR13, 0x41cdcd64 ;  /* 0x41cdcd64000d7882 */ /* 0x000fe20000000000 */
[----:B------:R-:W-:Y:S01]  /*15df0*/  UMOV UR10, 0xcccccccd ;  /* 0xcccccccd000a7882 */ /* 0x000fe20000000000 */
[----:B------:R-:W-:Y:S01]  /*15e00*/  DSETP.GEU.AND P0, PT, |R126|, UR12, PT ;  /* 0x0000000c7e007e2a */ /* 0x000fe2000bf0e200 */
[----:B------:R-:W-:Y:S02]  /*15e10*/  UMOV UR11, 0x4016cccc ;  /* 0x4016cccc000b7882 */ /* 0x000fe40000000000 */
[----:B------:R-:W-:Y:S01]  /*15e20*/  DADD R128, R188, -UR10 ;  /* 0x8000000abc807e29 */ /* 0x000fe20008000000 */
        /* <DEDUP_REMOVED lines=28> */
.L_x_592:
[----:B------:R-:W-:Y:S05]  /*15ff0*/  BSYNC.RECONVERGENT B0 ;  /* 0x0000000000007941 */ /* 0x000fea0003800200 */
.L_x_591:
[----:B------:R-:W-:-:S06]  /*16000*/  DSETP.GEU.AND P0, PT, R168, R174, PT ;  /* 0x000000aea800722a */ /* 0x000fcc0003f0e000 */
[----:B------:R-:W-:Y:S02]  /*16010*/  FSEL R188, R188, R124, !P0 ;  /* 0x0000007cbcbc7208 */ /* 0x000fe40004000000 */
[----:B------:R-:W-:Y:S02]  /*16020*/  FSEL R192, R192, R126, !P0 ;  /* 0x0000007ec0c07208 */ /* 0x000fe40004000000 */
[----:B------:R-:W-:Y:S02]  /*16030*/  FSEL R124, R189, R125, !P0 ;  /* 0x0000007dbd7c7208 */ /* 0x000fe40004000000 */
[----:B------:R-:W-:-:S03]  /*16040*/  FSEL R126, R193, R127, !P0 ;  /* 0x0000007fc17e7208 */ /* 0x000fc60004000000 */
[----:B------:R-:W-:Y:S02]  /*16050*/  IMAD.MOV.U32 R189, RZ, RZ, R124 ;  /* 0x000000ffffbd7224 */ /* 0x000fe400078e007c */
[----:B------:R-:W-:-:S07]  /*16060*/  IMAD.MOV.U32 R193, RZ, RZ, R126 ;  /* 0x000000ffffc17224 */ /* 0x000fce00078e007e */
.L_x_572:
[----:B------:R-:W-:Y:S05]  /*16070*/  BSYNC.RECONVERGENT B1 ;  /* 0x0000000000017941 */ /* 0x000fea0003800200 */
.L_x_571:
[----:B------:R-:W-:-:S04]  /*16080*/  IMAD.IADD R126, R204, 0x1, R122 ;  /* 0x00000001cc7e7824 */ /* 0x000fc800078e027a */
[----:B------:R-:W-:-:S05]  /*16090*/  IMAD R126, R126, 0x8, R1 ;  /* 0x000000087e7e7824 */ /* 0x000fca00078e0201 */
[----:B------:R-:W2:Y:S04]  /*160a0*/  LDL.64 R124, [R126+0x1388] ;  /* 0x001388007e7c7983 */ /* 0x000ea80000100a00 */
[----:B------:R-:W3:Y:S01]  /*160b0*/  LDL.64 R126, [R126] ;  /* 0x000000007e7e7983 */ /* 0x000ee20000100a00 */
[----:B------:R-:W-:Y:S01]  /*160c0*/  UMOV UR10, 0xa0b5ed8d ;  /* 0xa0b5ed8d000a7882 */ /* 0x000fe20000000000 */
[----:B------:R-:W-:Y:S01]  /*160d0*/  UMOV UR11, 0x3eb0c6f7 ;  /* 0x3eb0c6f7000b7882 */ /* 0x000fe20000000000 */
[----:B------:R-:W-:Y:S01]  /*160e0*/  UMOV UR12, 0xcccccccd ;  /* 0xcccccccd000c7882 */ /* 0x000fe20000000000 */
[----:B------:R-:W-:Y:S01]  /*160f0*/  DADD R188, R188, UR10 ;  /* 0x0000000abcbc7e29 */ /* 0x000fe20008000000 */
[----:B------:R-:W-:Y:S01]  /*16100*/  UMOV UR13, 0x4016cccc ;  /* 0x4016cccc000d7882 */ /* 0x000fe20000000000 */
[----:B------:R-:W-:Y:S01]  /*16110*/  IMAD.MOV.U32 R130, RZ, RZ, 0x1 ;  /* 0x00000001ff827424 */ /* 0x000fe200078e00ff */
[----:B------:R-:W-:Y:S01]  /*16120*/  DADD R192, R192, UR10 ;  /* 0x0000000ac0c07e29 */ /* 0x000fe20008000000 */
[----:B------:R-:W-:Y:S05]  /*16130*/  BMOV.32.CLEAR RZ, B0 ;  /* 0x0000000000ff7355 */ /* 0x000fea0000100000 */
[----:B------:R-:W-:Y:S01]  /*16140*/  BSSY.RECONVERGENT B0, `(.L_x_593) ;  /* 0x000001c000007945 */ /* 0x000fe20003800200 */
[----:B--2---:R-:W-:-:S08]  /*16150*/  DADD R124, R188, R124 ;  /* 0x00000000bc7c7229 */ /* 0x004fd0000000007c */
[----:B------:R-:W-:Y:S01]  /*16160*/  DADD R128, R124, -UR12 ;  /* 0x8000000c7c807e29 */ /* 0x000fe20008000000 */
[----:B------:R-:W-:Y:S01]  /*16170*/  UMOV UR12, 0x3a29c77a ;  /* 0x3a29c77a000c7882 */ /* 0x000fe20000000000 */
[----:B------:R-:W-:Y:S01]  /*16180*/  UMOV UR13, 0x3fffcb92 ;  /* 0x3fffcb92000d7882 */ /* 0x000fe20000000000 */
[----:B---3--:R-:W-:-:S05]  /*16190*/  DADD R126, R192, R126 ;  /* 0x00000000c07e7229 */ /* 0x008fca000000007e */
        /* <DEDUP_REMOVED lines=22> */
.L_x_594:
[----:B------:R-:W-:Y:S05]  /*16300*/  BSYNC.RECONVERGENT B0 ;  /* 0x0000000000007941 */ /* 0x000fea0003800200 */
.L_x_593:
[----:B------:R-:W-:Y:S01]  /*16310*/  DSETP.GEU.AND P0, PT, R126, RZ, PT ;  /* 0x000000ff7e00722a */ /* 0x000fe20003f0e000 */
[----:B------:R-:W-:Y:S01]  /*16320*/  UMOV UR10, 0x66666666 ;  /* 0x66666666000a7882 */ /* 0x000fe20000000000 */
[----:B------:R-:W-:Y:S01]  /*16330*/  UMOV UR11, 0x40711266 ;  /* 0x40711266000b7882 */ /* 0x000fe20000000000 */
[----:B------:R-:W-:Y:S01]  /*16340*/  ISETP.NE.AND P1, PT, R122, R172, PT ;  /* 0x000000ac7a00720c */ /* 0x000fe20003f25270 */
[----:B------:R-:W-:Y:S02]  /*16350*/  DADD R174, R174, -UR10 ;  /* 0x8000000aaeae7e29 */ /* 0x000fe40008000000 */
[----:B------:R-:W-:-:S06]  /*16360*/  DSETP.LT.AND P0, PT, R124, RZ, !P0 ;  /* 0x000000ff7c00722a */ /* 0x000fcc0004701000 */
[----:B------:R-:W-:-:S06]  /*16370*/  DSETP.GT.AND P0, PT, R174, R120, P0 ;  /* 0x00000078ae00722a */ /* 0x000fcc0000704000 */
[C---:B------:R-:W-:Y:S01]  /*16380*/  SEL R202, R122.reuse, R202, P0 ;  /* 0x000000ca7aca7207 */ /* 0x040fe20000000000 */
[----:B------:R-:W-:Y:S01]  /*16390*/  VIADD R122, R122, 0x1 ;  /* 0x000000017a7a7836 */ /* 0x000fe20000000000 */
[----:B------:R-:W-:Y:S02]  /*163a0*/  FSEL R120, R174, R120, P0 ;  /* 0x00000078ae787208 */ /* 0x000fe40000000000 */
[----:B------:R-:W-:Y:S02]  /*163b0*/  FSEL R121, R175, R121, P0 ;  /* 0x00000079af797208 */ /* 0x000fe40000000000 */
[----:B------:R-:W-:Y:S01]  /*163c0*/  SEL R179, R123, R179, P0 ;  /* 0x000000b37bb37207 */ /* 0x000fe20000000000 */
[----:B------:R-:W-:Y:S06]  /*163d0*/  @P1 BRA `(.L_x_595) ;  /* 0xffffffe4003c1947 */ /* 0x000fec000383ffff */
.L_x_570:
[----:B------:R-:W-:Y:S05]  /*163e0*/  BSYNC.RECONVERGENT B2 ;  /* 0x0000000000027941 */ /* 0x000fea0003800200 */
.L_x_569:
[C---:B------:R-:W-:Y:S01]  /*163f0*/  ISETP.NE.AND P0, PT, R123.reuse, R178, PT ;  /* 0x000000b27b00720c */ /* 0x040fe20003f05270 */
[----:B------:R-:W-:-:S12]  /*16400*/  VIADD R123, R123, 0x1 ;  /* 0x000000017b7b7836 */ /* 0x000fd80000000000 */
[----:B------:R-:W-:Y:S05]  /*16410*/  @P0 BRA `(.L_x_596) ;  /* 0xffffffe400000947 */ /* 0x000fea000383ffff */
.L_x_497:
[----:B------:R-:W-:Y:S05]  /*16420*/  BSYNC.RECONVERGENT B6 ;  /* 0x0000000000067941 */ /* 0x000fea0003800200 */
.L_x_496:
[----:B------:R-:W-:Y:S02]  /*16430*/  IMAD.MOV.U32 R174, RZ, RZ, -0x800000 ;  /* 0xff800000ffae7424 */ /* 0x000fe400078e00ff */
[----:B------:R-:W-:-:S06]  /*16440*/  IMAD.MOV.U32 R175, RZ, RZ, 0x41cdcd64 ;  /* 0x41cdcd64ffaf7424 */ /* 0x000fcc00078e00ff */
[----:B------:R-:W-:-:S06]  /*16450*/  DSETP.GT.AND P0, PT, |R120|, R174, PT ;  /* 0x000000ae7800722a */ /* 0x000fcc0003f04200 */
[----:B------:R-:W-:Y:S02]  /*16460*/  SEL R179, R179, 0x1, !P0 ;  /* 0x00000001b3b37807 */ /* 0x000fe40004000000 */
[----:B------:R-:W-:-:S03]  /*16470*/  SEL R202, R202, 0x1, !P0 ;  /* 0x00000001caca7807 */ /* 0x000fc60004000000 */
[C---:B------:R-:W-:Y:S02]  /*16480*/  IMAD.IADD R120, R1.reuse, 0x1, R179 ;  /* 0x0000000101787824 */ /* 0x040fe400078e02b3 */
[----:B------:R-:W-:-:S03]  /*16490*/  IMAD.IADD R173, R1, 0x1, R202 ;  /* 0x0000000101ad7824 */ /* 0x000fc600078e02ca */
[----:B0-----:R-:W2:Y:S04]  /*164a0*/  LDL.U8 R199, [R120+0x27d8] ;  /* 0x0027d80078c77983 */ /* 0x001ea80000100000 */
[----:B------:R-:W3:Y:S01]  /*164b0*/  LDL.U8 R198, [R173+0x27f3] ;  /* 0x0027f300adc67983 */ /* 0x000ee20000100000 */
[----:B------:R-:W-:Y:S01]  /*164c0*/  BSSY.RECONVERGENT B1, `(.L_x_597) ;  /* 0x000017a000017945 */ /* 0x000fe20003800200 */
[----:B-----5:R-:W-:Y:S02]  /*164d0*/  IMAD.MOV.U32 R124, RZ, RZ, 0x0 ;  /* 0x00000000ff7c7424 */ /* 0x020fe400078e00ff */
[----:B------:R-:W-:Y:S02]  /*164e0*/  IMAD.MOV.U32 R125, RZ, RZ, 0x7ff00000 ;  /* 0x7ff00000ff7d7424 */ /* 0x000fe400078e00ff */
[----:B------:R-:W-:Y:S01]  /*164f0*/  IMAD.MOV.U32 R123, RZ, RZ, -0x40100000 ;  /* 0xbff00000ff7b7424 */ /* 0x000fe200078e00ff */
[----:B--2---:R-:W-:-:S02]  /*16500*/  PRMT R121, R199, 0x8880, RZ ;  /* 0x00008880c7797816 */ /* 0x004fc400000000ff */
[----:B---3--:R-:W-:-:S05]  /*16510*/  PRMT R122, R198, 0x8880, RZ ;  /* 0x00008880c67a7816 */ /* 0x008fca00000000ff */
[----:B------:R-:W-:Y:S02]  /*16520*/  IMAD.IADD R121, R121, 0x1, R122 ;  /* 0x0000000179797824 */ /* 0x000fe400078e027a */
[----:B------:R-:W-:-:S03]  /*16530*/  IMAD.MOV.U32 R122, RZ, RZ, 0x0 ;  /* 0x00000000ff7a7424 */ /* 0x000fc600078e00ff */
[----:B------:R-:W-:-:S13]  /*16540*/  ISETP.NE.AND P1, PT, R121, 0x3, PT ;  /* 0x000000037900780c */ /* 0x000fda0003f25270 */
[----:B------:R-:W-:Y:S05]  /*16550*/  @P1 BRA `(.L_x_598) ;  /* 0x0000001400c01947 */ /* 0x000fea0003800000 */
[----:B------:R-:W2:Y:S01]  /*16560*/  LDL.S8 R120, [R120+0x27d9] ;  /* 0x0027d90078787983 */ /* 0x000ea20000100200 */
[----:B----4-:R-:W0:Y:S01]  /*16570*/  LDC.64 R128, c[0x0][0x468] ;  /* 0x00011a00ff807b82 */ /* 0x010e220000000a00 */
[----:B------:R-:W1:Y:S02]  /*16580*/  LDCU.64 UR10, c[0x0][0x468] ;  /* 0x00008d00ff0a77ac */ /* 0x000e640008000a00 */
[----:B------:R-:W3:Y:S01]  /*16590*/  LDL.S8 R173, [R173+0x27f4] ;  /* 0x0027f400adad7983 */ /* 0x000ee20000100200 */
[----:B------:R-:W-:Y:S01]  /*165a0*/  LOP3.LUT R121, R198, 0xffff, RZ, 0xc0, !PT ;  /* 0x0000ffffc6797812 */ /* 0x000fe200078ec0ff */
[----:B------:R-:W-:Y:S01]  /*165b0*/  UMOV UR12, 0x5197d ;  /* 0x0005197d000c7882 */ /* 0x000fe20000000000 */
[----:B------:R-:W-:Y:S02]  /*165c0*/  LOP3.LUT R123, R199, 0xffff, RZ, 0xc0, !PT ;  /* 0x0000ffffc77b7812 */ /* 0x000fe400078ec0ff */
[C---:B------:R-:W-:Y:S02]  /*165d0*/  PRMT R124, R121.reuse, 0x8880, RZ ;  /* 0x00008880797c7816 */ /* 0x040fe400000000ff */
[----:B------:R-:W-:-:S02]  /*165e0*/  PRMT R126, R121, 0x3340, RZ ;  /* 0x00003340797e7816 */ /* 0x000fc400000000ff */
[----:B------:R-:W-:Y:S02]  /*165f0*/  SHF.R.S32.HI R125, RZ, 0x1f, R124 ;  /* 0x0000001fff7d7819 */ /* 0x000fe4000001147c */
[----:B------:R-:W-:Y:S02]  /*16600*/  PRMT R186, R199, 0x8880, RZ ;  /* 0x00008880c7ba7816 */ /* 0x000fe400000000ff */
[----:B------:R-:W-:Y:S02]  /*16610*/  PRMT R121, R121, 0x8880, RZ ;  /* 0x0000888079797816 */ /* 0x000fe400000000ff */
[----:B------:R-:W-:Y:S02]  /*16620*/  PRMT R186, R186, 0x7710, RZ ;  /* 0x00007710baba7816 */ /* 0x000fe400000000ff */
[----:B--2---:R-:W-:-:S04]  /*16630*/  LOP3.LUT R122, R120, 0xffff, RZ, 0xc0, !PT ;  /* 0x0000ffff787a7812 */ /* 0x004fc800078ec0ff */
[C---:B------:R-:W-:Y:S02]  /*16640*/  PRMT R122, R123.reuse, 0x3340, R122 ;  /* 0x000033407b7a7816 */ /* 0x040fe4000000007a */
[----:B------:R-:W-:Y:S02]  /*16650*/  PRMT R123, R123, 0x8880, RZ ;  /* 0x000088807b7b7816 */ /* 0x000fe400000000ff */
[----:B------:R-:W-:-:S03]  /*16660*/  PRMT R122, R122, 0x5410, R126 ;  /* 0x000054107a7a7816 */ /* 0x000fc6000000007e */
[----:B------:R-:W-:-:S04]  /*16670*/  IMAD.WIDE R124, R123, 0x5, R124 ;  /* 0x000000057b7c7825 */ /* 0x000fc800078e027c */
[----:B---3--:R-:W-:Y:S01]  /*16680*/  IDP.4A.S8.U8 R130, R122, UR12, R173 ;  /* 0x0000000c7a827c26 */ /* 0x008fe200080002ad */
[----:B-1----:R-:W-:-:S03]  /*16690*/  LEA R122, P1, R124, UR10, 0x3 ;  /* 0x0000000a7c7a7c11 */ /* 0x002fc6000f8218ff */
[----:B0-----:R-:W-:Y:S01]  /*166a0*/  IMAD.WIDE R130, R130, 0x8, R128 ;  /* 0x0000000882827825 */ /* 0x001fe200078e0280 */
[----:B------:R-:W-:Y:S02]  /*166b0*/  LEA.HI.X R123, R124, UR11, R125, 0x3, P1 ;  /* 0x0000000b7c7b7c11 */ /* 0x000fe400088f1c7d */
[----:B------:R-:W-:Y:S02]  /*166c0*/  PRMT R120, R186, 0x5410, R120 ;  /* 0x00005410ba787816 */ /* 0x000fe40000000078 */
[----:B------:R0:W2:Y:S04]  /*166d0*/  LDG.E.64 R176, desc[UR6][R130.64+0x8a70] ;  /* 0x008a700682b07981 */ /* 0x0000a8000c1e1b00 */
[----:B------:R-:W0:Y:S01]  /*166e0*/  LDG.E.64 R124, desc[UR6][R122.64+0xb248] ;  /* 0x00b248067a7c7981 */ /* 0x000e22000c1e1b00 */
[----:B------:R-:W-:-:S03]  /*166f0*/  UMOV UR10, 0x519 ;  /* 0x00000519000a7882 */ /* 0x000fc60000000000 */
[----:B------:R-:W0:Y:S01]  /*16700*/  LDG.E.64 R130, desc[UR6][R130.64+0x9df8] ;  /* 0x009df80682827981 */ /* 0x000e22000c1e1b00 */
[----:B------:R-:W-:-:S03]  /*16710*/  IDP.2A.LO.S16.U8 R120, R120, UR10, R121 ;  /* 0x0000000a78787c26 */ /* 0x000fc60008001279 */
[----:B------:R-:W2:Y:S01]  /*16720*/  LDG.E.64 R122, desc[UR6][R122.64+0xb180] ;  /* 0x00b180067a7a7981 */ /* 0x000ea2000c1e1b00 */
[----:B------:R-:W-:-:S05]  /*16730*/  IMAD.WIDE R126, R120, 0x8, R128 ;  /* 0x00000008787e7825 */ /* 0x000fca00078e0280 */
[----:B------:R-:W3:Y:S01]  /*16740*/  LDG.E.64 R120, desc[UR6][R126.64+0x5208] ;  /* 0x005208067e787981 */ /* 0x000ee2000c1e1b00 */
[----:B------:R-:W-:-:S04]  /*16750*/  PRMT R187, R198, 0x8880, RZ ;  /* 0x00008880c6bb7816 */ /* 0x000fc800000000ff */
[----:B------:R-:W-:-:S04]  /*16760*/  PRMT R187, R187, 0x7710, RZ ;  /* 0x00007710bbbb7816 */ /* 0x000fc800000000ff */
[----:B------:R-:W-:Y:S01]  /*16770*/  PRMT R187, R186, 0x5410, R187 ;  /* 0x00005410babb7816 */ /* 0x000fe200000000bb */
[----:B------:R-:W-:Y:S05]  /*16780*/  BMOV.32.CLEAR RZ, B0 ;  /* 0x0000000000ff7355 */ /* 0x000fea0000100000 */
[----:B------:R-:W-:Y:S01]  /*16790*/  IDP.2A.LO.S16.U8 R173, R187, UR10, R173 ;  /* 0x0000000abbad7c26 */ /* 0x000fe200080012ad */
[----:B------:R-:W-:Y:S03]  /*167a0*/  BSSY.RECONVERGENT B0, `(.L_x_599) ;  /* 0x000006a000007945 */ /* 0x000fe60003800200 */
[----:B------:R-:W-:Y:S01]  /*167b0*/  IMAD.WIDE R128, R173, 0x8, R128 ;  /* 0x00000008ad807825 */ /* 0x000fe200078e0280 */
[----:B0-----:R-:W-:-:S02]  /*167c0*/  DADD R130, R124, R130 ;  /* 0x000000007c827229 */ /* 0x001fc40000000082 */
[----:B--2---:R-:W-:-:S06]  /*167d0*/  DADD R176, R122, R176 ;  /* 0x000000007ab07229 */ /* 0x004fcc00000000b0 */
[----:B------:R-:W-:-:S06]  /*167e0*/  DSETP.GT.AND P1, PT, |R130|, R174, PT ;  /* 0x000000ae8200722a */ /* 0x000fcc0003f24200 */
[----:B------:R-:W-:Y:S02]  /*167f0*/  FSEL R192, R176, RZ, !P1 ;  /* 0x000000ffb0c07208 */ /* 0x000fe40004800000 */
[----:B------:R-:W-:Y:S02]  /*16800*/  FSEL R193, R177, -1.875, !P1 ;  /* 0xbff00000b1c17808 */ /* 0x000fe40004800000 */
[----:B------:R-:W-:Y:S02]  /*16810*/  FSEL R188, R130, RZ, !P1 ;  /* 0x000000ff82bc7208 */ /* 0x000fe40004800000 */
[----:B------:R-:W-:Y:S01]  /*16820*/  FSEL R189, R131, +QNAN , !P1 ;  /* 0x7ff0000083bd7808 */ /* 0x000fe20004800000 */
[----:B---3--:R-:W-:Y:S01]  /*16830*/  DSETP.GEU.AND P1, PT, |R120|, R174, PT ;  /* 0x000000ae7800722a */ /* 0x008fe20003f2e200 */
[----:B------:R-:W-:Y:S02]  /*16840*/  IMAD.MOV.U32 R130, RZ, RZ, R192 ;  /* 0x000000ffff827224 */ /* 0x000fe400078e00c0 */
[----:B------:R-:W-:-:S02]  /*16850*/  IMAD.MOV.U32 R131, RZ, RZ, R193 ;  /* 0x000000ffff837224 */ /* 0x000fc400078e00c1 */
[----:B------:R-:W-:Y:S02]  /*16860*/  IMAD.MOV.U32 R186, RZ, RZ, R188 ;  /* 0x000000ffffba7224 */ /* 0x000fe400078e00bc */
[----:B------:R-:W-:-:S07]  /*16870*/  IMAD.MOV.U32 R187, RZ, RZ, R189 ;  /* 0x000000ffffbb7224 */ /* 0x000fce00078e00bd */
        /* <DEDUP_REMOVED lines=42> */
[----:B------:R-:W-:Y:S01]  /*16b20*/  MOV R176, R174 ;  /* 0x000000ae00b07202 */ /* 0x000fe20000000f00 */
[----:B------:R-:W-:Y:S01]  /*16b30*/  IMAD.MOV.U32 R177, RZ, RZ, R175 ;  /* 0x000000ffffb17224 */ /* 0x000fe200078e00af */
[----:B------:R-:W-:Y:S01]  /*16b40*/  MOV R173, 0x16b80 ;  /* 0x00016b8000ad7802 */ /* 0x000fe20000000f00 */
[----:B------:R-:W-:Y:S02]  /*16b50*/  IMAD.MOV.U32 R174, RZ, RZ, R166 ;  /* 0x000000ffffae7224 */ /* 0x000fe400078e00a6 */
[----:B------:R-:W-:-:S07]  /*16b60*/  IMAD.MOV.U32 R175, RZ, RZ, R167 ;  /* 0x000000ffffaf7224 */ /* 0x000fce00078e00a7 */
[----:B------:R-:W-:Y:S05]  /*16b70*/  CALL.REL.NOINC `($__internal_0_$__cuda_sm20_div_rn_f64_full) ;  /* 0x0000273800187944 */ /* 0x000fea0003c00000 */
[----:B------:R-:W-:Y:S02]  /*16b80*/  IMAD.MOV.U32 R176, RZ, RZ, R174 ;  /* 0x000000ffffb07224 */ /* 0x000fe400078e00ae */
[----:B------:R-:W-:-:S07]  /*16b90*/  IMAD.MOV.U32 R177, RZ, RZ, R175 ;  /* 0x000000ffffb17224 */ /* 0x000fce00078e00af */
.L_x_602:
[----:B------:R-:W-:Y:S05]  /*16ba0*/  BSYNC.RECONVERGENT B2 ;  /* 0x0000000000027941 */ /* 0x000fea0003800200 */
.L_x_601:
        /* <DEDUP_REMOVED lines=33> */
.L_x_604:
[----:B------:R-:W-:Y:S05]  /*16dc0*/  BSYNC.RECONVERGENT B2 ;  /* 0x0000000000027941 */ /* 0x000fea0003800200 */
.L_x_603:
[----:B------:R-:W-:-:S06]  /*16dd0*/  DSETP.GEU.AND P2, PT, R190, R166, PT ;  /* 0x000000a6be00722a */ /* 0x000fcc0003f4e000 */
[----:B------:R-:W-:Y:S02]  /*16de0*/  FSEL R130, R130, R192, !P2 ;  /* 0x000000c082827208 */ /* 0x000fe40005000000 */
[----:B------:R-:W-:Y:S02]  /*16df0*/  FSEL R131, R131, R193, !P2 ;  /* 0x000000c183837208 */ /* 0x000fe40005000000 */
[----:B------:R-:W-:Y:S02]  /*16e00*/  FSEL R166, R166, R190, !P2 ;  /* 0x000000bea6a67208 */ /* 0x000fe40005000000 */
[----:B------:R-:W-:Y:S02]  /*16e10*/  FSEL R167, R167, R191, !P2 ;  /* 0x000000bfa7a77208 */ /* 0x000fe40005000000 */
[----:B------:R-:W-:Y:S02]  /*16e20*/  FSEL R186, R186, R188, !P2 ;  /* 0x000000bcbaba7208 */ /* 0x000fe40005000000 */
[----:B------:R-:W-:-:S07]  /*16e30*/  FSEL R187, R187, R189, !P2 ;  /* 0x000000bdbbbb7208 */ /* 0x000fce0005000000 */
.L_x_600:
[----:B------:R-:W-:Y:S05]  /*16e40*/  BSYNC.RECONVERGENT B0 ;  /* 0x0000000000007941 */ /* 0x000fea0003800200 */
.L_x_599:
[----:B------:R-:W-:Y:S05]  /*16e50*/  BMOV.32.CLEAR RZ, B0 ;  /* 0x0000000000ff7355 */ /* 0x000fea0000100000 */
[----:B------:R-:W-:Y:S01]  /*16e60*/  BSSY.RECONVERGENT B0, `(.L_x_605) ;  /* 0x0000059000007945 */ /* 0x000fe20003800200 */
[----:B------:R-:W-:Y:S02]  /*16e70*/  IMAD.MOV.U32 R192, RZ, RZ, R130 ;  /* 0x000000ffffc07224 */ /* 0x000fe400078e0082 */
[----:B------:R-:W-:Y:S02]  /*16e80*/  IMAD.MOV.U32 R193, RZ, RZ, R131 ;  /* 0x000000ffffc17224 */ /* 0x000fe400078e0083 */
[----:B------:R-:W-:-:S02]  /*16e90*/  IMAD.MOV.U32 R188, RZ, RZ, R186 ;  /* 0x000000ffffbc7224 */ /* 0x000fc400078e00ba */
[----:B------:R-:W-:Y:S01]  /*16ea0*/  IMAD.MOV.U32 R189, RZ, RZ, R187 ;  /* 0x000000ffffbd7224 */ /* 0x000fe200078e00bb */
[----:B------:R-:W-:Y:S06]  /*16eb0*/  @P1 BRA `(.L_x_606) ;  /* 0x00000004004c1947 */ /* 0x000fec0003800000 */
[----:B------:R0:W2:Y:S01]  /*16ec0*/  LDG.E.64 R166, desc[UR6][R126.64+0x4e20] ;  /* 0x004e20067ea67981 */ /* 0x0000a2000c1e1b00 */
[----:B------:R-:W-:Y:S01]  /*16ed0*/  UMOV UR10, 0xff800000 ;  /* 0xff800000000a7882 */ /* 0x000fe20000000000 */
[----:B------:R-:W-:Y:S01]  /*16ee0*/  UMOV UR11, 0x41cdcd64 ;  /* 0x41cdcd64000b7882 */ /* 0x000fe20000000000 */
[----:B------:R-:W-:Y:S01]  /*16ef0*/  BSSY.RECONVERGENT B2, `(.L_x_607) ;  /* 0x0000026000027945 */ /* 0x000fe20003800200 */
[----:B0-----:R-:W-:-:S08]  /*16f00*/  DADD R126, R124, R120 ;  /* 0x000000007c7e7229 */ /* 0x001fd00000000078 */
[----:B------:R-:W-:Y:S01]  /*16f10*/  DSETP.GT.AND P1, PT, |R126|, UR10, PT ;  /* 0x0000000a7e007e2a */ /* 0x000fe2000bf24200 */
[----:B------:R-:W-:Y:S01]  /*16f20*/  UMOV UR10, 0xcccccccd ;  /* 0xcccccccd000a7882 */ /* 0x000fe20000000000 */
[----:B------:R-:W-:-:S04]  /*16f30*/  UMOV UR11, 0x4016cccc ;  /* 0x4016cccc000b7882 */ /* 0x000fc80000000000 */
[----:B------:R-:W-:Y:S02]  /*16f40*/  FSEL R188, R126, RZ, !P1 ;  /* 0x000000ff7ebc7208 */ /* 0x000fe40004800000 */
[----:B------:R-:W-:Y:S01]  /*16f50*/  FSEL R189, R127, +QNAN , !P1 ;  /* 0x7ff000007fbd7808 */ /* 0x000fe20004800000 */
[----:B--2---:R-:W-:-:S10]  /*16f60*/  DADD R166, R122, R166 ;  /* 0x000000007aa67229 */ /* 0x004fd400000000a6 */
[----:B------:R-:W-:Y:S01]  /*16f70*/  FSEL R192, R166, RZ, !P1 ;  /* 0x000000ffa6c07208 */ /* 0x000fe20004800000 */
[----:B------:R-:W-:Y:S01]  /*16f80*/  IMAD.MOV.U32 R166, RZ, RZ, 0x1 ;  /* 0x00000001ffa67424 */ /* 0x000fe200078e00ff */
        /* <DEDUP_REMOVED lines=28> */
.L_x_608:
[----:B------:R-:W-:Y:S05]  /*17150*/  BSYNC.RECONVERGENT B2 ;  /* 0x0000000000027941 */ /* 0x000fea0003800200 */
.L_x_607:
[----:B------:R-:W-:Y:S01]  /*17160*/  UMOV UR10, 0xff800000 ;  /* 0xff800000000a7882 */ /* 0x000fe20000000000 */
[----:B------:R-:W-:Y:S02]  /*17170*/  UMOV UR11, 0x41cdcd64 ;  /* 0x41cdcd64000b7882 */ /* 0x000fe40000000000 */
[----:B------:R-:W-:-:S14]  /*17180*/  DSETP.GEU.AND P1, PT, |R186|, UR10, PT ;  /* 0x0000000aba007e2a */ /* 0x000fdc000bf2e200 */
[----:B------:R-:W-:Y:S05]  /*17190*/  @P1 BRA `(.L_x_606) ;  /* 0x0000000000941947 */ /* 0x000fea0003800000 */
        /* <DEDUP_REMOVED lines=29> */
.L_x_610:
[----:B------:R-:W-:Y:S05]  /*17370*/  BSYNC.RECONVERGENT B2 ;  /* 0x0000000000027941 */ /* 0x000fea0003800200 */
.L_x_609:
[----:B------:R-:W-:-:S06]  /*17380*/  DSETP.GEU.AND P1, PT, R174, R166, PT ;  /* 0x000000a6ae00722a */ /* 0x000fcc0003f2e000 */
[----:B------:R-:W-:Y:S02]  /*17390*/  FSEL R192, R192, R130, !P1 ;  /* 0x00000082c0c07208 */ /* 0x000fe40004800000 */
[----:B------:R-:W-:Y:S02]  /*173a0*/  FSEL R193, R193, R131, !P1 ;  /* 0x00000083c1c17208 */ /* 0x000fe40004800000 */
[----:B------:R-:W-:Y:S02]  /*173b0*/  FSEL R188, R188, R186, !P1 ;  /* 0x000000babcbc7208 */ /* 0x000fe40004800000 */
[----:B------:R-:W-:Y:S02]  /*173c0*/  FSEL R189, R189, R187, !P1 ;  /* 0x000000bbbdbd7208 */ /* 0x000fe40004800000 */
[----:B------:R-:W-:Y:S02]  /*173d0*/  FSEL R166, R166, R174, !P1 ;  /* 0x000000aea6a67208 */ /* 0x000fe40004800000 */
[----:B------:R-:W-:-:S07]  /*173e0*/  FSEL R167, R167, R175, !P1 ;  /* 0x000000afa7a77208 */ /* 0x000fce0004800000 */
.L_x_606:
[----:B------:R-:W-:Y:S05]  /*173f0*/  BSYNC.RECONVERGENT B0 ;  /* 0x0000000000007941 */ /* 0x000fea0003800200 */
.L_x_605:
        /* <DEDUP_REMOVED lines=50> */
.L_x_614:
[----:B------:R-:W-:Y:S05]  /*17720*/  BSYNC.RECONVERGENT B2 ;  /* 0x0000000000027941 */ /* 0x000fea0003800200 */
.L_x_613:
        /* <DEDUP_REMOVED lines=33> */
.L_x_616:
[----:B------:R-:W-:Y:S05]  /*17940*/  BSYNC.RECONVERGENT B2 ;  /* 0x0000000000027941 */ /* 0x000fea0003800200 */
.L_x_615:
[----:B------:R-:W-:-:S06]  /*17950*/  DSETP.GEU.AND P1, PT, R174, R166, PT ;  /* 0x000000a6ae00722a */ /* 0x000fcc0003f2e000 */
[----:B------:R-:W-:Y:S02]  /*17960*/  FSEL R120, R120, R192, !P1 ;  /* 0x000000c078787208 */ /* 0x000fe40004800000 */
[----:B------:R-:W-:Y:S02]  /*17970*/  FSEL R121, R121, R193, !P1 ;  /* 0x000000c179797208 */ /* 0x000fe40004800000 */
[----:B------:R-:W-:Y:S02]  /*17980*/  FSEL R126, R126, R188, !P1 ;  /* 0x000000bc7e7e7208 */ /* 0x000fe40004800000 */
[----:B------:R-:W-:Y:S02]  /*17990*/  FSEL R127, R127, R189, !P1 ;  /* 0x000000bd7f7f7208 */ /* 0x000fe40004800000 */
[----:B------:R-:W-:Y:S02]  /*179a0*/  FSEL R166, R166, R174, !P1 ;  /* 0x000000aea6a67208 */ /* 0x000fe40004800000 */
[----:B------:R-:W-:-:S07]  /*179b0*/  FSEL R167, R167, R175, !P1 ;  /* 0x000000afa7a77208 */ /* 0x000fce0004800000 */
.L_x_612:
[----:B------:R-:W-:Y:S05]  /*179c0*/  BSYNC.RECONVERGENT B0 ;  /* 0x0000000000007941 */ /* 0x000fea0003800200 */
.L_x_611:
        /* <DEDUP_REMOVED lines=34> */
.L_x_618:
[----:B------:R-:W-:Y:S05]  /*17bf0*/  BSYNC.RECONVERGENT B0 ;  /* 0x0000000000007941 */ /* 0x000fea0003800200 */
.L_x_617:
[----:B------:R-:W-:-:S06]  /*17c00*/  DSETP.GEU.AND P1, PT, R166, R174, PT ;  /* 0x000000aea600722a */ /* 0x000fcc0003f2e000 */
[----:B------:R-:W-:Y:S02]  /*17c10*/  FSEL R122, R122, R120, !P1 ;  /* 0x000000787a7a7208 */ /* 0x000fe40004800000 */
[----:B------:R-:W-:Y:S02]  /*17c20*/  FSEL R120, R123, R121, !P1 ;  /* 0x000000797b787208 */ /* 0x000fe40004800000 */
[----:B------:R-:W-:Y:S02]  /*17c30*/  FSEL R124, R124, R126, !P1 ;  /* 0x0000007e7c7c7208 */ /* 0x000fe40004800000 */
[----:B------:R-:W-:Y:S01]  /*17c40*/  FSEL R125, R125, R127, !P1 ;  /* 0x0000007f7d7d7208 */ /* 0x000fe20004800000 */
[----:B------:R-:W-:-:S07]  /*17c50*/  IMAD.MOV.U32 R123, RZ, RZ, R120 ;  /* 0x000000ffff7b7224 */ /* 0x000fce00078e0078 */
.L_x_598:
[----:B------:R-:W-:Y:S05]  /*17c60*/  BSYNC.RECONVERGENT B1 ;  /* 0x0000000000017941 */ /* 0x000fea0003800200 */
.L_x_597:
[----:B------:R-:W-:Y:S01]  /*17c70*/  ISETP.NE.AND P1, PT, R178, RZ, PT ;  /* 0x000000ffb200720c */ /* 0x000fe20003f25270 */
[----:B------:R-:W-:Y:S05]  /*17c80*/  BMOV.32.CLEAR RZ, B0 ;  /* 0x0000000000ff7355 */ /* 0x000fea0000100000 */
[----:B------:R-:W-:Y:S07]  /*17c90*/  BSSY.RECONVERGENT B0, `(.L_x_619) ;  /* 0x000002c000007945 */ /* 0x000fee0003800200 */
[----:B------:R-:W-:Y:S05]  /*17ca0*/  @!P1 BRA `(.L_x_620) ;  /* 0x0000000000a89947 */ /* 0x000fea0003800000 */
[C---:B------:R-:W-:Y:S01]  /*17cb0*/  ISETP.GE.U32.AND P2, PT, R178.reuse, 0x10, PT ;  /* 0x00000010b200780c */ /* 0x040fe20003f46070 */
[----:B------:R-:W-:Y:S01]  /*17cc0*/  BSSY.RECONVERGENT B1, `(.L_x_621) ;  /* 0x0000010000017945 */ /* 0x000fe20003800200 */
[----:B------:R-:W-:Y:S01]  /*17cd0*/  LOP3.LUT R126, R178, 0xf, RZ, 0xc0, !PT ;  /* 0x0000000fb27e7812 */ /* 0x000fe200078ec0ff */
[----:B------:R-:W-:-:S03]  /*17ce0*/  IMAD.MOV.U32 R121, RZ, RZ, RZ ;  /* 0x000000ffff797224 */ /* 0x000fc600078e00ff */
[----:B------:R-:W-:-:S07]  /*17cf0*/  ISETP.NE.AND P3, PT, R126, RZ, PT ;  /* 0x000000ff7e00720c */ /* 0x000fce0003f65270 */
[----:B------:R-:W-:Y:S06]  /*17d00*/  @!P2 BRA `(.L_x_622) ;  /* 0x00000000002ca947 */ /* 0x000fec0003800000 */
[----:B------:R-:W-:Y:S01]  /*17d10*/  LOP3.LUT R121, R178, 0x7ffffff0, RZ, 0xc0, !PT ;  /* 0x7ffffff0b2797812 */ /* 0x000fe200078ec0ff */
[----:B------:R-:W-:-:S07]  /*17d20*/  IMAD.MOV.U32 R120, RZ, RZ, RZ ;  /* 0x000000ffff787224 */ /* 0x000fce00078e00ff */
.L_x_623:
[----:B0-----:R-:W-:-:S04]  /*17d30*/  VIADD R127, R1, 0x2710 ;  /* 0x00002710017f7836 */ /* 0x001fc80000000000 */
[C---:B------:R-:W-:Y:S02]  /*17d40*/  IMAD R127, R120.reuse, 0x4, R127 ;  /* 0x00000004787f7824 */ /* 0x040fe400078e027f */
[----:B------:R-:W-:-:S03]  /*17d50*/  VIADD R120, R120, 0x10 ;  /* 0x0000001078787836 */ /* 0x000fc60000000000 */
[----:B------:R0:W-:Y:S02]  /*17d60*/  STL.128 [R127], RZ ;  /* 0x000000ff7f007387 */ /* 0x0001e40000100c00 */
[----:B------:R-:W-:Y:S02]  /*17d70*/  ISETP.NE.AND P2, PT, R120, R121, PT ;  /* 0x000000797800720c */ /* 0x000fe40003f45270 */
[----:B------:R0:W-:Y:S04]  /*17d80*/  STL.128 [R127+0x10], RZ ;  /* 0x000010ff7f007387 */ /* 0x0001e80000100c00 */
[----:B------:R0:W-:Y:S04]  /*17d90*/  STL.128 [R127+0x20], RZ ;  /* 0x000020ff7f007387 */ /* 0x0001e80000100c00 */
[----:B------:R0:W-:Y:S03]  /*17da0*/  STL.128 [R127+0x30], RZ ;  /* 0x000030ff7f007387 */ /* 0x0001e60000100c00 */
[----:B------:R-:W-:Y:S05]  /*17db0*/  @P2 BRA `(.L_x_623) ;  /* 0xfffffffc00dc2947 */ /* 0x000fea000383ffff */
.L_x_622:
[----:B------:R-:W-:Y:S05]  /*17dc0*/  BSYNC.RECONVERGENT B1 ;  /* 0x0000000000017941 */ /* 0x000fea0003800200 */
.L_x_621:
[----:B------:R-:W-:Y:S05]  /*17dd0*/  @!P3 BRA `(.L_x_620) ;  /* 0x00000000005cb947 */ /* 0x000fea0003800000 */
[----:B------:R-:W-:Y:S01]  /*17de0*/  ISETP.GE.U32.AND P2, PT, R126, 0x8, PT ;  /* 0x000000087e00780c */ /* 0x000fe20003f46070 */
[----:B0-----:R-:W-:-:S12]  /*17df0*/  VIADD R127, R1, 0x2710 ;  /* 0x00002710017f7836 */ /* 0x001fd80000000000 */
[C---:B------:R-:W-:Y:S02]  /*17e00*/  @P2 IMAD R120, R121.reuse, 0x4, R127 ;  /* 0x0000000479782824 */ /* 0x040fe400078e027f */
[----:B------:R-:W-:-:S03]  /*17e10*/  @P2 VIADD R121, R121, 0x8 ;  /* 0x0000000879792836 */ /* 0x000fc60000000000 */
[----:B------:R-:W-:Y:S04]  /*17e20*/  @P2 STL.128 [R120], RZ ;  /* 0x000000ff78002387 */ /* 0x000fe80000100c00 */
[----:B------:R0:W-:Y:S02]  /*17e30*/  @P2 STL.128 [R120+0x10], RZ ;  /* 0x000010ff78002387 */ /* 0x0001e40000100c00 */
[----:B0-----:R-:W-:-:S04]  /*17e40*/  LOP3.LUT R120, R178, 0x7, RZ, 0xc0, !PT ;  /* 0x00000007b2787812 */ /* 0x001fc800078ec0ff */
[----:B------:R-:W-:-:S13]  /*17e50*/  ISETP.NE.AND P3, PT, R120, RZ, PT ;  /* 0x000000ff7800720c */ /* 0x000fda0003f65270 */
[----:B------:R-:W-:Y:S05]  /*17e60*/  @!P3 BRA `(.L_x_620) ;  /* 0x000000000038b947 */ /* 0x000fea0003800000 */
[----:B------:R-:W-:-:S13]  /*17e70*/  ISETP.GE.U32.AND P2, PT, R120, 0x4, PT ;  /* 0x000000047800780c */ /* 0x000fda0003f46070 */
[C---:B------:R-:W-:Y:S02]  /*17e80*/  @P2 IMAD R120, R121.reuse, 0x4, R127 ;  /* 0x0000000479782824 */ /* 0x040fe400078e027f */
[----:B------:R-:W-:-:S03]  /*17e90*/  @P2 VIADD R121, R121, 0x4 ;  /* 0x0000000479792836 */ /* 0x000fc60000000000 */
[----:B------:R0:W-:Y:S02]  /*17ea0*/  @P2 STL.128 [R120], RZ ;  /* 0x000000ff78002387 */ /* 0x0001e40000100c00 */
[----:B0-----:R-:W-:-:S04]  /*17eb0*/  LOP3.LUT R120, R178, 0x3, RZ, 0xc0, !PT ;  /* 0x00000003b2787812 */ /* 0x001fc800078ec0ff */
[----:B------:R-:W-:-:S13]  /*17ec0*/  ISETP.NE.AND P3, PT, R120, RZ, PT ;  /* 0x000000ff7800720c */ /* 0x000fda0003f65270 */
[----:B------:R-:W-:Y:S05]  /*17ed0*/  @!P3 BRA `(.L_x_620) ;  /* 0x00000000001cb947 */ /* 0x000fea0003800000 */
[----:B------:R-:W-:Y:S01]  /*17ee0*/  IMAD R121, R121, 0x4, R127 ;  /* 0x0000000479797824 */ /* 0x000fe200078e027f */
[----:B------:R-:W-:-:S04]  /*17ef0*/  ISETP.NE.AND P2, PT, R120, 0x1, PT ;  /* 0x000000017800780c */ /* 0x000fc80003f45270 */
[----:B------:R1:W-:Y:S09]  /*17f00*/  STL [R121], RZ ;  /* 0x000000ff79007387 */ /* 0x0003f20000100800 */
[----:B-1----:R-:W-:Y:S05]  /*17f10*/  @!P2 BRA `(.L_x_620) ;  /* 0x00000000000ca947 */ /* 0x002fea0003800000 */
[----:B------:R-:W-:Y:S01]  /*17f20*/  ISETP.NE.AND P2, PT, R120, 0x2, PT ;  /* 0x000000027800780c */ /* 0x000fe20003f45270 */
[----:B------:R1:W-:-:S12]  /*17f30*/  STL [R121+0x4], RZ ;  /* 0x000004ff79007387 */ /* 0x0003d80000100800 */
[----:B------:R1:W-:Y:S02]  /*17f40*/  @P2 STL [R121+0x8], RZ ;  /* 0x000008ff79002387 */ /* 0x0003e40000100800 */
.L_x_620:
[----:B------:R-:W-:Y:S05]  /*17f50*/  BSYNC.RECONVERGENT B0 ;  /* 0x0000000000007941 */ /* 0x000fea0003800200 */
.L_x_619:
[----:B------:R-:W-:Y:S01]  /*17f60*/  ISETP.NE.AND P2, PT, R172, RZ, PT ;  /* 0x000000ffac00720c */ /* 0x000fe20003f45270 */
[----:B------:R-:W-:Y:S05]  /*17f70*/  BMOV.32.CLEAR RZ, B0 ;  /* 0x0000000000ff7355 */ /* 0x000fea0000100000 */
[----:B------:R-:W-:Y:S07]  /*17f80*/  BSSY.RECONVERGENT B0, `(.L_x_624) ;  /* 0x0000044000007945 */ /* 0x000fee0003800200 */
[----:B------:R-:W-:Y:S05]  /*17f90*/  @!P2 BRA `(.L_x_625) ;  /* 0x000000040008a947 */ /* 0x000fea0003800000 */
[C---:B------:R-:W-:Y:S01]  /*17fa0*/  ISETP.GE.U32.AND P2, PT, R172.reuse, 0x10, PT ;  /* 0x00000010ac00780c */ /* 0x040fe20003f46070 */
[----:B------:R-:W-:Y:S01]  /*17fb0*/  BSSY.RECONVERGENT B1, `(.L_x_626) ;  /* 0x000001c000017945 */ /* 0x000fe20003800200 */
[----:B------:R-:W-:Y:S01]  /*17fc0*/  LOP3.LUT R126, R172, 0xf, RZ, 0xc0, !PT ;  /* 0x0000000fac7e7812 */ /* 0x000fe200078ec0ff */
[----:B-1----:R-:W-:-:S03]  /*17fd0*/  IMAD.MOV.U32 R121, RZ, RZ, RZ ;  /* 0x000000ffff797224 */ /* 0x002fc600078e00ff */
[----:B------:R-:W-:-:S07]  /*17fe0*/  ISETP.NE.AND P3, PT, R126, RZ, PT ;  /* 0x000000ff7e00720c */ /* 0x000fce0003f65270 */
[----:B------:R-:W-:Y:S06]  /*17ff0*/  @!P2 BRA `(.L_x_627) ;  /* 0x00000000005ca947 */ /* 0x000fec0003800000 */
[----:B------:R-:W-:Y:S01]  /*18000*/  LOP3.LUT R121, R172, 0x7ffffff0, RZ, 0xc0, !PT ;  /* 0x7ffffff0ac797812 */ /* 0x000fe200078ec0ff */
[----:B------:R-:W-:-:S07]  /*18010*/  IMAD.MOV.U32 R120, RZ, RZ, RZ ;  /* 0x000000ffff787224 */ /* 0x000fce00078e00ff */
.L_x_628:
[----:B01----:R-:W-:-:S04]  /*18020*/  VIADD R127, R1, 0x2774 ;  /* 0x00002774017f7836 */ /* 0x003fc80000000000 */
[C---:B------:R-:W-:Y:S01]  /*18030*/  IMAD R127, R120.reuse, 0x4, R127 ;  /* 0x00000004787f7824 */ /* 0x040fe200078e027f */
[----:B------:R-:W-:-:S04]  /*18040*/  IADD3 R120, PT, PT, R120, 0x10, RZ ;  /* 0x0000001078787810 */ /* 0x000fc80007ffe0ff */
[----:B------:R1:W-:Y:S01]  /*18050*/  STL [R127], RZ ;  /* 0x000000ff7f007387 */ /* 0x0003e20000100800 */
[----:B------:R-:W-:-:S03]  /*18060*/  ISETP.NE.AND P2, PT, R120, R121, PT ;  /* 0x000000797800720c */ /* 0x000fc60003f45270 */
[----:B------:R1:W-:Y:S04]  /*18070*/  STL [R127+0x4], RZ ;  /* 0x000004ff7f007387 */ /* 0x0003e80000100800 */
        /* <DEDUP_REMOVED lines=13> */
[----:B------:R1:W-:Y:S01]  /*18150*/  STL [R127+0x3c], RZ ;  /* 0x00003cff7f007387 */ /* 0x0003e20000100800 */
[----:B------:R-:W-:Y:S05]  /*18160*/  @P2 BRA `(.L_x_628) ;  /* 0xfffffffc00ac2947 */ /* 0x000fea000383ffff */
.L_x_627:
[----:B------:R-:W-:Y:S05]  /*18170*/  BSYNC.RECONVERGENT B1 ;  /* 0x0000000000017941 */ /* 0x000fea0003800200 */
.L_x_626:
[----:B------:R-:W-:Y:S05]  /*18180*/  @!P3 BRA `(.L_x_625) ;  /* 0x00000000008cb947 */ /* 0x000fea0003800000 */
[----:B------:R-:W-:Y:S01]  /*18190*/  ISETP.GE.U32.AND P2, PT, R126, 0x8, PT ;  /* 0x000000087e00780c */ /* 0x000fe20003f46070 */
[----:B------:R-:W-:Y:S01]  /*181a0*/  BSSY.RECONVERGENT B1, `(.L_x_629) ;  /* 0x000000f000017945 */ /* 0x000fe20003800200 */
[----:B------:R-:W-:Y:S01]  /*181b0*/  LOP3.LUT R120, R172, 0x7, RZ, 0xc0, !PT ;  /* 0x00000007ac787812 */ /* 0x000fe200078ec0ff */
[----:B01----:R-:W-:-:S03]  /*181c0*/  VIADD R127, R1, 0x2774 ;  /* 0x00002774017f7836 */ /* 0x003fc60000000000 */
[----:B------:R-:W-:-:S07]  /*181d0*/  ISETP.NE.AND P3, PT, R120, RZ, PT ;  /* 0x000000ff7800720c */ /* 0x000fce0003f65270 */
[----:B------:R-:W-:Y:S06]  /*181e0*/  @!P2 BRA `(.L_x_630) ;  /* 0x000000000028a947 */ /* 0x000fec0003800000 */
[C---:B------:R-:W-:Y:S02]  /*181f0*/  IMAD R126, R121.reuse, 0x4, R127 ;  /* 0x00000004797e7824 */ /* 0x040fe400078e027f */
[----:B------:R-:W-:-:S03]  /*18200*/  VIADD R121, R121, 0x8 ;  /* 0x0000000879797836 */ /* 0x000fc60000000000 */
[----:B------:R0:W-:Y:S04]  /*18210*/  STL [R126], RZ ;  /* 0x000000ff7e007387 */ /* 0x0001e80000100800 */
[----:B------:R0:W-:Y:S04]  /*18220*/  STL [R126+0x4], RZ ;  /* 0x000004ff7e007387 */ /* 0x0001e80000100800 */
[----:B------:R0:W-:Y:S04]  /*18230*/  STL [R126+0x8], RZ ;  /* 0x000008ff7e007387 */ /* 0x0001e80000100800 */
[----:B------:R0:W-:Y:S04]  /*18240*/  STL [R126+0xc], RZ ;  /* 0x00000cff7e007387 */ /* 0x0001e80000100800 */
[----:B------:R0:W-:Y:S04]  /*18250*/  STL [R126+0x10], RZ ;  /* 0x000010ff7e007387 */ /* 0x0001e80000100800 */
[----:B------:R0:W-:Y:S04]  /*18260*/  STL [R126+0x14], RZ ;  /* 0x000014ff7e007387 */ /* 0x0001e80000100800 */
[----:B------:R0:W-:Y:S04]  /*18270*/  STL [R126+0x18], RZ ;  /* 0x000018ff7e007387 */ /* 0x0001e80000100800 */
[----:B------:R0:W-:Y:S02]  /*18280*/  STL [R126+0x1c], RZ ;  /* 0x00001cff7e007387 */ /* 0x0001e40000100800 */
.L_x_630:
[----:B------:R-:W-:Y:S05]  /*18290*/  BSYNC.RECONVERGENT B1 ;  /* 0x0000000000017941 */ /* 0x000fea0003800200 */
.L_x_629:
[----:B------:R-:W-:Y:S05]  /*182a0*/  @!P3 BRA `(.L_x_625) ;  /* 0x000000000044b947 */ /* 0x000fea0003800000 */
[----:B------:R-:W-:-:S13]  /*182b0*/  ISETP.GE.U32.AND P2, PT, R120, 0x4, PT ;  /* 0x000000047800780c */ /* 0x000fda0003f46070 */
[C---:B------:R-:W-:Y:S02]  /*182c0*/  @P2 IMAD R120, R121.reuse, 0x4, R127 ;  /* 0x0000000479782824 */ /* 0x040fe400078e027f */
[----:B------:R-:W-:-:S03]  /*182d0*/  @P2 VIADD R121, R121, 0x4 ;  /* 0x0000000479792836 */ /* 0x000fc60000000000 */
[----:B------:R-:W-:Y:S04]  /*182e0*/  @P2 STL [R120], RZ ;  /* 0x000000ff78002387 */ /* 0x000fe80000100800 */
[----:B------:R-:W-:Y:S04]  /*182f0*/  @P2 STL [R120+0x4], RZ ;  /* 0x000004ff78002387 */ /* 0x000fe80000100800 */
[----:B------:R-:W-:Y:S04]  /*18300*/  @P2 STL [R120+0x8], RZ ;  /* 0x000008ff78002387 */ /* 0x000fe80000100800 */
[----:B------:R1:W-:Y:S02]  /*18310*/  @P2 STL [R120+0xc], RZ ;  /* 0x00000cff78002387 */ /* 0x0003e40000100800 */
[----:B-1----:R-:W-:-:S04]  /*18320*/  LOP3.LUT R120, R172, 0x3, RZ, 0xc0, !PT ;  /* 0x00000003ac787812 */ /* 0x002fc800078ec0ff */
[----:B------:R-:W-:-:S13]  /*18330*/  ISETP.NE.AND P3, PT, R120, RZ, PT ;  /* 0x000000ff7800720c */ /* 0x000fda0003f65270 */
[----:B------:R-:W-:Y:S05]  /*18340*/  @!P3 BRA `(.L_x_625) ;  /* 0x00000000001cb947 */ /* 0x000fea0003800000 */
[----:B------:R-:W-:Y:S01]  /*18350*/  IMAD R121, R121, 0x4, R127 ;  /* 0x0000000479797824 */ /* 0x000fe200078e027f */
[----:B------:R-:W-:-:S04]  /*18360*/  ISETP.NE.AND P2, PT, R120, 0x1, PT ;  /* 0x000000017800780c */ /* 0x000fc80003f45270 */
[----:B------:R2:W-:Y:S09]  /*18370*/  STL [R121], RZ ;  /* 0x000000ff79007387 */ /* 0x0005f20000100800 */
[----:B--2---:R-:W-:Y:S05]  /*18380*/  @!P2 BRA `(.L_x_625) ;  /* 0x00000000000ca947 */ /* 0x004fea0003800000 */
[----:B------:R-:W-:Y:S01]  /*18390*/  ISETP.NE.AND P2, PT, R120, 0x2, PT ;  /* 0x000000027800780c */ /* 0x000fe20003f45270 */
[----:B------:R2:W-:-:S12]  /*183a0*/  STL [R121+0x4], RZ ;  /* 0x000004ff79007387 */ /* 0x0005d80000100800 */
[----:B------:R2:W-:Y:S02]  /*183b0*/  @P2 STL [R121+0x8], RZ ;  /* 0x000008ff79002387 */ /* 0x0005e40000100800 */
.L_x_625:
[----:B------:R-:W-:Y:S05]  /*183c0*/  BSYNC.RECONVERGENT B0 ;  /* 0x0000000000007941 */ /* 0x000fea0003800200 */
.L_x_624:
[----:B------:R-:W-:Y:S02]  /*183d0*/  VIADD R195, R179, 0xffffffff ;  /* 0xffffffffb3c37836 */ /* 0x000fe40000000000 */
[----:B0-----:R-:W-:-:S04]  /*183e0*/  VIADD R126, R202, 0xffffffff ;  /* 0xffffffffca7e7836 */ /* 0x001fc80000000000 */
[----:B------:R-:W-:-:S04]  /*183f0*/  IMAD R195, R195, R172, R126 ;  /* 0x000000acc3c37224 */ /* 0x000fc800078e027e */
[----:B------:R-:W-:-:S05]  /*18400*/  IMAD R194, R195, 0x8, R1 ;  /* 0x00000008c3c27824 */ /* 0x000fca00078e0201 */
[----:B-12---:R-:W2:Y:S01]  /*18410*/  LDL.64 R120, [R194] ;  /* 0x00000000c2787983 */ /* 0x006ea20000100a00 */
[----:B------:R-:W-:Y:S01]  /*18420*/  UMOV UR10, 0xff800000 ;  /* 0xff800000000a7882 */ /* 0x000fe20000000000 */
[----:B------:R-:W-:Y:S01]  /*18430*/  UMOV UR11, 0x41cdcd64 ;  /* 0x41cdcd64000b7882 */ /* 0x000fe20000000000 */
[----:B------:R-:W-:Y:S01]  /*18440*/  BSSY.RECONVERGENT B4, `(.L_x_631) ;  /* 0x00004e6000047945 */ /* 0x000fe20003800200 */
[----:B--2---:R-:W-:Y:S01]  /*18450*/  DSETP.GEU.AND P2, PT, |R120|, UR10, PT ;  /* 0x0000000a78007e2a */ /* 0x004fe2000bf4e200 */
[----:B------:R-:W-:-:S13]  /*18460*/  CS2R R120, SRZ ;  /* 0x0000000000787805 */ /* 0x000fda000001ff00 */
[----:B------:R-:W-:Y:S05]  /*18470*/  @P2 BRA `(.L_x_632) ;  /* 0x0000004c00882947 */ /* 0x000fea0003800000 */
[C---:B------:R-:W-:Y:S01]  /*18480*/  VIADD R127, R1.reuse, 0x2710 ;  /* 0x00002710017f7836 */ /* 0x040fe20000000000 */
[----:B------:R-:W-:Y:S01]  /*18490*/  BSSY.RECONVERGENT B3, `(.L_x_633) ;  /* 0x000034b000037945 */ /* 0x000fe20003800200 */
[----:B------:R-:W-:Y:S02]  /*184a0*/  VIADD R128, R1, 0x2774 ;  /* 0x0000277401807836 */ /* 0x000fe40000000000 */
[----:B------:R-:W-:Y:S02]  /*184b0*/  IMAD R120, R179, 0x4, R127 ;  /* 0x00000004b3787824 */ /* 0x000fe400078e027f */
[----:B------:R-:W-:-:S03]  /*184c0*/  IMAD R126, R126, 0x4, R128 ;  /* 0x000000047e7e7824 */ /* 0x000fc600078e0280 */
[----:B------:R0:W-:Y:S04]  /*184d0*/  STL [R120+-0x4], R202 ;  /* 0xfffffcca78007387 */ /* 0x0001e80000100800 */
[----:B------:R0:W-:Y:S02]  /*184e0*/  STL [R126], R179 ;  /* 0x000000b37e007387 */ /* 0x0001e40000100800 */
.L_x_680:
[----:B-----5:R-:W-:Y:S01]  /*184f0*/  LOP3.LUT R199, R199, 0xffff, RZ, 0xc0, !PT ;  /* 0x0000ffffc7c77812 */ /* 0x020fe200078ec0ff */
[----:B------:R-:W-:Y:S01]  /*18500*/  BSSY.RECONVERGENT B1, `(.L_x_634) ;  /* 0x0000183000017945 */ /* 0x000fe20003800200 */
[----:B0-----:R-:W-:Y:S02]  /*18510*/  LOP3.LUT R120, R198, 0xffff, RZ, 0xc0, !PT ;  /* 0x0000ffffc6787812 */ /* 0x001fe400078ec0ff */
[----:B------:R-:W-:Y:S02]  /*18520*/  PRMT R188, R199, 0x8880, RZ ;  /* 0x00008880c7bc7816 */ /* 0x000fe400000000ff */
[----:B------:R-:W-:-:S05]  /*18530*/  PRMT R121, R120, 0x8880, RZ ;  /* 0x0000888078797816 */ /* 0x000fca00000000ff */
[----:B------:R-:W-:-:S05]  /*18540*/  IMAD.IADD R121, R188, 0x1, R121 ;  /* 0x00000001bc797824 */ /* 0x000fca00078e0279 */
[----:B------:R-:W-:-:S13]  /*18550*/  ISETP.NE.AND P2, PT, R121, 0x3, PT ;  /* 0x000000037900780c */ /* 0x000fda0003f45270 */
[----:B------:R-:W-:Y:S05]  /*18560*/  @!P2 BRA `(.L_x_635) ;  /* 0x000000000034a947 */ /* 0x000fea0003800000 */
[----:B------:R-:W-:Y:S01]  /*18570*/  VIADD R120, R179, 0xffffffff ;  /* 0xffffffffb3787836 */ /* 0x000fe20000000000 */
[----:B------:R-:W-:Y:S01]  /*18580*/  MOV R121, 0x7ff00000 ;  /* 0x7ff0000000797802 */ /* 0x000fe20000000f00 */
[----:B------:R-:W-:Y:S02]  /*18590*/  IMAD.MOV.U32 R126, RZ, RZ, 0x0 ;  /* 0x00000000ff7e7424 */ /* 0x000fe400078e00ff */
[----:B------:R-:W-:Y:S02]  /*185a0*/  IMAD R120, R120, R172, R202 ;  /* 0x000000ac78787224 */ /* 0x000fe400078e02ca */
[----:B------:R-:W-:Y:S02]  /*185b0*/  IMAD.MOV.U32 R127, RZ, RZ, -0x40100000 ;  /* 0xbff00000ff7f7424 */ /* 0x000fe400078e00ff */
[----:B------:R-:W-:-:S04]  /*185c0*/  VIADD R120, R120, 0xffffffff ;  /* 0xffffffff78787836 */ /* 0x000fc80000000000 */
[----:B------:R-:W-:-:S05]  /*185d0*/  IMAD R120, R120, 0x8, R1 ;  /* 0x0000000878787824 */ /* 0x000fca00078e0201 */
[----:B------:R0:W-:Y:S02]  /*185e0*/  STL.64 [R120+0x1388], R126 ;  /* 0x0013887e78007387 */ /* 0x0001e40000100a00 */
[----:B0-----:R-:W-:-:S05]  /*185f0*/  IMAD.MOV.U32 R127, RZ, RZ, 0x7ff00000 ;  /* 0x7ff00000ff7f7424 */ /* 0x001fca00078e00ff */
[----:B------:R0:W-:Y:S02]  /*18600*/  STL.64 [R120], R126 ;  /* 0x0000007e78007387 */ /* 0x0001e40000100a00 */
[----:B0-----:R-:W-:Y:S02]  /*18610*/  IMAD.MOV.U32 R120, RZ, RZ, 0x0 ;  /* 0x00000000ff787424 */ /* 0x001fe400078e00ff */
[----:B------:R-:W-:Y:S01]  /*18620*/  IMAD.MOV.U32 R127, RZ, RZ, -0x40100000 ;  /* 0xbff00000ff7f7424 */ /* 0x000fe200078e00ff */
[----:B------:R-:W-:Y:S06]  /*18630*/  BRA `(.L_x_636) ;  /* 0x0000001400bc7947 */ /* 0x000fec0003800000 */
.L_x_635:
[C---:B------:R-:W-:Y:S02]  /*18640*/  IMAD.IADD R121, R1.reuse, 0x1, R202 ;  /* 0x0000000101797824 */ /* 0x040fe400078e02ca */
[----:B------:R-:W-:Y:S01]  /*18650*/  IMAD.IADD R173, R1, 0x1, R179 ;  /* 0x0000000101ad7824 */ /* 0x000fe200078e02b3 */
[----:B------:R-:W-:Y:S01]  /*18660*/  PRMT R198, R198, 0x8880, RZ ;  /* 0x00008880c6c67816 */ /* 0x000fe200000000ff */
[----:B------:R-:W0:Y:S02]  /*18670*/  LDC.64 R186, c[0x0][0x468] ;  /* 0x00011a00ffba7b82 */ /* 0x000e240000000a00 */
[----:B------:R-:W2:Y:S04]  /*18680*/  LDL.S8 R121, [R121+0x27f2] ;  /* 0x0027f20079797983 */ /* 0x000ea80000100200 */
[----:B------:R-:W3:Y:S01]  /*18690*/  LDL.U8 R173, [R173+0x27d7] ;  /* 0x0027d700adad7983 */ /* 0x000ee20000100000 */
[----:B------:R-:W-:Y:S01]  /*186a0*/  PRMT R174, R198, 0x7710, RZ ;  /* 0x00007710c6ae7816 */ /* 0x000fe200000000ff */
[----:B------:R-:W1:Y:S01]  /*186b0*/  LDC.64 R190, c[0x0][0x468] ;  /* 0x00011a00ffbe7b82 */ /* 0x000e620000000a00 */
[----:B----4-:R-:W-:Y:S01]  /*186c0*/  PRMT R130, R199, 0x3340, RZ ;  /* 0x00003340c7827816 */ /* 0x010fe200000000ff */
[----:B------:R-:W-:Y:S01]  /*186d0*/  UMOV UR10, 0x519 ;  /* 0x00000519000a7882 */ /* 0x000fe20000000000 */
[----:B--2---:R-:W-:-:S02]  /*186e0*/  PRMT R174, R174, 0x5410, R121 ;  /* 0x00005410aeae7816 */ /* 0x004fc40000000079 */
[----:B------:R-:W-:-:S03]  /*186f0*/  LOP3.LUT R121, R121, 0xffff, RZ, 0xc0, !PT ;  /* 0x0000ffff79797812 */ /* 0x000fc600078ec0ff */
[----:B------:R-:W-:Y:S01]  /*18700*/  IDP.2A.LO.S16.U8 R174, R174, UR10, R188 ;  /* 0x0000000aaeae7c26 */ /* 0x000fe200080012bc */
[C---:B------:R-:W-:Y:S01]  /*18710*/  PRMT R121, R120.reuse, 0x3340, R121 ;  /* 0x0000334078797816 */ /* 0x040fe20000000079 */
[----:B------:R-:W-:Y:S01]  /*18720*/  UMOV UR10, 0x5197d ;  /* 0x0005197d000a7882 */ /* 0x000fe20000000000 */
[----:B------:R-:W-:Y:S02]  /*18730*/  PRMT R120, R120, 0x8880, RZ ;  /* 0x0000888078787816 */ /* 0x000fe400000000ff */
[----:B------:R-:W-:-:S03]  /*18740*/  PRMT R130, R121, 0x5410, R130 ;  /* 0x0000541079827816 */ /* 0x000fc60000000082 */
[----:B------:R-:W-:Y:S01]  /*18750*/  IMAD.MOV.U32 R176, RZ, RZ, R120 ;  /* 0x000000ffffb07224 */ /* 0x000fe200078e0078 */
[----:B---3--:R-:W-:-:S04]  /*18760*/  PRMT R120, R173, 0x8880, RZ ;  /* 0x00008880ad787816 */ /* 0x008fc800000000ff */
[----:B------:R-:W-:Y:S01]  /*18770*/  SHF.R.S32.HI R177, RZ, 0x1f, R176 ;  /* 0x0000001fffb17819 */ /* 0x000fe200000114b0 */
[----:B------:R-:W-:Y:S02]  /*18780*/  IDP.4A.S8.U8 R130, R130, UR10, R120 ;  /* 0x0000000a82827c26 */ /* 0x000fe40008000278 */
[----:B------:R-:W-:-:S04]  /*18790*/  IMAD.WIDE R188, R188, 0x5, R176 ;  /* 0x00000005bcbc7825 */ /* 0x000fc800078e02b0 */
[----:B-1----:R-:W-:Y:S01]  /*187a0*/  IMAD.WIDE R130, R130, 0x8, R190 ;  /* 0x0000000882827825 */ /* 0x002fe200078e02be */
[----:B0-----:R-:W-:-:S03]  /*187b0*/  LEA R126, P2, R188, R186, 0x3 ;  /* 0x000000babc7e7211 */ /* 0x001fc600078418ff */
[----:B------:R-:W-:Y:S01]  /*187c0*/  IMAD.WIDE R190, R174, 0x8, R190 ;  /* 0x00000008aebe7825 */ /* 0x000fe200078e02be */
[----:B------:R-:W-:Y:S01]  /*187d0*/  LEA.HI.X R127, R188, R187, R189, 0x3, P2 ;  /* 0x000000bbbc7f7211 */ /* 0x000fe200010f1cbd */
[----:B------:R-:W2:Y:S04]  /*187e0*/  LDG.E.64 R128, desc[UR6][R130.64+0x9df8] ;  /* 0x009df80682807981 */ /* 0x000ea8000c1e1b00 */
[----:B------:R-:W3:Y:S04]  /*187f0*/  LDG.E.64 R192, desc[UR6][R190.64+0x5208] ;  /* 0x00520806bec07981 */ /* 0x000ee8000c1e1b00 */
[----:B------:R-:W2:Y:S04]  /*18800*/  LDG.E.64 R120, desc[UR6][R126.64+0xb248] ;  /* 0x00b248067e787981 */ /* 0x000ea8000c1e1b00 */
[----:B------:R-:W4:Y:S04]  /*18810*/  LDG.E.64 R130, desc[UR6][R130.64+0x8a70] ;  /* 0x008a700682827981 */ /* 0x000f28000c1e1b00 */
[----:B------:R-:W4:Y:S01]  /*18820*/  LDG.E.64 R126, desc[UR6][R126.64+0xb180] ;  /* 0x00b180067e7e7981 */ /* 0x000f22000c1e1b00 */
[----:B------:R-:W-:-:S02]  /*18830*/  IMAD.MOV.U32 R174, RZ, RZ, -0x800000 ;  /* 0xff800000ffae7424 */ /* 0x000fc400078e00ff */
[----:B------:R-:W-:Y:S01]  /*18840*/  IMAD.MOV.U32 R175, RZ, RZ, 0x41cdcd64 ;  /* 0x41cdcd64ffaf7424 */ /* 0x000fe200078e00ff */
[----:B------:R-:W-:Y:S01]  /*18850*/  PRMT R173, R173, 0x8880, RZ ;  /* 0x00008880adad7816 */ /* 0x000fe200000000ff */
[----:B------:R-:W-:Y:S05]  /*18860*/  BMOV.32.CLEAR RZ, B0 ;  /* 0x0000000000ff7355 */ /* 0x000fea0000100000 */
[----:B------:R-:W-:Y:S01]  /*18870*/  BSSY.RECONVERGENT B0, `(.L_x_637) ;  /* 0x0000122000007945 */ /* 0x000fe20003800200 */
[----:B------:R-:W-:Y:S01]  /*18880*/  SHF.R.S32.HI R196, RZ, 0x1f, R173 ;  /* 0x0000001fffc47819 */ /* 0x000fe200000114ad */
[----:B---3--:R-:W-:Y:S02]  /*18890*/  DSETP.GEU.AND P3, PT, |R192|, R174, PT ;  /* 0x000000aec000722a */ /* 0x008fe40003f6e200 */
[----:B--2---:R-:W-:-:S02]  /*188a0*/  DADD R128, R120, R128 ;  /* 0x0000000078807229 */ /* 0x004fc40000000080 */
[----:B----4-:R-:W-:-:S06]  /*188b0*/  DADD R130, R126, R130 ;  /* 0x000000007e827229 */ /* 0x010fcc0000000082 */
[----:B------:R-:W-:-:S06]  /*188c0*/  DSETP.GT.AND P2, PT, |R128|, R174, PT ;  /* 0x000000ae8000722a */ /* 0x000fcc0003f44200 */
[----:B------:R-:W-:Y:S02]  /*188d0*/  FSEL R128, R128, RZ, !P2 ;  /* 0x000000ff80807208 */ /* 0x000fe40005000000 */
[----:B------:R-:W-:Y:S02]  /*188e0*/  FSEL R129, R129, +QNAN , !P2 ;  /* 0x7ff0000081817808 */ /* 0x000fe40005000000 */
        /* <DEDUP_REMOVED lines=19> */
[----:B------:R-:W-:Y:S02]  /*18a20*/  DSETP.GT.AND P2, PT, |R176|, R174, PT ;  /* 0x000000aeb000722a */ /* 0x000fe40003f44200 */
        /* <DEDUP_REMOVED lines=30> */
.L_x_641:
[----:B------:R-:W-:Y:S05]  /*18c10*/  BSYNC.RECONVERGENT B2 ;  /* 0x0000000000027941 */ /* 0x000fea0003800200 */
.L_x_640:
[----:B------:R0:W-:Y:S01]  /*18c20*/  STL.64 [R1+0x7e60], R190 ;  /* 0x007e60be01007387 */ /* 0x0001e20000100a00 */
[----:B------:R-:W-:Y:S01]  /*18c30*/  UMOV UR10, 0xff800000 ;  /* 0xff800000000a7882 */ /* 0x000fe20000000000 */
[----:B------:R-:W-:Y:S02]  /*18c40*/  UMOV UR11, 0x41cdcd64 ;  /* 0x41cdcd64000b7882 */ /* 0x000fe40000000000 */
[----:B------:R-:W-:-:S14]  /*18c50*/  DSETP.GEU.AND P2, PT, |R128|, UR10, PT ;  /* 0x0000000a80007e2a */ /* 0x000fdc000bf4e200 */
[----:B0-----:R-:W-:Y:S05]  /*18c60*/  @P2 BRA `(.L_x_642) ;  /* 0x0000000c00882947 */ /* 0x001fea0003800000 */
        /* <DEDUP_REMOVED lines=27> */
.L_x_644:
[----:B------:R-:W-:Y:S05]  /*18e20*/  BSYNC.RECONVERGENT B2 ;  /* 0x0000000000027941 */ /* 0x000fea0003800200 */
.L_x_643:
[----:B------:R-:W2:Y:S02]  /*18e30*/  LDL.LU.64 R174, [R1+0x7e60] ;  /* 0x007e600001ae7983 */ /* 0x000ea40000300a00 */
[----:B--2---:R-:W-:-:S06]  /*18e40*/  DSETP.GEU.AND P2, PT, R190, R174, PT ;  /* 0x000000aebe00722a */ /* 0x004fcc0003f4e000 */
[----:B------:R-:W-:Y:S02]  /*18e50*/  FSEL R186, R186, R130, !P2 ;  /* 0x00000082baba7208 */ /* 0x000fe40005000000 */
[----:B------:R-:W-:Y:S02]  /*18e60*/  FSEL R130, R174, R190, !P2 ;  /* 0x000000beae827208 */ /* 0x000fe40005000000 */
[----:B------:R-:W-:Y:S02]  /*18e70*/  FSEL R190, R175, R191, !P2 ;  /* 0x000000bfafbe7208 */ /* 0x000fe40005000000 */
[----:B------:R-:W-:Y:S01]  /*18e80*/  FSEL R188, R188, R128, !P2 ;  /* 0x00000080bcbc7208 */ /* 0x000fe20005000000 */
[----:B------:R-:W-:Y:S01]  /*18e90*/  IMAD.MOV.U32 R128, RZ, RZ, R130 ;  /* 0x000000ffff807224 */ /* 0x000fe200078e0082 */
[----:B------:R-:W-:Y:S01]  /*18ea0*/  FSEL R189, R189, R129, !P2 ;  /* 0x00000081bdbd7208 */ /* 0x000fe20005000000 */
[----:B------:R-:W-:Y:S01]  /*18eb0*/  IMAD.MOV.U32 R129, RZ, RZ, R190 ;  /* 0x000000ffff817224 */ /* 0x000fe200078e00be */
[----:B------:R-:W-:-:S04]  /*18ec0*/  FSEL R131, R187, R131, !P2 ;  /* 0x00000083bb837208 */ /* 0x000fc80005000000 */
[----:B------:R0:W-:Y:S01]  /*18ed0*/  STL.64 [R1+0x7e60], R128 ;  /* 0x007e608001007387 */ /* 0x0001e20000100a00 */
[----:B------:R-:W-:Y:S01]  /*18ee0*/  IMAD.MOV.U32 R187, RZ, RZ, R131 ;  /* 0x000000ffffbb7224 */ /* 0x000fe200078e0083 */
[----:B------:R-:W-:Y:S06]  /*18ef0*/  BRA `(.L_x_642) ;  /* 0x0000000800e47947 */ /* 0x000fec0003800000 */
.L_x_639:
[----:B------:R-:W2:Y:S01]  /*18f00*/  LDG.E.64 R190, desc[UR6][R190.64+0x4e20] ;  /* 0x004e2006bebe7981 */ /* 0x000ea2000c1e1b00 */
        /* <DEDUP_REMOVED lines=20> */
[----:B------:R-:W-:Y:S01]  /*19050*/  DFMA R190, R188, R190, R188 ;  /* 0x000000bebcbe722b */ /* 0x000fe200000000bc */
[----:B------:R-:W-:Y:S02]  /*19060*/  IMAD.MOV.U32 R188, RZ, RZ, R173 ;  /* 0x000000ffffbc7224 */ /* 0x000fe400078e00ad */
[----:B------:R-:W-:-:S06]  /*19070*/  IMAD.MOV.U32 R189, RZ, RZ, R192 ;  /* 0x000000ffffbd7224 */ /* 0x000fcc00078e00c0 */
        /* <DEDUP_REMOVED lines=13> */
.L_x_646:
[----:B------:R-:W-:Y:S05]  /*19150*/  BSYNC.RECONVERGENT B2 ;  /* 0x0000000000027941 */ /* 0x000fea0003800200 */
.L_x_645:
[----:B------:R1:W-:Y:S01]  /*19160*/  STL.64 [R1+0x7e60], R190 ;  /* 0x007e60be01007387 */ /* 0x0003e20000100a00 */
[----:B------:R-:W-:Y:S01]  /*19170*/  UMOV UR10, 0xff800000 ;  /* 0xff800000000a7882 */ /* 0x000fe20000000000 */
[----:B------:R-:W-:Y:S02]  /*19180*/  UMOV UR11, 0x41cdcd64 ;  /* 0x41cdcd64000b7882 */ /* 0x000fe40000000000 */
[----:B------:R-:W-:-:S14]  /*19190*/  DSETP.GEU.AND P2, PT, |R128|, UR10, PT ;  /* 0x0000000a80007e2a */ /* 0x000fdc000bf4e200 */
[----:B-1----:R-:W-:Y:S05]  /*191a0*/  @P2 BRA `(.L_x_642) ;  /* 0x0000000800382947 */ /* 0x002fea0003800000 */
[----:B------:R-:W-:Y:S01]  /*191b0*/  IMAD.MOV.U32 R174, RZ, RZ, R130 ;  /* 0x000000ffffae7224 */ /* 0x000fe200078e0082 */
[----:B------:R-:W-:Y:S01]  /*191c0*/  MOV R175, R131 ;  /* 0x0000008300af7202 */ /* 0x000fe20000000f00 */
[----:B------:R-:W-:Y:S01]  /*191d0*/  UMOV UR10, 0xcccccccd ;  /* 0xcccccccd000a7882 */ /* 0x000fe20000000000 */
[----:B------:R-:W-:Y:S01]  /*191e0*/  UMOV UR11, 0x4016cccc ;  /* 0x4016cccc000b7882 */ /* 0x000fe20000000000 */
[----:B------:R-:W-:Y:S01]  /*191f0*/  IMAD.MOV.U32 R176, RZ, RZ, 0x1 ;  /* 0x00000001ffb07424 */ /* 0x000fe200078e00ff */
[----:B------:R-:W-:Y:S02]  /*19200*/  BSSY.RECONVERGENT B2, `(.L_x_647) ;  /* 0x0000018000027945 */ /* 0x000fe40003800200 */
        /* <DEDUP_REMOVED lines=23> */
.L_x_648:
[----:B------:R-:W-:Y:S05]  /*19380*/  BSYNC.RECONVERGENT B2 ;  /* 0x0000000000027941 */ /* 0x000fea0003800200 */
.L_x_647:
        /* <DEDUP_REMOVED lines=13> */
.L_x_638:
[----:B------:R-:W-:-:S04]  /*19460*/  IMAD.WIDE.U32 R188, R176, 0x18, R188 ;  /* 0x00000018b0bc7825 */ /* 0x000fc800078e00bc */
[----:B------:R-:W-:Y:S01]  /*19470*/  IMAD R176, R177, 0x18, RZ ;  /* 0x00000018b1b07824 */ /* 0x000fe200078e02ff */
[----:B------:R-:W-:-:S04]  /*19480*/  IADD3 R173, P2, PT, R173, R188, RZ ;  /* 0x000000bcadad7210 */ /* 0x000fc80007f5e0ff */
[----:B------:R-:W-:Y:S02]  /*19490*/  IADD3.X R188, PT, PT, R196, R189, R176, P2, !PT ;  /* 0x000000bdc4bc7210 */ /* 0x000fe400017fe4b0 */
[----:B------:R-:W-:-:S04]  /*194a0*/  LEA R176, P2, R173, R186, 0x3 ;  /* 0x000000baadb07211 */ /* 0x000fc800078418ff */
[----:B------:R-:W-:-:S05]  /*194b0*/  LEA.HI.X R177, R173, R187, R188, 0x3, P2 ;  /* 0x000000bbadb17211 */ /* 0x000fca00010f1cbc */
[----:B------:R-:W2:Y:S01]  /*194c0*/  LDG.E.64 R190, desc[UR6][R176.64+0x59d8] ;  /* 0x0059d806b0be7981 */ /* 0x000ea2000c1e1b00 */
[----:B------:R-:W-:Y:S02]  /*194d0*/  IMAD.MOV.U32 R188, RZ, RZ, R128 ;  /* 0x000000ffffbc7224 */ /* 0x000fe400078e0080 */
[----:B------:R-:W-:Y:S02]  /*194e0*/  IMAD.MOV.U32 R189, RZ, RZ, R129 ;  /* 0x000000ffffbd7224 */ /* 0x000fe400078e0081 */
        /* <DEDUP_REMOVED lines=8> */
[----:B------:R-:W-:Y:S05]  /*19570*/  BSSY.RECONVERGENT B2, `(.L_x_649) ;  /* 0x0000022000027945 */ /* 0x000fea0003800200 */
[----:B------:R-:W-:-:S06]  /*19580*/  DSETP.GT.AND P2, PT, |R190|, R174, PT ;  /* 0x000000aebe00722a */ /* 0x000fcc0003f44200 */
[----:B------:R-:W-:Y:S01]  /*19590*/  FSEL R173, R190, RZ, !P2 ;  /* 0x000000ffbead7208 */ /* 0x000fe20005000000 */
[----:B--2---:R-:W-:-:S10]  /*195a0*/  DADD R176, R126, R176 ;  /* 0x000000007eb07229 */ /* 0x004fd400000000b0 */
[----:B------:R-:W-:Y:S02]  /*195b0*/  FSEL R186, R176, RZ, !P2 ;  /* 0x000000ffb0ba7208 */ /* 0x000fe40005000000 */
[----:B------:R-:W-:-:S05]  /*195c0*/  FSEL R176, R177, -1.875, !P2 ;  /* 0xbff00000b1b07808 */ /* 0x000fca0005000000 */
[----:B------:R-:W-:Y:S02]  /*195d0*/  IMAD.MOV.U32 R187, RZ, RZ, R176 ;  /* 0x000000ffffbb7224 */ /* 0x000fe400078e00b0 */
[----:B------:R-:W-:-:S04]  /*195e0*/  IMAD.MOV.U32 R176, RZ, RZ, 0x1 ;  /* 0x00000001ffb07424 */ /* 0x000fc800078e00ff */
        /* <DEDUP_REMOVED lines=8> */
[----:B------:R-:W-:-:S07]  /*19670*/  FSEL R176, R191, +QNAN , !P2 ;  /* 0x7ff00000bfb07808 */ /* 0x000fce0005000000 */
        /* <DEDUP_REMOVED lines=17> */
.L_x_650:
[----:B------:R-:W-:Y:S05]  /*19790*/  BSYNC.RECONVERGENT B2 ;  /* 0x0000000000027941 */ /* 0x000fea0003800200 */
.L_x_649:
        /* <DEDUP_REMOVED lines=34> */
.L_x_652:
[----:B------:R-:W-:Y:S05]  /*199c0*/  BSYNC.RECONVERGENT B2 ;  /* 0x0000000000027941 */ /* 0x000fea0003800200 */
.L_x_651:
        /* <DEDUP_REMOVED lines=11> */
[----:B------:R-:W-:-:S07]  /*19a80*/  MOV R187, R131 ;  /* 0x0000008300bb7202 */ /* 0x000fce0000000f00 */
.L_x_642:
[----:B------:R-:W-:Y:S05]  /*19a90*/  BSYNC.RECONVERGENT B0 ;  /* 0x0000000000007941 */ /* 0x000fea0003800200 */
.L_x_637:
        /* <DEDUP_REMOVED lines=34> */
.L_x_654:
[----:B------:R-:W-:Y:S05]  /*19cc0*/  BSYNC.RECONVERGENT B0 ;  /* 0x0000000000007941 */ /* 0x000fea0003800200 */
.L_x_653:
[----:B------:R-:W2:Y:S02]  /*19cd0*/  LDL.64 R128, [R1+0x7e60] ;  /* 0x007e600001807983 */ /* 0x000ea40000100a00 */
[----:B--2---:R-:W-:-:S06]  /*19ce0*/  DSETP.GEU.AND P2, PT, R128, R174, PT ;  /* 0x000000ae8000722a */ /* 0x004fcc0003f4e000 */
[----:B------:R-:W-:Y:S02]  /*19cf0*/  FSEL R126, R126, R186, !P2 ;  /* 0x000000ba7e7e7208 */ /* 0x000fe40005000000 */
[----:B------:R-:W-:Y:S02]  /*19d00*/  FSEL R127, R127, R187, !P2 ;  /* 0x000000bb7f7f7208 */ /* 0x000fe40005000000 */
[----:B------:R-:W-:Y:S02]  /*19d10*/  FSEL R120, R120, R188, !P2 ;  /* 0x000000bc78787208 */ /* 0x000fe40005000000 */
[----:B------:R-:W-:-:S07]  /*19d20*/  FSEL R121, R121, R189, !P2 ;  /* 0x000000bd79797208 */ /* 0x000fce0005000000 */
.L_x_636:
[----:B------:R-:W-:Y:S05]  /*19d30*/  BSYNC.RECONVERGENT B1 ;  /* 0x0000000000017941 */ /* 0x000fea0003800200 */
.L_x_634:
[----:B------:R-:W-:Y:S02]  /*19d40*/  VIADD R128, R179, 0xffffffff ;  /* 0xffffffffb3807836 */ /* 0x000fe40000000000 */
[----:B----4-:R-:W-:Y:S02]  /*19d50*/  VIADD R129, R202, 0xffffffff ;  /* 0xffffffffca817836 */ /* 0x010fe40000000000 */
[----:B------:R-:W-:Y:S02]  /*19d60*/  IMAD R173, R128, R172, RZ ;  /* 0x000000ac80ad7224 */ /* 0x000fe400078e02ff */
[----:B------:R-:W-:Y:S02]  /*19d70*/  VIADD R190, R1, 0x1388 ;  /* 0x0000138801be7836 */ /* 0x000fe40000000000 */
[----:B------:R-:W-:-:S04]  /*19d80*/  IMAD.IADD R186, R173, 0x1, R129 ;  /* 0x00000001adba7824 */ /* 0x000fc800078e0281 */
[----:B------:R-:W-:-:S06]  /*19d90*/  IMAD R130, R186, 0x8, R190 ;  /* 0x00000008ba827824 */ /* 0x000fcc00078e02be */
[----:B------:R-:W2:Y:S01]  /*19da0*/  LDL.64 R130, [R130] ;  /* 0x0000000082827983 */ /* 0x000ea20000100a00 */
[----:B------:R-:W-:Y:S01]  /*19db0*/  IMAD.MOV.U32 R174, RZ, RZ, R126 ;  /* 0x000000ffffae7224 */ /* 0x000fe200078e007e */
[----:B------:R-:W-:Y:S05]  /*19dc0*/  BMOV.32.CLEAR RZ, B0 ;  /* 0x0000000000ff7355 */ /* 0x000fea0000100000 */
[----:B------:R-:W-:Y:S01]  /*19dd0*/  BSSY.RELIABLE B0, `(.L_x_655) ;  /* 0x0000020000007945 */ /* 0x000fe20003800100 */
[C-C-:B--2---:R-:W-:Y:S01]  /*19de0*/  DSETP.MAX.AND P3, P4, |R130|.reuse, |R126|.reuse, PT ;  /* 0x4000007e8200722a */ /* 0x144fe20003c6f200 */
[----:B------:R-:W-:Y:S01]  /*19df0*/  IMAD.MOV.U32 R175, RZ, RZ, R130 ;  /* 0x000000ffffaf7224 */ /* 0x000fe200078e0082 */
[----:B------:R-:W-:Y:S01]  /*19e00*/  DADD R176, R130, -R126 ;  /* 0x0000000082b07229 */ /* 0x000fe2000000087e */
[----:B------:R-:W-:-:S03]  /*19e10*/  IMAD.MOV.U32 R126, RZ, RZ, -0x771c970f ;  /* 0x88e368f1ff7e7424 */ /* 0x000fc600078e00ff */
[----:B------:R-:W-:Y:S01]  /*19e20*/  SEL R174, R175, R174, P3 ;  /* 0x000000aeafae7207 */ /* 0x000fe20001800000 */
[----:B------:R-:W-:Y:S02]  /*19e30*/  IMAD.MOV.U32 R175, RZ, RZ, R127 ;  /* 0x000000ffffaf7224 */ /* 0x000fe400078e007f */
[----:B------:R-:W-:-:S06]  /*19e40*/  IMAD.MOV.U32 R127, RZ, RZ, 0x3ee4f8b5 ;  /* 0x3ee4f8b5ff7f7424 */ /* 0x000fcc00078e00ff */
[----:B------:R-:W-:Y:S01]  /*19e50*/  DSETP.GEU.AND P2, PT, |R176|, R126, PT ;  /* 0x0000007eb000722a */ /* 0x000fe20003f4e200 */
[----:B------:R-:W-:Y:S02]  /*19e60*/  IMAD.MOV.U32 R176, RZ, RZ, R131 ;  /* 0x000000ffffb07224 */ /* 0x000fe400078e0083 */
[----:B------:R-:W-:-:S03]  /*19e70*/  IMAD.MOV.U32 R177, RZ, RZ, 0x41cdcd64 ;  /* 0x41cdcd64ffb17424 */ /* 0x000fc600078e00ff */
[----:B------:R-:W-:Y:S01]  /*19e80*/  FSEL R187, |R176|, |R175|, P3 ;  /* 0x400000afb0bb7208 */ /* 0x000fe20001800200 */
[----:B------:R-:W-:Y:S01]  /*19e90*/  IMAD.MOV.U32 R176, RZ, RZ, -0x800000 ;  /* 0xff800000ffb07424 */ /* 0x000fe200078e00ff */
[----:B------:R-:W-:-:S05]  /*19ea0*/  @P4 LOP3.LUT R187, R175, 0x80000, RZ, 0xfc, !PT ;  /* 0x00080000afbb4812 */ /* 0x000fca00078efcff */
[----:B------:R-:W-:-:S06]  /*19eb0*/  IMAD.MOV.U32 R175, RZ, RZ, R187 ;  /* 0x000000ffffaf7224 */ /* 0x000fcc00078e00bb */
[----:B------:R-:W-:-:S14]  /*19ec0*/  DSETP.GT.OR P2, PT, R174, R176, P2 ;  /* 0x000000b0ae00722a */ /* 0x000fdc0001744400 */
[----:B------:R-:W-:Y:S05]  /*19ed0*/  @P2 BRA `(.L_x_656) ;  /* 0x00000000003c2947 */ /* 0x000fea0003800000 */
[----:B------:R-:W-:-:S06]  /*19ee0*/  LEA R174, R186, R1, 0x3 ;  /* 0x00000001baae7211 */ /* 0x000fcc00078e18ff */
[----:B------:R-:W2:Y:S01]  /*19ef0*/  LDL.64 R174, [R174] ;  /* 0x00000000aeae7983 */ /* 0x000ea20000100a00 */
[----:B------:R-:W-:Y:S01]  /*19f00*/  IMAD.MOV.U32 R187, RZ, RZ, R121 ;  /* 0x000000ffffbb7224 */ /* 0x000fe200078e0079 */
[----:B--2---:R-:W-:Y:S01]  /*19f10*/  DSETP.MAX.AND P2, P3, |R174|, |R120|, PT ;  /* 0x40000078ae00722a */ /* 0x004fe20003b4f200 */
[----:B------:R-:W-:-:S05]  /*19f20*/  IMAD.MOV.U32 R186, RZ, RZ, R175 ;  /* 0x000000ffffba7224 */ /* 0x000fca00078e00af */
[----:B------:R-:W-:-:S08]  /*19f30*/  FSEL R186, |R186|, |R187|, P2 ;  /* 0x400000bbbaba7208 */ /* 0x000fd00001000200 */
[----:B------:R-:W-:Y:S01]  /*19f40*/  @P3 LOP3.LUT R186, R187, 0x80000, RZ, 0xfc, !PT ;  /* 0x00080000bbba3812 */ /* 0x000fe200078efcff */
[----:B------:R-:W-:Y:S01]  /*19f50*/  IMAD.MOV.U32 R187, RZ, RZ, R120 ;  /* 0x000000ffffbb7224 */ /* 0x000fe200078e0078 */
[----:B------:R-:W-:-:S03]  /*19f60*/  DADD R120, R174, -R120 ;  /* 0x00000000ae787229 */ /* 0x000fc60000000878 */
[----:B------:R-:W-:Y:S01]  /*19f70*/  IMAD.MOV.U32 R175, RZ, RZ, R186 ;  /* 0x000000ffffaf7224 */ /* 0x000fe200078e00ba */
[----:B------:R-:W-:-:S04]  /*19f80*/  SEL R174, R174, R187, P2 ;  /* 0x000000bbaeae7207 */ /* 0x000fc80001000000 */
[----:B------:R-:W-:Y:S02]  /*19f90*/  DSETP.GEU.AND P2, PT, |R120|, R126, PT ;  /* 0x0000007e7800722a */ /* 0x000fe40003f4e200 */
[----:B------:R-:W-:-:S14]  /*19fa0*/  DSETP.LEU.AND P3, PT, R174, R176, PT ;  /* 0x000000b0ae00722a */ /* 0x000fdc0003f6b000 */
[----:B------:R-:W-:Y:S05]  /*19fb0*/  @!P2 BREAK.RELIABLE P3, B0 ;  /* 0x000000000000a942 */ /* 0x000fea0001800100 */
[----:B------:R-:W-:Y:S05]  /*19fc0*/  @!P2 BRA P3, `(.L_x_657) ;  /* 0x00000018005ca947 */ /* 0x000fea0001800000 */
.L_x_656:
[----:B------:R-:W-:Y:S05]  /*19fd0*/  BSYNC.RELIABLE B0 ;  /* 0x0000000000007941 */ /* 0x000fea0003800100 */
.L_x_655:
[----:B------:R-:W-:Y:S01]  /*19fe0*/  VIMNMX R120, PT, PT, R202, R179, PT ;  /* 0x000000b3ca787248 */ /* 0x000fe20003fe0100 */
[----:B------:R-:W-:Y:S05]  /*19ff0*/  BMOV.32.CLEAR RZ, B0 ;  /* 0x0000000000ff7355 */ /* 0x000fea0000100000 */
[----:B------:R-:W-:Y:S01]  /*1a000*/  ISETP.GE.AND P3, PT, R120, 0x2, PT ;  /* 0x000000027800780c */ /* 0x000fe20003f66270 */
[----:B------:R-:W-:Y:S01]  /*1a010*/  BSSY.RECONVERGENT B0, `(.L_x_658) ;  /* 0x000002c000007945 */ /* 0x000fe20003800200 */
[----:B------:R-:W-:-:S11]  /*1a020*/  PLOP3.LUT P2, PT, PT, PT, PT, 0x80, 0x8 ;  /* 0x000000000008781c */ /* 0x000fd60003f4f070 */
[----:B------:R-:W-:Y:S05]  /*1a030*/  @!P3 BRA `(.L_x_659) ;  /* 0x0000000000a4b947 */ /* 0x000fea0003800000 */
[C---:B------:R-:W-:Y:S01]  /*1a040*/  IMAD.IADD R174, R1.reuse, 0x1, R179 ;  /* 0x0000000101ae7824 */ /* 0x040fe200078e02b3 */
[----:B------:R-:W0:Y:S01]  /*1a050*/  LDC.64 R188, c[0x0][0x468] ;  /* 0x00011a00ffbc7b82 */ /* 0x000e220000000a00 */
[C---:B------:R-:W-:Y:S02]  /*1a060*/  IMAD.IADD R121, R1.reuse, 0x1, R128 ;  /* 0x0000000101797824 */ /* 0x040fe400078e0280 */
[C---:B------:R-:W-:Y:S02]  /*1a070*/  IMAD.IADD R120, R1.reuse, 0x1, R129 ;  /* 0x0000000101787824 */ /* 0x040fe400078e0281 */
[----:B------:R-:W2:Y:S01]  /*1a080*/  LDL.U8 R174, [R174+0x27d8] ;  /* 0x0027d800aeae7983 */ /* 0x000ea20000100000 */
[----:B------:R-:W-:-:S03]  /*1a090*/  IMAD.IADD R175, R1, 0x1, R202 ;  /* 0x0000000101af7824 */ /* 0x000fc600078e02ca */
[----:B------:R-:W2:Y:S04]  /*1a0a0*/  LDL.U8 R121, [R121+0x27d8] ;  /* 0x0027d80079797983 */ /* 0x000ea80000100000 */
[----:B------:R-:W3:Y:S04]  /*1a0b0*/  LDL.U8 R120, [R120+0x27f3] ;  /* 0x0027f30078787983 */ /* 0x000ee80000100000 */
[----:B------:R-:W4:Y:S01]  /*1a0c0*/  LDL.S8 R175, [R175+0x27f3] ;  /* 0x0027f300afaf7983 */ /* 0x000f220000100200 */
[----:B------:R-:W-:Y:S01]  /*1a0d0*/  VIADD R186, R202, 0xfffffffe ;  /* 0xfffffffecaba7836 */ /* 0x000fe20000000000 */
[----:B------:R-:W-:Y:S01]  /*1a0e0*/  UMOV UR10, 0x57d19 ;  /* 0x00057d19000a7882 */ /* 0x000fe20000000000 */
[----:B--2---:R-:W-:-:S03]  /*1a0f0*/  PRMT R121, R174, 0x3340, R121 ;  /* 0x00003340ae797816 */ /* 0x004fc60000000079 */
[----:B------:R-:W-:Y:S02]  /*1a100*/  IADD3 R174, PT, PT, R186, R173, -R172 ;  /* 0x000000adbaae7210 */ /* 0x000fe40007ffe8ac */
[----:B---3--:R-:W-:-:S03]  /*1a110*/  PRMT R120, R120, 0x3340, RZ ;  /* 0x0000334078787816 */ /* 0x008fc600000000ff */
[----:B------:R-:W-:Y:S01]  /*1a120*/  IMAD R174, R174, 0x8, R190 ;  /* 0x00000008aeae7824 */ /* 0x000fe200078e02be */
[----:B------:R-:W-:-:S05]  /*1a130*/  PRMT R120, R121, 0x5410, R120 ;  /* 0x0000541079787816 */ /* 0x000fca0000000078 */
[----:B----4-:R-:W-:Y:S02]  /*1a140*/  IDP.4A.S8.U8 R120, R120, UR10, R175 ;  /* 0x0000000a78787c26 */ /* 0x010fe400080002af */
[----:B------:R-:W2:Y:S02]  /*1a150*/  LDL.64 R174, [R174] ;  /* 0x00000000aeae7983 */ /* 0x000ea40000100a00 */
[----:B0-----:R-:W-:-:S06]  /*1a160*/  IMAD.WIDE R120, R120, 0x8, R188 ;  /* 0x0000000878787825 */ /* 0x001fcc00078e02bc */
[----:B------:R-:W2:Y:S01]  /*1a170*/  LDG.E.64 R120, desc[UR6][R120.64] ;  /* 0x0000000678787981 */ /* 0x000ea2000c1e1b00 */
[C---:B------:R-:W-:Y:S02]  /*1a180*/  VIADD R190, R1.reuse, 0x2710 ;  /* 0x0000271001be7836 */ /* 0x040fe40000000000 */
[----:B------:R-:W-:Y:S01]  /*1a190*/  VIADD R187, R1, 0x2774 ;  /* 0x0000277401bb7836 */ /* 0x000fe20000000000 */
[----:B--2---:R-:W-:-:S08]  /*1a1a0*/  DADD R120, R120, R174 ;  /* 0x0000000078787229 */ /* 0x004fd000000000ae */
[C-C-:B------:R-:W-:Y:S02]  /*1a1b0*/  DADD R174, R130.reuse, -R120.reuse ;  /* 0x0000000082ae7229 */ /* 0x140fe40000000878 */
[----:B------:R-:W-:-:S06]  /*1a1c0*/  DSETP.MAX.AND P4, P5, |R130|, |R120|, PT ;  /* 0x400000788200722a */ /* 0x000fcc0003d8f200 */
[----:B------:R-:W-:Y:S01]  /*1a1d0*/  DSETP.GEU.AND P3, PT, |R174|, R126, PT ;  /* 0x0000007eae00722a */ /* 0x000fe20003f6e200 */
[----:B------:R-:W-:Y:S02]  /*1a1e0*/  IMAD.MOV.U32 R126, RZ, RZ, R131 ;  /* 0x000000ffff7e7224 */ /* 0x000fe400078e0083 */
[----:B------:R-:W-:-:S05]  /*1a1f0*/  IMAD.MOV.U32 R127, RZ, RZ, R121 ;  /* 0x000000ffff7f7224 */ /* 0x000fca00078e0079 */
[----:B------:R-:W-:Y:S02]  /*1a200*/  FSEL R126, |R126|, |R127|, P4 ;  /* 0x4000007f7e7e7208 */ /* 0x000fe40002000200 */
[----:B------:R-:W-:Y:S02]  /*1a210*/  @P5 LOP3.LUT R126, R127, 0x80000, RZ, 0xfc, !PT ;  /* 0x000800007f7e5812 */ /* 0x000fe400078efcff */
[----:B------:R-:W-:-:S03]  /*1a220*/  SEL R120, R130, R120, P4 ;  /* 0x0000007882787207 */ /* 0x000fc60002000000 */
[----:B------:R-:W-:-:S06]  /*1a230*/  IMAD.MOV.U32 R121, RZ, RZ, R126 ;  /* 0x000000ffff797224 */ /* 0x000fcc00078e007e */
[----:B------:R-:W-:-:S14]  /*1a240*/  DSETP.GT.OR P3, PT, R120, R176, P3 ;  /* 0x000000b07800722a */ /* 0x000fdc0001f64400 */
[----:B------:R-:W-:Y:S02]  /*1a250*/  @!P3 VIADD R120, R179, 0xfffffffe ;  /* 0xfffffffeb378b836 */ /* 0x000fe40000000000 */
[----:B------:R-:W-:Y:S02]  /*1a260*/  @!P3 IMAD R186, R186, 0x4, R187 ;  /* 0x00000004babab824 */ /* 0x000fe400078e02bb */
[----:B------:R-:W-:-:S05]  /*1a270*/  @!P3 IMAD R120, R120, 0x4, R190 ;  /* 0x000000047878b824 */ /* 0x000fca00078e02be */
[----:B------:R0:W-:Y:S04]  /*1a280*/  @!P3 STL [R120], R129 ;  /* 0x000000817800b387 */ /* 0x0001e80000100800 */
[----:B------:R0:W-:Y:S01]  /*1a290*/  @!P3 STL [R186], R128 ;  /* 0x00000080ba00b387 */ /* 0x0001e20000100800 */
[----:B------:R-:W-:Y:S01]  /*1a2a0*/  @!P3 PLOP3.LUT P2, PT, PT, PT, PT, 0x8, 0x80 ;  /* 0x000000000080b81c */ /* 0x000fe20003f4e170 */
[----:B------:R-:W-:Y:S02]  /*1a2b0*/  @!P3 IMAD.MOV.U32 R202, RZ, RZ, R129 ;  /* 0x000000ffffcab224 */ /* 0x000fe400078e0081 */
[----:B------:R-:W-:-:S10]  /*1a2c0*/  @!P3 IMAD.MOV.U32 R179, RZ, RZ, R128 ;  /* 0x000000ffffb3b224 */ /* 0x000fd400078e0080 */
.L_x_659:
[----:B------:R-:W-:Y:S05]  /*1a2d0*/  BSYNC.RECONVERGENT B0 ;  /* 0x0000000000007941 */ /* 0x000fea0003800200 */
.L_x_658:
[----:B------:R-:W-:Y:S04]  /*1a2e0*/  BSSY.RECONVERGENT B2, `(.L_x_660) ;  /* 0x0000160000027945 */ /* 0x000fe80003800200 */
[----:B------:R-:W-:Y:S05]  /*1a2f0*/  @!P2 BRA `(.L_x_661) ;  /* 0x000000140078a947 */ /* 0x000fea0003800000 */
[----:B------:R-:W-:-:S07]  /*1a300*/  IMAD.MOV.U32 R203, RZ, RZ, 0x3 ;  /* 0x00000003ffcb7424 */ /* 0x000fce00078e00ff */
.L_x_679:
[----:B------:R-:W-:Y:S01]  /*1a310*/  IADD3 R198, PT, PT, R202, -R203, RZ ;  /* 0x800000cbcac67210 */ /* 0x000fe20007ffe0ff */
[----:B------:R-:W-:Y:S01]  /*1a320*/  VIADD R126, R179, 0xffffffff ;  /* 0xffffffffb37e7836 */ /* 0x000fe20000000000 */
[----:B------:R-:W-:Y:S01]  /*1a330*/  BSSY.RECONVERGENT B1, `(.L_x_662) ;  /* 0x0000157000017945 */ /* 0x000fe20003800200 */
[----:B------:R-:W-:Y:S02]  /*1a340*/  PLOP3.LUT P3, PT, PT, PT, PT, 0x80, 0x8 ;  /* 0x000000000008781c */ /* 0x000fe40003f6f070 */
[----:B0-----:R-:W-:Y:S02]  /*1a350*/  IABS R120, R198 ;  /* 0x000000c600787213 */ /* 0x001fe40000000000 */
[C---:B------:R-:W-:Y:S01]  /*1a360*/  ISETP.GT.U32.AND P2, PT, R198.reuse, 0x7ffffffe, PT ;  /* 0x7ffffffec600780c */ /* 0x040fe20003f44070 */
[----:B------:R-:W-:-:S03]  /*1a370*/  VIADD R198, R198, 0x1 ;  /* 0x00000001c6c67836 */ /* 0x000fc60000000000 */
[----:B------:R-:W-:Y:S02]  /*1a380*/  SEL R120, R120, RZ, P2 ;  /* 0x000000ff78787207 */ /* 0x000fe40001000000 */
[----:B------:R-:W-:-:S03]  /*1a390*/  SEL R198, R198, 0x1, !P2 ;  /* 0x00000001c6c67807 */ /* 0x000fc60005000000 */
[----:B------:R-:W-:Y:S01]  /*1a3a0*/  IMAD.IADD R199, R126, 0x1, -R120 ;  /* 0x000000017ec77824 */ /* 0x000fe200078e0a78 */
[----:B------:R-:W-:-:S04]  /*1a3b0*/  ISETP.GE.AND P2, PT, R198, R202, PT ;  /* 0x000000cac600720c */ /* 0x000fc80003f46270 */
[----:B------:R-:W-:-:S13]  /*1a3c0*/  ISETP.LT.OR P2, PT, R199, 0x1, P2 ;  /* 0x00000001c700780c */ /* 0x000fda0001741670 */
[----:B------:R-:W-:Y:S05]  /*1a3d0*/  @P2 BRA `(.L_x_663) ;  /* 0x0000001400302947 */ /* 0x000fea0003800000 */
[----:B------:R-:W-:Y:S01]  /*1a3e0*/  VIADD R121, R202, 0xffffffff ;  /* 0xffffffffca797836 */ /* 0x000fe20000000000 */
[----:B------:R-:W0:Y:S03]  /*1a3f0*/  LDC.64 R130, c[0x0][0x468] ;  /* 0x00011a00ff827b82 */ /* 0x000e260000000a00 */
[----:B------:R-:W-:-:S04]  /*1a400*/  IMAD R204, R126, R172, R121 ;  /* 0x000000ac7ecc7224 */ /* 0x000fc800078e0279 */
[----:B------:R-:W-:-:S05]  /*1a410*/  IMAD R204, R204, 0x8, R1 ;  /* 0x00000008cccc7824 */ /* 0x000fca00078e0201 */
[----:B------:R-:W2:Y:S01]  /*1a420*/  LDL.64 R126, [R204+0x1388] ;  /* 0x00138800cc7e7983 */ /* 0x000ea20000100a00 */
[----:B------:R-:W-:Y:S01]  /*1a430*/  UMOV UR10, 0xcccccccd ;  /* 0xcccccccd000a7882 */ /* 0x000fe20000000000 */
[----:B------:R-:W-:Y:S01]  /*1a440*/  UMOV UR11, 0x4016cccc ;  /* 0x4016cccc000b7882 */ /* 0x000fe20000000000 */
[----:B------:R-:W-:Y:S01]  /*1a450*/  IADD3 R120, PT, PT, -R198, R121, R120 ;  /* 0x00000079c6787210 */ /* 0x000fe20007ffe178 */
[C---:B------:R-:W-:Y:S02]  /*1a460*/  IMAD.IADD R205, R1.reuse, 0x1, R202 ;  /* 0x0000000101cd7824 */ /* 0x040fe400078e02ca */
[----:B------:R-:W-:Y:S02]  /*1a470*/  IMAD.IADD R206, R1, 0x1, R179 ;  /* 0x0000000101ce7824 */ /* 0x000fe400078e02b3 */
[----:B0-----:R-:W-:-:S04]  /*1a480*/  IMAD.WIDE R128, R120, 0x8, R130 ;  /* 0x0000000878807825 */ /* 0x001fc800078e0282 */
[----:B------:R-:W-:Y:S01]  /*1a490*/  IMAD.WIDE.U32 R130, R120, 0x8, R130 ;  /* 0x0000000878827825 */ /* 0x000fe200078e0082 */
[----:B--2---:R-:W-:Y:S01]  /*1a4a0*/  DADD R186, R126, -UR10 ;  /* 0x8000000a7eba7e29 */ /* 0x004fe20008000000 */
[----:B------:R-:W-:Y:S01]  /*1a4b0*/  UMOV UR10, 0x3a29c77a ;  /* 0x3a29c77a000a7882 */ /* 0x000fe20000000000 */
[----:B------:R-:W-:-:S06]  /*1a4c0*/  UMOV UR11, 0x3fffcb92 ;  /* 0x3fffcb92000b7882 */ /* 0x000fcc0000000000 */
[----:B------:R-:W-:-:S11]  /*1a4d0*/  DFMA R186, R180, UR10, R186 ;  /* 0x0000000ab4ba7c2b */ /* 0x000fd600080000ba */
.L_x_678:
[----:B------:R-:W-:Y:S01]  /*1a4e0*/  LOP3.LUT R207, RZ, R198, RZ, 0x33, !PT ;  /* 0x000000c6ffcf7212 */ /* 0x000fe200078e33ff */
[----:B------:R-:W-:Y:S05]  /*1a4f0*/  BMOV.32.CLEAR RZ, B0 ;  /* 0x0000000000ff7355 */ /* 0x000fea0000100000 */
[----:B------:R-:W-:Y:S01]  /*1a500*/  LOP3.LUT R173, RZ, R199, RZ, 0x33, !PT ;  /* 0x000000c7ffad7212 */ /* 0x000fe200078e33ff */
[----:B------:R-:W-:Y:S01]  /*1a510*/  IMAD.IADD R207, R202, 0x1, R207 ;  /* 0x00000001cacf7824 */ /* 0x000fe200078e02cf */
[----:B------:R-:W-:Y:S03]  /*1a520*/  BSSY.RECONVERGENT B0, `(.L_x_664) ;  /* 0x0000103000007945 */ /* 0x000fe60003800200 */
[----:B------:R-:W-:Y:S01]  /*1a530*/  IMAD.IADD R173, R179, 0x1, R173 ;  /* 0x00000001b3ad7824 */ /* 0x000fe200078e02ad */
[----:B------:R-:W-:-:S02]  /*1a540*/  ISETP.GT.AND P2, PT, R207, RZ, PT ;  /* 0x000000ffcf00720c */ /* 0x000fc40003f44270 */
[----:B------:R-:W-:Y:S02]  /*1a550*/  ISETP.NE.AND P4, PT, R207, RZ, PT ;  /* 0x000000ffcf00720c */ /* 0x000fe40003f85270 */
[C---:B------:R-:W-:Y:S02]  /*1a560*/  ISETP.EQ.AND P2, PT, R173.reuse, RZ, P2 ;  /* 0x000000ffad00720c */ /* 0x040fe40001742270 */
[----:B------:R-:W-:-:S13]  /*1a570*/  ISETP.LT.OR P4, PT, R173, 0x1, P4 ;  /* 0x00000001ad00780c */ /* 0x000fda0002781670 */
[----:B------:R-:W-:Y:S05]  /*1a580*/  @P4 BRA !P2, `(.L_x_665) ;  /* 0x0000000400684947 */ /* 0x000fea0005000000 */
[----:B------:R-:W-:Y:S02]  /*1a590*/  ISETP.NE.AND P2, PT, R207, 0x1, PT ;  /* 0x00000001cf00780c */ /* 0x000fe40003f45270 */
[----:B------:R-:W-:-:S13]  /*1a5a0*/  ISETP.NE.AND P4, PT, R173, 0x1, PT ;  /* 0x00000001ad00780c */ /* 0x000fda0003f85270 */
[----:B------:R-:W-:Y:S05]  /*1a5b0*/  @P2 BRA P4, `(.L_x_666) ;  /* 0x0000000000b82947 */ /* 0x000fea0002000000 */
[C---:B------:R-:W-:Y:S01]  /*1a5c0*/  ISETP.NE.AND P2, PT, R207.reuse, 0x1, PT ;  /* 0x00000001cf00780c */ /* 0x040fe20003f45270 */
[----:B------:R-:W-:Y:S01]  /*1a5d0*/  BSSY.RECONVERGENT B5, `(.L_x_667) ;  /* 0x000001c000057945 */ /* 0x000fe20003800200 */
[----:B------:R-:W-:Y:S02]  /*1a5e0*/  ISETP.NE.AND P4, PT, R207, RZ, PT ;  /* 0x000000ffcf00720c */ /* 0x000fe40003f85270 */
[----:B------:R-:W-:Y:S02]  /*1a5f0*/  CS2R R176, SRZ ;  /* 0x0000000000b07805 */ /* 0x000fe4000001ff00 */
[C---:B------:R-:W-:Y:S01]  /*1a600*/  ISETP.EQ.AND P2, PT, R173.reuse, RZ, !P2 ;  /* 0x000000ffad00720c */ /* 0x040fe20005742270 */
[----:B------:R-:W-:Y:S01]  /*1a610*/  IMAD.MOV.U32 R120, RZ, RZ, 0x0 ;  /* 0x00000000ff787424 */ /* 0x000fe200078e00ff */
[----:B------:R-:W-:Y:S01]  /*1a620*/  ISETP.EQ.AND P4, PT, R173, 0x1, !P4 ;  /* 0x00000001ad00780c */ /* 0x000fe20006782270 */
[----:B------:R-:W-:-:S03]  /*1a630*/  IMAD.MOV.U32 R121, RZ, RZ, -0x3f56d000 ;  /* 0xc0a93000ff797424 */ /* 0x000fc600078e00ff */
[----:B------:R-:W-:-:S13]  /*1a640*/  PLOP3.LUT P2, PT, P2, P4, PT, 0xf8, 0x8f ;  /* 0x00000000008f781c */ /* 0x000fda0001749f70 */
[----:B------:R-:W-:Y:S05]  /*1a650*/  @!P2 BRA `(.L_x_668) ;  /* 0x00000000004ca947 */ /* 0x000fea0003800000 */
[C---:B------:R-:W-:Y:S01]  /*1a660*/  IMAD.IADD R120, R1.reuse, 0x1, R199 ;  /* 0x0000000101787824 */ /* 0x040fe200078e02c7 */
[----:B------:R-:W2:Y:S01]  /*1a670*/  LDL.U8 R173, [R206+0x27d8] ;  /* 0x0027d800cead7983 */ /* 0x000ea20000100000 */
[----:B------:R-:W-:Y:S01]  /*1a680*/  IMAD.IADD R121, R1, 0x1, R198 ;  /* 0x0000000101797824 */ /* 0x000fe200078e02c6 */
[----:B------:R-:W0:Y:S02]  /*1a690*/  LDC.64 R176, c[0x0][0x468] ;  /* 0x00011a00ffb07b82 */ /* 0x000e240000000a00 */
[----:B------:R-:W3:Y:S04]  /*1a6a0*/  LDL.S8 R174, [R205+0x27f3] ;  /* 0x0027f300cdae7983 */ /* 0x000ee80000100200 */
[----:B------:R-:W2:Y:S04]  /*1a6b0*/  LDL.U8 R120, [R120+0x27d8] ;  /* 0x0027d80078787983 */ /* 0x000ea80000100000 */
[----:B------:R-:W4:Y:S01]  /*1a6c0*/  LDL.U8 R121, [R121+0x27f3] ;  /* 0x0027f30079797983 */ /* 0x000f220000100000 */
[----:B------:R-:W-:-:S03]  /*1a6d0*/  UMOV UR10, 0x5197d ;  /* 0x0005197d000a7882 */ /* 0x000fc60000000000 */
[----:B------:R-:W5:Y:S01]  /*1a6e0*/  LDG.E.64 R188, desc[UR6][R130.64+0x6268] ;  /* 0x0062680682bc7981 */ /* 0x000f62000c1e1b00 */
[----:B--2---:R-:W-:Y:S02]  /*1a6f0*/  PRMT R120, R120, 0x3340, R173 ;  /* 0x0000334078787816 */ /* 0x004fe400000000ad */
[----:B----4-:R-:W-:-:S04]  /*1a700*/  PRMT R121, R121, 0x3340, RZ ;  /* 0x0000334079797816 */ /* 0x010fc800000000ff */
[----:B------:R-:W-:-:S05]  /*1a710*/  PRMT R120, R120, 0x5410, R121 ;  /* 0x0000541078787816 */ /* 0x000fca0000000079 */
[----:B---3--:R-:W-:Y:S02]  /*1a720*/  IDP.4A.S8.U8 R120, R120, UR10, R174 ;  /* 0x0000000a78787c26 */ /* 0x008fe400080002ae */
[----:B------:R-:W2:Y:S02]  /*1a730*/  LDG.E.64 R174, desc[UR6][R130.64+0x5f98] ;  /* 0x005f980682ae7981 */ /* 0x000ea4000c1e1b00 */
[----:B0-----:R-:W-:-:S05]  /*1a740*/  IMAD.WIDE R120, R120, 0x8, R176 ;  /* 0x0000000878787825 */ /* 0x001fca00078e02b0 */
[----:B------:R-:W5:Y:S04]  /*1a750*/  LDG.E.64 R176, desc[UR6][R120.64+0x1388] ;  /* 0x0013880678b07981 */ /* 0x000f68000c1e1b00 */
[----:B------:R-:W2:Y:S01]  /*1a760*/  LDG.E.64 R120, desc[UR6][R120.64] ;  /* 0x0000000678787981 */ /* 0x000ea2000c1e1b00 */
[----:B-----5:R-:W-:Y:S02]  /*1a770*/  DADD R176, R188, R176 ;  /* 0x00000000bcb07229 */ /* 0x020fe400000000b0 */
[----:B--2---:R-:W-:-:S11]  /*1a780*/  DADD R120, R174, R120 ;  /* 0x00000000ae787229 */ /* 0x004fd60000000078 */
.L_x_668:
[----:B------:R-:W-:Y:S05]  /*1a790*/  BSYNC.RECONVERGENT B5 ;  /* 0x0000000000057941 */ /* 0x000fea0003800200 */
.L_x_667:
[----:B------:R-:W-:-:S04]  /*1a7a0*/  VIADD R173, R199, 0xffffffff ;  /* 0xffffffffc7ad7836 */ /* 0x000fc80000000000 */
[----:B------:R-:W-:-:S04]  /*1a7b0*/  IMAD R173, R173, R172, R198 ;  /* 0x000000acadad7224 */ /* 0x000fc800078e02c6 */
[----:B------:R-:W-:-:S04]  /*1a7c0*/  VIADD R173, R173, 0xffffffff ;  /* 0xffffffffadad7836 */ /* 0x000fc80000000000 */
[----:B------:R-:W-:-:S05]  /*1a7d0*/  IMAD R188, R173, 0x8, R1 ;  /* 0x00000008adbc7824 */ /* 0x000fca00078e0201 */
[----:B------:R-:W2:Y:S04]  /*1a7e0*/  LDL.64 R174, [R188] ;  /* 0x00000000bcae7983 */ /* 0x000ea80000100a00 */
[----:B------:R-:W3:Y:S01]  /*1a7f0*/  LDL.64 R188, [R188+0x1388] ;  /* 0x00138800bcbc7983 */ /* 0x000ee20000100a00 */
[----:B------:R-:W-:Y:S01]  /*1a800*/  UMOV UR10, 0xff800000 ;  /* 0xff800000000a7882 */ /* 0x000fe20000000000 */
[----:B------:R-:W-:Y:S01]  /*1a810*/  UMOV UR11, 0x41cdcd64 ;  /* 0x41cdcd64000b7882 */ /* 0x000fe20000000000 */
[----:B--2---:R-:W-:Y:S02]  /*1a820*/  DADD R174, R174, R176 ;  /* 0x00000000aeae7229 */ /* 0x004fe400000000b0 */
[----:B---3--:R-:W-:-:S06]  /*1a830*/  DADD R120, R188, R120 ;  /* 0x00000000bc787229 */ /* 0x008fcc0000000078 */
[----:B------:R-:W-:-:S06]  /*1a840*/  DSETP.GT.AND P2, PT, |R174|, UR10, PT ;  /* 0x0000000aae007e2a */ /* 0x000fcc000bf44200 */
[----:B------:R-:W-:Y:S02]  /*1a850*/  FSEL R174, R174, RZ, !P2 ;  /* 0x000000ffaeae7208 */ /* 0x000fe40005000000 */
[----:B------:R-:W-:Y:S02]  /*1a860*/  FSEL R175, R175, +QNAN , !P2 ;  /* 0x7ff00000afaf7808 */ /* 0x000fe40005000000 */
[----:B------:R-:W-:Y:S02]  /*1a870*/  FSEL R120, R120, RZ, !P2 ;  /* 0x000000ff78787208 */ /* 0x000fe40005000000 */
[----:B------:R-:W-:Y:S01]  /*1a880*/  FSEL R121, R121, -1.875, !P2 ;  /* 0xbff0000079797808 */ /* 0x000fe20005000000 */
[----:B------:R-:W-:Y:S06]  /*1a890*/  BRA `(.L_x_669) ;  /* 0x0000000c002c7947 */ /* 0x000fec0003800000 */
.L_x_666:
[C---:B------:R-:W-:Y:S01]  /*1a8a0*/  IMAD.IADD R120, R1.reuse, 0x1, R198 ;  /* 0x0000000101787824 */ /* 0x040fe200078e02c6 */
[----:B------:R-:W2:Y:S01]  /*1a8b0*/  LDL.S8 R174, [R205+0x27f3] ;  /* 0x0027f300cdae7983 */ /* 0x000ea20000100200 */
[----:B------:R-:W-:Y:S01]  /*1a8c0*/  IMAD.IADD R173, R1, 0x1, R199 ;  /* 0x0000000101ad7824 */ /* 0x000fe200078e02c7 */
[----:B------:R-:W0:Y:S02]  /*1a8d0*/  LDCU.64 UR10, c[0x0][0x468] ;  /* 0x00008d00ff0a77ac */ /* 0x000e240008000a00 */
[----:B------:R-:W3:Y:S04]  /*1a8e0*/  LDL.S8 R121, [R206+0x27d8] ;  /* 0x0027d800ce797983 */ /* 0x000ee80000100200 */
[----:B------:R-:W4:Y:S04]  /*1a8f0*/  LDL.S8 R120, [R120+0x27f3] ;  /* 0x0027f30078787983 */ /* 0x000f280000100200 */
[----:B------:R-:W5:Y:S04]  /*1a900*/  LDL.S8 R173, [R173+0x27d8] ;  /* 0x0027d800adad7983 */ /* 0x000f680000100200 */
[----:B------:R-:W5:Y:S01]  /*1a910*/  LDG.E.64 R188, desc[UR6][R128.64+0x5f98] ;  /* 0x005f980680bc7981 */ /* 0x000f62000c1e1b00 */
[----:B--2---:R-:W-:-:S03]  /*1a920*/  SHF.R.S32.HI R175, RZ, 0x1f, R174 ;  /* 0x0000001fffaf7819 */ /* 0x004fc600000114ae */
[----:B---3--:R-:W-:Y:S01]  /*1a930*/  IMAD.WIDE R174, R121, 0x5, R174 ;  /* 0x0000000579ae7825 */ /* 0x008fe200078e02ae */
[--C-:B----4-:R-:W-:Y:S02]  /*1a940*/  SHF.R.S32.HI R121, RZ, 0x1f, R120.reuse ;  /* 0x0000001fff797819 */ /* 0x110fe40000011478 */
[----:B0-----:R-:W-:Y:S01]  /*1a950*/  LEA R192, P2, R174, UR10, 0x3 ;  /* 0x0000000aaec07c11 */ /* 0x001fe2000f8418ff */
[----:B-----5:R-:W-:-:S03]  /*1a960*/  IMAD.WIDE R120, R173, 0x5, R120 ;  /* 0x00000005ad787825 */ /* 0x020fc600078e0278 */
[----:B------:R-:W-:Y:S02]  /*1a970*/  LEA.HI.X R193, R174, UR11, R175, 0x3, P2 ;  /* 0x0000000baec17c11 */ /* 0x000fe400090f1caf */
[C---:B------:R-:W-:Y:S01]  /*1a980*/  LEA R176, P2, R120.reuse, UR10, 0x3 ;  /* 0x0000000a78b07c11 */ /* 0x040fe2000f8418ff */
[----:B------:R-:W-:Y:S02]  /*1a990*/  VIADD R173, R199, 0xffffffff ;  /* 0xffffffffc7ad7836 */ /* 0x000fe40000000000 */
[----:B------:R-:W2:Y:S01]  /*1a9a0*/  LDG.E.64 R190, desc[UR6][R192.64+0xb248] ;  /* 0x00b24806c0be7981 */ /* 0x000ea2000c1e1b00 */
[----:B------:R-:W-:-:S03]  /*1a9b0*/  LEA.HI.X R177, R120, UR11, R121, 0x3, P2 ;  /* 0x0000000b78b17c11 */ /* 0x000fc600090f1c79 */
[----:B------:R-:W3:Y:S01]  /*1a9c0*/  LDG.E.64 R120, desc[UR6][R128.64+0x6268] ;  /* 0x0062680680787981 */ /* 0x000ee2000c1e1b00 */
[----:B------:R-:W-:-:S03]  /*1a9d0*/  IMAD R173, R173, R172, R198 ;  /* 0x000000acadad7224 */ /* 0x000fc600078e02c6 */
[----:B------:R-:W3:Y:S01]  /*1a9e0*/  LDG.E.64 R174, desc[UR6][R176.64+0xb248] ;  /* 0x00b24806b0ae7981 */ /* 0x000ee2000c1e1b00 */
[----:B------:R-:W-:-:S03]  /*1a9f0*/  VIADD R173, R173, 0xffffffff ;  /* 0xffffffffadad7836 */ /* 0x000fc60000000000 */
[----:B------:R-:W4:Y:S04]  /*1aa00*/  LDG.E.64 R192, desc[UR6][R192.64+0xb180] ;  /* 0x00b18006c0c07981 */ /* 0x000f28000c1e1b00 */
[----:B------:R-:W5:Y:S01]  /*1aa10*/  LDG.E.64 R176, desc[UR6][R176.64+0xb180] ;  /* 0x00b18006b0b07981 */ /* 0x000f62000c1e1b00 */
[----:B------:R-:W-:-:S05]  /*1aa20*/  IMAD R200, R173, 0x8, R1 ;  /* 0x00000008adc87824 */ /* 0x000fca00078e0201 */
[----:B------:R-:W4:Y:S04]  /*1aa30*/  LDL.64 R196, [R200] ;  /* 0x00000000c8c47983 */ /* 0x000f280000100a00 */
[----:B------:R-:W4:Y:S01]  /*1aa40*/  LDL.64 R200, [R200+0x1388] ;  /* 0x00138800c8c87983 */ /* 0x000f220000100a00 */
[----:B------:R-:W-:Y:S01]  /*1aa50*/  UMOV UR10, 0xff800000 ;  /* 0xff800000000a7882 */ /* 0x000fe20000000000 */
[----:B------:R-:W-:Y:S01]  /*1aa60*/  UMOV UR11, 0x41cdcd64 ;  /* 0x41cdcd64000b7882 */ /* 0x000fe20000000000 */
[----:B---3--:R-:W-:Y:S02]  /*1aa70*/  DADD R120, R120, R174 ;  /* 0x0000000078787229 */ /* 0x008fe400000000ae */
[----:B-----5:R-:W-:-:S06]  /*1aa80*/  DADD R176, R188, R176 ;  /* 0x00000000bcb07229 */ /* 0x020fcc00000000b0 */
[----:B--2---:R-:W-:Y:S02]  /*1aa90*/  DADD R120, R120, R190 ;  /* 0x0000000078787229 */ /* 0x004fe400000000be */
[----:B----4-:R-:W-:-:S06]  /*1aaa0*/  DADD R176, R176, R192 ;  /* 0x00000000b0b07229 */ /* 0x010fcc00000000c0 */
[----:B------:R-:W-:Y:S02]  /*1aab0*/  DADD R120, R196, R120 ;  /* 0x00000000c4787229 */ /* 0x000fe40000000078 */
[----:B------:R-:W-:-:S06]  /*1aac0*/  DADD R176, R200, R176 ;  /* 0x00000000c8b07229 */ /* 0x000fcc00000000b0 */
[----:B------:R-:W-:-:S06]  /*1aad0*/  DSETP.GT.AND P2, PT, |R120|, UR10, PT ;  /* 0x0000000a78007e2a */ /* 0x000fcc000bf44200 */
[----:B------:R-:W-:Y:S02]  /*1aae0*/  FSEL R174, R120, RZ, !P2 ;  /* 0x000000ff78ae7208 */ /* 0x000fe40005000000 */
[----:B------:R-:W-:Y:S02]  /*1aaf0*/  FSEL R175, R121, +QNAN , !P2 ;  /* 0x7ff0000079af7808 */ /* 0x000fe40005000000 */
[----:B------:R-:W-:Y:S02]  /*1ab00*/  FSEL R120, R176, RZ, !P2 ;  /* 0x000000ffb0787208 */ /* 0x000fe40005000000 */
[----:B------:R-:W-:Y:S01]  /*1ab10*/  FSEL R121, R177, -1.875, !P2 ;  /* 0xbff00000b1797808 */ /* 0x000fe20005000000 */
[----:B------:R-:W-:Y:S06]  /*1ab20*/  BRA `(.L_x_669) ;  /* 0x0000000800887947 */ /* 0x000fec0003800000 */
.L_x_665:
[----:B------:R-:W-:-:S04]  /*1ab30*/  ISETP.NE.AND P2, PT, R207, 0x1, PT ;  /* 0x00000001cf00780c */ /* 0x000fc80003f45270 */
[----:B------:R-:W-:-:S13]  /*1ab40*/  ISETP.NE.OR P2, PT, R173, 0x1, P2 ;  /* 0x00000001ad00780c */ /* 0x000fda0001745670 */
[----:B------:R-:W-:Y:S05]  /*1ab50*/  @P2 BRA `(.L_x_670) ;  /* 0x0000000400a42947 */ /* 0x000fea0003800000 */
[C---:B------:R-:W-:Y:S01]  /*1ab60*/  IADD3 R188, PT, PT, R1.reuse, R199, RZ ;  /* 0x000000c701bc7210 */ /* 0x040fe20007ffe0ff */
[----:B------:R-:W-:Y:S01]  /*1ab70*/  IMAD.IADD R121, R1, 0x1, R198 ;  /* 0x0000000101797824 */ /* 0x000fe200078e02c6 */
[----:B------:R-:W2:Y:S04]  /*1ab80*/  LDL.U8 R174, [R205+0x27f3] ;  /* 0x0027f300cdae7983 */ /* 0x000ea80000100000 */
[----:B------:R-:W3:Y:S04]  /*1ab90*/  LDL.U8 R176, [R188+0x27d9] ;  /* 0x0027d900bcb07983 */ /* 0x000ee80000100000 */
[----:B------:R-:W4:Y:S04]  /*1aba0*/  LDL.U8 R177, [R121+0x27f3] ;  /* 0x0027f30079b17983 */ /* 0x000f280000100000 */
[----:B------:R-:W3:Y:S04]  /*1abb0*/  LDL.U8 R188, [R188+0x27d8] ;  /* 0x0027d800bcbc7983 */ /* 0x000ee80000100000 */
[----:B------:R-:W2:Y:S04]  /*1abc0*/  LDL.U8 R175, [R205+0x27f2] ;  /* 0x0027f200cdaf7983 */ /* 0x000ea80000100000 */
[----:B------:R-:W5:Y:S04]  /*1abd0*/  LDL.U8 R173, [R206+0x27d8] ;  /* 0x0027d800cead7983 */ /* 0x000f680000100000 */
[----:B------:R-:W5:Y:S04]  /*1abe0*/  LDL.S8 R121, [R121+0x27f4] ;  /* 0x0027f40079797983 */ /* 0x000f680000100200 */
[----:B------:R-:W5:Y:S01]  /*1abf0*/  LDL.S8 R120, [R206+0x27d7] ;  /* 0x0027d700ce787983 */ /* 0x000f620000100200 */
[----:B------:R-:W-:Y:S01]  /*1ac00*/  UMOV UR10, 0x5197d ;  /* 0x0005197d000a7882 */ /* 0x000fe20000000000 */
[----:B---3--:R-:W-:-:S02]  /*1ac10*/  PRMT R176, R188, 0x3340, R176 ;  /* 0x00003340bcb07816 */ /* 0x008fc400000000b0 */
[----:B------:R-:W0:Y:S01]  /*1ac20*/  LDC.64 R188, c[0x0][0x468] ;  /* 0x00011a00ffbc7b82 */ /* 0x000e220000000a00 */
[----:B----4-:R-:W-:Y:S02]  /*1ac30*/  PRMT R177, R177, 0x3340, RZ ;  /* 0x00003340b1b17816 */ /* 0x010fe400000000ff */
[----:B--2---:R-:W-:Y:S02]  /*1ac40*/  PRMT R174, R175, 0x3340, R174 ;  /* 0x00003340afae7816 */ /* 0x004fe400000000ae */
[----:B------:R-:W-:Y:S02]  /*1ac50*/  PRMT R176, R176, 0x5410, R177 ;  /* 0x00005410b0b07816 */ /* 0x000fe400000000b1 */
[----:B-----5:R-:W-:-:S04]  /*1ac60*/  PRMT R173, R173, 0x3340, RZ ;  /* 0x00003340adad7816 */ /* 0x020fc800000000ff */
[----:B------:R-:W-:Y:S01]  /*1ac70*/  PRMT R173, R174, 0x5410, R173 ;  /* 0x00005410aead7816 */ /* 0x000fe200000000ad */
[----:B------:R-:W-:Y:S01]  /*1ac80*/  IDP.4A.S8.U8 R121, R176, UR10, R121 ;  /* 0x0000000ab0797c26 */ /* 0x000fe20008000279 */
[----:B------:R-:W-:Y:S01]  /*1ac90*/  UMOV UR10, 0x57d19 ;  /* 0x00057d19000a7882 */ /* 0x000fe20000000000 */
[----:B------:R-:W-:Y:S02]  /*1aca0*/  VIADD R174, R199, 0xffffffff ;  /* 0xffffffffc7ae7836 */ /* 0x000fe40000000000 */
[----:B------:R-:W-:Y:S02]  /*1acb0*/  IDP.4A.S8.U8 R173, R173, UR10, R120 ;  /* 0x0000000aadad7c26 */ /* 0x000fe40008000278 */
[----:B------:R-:W-:-:S04]  /*1acc0*/  IMAD R120, R174, R172, R198 ;  /* 0x000000acae787224 */ /* 0x000fc800078e02c6 */
[----:B------:R-:W-:Y:S02]  /*1acd0*/  VIADD R120, R120, 0xffffffff ;  /* 0xffffffff78787836 */ /* 0x000fe40000000000 */
[----:B0-----:R-:W-:-:S04]  /*1ace0*/  IMAD.WIDE R174, R173, 0x8, R188 ;  /* 0x00000008adae7825 */ /* 0x001fc800078e02bc */
[----:B------:R-:W-:-:S04]  /*1acf0*/  IMAD.WIDE R188, R121, 0x8, R188 ;  /* 0x0000000879bc7825 */ /* 0x000fc800078e02bc */
[----:B------:R-:W-:Y:S01]  /*1ad00*/  IMAD R192, R120, 0x8, R1 ;  /* 0x0000000878c07824 */ /* 0x000fe200078e0201 */
[----:B------:R-:W2:Y:S04]  /*1ad10*/  LDG.E.64 R176, desc[UR6][R188.64+0x3a98] ;  /* 0x003a9806bcb07981 */ /* 0x000ea8000c1e1b00 */
[----:B------:R-:W3:Y:S04]  /*1ad20*/  LDG.E.64 R120, desc[UR6][R174.64+0x2710] ;  /* 0x00271006ae787981 */ /* 0x000ee8000c1e1b00 */
[----:B------:R-:W4:Y:S04]  /*1ad30*/  LDL.64 R190, [R192] ;  /* 0x00000000c0be7983 */ /* 0x000f280000100a00 */
[----:B------:R-:W3:Y:S04]  /*1ad40*/  LDG.E.64 R188, desc[UR6][R188.64+0x2710] ;  /* 0x00271006bcbc7981 */ /* 0x000ee8000c1e1b00 */
[----:B------:R-:W2:Y:S04]  /*1ad50*/  LDG.E.64 R174, desc[UR6][R174.64+0x3a98] ;  /* 0x003a9806aeae7981 */ /* 0x000ea8000c1e1b00 */
[----:B------:R-:W5:Y:S01]  /*1ad60*/  LDL.64 R192, [R192+0x1388] ;  /* 0x00138800c0c07983 */ /* 0x000f620000100a00 */
[----:B------:R-:W-:Y:S01]  /*1ad70*/  UMOV UR10, 0xff800000 ;  /* 0xff800000000a7882 */ /* 0x000fe20000000000 */
[----:B------:R-:W-:Y:S01]  /*1ad80*/  UMOV UR11, 0x41cdcd64 ;  /* 0x41cdcd64000b7882 */ /* 0x000fe20000000000 */
[----:B------:R-:W-:Y:S01]  /*1ad90*/  BSSY.RECONVERGENT B5, `(.L_x_671) ;  /* 0x0000024000057945 */ /* 0x000fe20003800200 */
[----:B---3--:R-:W-:-:S02]  /*1ada0*/  DADD R120, R188, R120 ;  /* 0x00000000bc787229 */ /* 0x008fc40000000078 */
[----:B--2---:R-:W-:-:S06]  /*1adb0*/  DADD R174, R176, R174 ;  /* 0x00000000b0ae7229 */ /* 0x004fcc00000000ae */
[----:B-----5:R-:W-:Y:S02]  /*1adc0*/  DADD R120, R192, R120 ;  /* 0x00000000c0787229 */ /* 0x020fe40000000078 */
[----:B----4-:R-:W-:-:S08]  /*1add0*/  DADD R190, R190, R174 ;  /* 0x00000000bebe7229 */ /* 0x010fd000000000ae */
[----:B------:R-:W-:Y:S01]  /*1ade0*/  DSETP.GT.AND P2, PT, |R190|, UR10, PT ;  /* 0x0000000abe007e2a */ /* 0x000fe2000bf44200 */
[----:B------:R-:W-:Y:S01]  /*1adf0*/  UMOV UR10, 0xcccccccd ;  /* 0xcccccccd000a7882 */ /* 0x000fe20000000000 */
[----:B------:R-:W-:-:S04]  /*1ae00*/  UMOV UR11, 0x4016cccc ;  /* 0x4016cccc000b7882 */ /* 0x000fc80000000000 */
[----:B------:R-:W-:Y:S02]  /*1ae10*/  FSEL R188, R120, RZ, !P2 ;  /* 0x000000ff78bc7208 */ /* 0x000fe40005000000 */
[----:B------:R-:W-:-:S06]  /*1ae20*/  FSEL R189, R121, -1.875, !P2 ;  /* 0xbff0000079bd7808 */ /* 0x000fcc0005000000 */
[----:B------:R-:W-:Y:S01]  /*1ae30*/  DADD R174, R188, -UR10 ;  /* 0x8000000abcae7e29 */ /* 0x000fe20008000000 */
[----:B------:R-:W-:Y:S01]  /*1ae40*/  UMOV UR10, 0x3a29c77a ;  /* 0x3a29c77a000a7882 */ /* 0x000fe20000000000 */
[----:B------:R-:W-:-:S06]  /*1ae50*/  UMOV UR11, 0x3fffcb92 ;  /* 0x3fffcb92000b7882 */ /* 0x000fcc0000000000 */
[----:B------:R-:W-:-:S06]  /*1ae60*/  DFMA R174, R180, UR10, R174 ;  /* 0x0000000ab4ae7c2b */ /* 0x000fcc00080000ae */
[----:B------:R-:W0:Y:S01]  /*1ae70*/  MUFU.RCP64H R121, R175 ;  /* 0x000000af00797308 */ /* 0x000e220000001800 */
[----:B------:R-:W-:-:S06]  /*1ae80*/  IMAD.MOV.U32 R120, RZ, RZ, 0x1 ;  /* 0x00000001ff787424 */ /* 0x000fcc00078e00ff */
        /* <DEDUP_REMOVED lines=20> */
.L_x_672:
[----:B------:R-:W-:Y:S05]  /*1afd0*/  BSYNC.RECONVERGENT B5 ;  /* 0x0000000000057941 */ /* 0x000fea0003800200 */
.L_x_671:
[----:B------:R-:W2:Y:S01]  /*1afe0*/  LDL.64 R174, [R204] ;  /* 0x00000000ccae7983 */ /* 0x000ea20000100a00 */
[----:B------:R-:W0:Y:S01]  /*1aff0*/  MUFU.RCP64H R177, R187 ;  /* 0x000000bb00b17308 */ /* 0x000e220000001800 */
[----:B------:R-:W-:Y:S01]  /*1b000*/  IMAD.MOV.U32 R176, RZ, RZ, 0x1 ;  /* 0x00000001ffb07424 */ /* 0x000fe200078e00ff */
[----:B------:R-:W-:Y:S05]  /*1b010*/  BSSY.RECONVERGENT B5, `(.L_x_673) ;  /* 0x0000017000057945 */ /* 0x000fea0003800200 */
[----:B0-----:R-:W-:-:S08]  /*1b020*/  DFMA R190, -R186, R176, 1 ;  /* 0x3ff00000babe742b */ /* 0x001fd000000001b0 */
[----:B------:R-:W-:-:S08]  /*1b030*/  DFMA R190, R190, R190, R190 ;  /* 0x000000bebebe722b */ /* 0x000fd000000000be */
[----:B------:R-:W-:-:S08]  /*1b040*/  DFMA R176, R176, R190, R176 ;  /* 0x000000beb0b0722b */ /* 0x000fd000000000b0 */
[----:B------:R-:W-:-:S08]  /*1b050*/  DFMA R190, -R186, R176, 1 ;  /* 0x3ff00000babe742b */ /* 0x000fd000000001b0 */
[----:B------:R-:W-:Y:S02]  /*1b060*/  DFMA R176, R176, R190, R176 ;  /* 0x000000beb0b0722b */ /* 0x000fe400000000b0 */
[----:B--2---:R-:W-:-:S08]  /*1b070*/  DADD R174, R174, 200 ;  /* 0x40690000aeae7429 */ /* 0x004fd00000000000 */
        /* <DEDUP_REMOVED lines=16> */
.L_x_674:
[----:B------:R-:W-:Y:S05]  /*1b180*/  BSYNC.RECONVERGENT B5 ;  /* 0x0000000000057941 */ /* 0x000fea0003800200 */
.L_x_673:
[----:B------:R-:W-:-:S06]  /*1b190*/  DSETP.GE.AND P2, PT, R120, R176, PT ;  /* 0x000000b07800722a */ /* 0x000fcc0003f46000 */
[----:B------:R-:W-:Y:S02]  /*1b1a0*/  FSEL R120, R188, RZ, P2 ;  /* 0x000000ffbc787208 */ /* 0x000fe40001000000 */
[----:B------:R-:W-:Y:S02]  /*1b1b0*/  FSEL R121, R189, -1.875, P2 ;  /* 0xbff00000bd797808 */ /* 0x000fe40001000000 */
[----:B------:R-:W-:Y:S02]  /*1b1c0*/  FSEL R174, R192, RZ, P2 ;  /* 0x000000ffc0ae7208 */ /* 0x000fe40001000000 */
[----:B------:R-:W-:Y:S01]  /*1b1d0*/  FSEL R175, R193, +QNAN , P2 ;  /* 0x7ff00000c1af7808 */ /* 0x000fe20001000000 */
[----:B------:R-:W-:Y:S06]  /*1b1e0*/  BRA `(.L_x_669) ;  /* 0x0000000000d87947 */ /* 0x000fec0003800000 */
.L_x_670:
[C---:B------:R-:W-:Y:S01]  /*1b1f0*/  IMAD.IADD R189, R1.reuse, 0x1, R199 ;  /* 0x0000000101bd7824 */ /* 0x040fe200078e02c7 */
[----:B------:R-:W2:Y:S01]  /*1b200*/  LDL.U8 R174, [R205+0x27f3] ;  /* 0x0027f300cdae7983 */ /* 0x000ea20000100000 */
[----:B------:R-:W-:Y:S01]  /*1b210*/  IMAD.IADD R121, R1, 0x1, R198 ;  /* 0x0000000101797824 */ /* 0x000fe200078e02c6 */
[----:B------:R-:W0:Y:S02]  /*1b220*/  LDC.64 R192, c[0x0][0x468] ;  /* 0x00011a00ffc07b82 */ /* 0x000e240000000a00 */
        /* <DEDUP_REMOVED lines=8> */
[----:B------:R-:W-:-:S04]  /*1b2b0*/  VIADD R190, R199, 0xffffffff ;  /* 0xffffffffc7be7836 */ /* 0x000fc80000000000 */
[----:B------:R-:W-:-:S04]  /*1b2c0*/  IMAD R190, R190, R172, R198 ;  /* 0x000000acbebe7224 */ /* 0x000fc800078e02c6 */
[----:B------:R-:W-:-:S04]  /*1b2d0*/  VIADD R196, R190, 0xffffffff ;  /* 0xffffffffbec47836 */ /* 0x000fc80000000000 */
[----:B------:R-:W-:-:S05]  /*1b2e0*/  IMAD R200, R196, 0x8, R1 ;  /* 0x00000008c4c87824 */ /* 0x000fca00078e0201 */
[----:B------:R-:W5:Y:S04]  /*1b2f0*/  LDL.64 R196, [R200] ;  /* 0x00000000c8c47983 */ /* 0x000f680000100a00 */
[----:B------:R-:W5:Y:S01]  /*1b300*/  LDL.64 R200, [R200+0x1388] ;  /* 0x00138800c8c87983 */ /* 0x000f620000100a00 */
[----:B----4-:R-:W-:Y:S02]  /*1b310*/  PRMT R188, R188, 0x3340, RZ ;  /* 0x00003340bcbc7816 */ /* 0x010fe400000000ff */
[----:B---3--:R-:W-:Y:S02]  /*1b320*/  PRMT R177, R189, 0x3340, R177 ;  /* 0x00003340bdb17816 */ /* 0x008fe400000000b1 */
[----:B--2---:R-:W-:Y:S02]  /*1b330*/  PRMT R174, R176, 0x3340, R174 ;  /* 0x00003340b0ae7816 */ /* 0x004fe400000000ae */
[----:B------:R-:W-:-:S02]  /*1b340*/  PRMT R177, R177, 0x5410, R188 ;  /* 0x00005410b1b17816 */ /* 0x000fc400000000bc */
[----:B-----5:R-:W-:Y:S01]  /*1b350*/  PRMT R175, R175, 0x3340, RZ ;  /* 0x00003340afaf7816 */ /* 0x020fe200000000ff */
[----:B------:R-:W2:Y:S03]  /*1b360*/  LDG.E.64 R188, desc[UR6][R128.64+0x5ea8] ;  /* 0x005ea80680bc7981 */ /* 0x000ea6000c1e1b00 */
[----:B------:R-:W-:Y:S01]  /*1b370*/  PRMT R174, R174, 0x5410, R175 ;  /* 0x00005410aeae7816 */ /* 0x000fe200000000af */
[----:B------:R-:W-:Y:S01]  /*1b380*/  IDP.4A.S8.U8 R121, R177, UR10, R121 ;  /* 0x0000000ab1797c26 */ /* 0x000fe20008000279 */
[----:B------:R-:W-:Y:S01]  /*1b390*/  UMOV UR10, 0x57d19 ;  /* 0x00057d19000a7882 */ /* 0x000fe20000000000 */
[----:B------:R-:W3:Y:S02]  /*1b3a0*/  LDG.E.64 R176, desc[UR6][R128.64+0x6178] ;  /* 0x0061780680b07981 */ /* 0x000ee4000c1e1b00 */
[----:B------:R-:W-:Y:S02]  /*1b3b0*/  IDP.4A.S8.U8 R120, R174, UR10, R120 ;  /* 0x0000000aae787c26 */ /* 0x000fe40008000278 */
[----:B0-----:R-:W-:-:S04]  /*1b3c0*/  IMAD.WIDE R174, R121, 0x8, R192 ;  /* 0x0000000879ae7825 */ /* 0x001fc800078e02c0 */
[----:B------:R-:W-:Y:S02]  /*1b3d0*/  IMAD.WIDE R192, R120, 0x8, R192 ;  /* 0x0000000878c07825 */ /* 0x000fe400078e02c0 */
[----:B------:R-:W3:Y:S04]  /*1b3e0*/  LDG.E.64 R120, desc[UR6][R174.64+0x76e8] ;  /* 0x0076e806ae787981 */ /* 0x000ee8000c1e1b00 */
[----:B------:R-:W4:Y:S04]  /*1b3f0*/  LDG.E.64 R190, desc[UR6][R192.64+0x6360] ;  /* 0x00636006c0be7981 */ /* 0x000f28000c1e1b00 */
[----:B------:R-:W2:Y:S04]  /*1b400*/  LDG.E.64 R174, desc[UR6][R174.64+0x6360] ;  /* 0x00636006aeae7981 */ /* 0x000ea8000c1e1b00 */
[----:B------:R-:W5:Y:S01]  /*1b410*/  LDG.E.64 R192, desc[UR6][R192.64+0x76e8] ;  /* 0x0076e806c0c07981 */ /* 0x000f62000c1e1b00 */
[----:B------:R-:W-:-:S05]  /*1b420*/  IMAD.IADD R173, R173, 0x1, -R207 ;  /* 0x00000001adad7824 */ /* 0x000fca00078e0acf */
[----:B------:R-:W-:Y:S01]  /*1b430*/  IABS R173, R173 ;  /* 0x000000ad00ad7213 */ /* 0x000fe20000000000 */
[----:B------:R-:W-:Y:S01]  /*1b440*/  UMOV UR10, 0x64b31d04 ;  /* 0x64b31d04000a7882 */ /* 0x000fe20000000000 */
[----:B------:R-:W-:Y:S01]  /*1b450*/  UMOV UR11, 0x3feef3e8 ;  /* 0x3feef3e8000b7882 */ /* 0x000fe20000000000 */
[----:B---3--:R-:W-:Y:S01]  /*1b460*/  DADD R120, R176, R120 ;  /* 0x00000000b0787229 */ /* 0x008fe20000000078 */
[----:B------:R-:W0:Y:S01]  /*1b470*/  I2F.F64 R176, R173 ;  /* 0x000000ad00b07312 */ /* 0x000e220000201c00 */
[----:B--2---:R-:W-:-:S06]  /*1b480*/  DADD R174, R188, R174 ;  /* 0x00000000bcae7229 */ /* 0x004fcc00000000ae */
[----:B-----5:R-:W-:Y:S02]  /*1b490*/  DADD R120, R120, R192 ;  /* 0x0000000078787229 */ /* 0x020fe400000000c0 */
[----:B----4-:R-:W-:-:S06]  /*1b4a0*/  DADD R174, R174, R190 ;  /* 0x00000000aeae7229 */ /* 0x010fcc00000000be */
[----:B------:R-:W-:Y:S02]  /*1b4b0*/  DADD R120, R120, R196 ;  /* 0x0000000078787229 */ /* 0x000fe400000000c4 */
[----:B0-----:R-:W-:Y:S01]  /*1b4c0*/  DFMA R174, R176, -UR10, R174 ;  /* 0x8000000ab0ae7c2b */ /* 0x001fe200080000ae */
[----:B------:R-:W-:Y:S01]  /*1b4d0*/  UMOV UR10, 0xff800000 ;  /* 0xff800000000a7882 */ /* 0x000fe20000000000 */
[----:B------:R-:W-:-:S04]  /*1b4e0*/  UMOV UR11, 0x41cdcd64 ;  /* 0x41cdcd64000b7882 */ /* 0x000fc80000000000 */
[----:B------:R-:W-:Y:S02]  /*1b4f0*/  DSETP.GT.AND P2, PT, |R120|, UR10, PT ;  /* 0x0000000a78007e2a */ /* 0x000fe4000bf44200 */
[----:B------:R-:W-:-:S04]  /*1b500*/  DADD R200, R174, R200 ;  /* 0x00000000aec87229 */ /* 0x000fc800000000c8 */
[----:B------:R-:W-:Y:S02]  /*1b510*/  FSEL R174, R120, RZ, !P2 ;  /* 0x000000ff78ae7208 */ /* 0x000fe40005000000 */
[----:B------:R-:W-:-:S04]  /*1b520*/  FSEL R175, R121, +QNAN , !P2 ;  /* 0x7ff0000079af7808 */ /* 0x000fc80005000000 */
[----:B------:R-:W-:Y:S02]  /*1b530*/  FSEL R120, R200, RZ, !P2 ;  /* 0x000000ffc8787208 */ /* 0x000fe40005000000 */
[----:B------:R-:W-:-:S07]  /*1b540*/  FSEL R121, R201, -1.875, !P2 ;  /* 0xbff00000c9797808 */ /* 0x000fce0005000000 */
.L_x_669:
[----:B------:R-:W-:Y:S05]  /*1b550*/  BSYNC.RECONVERGENT B0 ;  /* 0x0000000000007941 */ /* 0x000fea0003800200 */
.L_x_664:
[C-C-:B------:R-:W-:Y:S01]  /*1b560*/  DSETP.MAX.AND P4, P5, |R126|.reuse, |R120|.reuse, PT ;  /* 0x400000787e00722a */ /* 0x140fe20003d8f200 */
[----:B------:R-:W-:Y:S01]  /*1b570*/  IMAD.MOV.U32 R173, RZ, RZ, R126 ;  /* 0x000000ffffad7224 */ /* 0x000fe200078e007e */
[----:B------:R-:W-:Y:S01]  /*1b580*/  MOV R176, R120 ;  /* 0x0000007800b07202 */ /* 0x000fe20000000f00 */
[----:B------:R-:W-:Y:S01]  /*1b590*/  IMAD.MOV.U32 R190, RZ, RZ, -0x771c970f ;  /* 0x88e368f1ffbe7424 */ /* 0x000fe200078e00ff */
[----:B------:R-:W-:Y:S05]  /*1b5a0*/  BMOV.32.CLEAR RZ, B0 ;  /* 0x0000000000ff7355 */ /* 0x000fea0000100000 */
[----:B------:R-:W-:Y:S01]  /*1b5b0*/  SEL R176, R173, R176, P4 ;  /* 0x000000b0adb07207 */ /* 0x000fe20002000000 */
[----:B------:R-:W-:Y:S01]  /*1b5c0*/  IMAD.MOV.U32 R173, RZ, RZ, R121 ;  /* 0x000000ffffad7224 */ /* 0x000fe200078e0079 */
[----:B------:R-:W-:Y:S01]  /*1b5d0*/  DADD R120, R126, -R120 ;  /* 0x000000007e787229 */ /* 0x000fe20000000878 */
[----:B------:R-:W-:Y:S01]  /*1b5e0*/  IMAD.MOV.U32 R191, RZ, RZ, 0x3ee4f8b5 ;  /* 0x3ee4f8b5ffbf7424 */ /* 0x000fe200078e00ff */
[----:B------:R-:W-:Y:S01]  /*1b5f0*/  BSSY.RELIABLE B0, `(.L_x_675) ;  /* 0x000001b000007945 */ /* 0x000fe20003800100 */
[----:B------:R-:W-:-:S02]  /*1b600*/  IMAD.MOV.U32 R188, RZ, RZ, -0x800000 ;  /* 0xff800000ffbc7424 */ /* 0x000fc400078e00ff */
[----:B------:R-:W-:-:S03]  /*1b610*/  IMAD.MOV.U32 R189, RZ, RZ, 0x41cdcd64 ;  /* 0x41cdcd64ffbd7424 */ /* 0x000fc600078e00ff */
[----:B------:R-:W-:Y:S01]  /*1b620*/  DSETP.GEU.AND P2, PT, |R120|, R190, PT ;  /* 0x000000be7800722a */ /* 0x000fe20003f4e200 */
[----:B------:R-:W-:-:S05]  /*1b630*/  IMAD.MOV.U32 R120, RZ, RZ, R127 ;  /* 0x000000ffff787224 */ /* 0x000fca00078e007f */
[----:B------:R-:W-:Y:S02]  /*1b640*/  FSEL R120, |R120|, |R173|, P4 ;  /* 0x400000ad78787208 */ /* 0x000fe40002000200 */
[----:B------:R-:W-:-:S05]  /*1b650*/  @P5 LOP3.LUT R120, R173, 0x80000, RZ, 0xfc, !PT ;  /* 0x00080000ad785812 */ /* 0x000fca00078efcff */
[----:B------:R-:W-:-:S06]  /*1b660*/  IMAD.MOV.U32 R177, RZ, RZ, R120 ;  /* 0x000000ffffb17224 */ /* 0x000fcc00078e0078 */
[----:B------:R-:W-:-:S14]  /*1b670*/  DSETP.GT.OR P2, PT, R176, R188, P2 ;  /* 0x000000bcb000722a */ /* 0x000fdc0001744400 */
[----:B------:R-:W-:Y:S05]  /*1b680*/  @P2 BRA `(.L_x_676) ;  /* 0x0000000000382947 */ /* 0x000fea0003800000 */
        /* <DEDUP_REMOVED lines=10> */
[----:B------:R-:W-:-:S06]  /*1b730*/  DSETP.GEU.AND P2, PT, |R174|, R190, PT ;  /* 0x000000beae00722a */ /* 0x000fcc0003f4e200 */
[----:B------:R-:W-:-:S14]  /*1b740*/  DSETP.GT.OR P2, PT, R120, R188, P2 ;  /* 0x000000bc7800722a */ /* 0x000fdc0001744400 */
[----:B------:R-:W-:Y:S05]  /*1b750*/  @!P2 BREAK.RELIABLE B0 ;  /* 0x000000000000a942 */ /* 0x000fea0003800100 */
[----:B------:R-:W-:Y:S05]  /*1b760*/  @!P2 BRA `(.L_x_677) ;  /* 0x000000000024a947 */ /* 0x000fea0003800000 */
.L_x_676:
[----:B------:R-:W-:-:S13]  /*1b770*/  ISETP.GT.AND P2, PT, R199, 0x1, PT ;  /* 0x00000001c700780c */ /* 0x000fda0003f44270 */
[----:B------:R-:W-:Y:S05]  /*1b780*/  @!P2 BREAK.RELIABLE B0 ;  /* 0x000000000000a942 */ /* 0x000fea0003800100 */
[----:B------:R-:W-:Y:S05]  /*1b790*/  @!P2 BRA `(.L_x_663) ;  /* 0x000000000040a947 */ /* 0x000fea0003800000 */
[----:B------:R-:W-:Y:S05]  /*1b7a0*/  BSYNC.RELIABLE B0 ;  /* 0x0000000000007941 */ /* 0x000fea0003800100 */
.L_x_675:
[----:B------:R-:W-:Y:S02]  /*1b7b0*/  VIADD R198, R198, 0x1 ;  /* 0x00000001c6c67836 */ /* 0x000fe40000000000 */
[----:B------:R-:W-:-:S03]  /*1b7c0*/  VIADD R199, R199, 0xffffffff ;  /* 0xffffffffc7c77836 */ /* 0x000fc60000000000 */
[----:B------:R-:W-:-:S13]  /*1b7d0*/  ISETP.GE.AND P2, PT, R198, R202, PT ;  /* 0x000000cac600720c */ /* 0x000fda0003f46270 */
[----:B------:R-:W-:Y:S05]  /*1b7e0*/  @!P2 BRA `(.L_x_678) ;  /* 0xffffffec003ca947 */ /* 0x000fea000383ffff */
[----:B------:R-:W-:Y:S05]  /*1b7f0*/  BRA `(.L_x_663) ;  /* 0x0000000000287947 */ /* 0x000fea0003800000 */
.L_x_677:
[----:B------:R-:W-:Y:S01]  /*1b800*/  VIADD R126, R1, 0x2710 ;  /* 0x00002710017e7836 */ /* 0x000fe20000000000 */
[----:B------:R-:W-:Y:S01]  /*1b810*/  PLOP3.LUT P3, PT, PT, PT, PT, 0x8, 0x80 ;  /* 0x000000000080781c */ /* 0x000fe20003f6e170 */
[----:B------:R-:W-:Y:S02]  /*1b820*/  VIADD R120, R199, 0xffffffff ;  /* 0xffffffffc7787836 */ /* 0x000fe40000000000 */
[----:B------:R-:W-:Y:S02]  /*1b830*/  VIADD R121, R1, 0x2774 ;  /* 0x0000277401797836 */ /* 0x000fe40000000000 */
[----:B------:R-:W-:Y:S02]  /*1b840*/  IMAD R120, R120, 0x4, R126 ;  /* 0x0000000478787824 */ /* 0x000fe400078e027e */
[----:B------:R-:W-:Y:S02]  /*1b850*/  IMAD.MOV.U32 R202, RZ, RZ, R198 ;  /* 0x000000ffffca7224 */ /* 0x000fe400078e00c6 */
[----:B------:R-:W-:Y:S01]  /*1b860*/  IMAD.MOV.U32 R179, RZ, RZ, R199 ;  /* 0x000000ffffb37224 */ /* 0x000fe200078e00c7 */
[----:B------:R0:W-:Y:S02]  /*1b870*/  STL [R120], R198 ;  /* 0x000000c678007387 */ /* 0x0001e40000100800 */
[----:B0-----:R-:W-:-:S05]  /*1b880*/  IMAD R120, R198, 0x4, R121 ;  /* 0x00000004c6787824 */ /* 0x001fca00078e0279 */
[----:B------:R0:W-:Y:S02]  /*1b890*/  STL [R120+-0x4], R199 ;  /* 0xfffffcc778007387 */ /* 0x0001e40000100800 */
.L_x_663:
[----:B------:R-:W-:Y:S05]  /*1b8a0*/  BSYNC.RECONVERGENT B1 ;  /* 0x0000000000017941 */ /* 0x000fea0003800200 */
.L_x_662:
[C---:B------:R-:W-:Y:S01]  /*1b8b0*/  ISETP.LT.U32.AND P2, PT, R203.reuse, 0x20, PT ;  /* 0x00000020cb00780c */ /* 0x040fe20003f41070 */
[----:B------:R-:W-:-:S12]  /*1b8c0*/  VIADD R203, R203, 0x1 ;  /* 0x00000001cbcb7836 */ /* 0x000fd80000000000 */
[----:B------:R-:W-:Y:S05]  /*1b8d0*/  @P3 BRA P2, `(.L_x_679) ;  /* 0xffffffe8008c3947 */ /* 0x000fea000103ffff */
.L_x_661:
[----:B------:R-:W-:Y:S05]  /*1b8e0*/  BSYNC.RECONVERGENT B2 ;  /* 0x0000000000027941 */ /* 0x000fea0003800200 */
.L_x_660:
[C---:B0-----:R-:W-:Y:S01]  /*1b8f0*/  IADD3 R199, PT, PT, R1.reuse, R179, RZ ;  /* 0x000000b301c77210 */ /* 0x041fe20007ffe0ff */
[----:B------:R-:W-:-:S05]  /*1b900*/  IMAD.IADD R198, R1, 0x1, R202 ;  /* 0x0000000101c67824 */ /* 0x000fca00078e02ca */
[----:B------:R-:W5:Y:S04]  /*1b910*/  LDL.U8 R199, [R199+0x27d8] ;  /* 0x0027d800c7c77983 */ /* 0x000f680000100000 */
[----:B------:R-:W5:Y:S01]  /*1b920*/  LDL.U8 R198, [R198+0x27f3] ;  /* 0x0027f300c6c67983 */ /* 0x000f620000100000 */
[----:B------:R-:W-:Y:S05]  /*1b930*/  BRA `(.L_x_680) ;  /* 0xffffffc800ec7947 */ /* 0x000fea000383ffff */
.L_x_657:
[----:B------:R-:W-:Y:S05]  /*1b940*/  BSYNC.RECONVERGENT B3 ;  /* 0x0000000000037941 */ /* 0x000fea0003800200 */
.L_x_633:
[----:B------:R-:W-:Y:S01]  /*1b950*/  VIADD R120, R1, 0x1388 ;  /* 0x0000138801787836 */ /* 0x000fe20000000000 */
[----:B------:R-:W2:Y:S03]  /*1b960*/  LDL.64 R174, [R194] ;  /* 0x00000000c2ae7983 */ /* 0x000ea60000100a00 */
[----:B------:R-:W-:-:S06]  /*1b970*/  IMAD R176, R195, 0x8, R120 ;  /* 0x00000008c3b07824 */ /* 0x000fcc00078e0278 */
[----:B------:R-:W3:Y:S01]  /*1b980*/  LDL.64 R176, [R176] ;  /* 0x00000000b0b07983 */ /* 0x000ee20000100a00 */
[----:B------:R-:W-:Y:S05]  /*1b990*/  BMOV.32.CLEAR RZ, B0 ;  /* 0x0000000000ff7355 */ /* 0x000fea0000100000 */
[----:B------:R-:W-:Y:S01]  /*1b9a0*/  BSSY.RECONVERGENT B0, `(.L_x_681) ;  /* 0x000016f000007945 */ /* 0x000fe20003800200 */
[----:B------:R-:W-:Y:S02]  /*1b9b0*/  IMAD.MOV.U32 R120, RZ, RZ, 0x0 ;  /* 0x00000000ff787424 */ /* 0x000fe400078e00ff */
[----:B------:R-:W-:Y:S01]  /*1b9c0*/  IMAD.MOV.U32 R121, RZ, RZ, 0x3fe00000 ;  /* 0x3fe00000ff797424 */ /* 0x000fe200078e00ff */
[----:B--2---:R-:W-:-:S02]  /*1b9d0*/  DADD R174, R174, R124 ;  /* 0x00000000aeae7229 */ /* 0x004fc4000000007c */
[----:B---3--:R-:W-:Y:S01]  /*1b9e0*/  DADD R176, R176, R122 ;  /* 0x00000000b0b07229 */ /* 0x008fe2000000007a */
[----:B------:R-:W-:Y:S10]  /*1b9f0*/  @P0 BRA `(.L_x_682) ;  /* 0x0000001400a40947 */ /* 0x000ff40003800000 */
[----:B------:R-:W-:Y:S01]  /*1ba00*/  BSSY.RECONVERGENT B1, `(.L_x_683) ;  /* 0x0000094000017945 */ /* 0x000fe20003800200 */
[----:B------:R-:W-:-:S03]  /*1ba10*/  IMAD.MOV.U32 R128, RZ, RZ, RZ ;  /* 0x000000ffff807224 */ /* 0x000fc600078e00ff */
[----:B------:R-:W-:Y:S05]  /*1ba20*/  @!P1 BRA `(.L_x_684) ;  /* 0x0000000800449947 */ /* 0x000fea0003800000 */
[C---:B------:R-:W-:Y:S01]  /*1ba30*/  ISETP.GE.U32.AND P1, PT, R178.reuse, 0x10, PT ;  /* 0x00000010b200780c */ /* 0x040fe20003f26070 */
[----:B------:R-:W-:Y:S01]  /*1ba40*/  BSSY.RECONVERGENT B2, `(.L_x_685) ;  /* 0x0000042000027945 */ /* 0x000fe20003800200 */
[----:B------:R-:W-:Y:S01]  /*1ba50*/  LOP3.LUT R186, R178, 0xf, RZ, 0xc0, !PT ;  /* 0x0000000fb2ba7812 */ /* 0x000fe200078ec0ff */
[----:B------:R-:W-:Y:S02]  /*1ba60*/  IMAD.MOV.U32 R128, RZ, RZ, RZ ;  /* 0x000000ffff807224 */ /* 0x000fe400078e00ff */
[----:B------:R-:W-:Y:S01]  /*1ba70*/  IMAD.MOV.U32 R173, RZ, RZ, RZ ;  /* 0x000000ffffad7224 */ /* 0x000fe200078e00ff */
[----:B------:R-:W-:-:S07]  /*1ba80*/  ISETP.NE.AND P0, PT, R186, RZ, PT ;  /* 0x000000ffba00720c */ /* 0x000fce0003f05270 */
[----:B------:R-:W-:Y:S06]  /*1ba90*/  @!P1 BRA `(.L_x_686) ;  /* 0x0000000000f09947 */ /* 0x000fec0003800000 */
[----:B------:R-:W-:Y:S01]  /*1baa0*/  LOP3.LUT R173, R178, 0x7ffffff0, RZ, 0xc0, !PT ;  /* 0x7ffffff0b2ad7812 */ /* 0x000fe200078ec0ff */
[----:B------:R-:W-:Y:S02]  /*1bab0*/  IMAD.MOV.U32 R128, RZ, RZ, RZ ;  /* 0x000000ffff807224 */ /* 0x000fe400078e00ff */
[----:B------:R-:W-:-:S07]  /*1bac0*/  IMAD.MOV.U32 R179, RZ, RZ, RZ ;  /* 0x000000ffffb37224 */ /* 0x000fce00078e00ff */
.L_x_687:
[----:B------:R-:W-:-:S04]  /*1bad0*/  VIADD R120, R1, 0x2710 ;  /* 0x0000271001787836 */ /* 0x000fc80000000000 */
[----:B------:R-:W-:-:S05]  /*1bae0*/  IMAD R124, R179, 0x4, R120 ;  /* 0x00000004b37c7824 */ /* 0x000fca00078e0278 */
[----:B------:R-:W2:Y:S02]  /*1baf0*/  LDL.128 R120, [R124] ;  /* 0x000000007c787983 */ /* 0x000ea40000100c00 */
[----:B--2---:R-:W-:Y:S01]  /*1bb00*/  ISETP.GT.AND P1, PT, R120, RZ, PT ;  /* 0x000000ff7800720c */ /* 0x004fe20003f24270 */
[----:B------:R-:W-:Y:S01]  /*1bb10*/  VIADD R120, R128, 0x1 ;  /* 0x0000000180787836 */ /* 0x000fe20000000000 */
[----:B------:R-:W-:Y:S02]  /*1bb20*/  ISETP.GT.AND P2, PT, R121, RZ, PT ;  /* 0x000000ff7900720c */ /* 0x000fe40003f44270 */
[----:B------:R-:W-:-:S09]  /*1bb30*/  ISETP.GT.AND P3, PT, R122, RZ, PT ;  /* 0x000000ff7a00720c */ /* 0x000fd20003f64270 */
[----:B------:R-:W-:Y:S02]  /*1bb40*/  @!P1 IMAD.MOV R120, RZ, RZ, R128 ;  /* 0x000000ffff789224 */ /* 0x000fe400078e0280 */
[----:B------:R-:W2:Y:S01]  /*1bb50*/  LDL.128 R128, [R124+0x10] ;  /* 0x000010007c807983 */ /* 0x000ea20000100c00 */
[----:B------:R-:W-:Y:S01]  /*1bb60*/  ISETP.GT.AND P1, PT, R123, RZ, PT ;  /* 0x000000ff7b00720c */ /* 0x000fe20003f24270 */
[----:B------:R-:W-:Y:S02]  /*1bb70*/  VIADD R121, R120, 0x1 ;  /* 0x0000000178797836 */ /* 0x000fe40000000000 */
[----:B------:R-:W-:-:S04]  /*1bb80*/  @!P2 IMAD.MOV R121, RZ, RZ, R120 ;  /* 0x000000ffff79a224 */ /* 0x000fc800078e0278 */
[----:B------:R-:W-:Y:S02]  /*1bb90*/  VIADD R120, R121, 0x1 ;  /* 0x0000000179787836 */ /* 0x000fe40000000000 */
[----:B------:R-:W-:-:S04]  /*1bba0*/  @!P3 IMAD.MOV R120, RZ, RZ, R121 ;  /* 0x000000ffff78b224 */ /* 0x000fc800078e0279 */
[----:B------:R-:W-:Y:S02]  /*1bbb0*/  VIADD R187, R120, 0x1 ;  /* 0x0000000178bb7836 */ /* 0x000fe40000000000 */
[----:B------:R-:W-:Y:S02]  /*1bbc0*/  @!P1 IMAD.MOV R187, RZ, RZ, R120 ;  /* 0x000000ffffbb9224 */ /* 0x000fe400078e0278 */
[----:B------:R-:W3:Y:S04]  /*1bbd0*/  LDL.128 R120, [R124+0x20] ;  /* 0x000020007c787983 */ /* 0x000ee80000100c00 */
[----:B------:R-:W4:Y:S01]  /*1bbe0*/  LDL.128 R124, [R124+0x30] ;  /* 0x000030007c7c7983 */ /* 0x000f220000100c00 */
[----:B------:R-:W-:Y:S01]  /*1bbf0*/  VIADD R179, R179, 0x10 ;  /* 0x00000010b3b37836 */ /* 0x000fe20000000000 */
[----:B--2---:R-:W-:Y:S01]  /*1bc00*/  ISETP.GT.AND P1, PT, R128, RZ, PT ;  /* 0x000000ff8000720c */ /* 0x004fe20003f24270 */
[----:B------:R-:W-:Y:S01]  /*1bc10*/  VIADD R128, R187, 0x1 ;  /* 0x00000001bb807836 */ /* 0x000fe20000000000 */
[----:B------:R-:W-:-:S11]  /*1bc20*/  ISETP.GT.AND P2, PT, R129, RZ, PT ;  /* 0x000000ff8100720c */ /* 0x000fd60003f44270 */
[----:B------:R-:W-:Y:S02]  /*1bc30*/  @!P1 IADD3 R128, PT, PT, R187, RZ, RZ ;  /* 0x000000ffbb809210 */ /* 0x000fe40007ffe0ff */
[----:B------:R-:W-:-:S03]  /*1bc40*/  ISETP.GT.AND P1, PT, R130, RZ, PT ;  /* 0x000000ff8200720c */ /* 0x000fc60003f24270 */
[----:B------:R-:W-:Y:S02]  /*1bc50*/  VIADD R129, R128, 0x1 ;  /* 0x0000000180817836 */ /* 0x000fe40000000000 */
[----:B------:R-:W-:Y:S01]  /*1bc60*/  @!P2 IMAD.MOV R129, RZ, RZ, R128 ;  /* 0x000000ffff81a224 */ /* 0x000fe200078e0280 */
[----:B------:R-:W-:-:S03]  /*1bc70*/  ISETP.GT.AND P2, PT, R131, RZ, PT ;  /* 0x000000ff8300720c */ /* 0x000fc60003f44270 */
[----:B------:R-:W-:-:S04]  /*1bc80*/  VIADD R128, R129, 0x1 ;  /* 0x0000000181807836 */ /* 0x000fc80000000000 */
[----:B------:R-:W-:Y:S01]  /*1bc90*/  @!P1 IMAD.MOV R128, RZ, RZ, R129 ;  /* 0x000000ffff809224 */ /* 0x000fe200078e0281 */
[----:B---3--:R-:W-:-:S03]  /*1bca0*/  ISETP.GT.AND P1, PT, R120, RZ, PT ;  /* 0x000000ff7800720c */ /* 0x008fc60003f24270 */
[----:B------:R-:W-:Y:S02]  /*1bcb0*/  VIADD R120, R128, 0x1 ;  /* 0x0000000180787836 */ /* 0x000fe40000000000 */
[----:B------:R-:W-:Y:S01]  /*1bcc0*/  @!P2 IMAD.MOV R120, RZ, RZ, R128 ;  /* 0x000000ffff78a224 */ /* 0x000fe200078e0280 */
[----:B------:R-:W-:-:S03]  /*1bcd0*/  ISETP.GT.AND P2, PT, R121, RZ, PT ;  /* 0x000000ff7900720c */ /* 0x000fc60003f44270 */
[----:B------:R-:W-:-:S04]  /*1bce0*/  VIADD R121, R120, 0x1 ;  /* 0x0000000178797836 */ /* 0x000fc80000000000 */
[----:B------:R-:W-:Y:S01]  /*1bcf0*/  @!P1 IMAD.MOV R121, RZ, RZ, R120 ;  /* 0x000000ffff799224 */ /* 0x000fe200078e0278 */
[----:B------:R-:W-:-:S03]  /*1bd00*/  ISETP.GT.AND P1, PT, R122, RZ, PT ;  /* 0x000000ff7a00720c */ /* 0x000fc60003f24270 */
[----:B------:R-:W-:Y:S02]  /*1bd10*/  VIADD R120, R121, 0x1 ;  /* 0x0000000179787836 */ /* 0x000fe40000000000 */
[----:B------:R-:W-:Y:S01]  /*1bd20*/  @!P2 IMAD.MOV R120, RZ, RZ, R121 ;  /* 0x000000ffff78a224 */ /* 0x000fe200078e0279 */
[----:B------:R-:W-:-:S03]  /*1bd30*/  ISETP.GT.AND P2, PT, R123, RZ, PT ;  /* 0x000000ff7b00720c */ /* 0x000fc60003f44270 */
[----:B------:R-:W-:-:S04]  /*1bd40*/  VIADD R121, R120, 0x1 ;  /* 0x0000000178797836 */ /* 0x000fc80000000000 */
[----:B------:R-:W-:Y:S01]  /*1bd50*/  @!P1 IMAD.MOV R121, RZ, RZ, R120 ;  /* 0x000000ffff799224 */ /* 0x000fe200078e0278 */
[----:B----4-:R-:W-:-:S03]  /*1bd60*/  ISETP.GT.AND P1, PT, R124, RZ, PT ;  /* 0x000000ff7c00720c */ /* 0x010fc60003f24270 */
        /* <DEDUP_REMOVED lines=11> */
[----:B------:R-:W-:-:S04]  /*1be20*/  ISETP.NE.AND P1, PT, R179, R173, PT ;  /* 0x000000adb300720c */ /* 0x000fc80003f25270 */
[----:B------:R-:W-:Y:S01]  /*1be30*/  IADD3 R128, PT, PT, R121, 0x1, RZ ;  /* 0x0000000179807810 */ /* 0x000fe20007ffe0ff */
[----:B------:R-:W-:-:S08]  /*1be40*/  @!P2 IMAD.MOV R128, RZ, RZ, R121 ;  /* 0x000000ffff80a224 */ /* 0x000fd000078e0279 */
[----:B------:R-:W-:Y:S05]  /*1be50*/  @P1 BRA `(.L_x_687) ;  /* 0xfffffffc001c1947 */ /* 0x000fea000383ffff */
.L_x_686:
[----:B------:R-:W-:Y:S05]  /*1be60*/  BSYNC.RECONVERGENT B2 ;  /* 0x0000000000027941 */ /* 0x000fea0003800200 */
.L_x_685:
[----:B------:R-:W-:Y:S05]  /*1be70*/  @!P0 BRA `(.L_x_684) ;  /* 0x0000000400308947 */ /* 0x000fea0003800000 */
[----:B------:R-:W-:Y:S01]  /*1be80*/  ISETP.GE.U32.AND P1, PT, R186, 0x8, PT ;  /* 0x00000008ba00780c */ /* 0x000fe20003f26070 */
[----:B------:R-:W-:Y:S01]  /*1be90*/  BSSY.RECONVERGENT B2, `(.L_x_688) ;  /* 0x0000021000027945 */ /* 0x000fe20003800200 */
[----:B------:R-:W-:Y:S01]  /*1bea0*/  LOP3.LUT R129, R178, 0x7, RZ, 0xc0, !PT ;  /* 0x00000007b2817812 */ /* 0x000fe200078ec0ff */
[----:B------:R-:W-:-:S03]  /*1beb0*/  VIADD R130, R1, 0x2710 ;  /* 0x0000271001827836 */ /* 0x000fc60000000000 */
[----:B------:R-:W-:-:S07]  /*1bec0*/  ISETP.NE.AND P0, PT, R129, RZ, PT ;  /* 0x000000ff8100720c */ /* 0x000fce0003f05270 */
[----:B------:R-:W-:Y:S06]  /*1bed0*/  @!P1 BRA `(.L_x_689) ;  /* 0x0000000000709947 */ /* 0x000fec0003800000 */
[----:B------:R-:W-:-:S05]  /*1bee0*/  IMAD R124, R173, 0x4, R130 ;  /* 0x00000004ad7c7824 */ /* 0x000fca00078e0282 */
[----:B------:R-:W2:Y:S04]  /*1bef0*/  LDL.128 R120, [R124] ;  /* 0x000000007c787983 */ /* 0x000ea80000100c00 */
[----:B------:R-:W3:Y:S01]  /*1bf00*/  LDL.128 R124, [R124+0x10] ;  /* 0x000010007c7c7983 */ /* 0x000ee20000100c00 */
[----:B------:R-:W-:Y:S01]  /*1bf10*/  VIADD R173, R173, 0x8 ;  /* 0x00000008adad7836 */ /* 0x000fe20000000000 */
[----:B--2---:R-:W-:Y:S01]  /*1bf20*/  ISETP.GT.AND P1, PT, R120, RZ, PT ;  /* 0x000000ff7800720c */ /* 0x004fe20003f24270 */
[----:B------:R-:W-:Y:S01]  /*1bf30*/  VIADD R120, R128, 0x1 ;  /* 0x0000000180787836 */ /* 0x000fe20000000000 */
[----:B------:R-:W-:-:S11]  /*1bf40*/  ISETP.GT.AND P2, PT, R121, RZ, PT ;  /* 0x000000ff7900720c */ /* 0x000fd60003f44270 */
[----:B------:R-:W-:Y:S01]  /*1bf50*/  @!P1 IMAD.MOV R120, RZ, RZ, R128 ;  /* 0x000000ffff789224 */ /* 0x000fe200078e0280 */
        /* <DEDUP_REMOVED lines=17> */
[----:B------:R-:W-:-:S04]  /*1c070*/  @!P1 IMAD.MOV R120, RZ, RZ, R121 ;  /* 0x000000ffff789224 */ /* 0x000fc800078e0279 */
[----:B------:R-:W-:Y:S02]  /*1c080*/  VIADD R128, R120, 0x1 ;  /* 0x0000000178807836 */ /* 0x000fe40000000000 */
[----:B------:R-:W-:-:S07]  /*1c090*/  @!P2 IMAD.MOV R128, RZ, RZ, R120 ;  /* 0x000000ffff80a224 */ /* 0x000fce00078e0278 */
.L_x_689:
[----:B------:R-:W-:Y:S05]  /*1c0a0*/  BSYNC.RECONVERGENT B2 ;  /* 0x0000000000027941 */ /* 0x000fea0003800200 */
.L_x_688:
[----:B------:R-:W-:Y:S05]  /*1c0b0*/  @!P0 BRA `(.L_x_684) ;  /* 0x0000000000a08947 */ /* 0x000fea0003800000 */
[----:B------:R-:W-:Y:S01]  /*1c0c0*/  ISETP.GE.U32.AND P0, PT, R129, 0x4, PT ;  /* 0x000000048100780c */ /* 0x000fe20003f06070 */
[----:B------:R-:W-:Y:S01]  /*1c0d0*/  BSSY.RECONVERGENT B2, `(.L_x_690) ;  /* 0x0000013000027945 */ /* 0x000fe20003800200 */
[----:B------:R-:W-:-:S04]  /*1c0e0*/  LOP3.LUT R178, R178, 0x3, RZ, 0xc0, !PT ;  /* 0x00000003b2b27812 */ /* 0x000fc800078ec0ff */
[----:B------:R-:W-:-:S07]  /*1c0f0*/  ISETP.NE.AND P1, PT, R178, RZ, PT ;  /* 0x000000ffb200720c */ /* 0x000fce0003f25270 */
[----:B------:R-:W-:Y:S06]  /*1c100*/  @!P0 BRA `(.L_x_691) ;  /* 0x00000000003c8947 */ /* 0x000fec0003800000 */
[----:B------:R-:W-:-:S06]  /*1c110*/  IMAD R120, R173, 0x4, R130 ;  /* 0x00000004ad787824 */ /* 0x000fcc00078e0282 */
[----:B------:R-:W2:Y:S01]  /*1c120*/  LDL.128 R120, [R120] ;  /* 0x0000000078787983 */ /* 0x000ea20000100c00 */
[----:B------:R-:W-:Y:S01]  /*1c130*/  VIADD R173, R173, 0x4 ;  /* 0x00000004adad7836 */ /* 0x000fe20000000000 */
[----:B--2---:R-:W-:Y:S02]  /*1c140*/  ISETP.GT.AND P0, PT, R120, RZ, PT ;  /* 0x000000ff7800720c */ /* 0x004fe40003f04270 */
[----:B------:R-:W-:Y:S02]  /*1c150*/  ISETP.GT.AND P2, PT, R121, RZ, PT ;  /* 0x000000ff7900720c */ /* 0x000fe40003f44270 */
[----:B------:R-:W-:-:S09]  /*1c160*/  IADD3 R120, PT, PT, R128, 0x1, RZ ;  /* 0x0000000180787810 */ /* 0x000fd20007ffe0ff */
        /* <DEDUP_REMOVED lines=9> */
.L_x_691:
[----:B------:R-:W-:Y:S05]  /*1c200*/  BSYNC.RECONVERGENT B2 ;  /* 0x0000000000027941 */ /* 0x000fea0003800200 */
.L_x_690:
[----:B------:R-:W-:Y:S05]  /*1c210*/  @!P1 BRA `(.L_x_684) ;  /* 0x0000000000489947 */ /* 0x000fea0003800000 */
[----:B------:R-:W-:-:S05]  /*1c220*/  IMAD R173, R173, 0x4, R130 ;  /* 0x00000004adad7824 */ /* 0x000fca00078e0282 */
[----:B------:R-:W2:Y:S02]  /*1c230*/  LDL.64 R120, [R173] ;  /* 0x00000000ad787983 */ /* 0x000ea40000100a00 */
[----:B--2---:R-:W-:Y:S01]  /*1c240*/  ISETP.GT.AND P0, PT, R120, RZ, PT ;  /* 0x000000ff7800720c */ /* 0x004fe20003f04270 */
[----:B------:R-:W-:-:S12]  /*1c250*/  VIADD R120, R128, 0x1 ;  /* 0x0000000180787836 */ /* 0x000fd80000000000 */
[----:B------:R-:W-:Y:S01]  /*1c260*/  @!P0 IMAD.MOV R120, RZ, RZ, R128 ;  /* 0x000000ffff788224 */ /* 0x000fe200078e0280 */
[----:B------:R-:W-:-:S03]  /*1c270*/  ISETP.NE.AND P0, PT, R178, 0x1, PT ;  /* 0x00000001b200780c */ /* 0x000fc60003f05270 */
[----:B------:R-:W-:-:S10]  /*1c280*/  IMAD.MOV.U32 R128, RZ, RZ, R120 ;  /* 0x000000ffff807224 */ /* 0x000fd400078e0078 */
[----:B------:R-:W-:Y:S05]  /*1c290*/  @!P0 BRA `(.L_x_684) ;  /* 0x0000000000288947 */ /* 0x000fea0003800000 */
[----:B------:R-:W2:Y:S01]  /*1c2a0*/  LDL R173, [R173+0x8] ;  /* 0x00000800adad7983 */ /* 0x000ea20000100800 */
[----:B------:R-:W-:Y:S01]  /*1c2b0*/  ISETP.GT.AND P0, PT, R121, RZ, PT ;  /* 0x000000ff7900720c */ /* 0x000fe20003f04270 */
[----:B------:R-:W-:Y:S01]  /*1c2c0*/  VIADD R120, R128, 0x1 ;  /* 0x0000000180787836 */ /* 0x000fe20000000000 */
[----:B------:R-:W-:-:S11]  /*1c2d0*/  ISETP.NE.AND P1, PT, R178, 0x2, PT ;  /* 0x00000002b200780c */ /* 0x000fd60003f25270 */
[----:B------:R-:W-:-:S04]  /*1c2e0*/  @!P0 IMAD.MOV R120, RZ, RZ, R128 ;  /* 0x000000ffff788224 */ /* 0x000fc800078e0280 */
[----:B------:R-:W-:-:S04]  /*1c2f0*/  IMAD.MOV.U32 R128, RZ, RZ, R120 ;  /* 0x000000ffff807224 */ /* 0x000fc800078e0078 */
[----:B------:R-:W-:Y:S01]  /*1c300*/  @P1 VIADD R120, R128, 0x1 ;  /* 0x0000000180781836 */ /* 0x000fe20000000000 */
[----:B--2---:R-:W-:-:S13]  /*1c310*/  ISETP.GT.OR P2, PT, R173, RZ, !P1 ;  /* 0x000000ffad00720c */ /* 0x004fda0004f44670 */
[----:B------:R-:W-:-:S04]  /*1c320*/  @!P2 IMAD.MOV R120, RZ, RZ, R128 ;  /* 0x000000ffff78a224 */ /* 0x000fc800078e0280 */
[----:B------:R-:W-:-:S07]  /*1c330*/  @P1 IMAD.MOV.U32 R128, RZ, RZ, R120 ;  /* 0x000000ffff801224 */ /* 0x000fce00078e0078 */
.L_x_684:
[----:B------:R-:W-:Y:S05]  /*1c340*/  BSYNC.RECONVERGENT B1 ;  /* 0x0000000000017941 */ /* 0x000fea0003800200 */
.L_x_683:
[----:B------:R-:W-:Y:S01]  /*1c350*/  ISETP.NE.AND P0, PT, R172, RZ, PT ;  /* 0x000000ffac00720c */ /* 0x000fe20003f05270 */
[----:B------:R-:W-:-:S12]  /*1c360*/  BSSY.RECONVERGENT B1, `(.L_x_692) ;  /* 0x00000a7000017945 */ /* 0x000fd80003800200 */
        /* <DEDUP_REMOVED lines=9> */
.L_x_696:
[----:B------:R-:W-:-:S05]  /*1c400*/  VIADD R123, R1, 0x2774 ;  /* 0x00002774017b7836 */ /* 0x000fca0000000000 */
[----:B------:R-:W-:-:S05]  /*1c410*/  LEA R124, R122, R123, 0x2 ;  /* 0x0000007b7a7c7211 */ /* 0x000fca00078e10ff */
[----:B------:R-:W2:Y:S04]  /*1c420*/  LDL R123, [R124] ;  /* 0x000000007c7b7983 */ /* 0x000ea80000100800 */
[----:B------:R-:W3:Y:S04]  /*1c430*/  LDL R131, [R124+0x4] ;  /* 0x000004007c837983 */ /* 0x000ee80000100800 */
[----:B------:R-:W4:Y:S04]  /*1c440*/  LDL R126, [R124+0x8] ;  /* 0x000008007c7e7983 */ /* 0x000f280000100800 */
[----:B------:R-:W5:Y:S04]  /*1c450*/  LDL R129, [R124+0xc] ;  /* 0x00000c007c817983 */ /* 0x000f680000100800 */
[----:B------:R-:W5:Y:S04]  /*1c460*/  LDL R130, [R124+0x10] ;  /* 0x000010007c827983 */ /* 0x000f680000100800 */
[----:B------:R-:W5:Y:S04]  /*1c470*/  LDL R127, [R124+0x14] ;  /* 0x000014007c7f7983 */ /* 0x000f680000100800 */
[----:B------:R-:W5:Y:S01]  /*1c480*/  LDL R125, [R124+0x18] ;  /* 0x000018007c7d7983 */ /* 0x000f620000100800 */
[----:B--2---:R-:W-:-:S03]  /*1c490*/  ISETP.GT.AND P1, PT, R123, RZ, PT ;  /* 0x000000ff7b00720c */ /* 0x004fc60003f24270 */
[----:B------:R-:W2:Y:S01]  /*1c4a0*/  LDL R123, [R124+0x1c] ;  /* 0x00001c007c7b7983 */ /* 0x000ea20000100800 */
[----:B---3--:R-:W-:Y:S01]  /*1c4b0*/  ISETP.GT.AND P2, PT, R131, RZ, PT ;  /* 0x000000ff8300720c */ /* 0x008fe20003f44270 */
[----:B------:R-:W-:-:S08]  /*1c4c0*/  VIADD R131, R128, 0x1 ;  /* 0x0000000180837836 */ /* 0x000fd00000000000 */
[----:B------:R-:W-:Y:S01]  /*1c4d0*/  @!P1 IMAD.MOV R131, RZ, RZ, R128 ;  /* 0x000000ffff839224 */ /* 0x000fe200078e0280 */
[----:B----4-:R-:W-:Y:S02]  /*1c4e0*/  ISETP.GT.AND P1, PT, R126, RZ, PT ;  /* 0x000000ff7e00720c */ /* 0x010fe40003f24270 */
[----:B------:R-:W3:Y:S01]  /*1c4f0*/  LDL R126, [R124+0x20] ;  /* 0x000020007c7e7983 */ /* 0x000ee20000100800 */
[----:B------:R-:W-:Y:S02]  /*1c500*/  VIADD R128, R131, 0x1 ;  /* 0x0000000183807836 */ /* 0x000fe40000000000 */
[----:B------:R-:W-:Y:S01]  /*1c510*/  @!P2 IMAD.MOV R128, RZ, RZ, R131 ;  /* 0x000000ffff80a224 */ /* 0x000fe200078e0283 */
[----:B-----5:R-:W-:Y:S02]  /*1c520*/  ISETP.GT.AND P2, PT, R129, RZ, PT ;  /* 0x000000ff8100720c */ /* 0x020fe40003f44270 */
[----:B------:R-:W4:Y:S01]  /*1c530*/  LDL R129, [R124+0x24] ;  /* 0x000024007c817983 */ /* 0x000f220000100800 */
[----:B------:R-:W-:-:S04]  /*1c540*/  VIADD R131, R128, 0x1 ;  /* 0x0000000180837836 */ /* 0x000fc80000000000 */
[----:B------:R-:W-:Y:S01]  /*1c550*/  @!P1 IMAD.MOV R131, RZ, RZ, R128 ;  /* 0x000000ffff839224 */ /* 0x000fe200078e0280 */
[----:B------:R-:W-:Y:S01]  /*1c560*/  ISETP.GT.AND P1, PT, R130, RZ, PT ;  /* 0x000000ff8200720c */ /* 0x000fe20003f24270 */
[----:B------:R-:W5:Y:S02]  /*1c570*/  LDL R128, [R124+0x28] ;  /* 0x000028007c807983 */ /* 0x000f640000100800 */
[----:B------:R-:W-:Y:S02]  /*1c580*/  VIADD R130, R131, 0x1 ;  /* 0x0000000183827836 */ /* 0x000fe40000000000 */
[----:B------:R-:W-:Y:S01]  /*1c590*/  @!P2 IMAD.MOV R130, RZ, RZ, R131 ;  /* 0x000000ffff82a224 */ /* 0x000fe200078e0283 */
[----:B------:R-:W-:Y:S02]  /*1c5a0*/  ISETP.GT.AND P2, PT, R127, RZ, PT ;  /* 0x000000ff7f00720c */ /* 0x000fe40003f44270 */
[----:B------:R-:W5:Y:S01]  /*1c5b0*/  LDL R127, [R124+0x2c] ;  /* 0x00002c007c7f7983 */ /* 0x000f620000100800 */
[----:B------:R-:W-:-:S04]  /*1c5c0*/  VIADD R173, R130, 0x1 ;  /* 0x0000000182ad7836 */ /* 0x000fc80000000000 */
[----:B------:R-:W-:Y:S02]  /*1c5d0*/  @!P1 IMAD.MOV R173, RZ, RZ, R130 ;  /* 0x000000ffffad9224 */ /* 0x000fe400078e0282 */
[----:B------:R-:W5:Y:S02]  /*1c5e0*/  LDL R130, [R124+0x30] ;  /* 0x000030007c827983 */ /* 0x000f640000100800 */
[----:B------:R-:W-:Y:S02]  /*1c5f0*/  VIADD R131, R173, 0x1 ;  /* 0x00000001ad837836 */ /* 0x000fe40000000000 */
[----:B------:R-:W-:Y:S02]  /*1c600*/  @!P2 IMAD.MOV R131, RZ, RZ, R173 ;  /* 0x000000ffff83a224 */ /* 0x000fe400078e02ad */
[----:B------:R-:W5:Y:S01]  /*1c610*/  LDL R173, [R124+0x34] ;  /* 0x000034007cad7983 */ /* 0x000f620000100800 */
[----:B------:R-:W-:-:S03]  /*1c620*/  ISETP.GT.AND P1, PT, R125, RZ, PT ;  /* 0x000000ff7d00720c */ /* 0x000fc60003f24270 */
[----:B------:R-:W5:Y:S04]  /*1c630*/  LDL R125, [R124+0x38] ;  /* 0x000038007c7d7983 */ /* 0x000f680000100800 */
[----:B------:R-:W5:Y:S01]  /*1c640*/  LDL R124, [R124+0x3c] ;  /* 0x00003c007c7c7983 */ /* 0x000f620000100800 */
[----:B------:R-:W-:Y:S01]  /*1c650*/  VIADD R122, R122, 0x10 ;  /* 0x000000107a7a7836 */ /* 0x000fe20000000000 */
[----:B--2---:R-:W-:Y:S01]  /*1c660*/  ISETP.GT.AND P2, PT, R123, RZ, PT ;  /* 0x000000ff7b00720c */ /* 0x004fe20003f44270 */
[----:B------:R-:W-:-:S03]  /*1c670*/  VIADD R123, R131, 0x1 ;  /* 0x00000001837b7836 */ /* 0x000fc60000000000 */
[----:B------:R-:W-:Y:S01]  /*1c680*/  @!P1 IMAD.MOV R123, RZ, RZ, R131 ;  /* 0x000000ffff7b9224 */ /* 0x000fe200078e0283 */
[----:B---3--:R-:W-:-:S03]  /*1c690*/  ISETP.GT.AND P1, PT, R126, RZ, PT ;  /* 0x000000ff7e00720c */ /* 0x008fc60003f24270 */
[----:B------:R-:W-:-:S05]  /*1c6a0*/  VIADD R126, R123, 0x1 ;  /* 0x000000017b7e7836 */ /* 0x000fca0000000000 */
[----:B------:R-:W-:Y:S01]  /*1c6b0*/  @!P2 IMAD.MOV R126, RZ, RZ, R123 ;  /* 0x000000ffff7ea224 */ /* 0x000fe200078e027b */
[----:B----4-:R-:W-:-:S03]  /*1c6c0*/  ISETP.GT.AND P2, PT, R129, RZ, PT ;  /* 0x000000ff8100720c */ /* 0x010fc60003f44270 */
[----:B------:R-:W-:Y:S02]  /*1c6d0*/  VIADD R123, R126, 0x1 ;  /* 0x000000017e7b7836 */ /* 0x000fe40000000000 */
[----:B------:R-:W-:Y:S01]  /*1c6e0*/  @!P1 IMAD.MOV R123, RZ, RZ, R126 ;  /* 0x000000ffff7b9224 */ /* 0x000fe200078e027e */
[----:B-----5:R-:W-:-:S03]  /*1c6f0*/  ISETP.GT.AND P1, PT, R128, RZ, PT ;  /* 0x000000ff8000720c */ /* 0x020fc60003f24270 */
[----:B------:R-:W-:-:S04]  /*1c700*/  VIADD R126, R123, 0x1 ;  /* 0x000000017b7e7836 */ /* 0x000fc80000000000 */
[----:B------:R-:W-:Y:S01]  /*1c710*/  @!P2 IMAD.MOV R126, RZ, RZ, R123 ;  /* 0x000000ffff7ea224 */ /* 0x000fe200078e027b */
[----:B------:R-:W-:-:S03]  /*1c720*/  ISETP.GT.AND P2, PT, R127, RZ, PT ;  /* 0x000000ff7f00720c */ /* 0x000fc60003f44270 */
[C---:B------:R-:W-:Y:S02]  /*1c730*/  VIADD R123, R126.reuse, 0x1 ;  /* 0x000000017e7b7836 */ /* 0x040fe40000000000 */
[----:B------:R-:W-:Y:S02]  /*1c740*/  @!P1 IADD3 R123, PT, PT, R126, RZ, RZ ;  /* 0x000000ff7e7b9210 */ /* 0x000fe40007ffe0ff */
[----:B------:R-:W-:-:S03]  /*1c750*/  ISETP.GT.AND P1, PT, R130, RZ, PT ;  /* 0x000000ff8200720c */ /* 0x000fc60003f24270 */
[----:B------:R-:W-:-:S03]  /*1c760*/  VIADD R126, R123, 0x1 ;  /* 0x000000017b7e7836 */ /* 0x000fc60000000000 */
[----:B------:R-:W-:Y:S01]  /*1c770*/  @!P2 IMAD.MOV R126, RZ, RZ, R123 ;  /* 0x000000ffff7ea224 */ /* 0x000fe200078e027b */
[----:B------:R-:W-:-:S03]  /*1c780*/  ISETP.GT.AND P2, PT, R173, RZ, PT ;  /* 0x000000ffad00720c */ /* 0x000fc60003f44270 */
[----:B------:R-:W-:-:S03]  /*1c790*/  VIADD R123, R126, 0x1 ;  /* 0x000000017e7b7836 */ /* 0x000fc60000000000 */
[----:B------:R-:W-:Y:S01]  /*1c7a0*/  @!P1 IMAD.MOV R123, RZ, RZ, R126 ;  /* 0x000000ffff7b9224 */ /* 0x000fe200078e027e */
[----:B------:R-:W-:-:S03]  /*1c7b0*/  ISETP.GT.AND P1, PT, R125, RZ, PT ;  /* 0x000000ff7d00720c */ /* 0x000fc60003f24270 */
[----:B------:R-:W-:-:S03]  /*1c7c0*/  VIADD R125, R123, 0x1 ;  /* 0x000000017b7d7836 */ /* 0x000fc60000000000 */
[----:B------:R-:W-:-:S04]  /*1c7d0*/  @!P2 IMAD.MOV R125, RZ, RZ, R123 ;  /* 0x000000ffff7da224 */ /* 0x000fc800078e027b */
[----:B------:R-:W-:Y:S01]  /*1c7e0*/  VIADD R123, R125, 0x1 ;  /* 0x000000017d7b7836 */ /* 0x000fe20000000000 */
[----:B------:R-:W-:Y:S02]  /*1c7f0*/  ISETP.GT.AND P2, PT, R124, RZ, PT ;  /* 0x000000ff7c00720c */ /* 0x000fe40003f44270 */
[----:B------:R-:W-:Y:S01]  /*1c800*/  @!P1 IMAD.MOV R123, RZ, RZ, R125 ;  /* 0x000000ffff7b9224 */ /* 0x000fe200078e027d */
[----:B------:R-:W-:-:S03]  /*1c810*/  ISETP.NE.AND P1, PT, R122, R121, PT ;  /* 0x000000797a00720c */ /* 0x000fc60003f25270 */
[----:B------:R-:W-:-:S07]  /*1c820*/  VIADD R128, R123, 0x1 ;  /* 0x000000017b807836 */ /* 0x000fce0000000000 */
[----:B------:R-:W-:-:S03]  /*1c830*/  @!P2 IMAD.MOV R128, RZ, RZ, R123 ;  /* 0x000000ffff80a224 */ /* 0x000fc600078e027b */
[----:B------:R-:W-:Y:S05]  /*1c840*/  @P1 BRA `(.L_x_696) ;  /* 0xfffffff800ec1947 */ /* 0x000fea000383ffff */
.L_x_695:
[----:B------:R-:W-:Y:S05]  /*1c850*/  BSYNC.RECONVERGENT B2 ;  /* 0x0000000000027941 */ /* 0x000fea0003800200 */
.L_x_694:
        /* <DEDUP_REMOVED lines=8> */
[----:B------:R-:W2:Y:S04]  /*1c8e0*/  LDL R127, [R129] ;  /* 0x00000000817f7983 */ /* 0x000ea80000100800 */
[----:B------:R-:W3:Y:S04]  /*1c8f0*/  LDL R122, [R129+0x4] ;  /* 0x00000400817a7983 */ /* 0x000ee80000100800 */
[----:B------:R-:W4:Y:S04]  /*1c900*/  LDL R123, [R129+0x8] ;  /* 0x00000800817b7983 */ /* 0x000f280000100800 */
[----:B------:R-:W5:Y:S04]  /*1c910*/  LDL R124, [R129+0xc] ;  /* 0x00000c00817c7983 */ /* 0x000f680000100800 */
[----:B------:R-:W5:Y:S04]  /*1c920*/  LDL R125, [R129+0x10] ;  /* 0x00001000817d7983 */ /* 0x000f680000100800 */
[----:B------:R-:W5:Y:S01]  /*1c930*/  LDL R126, [R129+0x14] ;  /* 0x00001400817e7983 */ /* 0x000f620000100800 */
[----:B--2---:R-:W-:-:S03]  /*1c940*/  ISETP.GT.AND P1, PT, R127, RZ, PT ;  /* 0x000000ff7f00720c */ /* 0x004fc60003f24270 */
[----:B------:R-:W2:Y:S04]  /*1c950*/  LDL R127, [R129+0x18] ;  /* 0x00001800817f7983 */ /* 0x000ea80000100800 */
[----:B------:R-:W2:Y:S01]  /*1c960*/  LDL R129, [R129+0x1c] ;  /* 0x00001c0081817983 */ /* 0x000ea20000100800 */
[----:B---3--:R-:W-:Y:S01]  /*1c970*/  ISETP.GT.AND P2, PT, R122, RZ, PT ;  /* 0x000000ff7a00720c */ /* 0x008fe20003f44270 */
[----:B------:R-:W-:-:S04]  /*1c980*/  VIADD R122, R128, 0x1 ;  /* 0x00000001807a7836 */ /* 0x000fc80000000000 */
[----:B------:R-:W-:Y:S01]  /*1c990*/  @!P1 IMAD.MOV R122, RZ, RZ, R128 ;  /* 0x000000ffff7a9224 */ /* 0x000fe200078e0280 */
[----:B----4-:R-:W-:Y:S01]  /*1c9a0*/  ISETP.GT.AND P1, PT, R123, RZ, PT ;  /* 0x000000ff7b00720c */ /* 0x010fe20003f24270 */
[----:B------:R-:W-:Y:S02]  /*1c9b0*/  VIADD R121, R121, 0x8 ;  /* 0x0000000879797836 */ /* 0x000fe40000000000 */
[----:B------:R-:W-:-:S04]  /*1c9c0*/  VIADD R123, R122, 0x1 ;  /* 0x000000017a7b7836 */ /* 0x000fc80000000000 */
[----:B------:R-:W-:Y:S01]  /*1c9d0*/  @!P2 IMAD.MOV R123, RZ, RZ, R122 ;  /* 0x000000ffff7ba224 */ /* 0x000fe200078e027a */
[----:B-----5:R-:W-:-:S03]  /*1c9e0*/  ISETP.GT.AND P2, PT, R124, RZ, PT ;  /* 0x000000ff7c00720c */ /* 0x020fc60003f44270 */
[----:B------:R-:W-:Y:S02]  /*1c9f0*/  VIADD R122, R123, 0x1 ;  /* 0x000000017b7a7836 */ /* 0x000fe40000000000 */
[----:B------:R-:W-:Y:S01]  /*1ca00*/  @!P1 IMAD.MOV R122, RZ, RZ, R123 ;  /* 0x000000ffff7a9224 */ /* 0x000fe200078e027b */
[----:B------:R-:W-:-:S03]  /*1ca10*/  ISETP.GT.AND P1, PT, R125, RZ, PT ;  /* 0x000000ff7d00720c */ /* 0x000fc60003f24270 */
[----:B------:R-:W-:-:S04]  /*1ca20*/  VIADD R123, R122, 0x1 ;  /* 0x000000017a7b7836 */ /* 0x000fc80000000000 */
[----:B------:R-:W-:Y:S01]  /*1ca30*/  @!P2 IMAD.MOV R123, RZ, RZ, R122 ;  /* 0x000000ffff7ba224 */ /* 0x000fe200078e027a */
[----:B------:R-:W-:-:S04]  /*1ca40*/  ISETP.GT.AND P2, PT, R126, RZ, PT ;  /* 0x000000ff7e00720c */ /* 0x000fc80003f44270 */
[----:B------:R-:W-:Y:S01]  /*1ca50*/  IADD3 R122, PT, PT, R123, 0x1, RZ ;  /* 0x000000017b7a7810 */ /* 0x000fe20007ffe0ff */
[----:B------:R-:W-:-:S04]  /*1ca60*/  @!P1 IMAD.MOV R122, RZ, RZ, R123 ;  /* 0x000000ffff7a9224 */ /* 0x000fc800078e027b */
[----:B------:R-:W-:-:S04]  /*1ca70*/  VIADD R123, R122, 0x1 ;  /* 0x000000017a7b7836 */ /* 0x000fc80000000000 */
[----:B------:R-:W-:-:S04]  /*1ca80*/  @!P2 IMAD.MOV R123, RZ, RZ, R122 ;  /* 0x000000ffff7ba224 */ /* 0x000fc800078e027a */
[----:B------:R-:W-:Y:S01]  /*1ca90*/  VIADD R122, R123, 0x1 ;  /* 0x000000017b7a7836 */ /* 0x000fe20000000000 */
[----:B--2---:R-:W-:Y:S02]  /*1caa0*/  ISETP.GT.AND P1, PT, R127, RZ, PT ;  /* 0x000000ff7f00720c */ /* 0x004fe40003f24270 */
[----:B------:R-:W-:-:S11]  /*1cab0*/  ISETP.GT.AND P2, PT, R129, RZ, PT ;  /* 0x000000ff8100720c */ /* 0x000fd60003f44270 */
[----:B------:R-:W-:-:S04]  /*1cac0*/  @!P1 IMAD.MOV R122, RZ, RZ, R123 ;  /* 0x000000ffff7a9224 */ /* 0x000fc800078e027b */
[----:B------:R-:W-:Y:S02]  /*1cad0*/  VIADD R128, R122, 0x1 ;  /* 0x000000017a807836 */ /* 0x000fe40000000000 */
[----:B------:R-:W-:-:S07]  /*1cae0*/  @!P2 IMAD.MOV R128, RZ, RZ, R122 ;  /* 0x000000ffff80a224 */ /* 0x000fce00078e027a */
.L_x_698:
[----:B------:R-:W-:Y:S05]  /*1caf0*/  BSYNC.RECONVERGENT B2 ;  /* 0x0000000000027941 */ /* 0x000fea0003800200 */
.L_x_697:
[----:B------:R-:W-:Y:S05]  /*1cb00*/  @!P0 BRA `(.L_x_693) ;  /* 0x0000000000b08947 */ /* 0x000fea0003800000 */
[----:B------:R-:W-:Y:S01]  /*1cb10*/  ISETP.GE.U32.AND P0, PT, R120, 0x4, PT ;  /* 0x000000047800780c */ /* 0x000fe20003f06070 */
[----:B------:R-:W-:Y:S01]  /*1cb20*/  BSSY.RECONVERGENT B2, `(.L_x_699) ;  /* 0x0000016000027945 */ /* 0x000fe20003800200 */
[----:B------:R-:W-:-:S04]  /*1cb30*/  LOP3.LUT R172, R172, 0x3, RZ, 0xc0, !PT ;  /* 0x00000003acac7812 */ /* 0x000fc800078ec0ff */
[----:B------:R-:W-:-:S07]  /*1cb40*/  ISETP.NE.AND P1, PT, R172, RZ, PT ;  /* 0x000000ffac00720c */ /* 0x000fce0003f25270 */
[----:B------:R-:W-:Y:S06]  /*1cb50*/  @!P0 BRA `(.L_x_700) ;  /* 0x0000000000488947 */ /* 0x000fec0003800000 */
[----:B------:R-:W-:-:S05]  /*1cb60*/  IMAD R124, R121, 0x4, R130 ;  /* 0x00000004797c7824 */ /* 0x000fca00078e0282 */
[----:B------:R-:W2:Y:S04]  /*1cb70*/  LDL R120, [R124] ;  /* 0x000000007c787983 */ /* 0x000ea80000100800 */
[----:B------:R-:W3:Y:S04]  /*1cb80*/  LDL R122, [R124+0x4] ;  /* 0x000004007c7a7983 */ /* 0x000ee80000100800 */
[----:B------:R-:W4:Y:S04]  /*1cb90*/  LDL R123, [R124+0x8] ;  /* 0x000008007c7b7983 */ /* 0x000f280000100800 */
[----:B------:R-:W5:Y:S01]  /*1cba0*/  LDL R124, [R124+0xc] ;  /* 0x00000c007c7c7983 */ /* 0x000f620000100800 */
[----:B------:R-:W-:Y:S01]  /*1cbb0*/  VIADD R121, R121, 0x4 ;  /* 0x0000000479797836 */ /* 0x000fe20000000000 */
[----:B--2---:R-:W-:Y:S01]  /*1cbc0*/  ISETP.GT.AND P0, PT, R120, RZ, PT ;  /* 0x000000ff7800720c */ /* 0x004fe20003f04270 */
[----:B------:R-:W-:Y:S01]  /*1cbd0*/  VIADD R120, R128, 0x1 ;  /* 0x0000000180787836 */ /* 0x000fe20000000000 */
[----:B---3--:R-:W-:-:S11]  /*1cbe0*/  ISETP.GT.AND P2, PT, R122, RZ, PT ;  /* 0x000000ff7a00720c */ /* 0x008fd60003f44270 */
[----:B------:R-:W-:Y:S01]  /*1cbf0*/  @!P0 IMAD.MOV R120, RZ, RZ, R128 ;  /* 0x000000ffff788224 */ /* 0x000fe200078e0280 */
[----:B----4-:R-:W-:-:S03]  /*1cc00*/  ISETP.GT.AND P0, PT, R123, RZ, PT ;  /* 0x000000ff7b00720c */ /* 0x010fc60003f04270 */
[----:B------:R-:W-:Y:S02]  /*1cc10*/  VIADD R122, R120, 0x1 ;  /* 0x00000001787a7836 */ /* 0x000fe40000000000 */
[----:B------:R-:W-:Y:S01]  /*1cc20*/  @!P2 IMAD.MOV R122, RZ, RZ, R120 ;  /* 0x000000ffff7aa224 */ /* 0x000fe200078e0278 */
[----:B-----5:R-:W-:-:S03]  /*1cc30*/  ISETP.GT.AND P2, PT, R124, RZ, PT ;  /* 0x000000ff7c00720c */ /* 0x020fc60003f44270 */
[----:B------:R-:W-:-:S04]  /*1cc40*/  VIADD R120, R122, 0x1 ;  /* 0x000000017a787836 */ /* 0x000fc80000000000 */
[----:B------:R-:W-:-:S04]  /*1cc50*/  @!P0 IMAD.MOV R120, RZ, RZ, R122 ;  /* 0x000000ffff788224 */ /* 0x000fc800078e027a */
[----:B------:R-:W-:Y:S02]  /*1cc60*/  VIADD R128, R120, 0x1 ;  /* 0x0000000178807836 */ /* 0x000fe40000000000 */
[----:B------:R-:W-:-:S07]  /*1cc70*/  @!P2 IMAD.MOV R128, RZ, RZ, R120 ;  /* 0x000000ffff80a224 */ /* 0x000fce00078e0278 */
.L_x_700:
[----:B------:R-:W-:Y:S05]  /*1cc80*/  BSYNC.RECONVERGENT B2 ;  /* 0x0000000000027941 */ /* 0x000fea0003800200 */
.L_x_699:
[----:B------:R-:W-:Y:S05]  /*1cc90*/  @!P1 BRA `(.L_x_693) ;  /* 0x00000000004c9947 */ /* 0x000fea0003800000 */
[----:B------:R-:W-:-:S05]  /*1cca0*/  IMAD R121, R121, 0x4, R130 ;  /* 0x0000000479797824 */ /* 0x000fca00078e0282 */
[----:B------:R-:W2:Y:S02]  /*1ccb0*/  LDL R120, [R121] ;  /* 0x0000000079787983 */ /* 0x000ea40000100800 */
[----:B--2---:R-:W-:Y:S01]  /*1ccc0*/  ISETP.GT.AND P0, PT, R120, RZ, PT ;  /* 0x000000ff7800720c */ /* 0x004fe20003f04270 */
[----:B------:R-:W-:-:S12]  /*1ccd0*/  VIADD R120, R128, 0x1 ;  /* 0x0000000180787836 */ /* 0x000fd80000000000 */
[----:B------:R-:W-:Y:S01]  /*1cce0*/  @!P0 IMAD.MOV R120, RZ, RZ, R128 ;  /* 0x000000ffff788224 */ /* 0x000fe200078e0280 */
[----:B------:R-:W-:-:S04]  /*1ccf0*/  ISETP.NE.AND P0, PT, R172, 0x1, PT ;  /* 0x00000001ac00780c */ /* 0x000fc80003f05270 */
[----:B------:R-:W-:-:S09]  /*1cd00*/  MOV R128, R120 ;  /* 0x0000007800807202 */ /* 0x000fd20000000f00 */
[----:B------:R-:W-:Y:S05]  /*1cd10*/  @!P0 BRA `(.L_x_693) ;  /* 0x00000000002c8947 */ /* 0x000fea0003800000 */
[----:B------:R-:W-:Y:S01]  /*1cd20*/  ISETP.NE.AND P1, PT, R172, 0x2, PT ;  /* 0x00000002ac00780c */ /* 0x000fe20003f25270 */
[----:B------:R-:W2:-:S12]  /*1cd30*/  LDL R120, [R121+0x4] ;  /* 0x0000040079787983 */ /* 0x000e980000100800 */
[----:B------:R-:W3:Y:S01]  /*1cd40*/  @P1 LDL R121, [R121+0x8] ;  /* 0x0000080079791983 */ /* 0x000ee20000100800 */
[----:B--2---:R-:W-:Y:S01]  /*1cd50*/  ISETP.GT.AND P0, PT, R120, RZ, PT ;  /* 0x000000ff7800720c */ /* 0x004fe20003f04270 */
[----:B------:R-:W-:Y:S01]  /*1cd60*/  VIADD R120, R128, 0x1 ;  /* 0x0000000180787836 */ /* 0x000fe20000000000 */
[----:B---3--:R-:W-:-:S11]  /*1cd70*/  ISETP.GT.OR P2, PT, R121, RZ, !P1 ;  /* 0x000000ff7900720c */ /* 0x008fd60004f44670 */
[----:B------:R-:W-:-:S04]  /*1cd80*/  @!P0 IMAD.MOV R120, RZ, RZ, R128 ;  /* 0x000000ffff788224 */ /* 0x000fc800078e0280 */
[----:B------:R-:W-:-:S04]  /*1cd90*/  IMAD.MOV.U32 R128, RZ, RZ, R120 ;  /* 0x000000ffff807224 */ /* 0x000fc800078e0078 */
[----:B------:R-:W-:Y:S02]  /*1cda0*/  @P1 VIADD R120, R128, 0x1 ;  /* 0x0000000180781836 */ /* 0x000fe40000000000 */
[----:B------:R-:W-:-:S04]  /*1cdb0*/  @!P2 IMAD.MOV R120, RZ, RZ, R128 ;  /* 0x000000ffff78a224 */ /* 0x000fc800078e0280 */
[----:B------:R-:W-:-:S07]  /*1cdc0*/  @P1 IMAD.MOV.U32 R128, RZ, RZ, R120 ;  /* 0x000000ffff801224 */ /* 0x000fce00078e0078 */
.L_x_693:
[----:B------:R-:W-:Y:S05]  /*1cdd0*/  BSYNC.RECONVERGENT B1 ;  /* 0x0000000000017941 */ /* 0x000fea0003800200 */
.L_x_692:
[----:B------:R-:W-:Y:S01]  /*1cde0*/  LEA.HI R120, R128, 0xffffffff, RZ, 0x1f ;  /* 0xffffffff80787811 */ /* 0x000fe200078ff8ff */
[----:B------:R-:W-:Y:S01]  /*1cdf0*/  UMOV UR10, 0xcccccccd ;  /* 0xcccccccd000a7882 */ /* 0x000fe20000000000 */
[----:B------:R-:W-:Y:S01]  /*1ce00*/  UMOV UR11, 0x4016cccc ;  /* 0x4016cccc000b7882 */ /* 0x000fe20000000000 */
[----:B------:R-:W-:Y:S01]  /*1ce10*/  DADD R174, R174, 200 ;  /* 0x40690000aeae7429 */ /* 0x000fe20000000000 */
[----:B------:R-:W-:Y:S01]  /*1ce20*/  BSSY.RECONVERGENT B1, `(.L_x_701) ;  /* 0x0000020000017945 */ /* 0x000fe20003800200 */
[----:B------:R-:W-:Y:S01]  /*1ce30*/  DADD R176, R176, -UR10 ;  /* 0x8000000ab0b07e29 */ /* 0x000fe20008000000 */
[----:B------:R-:W0:Y:S01]  /*1ce40*/  I2F.F64 R120, R120 ;  /* 0x0000007800787312 */ /* 0x000e220000201c00 */
[----:B------:R-:W-:Y:S01]  /*1ce50*/  UMOV UR10, 0x704ff434 ;  /* 0x704ff434000a7882 */ /* 0x000fe20000000000 */
[----:B------:R-:W-:-:S05]  /*1ce60*/  UMOV UR11, 0x3fe0a2b1 ;  /* 0x3fe0a2b1000b7882 */ /* 0x000fca0000000000 */
[----:B------:R-:W-:Y:S01]  /*1ce70*/  FSETP.GEU.AND P1, PT, |R175|, 6.5827683646048100446e-37, PT ;  /* 0x03600000af00780b */ /* 0x000fe20003f2e200 */
[----:B0-----:R-:W-:Y:S01]  /*1ce80*/  DFMA R120, R120, -UR10, R176 ;  /* 0x8000000a78787c2b */ /* 0x001fe200080000b0 */
[----:B------:R-:W-:Y:S01]  /*1ce90*/  UMOV UR10, 0x3a29c77a ;  /* 0x3a29c77a000a7882 */ /* 0x000fe20000000000 */
[----:B------:R-:W-:-:S06]  /*1cea0*/  UMOV UR11, 0x3fffcb92 ;  /* 0x3fffcb92000b7882 */ /* 0x000fcc0000000000 */
[----:B------:R-:W-:Y:S01]  /*1ceb0*/  DFMA R180, R180, UR10, R120 ;  /* 0x0000000ab4b47c2b */ /* 0x000fe20008000078 */
[----:B------:R-:W-:-:S05]  /*1cec0*/  IMAD.MOV.U32 R120, RZ, RZ, 0x1 ;  /* 0x00000001ff787424 */ /* 0x000fca00078e00ff */
[----:B------:R-:W0:Y:S02]  /*1ced0*/  MUFU.RCP64H R121, R181 ;  /* 0x000000b500797308 */ /* 0x000e240000001800 */
        /* <DEDUP_REMOVED lines=20> */
.L_x_702:
[----:B------:R-:W-:Y:S05]  /*1d020*/  BSYNC.RECONVERGENT B1 ;  /* 0x0000000000017941 */ /* 0x000fea0003800200 */
.L_x_701:
[----:B------:R-:W-:Y:S01]  /*1d030*/  UMOV UR10, 0x66666666 ;  /* 0x66666666000a7882 */ /* 0x000fe20000000000 */
[----:B------:R-:W-:Y:S01]  /*1d040*/  UMOV UR11, 0x40711266 ;  /* 0x40711266000b7882 */ /* 0x000fe20000000000 */
[----:B------:R-:W-:Y:S01]  /*1d050*/  IMAD.MOV.U32 R122, RZ, RZ, 0x0 ;  /* 0x00000000ff7a7424 */ /* 0x000fe200078e00ff */
[----:B------:R-:W-:Y:S01]  /*1d060*/  DADD R120, R120, -UR10 ;  /* 0x8000000a78787e29 */ /* 0x000fe20008000000 */
[----:B------:R-:W-:-:S07]  /*1d070*/  IMAD.MOV.U32 R123, RZ, RZ, 0x40590000 ;  /* 0x40590000ff7b7424 */ /* 0x000fce00078e00ff */
[----:B------:R-:W-:-:S11]  /*1d080*/  DFMA R120, R120, R122, 0.5 ;  /* 0x3fe000007878742b */ /* 0x000fd6000000007a */
.L_x_682:
[----:B------:R-:W-:Y:S05]  /*1d090*/  BSYNC.RECONVERGENT B0 ;  /* 0x0000000000007941 */ /* 0x000fea0003800200 */
.L_x_681:
[----:B------:R-:W0:Y:S01]  /*1d0a0*/  MUFU.RCP64H R123, 100 ;  /* 0x40590000007b7908 */ /* 0x000e220000001800 */
[----:B------:R-:W-:Y:S01]  /*1d0b0*/  IMAD.MOV.U32 R124, RZ, RZ, 0x0 ;  /* 0x00000000ff7c7424 */ /* 0x000fe200078e00ff */
[----:B------:R-:W-:Y:S05]  /*1d0c0*/  BMOV.32.CLEAR RZ, B0 ;  /* 0x0000000000ff7355 */ /* 0x000fea0000100000 */
[----:B------:R-:W-:Y:S01]  /*1d0d0*/  IMAD.MOV.U32 R125, RZ, RZ, 0x40590000 ;  /* 0x40590000ff7d7424 */ /* 0x000fe200078e00ff */
[----:B------:R-:W1:Y:S01]  /*1d0e0*/  F2I.F64.TRUNC R120, R120 ;  /* 0x0000007800787311 */ /* 0x000e62000030d100 */
[----:B------:R-:W-:Y:S01]  /*1d0f0*/  IMAD.MOV.U32 R122, RZ, RZ, 0x1 ;  /* 0x00000001ff7a7424 */ /* 0x000fe200078e00ff */
[----:B------:R-:W-:Y:S05]  /*1d100*/  BSSY.RECONVERGENT B0, `(.L_x_703) ;  /* 0x0000017000007945 */ /* 0x000fea0003800200 */
[----:B0-----:R-:W-:Y:S01]  /*1d110*/  DFMA R126, R122, -R124, 1 ;  /* 0x3ff000007a7e742b */ /* 0x001fe2000000087c */
[----:B-1----:R-:W0:Y:S07]  /*1d120*/  I2F.F64 R120, R120 ;  /* 0x0000007800787312 */ /* 0x002e2e0000201c00 */
[----:B------:R-:W-:-:S08]  /*1d130*/  DFMA R126, R126, R126, R126 ;  /* 0x0000007e7e7e722b */ /* 0x000fd0000000007e */
[----:B------:R-:W-:Y:S01]  /*1d140*/  DFMA R126, R122, R126, R122 ;  /* 0x0000007e7a7e722b */ /* 0x000fe2000000007a */
[----:B0-----:R-:W-:-:S07]  /*1d150*/  FSETP.GEU.AND P1, PT, |R121|, 6.5827683646048100446e-37, PT ;  /* 0x036000007900780b */ /* 0x001fce0003f2e200 */
[----:B------:R-:W-:-:S08]  /*1d160*/  DFMA R124, R126, -R124, 1 ;  /* 0x3ff000007e7c742b */ /* 0x000fd0000000087c */
[----:B------:R-:W-:-:S08]  /*1d170*/  DFMA R124, R126, R124, R126 ;  /* 0x0000007c7e7c722b */ /* 0x000fd0000000007e */
[----:B------:R-:W-:-:S08]  /*1d180*/  DMUL R122, R120, R124 ;  /* 0x0000007c787a7228 */ /* 0x000fd00000000000 */
[----:B------:R-:W-:-:S08]  /*1d190*/  DFMA R126, R122, -100, R120 ;  /* 0xc05900007a7e782b */ /* 0x000fd00000000078 */
[----:B------:R-:W-:-:S10]  /*1d1a0*/  DFMA R122, R124, R126, R122 ;  /* 0x0000007e7c7a722b */ /* 0x000fd4000000007a */
[----:B------:R-:W-:-:S05]  /*1d1b0*/  FFMA R124, RZ, 3.390625, R123 ;  /* 0x40590000ff7c7823 */ /* 0x000fca000000007b */
[----:B------:R-:W-:-:S13]  /*1d1c0*/  FSETP.GT.AND P0, PT, |R124|, 1.469367938527859385e-39, PT ;  /* 0x001000007c00780b */ /* 0x000fda0003f04200 */
[----:B------:R-:W-:Y:S05]  /*1d1d0*/  @P0 BRA P1, `(.L_x_704) ;  /* 0x0000000000240947 */ /* 0x000fea0000800000 */
[----:B------:R-:W-:Y:S05]  /*1d1e0*/  BMOV.32.CLEAR RZ, B11 ;  /* 0x000000000bff7355 */ /* 0x000fea0000100000 */
[----:B------:R-:W-:Y:S01]  /*1d1f0*/  IMAD.MOV.U32 R176, RZ, RZ, R120 ;  /* 0x000000ffffb07224 */ /* 0x000fe200078e0078 */
[----:B------:R-:W-:Y:S01]  /*1d200*/  MOV R175, 0x40590000 ;  /* 0x4059000000af7802 */ /* 0x000fe20000000f00 */
[----:B------:R-:W-:Y:S01]  /*1d210*/  IMAD.MOV.U32 R177, RZ, RZ, R121 ;  /* 0x000000ffffb17224 */ /* 0x000fe200078e0079 */
[----:B------:R-:W-:Y:S01]  /*1d220*/  MOV R173, 0x1d250 ;  /* 0x0001d25000ad7802 */ /* 0x000fe20000000f00 */
[----:B------:R-:W-:-:S07]  /*1d230*/  IMAD.MOV.U32 R174, RZ, RZ, RZ ;  /* 0x000000ffffae7224 */ /* 0x000fce00078e00ff */
[----:B------:R-:W-:Y:S05]  /*1d240*/  CALL.REL.NOINC `($__internal_0_$__cuda_sm20_div_rn_f64_full) ;  /* 0x000026d000647944 */ /* 0x000fea0003c00000 */
[----:B------:R-:W-:Y:S02]  /*1d250*/  IMAD.MOV.U32 R122, RZ, RZ, R174 ;  /* 0x000000ffff7a7224 */ /* 0x000fe400078e00ae */
[----:B------:R-:W-:-:S07]  /*1d260*/  IMAD.MOV.U32 R123, RZ, RZ, R175 ;  /* 0x000000ffff7b7224 */ /* 0x000fce00078e00af */
.L_x_704:
[----:B------:R-:W-:Y:S05]  /*1d270*/  BSYNC.RECONVERGENT B0 ;  /* 0x0000000000007941 */ /* 0x000fea0003800200 */
.L_x_703:
[----:B------:R-:W-:Y:S02]  /*1d280*/  IMAD.MOV.U32 R120, RZ, RZ, R122 ;  /* 0x000000ffff787224 */ /* 0x000fe400078e007a */
[----:B------:R-:W-:-:S07]  /*1d290*/  IMAD.MOV.U32 R121, RZ, RZ, R123 ;  /* 0x000000ffff797224 */ /* 0x000fce00078e007b */
.L_x_632:
[----:B------:R-:W-:Y:S05]  /*1d2a0*/  BSYNC.RECONVERGENT B4 ;  /* 0x0000000000047941 */ /* 0x000fea0003800200 */
.L_x_631:
[----:B------:R-:W-:-:S14]  /*1d2b0*/  DSETP.GT.AND P0, PT, R120, R2, PT ;  /* 0x000000027800722a */ /* 0x000fdc0003f04000 */
[----:B------:R-:W-:Y:S05]  /*1d2c0*/  @P0 BRA `(.L_x_705) ;  /* 0x00001c9c00b00947 */ /* 0x000fea0003800000 */
[----:B------:R-:W-:Y:S05]  /*1d2d0*/  BMOV.32.CLEAR RZ, B0 ;  /* 0x0000000000ff7355 */ /* 0x000fea0000100000 */
[----:B------:R-:W-:Y:S01]  /*1d2e0*/  BSSY.RECONVERGENT B0, `(.L_x_706) ;  /* 0x0000009000007945 */ /* 0x000fe20003800200 */
[----:B------:R-:W-:-:S07]  /*1d2f0*/  IMAD.MOV.U32 R122, RZ, RZ, RZ ;  /* 0x000000ffff7a7224 */ /* 0x000fce00078e00ff */
.L_x_707:
        /* <DEDUP_REMOVED lines=8> */
.L_x_706:
        /* <DEDUP_REMOVED lines=12> */
.L_x_711:
[----:B------:R-:W-:Y:S01]  /*1d440*/  IADD3 R122, P0, PT, R184, R120, RZ ;  /* 0x00000078b87a7210 */ /* 0x000fe20007f1e0ff */
[----:B------:R-:W-:-:S04]  /*1d450*/  IMAD.IADD R125, R124, 0x1, R125 ;  /* 0x000000017c7d7824 */ /* 0x000fc800078e027d */
[----:B------:R-:W-:-:S05]  /*1d460*/  IMAD.X R123, RZ, RZ, R185, P0 ;  /* 0x000000ffff7b7224 */ /* 0x000fca00000e06b9 */
[----:B------:R0:W2:Y:S02]  /*1d470*/  LD.E.U8 R126, desc[UR6][R122.64+0x1] ;  /* 0x000001067a7e7980 */ /* 0x0000a4000c101100 */
[----:B0-----:R-:W-:-:S04]  /*1d480*/  IADD3 R122, P0, PT, R184, R125, RZ ;  /* 0x0000007db87a7210 */ /* 0x001fc80007f1e0ff */
[----:B------:R-:W-:-:S06]  /*1d490*/  LEA.HI.X.SX32 R123, R125, R185, 0x1, P0 ;  /* 0x000000b97d7b7211 */ /* 0x000fcc00000f0eff */
[----:B------:R0:W3:Y:S02]  /*1d4a0*/  LD.E.U8 R123, desc[UR6][R122.64] ;  /* 0x000000067a7b7980 */ /* 0x0000e4000c101100 */
[----:B0-----:R-:W-:Y:S01]  /*1d4b0*/  VIADD R122, R120, 0x1 ;  /* 0x00000001787a7836 */ /* 0x001fe20000000000 */
[----:B--2---:R-:W-:Y:S02]  /*1d4c0*/  ISETP.EQ.AND P1, PT, R126, 0x41, PT ;  /* 0x000000417e00780c */ /* 0x004fe40003f22270 */
[----:B---3--:R-:W-:-:S13]  /*1d4d0*/  ISETP.NE.AND P0, PT, R123, 0x54, PT ;  /* 0x000000547b00780c */ /* 0x008fda0003f05270 */
        /* <DEDUP_REMOVED lines=21> */
.L_x_710:
[----:B------:R-:W-:Y:S01]  /*1d630*/  BSSY.RECONVERGENT B1, `(.L_x_712) ;  /* 0x0000009000017945 */ /* 0x000fe20003800200 */
[----:B------:R-:W-:-:S07]  /*1d640*/  IMAD.MOV.U32 R122, RZ, RZ, RZ ;  /* 0x000000ffff7a7224 */ /* 0x000fce00078e00ff */
.L_x_713:
        /* <DEDUP_REMOVED lines=8> */
.L_x_712:
[----:B------:R-:W-:-:S04]  /*1d6d0*/  LOP3.LUT R120, R124, 0x1, RZ, 0xc0, !PT ;  /* 0x000000017c787812 */ /* 0x000fc800078ec0ff */
[----:B------:R-:W-:-:S13]  /*1d6e0*/  ISETP.NE.U32.AND P0, PT, R120, 0x1, PT ;  /* 0x000000017800780c */ /* 0x000fda0003f05070 */
[----:B------:R-:W-:Y:S05]  /*1d6f0*/  @!P0 BRA `(.L_x_709) ;  /* 0x0000000400788947 */ /* 0x000fea0003800000 */
[----:B------:R-:W-:-:S13]  /*1d700*/  ISETP.NE.AND P0, PT, R124, RZ, PT ;  /* 0x000000ff7c00720c */ /* 0x000fda0003f05270 */
[----:B------:R-:W-:Y:S05]  /*1d710*/  @!P0 BRA `(.L_x_714) ;  /* 0x0000000000908947 */ /* 0x000fea0003800000 */
[----:B------:R-:W-:Y:S01]  /*1d720*/  SHF.R.U32.HI R121, RZ, 0x1, R124 ;  /* 0x00000001ff797819 */ /* 0x000fe2000001167c */
[----:B------:R-:W-:Y:S01]  /*1d730*/  VIADD R124, R124, 0xfffffffe ;  /* 0xfffffffe7c7c7836 */ /* 0x000fe20000000000 */
[----:B------:R-:W-:Y:S01]  /*1d740*/  MOV R120, RZ ;  /* 0x000000ff00787202 */ /* 0x000fe20000000f00 */
[----:B------:R-:W-:Y:S01]  /*1d750*/  IMAD.MOV.U32 R125, RZ, RZ, RZ ;  /* 0x000000ffff7d7224 */ /* 0x000fe200078e00ff */
[----:B------:R-:W-:-:S07]  /*1d760*/  VIMNMX.U32 R121, PT, PT, R121, 0x1, !PT ;  /* 0x0000000179797848 */ /* 0x000fce0007fe0000 */
.L_x_715:
        /* <DEDUP_REMOVED lines=31> */
.L_x_714:
        /* <DEDUP_REMOVED lines=56> */
.L_x_709:
        /* <DEDUP_REMOVED lines=9> */
[----:B------:R-:W-:Y:S01]  /*1dd70*/  IMAD.MOV.U32 R127, RZ, RZ, 0x3ed0ee25 ;  /* 0x3ed0ee25ff7f7424 */ /* 0x000fe200078e00ff */
[----:B------:R-:W-:Y:S01]  /*1dd80*/  MOV R181, 0x3fe62e42 ;  /* 0x3fe62e4200b57802 */ /* 0x000fe20000000f00 */
[----:B------:R-:W-:Y:S01]  /*1dd90*/  IMAD.MOV.U32 R180, RZ, RZ, -0x105c611 ;  /* 0xfefa39efffb47424 */ /* 0x000fe200078e00ff */
        /* <DEDUP_REMOVED lines=43> */
.L_x_716:
[----:B------:R-:W-:Y:S05]  /*1e050*/  BSYNC.RECONVERGENT B0 ;  /* 0x0000000000007941 */ /* 0x000fea0003800200 */
.L_x_708:
[----:B------:R-:W-:Y:S05]  /*1e060*/  BMOV.32.CLEAR RZ, B0 ;  /* 0x0000000000ff7355 */ /* 0x000fea0000100000 */
[----:B------:R-:W-:Y:S01]  /*1e070*/  BSSY.RECONVERGENT B0, `(.L_x_717) ;  /* 0x0000009000007945 */ /* 0x000fe20003800200 */
[----:B------:R-:W-:-:S07]  /*1e080*/  IMAD.MOV.U32 R122, RZ, RZ, RZ ;  /* 0x000000ffff7a7224 */ /* 0x000fce00078e00ff */
.L_x_718:
        /* <DEDUP_REMOVED lines=8> */
.L_x_717:
[----:B------:R-:W-:Y:S05]  /*1e110*/  BMOV.32.CLEAR RZ, B0 ;  /* 0x0000000000ff7355 */ /* 0x000fea0000100000 */
[----:B------:R-:W-:Y:S01]  /*1e120*/  BSSY.RECONVERGENT B0, `(.L_x_719) ;  /* 0x0000009000007945 */ /* 0x000fe20003800200 */
[----:B------:R-:W-:-:S07]  /*1e130*/  IMAD.MOV.U32 R124, RZ, RZ, RZ ;  /* 0x000000ffff7c7224 */ /* 0x000fce00078e00ff */
.L_x_720:
        /* <DEDUP_REMOVED lines=8> */
.L_x_719:
        /* <DEDUP_REMOVED lines=11> */
.L_x_745:
        /* <DEDUP_REMOVED lines=13> */
.L_x_726:
[----:B------:R-:W-:Y:S01]  /*1e340*/  ISETP.NE.AND P0, PT, R120, 0x47, PT ;  /* 0x000000477800780c */ /* 0x000fe20003f05270 */
[----:B------:R-:W-:-:S12]  /*1e350*/  IMAD.MOV.U32 R128, RZ, RZ, 0x2 ;  /* 0x00000002ff807424 */ /* 0x000fd800078e00ff */
[----:B------:R-:W-:Y:S05]  /*1e360*/  @!P0 BRA `(.L_x_727) ;  /* 0x0000000000148947 */ /* 0x000fea0003800000 */
[----:B------:R-:W-:-:S13]  /*1e370*/  ISETP.NE.AND P0, PT, R120, 0x54, PT ;  /* 0x000000547800780c */ /* 0x000fda0003f05270 */
[----:B------:R-:W-:Y:S05]  /*1e380*/  @!P0 BRA `(.L_x_729) ;  /* 0x0000000000088947 */ /* 0x000fea0003800000 */
.L_x_728:
[----:B------:R-:W-:Y:S01]  /*1e390*/  IMAD.MOV.U32 R128, RZ, RZ, 0x4 ;  /* 0x00000004ff807424 */ /* 0x000fe200078e00ff */
[----:B------:R-:W-:Y:S06]  /*1e3a0*/  BRA `(.L_x_727) ;  /* 0x0000000000047947 */ /* 0x000fec0003800000 */
.L_x_729:
[----:B------:R-:W-:-:S07]  /*1e3b0*/  IMAD.MOV.U32 R128, RZ, RZ, 0x3 ;  /* 0x00000003ff807424 */ /* 0x000fce00078e00ff */
.L_x_727:
[----:B------:R-:W-:Y:S05]  /*1e3c0*/  BSYNC.RECONVERGENT B2 ;  /* 0x0000000000027941 */ /* 0x000fea0003800200 */
.L_x_725:
[----:B------:R-:W0:Y:S01]  /*1e3d0*/  LDC R120, c[0x0][0x2f8] ;  /* 0x0000be00ff787b82 */ /* 0x000e220000000800 */
[----:B----4-:R-:W-:-:S05]  /*1e3e0*/  IMAD.U32 R129, RZ, RZ, UR9 ;  /* 0x00000009ff817e24 */ /* 0x010fca000f8e00ff */
[----:B0-----:R-:W-:-:S05]  /*1e3f0*/  IADD3 R120, PT, PT, -R120, 0x27d8, R129 ;  /* 0x000027d878787810 */ /* 0x001fca0007ffe181 */
[----:B------:R-:W-:-:S05]  /*1e400*/  IMAD.IADD R120, R126, 0x1, R120 ;  /* 0x000000017e787824 */ /* 0x000fca00078e0278 */
[----:B------:R0:W-:Y:S04]  /*1e410*/  STL.U8 [R120], R128 ;  /* 0x0000008078007387 */ /* 0x0001e80000100000 */
        /* <DEDUP_REMOVED lines=11> */
.L_x_731:
[----:B------:R-:W-:-:S13]  /*1e4d0*/  ISETP.NE.AND P0, PT, R129, 0x47, PT ;  /* 0x000000478100780c */ /* 0x000fda0003f05270 */
[----:B------:R-:W-:Y:S05]  /*1e4e0*/  @!P0 BRA `(.L_x_734) ;  /* 0x0000000000148947 */ /* 0x000fea0003800000 */
[----:B------:R-:W-:Y:S02]  /*1e4f0*/  ISETP.NE.AND P0, PT, R129, 0x54, PT ;  /* 0x000000548100780c */ /* 0x000fe40003f05270 */
[----:B------:R-:W-:-:S11]  /*1e500*/  MOV R128, 0x3 ;  /* 0x0000000300807802 */ /* 0x000fd60000000f00 */
[----:B------:R-:W-:Y:S05]  /*1e510*/  @!P0 BRA `(.L_x_732) ;  /* 0x00000000000c8947 */ /* 0x000fea0003800000 */
.L_x_733:
[----:B------:R-:W-:Y:S01]  /*1e520*/  IMAD.MOV.U32 R128, RZ, RZ, 0x4 ;  /* 0x00000004ff807424 */ /* 0x000fe200078e00ff */
[----:B------:R-:W-:Y:S06]  /*1e530*/  BRA `(.L_x_732) ;  /* 0x0000000000047947 */ /* 0x000fec0003800000 */
.L_x_734:
[----:B------:R-:W-:-:S07]  /*1e540*/  IMAD.MOV.U32 R128, RZ, RZ, 0x2 ;  /* 0x00000002ff807424 */ /* 0x000fce00078e00ff */
.L_x_732:
[----:B------:R-:W-:Y:S05]  /*1e550*/  BSYNC.RECONVERGENT B2 ;  /* 0x0000000000027941 */ /* 0x000fea0003800200 */
.L_x_730:
        /* <DEDUP_REMOVED lines=12> */
.L_x_736:
[----:B------:R-:W-:-:S13]  /*1e620*/  ISETP.NE.AND P0, PT, R129, 0x47, PT ;  /* 0x000000478100780c */ /* 0x000fda0003f05270 */
[----:B------:R-:W-:Y:S05]  /*1e630*/  @!P0 BRA `(.L_x_739) ;  /* 0x0000000000148947 */ /* 0x000fea0003800000 */
[----:B------:R-:W-:Y:S01]  /*1e640*/  ISETP.NE.AND P0, PT, R129, 0x54, PT ;  /* 0x000000548100780c */ /* 0x000fe20003f05270 */
[----:B------:R-:W-:-:S12]  /*1e650*/  IMAD.MOV.U32 R128, RZ, RZ, 0x3 ;  /* 0x00000003ff807424 */ /* 0x000fd800078e00ff */
[----:B------:R-:W-:Y:S05]  /*1e660*/  @!P0 BRA `(.L_x_737) ;  /* 0x00000000000c8947 */ /* 0x000fea0003800000 */
.L_x_738:
[----:B------:R-:W-:Y:S01]  /*1e670*/  IMAD.MOV.U32 R128, RZ, RZ, 0x4 ;  /* 0x00000004ff807424 */ /* 0x000fe200078e00ff */
[----:B------:R-:W-:Y:S06]  /*1e680*/  BRA `(.L_x_737) ;  /* 0x0000000000047947 */ /* 0x000fec0003800000 */
.L_x_739:
[----:B------:R-:W-:-:S07]  /*1e690*/  IMAD.MOV.U32 R128, RZ, RZ, 0x2 ;  /* 0x00000002ff807424 */ /* 0x000fce00078e00ff */
.L_x_737:
[----:B------:R-:W-:Y:S05]  /*1e6a0*/  BSYNC.RECONVERGENT B2 ;  /* 0x0000000000027941 */ /* 0x000fea0003800200 */
.L_x_735:
        /* <DEDUP_REMOVED lines=12> */
.L_x_741:
[----:B------:R-:W-:-:S13]  /*1e770*/  ISETP.NE.AND P0, PT, R125, 0x47, PT ;  /* 0x000000477d00780c */ /* 0x000fda0003f05270 */
[----:B------:R-:W-:Y:S05]  /*1e780*/  @!P0 BRA `(.L_x_744) ;  /* 0x0000000000148947 */ /* 0x000fea0003800000 */
[----:B------:R-:W-:Y:S01]  /*1e790*/  ISETP.NE.AND P0, PT, R125, 0x54, PT ;  /* 0x000000547d00780c */ /* 0x000fe20003f05270 */
[----:B------:R-:W-:-:S12]  /*1e7a0*/  IMAD.MOV.U32 R124, RZ, RZ, 0x3 ;  /* 0x00000003ff7c7424 */ /* 0x000fd800078e00ff */
[----:B------:R-:W-:Y:S05]  /*1e7b0*/  @!P0 BRA `(.L_x_742) ;  /* 0x00000000000c8947 */ /* 0x000fea0003800000 */
.L_x_743:
[----:B------:R-:W-:Y:S01]  /*1e7c0*/  IMAD.MOV.U32 R124, RZ, RZ, 0x4 ;  /* 0x00000004ff7c7424 */ /* 0x000fe200078e00ff */
[----:B------:R-:W-:Y:S06]  /*1e7d0*/  BRA `(.L_x_742) ;  /* 0x0000000000047947 */ /* 0x000fec0003800000 */
.L_x_744:
[----:B------:R-:W-:-:S07]  /*1e7e0*/  IMAD.MOV.U32 R124, RZ, RZ, 0x2 ;  /* 0x00000002ff7c7424 */ /* 0x000fce00078e00ff */
.L_x_742:
[----:B------:R-:W-:Y:S05]  /*1e7f0*/  BSYNC.RECONVERGENT B2 ;  /* 0x0000000000027941 */ /* 0x000fea0003800200 */
.L_x_740:
[----:B------:R0:W-:Y:S02]  /*1e800*/  STL.U8 [R120+0x3], R124 ;  /* 0x0000037c78007387 */ /* 0x0001e40000100000 */
[C---:B0-----:R-:W-:Y:S02]  /*1e810*/  VIADD R120, R126.reuse, 0x3 ;  /* 0x000000037e787836 */ /* 0x041fe40000000000 */
[----:B------:R-:W-:-:S03]  /*1e820*/  VIADD R126, R126, 0x4 ;  /* 0x000000047e7e7836 */ /* 0x000fc60000000000 */
[----:B------:R-:W-:-:S13]  /*1e830*/  ISETP.NE.AND P0, PT, R120, R121, PT ;  /* 0x000000797800720c */ /* 0x000fda0003f05270 */
[----:B------:R-:W-:Y:S05]  /*1e840*/  @P0 BRA `(.L_x_745) ;  /* 0xfffffff800880947 */ /* 0x000fea000383ffff */
.L_x_724:
[----:B------:R-:W-:Y:S05]  /*1e850*/  BSYNC.RECONVERGENT B0 ;  /* 0x0000000000007941 */ /* 0x000fea0003800200 */
.L_x_723:
        /* <DEDUP_REMOVED lines=16> */
.L_x_747:
[----:B------:R-:W-:-:S13]  /*1e960*/  ISETP.NE.AND P0, PT, R125, 0x47, PT ;  /* 0x000000477d00780c */ /* 0x000fda0003f05270 */
[----:B------:R-:W-:Y:S05]  /*1e970*/  @!P0 BRA `(.L_x_750) ;  /* 0x0000000000148947 */ /* 0x000fea0003800000 */
[----:B------:R-:W-:Y:S01]  /*1e980*/  ISETP.NE.AND P0, PT, R125, 0x54, PT ;  /* 0x000000547d00780c */ /* 0x000fe20003f05270 */
[----:B------:R-:W-:-:S12]  /*1e990*/  IMAD.MOV.U32 R124, RZ, RZ, 0x3 ;  /* 0x00000003ff7c7424 */ /* 0x000fd800078e00ff */
[----:B------:R-:W-:Y:S05]  /*1e9a0*/  @!P0 BRA `(.L_x_748) ;  /* 0x00000000000c8947 */ /* 0x000fea0003800000 */
.L_x_749:
[----:B------:R-:W-:Y:S01]  /*1e9b0*/  IMAD.MOV.U32 R124, RZ, RZ, 0x4 ;  /* 0x00000004ff7c7424 */ /* 0x000fe200078e00ff */
[----:B------:R-:W-:Y:S06]  /*1e9c0*/  BRA `(.L_x_748) ;  /* 0x0000000000047947 */ /* 0x000fec0003800000 */
.L_x_750:
[----:B------:R-:W-:-:S07]  /*1e9d0*/  IMAD.MOV.U32 R124, RZ, RZ, 0x2 ;  /* 0x00000002ff7c7424 */ /* 0x000fce00078e00ff */
.L_x_748:
[----:B------:R-:W-:Y:S05]  /*1e9e0*/  BSYNC.RECONVERGENT B0 ;  /* 0x0000000000007941 */ /* 0x000fea0003800200 */
.L_x_746:
[----:B----4-:R-:W0:Y:S01]  /*1e9f0*/  LDC R129, c[0x0][0x2f8] ;  /* 0x0000be00ff817b82 */ /* 0x010e220000000800 */
[----:B------:R-:W-:Y:S01]  /*1ea00*/  IMAD.U32 R130, RZ, RZ, UR9 ;  /* 0x00000009ff827e24 */ /* 0x000fe2000f8e00ff */
[----:B------:R-:W-:-:S04]  /*1ea10*/  ISETP.NE.AND P0, PT, R127, 0x1, PT ;  /* 0x000000017f00780c */ /* 0x000fc80003f05270 */
[----:B0-----:R-:W-:-:S05]  /*1ea20*/  IADD3 R129, PT, PT, -R129, 0x27d8, R130 ;  /* 0x000027d881817810 */ /* 0x001fca0007ffe182 */
[----:B------:R-:W-:-:S05]  /*1ea30*/  IMAD.IADD R125, R126, 0x1, R129 ;  /* 0x000000017e7d7824 */ /* 0x000fca00078e0281 */
[----:B------:R0:W-:Y:S01]  /*1ea40*/  STL.U8 [R125], R124 ;  /* 0x0000007c7d007387 */ /* 0x0001e20000100000 */
        /* <DEDUP_REMOVED lines=13> */
.L_x_752:
[----:B------:R-:W-:-:S13]  /*1eb20*/  ISETP.NE.AND P0, PT, R128, 0x47, PT ;  /* 0x000000478000780c */ /* 0x000fda0003f05270 */
[----:B------:R-:W-:Y:S05]  /*1eb30*/  @!P0 BRA `(.L_x_755) ;  /* 0x0000000000148947 */ /* 0x000fea0003800000 */
[----:B------:R-:W-:Y:S01]  /*1eb40*/  ISETP.NE.AND P0, PT, R128, 0x54, PT ;  /* 0x000000548000780c */ /* 0x000fe20003f05270 */
[----:B0-----:R-:W-:-:S12]  /*1eb50*/  IMAD.MOV.U32 R124, RZ, RZ, 0x3 ;  /* 0x00000003ff7c7424 */ /* 0x001fd800078e00ff */
[----:B------:R-:W-:Y:S05]  /*1eb60*/  @!P0 BRA `(.L_x_753) ;  /* 0x00000000000c8947 */ /* 0x000fea0003800000 */
.L_x_754:
[----:B------:R-:W-:Y:S01]  /*1eb70*/  IMAD.MOV.U32 R124, RZ, RZ, 0x4 ;  /* 0x00000004ff7c7424 */ /* 0x000fe200078e00ff */
[----:B------:R-:W-:Y:S06]  /*1eb80*/  BRA `(.L_x_753) ;  /* 0x0000000000047947 */ /* 0x000fec0003800000 */
.L_x_755:
[----:B0-----:R-:W-:-:S07]  /*1eb90*/  HFMA2 R124, -RZ, RZ, 0, 1.1920928955078125e-07 ;  /* 0x00000002ff7c7431 */ /* 0x001fce00000001ff */
.L_x_753:
[----:B------:R-:W-:Y:S05]  /*1eba0*/  BSYNC.RECONVERGENT B0 ;  /* 0x0000000000007941 */ /* 0x000fea0003800200 */
.L_x_751:
[----:B------:R-:W-:Y:S02]  /*1ebb0*/  IADD3 R126, PT, PT, R129, 0x1, R126 ;  /* 0x00000001817e7810 */ /* 0x000fe40007ffe07e */
[----:B------:R-:W-:-:S03]  /*1ebc0*/  ISETP.NE.AND P0, PT, R127, 0x2, PT ;  /* 0x000000027f00780c */ /* 0x000fc60003f05270 */
[----:B------:R1:W-:Y:S10]  /*1ebd0*/  STL.U8 [R126], R124 ;  /* 0x0000007c7e007387 */ /* 0x0003f40000100000 */
        /* <DEDUP_REMOVED lines=13> */
.L_x_757:
[----:B------:R-:W-:-:S13]  /*1ecb0*/  ISETP.NE.AND P0, PT, R121, 0x47, PT ;  /* 0x000000477900780c */ /* 0x000fda0003f05270 */
[----:B------:R-:W-:Y:S05]  /*1ecc0*/  @!P0 BRA `(.L_x_760) ;  /* 0x0000000000148947 */ /* 0x000fea0003800000 */
[----:B------:R-:W-:Y:S01]  /*1ecd0*/  ISETP.NE.AND P0, PT, R121, 0x54, PT ;  /* 0x000000547900780c */ /* 0x000fe20003f05270 */
[----:B------:R-:W-:-:S12]  /*1ece0*/  IMAD.MOV.U32 R120, RZ, RZ, 0x3 ;  /* 0x00000003ff787424 */ /* 0x000fd800078e00ff */
[----:B------:R-:W-:Y:S05]  /*1ecf0*/  @!P0 BRA `(.L_x_758) ;  /* 0x00000000000c8947 */ /* 0x000fea0003800000 */
.L_x_759:
[----:B------:R-:W-:Y:S01]  /*1ed00*/  IMAD.MOV.U32 R120, RZ, RZ, 0x4 ;  /* 0x00000004ff787424 */ /* 0x000fe200078e00ff */
[----:B------:R-:W-:Y:S06]  /*1ed10*/  BRA `(.L_x_758) ;  /* 0x0000000000047947 */ /* 0x000fec0003800000 */
.L_x_760:
[----:B------:R-:W-:-:S07]  /*1ed20*/  IMAD.MOV.U32 R120, RZ, RZ, 0x2 ;  /* 0x00000002ff787424 */ /* 0x000fce00078e00ff */
.L_x_758:
[----:B------:R-:W-:Y:S05]  /*1ed30*/  BSYNC.RECONVERGENT B0 ;  /* 0x0000000000007941 */ /* 0x000fea0003800200 */
.L_x_756:
[----:B------:R1:W-:Y:S02]  /*1ed40*/  STL.U8 [R125+0x2], R120 ;  /* 0x000002787d007387 */ /* 0x0003e40000100000 */
.L_x_722:
[----:B------:R-:W-:Y:S05]  /*1ed50*/  BSYNC.RECONVERGENT B1 ;  /* 0x0000000000017941 */ /* 0x000fea0003800200 */
.L_x_721:
        /* <DEDUP_REMOVED lines=9> */
[----:B-1----:R-:W-:Y:S01]  /*1edf0*/  LOP3.LUT R120, R122, 0x7ffffffc, RZ, 0xc0, !PT ;  /* 0x7ffffffc7a787812 */ /* 0x002fe200078ec0ff */
[----:B------:R-:W-:-:S07]  /*1ee00*/  IMAD.MOV.U32 R121, RZ, RZ, 0x1 ;  /* 0x00000001ff797424 */ /* 0x000fce00078e00ff */
.L_x_785:
        /* <DEDUP_REMOVED lines=14> */
.L_x_766:
[----:B------:R-:W-:Y:S01]  /*1eef0*/  ISETP.NE.AND P2, PT, R125, 0x47, PT ;  /* 0x000000477d00780c */ /* 0x000fe20003f45270 */
[----:B------:R-:W-:-:S12]  /*1ef00*/  IMAD.MOV.U32 R124, RZ, RZ, 0x2 ;  /* 0x00000002ff7c7424 */ /* 0x000fd800078e00ff */
[----:B------:R-:W-:Y:S05]  /*1ef10*/  @!P2 BRA `(.L_x_767) ;  /* 0x000000000014a947 */ /* 0x000fea0003800000 */
[----:B------:R-:W-:-:S13]  /*1ef20*/  ISETP.NE.AND P2, PT, R125, 0x54, PT ;  /* 0x000000547d00780c */ /* 0x000fda0003f45270 */
[----:B------:R-:W-:Y:S05]  /*1ef30*/  @!P2 BRA `(.L_x_769) ;  /* 0x000000000008a947 */ /* 0x000fea0003800000 */
.L_x_768:
[----:B------:R-:W-:Y:S01]  /*1ef40*/  IMAD.MOV.U32 R124, RZ, RZ, 0x4 ;  /* 0x00000004ff7c7424 */ /* 0x000fe200078e00ff */
[----:B------:R-:W-:Y:S06]  /*1ef50*/  BRA `(.L_x_767) ;  /* 0x0000000000047947 */ /* 0x000fec0003800000 */
.L_x_769:
[----:B------:R-:W-:-:S07]  /*1ef60*/  IMAD.MOV.U32 R124, RZ, RZ, 0x3 ;  /* 0x00000003ff7c7424 */ /* 0x000fce00078e00ff */
.L_x_767:
[----:B------:R-:W-:Y:S05]  /*1ef70*/  BSYNC.RECONVERGENT B2 ;  /* 0x0000000000027941 */ /* 0x000fea0003800200 */
.L_x_765:
[----:B------:R-:W0:Y:S01]  /*1ef80*/  LDC R125, c[0x0][0x2f8] ;  /* 0x0000be00ff7d7b82 */ /* 0x000e220000000800 */
[----:B------:R-:W-:-:S05]  /*1ef90*/  IMAD.U32 R127, RZ, RZ, UR9 ;  /* 0x00000009ff7f7e24 */ /* 0x000fca000f8e00ff */
[----:B0-----:R-:W-:-:S05]  /*1efa0*/  IADD3 R125, PT, PT, -R125, 0x27f3, R127 ;  /* 0x000027f37d7d7810 */ /* 0x001fca0007ffe17f */
[----:B------:R-:W-:-:S05]  /*1efb0*/  IMAD.IADD R127, R121, 0x1, R125 ;  /* 0x00000001797f7824 */ /* 0x000fca00078e027d */
[----:B------:R0:W-:Y:S02]  /*1efc0*/  STL.U8 [R127], R124 ;  /* 0x0000007c7f007387 */ /* 0x0001e40000100000 */
        /* <DEDUP_REMOVED lines=15> */
.L_x_771:
[----:B------:R-:W-:-:S13]  /*1f0c0*/  ISETP.NE.AND P2, PT, R125, 0x47, PT ;  /* 0x000000477d00780c */ /* 0x000fda0003f45270 */
[----:B------:R-:W-:Y:S05]  /*1f0d0*/  @!P2 BRA `(.L_x_774) ;  /* 0x000000000014a947 */ /* 0x000fea0003800000 */
[----:B------:R-:W-:Y:S01]  /*1f0e0*/  ISETP.NE.AND P2, PT, R125, 0x54, PT ;  /* 0x000000547d00780c */ /* 0x000fe20003f45270 */
[----:B------:R-:W-:-:S12]  /*1f0f0*/  IMAD.MOV.U32 R124, RZ, RZ, 0x3 ;  /* 0x00000003ff7c7424 */ /* 0x000fd800078e00ff */
[----:B------:R-:W-:Y:S05]  /*1f100*/  @!P2 BRA `(.L_x_772) ;  /* 0x00000000000ca947 */ /* 0x000fea0003800000 */
.L_x_773:
[----:B------:R-:W-:Y:S01]  /*1f110*/  IMAD.MOV.U32 R124, RZ, RZ, 0x4 ;  /* 0x00000004ff7c7424 */ /* 0x000fe200078e00ff */
[----:B------:R-:W-:Y:S06]  /*1f120*/  BRA `(.L_x_772) ;  /* 0x0000000000047947 */ /* 0x000fec0003800000 */
.L_x_774:
[----:B------:R-:W-:-:S07]  /*1f130*/  IMAD.MOV.U32 R124, RZ, RZ, 0x2 ;  /* 0x00000002ff7c7424 */ /* 0x000fce00078e00ff */
.L_x_772:
[----:B------:R-:W-:Y:S05]  /*1f140*/  BSYNC.RECONVERGENT B2 ;  /* 0x0000000000027941 */ /* 0x000fea0003800200 */
.L_x_770:
[----:B------:R0:W-:Y:S02]  /*1f150*/  STL.U8 [R127+0x1], R124 ;  /* 0x0000017c7f007387 */ /* 0x0001e40000100000 */
[----:B0-----:R-:W-:-:S04]  /*1f160*/  IADD3 R124, PT, PT, R122, -0x2, -R121 ;  /* 0xfffffffe7a7c7810 */ /* 0x001fc80007ffe879 */
        /* <DEDUP_REMOVED lines=13> */
.L_x_776:
[----:B------:R-:W-:-:S13]  /*1f240*/  ISETP.NE.AND P2, PT, R125, 0x47, PT ;  /* 0x000000477d00780c */ /* 0x000fda0003f45270 */
[----:B------:R-:W-:Y:S05]  /*1f250*/  @!P2 BRA `(.L_x_779) ;  /* 0x000000000014a947 */ /* 0x000fea0003800000 */
[----:B------:R-:W-:Y:S01]  /*1f260*/  ISETP.NE.AND P2, PT, R125, 0x54, PT ;  /* 0x000000547d00780c */ /* 0x000fe20003f45270 */
[----:B------:R-:W-:-:S12]  /*1f270*/  IMAD.MOV.U32 R124, RZ, RZ, 0x3 ;  /* 0x00000003ff7c7424 */ /* 0x000fd800078e00ff */
[----:B------:R-:W-:Y:S05]  /*1f280*/  @!P2 BRA `(.L_x_777) ;  /* 0x00000000000ca947 */ /* 0x000fea0003800000 */
.L_x_778:
[----:B------:R-:W-:Y:S01]  /*1f290*/  IMAD.MOV.U32 R124, RZ, RZ, 0x4 ;  /* 0x00000004ff7c7424 */ /* 0x000fe200078e00ff */
[----:B------:R-:W-:Y:S06]  /*1f2a0*/  BRA `(.L_x_777) ;  /* 0x0000000000047947 */ /* 0x000fec0003800000 */
.L_x_779:
[----:B------:R-:W-:-:S07]  /*1f2b0*/  IMAD.MOV.U32 R124, RZ, RZ, 0x2 ;  /* 0x00000002ff7c7424 */ /* 0x000fce00078e00ff */
.L_x_777:
[----:B------:R-:W-:Y:S05]  /*1f2c0*/  BSYNC.RECONVERGENT B2 ;  /* 0x0000000000027941 */ /* 0x000fea0003800200 */
.L_x_775:
        /* <DEDUP_REMOVED lines=16> */
.L_x_781:
[----:B------:R-:W-:-:S13]  /*1f3d0*/  ISETP.NE.AND P2, PT, R125, 0x47, PT ;  /* 0x000000477d00780c */ /* 0x000fda0003f45270 */
[----:B------:R-:W-:Y:S05]  /*1f3e0*/  @!P2 BRA `(.L_x_784) ;  /* 0x000000000014a947 */ /* 0x000fea0003800000 */
[----:B------:R-:W-:Y:S01]  /*1f3f0*/  ISETP.NE.AND P2, PT, R125, 0x54, PT ;  /* 0x000000547d00780c */ /* 0x000fe20003f45270 */
[----:B------:R-:W-:-:S12]  /*1f400*/  IMAD.MOV.U32 R124, RZ, RZ, 0x3 ;  /* 0x00000003ff7c7424 */ /* 0x000fd800078e00ff */
[----:B------:R-:W-:Y:S05]  /*1f410*/  @!P2 BRA `(.L_x_782) ;  /* 0x00000000000ca947 */ /* 0x000fea0003800000 */
.L_x_783:
[----:B------:R-:W-:Y:S01]  /*1f420*/  IMAD.MOV.U32 R124, RZ, RZ, 0x4 ;  /* 0x00000004ff7c7424 */ /* 0x000fe200078e00ff */
[----:B------:R-:W-:Y:S06]  /*1f430*/  BRA `(.L_x_782) ;  /* 0x0000000000047947 */ /* 0x000fec0003800000 */
.L_x_784:
[----:B------:R-:W-:-:S07]  /*1f440*/  IMAD.MOV.U32 R124, RZ, RZ, 0x2 ;  /* 0x00000002ff7c7424 */ /* 0x000fce00078e00ff */
.L_x_782:
[----:B------:R-:W-:Y:S05]  /*1f450*/  BSYNC.RECONVERGENT B2 ;  /* 0x0000000000027941 */ /* 0x000fea0003800200 */
.L_x_780:
[----:B------:R2:W-:Y:S01]  /*1f460*/  STL.U8 [R127+0x3], R124 ;  /* 0x0000037c7f007387 */ /* 0x0005e20000100000 */
[----:B------:R-:W-:Y:S01]  /*1f470*/  ISETP.NE.AND P2, PT, R128, R120, PT ;  /* 0x000000788000720c */ /* 0x000fe20003f45270 */
[----:B------:R-:W-:-:S12]  /*1f480*/  VIADD R121, R121, 0x4 ;  /* 0x0000000479797836 */ /* 0x000fd80000000000 */
[----:B--2---:R-:W-:Y:S05]  /*1f490*/  @P2 BRA `(.L_x_785) ;  /* 0xfffffff8005c2947 */ /* 0x004fea000383ffff */
.L_x_764:
[----:B------:R-:W-:Y:S05]  /*1f4a0*/  BSYNC.RECONVERGENT B0 ;  /* 0x0000000000007941 */ /* 0x000fea0003800200 */
.L_x_763:
[----:B------:R-:W-:-:S13]  /*1f4b0*/  ISETP.NE.AND P2, PT, R126, RZ, PT ;  /* 0x000000ff7e00720c */ /* 0x000fda0003f45270 */
[----:B------:R-:W-:Y:S05]  /*1f4c0*/  @!P2 BRA `(.L_x_762) ;  /* 0x000000040050a947 */ /* 0x000fea0003800000 */
[----:B0-----:R-:W-:-:S05]  /*1f4d0*/  IMAD.IADD R124, R122, 0x1, -R121 ;  /* 0x000000017a7c7824 */ /* 0x001fca00078e0a79 */
[----:B------:R-:W-:-:S05]  /*1f4e0*/  IADD3 R124, P2, PT, R182, R124, RZ ;  /* 0x0000007cb67c7210 */ /* 0x000fca0007f5e0ff */
[----:B-1----:R-:W-:-:S06]  /*1f4f0*/  IMAD.X R125, RZ, RZ, R183, P2 ;  /* 0x000000ffff7d7224 */ /* 0x002fcc00010e06b7 */
        /* <DEDUP_REMOVED lines=12> */
.L_x_787:
[----:B------:R-:W-:-:S13]  /*1f5c0*/  ISETP.NE.AND P2, PT, R125, 0x47, PT ;  /* 0x000000477d00780c */ /* 0x000fda0003f45270 */
[----:B------:R-:W-:Y:S05]  /*1f5d0*/  @!P2 BRA `(.L_x_790) ;  /* 0x000000000014a947 */ /* 0x000fea0003800000 */
[----:B------:R-:W-:Y:S01]  /*1f5e0*/  ISETP.NE.AND P2, PT, R125, 0x54, PT ;  /* 0x000000547d00780c */ /* 0x000fe20003f45270 */
[----:B------:R-:W-:-:S12]  /*1f5f0*/  IMAD.MOV.U32 R124, RZ, RZ, 0x3 ;  /* 0x00000003ff7c7424 */ /* 0x000fd800078e00ff */
[----:B------:R-:W-:Y:S05]  /*1f600*/  @!P2 BRA `(.L_x_788) ;  /* 0x00000000000ca947 */ /* 0x000fea0003800000 */
.L_x_789:
[----:B------:R-:W-:Y:S01]  /*1f610*/  IMAD.MOV.U32 R124, RZ, RZ, 0x4 ;  /* 0x00000004ff7c7424 */ /* 0x000fe200078e00ff */
[----:B------:R-:W-:Y:S06]  /*1f620*/  BRA `(.L_x_788) ;  /* 0x0000000000047947 */ /* 0x000fec0003800000 */
.L_x_790:
[----:B------:R-:W-:-:S07]  /*1f630*/  IMAD.MOV.U32 R124, RZ, RZ, 0x2 ;  /* 0x00000002ff7c7424 */ /* 0x000fce00078e00ff */
.L_x_788:
[----:B------:R-:W-:Y:S05]  /*1f640*/  BSYNC.RECONVERGENT B0 ;  /* 0x0000000000007941 */ /* 0x000fea0003800200 */
.L_x_786:
[----:B------:R-:W0:Y:S01]  /*1f650*/  LDC R120, c[0x0][0x2f8] ;  /* 0x0000be00ff787b82 */ /* 0x000e220000000800 */
[----:B------:R-:W-:Y:S01]  /*1f660*/  IMAD.U32 R125, RZ, RZ, UR9 ;  /* 0x00000009ff7d7e24 */ /* 0x000fe2000f8e00ff */
[----:B------:R-:W-:-:S04]  /*1f670*/  ISETP.NE.AND P2, PT, R126, 0x1, PT ;  /* 0x000000017e00780c */ /* 0x000fc80003f45270 */
[----:B0-----:R-:W-:-:S05]  /*1f680*/  IADD3 R120, PT, PT, -R120, 0x27f3, R125 ;  /* 0x000027f378787810 */ /* 0x001fca0007ffe17d */
[----:B------:R-:W-:-:S05]  /*1f690*/  IMAD.IADD R120, R121, 0x1, R120 ;  /* 0x0000000179787824 */ /* 0x000fca00078e0278 */
[----:B------:R2:W-:Y:S01]  /*1f6a0*/  STL.U8 [R120], R124 ;  /* 0x0000007c78007387 */ /* 0x0005e20000100000 */
[----:B------:R-:W-:Y:S05]  /*1f6b0*/  @!P2 BRA `(.L_x_762) ;  /* 0x0000000000d4a947 */ /* 0x000fea0003800000 */
[----:B--2---:R-:W-:-:S05]  /*1f6c0*/  LOP3.LUT R124, RZ, R121, RZ, 0x33, !PT ;  /* 0x00000079ff7c7212 */ /* 0x004fca00078e33ff */
[----:B------:R-:W-:-:S05]  /*1f6d0*/  IMAD.IADD R124, R124, 0x1, R122 ;  /* 0x000000017c7c7824 */ /* 0x000fca00078e027a */
        /* <DEDUP_REMOVED lines=12> */
[----:B------:R-:W-:Y:S01]  /*1f7a0*/  HFMA2 R124, -RZ, RZ, 0, 5.9604644775390625e-08 ;  /* 0x00000001ff7c7431 */ /* 0x000fe200000001ff */
[----:B------:R-:W-:Y:S06]  /*1f7b0*/  BRA `(.L_x_793) ;  /* 0x0000000000207947 */ /* 0x000fec0003800000 */
.L_x_792:
[----:B------:R-:W-:-:S13]  /*1f7c0*/  ISETP.NE.AND P2, PT, R125, 0x47, PT ;  /* 0x000000477d00780c */ /* 0x000fda0003f45270 */
[----:B------:R-:W-:Y:S05]  /*1f7d0*/  @!P2 BRA `(.L_x_795) ;  /* 0x000000000014a947 */ /* 0x000fea0003800000 */
[----:B------:R-:W-:Y:S01]  /*1f7e0*/  ISETP.NE.AND P2, PT, R125, 0x54, PT ;  /* 0x000000547d00780c */ /* 0x000fe20003f45270 */
[----:B------:R-:W-:-:S12]  /*1f7f0*/  IMAD.MOV.U32 R124, RZ, RZ, 0x3 ;  /* 0x00000003ff7c7424 */ /* 0x000fd800078e00ff */
[----:B------:R-:W-:Y:S05]  /*1f800*/  @!P2 BRA `(.L_x_793) ;  /* 0x00000000000ca947 */ /* 0x000fea0003800000 */
.L_x_794:
[----:B------:R-:W-:Y:S01]  /*1f810*/  IMAD.MOV.U32 R124, RZ, RZ, 0x4 ;  /* 0x00000004ff7c7424 */ /* 0x000fe200078e00ff */
[----:B------:R-:W-:Y:S06]  /*1f820*/  BRA `(.L_x_793) ;  /* 0x0000000000047947 */ /* 0x000fec0003800000 */
.L_x_795:
[----:B------:R-:W-:-:S07]  /*1f830*/  IMAD.MOV.U32 R124, RZ, RZ, 0x2 ;  /* 0x00000002ff7c7424 */ /* 0x000fce00078e00ff */
.L_x_793:
[----:B------:R-:W-:Y:S05]  /*1f840*/  BSYNC.RECONVERGENT B0 ;  /* 0x0000000000007941 */ /* 0x000fea0003800200 */
.L_x_791:
[----:B------:R3:W-:Y:S01]  /*1f850*/  STL.U8 [R120+0x1], R124 ;  /* 0x0000017c78007387 */ /* 0x0007e20000100000 */
[----:B------:R-:W-:-:S13]  /*1f860*/  ISETP.NE.AND P2, PT, R126, 0x2, PT ;  /* 0x000000027e00780c */ /* 0x000fda0003f45270 */
[----:B---3--:R-:W-:Y:S05]  /*1f870*/  @!P2 BRA `(.L_x_762) ;  /* 0x000000000064a947 */ /* 0x008fea0003800000 */
[----:B------:R-:W-:-:S04]  /*1f880*/  IADD3 R121, PT, PT, R122, -0x2, -R121 ;  /* 0xfffffffe7a797810 */ /* 0x000fc80007ffe879 */
        /* <DEDUP_REMOVED lines=14> */
.L_x_797:
[----:B------:R-:W-:-:S13]  /*1f970*/  ISETP.NE.AND P2, PT, R124, 0x47, PT ;  /* 0x000000477c00780c */ /* 0x000fda0003f45270 */
[----:B------:R-:W-:Y:S05]  /*1f980*/  @!P2 BRA `(.L_x_800) ;  /* 0x000000000014a947 */ /* 0x000fea0003800000 */
[----:B------:R-:W-:Y:S01]  /*1f990*/  ISETP.NE.AND P2, PT, R124, 0x54, PT ;  /* 0x000000547c00780c */ /* 0x000fe20003f45270 */
[----:B------:R-:W-:-:S12]  /*1f9a0*/  IMAD.MOV.U32 R121, RZ, RZ, 0x3 ;  /* 0x00000003ff797424 */ /* 0x000fd800078e00ff */
[----:B------:R-:W-:Y:S05]  /*1f9b0*/  @!P2 BRA `(.L_x_798) ;  /* 0x00000000000ca947 */ /* 0x000fea0003800000 */
.L_x_799:
[----:B------:R-:W-:Y:S01]  /*1f9c0*/  IMAD.MOV.U32 R121, RZ, RZ, 0x4 ;  /* 0x00000004ff797424 */ /* 0x000fe200078e00ff */
[----:B------:R-:W-:Y:S06]  /*1f9d0*/  BRA `(.L_x_798) ;  /* 0x0000000000047947 */ /* 0x000fec0003800000 */
.L_x_800:
[----:B------:R-:W-:-:S07]  /*1f9e0*/  IMAD.MOV.U32 R121, RZ, RZ, 0x2 ;  /* 0x00000002ff797424 */ /* 0x000fce00078e00ff */
.L_x_798:
[----:B------:R-:W-:Y:S05]  /*1f9f0*/  BSYNC.RECONVERGENT B0 ;  /* 0x0000000000007941 */ /* 0x000fea0003800200 */
.L_x_796:
[----:B------:R3:W-:Y:S02]  /*1fa00*/  STL.U8 [R120+0x2], R121 ;  /* 0x0000027978007387 */ /* 0x0007e40000100000 */
.L_x_762:
[----:B------:R-:W-:Y:S05]  /*1fa10*/  BSYNC.RECONVERGENT B1 ;  /* 0x0000000000017941 */ /* 0x000fea0003800200 */
.L_x_761:
[----:B------:R-:W5:Y:S01]  /*1fa20*/  LDC R126, c[0x0][0x2f8] ;  /* 0x0000be00ff7e7b82 */ /* 0x000f620000000800 */
[----:B------:R-:W-:Y:S01]  /*1fa30*/  IMAD.U32 R127, RZ, RZ, UR9 ;  /* 0x00000009ff7f7e24 */ /* 0x000fe2000f8e00ff */
[----:B------:R-:W-:Y:S01]  /*1fa40*/  BSSY.RECONVERGENT B5, `(.L_x_801) ;  /* 0x00004de000057945 */ /* 0x000fe20003800200 */
[----:B01----:R-:W-:Y:S02]  /*1fa50*/  IMAD.U32 R125, RZ, RZ, UR9 ;  /* 0x00000009ff7d7e24 */ /* 0x003fe4000f8e00ff */
[----:B--23--:R-:W-:-:S03]  /*1fa60*/  IMAD.MOV.U32 R120, RZ, RZ, 0x4 ;  /* 0x00000004ff787424 */ /* 0x00cfc600078e00ff */
[----:B------:R-:W0:Y:S01]  /*1fa70*/  LDC R124, c[0x0][0x2f8] ;  /* 0x0000be00ff7c7b82 */ /* 0x000e220000000800 */
[----:B-----5:R-:W-:-:S05]  /*1fa80*/  IADD3 R126, PT, PT, -R126, 0x27f3, R127 ;  /* 0x000027f37e7e7810 */ /* 0x020fca0007ffe17f */
[----:B------:R-:W-:Y:S01]  /*1fa90*/  IMAD.IADD R121, R122, 0x1, R126 ;  /* 0x000000017a797824 */ /* 0x000fe200078e027e */
[----:B0-----:R-:W-:-:S04]  /*1faa0*/  IADD3 R124, PT, PT, -R124, 0x27d8, R125 ;  /* 0x000027d87c7c7810 */ /* 0x001fc80007ffe17d */
[----:B------:R0:W-:Y:S01]  /*1fab0*/  STL.U8 [R121+0x1], R120 ;  /* 0x0000017879007387 */ /* 0x0001e20000100000 */
[----:B------:R-:W-:-:S03]  /*1fac0*/  IMAD.IADD R192, R123, 0x1, R124 ;  /* 0x000000017bc07824 */ /* 0x000fc600078e027c */
[----:B------:R0:W-:Y:S04]  /*1fad0*/  STL.U8 [R126], R120 ;  /* 0x000000787e007387 */ /* 0x0001e80000100000 */
[----:B------:R0:W-:Y:S04]  /*1fae0*/  STL.U8 [R192+0x1], R120 ;  /* 0x00000178c0007387 */ /* 0x0001e80000100000 */
[----:B------:R0:W-:Y:S01]  /*1faf0*/  STL.U8 [R124], R120 ;  /* 0x000000787c007387 */ /* 0x0001e20000100000 */
[----:B------:R-:W-:Y:S05]  /*1fb00*/  @!P1 BRA `(.L_x_802) ;  /* 0x0000004c00449947 */ /* 0x000fea0003800000 */
[----:B------:R-:W-:Y:S05]  /*1fb10*/  BMOV.32.CLEAR RZ, B0 ;  /* 0x0000000000ff7355 */ /* 0x000fea0000100000 */
[----:B------:R-:W-:Y:S01]  /*1fb20*/  BSSY.RECONVERGENT B0, `(.L_x_803) ;  /* 0x000009f000007945 */ /* 0x000fe20003800200 */
[C---:B0-----:R-:W-:Y:S01]  /*1fb30*/  LOP3.LUT R120, R122.reuse, 0x3, RZ, 0xc0, !PT ;  /* 0x000000037a787812 */ /* 0x041fe200078ec0ff */
[----:B------:R-:W-:Y:S01]  /*1fb40*/  IMAD.MOV.U32 R124, RZ, RZ, 0x1 ;  /* 0x00000001ff7c7424 */ /* 0x000fe200078e00ff */
[----:B------:R-:W-:-:S07]  /*1fb50*/  LOP3.LUT R121, R122, 0x7ffffffc, RZ, 0xc0, !PT ;  /* 0x7ffffffc7a797812 */ /* 0x000fce00078ec0ff */
.L_x_809:
[----:B------:R-:W-:Y:S04]  /*1fb60*/  BSSY.RECONVERGENT B1, `(.L_x_804) ;  /* 0x0000097000017945 */ /* 0x000fe80003800200 */
[----:B0----5:R-:W-:Y:S05]  /*1fb70*/  @!P0 BRA `(.L_x_805) ;  /* 0x0000000800548947 */ /* 0x021fea0003800000 */
[----:B------:R-:W0:Y:S01]  /*1fb80*/  LDC R125, c[0x0][0x2f8] ;  /* 0x0000be00ff7d7b82 */ /* 0x000e220000000800 */
[----:B------:R-:W-:-:S05]  /*1fb90*/  IMAD.U32 R126, RZ, RZ, UR9 ;  /* 0x00000009ff7e7e24 */ /* 0x000fca000f8e00ff */
[----:B0-----:R-:W-:-:S05]  /*1fba0*/  IADD3 R125, PT, PT, -R125, 0x27d8, R126 ;  /* 0x000027d87d7d7810 */ /* 0x001fca0007ffe17e */
[----:B------:R-:W-:-:S06]  /*1fbb0*/  IMAD.IADD R125, R124, 0x1, R125 ;  /* 0x000000017c7d7824 */ /* 0x000fcc00078e027d */
[----:B------:R-:W5:Y:S01]  /*1fbc0*/  LDL.S8 R125, [R125] ;  /* 0x000000007d7d7983 */ /* 0x000f620000100200 */
        /* <DEDUP_REMOVED lines=9> */
.L_x_808:
[----:B----4-:R-:W0:Y:S01]  /*1fc60*/  LDC R129, c[0x0][0x2f8] ;  /* 0x0000be00ff817b82 */ /* 0x010e220000000800 */
[----:B------:R-:W-:-:S05]  /*1fc70*/  IMAD.U32 R130, RZ, RZ, UR9 ;  /* 0x00000009ff827e24 */ /* 0x000fca000f8e00ff */
[----:B0-----:R-:W-:-:S04]  /*1fc80*/  IADD3 R129, PT, PT, -R129, 0x27f3, R130 ;  /* 0x000027f381817810 */ /* 0x001fc80007ffe182 */
[----:B------:R-:W-:-:S05]  /*1fc90*/  IADD3 R129, PT, PT, R128, R129, RZ ;  /* 0x0000008180817210 */ /* 0x000fca0007ffe0ff */
[----:B------:R-:W2:Y:S01]  /*1fca0*/  LDL.S8 R130, [R129] ;  /* 0x0000000081827983 */ /* 0x000ea20000100200 */
[----:B------:R-:W0:Y:S01]  /*1fcb0*/  LDC R176, c[0x0][0x2f8] ;  /* 0x0000be00ffb07b82 */ /* 0x000e220000000800 */
[----:B------:R-:W-:Y:S02]  /*1fcc0*/  IMAD.IADD R173, R127, 0x1, R128 ;  /* 0x000000017fad7824 */ /* 0x000fe400078e0280 */
[----:B------:R-:W-:-:S05]  /*1fcd0*/  IMAD.U32 R175, RZ, RZ, UR9 ;  /* 0x00000009ffaf7e24 */ /* 0x000fca000f8e00ff */
[----:B------:R-:W1:Y:S01]  /*1fce0*/  LDC R174, c[0x0][0x2f8] ;  /* 0x0000be00ffae7b82 */ /* 0x000e620000000800 */
[----:B0-----:R-:W-:-:S05]  /*1fcf0*/  IADD3 R176, PT, PT, -R176, UR9, RZ ;  /* 0x00000009b0b07c10 */ /* 0x001fca000fffe1ff */
[----:B------:R-:W-:Y:S01]  /*1fd00*/  IMAD R172, R173, 0x8, R176 ;  /* 0x00000008adac7824 */ /* 0x000fe200078e02b0 */
[----:B-1----:R-:W-:-:S05]  /*1fd10*/  IADD3 R174, PT, PT, -R174, 0x1388, R175 ;  /* 0x00001388aeae7810 */ /* 0x002fca0007ffe1af */
[----:B------:R-:W-:Y:S02]  /*1fd20*/  IMAD R173, R173, 0x8, R174 ;  /* 0x00000008adad7824 */ /* 0x000fe400078e02ae */
[----:B--2--5:R-:W-:-:S05]  /*1fd30*/  IMAD.IADD R130, R125, 0x1, R130 ;  /* 0x000000017d827824 */ /* 0x024fca00078e0282 */
[----:B------:R-:W-:-:S13]  /*1fd40*/  ISETP.NE.AND P2, PT, R130, 0x3, PT ;  /* 0x000000038200780c */ /* 0x000fda0003f45270 */
[----:B------:R-:W-:Y:S02]  /*1fd50*/  @P2 IMAD.MOV.U32 R130, RZ, RZ, 0x0 ;  /* 0x00000000ff822424 */ /* 0x000fe400078e00ff */
[----:B------:R-:W-:-:S05]  /*1fd60*/  @P2 IMAD.MOV.U32 R131, RZ, RZ, 0x7ff00000 ;  /* 0x7ff00000ff832424 */ /* 0x000fca00078e00ff */
[----:B------:R0:W-:Y:S02]  /*1fd70*/  @P2 STL.64 [R172], R130 ;  /* 0x00000082ac002387 */ /* 0x0001e40000100a00 */
[----:B0-----:R-:W-:-:S05]  /*1fd80*/  @P2 IMAD.MOV.U32 R131, RZ, RZ, -0x40100000 ;  /* 0xbff00000ff832424 */ /* 0x001fca00078e00ff */
[----:B------:R-:W-:Y:S04]  /*1fd90*/  @P2 STL.64 [R173], R130 ;  /* 0x00000082ad002387 */ /* 0x000fe80000100a00 */
[----:B------:R-:W-:Y:S01]  /*1fda0*/  @!P2 STL.64 [R172], RZ ;  /* 0x000000ffac00a387 */ /* 0x000fe20000100a00 */
[----:B------:R-:W-:Y:S02]  /*1fdb0*/  @!P2 IMAD.MOV.U32 R130, RZ, RZ, 0x0 ;  /* 0x00000000ff82a424 */ /* 0x000fe400078e00ff */
[----:B------:R-:W-:-:S05]  /*1fdc0*/  @!P2 IMAD.MOV.U32 R131, RZ, RZ, -0x3f56d000 ;  /* 0xc0a93000ff83a424 */ /* 0x000fca00078e00ff */
[----:B------:R0:W-:Y:S04]  /*1fdd0*/  @!P2 STL.64 [R173], R130 ;  /* 0x00000082ad00a387 */ /* 0x0001e80000100a00 */
[----:B0-----:R-:W2:Y:S01]  /*1fde0*/  LDL.S8 R130, [R129+0x1] ;  /* 0x0000010081827983 */ /* 0x001ea20000100200 */
[----:B------:R-:W-:-:S04]  /*1fdf0*/  IMAD.IADD R173, R126, 0x1, R128 ;  /* 0x000000017ead7824 */ /* 0x000fc800078e0280 */
[C---:B------:R-:W-:Y:S02]  /*1fe00*/  IMAD R172, R173.reuse, 0x8, R176 ;  /* 0x00000008adac7824 */ /* 0x040fe400078e02b0 */
[----:B------:R-:W-:Y:S02]  /*1fe10*/  IMAD R173, R173, 0x8, R174 ;  /* 0x00000008adad7824 */ /* 0x000fe400078e02ae */
[----:B--2---:R-:W-:-:S05]  /*1fe20*/  IMAD.IADD R130, R125, 0x1, R130 ;  /* 0x000000017d827824 */ /* 0x004fca00078e0282 */
        /* <DEDUP_REMOVED lines=11> */
[----:B------:R-:W-:-:S05]  /*1fee0*/  VIADD R173, R128, 0x2 ;  /* 0x0000000280ad7836 */ /* 0x000fca0000000000 */
[----:B------:R-:W-:-:S05]  /*1fef0*/  IADD3 R173, PT, PT, R127, R173, RZ ;  /* 0x000000ad7fad7210 */ /* 0x000fca0007ffe0ff */
        /* <DEDUP_REMOVED lines=13> */
[----:B------:R-:W2:Y:S02]  /*1ffd0*/  LDL.S8 R129, [R129+0x3] ;  /* 0x0000030081817983 */ /* 0x000ea40000100200 */
[----:B--2---:R-:W-:-:S05]  /*1ffe0*/  IMAD.IADD R129, R125, 0x1, R129 ;  /* 0x000000017d817824 */ /* 0x004fca00078e0281 */
[----:B------:R-:W-:Y:S01]  /*1fff0*/  ISETP.NE.AND P2, PT, R129, 0x3, PT ;  /* 0x000000038100780c */ /* 0x000fe20003f45270 */
[C---:B------:R-:W-:Y:S02]  /*20000*/  VIADD R129, R128.reuse, 0x3 ;  /* 0x0000000380817836 */ /* 0x040fe40000000000 */
[----:B------:R-:W-:Y:S02]  /*20010*/  VIADD R128, R128, 0x4 ;  /* 0x0000000480807836 */ /* 0x000fe40000000000 */
[----:B0-----:R-:W-:-:S04]  /*20020*/  IMAD.IADD R173, R127, 0x1, R129 ;  /* 0x000000017fad7824 */ /* 0x001fc800078e0281 */
[C---:B------:R-:W-:Y:S02]  /*20030*/  IMAD R172, R173.reuse, 0x8, R176 ;  /* 0x00000008adac7824 */ /* 0x040fe400078e02b0 */
[----:B------:R-:W-:Y:S02]  /*20040*/  IMAD R173, R173, 0x8, R174 ;  /* 0x00000008adad7824 */ /* 0x000fe400078e02ae */
[----:B------:R-:W-:Y:S02]  /*20050*/  @P2 IMAD.MOV.U32 R130, RZ, RZ, 0x0 ;  /* 0x00000000ff822424 */ /* 0x000fe400078e00ff */
[----:B------:R-:W-:-:S05]  /*20060*/  @P2 IMAD.MOV.U32 R131, RZ, RZ, 0x7ff00000 ;  /* 0x7ff00000ff832424 */ /* 0x000fca00078e00ff */
[----:B------:R0:W-:Y:S02]  /*20070*/  @P2 STL.64 [R172], R130 ;  /* 0x00000082ac002387 */ /* 0x0001e40000100a00 */
[----:B0-----:R-:W-:-:S05]  /*20080*/  @P2 IMAD.MOV.U32 R131, RZ, RZ, -0x40100000 ;  /* 0xbff00000ff832424 */ /* 0x001fca00078e00ff */
[----:B------:R0:W-:Y:S04]  /*20090*/  @P2 STL.64 [R173], R130 ;  /* 0x00000082ad002387 */ /* 0x0001e80000100a00 */
[----:B------:R0:W-:Y:S01]  /*200a0*/  @!P2 STL.64 [R172], RZ ;  /* 0x000000ffac00a387 */ /* 0x0001e20000100a00 */
[----:B------:R-:W-:Y:S02]  /*200b0*/  @!P2 IMAD.MOV.U32 R130, RZ, RZ, 0x0 ;  /* 0x00000000ff82a424 */ /* 0x000fe400078e00ff */
[----:B------:R-:W-:-:S05]  /*200c0*/  @!P2 IMAD.MOV.U32 R131, RZ, RZ, -0x3f56d000 ;  /* 0xc0a93000ff83a424 */ /* 0x000fca00078e00ff */
[----:B------:R0:W-:Y:S01]  /*200d0*/  @!P2 STL.64 [R173], R130 ;  /* 0x00000082ad00a387 */ /* 0x0001e20000100a00 */
[----:B------:R-:W-:-:S13]  /*200e0*/  ISETP.NE.AND P2, PT, R129, R121, PT ;  /* 0x000000798100720c */ /* 0x000fda0003f45270 */
[----:B0-----:R-:W-:Y:S05]  /*200f0*/  @P2 BRA `(.L_x_808) ;  /* 0xfffffff800d82947 */ /* 0x001fea000383ffff */
.L_x_807:
[----:B------:R-:W-:Y:S05]  /*20100*/  BSYNC.RECONVERGENT B2 ;  /* 0x0000000000027941 */ /* 0x000fea0003800200 */
.L_x_806:
[----:B------:R-:W-:Y:S05]  /*20110*/  @!P1 BRA `(.L_x_805) ;  /* 0x0000000000ec9947 */ /* 0x000fea0003800000 */
[----:B----4-:R-:W0:Y:S01]  /*20120*/  LDC R129, c[0x0][0x2f8] ;  /* 0x0000be00ff817b82 */ /* 0x010e220000000800 */
[----:B------:R-:W-:-:S05]  /*20130*/  IMAD.U32 R130, RZ, RZ, UR9 ;  /* 0x00000009ff827e24 */ /* 0x000fca000f8e00ff */
[----:B0-----:R-:W-:-:S05]  /*20140*/  IADD3 R129, PT, PT, -R129, 0x27f3, R130 ;  /* 0x000027f381817810 */ /* 0x001fca0007ffe182 */
[----:B------:R-:W-:-:S05]  /*20150*/  IMAD.IADD R129, R128, 0x1, R129 ;  /* 0x0000000180817824 */ /* 0x000fca00078e0281 */
[----:B------:R-:W2:Y:S01]  /*20160*/  LDL.S8 R130, [R129] ;  /* 0x0000000081827983 */ /* 0x000ea20000100200 */
[----:B------:R-:W0:Y:S01]  /*20170*/  LDC R176, c[0x0][0x2f8] ;  /* 0x0000be00ffb07b82 */ /* 0x000e220000000800 */
[----:B------:R-:W-:Y:S01]  /*20180*/  IADD3 R173, PT, PT, R127, R128, RZ ;  /* 0x000000807fad7210 */ /* 0x000fe20007ffe0ff */
[----:B------:R-:W-:-:S06]  /*20190*/  IMAD.U32 R175, RZ, RZ, UR9 ;  /* 0x00000009ffaf7e24 */ /* 0x000fcc000f8e00ff */
        /* <DEDUP_REMOVED lines=16> */
[----:B------:R-:W-:-:S13]  /*202a0*/  ISETP.NE.AND P1, PT, R120, 0x1, PT ;  /* 0x000000017800780c */ /* 0x000fda0003f25270 */
[----:B0-----:R-:W-:Y:S05]  /*202b0*/  @!P1 BRA `(.L_x_805) ;  /* 0x0000000000849947 */ /* 0x001fea0003800000 */
[----:B------:R-:W2:Y:S01]  /*202c0*/  LDL.S8 R130, [R129+0x1] ;  /* 0x0000010081827983 */ /* 0x000ea20000100200 */
        /* <DEDUP_REMOVED lines=17> */
[----:B------:R-:W-:-:S04]  /*203e0*/  VIADD R128, R128, 0x2 ;  /* 0x0000000280807836 */ /* 0x000fc80000000000 */
[----:B------:R-:W-:Y:S02]  /*203f0*/  IMAD.IADD R128, R127, 0x1, R128 ;  /* 0x000000017f807824 */ /* 0x000fe400078e0280 */
[----:B--2---:R-:W-:Y:S02]  /*20400*/  IMAD.IADD R129, R125, 0x1, R129 ;  /* 0x000000017d817824 */ /* 0x004fe400078e0281 */
[C---:B------:R-:W-:Y:S02]  /*20410*/  IMAD R125, R128.reuse, 0x8, R176 ;  /* 0x00000008807d7824 */ /* 0x040fe400078e02b0 */
[----:B------:R-:W-:Y:S01]  /*20420*/  IMAD R128, R128, 0x8, R174 ;  /* 0x0000000880807824 */ /* 0x000fe200078e02ae */
[----:B------:R-:W-:-:S13]  /*20430*/  ISETP.NE.AND P1, PT, R129, 0x3, PT ;  /* 0x000000038100780c */ /* 0x000fda0003f25270 */
[----:B------:R-:W-:Y:S01]  /*20440*/  @P1 MOV R126, 0x0 ;  /* 0x00000000007e1802 */ /* 0x000fe20000000f00 */
[----:B------:R-:W-:-:S05]  /*20450*/  @P1 IMAD.MOV.U32 R127, RZ, RZ, 0x7ff00000 ;  /* 0x7ff00000ff7f1424 */ /* 0x000fca00078e00ff */
[----:B------:R0:W-:Y:S02]  /*20460*/  @P1 STL.64 [R125], R126 ;  /* 0x0000007e7d001387 */ /* 0x0001e40000100a00 */
[----:B0-----:R-:W-:-:S05]  /*20470*/  @P1 IMAD.MOV.U32 R127, RZ, RZ, -0x40100000 ;  /* 0xbff00000ff7f1424 */ /* 0x001fca00078e00ff */
[----:B------:R0:W-:Y:S04]  /*20480*/  @P1 STL.64 [R128], R126 ;  /* 0x0000007e80001387 */ /* 0x0001e80000100a00 */
[----:B------:R0:W-:Y:S01]  /*20490*/  @!P1 STL.64 [R125], RZ ;  /* 0x000000ff7d009387 */ /* 0x0001e20000100a00 */
[----:B------:R-:W-:Y:S02]  /*204a0*/  @!P1 IMAD.MOV.U32 R126, RZ, RZ, 0x0 ;  /* 0x00000000ff7e9424 */ /* 0x000fe400078e00ff */
[----:B------:R-:W-:-:S05]  /*204b0*/  @!P1 IMAD.MOV.U32 R127, RZ, RZ, -0x3f56d000 ;  /* 0xc0a93000ff7f9424 */ /* 0x000fca00078e00ff */
[----:B------:R0:W-:Y:S02]  /*204c0*/  @!P1 STL.64 [R128], R126 ;  /* 0x0000007e80009387 */ /* 0x0001e40000100a00 */
.L_x_805:
[----:B------:R-:W-:Y:S05]  /*204d0*/  BSYNC.RECONVERGENT B1 ;  /* 0x0000000000017941 */ /* 0x000fea0003800200 */
.L_x_804:
[C---:B------:R-:W-:Y:S01]  /*204e0*/  ISETP.NE.AND P1, PT, R124.reuse, R123, PT ;  /* 0x0000007b7c00720c */ /* 0x040fe20003f25270 */
[----:B------:R-:W-:-:S12]  /*204f0*/  VIADD R124, R124, 0x1 ;  /* 0x000000017c7c7836 */ /* 0x000fd80000000000 */
[----:B------:R-:W-:Y:S05]  /*20500*/  @P1 BRA `(.L_x_809) ;  /* 0xfffffff400941947 */ /* 0x000fea000383ffff */
[----:B------:R-:W-:Y:S05]  /*20510*/  BSYNC.RECONVERGENT B0 ;  /* 0x0000000000007941 */ /* 0x000fea0003800200 */
.L_x_803:
[----:B------:R-:W-:-:S07]  /*20520*/  IMAD.MOV.U32 R179, RZ, RZ, 0x1 ;  /* 0x00000001ffb37424 */ /* 0x000fce00078e00ff */
.L_x_872:
[----:B------:R-:W-:Y:S04]  /*20530*/  BSSY.RECONVERGENT B4, `(.L_x_810) ;  /* 0x000042b000047945 */ /* 0x000fe80003800200 */
[----:B012---:R-:W-:Y:S05]  /*20540*/  @!P0 BRA `(.L_x_811) ;  /* 0x0000004000a48947 */ /* 0x007fea0003800000 */
[----:B------:R-:W1:Y:S01]  /*20550*/  LDC R120, c[0x0][0x2f8] ;  /* 0x0000be00ff787b82 */ /* 0x000e620000000800 */
[----:B------:R-:W-:Y:S02]  /*20560*/  IMAD.U32 R121, RZ, RZ, UR9 ;  /* 0x00000009ff797e24 */ /* 0x000fe4000f8e00ff */
[----:B------:R-:W-:Y:S02]  /*20570*/  VIADD R178, R179, 0xffffffff ;  /* 0xffffffffb3b27836 */ /* 0x000fe40000000000 */
[----:B----4-:R-:W-:Y:S02]  /*20580*/  IMAD.MOV.U32 R130, RZ, RZ, 0x1 ;  /* 0x00000001ff827424 */ /* 0x010fe400078e00ff */
[CC--:B------:R-:W-:Y:S02]  /*20590*/  IMAD R172, R178.reuse, R122.reuse, -R122 ;  /* 0x0000007ab2ac7224 */ /* 0x0c0fe400078e0a7a */
[----:B------:R-:W-:Y:S02]  /*205a0*/  IMAD R129, R178, R122, -0x1 ;  /* 0xffffffffb2817424 */ /* 0x000fe400078e027a */
[----:B------:R-:W-:Y:S01]  /*205b0*/  VIADD R172, R172, 0xfffffffe ;  /* 0xfffffffeacac7836 */ /* 0x000fe20000000000 */
[----:B-1----:R-:W-:-:S05]  /*205c0*/  IADD3 R120, PT, PT, -R120, 0x27d8, R121 ;  /* 0x000027d878787810 */ /* 0x002fca0007ffe179 */
[----:B------:R-:W-:-:S07]  /*205d0*/  IMAD.IADD R131, R179, 0x1, R120 ;  /* 0x00000001b3837824 */ /* 0x000fce00078e0278 */
.L_x_871:
[----:B-12---:R-:W1:Y:S01]  /*205e0*/  LDC R120, c[0x0][0x2f8] ;  /* 0x0000be00ff787b82 */ /* 0x006e620000000800 */
[----:B0-----:R-:W-:Y:S01]  /*205f0*/  IMAD.IADD R124, R129, 0x1, R130 ;  /* 0x00000001817c7824 */ /* 0x001fe200078e0282 */
[----:B-1----:R-:W-:-:S05]  /*20600*/  IADD3 R120, PT, PT, -R120, UR9, RZ ;  /* 0x0000000978787c10 */ /* 0x002fca000fffe1ff */
[----:B0-----:R-:W-:-:S05]  /*20610*/  IMAD R128, R124, 0x8, R120 ;  /* 0x000000087c807824 */ /* 0x001fca00078e0278 */
[----:B------:R-:W2:Y:S01]  /*20620*/  LDL.64 R120, [R128] ;  /* 0x0000000080787983 */ /* 0x000ea20000100a00 */
[----:B------:R-:W-:Y:S01]  /*20630*/  IMAD.MOV.U32 R174, RZ, RZ, -0x800000 ;  /* 0xff800000ffae7424 */ /* 0x000fe200078e00ff */
[----:B------:R-:W-:Y:S01]  /*20640*/  BSSY.RECONVERGENT B3, `(.L_x_812) ;  /* 0x0000416000037945 */ /* 0x000fe20003800200 */
[----:B------:R-:W-:-:S06]  /*20650*/  IMAD.MOV.U32 R175, RZ, RZ, 0x41cdcd64 ;  /* 0x41cdcd64ffaf7424 */ /* 0x000fcc00078e00ff */
[----:B--2---:R-:W-:-:S14]  /*20660*/  DSETP.GEU.AND P1, PT, |R120|, R174, PT ;  /* 0x000000ae7800722a */ /* 0x004fdc0003f2e200 */
[----:B------:R-:W-:Y:S05]  /*20670*/  @P1 BRA `(.L_x_813) ;  /* 0x0000004000481947 */ /* 0x000fea0003800000 */
[----:B-----5:R-:W0:Y:S01]  /*20680*/  LDC R125, c[0x0][0x2f8] ;  /* 0x0000be00ff7d7b82 */ /* 0x020e220000000800 */
[----:B------:R-:W-:-:S05]  /*20690*/  IMAD.U32 R126, RZ, RZ, UR9 ;  /* 0x00000009ff7e7e24 */ /* 0x000fca000f8e00ff */
[----:B0-----:R-:W-:Y:S02]  /*206a0*/  IADD3 R125, PT, PT, -R125, 0x27f3, R126 ;  /* 0x000027f37d7d7810 */ /* 0x001fe40007ffe17e */
[----:B------:R-:W2:Y:S03]  /*206b0*/  LDL.U8 R126, [R131] ;  /* 0x00000000837e7983 */ /* 0x000ea60000100000 */
[----:B------:R-:W-:-:S05]  /*206c0*/  IMAD.IADD R127, R130, 0x1, R125 ;  /* 0x00000001827f7824 */ /* 0x000fca00078e027d */
[----:B------:R-:W3:Y:S01]  /*206d0*/  LDL.U8 R125, [R127] ;  /* 0x000000007f7d7983 */ /* 0x000ee20000100000 */
[----:B------:R-:W0:Y:S01]  /*206e0*/  LDC R176, c[0x0][0x2f8] ;  /* 0x0000be00ffb07b82 */ /* 0x000e220000000800 */
[----:B------:R-:W-:-:S05]  /*206f0*/  IMAD.U32 R177, RZ, RZ, UR9 ;  /* 0x00000009ffb17e24 */ /* 0x000fca000f8e00ff */
[----:B0-----:R-:W-:-:S05]  /*20700*/  IADD3 R176, PT, PT, -R176, 0x1388, R177 ;  /* 0x00001388b0b07810 */ /* 0x001fca0007ffe1b1 */
[----:B------:R-:W-:Y:S01]  /*20710*/  IMAD R124, R124, 0x8, R176 ;  /* 0x000000087c7c7824 */ /* 0x000fe200078e02b0 */
[----:B------:R-:W-:Y:S01]  /*20720*/  BSSY.RECONVERGENT B1, `(.L_x_814) ;  /* 0x0000177000017945 */ /* 0x000fe20003800200 */
[----:B--2---:R-:W-:Y:S02]  /*20730*/  PRMT R182, R126, 0x8880, RZ ;  /* 0x000088807eb67816 */ /* 0x004fe400000000ff */
[----:B---3--:R-:W-:-:S05]  /*20740*/  PRMT R173, R125, 0x8880, RZ ;  /* 0x000088807dad7816 */ /* 0x008fca00000000ff */
[----:B------:R-:W-:-:S05]  /*20750*/  IMAD.IADD R173, R182, 0x1, R173 ;  /* 0x00000001b6ad7824 */ /* 0x000fca00078e02ad */
[----:B------:R-:W-:-:S13]  /*20760*/  ISETP.NE.AND P1, PT, R173, 0x3, PT ;  /* 0x00000003ad00780c */ /* 0x000fda0003f25270 */
[----:B------:R-:W-:Y:S01]  /*20770*/  @P1 MOV R176, 0x0 ;  /* 0x0000000000b01802 */ /* 0x000fe20000000f00 */
[----:B------:R-:W-:-:S05]  /*20780*/  @P1 IMAD.MOV.U32 R177, RZ, RZ, -0x40100000 ;  /* 0xbff00000ffb11424 */ /* 0x000fca00078e00ff */
[----:B------:R0:W-:Y:S02]  /*20790*/  @P1 STL.64 [R124], R176 ;  /* 0x000000b07c001387 */ /* 0x0001e40000100a00 */
[----:B0-----:R-:W-:-:S05]  /*207a0*/  @P1 IMAD.MOV.U32 R177, RZ, RZ, 0x7ff00000 ;  /* 0x7ff00000ffb11424 */ /* 0x001fca00078e00ff */
[----:B------:R0:W-:Y:S01]  /*207b0*/  @P1 STL.64 [R128], R176 ;  /* 0x000000b080001387 */ /* 0x0001e20000100a00 */
[----:B------:R-:W-:Y:S02]  /*207c0*/  @P1 IMAD.MOV.U32 R120, RZ, RZ, 0x0 ;  /* 0x00000000ff781424 */ /* 0x000fe400078e00ff */
[----:B------:R-:W-:Y:S02]  /*207d0*/  @P1 IMAD.MOV.U32 R121, RZ, RZ, 0x7ff00000 ;  /* 0x7ff00000ff791424 */ /* 0x000fe400078e00ff */
[----:B------:R-:W-:Y:S02]  /*207e0*/  @P1 IMAD.MOV.U32 R198, RZ, RZ, 0x0 ;  /* 0x00000000ffc61424 */ /* 0x000fe400078e00ff */
[----:B------:R-:W-:Y:S02]  /*207f0*/  @P1 IMAD.MOV.U32 R199, RZ, RZ, -0x40100000 ;  /* 0xbff00000ffc71424 */ /* 0x000fe400078e00ff */
[----:B------:R-:W-:Y:S02]  /*20800*/  @P1 IMAD.MOV.U32 R194, RZ, RZ, 0x0 ;  /* 0x00000000ffc21424 */ /* 0x000fe400078e00ff */
[----:B------:R-:W-:Y:S01]  /*20810*/  @P1 IMAD.MOV.U32 R195, RZ, RZ, 0x7ff00000 ;  /* 0x7ff00000ffc31424 */ /* 0x000fe200078e00ff */
[----:B0-----:R-:W-:Y:S06]  /*20820*/  @P1 BRA `(.L_x_815) ;  /* 0x0000001400981947 */ /* 0x001fec0003800000 */
[----:B------:R-:W2:Y:S01]  /*20830*/  LDL.S8 R186, [R127+-0x1] ;  /* 0xffffff007fba7983 */ /* 0x000ea20000100200 */
[----:B------:R-:W0:Y:S03]  /*20840*/  LDC.64 R184, c[0x0][0x468] ;  /* 0x00011a00ffb87b82 */ /* 0x000e260000000a00 */
[----:B------:R-:W3:Y:S01]  /*20850*/  LDL.U8 R193, [R131+-0x1] ;  /* 0xffffff0083c17983 */ /* 0x000ee20000100000 */
[----:B------:R-:W-:Y:S01]  /*20860*/  PRMT R173, R125, 0x8880, RZ ;  /* 0x000088807dad7816 */ /* 0x000fe200000000ff */
[----:B------:R-:W-:Y:S01]  /*20870*/  UMOV UR10, 0x1905 ;  /* 0x00001905000a7882 */ /* 0x000fe20000000000 */
[----:B------:R-:W-:Y:S02]  /*20880*/  PRMT R187, R126, 0x3340, RZ ;  /* 0x000033407ebb7816 */ /* 0x000fe400000000ff */
[----:B------:R-:W1:Y:S01]  /*20890*/  LDC.64 R190, c[0x0][0x468] ;  /* 0x00011a00ffbe7b82 */ /* 0x000e620000000a00 */
[--C-:B------:R-:W-:Y:S01]  /*208a0*/  SHF.R.S32.HI R177, RZ, 0x1f, R173.reuse ;  /* 0x0000001fffb17819 */ /* 0x100fe200000114ad */
[--C-:B------:R-:W-:Y:S01]  /*208b0*/  IMAD.MOV.U32 R176, RZ, RZ, R173.reuse ;  /* 0x000000ffffb07224 */ /* 0x100fe200078e00ad */
[----:B--2---:R-:W-:-:S02]  /*208c0*/  PRMT R196, R186, 0x5410, R173 ;  /* 0x00005410bac47816 */ /* 0x004fc400000000ad */
[----:B------:R-:W-:-:S03]  /*208d0*/  LOP3.LUT R186, R186, 0xffff, RZ, 0xc0, !PT ;  /* 0x0000ffffbaba7812 */ /* 0x000fc600078ec0ff */
[----:B------:R-:W-:Y:S01]  /*208e0*/  IDP.2A.LO.S16.U8 R196, R196, UR10, R182 ;  /* 0x0000000ac4c47c26 */ /* 0x000fe200080012b6 */
[----:B------:R-:W-:Y:S01]  /*208f0*/  PRMT R186, R186, 0x3340, R125 ;  /* 0x00003340baba7816 */ /* 0x000fe2000000007d */
[----:B------:R-:W-:Y:S01]  /*20900*/  IMAD.WIDE R182, R182, 0x5, R176 ;  /* 0x00000005b6b67825 */ /* 0x000fe200078e02b0 */
[----:B------:R-:W-:Y:S02]  /*20910*/  UMOV UR10, 0x57d19 ;  /* 0x00057d19000a7882 */ /* 0x000fe40000000000 */
[----:B------:R-:W-:Y:S02]  /*20920*/  PRMT R186, R186, 0x5410, R187 ;  /* 0x00005410baba7816 */ /* 0x000fe400000000bb */
[----:B---3--:R-:W-:Y:S02]  /*20930*/  PRMT R187, R193, 0x8880, RZ ;  /* 0x00008880c1bb7816 */ /* 0x008fe400000000ff */
[----:B0-----:R-:W-:-:S03]  /*20940*/  LEA R198, P1, R182, R184, 0x3 ;  /* 0x000000b8b6c67211 */ /* 0x001fc600078218ff */
[----:B------:R-:W-:Y:S01]  /*20950*/  IDP.4A.S8.U8 R186, R186, UR10, R187 ;  /* 0x0000000ababa7c26 */ /* 0x000fe200080002bb */
[----:B------:R-:W-:-:S03]  /*20960*/  LEA.HI.X R199, R182, R185, R183, 0x3, P1 ;  /* 0x000000b9b6c77211 */ /* 0x000fc600008f1cb7 */
[--C-:B-1----:R-:W-:Y:S02]  /*20970*/  IMAD.WIDE R186, R186, 0x8, R190.reuse ;  /* 0x00000008baba7825 */ /* 0x102fe400078e02be */
        /* <DEDUP_REMOVED lines=66> */
.L_x_820:
[----:B------:R-:W-:Y:S05]  /*20da0*/  BSYNC.RECONVERGENT B2 ;  /* 0x0000000000027941 */ /* 0x000fea0003800200 */
.L_x_819:
        /* <DEDUP_REMOVED lines=32> */
.L_x_823:
[----:B------:R-:W-:Y:S05]  /*20fb0*/  BSYNC.RECONVERGENT B2 ;  /* 0x0000000000027941 */ /* 0x000fea0003800200 */
.L_x_822:
        /* <DEDUP_REMOVED lines=12> */
.L_x_818:
        /* <DEDUP_REMOVED lines=35> */
[----:B------:R-:W-:Y:S01]  /*212b0*/  IMAD.MOV.U32 R190, RZ, RZ, R174 ;  /* 0x000000ffffbe7224 */ /* 0x000fe200078e00ae */
[----:B------:R-:W-:-:S07]  /*212c0*/  MOV R191, R175 ;  /* 0x000000af00bf7202 */ /* 0x000fce0000000f00 */
.L_x_825:
[----:B------:R-:W-:Y:S05]  /*212d0*/  BSYNC.RECONVERGENT B2 ;  /* 0x0000000000027941 */ /* 0x000fea0003800200 */
.L_x_824:
        /* <DEDUP_REMOVED lines=34> */
.L_x_827:
[----:B------:R-:W-:Y:S05]  /*21500*/  BSYNC.RECONVERGENT B2 ;  /* 0x0000000000027941 */ /* 0x000fea0003800200 */
.L_x_826:
        /* <DEDUP_REMOVED lines=12> */
.L_x_817:
        /* <DEDUP_REMOVED lines=51> */
.L_x_829:
[----:B------:R-:W-:Y:S05]  /*21900*/  BSYNC.RECONVERGENT B2 ;  /* 0x0000000000027941 */ /* 0x000fea0003800200 */
.L_x_828:
        /* <DEDUP_REMOVED lines=34> */
.L_x_831:
[----:B------:R-:W-:Y:S05]  /*21b30*/  BSYNC.RECONVERGENT B2 ;  /* 0x0000000000027941 */ /* 0x000fea0003800200 */
.L_x_830:
        /* <DEDUP_REMOVED lines=11> */
.L_x_821:
[----:B------:R-:W-:Y:S05]  /*21bf0*/  BSYNC.RECONVERGENT B0 ;  /* 0x0000000000007941 */ /* 0x000fea0003800200 */
.L_x_816:
        /* <DEDUP_REMOVED lines=32> */
.L_x_833:
[----:B------:R-:W-:Y:S05]  /*21e00*/  BSYNC.RECONVERGENT B0 ;  /* 0x0000000000007941 */ /* 0x000fea0003800200 */
.L_x_832:
        /* <DEDUP_REMOVED lines=8> */
.L_x_815:
[----:B------:R-:W-:Y:S05]  /*21e90*/  BSYNC.RECONVERGENT B1 ;  /* 0x0000000000017941 */ /* 0x000fea0003800200 */
.L_x_814:
[----:B------:R-:W-:Y:S01]  /*21ea0*/  UMOV UR10, 0xff800000 ;  /* 0xff800000000a7882 */ /* 0x000fe20000000000 */
[----:B------:R-:W-:Y:S01]  /*21eb0*/  UMOV UR11, 0x41cdcd64 ;  /* 0x41cdcd64000b7882 */ /* 0x000fe20000000000 */
[----:B------:R-:W-:Y:S01]  /*21ec0*/  VIMNMX.U32 R173, PT, PT, R130, R179, PT ;  /* 0x000000b382ad7248 */ /* 0x000fe20003fe0000 */
        /* <DEDUP_REMOVED lines=20> */
[----:B------:R-:W-:Y:S02]  /*22010*/  DFMA R182, R176, R182, R176 ;  /* 0x000000b6b0b6722b */ /* 0x000fe400000000b0 */
[----:B------:R-:W-:-:S06]  /*22020*/  DADD R176, R120, 200 ;  /* 0x4069000078b07429 */ /* 0x000fcc0000000000 */
[----:B------:R-:W-:-:S04]  /*22030*/  DFMA R186, -R174, R182, 1 ;  /* 0x3ff00000aeba742b */ /* 0x000fc800000001b6 */
[----:B------:R-:W-:-:S04]  /*22040*/  FSETP.GEU.AND P2, PT, |R177|, 6.5827683646048100446e-37, PT ;  /* 0x03600000b100780b */ /* 0x000fc80003f4e200 */
[----:B------:R-:W-:-:S08]  /*22050*/  DFMA R186, R182, R186, R182 ;  /* 0x000000bab6ba722b */ /* 0x000fd000000000b6 */
[----:B------:R-:W-:-:S08]  /*22060*/  DMUL R182, R176, R186 ;  /* 0x000000bab0b67228 */ /* 0x000fd00000000000 */
[----:B------:R-:W-:-:S08]  /*22070*/  DFMA R184, -R174, R182, R176 ;  /* 0x000000b6aeb8722b */ /* 0x000fd000000001b0 */
[----:B------:R-:W-:Y:S01]  /*22080*/  DFMA R186, R186, R184, R182 ;  /* 0x000000b8baba722b */ /* 0x000fe200000000b6 */
[----:B------:R-:W-:Y:S02]  /*22090*/  IMAD.MOV.U32 R182, RZ, RZ, 0x0 ;  /* 0x00000000ffb67424 */ /* 0x000fe400078e00ff */
[----:B------:R-:W-:Y:S02]  /*220a0*/  IMAD.MOV.U32 R183, RZ, RZ, -0x40100000 ;  /* 0xbff00000ffb77424 */ /* 0x000fe400078e00ff */
[----:B------:R-:W-:Y:S02]  /*220b0*/  IMAD.MOV.U32 R184, RZ, RZ, 0x0 ;  /* 0x00000000ffb87424 */ /* 0x000fe400078e00ff */
[----:B------:R-:W-:-:S03]  /*220c0*/  IMAD.MOV.U32 R185, RZ, RZ, 0x7ff00000 ;  /* 0x7ff00000ffb97424 */ /* 0x000fc600078e00ff */
        /* <DEDUP_REMOVED lines=8> */
.L_x_835:
[----:B------:R-:W-:Y:S05]  /*22150*/  BSYNC.RECONVERGENT B0 ;  /* 0x0000000000007941 */ /* 0x000fea0003800200 */
.L_x_834:
[----:B------:R-:W1:Y:S01]  /*22160*/  LDC R174, c[0x0][0x2f8] ;  /* 0x0000be00ffae7b82 */ /* 0x000e620000000800 */
[----:B------:R-:W-:Y:S01]  /*22170*/  IMAD.IADD R173, R172, 0x1, R130 ;  /* 0x00000001acad7824 */ /* 0x000fe200078e0282 */
[----:B-1----:R-:W-:-:S05]  /*22180*/  IADD3 R174, PT, PT, -R174, UR9, RZ ;  /* 0x00000009aeae7c10 */ /* 0x002fca000fffe1ff */
        /* <DEDUP_REMOVED lines=8> */
[----:B------:R-:W2:Y:S01]  /*22210*/  LDL.U8 R175, [R131+-0x1] ;  /* 0xffffff0083af7983 */ /* 0x000ea20000100000 */
[----:B------:R-:W0:Y:S03]  /*22220*/  LDC.64 R190, c[0x0][0x468] ;  /* 0x00011a00ffbe7b82 */ /* 0x000e260000000a00 */
[----:B------:R-:W3:Y:S01]  /*22230*/  LDL.U8 R174, [R127+-0x1] ;  /* 0xffffff007fae7983 */ /* 0x000ee20000100000 */
        /* <DEDUP_REMOVED lines=10> */
[----:B------:R-:W0:Y:S01]  /*222e0*/  LDC R193, c[0x0][0x2f8] ;  /* 0x0000be00ffc17b82 */ /* 0x000e220000000800 */
[----:B------:R-:W-:Y:S01]  /*222f0*/  IMAD.U32 R196, RZ, RZ, UR9 ;  /* 0x00000009ffc47e24 */ /* 0x000fe2000f8e00ff */
[----:B------:R-:W2:Y:S04]  /*22300*/  LDG.E.64 R182, desc[UR6][R190.64] ;  /* 0x00000006beb67981 */ /* 0x000ea8000c1e1b00 */
[----:B0-----:R-:W-:-:S04]  /*22310*/  IADD3 R193, PT, PT, -R193, 0x1388, R196 ;  /* 0x00001388c1c17810 */ /* 0x001fc80007ffe1c4 */
[----:B------:R-:W-:-:S05]  /*22320*/  LEA R173, R173, R193, 0x3 ;  /* 0x000000c1adad7211 */ /* 0x000fca00078e18ff */
[----:B------:R-:W2:Y:S01]  /*22330*/  LDL.64 R190, [R173] ;  /* 0x00000000adbe7983 */ /* 0x000ea20000100a00 */
[----:B------:R-:W-:Y:S02]  /*22340*/  DADD R184, R176, R174 ;  /* 0x00000000b0b87229 */ /* 0x000fe400000000ae */
[----:B--2---:R-:W-:-:S11]  /*22350*/  DADD R182, R190, R182 ;  /* 0x00000000beb67229 */ /* 0x004fd600000000b6 */
.L_x_837:
[----:B------:R-:W-:Y:S05]  /*22360*/  BSYNC.RECONVERGENT B0 ;  /* 0x0000000000007941 */ /* 0x000fea0003800200 */
.L_x_836:
        /* <DEDUP_REMOVED lines=28> */
.L_x_839:
[----:B------:R-:W-:Y:S05]  /*22530*/  BSYNC.RECONVERGENT B0 ;  /* 0x0000000000007941 */ /* 0x000fea0003800200 */
.L_x_838:
        /* <DEDUP_REMOVED lines=29> */
.L_x_841:
[----:B------:R-:W-:Y:S05]  /*22710*/  BSYNC.RECONVERGENT B0 ;  /* 0x0000000000007941 */ /* 0x000fea0003800200 */
.L_x_840:
[----:B------:R-:W2:Y:S01]  /*22720*/  LDCU.64 UR10, c[0x0][0x468] ;  /* 0x00008d00ff0a77ac */ /* 0x000ea20008000a00 */
[----:B------:R-:W-:Y:S01]  /*22730*/  PRMT R186, R125, 0x8880, RZ ;  /* 0x000088807dba7816 */ /* 0x000fe200000000ff */
[----:B------:R-:W-:Y:S01]  /*22740*/  IMAD.MOV.U32 R204, RZ, RZ, 0x3 ;  /* 0x00000003ffcc7424 */ /* 0x000fe200078e00ff */
[----:B------:R-:W-:Y:S02]  /*22750*/  PRMT R120, R126, 0x8880, RZ ;  /* 0x000088807e787816 */ /* 0x000fe400000000ff */
[----:B------:R-:W-:Y:S02]  /*22760*/  SHF.R.S32.HI R187, RZ, 0x1f, R186 ;  /* 0x0000001fffbb7819 */ /* 0x000fe400000114ba */
[----:B------:R-:W-:Y:S01]  /*22770*/  SHF.R.S32.HI R173, RZ, 0x1f, R120 ;  /* 0x0000001fffad7819 */ /* 0x000fe20000011478 */
[----:B------:R-:W-:-:S04]  /*22780*/  IMAD.WIDE.U32 R120, R120, 0x5, R186 ;  /* 0x0000000578787825 */ /* 0x000fc800078e00ba */
[----:B------:R-:W-:-:S04]  /*22790*/  IMAD R173, R173, 0x5, RZ ;  /* 0x00000005adad7824 */ /* 0x000fc800078e02ff */
[----:B------:R-:W-:Y:S01]  /*227a0*/  IMAD.IADD R121, R121, 0x1, R173 ;  /* 0x0000000179797824 */ /* 0x000fe200078e02ad */
[----:B--2---:R-:W-:-:S04]  /*227b0*/  LEA R188, P1, R120, UR10, 0x3 ;  /* 0x0000000a78bc7c11 */ /* 0x004fc8000f8218ff */
[----:B------:R-:W-:-:S09]  /*227c0*/  LEA.HI.X R189, R120, UR11, R121, 0x3, P1 ;  /* 0x0000000b78bd7c11 */ /* 0x000fd200088f1c79 */
.L_x_870:
[----:B--2---:R-:W-:Y:S01]  /*227d0*/  IMAD.IADD R120, R130, 0x1, -R204 ;  /* 0x0000000182787824 */ /* 0x004fe200078e0acc */
        /* <DEDUP_REMOVED lines=10> */
[----:B------:R-:W-:Y:S05]  /*22880*/  @P2 BRA `(.L_x_843) ;  /* 0x0000001c00bc2947 */ /* 0x000fea0003800000 */
[----:B------:R-:W-:-:S07]  /*22890*/  IMAD.MOV.U32 R203, RZ, RZ, R120 ;  /* 0x000000ffffcb7224 */ /* 0x000fce00078e0078 */
.L_x_869:
[----:B--2---:R-:W2:Y:S01]  /*228a0*/  LDC R120, c[0x0][0x2f8] ;  /* 0x0000be00ff787b82 */ /* 0x004ea20000000800 */
[----:B------:R-:W-:Y:S02]  /*228b0*/  IMAD.MOV.U32 R193, RZ, RZ, R203 ;  /* 0x000000ffffc17224 */ /* 0x000fe400078e00cb */
[----:B------:R-:W-:-:S04]  /*228c0*/  VIADD R203, R203, 0xffffffff ;  /* 0xffffffffcbcb7836 */ /* 0x000fc80000000000 */
[----:B------:R-:W-:-:S04]  /*228d0*/  IMAD R173, R203, R122, R202 ;  /* 0x0000007acbad7224 */ /* 0x000fc800078e02ca */
[----:B------:R-:W-:Y:S01]  /*228e0*/  VIADD R173, R173, 0xffffffff ;  /* 0xffffffffadad7836 */ /* 0x000fe20000000000 */
[----:B--2---:R-:W-:-:S04]  /*228f0*/  IADD3 R120, PT, PT, -R120, UR9, RZ ;  /* 0x0000000978787c10 */ /* 0x004fc8000fffe1ff */
[----:B------:R-:W-:-:S06]  /*22900*/  LEA R120, R173, R120, 0x3 ;  /* 0x00000078ad787211 */ /* 0x000fcc00078e18ff */
        /* <DEDUP_REMOVED lines=21> */
[----:B------:R-:W1:Y:S01]  /*22a60*/  LDC R174, c[0x0][0x2f8] ;  /* 0x0000be00ffae7b82 */ /* 0x000e620000000800 */
[C---:B------:R-:W-:Y:S01]  /*22a70*/  ISETP.NE.AND P3, PT, R205.reuse, RZ, PT ;  /* 0x000000ffcd00720c */ /* 0x040fe20003f65270 */
[----:B------:R-:W-:Y:S01]  /*22a80*/  IMAD.U32 R175, RZ, RZ, UR9 ;  /* 0x00000009ffaf7e24 */ /* 0x000fe2000f8e00ff */
[----:B------:R-:W-:Y:S01]  /*22a90*/  ISETP.EQ.AND P2, PT, R205, 0x1, !P2 ;  /* 0x00000001cd00780c */ /* 0x000fe20005742270 */
[----:B------:R-:W-:Y:S01]  /*22aa0*/  BSSY.RECONVERGENT B6, `(.L_x_849) ;  /* 0x0000021000067945 */ /* 0x000fe20003800200 */
[----:B------:R-:W-:Y:S01]  /*22ab0*/  ISETP.EQ.AND P3, PT, R208, 0x1, !P3 ;  /* 0x00000001d000780c */ /* 0x000fe20005f62270 */
[----:B------:R-:W-:Y:S02]  /*22ac0*/  IMAD.MOV.U32 R194, RZ, RZ, 0x0 ;  /* 0x00000000ffc27424 */ /* 0x000fe400078e00ff */
[----:B------:R-:W-:Y:S01]  /*22ad0*/  IMAD.MOV.U32 R195, RZ, RZ, -0x3f56d000 ;  /* 0xc0a93000ffc37424 */ /* 0x000fe200078e00ff */
[----:B------:R-:W-:Y:S02]  /*22ae0*/  PLOP3.LUT P2, PT, P2, P3, PT, 0xf8, 0x8f ;  /* 0x00000000008f781c */ /* 0x000fe40001747f70 */
[----:B-1----:R-:W-:-:S05]  /*22af0*/  IADD3 R174, PT, PT, -R174, 0x1388, R175 ;  /* 0x00001388aeae7810 */ /* 0x002fca0007ffe1af */
[----:B------:R-:W-:Y:S01]  /*22b00*/  IMAD R173, R173, 0x8, R174 ;  /* 0x00000008adad7824 */ /* 0x000fe200078e02ae */
[----:B------:R-:W-:-:S05]  /*22b10*/  CS2R R174, SRZ ;  /* 0x0000000000ae7805 */ /* 0x000fca000001ff00 */
[----:B------:R-:W-:Y:S05]  /*22b20*/  @!P2 BRA `(.L_x_850) ;  /* 0x000000000060a947 */ /* 0x000fea0003800000 */
[----:B------:R-:W1:Y:S01]  /*22b30*/  LDC R191, c[0x0][0x2f8] ;  /* 0x0000be00ffbf7b82 */ /* 0x000e620000000800 */
[----:B------:R-:W-:Y:S02]  /*22b40*/  IMAD.U32 R196, RZ, RZ, UR9 ;  /* 0x00000009ffc47e24 */ /* 0x000fe4000f8e00ff */
[----:B------:R-:W-:-:S05]  /*22b50*/  IMAD.U32 R190, RZ, RZ, UR9 ;  /* 0x00000009ffbe7e24 */ /* 0x000fca000f8e00ff */
[----:B------:R-:W2:Y:S08]  /*22b60*/  LDC R177, c[0x0][0x2f8] ;  /* 0x0000be00ffb17b82 */ /* 0x000eb00000000800 */
[----:B------:R-:W3:Y:S01]  /*22b70*/  LDC.64 R194, c[0x0][0x468] ;  /* 0x00011a00ffc27b82 */ /* 0x000ee20000000a00 */
[----:B-1----:R-:W-:-:S05]  /*22b80*/  IADD3 R191, PT, PT, -R191, 0x27d8, R196 ;  /* 0x000027d8bfbf7810 */ /* 0x002fca0007ffe1c4 */
[----:B------:R-:W-:Y:S01]  /*22b90*/  IMAD.IADD R174, R193, 0x1, R191 ;  /* 0x00000001c1ae7824 */ /* 0x000fe200078e02bf */
[----:B--2---:R-:W-:-:S05]  /*22ba0*/  IADD3 R177, PT, PT, -R177, 0x27f3, R190 ;  /* 0x000027f3b1b17810 */ /* 0x004fca0007ffe1be */
[----:B------:R-:W2:Y:S01]  /*22bb0*/  LDL.U8 R174, [R174] ;  /* 0x00000000aeae7983 */ /* 0x000ea20000100000 */
[----:B------:R-:W-:-:S06]  /*22bc0*/  IMAD.IADD R175, R202, 0x1, R177 ;  /* 0x00000001caaf7824 */ /* 0x000fcc00078e02b1 */
[----:B------:R-:W4:Y:S01]  /*22bd0*/  LDL.U8 R175, [R175] ;  /* 0x00000000afaf7983 */ /* 0x000f220000100000 */
[----:B------:R-:W-:Y:S01]  /*22be0*/  UMOV UR10, 0x5197d ;  /* 0x0005197d000a7882 */ /* 0x000fe20000000000 */
[----:B---3--:R-:W-:Y:S01]  /*22bf0*/  IMAD.WIDE.U32 R176, R176, 0x8, R194 ;  /* 0x00000008b0b07825 */ /* 0x008fe200078e00c2 */
[----:B--2---:R-:W-:Y:S02]  /*22c00*/  PRMT R174, R174, 0x3340, R126 ;  /* 0x00003340aeae7816 */ /* 0x004fe4000000007e */
[----:B----4-:R-:W-:-:S04]  /*22c10*/  PRMT R175, R175, 0x3340, RZ ;  /* 0x00003340afaf7816 */ /* 0x010fc800000000ff */
        /* <DEDUP_REMOVED lines=9> */
.L_x_850:
[----:B------:R-:W-:Y:S05]  /*22cb0*/  BSYNC.RECONVERGENT B6 ;  /* 0x0000000000067941 */ /* 0x000fea0003800200 */
.L_x_849:
[----:B------:R-:W2:Y:S01]  /*22cc0*/  LDL.64 R190, [R173] ;  /* 0x00000000adbe7983 */ /* 0x000ea20000100a00 */
[----:B------:R-:W-:Y:S01]  /*22cd0*/  DADD R176, R120, R174 ;  /* 0x0000000078b07229 */ /* 0x000fe200000000ae */
[----:B------:R-:W-:Y:S01]  /*22ce0*/  UMOV UR10, 0xcccccccd ;  /* 0xcccccccd000a7882 */ /* 0x000fe20000000000 */
[----:B------:R-:W-:Y:S01]  /*22cf0*/  UMOV UR11, 0x4016cccc ;  /* 0x4016cccc000b7882 */ /* 0x000fe20000000000 */
[----:B------:R-:W-:Y:S01]  /*22d00*/  IMAD.MOV.U32 R120, RZ, RZ, 0x1 ;  /* 0x00000001ff787424 */ /* 0x000fe200078e00ff */
[----:B------:R-:W-:Y:S04]  /*22d10*/  BSSY.RECONVERGENT B6, `(.L_x_851) ;  /* 0x000001e000067945 */ /* 0x000fe80003800200 */
[----:B------:R-:W-:Y:S02]  /*22d20*/  DSETP.GT.AND P2, PT, |R176|, R206, PT ;  /* 0x000000ceb000722a */ /* 0x000fe40003f44200 */
[----:B--2---:R-:W-:-:S04]  /*22d30*/  DADD R190, R190, R194 ;  /* 0x00000000bebe7229 */ /* 0x004fc800000000c2 */
[----:B------:R-:W-:Y:S02]  /*22d40*/  FSEL R194, R176, RZ, !P2 ;  /* 0x000000ffb0c27208 */ /* 0x000fe40005000000 */
[----:B------:R-:W-:-:S04]  /*22d50*/  FSEL R195, R177, +QNAN , !P2 ;  /* 0x7ff00000b1c37808 */ /* 0x000fc80005000000 */
        /* <DEDUP_REMOVED lines=25> */
.L_x_852:
[----:B------:R-:W-:Y:S05]  /*22ef0*/  BSYNC.RECONVERGENT B6 ;  /* 0x0000000000067941 */ /* 0x000fea0003800200 */
.L_x_851:
        /* <DEDUP_REMOVED lines=27> */
.L_x_854:
[----:B------:R-:W-:Y:S05]  /*230b0*/  BSYNC.RECONVERGENT B6 ;  /* 0x0000000000067941 */ /* 0x000fea0003800200 */
.L_x_853:
[----:B------:R-:W-:-:S06]  /*230c0*/  DSETP.GT.AND P2, PT, R120, R190, PT ;  /* 0x000000be7800722a */ /* 0x000fcc0003f44000 */
[----:B------:R-:W-:Y:S02]  /*230d0*/  FSEL R174, R194, RZ, P2 ;  /* 0x000000ffc2ae7208 */ /* 0x000fe40001000000 */
[----:B------:R-:W-:Y:S02]  /*230e0*/  FSEL R175, R195, +QNAN , P2 ;  /* 0x7ff00000c3af7808 */ /* 0x000fe40001000000 */
[----:B------:R-:W-:Y:S02]  /*230f0*/  FSEL R176, R198, RZ, P2 ;  /* 0x000000ffc6b07208 */ /* 0x000fe40001000000 */
[----:B------:R-:W-:Y:S01]  /*23100*/  FSEL R177, R199, -1.875, P2 ;  /* 0xbff00000c7b17808 */ /* 0x000fe20001000000 */
[----:B------:R-:W-:Y:S06]  /*23110*/  BRA `(.L_x_855) ;  /* 0x0000001400487947 */ /* 0x000fec0003800000 */
.L_x_848:
[----:B------:R-:W1:Y:S01]  /*23120*/  LDC R194, c[0x0][0x2f8] ;  /* 0x0000be00ffc27b82 */ /* 0x000e620000000800 */
[----:B------:R-:W-:Y:S01]  /*23130*/  IMAD.U32 R195, RZ, RZ, UR9 ;  /* 0x00000009ffc37e24 */ /* 0x000fe2000f8e00ff */
[----:B------:R-:W2:Y:S01]  /*23140*/  LDCU.64 UR10, c[0x0][0x468] ;  /* 0x00008d00ff0a77ac */ /* 0x000ea20008000a00 */
[----:B------:R-:W-:Y:S01]  /*23150*/  IMAD.U32 R191, RZ, RZ, UR9 ;  /* 0x00000009ffbf7e24 */ /* 0x000fe2000f8e00ff */
[----:B------:R-:W3:Y:S04]  /*23160*/  LDG.E.64 R198, desc[UR6][R188.64+0xb180] ;  /* 0x00b18006bcc67981 */ /* 0x000ee8000c1e1b00 */
[----:B------:R-:W4:Y:S01]  /*23170*/  LDC R190, c[0x0][0x2f8] ;  /* 0x0000be00ffbe7b82 */ /* 0x000f220000000800 */
[----:B-1----:R-:W-:-:S04]  /*23180*/  IADD3 R194, PT, PT, -R194, 0x27f3, R195 ;  /* 0x000027f3c2c27810 */ /* 0x002fc80007ffe1c3 */
[----:B------:R-:W-:Y:S02]  /*23190*/  IADD3 R174, PT, PT, R202, R194, RZ ;  /* 0x000000c2caae7210 */ /* 0x000fe40007ffe0ff */
[----:B----4-:R-:W-:-:S04]  /*231a0*/  IADD3 R190, PT, PT, -R190, 0x27d8, R191 ;  /* 0x000027d8bebe7810 */ /* 0x010fc80007ffe1bf */
[----:B------:R-:W4:Y:S01]  /*231b0*/  LDL.S8 R174, [R174] ;  /* 0x00000000aeae7983 */ /* 0x000f220000100200 */
[----:B------:R-:W-:Y:S02]  /*231c0*/  IMAD.IADD R175, R193, 0x1, R190 ;  /* 0x00000001c1af7824 */ /* 0x000fe400078e02be */
[----:B------:R-:W1:Y:S03]  /*231d0*/  LDC.64 R190, c[0x0][0x468] ;  /* 0x00011a00ffbe7b82 */ /* 0x000e660000000a00 */
[----:B------:R4:W5:Y:S05]  /*231e0*/  LDL.S8 R177, [R175] ;  /* 0x00000000afb17983 */ /* 0x00096a0000100200 */
[----:B------:R-:W0:Y:S01]  /*231f0*/  LDC R196, c[0x0][0x2f8] ;  /* 0x0000be00ffc47b82 */ /* 0x000e220000000800 */
[----:B------:R-:W-:-:S05]  /*23200*/  IMAD.U32 R197, RZ, RZ, UR9 ;  /* 0x00000009ffc57e24 */ /* 0x000fca000f8e00ff */
[----:B0-----:R-:W-:-:S05]  /*23210*/  IADD3 R196, PT, PT, -R196, 0x1388, R197 ;  /* 0x00001388c4c47810 */ /* 0x001fca0007ffe1c5 */
[----:B------:R-:W-:Y:S02]  /*23220*/  IMAD R200, R173, 0x8, R196 ;  /* 0x00000008adc87824 */ /* 0x000fe400078e02c4 */
        /* <DEDUP_REMOVED lines=49> */
.L_x_857:
[----:B------:R-:W-:Y:S05]  /*23540*/  BSYNC.RECONVERGENT B6 ;  /* 0x0000000000067941 */ /* 0x000fea0003800200 */
.L_x_856:
        /* <DEDUP_REMOVED lines=27> */
.L_x_859:
[----:B------:R-:W-:Y:S05]  /*23700*/  BSYNC.RECONVERGENT B6 ;  /* 0x0000000000067941 */ /* 0x000fea0003800200 */
.L_x_858:
[----:B------:R-:W-:-:S06]  /*23710*/  DSETP.GT.AND P2, PT, R120, R190, PT ;  /* 0x000000be7800722a */ /* 0x000fcc0003f44000 */
[----:B------:R-:W-:Y:S02]  /*23720*/  FSEL R174, R194, RZ, P2 ;  /* 0x000000ffc2ae7208 */ /* 0x000fe40001000000 */
[----:B------:R-:W-:Y:S02]  /*23730*/  FSEL R175, R195, +QNAN , P2 ;  /* 0x7ff00000c3af7808 */ /* 0x000fe40001000000 */
[----:B------:R-:W-:Y:S02]  /*23740*/  FSEL R176, R198, RZ, P2 ;  /* 0x000000ffc6b07208 */ /* 0x000fe40001000000 */
[----:B------:R-:W-:Y:S01]  /*23750*/  FSEL R177, R199, -1.875, P2 ;  /* 0xbff00000c7b17808 */ /* 0x000fe20001000000 */
[----:B------:R-:W-:Y:S06]  /*23760*/  BRA `(.L_x_855) ;  /* 0x0000000c00b47947 */ /* 0x000fec0003800000 */
.L_x_847:
[----:B------:R-:W-:-:S04]  /*23770*/  ISETP.NE.AND P2, PT, R205, 0x1, PT ;  /* 0x00000001cd00780c */ /* 0x000fc80003f45270 */
[----:B------:R-:W-:-:S13]  /*23780*/  ISETP.NE.OR P2, PT, R208, 0x1, P2 ;  /* 0x00000001d000780c */ /* 0x000fda0001745670 */
[----:B------:R-:W-:Y:S05]  /*23790*/  @P2 BRA `(.L_x_860) ;  /* 0x0000000400d02947 */ /* 0x000fea0003800000 */
[----:B------:R-:W1:Y:S01]  /*237a0*/  LDC R190, c[0x0][0x2f8] ;  /* 0x0000be00ffbe7b82 */ /* 0x000e620000000800 */
[----:B------:R-:W-:Y:S01]  /*237b0*/  IMAD.U32 R195, RZ, RZ, UR9 ;  /* 0x00000009ffc37e24 */ /* 0x000fe2000f8e00ff */
[----:B------:R-:W2:Y:S01]  /*237c0*/  LDL.U8 R177, [R127+-0x1] ;  /* 0xffffff007fb17983 */ /* 0x000ea20000100000 */
[----:B------:R-:W-:-:S03]  /*237d0*/  IMAD.U32 R194, RZ, RZ, UR9 ;  /* 0x00000009ffc27e24 */ /* 0x000fc6000f8e00ff */
[----:B------:R-:W3:Y:S02]  /*237e0*/  LDL.S8 R175, [R131+-0x1] ;  /* 0xffffff0083af7983 */ /* 0x000ee40000100200 */
[----:B------:R-:W4:Y:S01]  /*237f0*/  LDC R191, c[0x0][0x2f8] ;  /* 0x0000be00ffbf7b82 */ /* 0x000f220000000800 */
[----:B-1----:R-:W-:-:S05]  /*23800*/  IADD3 R190, PT, PT, -R190, 0x27d8, R195 ;  /* 0x000027d8bebe7810 */ /* 0x002fca0007ffe1c3 */
[----:B------:R-:W-:Y:S01]  /*23810*/  IMAD.IADD R190, R193, 0x1, R190 ;  /* 0x00000001c1be7824 */ /* 0x000fe200078e02be */
[----:B----4-:R-:W-:-:S04]  /*23820*/  IADD3 R191, PT, PT, -R191, 0x27f3, R194 ;  /* 0x000027f3bfbf7810 */ /* 0x010fc80007ffe1c2 */
[----:B------:R-:W4:Y:S01]  /*23830*/  LDL.U8 R176, [R190+0x1] ;  /* 0x00000100beb07983 */ /* 0x000f220000100000 */
[----:B------:R-:W1:Y:S01]  /*23840*/  LDC.64 R194, c[0x0][0x468] ;  /* 0x00011a00ffc27b82 */ /* 0x000e620000000a00 */
[----:B------:R-:W-:Y:S02]  /*23850*/  IMAD.IADD R174, R202, 0x1, R191 ;  /* 0x00000001caae7824 */ /* 0x000fe400078e02bf */
[----:B------:R-:W4:Y:S04]  /*23860*/  LDL.U8 R190, [R190] ;  /* 0x00000000bebe7983 */ /* 0x000f280000100000 */
[----:B------:R-:W5:Y:S04]  /*23870*/  LDL.U8 R191, [R174] ;  /* 0x00000000aebf7983 */ /* 0x000f680000100000 */
[----:B------:R-:W3:Y:S01]  /*23880*/  LDL.S8 R174, [R174+0x1] ;  /* 0x00000100aeae7983 */ /* 0x000ee20000100200 */
[----:B------:R-:W0:Y:S01]  /*23890*/  LDC R196, c[0x0][0x2f8] ;  /* 0x0000be00ffc47b82 */ /* 0x000e220000000800 */
[----:B------:R-:W-:Y:S01]  /*238a0*/  UMOV UR10, 0x57d19 ;  /* 0x00057d19000a7882 */ /* 0x000fe20000000000 */
[----:B------:R-:W-:-:S05]  /*238b0*/  IMAD.U32 R197, RZ, RZ, UR9 ;  /* 0x00000009ffc57e24 */ /* 0x000fca000f8e00ff */
[----:B0-----:R-:W-:-:S05]  /*238c0*/  IADD3 R196, PT, PT, -R196, 0x1388, R197 ;  /* 0x00001388c4c47810 */ /* 0x001fca0007ffe1c5 */
[----:B------:R-:W-:-:S06]  /*238d0*/  IMAD R196, R173, 0x8, R196 ;  /* 0x00000008adc47824 */ /* 0x000fcc00078e02c4 */
[----:B------:R-:W3:Y:S01]  /*238e0*/  LDL.64 R196, [R196] ;  /* 0x00000000c4c47983 */ /* 0x000ee20000100a00 */
[----:B--2---:R-:W-:Y:S02]  /*238f0*/  PRMT R177, R177, 0x3340, R125 ;  /* 0x00003340b1b17816 */ /* 0x004fe4000000007d */
[----:B----4-:R-:W-:Y:S02]  /*23900*/  PRMT R176, R190, 0x3340, R176 ;  /* 0x00003340beb07816 */ /* 0x010fe400000000b0 */
[----:B------:R-:W-:Y:S02]  /*23910*/  PRMT R190, R126, 0x3340, RZ ;  /* 0x000033407ebe7816 */ /* 0x000fe400000000ff */
[----:B-----5:R-:W-:Y:S02]  /*23920*/  PRMT R191, R191, 0x3340, RZ ;  /* 0x00003340bfbf7816 */ /* 0x020fe400000000ff */
[----:B------:R-:W-:Y:S02]  /*23930*/  PRMT R177, R177, 0x5410, R190 ;  /* 0x00005410b1b17816 */ /* 0x000fe400000000be */
[----:B------:R-:W-:-:S03]  /*23940*/  PRMT R176, R176, 0x5410, R191 ;  /* 0x00005410b0b07816 */ /* 0x000fc600000000bf */
[----:B---3--:R-:W-:Y:S01]  /*23950*/  IDP.4A.S8.U8 R177, R177, UR10, R175 ;  /* 0x0000000ab1b17c26 */ /* 0x008fe200080002af */
[----:B------:R-:W-:Y:S02]  /*23960*/  UMOV UR10, 0x5197d ;  /* 0x0005197d000a7882 */ /* 0x000fe40000000000 */
[----:B------:R-:W-:Y:S02]  /*23970*/  IDP.4A.S8.U8 R174, R176, UR10, R174 ;  /* 0x0000000ab0ae7c26 */ /* 0x000fe400080002ae */
[----:B-1----:R-:W-:-:S04]  /*23980*/  IMAD.WIDE R176, R177, 0x8, R194 ;  /* 0x00000008b1b07825 */ /* 0x002fc800078e02c2 */
[----:B------:R-:W-:Y:S02]  /*23990*/  IMAD.WIDE R194, R174, 0x8, R194 ;  /* 0x00000008aec27825 */ /* 0x000fe400078e02c2 */
[----:B------:R0:W2:Y:S04]  /*239a0*/  LDG.E.64 R174, desc[UR6][R176.64+0x2710] ;  /* 0x00271006b0ae7981 */ /* 0x0000a8000c1e1b00 */
[----:B------:R-:W0:Y:S04]  /*239b0*/  LDG.E.64 R190, desc[UR6][R194.64+0x3a98] ;  /* 0x003a9806c2be7981 */ /* 0x000e28000c1e1b00 */
[----:B------:R-:W0:Y:S04]  /*239c0*/  LDG.E.64 R176, desc[UR6][R176.64+0x3a98] ;  /* 0x003a9806b0b07981 */ /* 0x000e28000c1e1b00 */
[----:B------:R-:W2:Y:S01]  /*239d0*/  LDG.E.64 R194, desc[UR6][R194.64+0x2710] ;  /* 0x00271006c2c27981 */ /* 0x000ea2000c1e1b00 */
[----:B------:R-:W-:Y:S01]  /*239e0*/  UMOV UR10, 0xcccccccd ;  /* 0xcccccccd000a7882 */ /* 0x000fe20000000000 */
[----:B------:R-:W-:Y:S01]  /*239f0*/  UMOV UR11, 0x4016cccc ;  /* 0x4016cccc000b7882 */ /* 0x000fe20000000000 */
[----:B------:R-:W-:Y:S01]  /*23a00*/  BSSY.RECONVERGENT B6, `(.L_x_861) ;  /* 0x0000022000067945 */ /* 0x000fe20003800200 */
[----:B0-----:R-:W-:-:S02]  /*23a10*/  DADD R176, R190, R176 ;  /* 0x00000000beb07229 */ /* 0x001fc400000000b0 */
        /* <DEDUP_REMOVED lines=32> */
.L_x_862:
[----:B------:R-:W-:Y:S05]  /*23c20*/  BSYNC.RECONVERGENT B6 ;  /* 0x0000000000067941 */ /* 0x000fea0003800200 */
.L_x_861:
        /* <DEDUP_REMOVED lines=27> */
.L_x_864:
[----:B------:R-:W-:Y:S05]  /*23de0*/  BSYNC.RECONVERGENT B6 ;  /* 0x0000000000067941 */ /* 0x000fea0003800200 */
.L_x_863:
[----:B------:R-:W-:Y:S01]  /*23df0*/  DADD R174, -R190, R120 ;  /* 0x00000000beae7229 */ /* 0x000fe20000000178 */
[----:B------:R-:W-:Y:S01]  /*23e00*/  UMOV UR10, 0xa0b5ed8d ;  /* 0xa0b5ed8d000a7882 */ /* 0x000fe20000000000 */
[----:B------:R-:W-:Y:S01]  /*23e10*/  UMOV UR11, 0x3eb0c6f7 ;  /* 0x3eb0c6f7000b7882 */ /* 0x000fe20000000000 */
[----:B------:R-:W-:Y:S01]  /*23e20*/  MOV R176, 0x0 ;  /* 0x0000000000b07802 */ /* 0x000fe20000000f00 */
[----:B------:R-:W-:-:S04]  /*23e30*/  IMAD.MOV.U32 R177, RZ, RZ, -0x40100000 ;  /* 0xbff00000ffb17424 */ /* 0x000fc800078e00ff */
[----:B------:R-:W-:Y:S01]  /*23e40*/  DSETP.GE.AND P2, PT, R174, UR10, PT ;  /* 0x0000000aae007e2a */ /* 0x000fe2000bf46000 */
[----:B------:R-:W-:Y:S02]  /*23e50*/  IMAD.MOV.U32 R174, RZ, RZ, 0x0 ;  /* 0x00000000ffae7424 */ /* 0x000fe400078e00ff */
[----:B------:R-:W-:-:S11]  /*23e60*/  IMAD.MOV.U32 R175, RZ, RZ, 0x7ff00000 ;  /* 0x7ff00000ffaf7424 */ /* 0x000fd600078e00ff */
[----:B------:R-:W-:Y:S05]  /*23e70*/  @!P2 BRA `(.L_x_855) ;  /* 0x0000000400f0a947 */ /* 0x000fea0003800000 */
[----:B------:R-:W-:-:S06]  /*23e80*/  DSETP.GT.AND P2, PT, R120, R190, PT ;  /* 0x000000be7800722a */ /* 0x000fcc0003f44000 */
[----:B------:R-:W-:Y:S02]  /*23e90*/  FSEL R174, R194, RZ, P2 ;  /* 0x000000ffc2ae7208 */ /* 0x000fe40001000000 */
[----:B------:R-:W-:Y:S02]  /*23ea0*/  FSEL R175, R195, +QNAN , P2 ;  /* 0x7ff00000c3af7808 */ /* 0x000fe40001000000 */
[----:B------:R-:W-:Y:S02]  /*23eb0*/  FSEL R176, R198, RZ, P2 ;  /* 0x000000ffc6b07208 */ /* 0x000fe40001000000 */
[----:B------:R-:W-:Y:S01]  /*23ec0*/  FSEL R177, R199, -1.875, P2 ;  /* 0xbff00000c7b17808 */ /* 0x000fe20001000000 */
[----:B------:R-:W-:Y:S06]  /*23ed0*/  BRA `(.L_x_855) ;  /* 0x0000000400d87947 */ /* 0x000fec0003800000 */
.L_x_860:
[----:B------:R-:W1:Y:S01]  /*23ee0*/  LDC R194, c[0x0][0x2f8] ;  /* 0x0000be00ffc27b82 */ /* 0x000e620000000800 */
[----:B------:R-:W-:Y:S01]  /*23ef0*/  IMAD.U32 R195, RZ, RZ, UR9 ;  /* 0x00000009ffc37e24 */ /* 0x000fe2000f8e00ff */
[----:B------:R-:W2:Y:S01]  /*23f00*/  LDL.U8 R197, [R127+-0x1] ;  /* 0xffffff007fc57983 */ /* 0x000ea20000100000 */
[----:B------:R-:W-:-:S03]  /*23f10*/  IMAD.U32 R191, RZ, RZ, UR9 ;  /* 0x00000009ffbf7e24 */ /* 0x000fc6000f8e00ff */
[----:B------:R-:W3:Y:S02]  /*23f20*/  LDL.S8 R196, [R131+-0x1] ;  /* 0xffffff0083c47983 */ /* 0x000ee40000100200 */
[----:B------:R-:W4:Y:S08]  /*23f30*/  LDC R190, c[0x0][0x2f8] ;  /* 0x0000be00ffbe7b82 */ /* 0x000f300000000800 */
[----:B------:R-:W5:Y:S01]  /*23f40*/  LDC.64 R198, c[0x0][0x468] ;  /* 0x00011a00ffc67b82 */ /* 0x000f620000000a00 */
[----:B-1----:R-:W-:-:S05]  /*23f50*/  IADD3 R194, PT, PT, -R194, 0x27d8, R195 ;  /* 0x000027d8c2c27810 */ /* 0x002fca0007ffe1c3 */
[----:B------:R-:W-:Y:S01]  /*23f60*/  IMAD.IADD R175, R193, 0x1, R194 ;  /* 0x00000001c1af7824 */ /* 0x000fe200078e02c2 */
[----:B----4-:R-:W-:-:S04]  /*23f70*/  IADD3 R190, PT, PT, -R190, 0x27f3, R191 ;  /* 0x000027f3bebe7810 */ /* 0x010fc80007ffe1bf */
[----:B------:R-:W4:Y:S01]  /*23f80*/  LDL.U8 R174, [R175+0x1] ;  /* 0x00000100afae7983 */ /* 0x000f220000100000 */
[----:B------:R-:W-:-:S03]  /*23f90*/  IMAD.IADD R190, R202, 0x1, R190 ;  /* 0x00000001cabe7824 */ /* 0x000fc600078e02be */
[----:B------:R-:W4:Y:S04]  /*23fa0*/  LDL.U8 R175, [R175] ;  /* 0x00000000afaf7983 */ /* 0x000f280000100000 */
[----:B------:R-:W5:Y:S04]  /*23fb0*/  LDL.U8 R177, [R190] ;  /* 0x00000000beb17983 */ /* 0x000f680000100000 */
[----:B------:R-:W3:Y:S01]  /*23fc0*/  LDL.S8 R190, [R190+0x1] ;  /* 0x00000100bebe7983 */ /* 0x000ee20000100200 */
[----:B------:R-:W-:Y:S01]  /*23fd0*/  UMOV UR10, 0x5197d ;  /* 0x0005197d000a7882 */ /* 0x000fe20000000000 */
[----:B------:R-:W1:Y:S01]  /*23fe0*/  LDC R201, c[0x0][0x2f8] ;  /* 0x0000be00ffc97b82 */ /* 0x000e620000000800 */
[----:B------:R-:W-:Y:S01]  /*23ff0*/  PRMT R200, R126, 0x3340, RZ ;  /* 0x000033407ec87816 */ /* 0x000fe200000000ff */
[----:B------:R-:W-:-:S05]  /*24000*/  IMAD.U32 R209, RZ, RZ, UR9 ;  /* 0x00000009ffd17e24 */ /* 0x000fca000f8e00ff */
[----:B-1----:R-:W-:Y:S02]  /*24010*/  IADD3 R201, PT, PT, -R201, 0x1388, R209 ;  /* 0x00001388c9c97810 */ /* 0x002fe40007ffe1d1 */
[----:B--2---:R-:W-:-:S04]  /*24020*/  PRMT R197, R197, 0x3340, R125 ;  /* 0x00003340c5c57816 */ /* 0x004fc8000000007d */
[----:B------:R-:W-:Y:S02]  /*24030*/  PRMT R197, R197, 0x5410, R200 ;  /* 0x00005410c5c57816 */ /* 0x000fe400000000c8 */
[----:B----4-:R-:W-:Y:S02]  /*24040*/  PRMT R174, R175, 0x3340, R174 ;  /* 0x00003340afae7816 */ /* 0x010fe400000000ae */
[----:B-----5:R-:W-:-:S04]  /*24050*/  PRMT R177, R177, 0x3340, RZ ;  /* 0x00003340b1b17816 */ /* 0x020fc800000000ff */
[----:B------:R-:W-:Y:S01]  /*24060*/  PRMT R174, R174, 0x5410, R177 ;  /* 0x00005410aeae7816 */ /* 0x000fe200000000b1 */
[----:B------:R-:W-:-:S04]  /*24070*/  IMAD.WIDE R176, R176, 0x8, R198 ;  /* 0x00000008b0b07825 */ /* 0x000fc800078e02c6 */
[----:B---3--:R-:W-:Y:S02]  /*24080*/  IDP.4A.S8.U8 R190, R174, UR10, R190 ;  /* 0x0000000aaebe7c26 */ /* 0x008fe400080002be */
[----:B------:R-:W2:Y:S02]  /*24090*/  LDG.E.64 R174, desc[UR6][R176.64+0x6178] ;  /* 0x00617806b0ae7981 */ /* 0x000ea4000c1e1b00 */
[----:B------:R-:W-:Y:S01]  /*240a0*/  IMAD.WIDE R194, R190, 0x8, R198 ;  /* 0x00000008bec27825 */ /* 0x000fe200078e02c6 */
[----:B------:R-:W-:-:S04]  /*240b0*/  UMOV UR10, 0x57d19 ;  /* 0x00057d19000a7882 */ /* 0x000fc80000000000 */
        /* <DEDUP_REMOVED lines=54> */
.L_x_866:
[----:B------:R-:W-:Y:S05]  /*24420*/  BSYNC.RECONVERGENT B6 ;  /* 0x0000000000067941 */ /* 0x000fea0003800200 */
.L_x_865:
        /* <DEDUP_REMOVED lines=27> */
.L_x_868:
[----:B------:R-:W-:Y:S05]  /*245e0*/  BSYNC.RECONVERGENT B6 ;  /* 0x0000000000067941 */ /* 0x000fea0003800200 */
.L_x_867:
[----:B------:R-:W-:-:S06]  /*245f0*/  DSETP.GT.AND P2, PT, R120, R190, PT ;  /* 0x000000be7800722a */ /* 0x000fcc0003f44000 */
[----:B------:R-:W-:Y:S02]  /*24600*/  FSEL R174, R194, RZ, P2 ;  /* 0x000000ffc2ae7208 */ /* 0x000fe40001000000 */
[----:B------:R-:W-:Y:S02]  /*24610*/  FSEL R175, R195, +QNAN , P2 ;  /* 0x7ff00000c3af7808 */ /* 0x000fe40001000000 */
[----:B------:R-:W-:Y:S02]  /*24620*/  FSEL R176, R198, RZ, P2 ;  /* 0x000000ffc6b07208 */ /* 0x000fe40001000000 */
[----:B------:R-:W-:-:S07]  /*24630*/  FSEL R177, R199, -1.875, P2 ;  /* 0xbff00000c7b17808 */ /* 0x000fce0001000000 */
.L_x_855:
[----:B------:R-:W-:Y:S05]  /*24640*/  BSYNC.RECONVERGENT B0 ;  /* 0x0000000000007941 */ /* 0x000fea0003800200 */
.L_x_846:
[----:B------:R-:W-:Y:S01]  /*24650*/  DSETP.GEU.AND P2, PT, R176, -2500, PT ;  /* 0xc0a38800b000742a */ /* 0x000fe20003f4e000 */
[----:B------:R-:W-:Y:S01]  /*24660*/  UMOV UR10, 0xff800000 ;  /* 0xff800000000a7882 */ /* 0x000fe20000000000 */
[----:B------:R-:W-:-:S04]  /*24670*/  UMOV UR11, 0x41cdcd64 ;  /* 0x41cdcd64000b7882 */ /* 0x000fc80000000000 */
[----:B------:R-:W-:Y:S02]  /*24680*/  FSEL R120, R174, RZ, P2 ;  /* 0x000000ffae787208 */ /* 0x000fe40001000000 */
[----:B------:R-:W-:Y:S02]  /*24690*/  FSEL R121, R175, RZ, P2 ;  /* 0x000000ffaf797208 */ /* 0x000fe40001000000 */
[----:B------:R-:W-:Y:S02]  /*246a0*/  FSEL R174, R176, RZ, P2 ;  /* 0x000000ffb0ae7208 */ /* 0x000fe40001000000 */
[----:B------:R-:W-:Y:S02]  /*246b0*/  FSEL R175, R177, -5.287109375, P2 ;  /* 0xc0a93000b1af7808 */ /* 0x000fe40001000000 */
[----:B------:R-:W-:-:S14]  /*246c0*/  DSETP.GEU.AND P3, PT, |R120|, UR10, PT ;  /* 0x0000000a78007e2a */ /* 0x000fdc000bf6e200 */
[----:B------:R2:W-:Y:S01]  /*246d0*/  @!P3 STL.64 [R128], R120 ;  /* 0x000000788000b387 */ /* 0x0005e20000100a00 */
[----:B0-----:R-:W-:Y:S02]  /*246e0*/  @!P3 IMAD.MOV.U32 R182, RZ, RZ, R174 ;  /* 0x000000ffffb6b224 */ /* 0x001fe400078e00ae */
[----:B------:R-:W-:Y:S01]  /*246f0*/  @!P3 IMAD.MOV.U32 R183, RZ, RZ, R175 ;  /* 0x000000ffffb7b224 */ /* 0x000fe200078e00af */
[----:B------:R2:W-:Y:S01]  /*24700*/  @!P3 STL.64 [R124], R174 ;  /* 0x000000ae7c00b387 */ /* 0x0005e20000100a00 */
[----:B------:R-:W-:Y:S02]  /*24710*/  @!P3 IMAD.MOV.U32 R184, RZ, RZ, R120 ;  /* 0x000000ffffb8b224 */ /* 0x000fe400078e0078 */
[----:B------:R-:W-:-:S07]  /*24720*/  @!P3 IMAD.MOV.U32 R185, RZ, RZ, R121 ;  /* 0x000000ffffb9b224 */ /* 0x000fce00078e0079 */
.L_x_845:
[----:B------:R-:W-:Y:S05]  /*24730*/  BSYNC.RECONVERGENT B1 ;  /* 0x0000000000017941 */ /* 0x000fea0003800200 */
.L_x_844:
[----:B------:R-:W-:Y:S02]  /*24740*/  IADD3 R202, PT, PT, R202, 0x1, RZ ;  /* 0x00000001caca7810 */ /* 0x000fe40007ffe0ff */
[----:B------:R-:W-:Y:S02]  /*24750*/  ISETP.GT.U32.AND P3, PT, R193, 0x1, PT ;  /* 0x00000001c100780c */ /* 0x000fe40003f64070 */
[----:B------:R-:W-:-:S13]  /*24760*/  ISETP.GE.AND P2, PT, R202, R130, PT ;  /* 0x00000082ca00720c */ /* 0x000fda0003f46270 */
[----:B------:R-:W-:Y:S05]  /*24770*/  @!P2 BRA P3, `(.L_x_869) ;  /* 0xffffffe00048a947 */ /* 0x000fea000183ffff */
.L_x_843:
[----:B------:R-:W-:Y:S05]  /*24780*/  BSYNC.RECONVERGENT B2 ;  /* 0x0000000000027941 */ /* 0x000fea0003800200 */
.L_x_842:
[----:B------:R-:W-:Y:S05]  /*24790*/  @P1 BRA `(.L_x_870) ;  /* 0xffffffe0000c1947 */ /* 0x000fea000383ffff */
.L_x_813:
[----:B------:R-:W-:Y:S05]  /*247a0*/  BSYNC.RECONVERGENT B3 ;  /* 0x0000000000037941 */ /* 0x000fea0003800200 */
.L_x_812:
[C---:B------:R-:W-:Y:S01]  /*247b0*/  ISETP.NE.AND P1, PT, R130.reuse, R122, PT ;  /* 0x0000007a8200720c */ /* 0x040fe20003f25270 */
[----:B------:R-:W-:-:S12]  /*247c0*/  VIADD R130, R130, 0x1 ;  /* 0x0000000182827836 */ /* 0x000fd80000000000 */
[----:B------:R-:W-:Y:S05]  /*247d0*/  @P1 BRA `(.L_x_871) ;  /* 0xffffffbc00801947 */ /* 0x000fea000383ffff */
.L_x_811:
[----:B------:R-:W-:Y:S05]  /*247e0*/  BSYNC.RECONVERGENT B4 ;  /* 0x0000000000047941 */ /* 0x000fea0003800200 */
.L_x_810:
[C---:B------:R-:W-:Y:S01]  /*247f0*/  ISETP.NE.AND P1, PT, R179.reuse, R123, PT ;  /* 0x0000007bb300720c */ /* 0x040fe20003f25270 */
[----:B------:R-:W-:-:S12]  /*24800*/  VIADD R179, R179, 0x1 ;  /* 0x00000001b3b37836 */ /* 0x000fd80000000000 */
[----:B------:R-:W-:Y:S05]  /*24810*/  @P1 BRA `(.L_x_872) ;  /* 0xffffffbc00441947 */ /* 0x000fea000383ffff */
.L_x_802:
[----:B------:R-:W-:Y:S05]  /*24820*/  BSYNC.RECONVERGENT B5 ;  /* 0x0000000000057941 */ /* 0x000fea0003800200 */
.L_x_801:
[----:B------:R-:W-:Y:S01]  /*24830*/  ISETP.NE.AND P3, PT, R122, RZ, PT ;  /* 0x000000ff7a00720c */ /* 0x000fe20003f65270 */
[----:B------:R-:W-:Y:S01]  /*24840*/  BSSY.RECONVERGENT B2, `(.L_x_873) ;  /* 0x00001ca000027945 */ /* 0x000fe20003800200 */
[----:B0----5:R-:W-:Y:S02]  /*24850*/  IMAD.MOV.U32 R125, RZ, RZ, RZ ;  /* 0x000000ffff7d7224 */ /* 0x021fe400078e00ff */
[----:B--2---:R-:W-:Y:S02]  /*24860*/  IMAD.MOV.U32 R120, RZ, RZ, 0x0 ;  /* 0x00000000ff787424 */ /* 0x004fe400078e00ff */
[----:B------:R-:W-:-:S07]  /*24870*/  IMAD.MOV.U32 R121, RZ, RZ, -0x100000 ;  /* 0xfff00000ff797424 */ /* 0x000fce00078e00ff */
[----:B------:R-:W-:Y:S05]  /*24880*/  @!P3 BRA `(.L_x_874) ;  /* 0x0000001c0014b947 */ /* 0x000fea0003800000 */
[----:B------:R-:W2:Y:S01]  /*24890*/  LDL.U8 R192, [R192] ;  /* 0x00000000c0c07983 */ /* 0x000ea20000100000 */
[----:B------:R-:W-:Y:S02]  /*248a0*/  VIADD R198, R123, 0xffffffff ;  /* 0xffffffff7bc67836 */ /* 0x000fe40000000000 */
[----:B------:R-:W-:Y:S02]  /*248b0*/  IMAD.MOV.U32 R125, RZ, RZ, RZ ;  /* 0x000000ffff7d7224 */ /* 0x000fe400078e00ff */
[----:B------:R-:W-:Y:S02]  /*248c0*/  IMAD R198, R198, R122, -0x1 ;  /* 0xffffffffc6c67424 */ /* 0x000fe400078e027a */
[----:B------:R-:W-:Y:S02]  /*248d0*/  IMAD.MOV.U32 R172, RZ, RZ, 0x1 ;  /* 0x00000001ffac7424 */ /* 0x000fe400078e00ff */
[----:B------:R-:W-:Y:S02]  /*248e0*/  IMAD.MOV.U32 R120, RZ, RZ, 0x0 ;  /* 0x00000000ff787424 */ /* 0x000fe400078e00ff */
[----:B------:R-:W-:Y:S01]  /*248f0*/  IMAD.MOV.U32 R121, RZ, RZ, -0x100000 ;  /* 0xfff00000ff797424 */ /* 0x000fe200078e00ff */
[----:B--2---:R-:W-:-:S02]  /*24900*/  PRMT R195, R192, 0x8880, RZ ;  /* 0x00008880c0c37816 */ /* 0x004fc400000000ff */
[----:B------:R-:W-:Y:S02]  /*24910*/  PRMT R194, R192, 0x8880, RZ ;  /* 0x00008880c0c27816 */ /* 0x000fe400000000ff */
[----:B-1----:R-:W-:-:S07]  /*24920*/  SHF.R.S32.HI R124, RZ, 0x1f, R195 ;  /* 0x0000001fff7c7819 */ /* 0x002fce00000114c3 */
.L_x_899:
[----:B------:R-:W0:Y:S01]  /*24930*/  LDC R126, c[0x0][0x2f8] ;  /* 0x0000be00ff7e7b82 */ /* 0x000e220000000800 */
[----:B------:R-:W-:-:S05]  /*24940*/  IMAD.U32 R127, RZ, RZ, UR9 ;  /* 0x00000009ff7f7e24 */ /* 0x000fca000f8e00ff */
[----:B0-----:R-:W-:-:S05]  /*24950*/  IADD3 R126, PT, PT, -R126, 0x27f3, R127 ;  /* 0x000027f37e7e7810 */ /* 0x001fca0007ffe17f */
[----:B------:R-:W-:-:S05]  /*24960*/  IMAD.IADD R126, R172, 0x1, R126 ;  /* 0x00000001ac7e7824 */ /* 0x000fca00078e027e */
[----:B------:R-:W2:Y:S01]  /*24970*/  LDL.U8 R127, [R126] ;  /* 0x000000007e7f7983 */ /* 0x000ea20000100000 */
[----:B------:R-:W-:Y:S01]  /*24980*/  BSSY.RECONVERGENT B1, `(.L_x_875) ;  /* 0x0000177000017945 */ /* 0x000fe20003800200 */
[----:B------:R-:W-:Y:S02]  /*24990*/  IMAD.MOV.U32 R186, RZ, RZ, 0x0 ;  /* 0x00000000ffba7424 */ /* 0x000fe400078e00ff */
[----:B------:R-:W-:Y:S02]  /*249a0*/  IMAD.MOV.U32 R187, RZ, RZ, -0x40100000 ;  /* 0xbff00000ffbb7424 */ /* 0x000fe400078e00ff */
[----:B------:R-:W-:Y:S02]  /*249b0*/  IMAD.MOV.U32 R184, RZ, RZ, 0x0 ;  /* 0x00000000ffb87424 */ /* 0x000fe400078e00ff */
[----:B------:R-:W-:Y:S01]  /*249c0*/  IMAD.MOV.U32 R185, RZ, RZ, 0x7ff00000 ;  /* 0x7ff00000ffb97424 */ /* 0x000fe200078e00ff */
[----:B--2---:R-:W-:-:S05]  /*249d0*/  PRMT R128, R127, 0x8880, RZ ;  /* 0x000088807f807816 */ /* 0x004fca00000000ff */
[----:B------:R-:W-:-:S05]  /*249e0*/  IMAD.IADD R128, R194, 0x1, R128 ;  /* 0x00000001c2807824 */ /* 0x000fca00078e0280 */
[----:B------:R-:W-:-:S13]  /*249f0*/  ISETP.NE.AND P0, PT, R128, 0x3, PT ;  /* 0x000000038000780c */ /* 0x000fda0003f05270 */
[----:B------:R-:W-:Y:S05]  /*24a00*/  @P0 BRA `(.L_x_876) ;  /* 0x0000001400b80947 */ /* 0x000fea0003800000 */
[----:B------:R0:W2:Y:S01]  /*24a10*/  LDL.S8 R128, [R126+0x1] ;  /* 0x000001007e807983 */ /* 0x0000a20000100200 */
[----:B----4-:R-:W1:Y:S01]  /*24a20*/  LDC.64 R130, c[0x0][0x468] ;  /* 0x00011a00ff827b82 */ /* 0x010e620000000a00 */
[----:B------:R-:W3:Y:S01]  /*24a30*/  LDCU.64 UR12, c[0x0][0x468] ;  /* 0x00008d00ff0c77ac */ /* 0x000ee20008000a00 */
[----:B------:R-:W-:Y:S01]  /*24a40*/  PRMT R129, R127, 0x8880, RZ ;  /* 0x000088807f817816 */ /* 0x000fe200000000ff */
[----:B------:R-:W-:-:S03]  /*24a50*/  UMOV UR10, 0x57d ;  /* 0x0000057d000a7882 */ /* 0x000fc60000000000 */
[----:B------:R-:W-:Y:S02]  /*24a60*/  PRMT R129, R129, 0x7710, RZ ;  /* 0x0000771081817816 */ /* 0x000fe400000000ff */
[----:B0-----:R-:W-:Y:S02]  /*24a70*/  PRMT R126, R127, 0x8880, RZ ;  /* 0x000088807f7e7816 */ /* 0x001fe400000000ff */
[----:B------:R-:W-:Y:S02]  /*24a80*/  PRMT R129, R195, 0x5410, R129 ;  /* 0x00005410c3817816 */ /* 0x000fe40000000081 */
[----:B------:R-:W-:-:S03]  /*24a90*/  SHF.R.S32.HI R127, RZ, 0x1f, R126 ;  /* 0x0000001fff7f7819 */ /* 0x000fc6000001147e */
[----:B------:R-:W-:-:S03]  /*24aa0*/  IMAD.WIDE R126, R194, 0x5, R126 ;  /* 0x00000005c27e7825 */ /* 0x000fc600078e027e */
[----:B---3--:R-:W-:-:S04]  /*24ab0*/  LEA R174, P0, R126, UR12, 0x3 ;  /* 0x0000000c7eae7c11 */ /* 0x008fc8000f8018ff */
[----:B------:R-:W-:-:S05]  /*24ac0*/  LEA.HI.X R175, R126, UR13, R127, 0x3, P0 ;  /* 0x0000000d7eaf7c11 */ /* 0x000fca00080f1c7f */
[----:B------:R-:W3:Y:S01]  /*24ad0*/  LDG.E.64 R184, desc[UR6][R174.64+0xb248] ;  /* 0x00b24806aeb87981 */ /* 0x000ee2000c1e1b00 */
[----:B------:R-:W-:-:S03]  /*24ae0*/  IMAD R182, R124, 0xa0, RZ ;  /* 0x000000a07cb67824 */ /* 0x000fc600078e02ff */
[----:B------:R0:W4:Y:S02]  /*24af0*/  LDG.E.64 R186, desc[UR6][R174.64+0xb180] ;  /* 0x00b18006aeba7981 */ /* 0x000124000c1e1b00 */
[----:B0-----:R-:W-:-:S04]  /*24b00*/  IMAD.WIDE.U32 R174, R195, 0xa0, R174 ;  /* 0x000000a0c3ae7825 */ /* 0x001fc800078e00ae */
[----:B------:R-:W-:Y:S02]  /*24b10*/  IMAD.IADD R183, R175, 0x1, R182 ;  /* 0x00000001afb77824 */ /* 0x000fe400078e02b6 */
[----:B------:R-:W-:-:S05]  /*24b20*/  IMAD.MOV.U32 R182, RZ, RZ, R174 ;  /* 0x000000ffffb67224 */ /* 0x000fca00078e00ae */
[----:B------:R-:W5:Y:S01]  /*24b30*/  LDG.E.64 R178, desc[UR6][R182.64+0x52a8] ;  /* 0x0052a806b6b27981 */ /* 0x000f62000c1e1b00 */
[----:B--2---:R-:W-:-:S04]  /*24b40*/  IDP.2A.LO.S16.U8 R128, R129, UR10, R128 ;  /* 0x0000000a81807c26 */ /* 0x004fc80008001280 */
[----:B-1----:R-:W-:-:S05]  /*24b50*/  IMAD.WIDE R126, R128, 0x8, R130 ;  /* 0x00000008807e7825 */ /* 0x002fca00078e0282 */
[----:B------:R-:W3:Y:S04]  /*24b60*/  LDG.E.64 R128, desc[UR6][R126.64+0xa118] ;  /* 0x00a118067e807981 */ /* 0x000ee8000c1e1b00 */
[----:B------:R0:W4:Y:S01]  /*24b70*/  LDG.E.64 R130, desc[UR6][R126.64+0x8d90] ;  /* 0x008d90067e827981 */ /* 0x000122000c1e1b00 */
[----:B------:R-:W-:Y:S02]  /*24b80*/  IMAD.MOV.U32 R174, RZ, RZ, -0x800000 ;  /* 0xff800000ffae7424 */ /* 0x000fe400078e00ff */
[----:B------:R-:W-:Y:S01]  /*24b90*/  IMAD.MOV.U32 R175, RZ, RZ, 0x41cdcd64 ;  /* 0x41cdcd64ffaf7424 */ /* 0x000fe200078e00ff */
[----:B------:R-:W-:Y:S05]  /*24ba0*/  BMOV.32.CLEAR RZ, B0 ;  /* 0x0000000000ff7355 */ /* 0x000fea0000100000 */
[----:B0-----:R-:W-:Y:S01]  /*24bb0*/  IMAD.WIDE.U32 R126, R195, -0x320, R126 ;  /* 0xfffffce0c37e7825 */ /* 0x001fe200078e007e */
[----:B------:R-:W-:Y:S01]  /*24bc0*/  BSSY.RECONVERGENT B0, `(.L_x_877) ;  /* 0x000006c000007945 */ /* 0x000fe20003800200 */
[----:B---3--:R-:W-:-:S02]  /*24bd0*/  DADD R128, R184, R128 ;  /* 0x00000000b8807229 */ /* 0x008fc40000000080 */
[----:B----4-:R-:W-:-:S06]  /*24be0*/  DADD R130, R186, R130 ;  /* 0x00000000ba827229 */ /* 0x010fcc0000000082 */
[----:B------:R-:W-:-:S06]  /*24bf0*/  DSETP.GT.AND P0, PT, |R128|, R174, PT ;  /* 0x000000ae8000722a */ /* 0x000fcc0003f04200 */
[----:B------:R-:W-:Y:S02]  /*24c00*/  FSEL R188, R130, RZ, !P0 ;  /* 0x000000ff82bc7208 */ /* 0x000fe40004000000 */
[----:B------:R-:W-:Y:S02]  /*24c10*/  FSEL R189, R131, -1.875, !P0 ;  /* 0xbff0000083bd7808 */ /* 0x000fe40004000000 */
[----:B------:R-:W-:Y:S02]  /*24c20*/  FSEL R192, R128, RZ, !P0 ;  /* 0x000000ff80c07208 */ /* 0x000fe40004000000 */
[----:B------:R-:W-:Y:S01]  /*24c30*/  FSEL R193, R129, +QNAN , !P0 ;  /* 0x7ff0000081c17808 */ /* 0x000fe20004000000 */
[----:B-----5:R-:W-:Y:S01]  /*24c40*/  DSETP.GEU.AND P0, PT, |R178|, R174, PT ;  /* 0x000000aeb200722a */ /* 0x020fe20003f0e200 */
[----:B------:R-:W-:Y:S02]  /*24c50*/  IMAD R130, R124, -0x320, RZ ;  /* 0xfffffce07c827824 */ /* 0x000fe400078e02ff */
[----:B------:R-:W-:-:S03]  /*24c60*/  IMAD.MOV.U32 R128, RZ, RZ, R188 ;  /* 0x000000ffff807224 */ /* 0x000fc600078e00bc */
[----:B------:R-:W-:Y:S01]  /*24c70*/  IADD3 R131, PT, PT, R127, -R195, R130 ;  /* 0x800000c37f837210 */ /* 0x000fe20007ffe082 */
[----:B------:R-:W-:Y:S01]  /*24c80*/  IMAD.MOV.U32 R129, RZ, RZ, R189 ;  /* 0x000000ffff817224 */ /* 0x000fe200078e00bd */
[----:B------:R-:W-:Y:S01]  /*24c90*/  MOV R130, R126 ;  /* 0x0000007e00827202 */ /* 0x000fe20000000f00 */
[----:B------:R-:W-:Y:S02]  /*24ca0*/  IMAD.MOV.U32 R126, RZ, RZ, R192 ;  /* 0x000000ffff7e7224 */ /* 0x000fe400078e00c0 */
[----:B------:R-:W-:-:S03]  /*24cb0*/  IMAD.MOV.U32 R127, RZ, RZ, R193 ;  /* 0x000000ffff7f7224 */ /* 0x000fc600078e00c1 */
        /* <DEDUP_REMOVED lines=50> */
.L_x_880:
[----:B------:R-:W-:Y:S05]  /*24fe0*/  BSYNC.RECONVERGENT B3 ;  /* 0x0000000000037941 */ /* 0x000fea0003800200 */
.L_x_879:
        /* <DEDUP_REMOVED lines=33> */
.L_x_882:
[----:B------:R-:W-:Y:S05]  /*25200*/  BSYNC.RECONVERGENT B3 ;  /* 0x0000000000037941 */ /* 0x000fea0003800200 */
.L_x_881:
[----:B------:R-:W-:-:S06]  /*25210*/  DSETP.GEU.AND P1, PT, R190, R164, PT ;  /* 0x000000a4be00722a */ /* 0x000fcc0003f2e000 */
[----:B------:R-:W-:Y:S02]  /*25220*/  FSEL R128, R128, R188, !P1 ;  /* 0x000000bc80807208 */ /* 0x000fe40004800000 */
[----:B------:R-:W-:Y:S02]  /*25230*/  FSEL R129, R129, R189, !P1 ;  /* 0x000000bd81817208 */ /* 0x000fe40004800000 */
[----:B------:R-:W-:Y:S02]  /*25240*/  FSEL R164, R164, R190, !P1 ;  /* 0x000000bea4a47208 */ /* 0x000fe40004800000 */
[----:B------:R-:W-:Y:S02]  /*25250*/  FSEL R165, R165, R191, !P1 ;  /* 0x000000bfa5a57208 */ /* 0x000fe40004800000 */
[----:B------:R-:W-:Y:S02]  /*25260*/  FSEL R126, R126, R192, !P1 ;  /* 0x000000c07e7e7208 */ /* 0x000fe40004800000 */
[----:B------:R-:W-:-:S07]  /*25270*/  FSEL R127, R127, R193, !P1 ;  /* 0x000000c17f7f7208 */ /* 0x000fce0004800000 */
.L_x_878:
[----:B------:R-:W-:Y:S05]  /*25280*/  BSYNC.RECONVERGENT B0 ;  /* 0x0000000000007941 */ /* 0x000fea0003800200 */
.L_x_877:
[----:B------:R-:W-:Y:S05]  /*25290*/  BMOV.32.CLEAR RZ, B0 ;  /* 0x0000000000ff7355 */ /* 0x000fea0000100000 */
[----:B------:R-:W-:Y:S01]  /*252a0*/  BSSY.RECONVERGENT B0, `(.L_x_883) ;  /* 0x0000059000007945 */ /* 0x000fe20003800200 */
[----:B------:R-:W-:Y:S01]  /*252b0*/  IMAD.MOV.U32 R188, RZ, RZ, R128 ;  /* 0x000000ffffbc7224 */ /* 0x000fe200078e0080 */
[----:B------:R-:W-:Y:S01]  /*252c0*/  MOV R189, R129 ;  /* 0x0000008100bd7202 */ /* 0x000fe20000000f00 */
[----:B------:R-:W-:Y:S02]  /*252d0*/  IMAD.MOV.U32 R192, RZ, RZ, R126 ;  /* 0x000000ffffc07224 */ /* 0x000fe400078e007e */
[----:B------:R-:W-:Y:S01]  /*252e0*/  IMAD.MOV.U32 R193, RZ, RZ, R127 ;  /* 0x000000ffffc17224 */ /* 0x000fe200078e007f */
[----:B------:R-:W-:Y:S06]  /*252f0*/  @P0 BRA `(.L_x_884) ;  /* 0x00000004004c0947 */ /* 0x000fec0003800000 */
[----:B------:R-:W2:Y:S01]  /*25300*/  LDG.E.64 R182, desc[UR6][R182.64+0x4ec0] ;  /* 0x004ec006b6b67981 */ /* 0x000ea2000c1e1b00 */
[----:B------:R-:W-:Y:S01]  /*25310*/  DADD R178, R184, R178 ;  /* 0x00000000b8b27229 */ /* 0x000fe200000000b2 */
[----:B------:R-:W-:Y:S01]  /*25320*/  UMOV UR10, 0xff800000 ;  /* 0xff800000000a7882 */ /* 0x000fe20000000000 */
[----:B------:R-:W-:Y:S01]  /*25330*/  UMOV UR11, 0x41cdcd64 ;  /* 0x41cdcd64000b7882 */ /* 0x000fe20000000000 */
[----:B------:R-:W-:Y:S01]  /*25340*/  IMAD.MOV.U32 R176, RZ, RZ, 0x1 ;  /* 0x00000001ffb07424 */ /* 0x000fe200078e00ff */
        /* <DEDUP_REMOVED lines=36> */
.L_x_886:
[----:B------:R-:W-:Y:S05]  /*25590*/  BSYNC.RECONVERGENT B3 ;  /* 0x0000000000037941 */ /* 0x000fea0003800200 */
.L_x_885:
        /* <DEDUP_REMOVED lines=33> */
.L_x_888:
[----:B------:R-:W-:Y:S05]  /*257b0*/  BSYNC.RECONVERGENT B3 ;  /* 0x0000000000037941 */ /* 0x000fea0003800200 */
.L_x_887:
[----:B------:R-:W-:-:S06]  /*257c0*/  DSETP.GEU.AND P0, PT, R178, R164, PT ;  /* 0x000000a4b200722a */ /* 0x000fcc0003f0e000 */
[----:B------:R-:W-:Y:S02]  /*257d0*/  FSEL R188, R188, R128, !P0 ;  /* 0x00000080bcbc7208 */ /* 0x000fe40004000000 */
[----:B------:R-:W-:Y:S02]  /*257e0*/  FSEL R189, R189, R129, !P0 ;  /* 0x00000081bdbd7208 */ /* 0x000fe40004000000 */
[----:B------:R-:W-:Y:S02]  /*257f0*/  FSEL R192, R192, R126, !P0 ;  /* 0x0000007ec0c07208 */ /* 0x000fe40004000000 */
[----:B------:R-:W-:Y:S02]  /*25800*/  FSEL R193, R193, R127, !P0 ;  /* 0x0000007fc1c17208 */ /* 0x000fe40004000000 */
[----:B------:R-:W-:Y:S02]  /*25810*/  FSEL R164, R164, R178, !P0 ;  /* 0x000000b2a4a47208 */ /* 0x000fe40004000000 */
[----:B------:R-:W-:-:S07]  /*25820*/  FSEL R165, R165, R179, !P0 ;  /* 0x000000b3a5a57208 */ /* 0x000fce0004000000 */
.L_x_884:
[----:B------:R-:W-:Y:S05]  /*25830*/  BSYNC.RECONVERGENT B0 ;  /* 0x0000000000007941 */ /* 0x000fea0003800200 */
.L_x_883:
        /* <DEDUP_REMOVED lines=16> */
[----:B------:R-:W-:Y:S01]  /*25940*/  DSETP.GT.AND P0, PT, |R176|, R174, PT ;  /* 0x000000aeb000722a */ /* 0x000fe20003f04200 */
[----:B------:R-:W-:Y:S01]  /*25950*/  IMAD.MOV.U32 R174, RZ, RZ, 0x1 ;  /* 0x00000001ffae7424 */ /* 0x000fe200078e00ff */
        /* <DEDUP_REMOVED lines=30> */
.L_x_892:
[----:B------:R-:W-:Y:S05]  /*25b40*/  BSYNC.RECONVERGENT B3 ;  /* 0x0000000000037941 */ /* 0x000fea0003800200 */
.L_x_891:
        /* <DEDUP_REMOVED lines=37> */
.L_x_894:
[----:B------:R-:W-:Y:S05]  /*25da0*/  BSYNC.RECONVERGENT B3 ;  /* 0x0000000000037941 */ /* 0x000fea0003800200 */
.L_x_893:
[----:B------:R-:W-:-:S06]  /*25db0*/  DSETP.GEU.AND P0, PT, R176, R164, PT ;  /* 0x000000a4b000722a */ /* 0x000fcc0003f0e000 */
[----:B------:R-:W-:Y:S02]  /*25dc0*/  FSEL R126, R126, R188, !P0 ;  /* 0x000000bc7e7e7208 */ /* 0x000fe40004000000 */
[----:B------:R-:W-:Y:S02]  /*25dd0*/  FSEL R127, R127, R189, !P0 ;  /* 0x000000bd7f7f7208 */ /* 0x000fe40004000000 */
[----:B------:R-:W-:Y:S02]  /*25de0*/  FSEL R128, R128, R192, !P0 ;  /* 0x000000c080807208 */ /* 0x000fe40004000000 */
[----:B------:R-:W-:Y:S02]  /*25df0*/  FSEL R129, R129, R193, !P0 ;  /* 0x000000c181817208 */ /* 0x000fe40004000000 */
[----:B------:R-:W-:Y:S02]  /*25e00*/  FSEL R164, R164, R176, !P0 ;  /* 0x000000b0a4a47208 */ /* 0x000fe40004000000 */
[----:B------:R-:W-:-:S07]  /*25e10*/  FSEL R165, R165, R177, !P0 ;  /* 0x000000b1a5a57208 */ /* 0x000fce0004000000 */
.L_x_890:
[----:B------:R-:W-:Y:S05]  /*25e20*/  BSYNC.RECONVERGENT B0 ;  /* 0x0000000000007941 */ /* 0x000fea0003800200 */
.L_x_889:
        /* <DEDUP_REMOVED lines=36> */
.L_x_896:
[----:B------:R-:W-:Y:S05]  /*26070*/  BSYNC.RECONVERGENT B0 ;  /* 0x0000000000007941 */ /* 0x000fea0003800200 */
.L_x_895:
[----:B------:R-:W-:-:S06]  /*26080*/  DSETP.GEU.AND P0, PT, R164, R176, PT ;  /* 0x000000b0a400722a */ /* 0x000fcc0003f0e000 */
[----:B------:R-:W-:Y:S02]  /*26090*/  FSEL R184, R184, R128, !P0 ;  /* 0x00000080b8b87208 */ /* 0x000fe40004000000 */
[----:B------:R-:W-:Y:S02]  /*260a0*/  FSEL R186, R186, R126, !P0 ;  /* 0x0000007ebaba7208 */ /* 0x000fe40004000000 */
[----:B------:R-:W-:Y:S02]  /*260b0*/  FSEL R128, R185, R129, !P0 ;  /* 0x00000081b9807208 */ /* 0x000fe40004000000 */
[----:B------:R-:W-:-:S03]  /*260c0*/  FSEL R126, R187, R127, !P0 ;  /* 0x0000007fbb7e7208 */ /* 0x000fc60004000000 */
[----:B------:R-:W-:Y:S02]  /*260d0*/  IMAD.MOV.U32 R185, RZ, RZ, R128 ;  /* 0x000000ffffb97224 */ /* 0x000fe400078e0080 */
[----:B------:R-:W-:-:S07]  /*260e0*/  IMAD.MOV.U32 R187, RZ, RZ, R126 ;  /* 0x000000ffffbb7224 */ /* 0x000fce00078e007e */
.L_x_876:
[----:B------:R-:W-:Y:S05]  /*260f0*/  BSYNC.RECONVERGENT B1 ;  /* 0x0000000000017941 */ /* 0x000fea0003800200 */
.L_x_875:
[----:B------:R-:W0:Y:S01]  /*26100*/  LDC R126, c[0x0][0x2f8] ;  /* 0x0000be00ff7e7b82 */ /* 0x000e220000000800 */
[----:B------:R-:W-:Y:S01]  /*26110*/  MOV R127, UR9 ;  /* 0x00000009007f7c02 */ /* 0x000fe20008000f00 */
[----:B------:R-:W-:-:S06]  /*26120*/  IMAD.IADD R128, R198, 0x1, R172 ;  /* 0x00000001c6807824 */ /* 0x000fcc00078e02ac */
[----:B----4-:R-:W1:Y:S01]  /*26130*/  LDC R129, c[0x0][0x2f8] ;  /* 0x0000be00ff817b82 */ /* 0x010e620000000800 */
[----:B0-----:R-:W-:-:S05]  /*26140*/  IADD3 R126, PT, PT, -R126, 0x1388, R127 ;  /* 0x000013887e7e7810 */ /* 0x001fca0007ffe17f */
[----:B------:R-:W-:Y:S01]  /*26150*/  IMAD R126, R128, 0x8, R126 ;  /* 0x00000008807e7824 */ /* 0x000fe200078e027e */
[----:B-1----:R-:W-:-:S05]  /*26160*/  IADD3 R129, PT, PT, -R129, UR9, RZ ;  /* 0x0000000981817c10 */ /* 0x002fca000fffe1ff */
[----:B------:R-:W2:Y:S01]  /*26170*/  LDL.64 R126, [R126] ;  /* 0x000000007e7e7983 */ /* 0x000ea20000100a00 */
[----:B------:R-:W-:-:S06]  /*26180*/  IMAD R128, R128, 0x8, R129 ;  /* 0x0000000880807824 */ /* 0x000fcc00078e0281 */
        /* <DEDUP_REMOVED lines=39> */
.L_x_898:
[----:B------:R-:W-:Y:S05]  /*26400*/  BSYNC.RECONVERGENT B0 ;  /* 0x0000000000007941 */ /* 0x000fea0003800200 */
.L_x_897:
[----:B------:R-:W-:Y:S01]  /*26410*/  DSETP.GEU.AND P0, PT, R128, RZ, PT ;  /* 0x000000ff8000722a */ /* 0x000fe20003f0e000 */
[----:B------:R-:W-:Y:S01]  /*26420*/  UMOV UR10, 0x66666666 ;  /* 0x66666666000a7882 */ /* 0x000fe20000000000 */
[----:B------:R-:W-:Y:S01]  /*26430*/  UMOV UR11, 0x40711266 ;  /* 0x40711266000b7882 */ /* 0x000fe20000000000 */
[C---:B------:R-:W-:Y:S01]  /*26440*/  ISETP.NE.AND P1, PT, R172.reuse, R122, PT ;  /* 0x0000007aac00720c */ /* 0x040fe20003f25270 */
[----:B------:R-:W-:Y:S02]  /*26450*/  DADD R176, R176, -UR10 ;  /* 0x8000000ab0b07e29 */ /* 0x000fe40008000000 */
[----:B------:R-:W-:Y:S01]  /*26460*/  DSETP.LT.AND P0, PT, R126, RZ, !P0 ;  /* 0x000000ff7e00722a */ /* 0x000fe20004701000 */
[----:B------:R-:W-:-:S05]  /*26470*/  VIADD R126, R172, 0x1 ;  /* 0x00000001ac7e7836 */ /* 0x000fca0000000000 */
[----:B------:R-:W-:-:S06]  /*26480*/  DSETP.GT.AND P0, PT, R176, R120, P0 ;  /* 0x00000078b000722a */ /* 0x000fcc0000704000 */
[----:B------:R-:W-:Y:S01]  /*26490*/  SEL R125, R172, R125, P0 ;  /* 0x0000007dac7d7207 */ /* 0x000fe20000000000 */
[----:B------:R-:W-:Y:S01]  /*264a0*/  IMAD.MOV.U32 R172, RZ, RZ, R126 ;  /* 0x000000ffffac7224 */ /* 0x000fe200078e007e */
[----:B------:R-:W-:Y:S02]  /*264b0*/  FSEL R120, R176, R120, P0 ;  /* 0x00000078b0787208 */ /* 0x000fe40000000000 */
[----:B------:R-:W-:Y:S01]  /*264c0*/  FSEL R121, R177, R121, P0 ;  /* 0x00000079b1797208 */ /* 0x000fe20000000000 */
[----:B------:R-:W-:Y:S06]  /*264d0*/  @P1 BRA `(.L_x_899) ;  /* 0xffffffe400141947 */ /* 0x000fec000383ffff */
.L_x_874:
[----:B------:R-:W-:Y:S05]  /*264e0*/  BSYNC.RECONVERGENT B2 ;  /* 0x0000000000027941 */ /* 0x000fea0003800200 */
.L_x_873:
[----:B------:R-:W0:Y:S01]  /*264f0*/  LDC R126, c[0x0][0x2f8] ;  /* 0x0000be00ff7e7b82 */ /* 0x000e220000000800 */
[----:B------:R-:W-:Y:S02]  /*26500*/  IMAD.MOV.U32 R172, RZ, RZ, -0x800000 ;  /* 0xff800000ffac7424 */ /* 0x000fe400078e00ff */
[----:B------:R-:W-:Y:S02]  /*26510*/  IMAD.MOV.U32 R173, RZ, RZ, 0x41cdcd64 ;  /* 0x41cdcd64ffad7424 */ /* 0x000fe400078e00ff */
[----:B------:R-:W-:Y:S02]  /*26520*/  IMAD.U32 R127, RZ, RZ, UR9 ;  /* 0x00000009ff7f7e24 */ /* 0x000fe4000f8e00ff */
[----:B----4-:R-:W-:Y:S01]  /*26530*/  IMAD.U32 R129, RZ, RZ, UR9 ;  /* 0x00000009ff817e24 */ /* 0x010fe2000f8e00ff */
[----:B-1----:R-:W1:Y:S01]  /*26540*/  LDC R128, c[0x0][0x2f8] ;  /* 0x0000be00ff807b82 */ /* 0x002e620000000800 */
[----:B------:R-:W-:-:S06]  /*26550*/  DSETP.GT.AND P0, PT, |R120|, R172, PT ;  /* 0x000000ac7800722a */ /* 0x000fcc0003f04200 */
[----:B------:R-:W-:Y:S02]  /*26560*/  SEL R125, R125, 0x1, !P0 ;  /* 0x000000017d7d7807 */ /* 0x000fe40004000000 */
[----:B------:R-:W-:Y:S02]  /*26570*/  SEL R124, R123, 0x1, !P0 ;  /* 0x000000017b7c7807 */ /* 0x000fe40004000000 */
[----:B0-----:R-:W-:-:S05]  /*26580*/  IADD3 R126, PT, PT, -R126, 0x27f3, R127 ;  /* 0x000027f37e7e7810 */ /* 0x001fca0007ffe17f */
[----:B------:R-:W-:Y:S01]  /*26590*/  IMAD.IADD R182, R125, 0x1, R126 ;  /* 0x000000017db67824 */ /* 0x000fe200078e027e */
[----:B-1----:R-:W-:-:S04]  /*265a0*/  IADD3 R128, PT, PT, -R128, 0x27d8, R129 ;  /* 0x000027d880807810 */ /* 0x002fc80007ffe181 */
[----:B------:R-:W2:Y:S01]  /*265b0*/  LDL.U8 R193, [R182] ;  /* 0x00000000b6c17983 */ /* 0x000ea20000100000 */
[----:B------:R-:W-:-:S05]  /*265c0*/  IMAD.IADD R120, R124, 0x1, R128 ;  /* 0x000000017c787824 */ /* 0x000fca00078e0280 */
[----:B------:R-:W3:Y:S01]  /*265d0*/  LDL.U8 R183, [R120] ;  /* 0x0000000078b77983 */ /* 0x000ee20000100000 */
[----:B------:R-:W-:Y:S01]  /*265e0*/  BSSY.RECONVERGENT B1, `(.L_x_900) ;  /* 0x000017e000017945 */ /* 0x000fe20003800200 */
[----:B------:R-:W-:Y:S01]  /*265f0*/  IMAD.MOV.U32 R128, RZ, RZ, 0x0 ;  /* 0x00000000ff807424 */ /* 0x000fe200078e00ff */
[----:B------:R-:W-:Y:S01]  /*26600*/  MOV R126, 0x0 ;  /* 0x00000000007e7802 */ /* 0x000fe20000000f00 */
[----:B------:R-:W-:Y:S02]  /*26610*/  IMAD.MOV.U32 R129, RZ, RZ, -0x40100000 ;  /* 0xbff00000ff817424 */ /* 0x000fe400078e00ff */
[----:B------:R-:W-:Y:S01]  /*26620*/  IMAD.MOV.U32 R127, RZ, RZ, 0x7ff00000 ;  /* 0x7ff00000ff7f7424 */ /* 0x000fe200078e00ff */
[----:B--2---:R-:W-:Y:S02]  /*26630*/  PRMT R121, R193, 0x8880, RZ ;  /* 0x00008880c1797816 */ /* 0x004fe400000000ff */
[----:B---3--:R-:W-:-:S05]  /*26640*/  PRMT R130, R183, 0x8880, RZ ;  /* 0x00008880b7827816 */ /* 0x008fca00000000ff */
[----:B------:R-:W-:-:S05]  /*26650*/  IMAD.IADD R121, R130, 0x1, R121 ;  /* 0x0000000182797824 */ /* 0x000fca00078e0279 */
[----:B------:R-:W-:-:S13]  /*26660*/  ISETP.NE.AND P1, PT, R121, 0x3, PT ;  /* 0x000000037900780c */ /* 0x000fda0003f25270 */
[----:B------:R-:W-:Y:S05]  /*26670*/  @P1 BRA `(.L_x_901) ;  /* 0x0000001400d01947 */ /* 0x000fea0003800000 */
[----:B------:R-:W2:Y:S01]  /*26680*/  LDL.S8 R120, [R120+0x1] ;  /* 0x0000010078787983 */ /* 0x000ea20000100200 */
[----:B------:R-:W0:Y:S03]  /*26690*/  LDC.64 R178, c[0x0][0x468] ;  /* 0x00011a00ffb27b82 */ /* 0x000e260000000a00 */
[----:B------:R-:W3:Y:S01]  /*266a0*/  LDL.S8 R182, [R182+0x1] ;  /* 0x00000100b6b67983 */ /* 0x000ee20000100200 */
[----:B------:R-:W-:Y:S01]  /*266b0*/  LOP3.LUT R121, R193, 0xffff, RZ, 0xc0, !PT ;  /* 0x0000ffffc1797812 */ /* 0x000fe200078ec0ff */
[----:B------:R-:W1:Y:S03]  /*266c0*/  LDCU.64 UR10, c[0x0][0x468] ;  /* 0x00008d00ff0a77ac */ /* 0x000e660008000a00 */
[C---:B------:R-:W-:Y:S01]  /*266d0*/  PRMT R126, R121.reuse, 0x8880, RZ ;  /* 0x00008880797e7816 */ /* 0x040fe200000000ff */
[----:B------:R-:W-:Y:S01]  /*266e0*/  UMOV UR12, 0x5197d ;  /* 0x0005197d000c7882 */ /* 0x000fe20000000000 */
[----:B------:R-:W-:-:S02]  /*266f0*/  PRMT R129, R121, 0x3340, RZ ;  /* 0x0000334079817816 */ /* 0x000fc400000000ff */
[--C-:B------:R-:W-:Y:S02]  /*26700*/  SHF.R.S32.HI R127, RZ, 0x1f, R126.reuse ;  /* 0x0000001fff7f7819 */ /* 0x100fe4000001147e */
[----:B------:R-:W-:Y:S01]  /*26710*/  PRMT R121, R121, 0x8880, RZ ;  /* 0x0000888079797816 */ /* 0x000fe200000000ff */
[----:B------:R-:W-:Y:S01]  /*26720*/  IMAD.WIDE R126, R130, 0x5, R126 ;  /* 0x00000005827e7825 */ /* 0x000fe200078e027e */
[----:B--2---:R-:W-:-:S04]  /*26730*/  LOP3.LUT R128, R120, 0xffff, RZ, 0xc0, !PT ;  /* 0x0000ffff78807812 */ /* 0x004fc800078ec0ff */
[C---:B------:R-:W-:Y:S02]  /*26740*/  PRMT R128, R183.reuse, 0x3340, R128 ;  /* 0x00003340b7807816 */ /* 0x040fe40000000080 */
[----:B------:R-:W-:Y:S02]  /*26750*/  PRMT R183, R183, 0x8880, RZ ;  /* 0x00008880b7b77816 */ /* 0x000fe400000000ff */
[----:B------:R-:W-:-:S05]  /*26760*/  PRMT R128, R128, 0x5410, R129 ;  /* 0x0000541080807816 */ /* 0x000fca0000000081 */
[----:B---3--:R-:W-:Y:S01]  /*26770*/  IDP.4A.S8.U8 R174, R128, UR12, R182 ;  /* 0x0000000c80ae7c26 */ /* 0x008fe200080002b6 */
[----:B-1----:R-:W-:-:S03]  /*26780*/  LEA R128, P1, R126, UR10, 0x3 ;  /* 0x0000000a7e807c11 */ /* 0x002fc6000f8218ff */
[----:B0-----:R-:W-:Y:S01]  /*26790*/  IMAD.WIDE R174, R174, 0x8, R178 ;  /* 0x00000008aeae7825 */ /* 0x001fe200078e02b2 */
[----:B------:R-:W-:Y:S02]  /*267a0*/  LEA.HI.X R129, R126, UR11, R127, 0x3, P1 ;  /* 0x0000000b7e817c11 */ /* 0x000fe400088f1c7f */
[----:B------:R-:W-:Y:S02]  /*267b0*/  PRMT R183, R183, 0x7710, RZ ;  /* 0x00007710b7b77816 */ /* 0x000fe400000000ff */
[----:B------:R0:W2:Y:S02]  /*267c0*/  LDG.E.64 R176, desc[UR6][R174.64+0x8a70] ;  /* 0x008a7006aeb07981 */ /* 0x0000a4000c1e1b00 */
[----:B------:R-:W-:Y:S02]  /*267d0*/  PRMT R120, R183, 0x5410, R120 ;  /* 0x00005410b7787816 */ /* 0x000fe40000000078 */
        /* <DEDUP_REMOVED lines=42> */
[----:B------:R-:W-:-:S05]  /*26a80*/  IMAD.MOV.U32 R172, RZ, RZ, 0x1 ;  /* 0x00000001ffac7424 */ /* 0x000fca00078e00ff */
[----:B------:R-:W-:Y:S02]  /*26a90*/  FSEL R184, R174, RZ, !P2 ;  /* 0x000000ffaeb87208 */ /* 0x000fe40005000000 */
[----:B------:R-:W-:Y:S01]  /*26aa0*/  FSEL R185, R175, +QNAN , !P2 ;  /* 0x7ff00000afb97808 */ /* 0x000fe20005000000 */
        /* <DEDUP_REMOVED lines=29> */
.L_x_905:
[----:B------:R-:W-:Y:S05]  /*26c80*/  BSYNC.RECONVERGENT B2 ;  /* 0x0000000000027941 */ /* 0x000fea0003800200 */
.L_x_904:
        /* <DEDUP_REMOVED lines=28> */
[----:B------:R-:W-:Y:S01]  /*26e50*/  IMAD.MOV.U32 R177, RZ, RZ, R175 ;  /* 0x000000ffffb17224 */ /* 0x000fe200078e00af */
[----:B------:R-:W-:Y:S05]  /*26e60*/  BMOV.32.CLEAR RZ, B11 ;  /* 0x000000000bff7355 */ /* 0x000fea0000100000 */
[----:B------:R-:W-:Y:S02]  /*26e70*/  IMAD.MOV.U32 R176, RZ, RZ, R174 ;  /* 0x000000ffffb07224 */ /* 0x000fe400078e00ae */
[----:B------:R-:W-:Y:S01]  /*26e80*/  IMAD.MOV.U32 R175, RZ, RZ, R173 ;  /* 0x000000ffffaf7224 */ /* 0x000fe200078e00ad */
[----:B------:R-:W-:Y:S01]  /*26e90*/  MOV R173, 0x26ec0 ;  /* 0x00026ec000ad7802 */ /* 0x000fe20000000f00 */
[----:B------:R-:W-:-:S07]  /*26ea0*/  IMAD.MOV.U32 R174, RZ, RZ, R172 ;  /* 0x000000ffffae7224 */ /* 0x000fce00078e00ac */
[----:B------:R-:W-:Y:S05]  /*26eb0*/  CALL.REL.NOINC `($__internal_0_$__cuda_sm20_div_rn_f64_full) ;  /* 0x0000263400487944 */ /* 0x000fea0003c00000 */
[----:B------:R-:W-:Y:S01]  /*26ec0*/  MOV R176, R174 ;  /* 0x000000ae00b07202 */ /* 0x000fe20000000f00 */
[----:B------:R-:W-:-:S07]  /*26ed0*/  IMAD.MOV.U32 R177, RZ, RZ, R175 ;  /* 0x000000ffffb17224 */ /* 0x000fce00078e00af */
.L_x_907:
[----:B------:R-:W-:Y:S05]  /*26ee0*/  BSYNC.RECONVERGENT B2 ;  /* 0x0000000000027941 */ /* 0x000fea0003800200 */
.L_x_906:
[----:B------:R-:W-:-:S06]  /*26ef0*/  DSETP.GEU.AND P2, PT, R176, R162, PT ;  /* 0x000000a2b000722a */ /* 0x000fcc0003f4e000 */
[----:B------:R-:W-:Y:S02]  /*26f00*/  FSEL R182, R182, R188, !P2 ;  /* 0x000000bcb6b67208 */ /* 0x000fe40005000000 */
[----:B------:R-:W-:Y:S02]  /*26f10*/  FSEL R183, R183, R189, !P2 ;  /* 0x000000bdb7b77208 */ /* 0x000fe40005000000 */
[----:B------:R-:W-:Y:S02]  /*26f20*/  FSEL R162, R162, R176, !P2 ;  /* 0x000000b0a2a27208 */ /* 0x000fe40005000000 */
[----:B------:R-:W-:Y:S02]  /*26f30*/  FSEL R163, R163, R177, !P2 ;  /* 0x000000b1a3a37208 */ /* 0x000fe40005000000 */
[----:B------:R-:W-:Y:S02]  /*26f40*/  FSEL R184, R184, R186, !P2 ;  /* 0x000000bab8b87208 */ /* 0x000fe40005000000 */
[----:B------:R-:W-:-:S07]  /*26f50*/  FSEL R185, R185, R187, !P2 ;  /* 0x000000bbb9b97208 */ /* 0x000fce0005000000 */
.L_x_903:
[----:B------:R-:W-:Y:S05]  /*26f60*/  BSYNC.RECONVERGENT B0 ;  /* 0x0000000000007941 */ /* 0x000fea0003800200 */
.L_x_902:
        /* <DEDUP_REMOVED lines=48> */
.L_x_911:
[----:B------:R-:W-:Y:S05]  /*27270*/  BSYNC.RECONVERGENT B2 ;  /* 0x0000000000027941 */ /* 0x000fea0003800200 */
.L_x_910:
        /* <DEDUP_REMOVED lines=33> */
.L_x_913:
[----:B------:R-:W-:Y:S05]  /*27490*/  BSYNC.RECONVERGENT B2 ;  /* 0x0000000000027941 */ /* 0x000fea0003800200 */
.L_x_912:
[----:B------:R-:W-:-:S06]  /*274a0*/  DSETP.GEU.AND P1, PT, R174, R162, PT ;  /* 0x000000a2ae00722a */ /* 0x000fcc0003f2e000 */
[----:B------:R-:W-:Y:S02]  /*274b0*/  FSEL R188, R188, R182, !P1 ;  /* 0x000000b6bcbc7208 */ /* 0x000fe40004800000 */
[----:B------:R-:W-:Y:S02]  /*274c0*/  FSEL R189, R189, R183, !P1 ;  /* 0x000000b7bdbd7208 */ /* 0x000fe40004800000 */
[----:B------:R-:W-:Y:S02]  /*274d0*/  FSEL R186, R186, R184, !P1 ;  /* 0x000000b8baba7208 */ /* 0x000fe40004800000 */
[----:B------:R-:W-:Y:S02]  /*274e0*/  FSEL R187, R187, R185, !P1 ;  /* 0x000000b9bbbb7208 */ /* 0x000fe40004800000 */
[----:B------:R-:W-:Y:S02]  /*274f0*/  FSEL R162, R162, R174, !P1 ;  /* 0x000000aea2a27208 */ /* 0x000fe40004800000 */
[----:B------:R-:W-:-:S07]  /*27500*/  FSEL R163, R163, R175, !P1 ;  /* 0x000000afa3a37208 */ /* 0x000fce0004800000 */
.L_x_909:
[----:B------:R-:W-:Y:S05]  /*27510*/  BSYNC.RECONVERGENT B0 ;  /* 0x0000000000007941 */ /* 0x000fea0003800200 */
.L_x_908:
[----:B------:R-:W2:Y:S01]  /*27520*/  LDG.E.64 R174, desc[UR6][R178.64+0x59d8] ;  /* 0x0059d806b2ae7981 */ /* 0x000ea2000c1e1b00 */
[----:B------:R-:W-:Y:S01]  /*27530*/  IMAD.MOV.U32 R172, RZ, RZ, -0x800000 ;  /* 0xff800000ffac7424 */ /* 0x000fe200078e00ff */
[----:B------:R-:W-:Y:S05]  /*27540*/  BMOV.32.CLEAR RZ, B0 ;  /* 0x0000000000ff7355 */ /* 0x000fea0000100000 */
[----:B------:R-:W-:Y:S01]  /*27550*/  IMAD.MOV.U32 R173, RZ, RZ, 0x41cdcd64 ;  /* 0x41cdcd64ffad7424 */ /* 0x000fe200078e00ff */
[----:B------:R-:W-:Y:S01]  /*27560*/  BSSY.RECONVERGENT B0, `(.L_x_914) ;  /* 0x000005a000007945 */ /* 0x000fe20003800200 */
[----:B------:R-:W-:Y:S01]  /*27570*/  IMAD.MOV.U32 R130, RZ, RZ, R188 ;  /* 0x000000ffff827224 */ /* 0x000fe200078e00bc */
[----:B------:R-:W-:Y:S01]  /*27580*/  MOV R120, R186 ;  /* 0x000000ba00787202 */ /* 0x000fe20000000f00 */
[----:B------:R-:W-:-:S02]  /*27590*/  IMAD.MOV.U32 R131, RZ, RZ, R189 ;  /* 0x000000ffff837224 */ /* 0x000fc400078e00bd */
        /* <DEDUP_REMOVED lines=40> */
.L_x_917:
[----:B------:R-:W-:Y:S05]  /*27820*/  BSYNC.RECONVERGENT B2 ;  /* 0x0000000000027941 */ /* 0x000fea0003800200 */
.L_x_916:
        /* <DEDUP_REMOVED lines=35> */
[----:B------:R-:W-:Y:S02]  /*27a60*/  IMAD.MOV.U32 R176, RZ, RZ, R174 ;  /* 0x000000ffffb07224 */ /* 0x000fe400078e00ae */
[----:B------:R-:W-:-:S07]  /*27a70*/  IMAD.MOV.U32 R177, RZ, RZ, R175 ;  /* 0x000000ffffb17224 */ /* 0x000fce00078e00af */
.L_x_919:
[----:B------:R-:W-:Y:S05]  /*27a80*/  BSYNC.RECONVERGENT B2 ;  /* 0x0000000000027941 */ /* 0x000fea0003800200 */
.L_x_918:
[----:B------:R-:W-:-:S06]  /*27a90*/  DSETP.GEU.AND P1, PT, R176, R162, PT ;  /* 0x000000a2b000722a */ /* 0x000fcc0003f2e000 */
[----:B------:R-:W-:Y:S02]  /*27aa0*/  FSEL R130, R130, R188, !P1 ;  /* 0x000000bc82827208 */ /* 0x000fe40004800000 */
[----:B------:R-:W-:Y:S02]  /*27ab0*/  FSEL R131, R131, R189, !P1 ;  /* 0x000000bd83837208 */ /* 0x000fe40004800000 */
[----:B------:R-:W-:Y:S02]  /*27ac0*/  FSEL R120, R120, R186, !P1 ;  /* 0x000000ba78787208 */ /* 0x000fe40004800000 */
[----:B------:R-:W-:Y:S02]  /*27ad0*/  FSEL R121, R121, R187, !P1 ;  /* 0x000000bb79797208 */ /* 0x000fe40004800000 */
[----:B------:R-:W-:Y:S02]  /*27ae0*/  FSEL R162, R162, R176, !P1 ;  /* 0x000000b0a2a27208 */ /* 0x000fe40004800000 */
[----:B------:R-:W-:-:S07]  /*27af0*/  FSEL R163, R163, R177, !P1 ;  /* 0x000000b1a3a37208 */ /* 0x000fce0004800000 */
.L_x_915:
[----:B------:R-:W-:Y:S05]  /*27b00*/  BSYNC.RECONVERGENT B0 ;  /* 0x0000000000007941 */ /* 0x000fea0003800200 */
.L_x_914:
        /* <DEDUP_REMOVED lines=34> */
[----:B------:R-:W-:Y:S01]  /*27d30*/  IMAD.MOV.U32 R176, RZ, RZ, R174 ;  /* 0x000000ffffb07224 */ /* 0x000fe200078e00ae */
[----:B------:R-:W-:-:S07]  /*27d40*/  MOV R177, R175 ;  /* 0x000000af00b17202 */ /* 0x000fce0000000f00 */
.L_x_921:
[----:B------:R-:W-:Y:S05]  /*27d50*/  BSYNC.RECONVERGENT B0 ;  /* 0x0000000000007941 */ /* 0x000fea0003800200 */
.L_x_920:
[----:B------:R-:W-:-:S06]  /*27d60*/  DSETP.GEU.AND P1, PT, R162, R176, PT ;  /* 0x000000b0a200722a */ /* 0x000fcc0003f2e000 */
[----:B------:R-:W-:Y:S02]  /*27d70*/  FSEL R126, R126, R120, !P1 ;  /* 0x000000787e7e7208 */ /* 0x000fe40004800000 */
[----:B------:R-:W-:Y:S02]  /*27d80*/  FSEL R120, R127, R121, !P1 ;  /* 0x000000797f787208 */ /* 0x000fe40004800000 */
[----:B------:R-:W-:Y:S02]  /*27d90*/  FSEL R128, R128, R130, !P1 ;  /* 0x0000008280807208 */ /* 0x000fe40004800000 */
[----:B------:R-:W-:Y:S01]  /*27da0*/  FSEL R129, R129, R131, !P1 ;  /* 0x0000008381817208 */ /* 0x000fe20004800000 */
[----:B------:R-:W-:-:S07]  /*27db0*/  IMAD.MOV.U32 R127, RZ, RZ, R120 ;  /* 0x000000ffff7f7224 */ /* 0x000fce00078e0078 */
.L_x_901:
[----:B------:R-:W-:Y:S05]  /*27dc0*/  BSYNC.RECONVERGENT B1 ;  /* 0x0000000000017941 */ /* 0x000fea0003800200 */
.L_x_900:
        /* <DEDUP_REMOVED lines=12> */
.L_x_926:
[----:B0-----:R-:W0:Y:S01]  /*27e90*/  LDC R131, c[0x0][0x2f8] ;  /* 0x0000be00ff837b82 */ /* 0x001e220000000800 */
[----:B------:R-:W-:-:S05]  /*27ea0*/  IMAD.U32 R172, RZ, RZ, UR9 ;  /* 0x00000009ffac7e24 */ /* 0x000fca000f8e00ff */
[----:B0-----:R-:W-:-:S05]  /*27eb0*/  IADD3 R131, PT, PT, -R131, 0x2710, R172 ;  /* 0x0000271083837810 */ /* 0x001fca0007ffe1ac */
[C---:B------:R-:W-:Y:S02]  /*27ec0*/  IMAD R131, R121.reuse, 0x4, R131 ;  /* 0x0000000479837824 */ /* 0x040fe400078e0283 */
[----:B------:R-:W-:-:S03]  /*27ed0*/  VIADD R121, R121, 0x10 ;  /* 0x0000001079797836 */ /* 0x000fc60000000000 */
[----:B------:R0:W-:Y:S02]  /*27ee0*/  STL [R131], RZ ;  /* 0x000000ff83007387 */ /* 0x0001e40000100800 */
[----:B------:R-:W-:Y:S02]  /*27ef0*/  ISETP.NE.AND P2, PT, R121, R120, PT ;  /* 0x000000787900720c */ /* 0x000fe40003f45270 */
        /* <DEDUP_REMOVED lines=16> */
.L_x_925:
[----:B------:R-:W-:Y:S05]  /*28000*/  BSYNC.RECONVERGENT B1 ;  /* 0x0000000000017941 */ /* 0x000fea0003800200 */
.L_x_924:
[----:B------:R-:W-:Y:S05]  /*28010*/  @!P4 BRA `(.L_x_923) ;  /* 0x000000000094c947 */ /* 0x000fea0003800000 */
[----:B0-----:R-:W0:Y:S01]  /*28020*/  LDC R131, c[0x0][0x2f8] ;  /* 0x0000be00ff837b82 */ /* 0x001e220000000800 */
[----:B------:R-:W-:Y:S01]  /*28030*/  ISETP.GE.U32.AND P2, PT, R130, 0x8, PT ;  /* 0x000000088200780c */ /* 0x000fe20003f46070 */
[----:B------:R-:W-:Y:S01]  /*28040*/  IMAD.U32 R172, RZ, RZ, UR9 ;  /* 0x00000009ffac7e24 */ /* 0x000fe2000f8e00ff */
[----:B------:R-:W-:Y:S01]  /*28050*/  LOP3.LUT R121, R123, 0x7, RZ, 0xc0, !PT ;  /* 0x000000077b797812 */ /* 0x000fe200078ec0ff */
[----:B------:R-:W-:Y:S03]  /*28060*/  BSSY.RECONVERGENT B1, `(.L_x_927) ;  /* 0x000000e000017945 */ /* 0x000fe60003800200 */
[----:B------:R-:W-:Y:S02]  /*28070*/  ISETP.NE.AND P4, PT, R121, RZ, PT ;  /* 0x000000ff7900720c */ /* 0x000fe40003f85270 */
[----:B0-----:R-:W-:-:S05]  /*28080*/  IADD3 R131, PT, PT, -R131, 0x2710, R172 ;  /* 0x0000271083837810 */ /* 0x001fca0007ffe1ac */
        /* <DEDUP_REMOVED lines=11> */
.L_x_928:
[----:B------:R-:W-:Y:S05]  /*28140*/  BSYNC.RECONVERGENT B1 ;  /* 0x0000000000017941 */ /* 0x000fea0003800200 */
.L_x_927:
        /* <DEDUP_REMOVED lines=18> */
.L_x_923:
[----:B------:R-:W-:Y:S05]  /*28270*/  BSYNC.RECONVERGENT B0 ;  /* 0x0000000000007941 */ /* 0x000fea0003800200 */
.L_x_922:
[----:B------:R-:W-:Y:S05]  /*28280*/  BMOV.32.CLEAR RZ, B0 ;  /* 0x0000000000ff7355 */ /* 0x000fea0000100000 */
[----:B------:R-:W-:Y:S04]  /*28290*/  BSSY.RECONVERGENT B0, `(.L_x_929) ;  /* 0x0000048000007945 */ /* 0x000fe80003800200 */
[----:B------:R-:W-:Y:S05]  /*282a0*/  @!P3 BRA `(.L_x_930) ;  /* 0x000000040018b947 */ /* 0x000fea0003800000 */
[C---:B------:R-:W-:Y:S01]  /*282b0*/  ISETP.GE.U32.AND P2, PT, R122.reuse, 0x10, PT ;  /* 0x000000107a00780c */ /* 0x040fe20003f46070 */
[----:B------:R-:W-:Y:S01]  /*282c0*/  BSSY.RECONVERGENT B1, `(.L_x_931) ;  /* 0x000001e000017945 */ /* 0x000fe20003800200 */
[----:B0-----:R-:W-:Y:S01]  /*282d0*/  LOP3.LUT R130, R122, 0xf, RZ, 0xc0, !PT ;  /* 0x0000000f7a827812 */ /* 0x001fe200078ec0ff */
[----:B-1----:R-:W-:-:S03]  /*282e0*/  IMAD.MOV.U32 R120, RZ, RZ, RZ ;  /* 0x000000ffff787224 */ /* 0x002fc600078e00ff */
[----:B------:R-:W-:-:S07]  /*282f0*/  ISETP.NE.AND P3, PT, R130, RZ, PT ;  /* 0x000000ff8200720c */ /* 0x000fce0003f65270 */
[----:B------:R-:W-:Y:S06]  /*28300*/  @!P2 BRA `(.L_x_932) ;  /* 0x000000000064a947 */ /* 0x000fec0003800000 */
[----:B------:R-:W-:Y:S01]  /*28310*/  LOP3.LUT R120, R122, 0x7ffffff0, RZ, 0xc0, !PT ;  /* 0x7ffffff07a787812 */ /* 0x000fe200078ec0ff */
[----:B------:R-:W-:-:S07]  /*28320*/  IMAD.MOV.U32 R121, RZ, RZ, RZ ;  /* 0x000000ffff797224 */ /* 0x000fce00078e00ff */
.L_x_933:
        /* <DEDUP_REMOVED lines=23> */
.L_x_932:
[----:B------:R-:W-:Y:S05]  /*284a0*/  BSYNC.RECONVERGENT B1 ;  /* 0x0000000000017941 */ /* 0x000fea0003800200 */
.L_x_931:
        /* <DEDUP_REMOVED lines=19> */
.L_x_935:
[----:B------:R-:W-:Y:S05]  /*285e0*/  BSYNC.RECONVERGENT B1 ;  /* 0x0000000000017941 */ /* 0x000fea0003800200 */
.L_x_934:
[----:B------:R-:W-:Y:S05]  /*285f0*/  @!P3 BRA `(.L_x_930) ;  /* 0x000000000044b947 */ /* 0x000fea0003800000 */
[----:B------:R-:W-:-:S13]  /*28600*/  ISETP.GE.U32.AND P2, PT, R121, 0x4, PT ;  /* 0x000000047900780c */ /* 0x000fda0003f46070 */
[C---:B------:R-:W-:Y:S01]  /*28610*/  @P2 LEA R121, R120.reuse, R131, 0x2 ;  /* 0x0000008378792211 */ /* 0x040fe200078e10ff */
[----:B------:R-:W-:-:S04]  /*28620*/  @P2 VIADD R120, R120, 0x4 ;  /* 0x0000000478782836 */ /* 0x000fc80000000000 */
        /* <DEDUP_REMOVED lines=14> */
.L_x_930:
[----:B------:R-:W-:Y:S05]  /*28710*/  BSYNC.RECONVERGENT B0 ;  /* 0x0000000000007941 */ /* 0x000fea0003800200 */
.L_x_929:
[----:B-12---:R-:W1:Y:S01]  /*28720*/  LDC R120, c[0x0][0x2f8] ;  /* 0x0000be00ff787b82 */ /* 0x006e620000000800 */
[----:B------:R-:W-:Y:S02]  /*28730*/  VIADD R192, R124, 0xffffffff ;  /* 0xffffffff7cc07836 */ /* 0x000fe40000000000 */
[----:B0-----:R-:W-:-:S04]  /*28740*/  VIADD R130, R125, 0xffffffff ;  /* 0xffffffff7d827836 */ /* 0x001fc80000000000 */
[----:B------:R-:W-:Y:S01]  /*28750*/  IMAD R192, R192, R122, R130 ;  /* 0x0000007ac0c07224 */ /* 0x000fe200078e0282 */
[----:B-1----:R-:W-:-:S05]  /*28760*/  IADD3 R120, PT, PT, -R120, UR9, RZ ;  /* 0x0000000978787c10 */ /* 0x002fca000fffe1ff */
[----:B------:R-:W-:-:S05]  /*28770*/  IMAD R172, R192, 0x8, R120 ;  /* 0x00000008c0ac7824 */ /* 0x000fca00078e0278 */
[----:B------:R-:W2:Y:S01]  /*28780*/  LDL.64 R120, [R172] ;  /* 0x00000000ac787983 */ /* 0x000ea20000100a00 */
[----:B------:R-:W-:Y:S01]  /*28790*/  UMOV UR10, 0xff800000 ;  /* 0xff800000000a7882 */ /* 0x000fe20000000000 */
[----:B------:R-:W-:Y:S01]  /*287a0*/  UMOV UR11, 0x41cdcd64 ;  /* 0x41cdcd64000b7882 */ /* 0x000fe20000000000 */
[----:B------:R-:W-:Y:S01]  /*287b0*/  BSSY.RECONVERGENT B4, `(.L_x_936) ;  /* 0x0000561000047945 */ /* 0x000fe20003800200 */
[----:B--2---:R-:W-:Y:S01]  /*287c0*/  DSETP.GEU.AND P2, PT, |R120|, UR10, PT ;  /* 0x0000000a78007e2a */ /* 0x004fe2000bf4e200 */
[----:B------:R-:W-:-:S13]  /*287d0*/  CS2R R120, SRZ ;  /* 0x0000000000787805 */ /* 0x000fda000001ff00 */
[----:B------:R-:W-:Y:S05]  /*287e0*/  @P2 BRA `(.L_x_937) ;  /* 0x0000005400742947 */ /* 0x000fea0003800000 */
[----:B------:R-:W0:Y:S01]  /*287f0*/  LDC R131, c[0x0][0x2f8] ;  /* 0x0000be00ff837b82 */ /* 0x000e220000000800 */
[----:B------:R-:W-:Y:S01]  /*28800*/  IMAD.U32 R173, RZ, RZ, UR9 ;  /* 0x00000009ffad7e24 */ /* 0x000fe2000f8e00ff */
[----:B------:R-:W-:Y:S01]  /*28810*/  BSSY.RECONVERGENT B3, `(.L_x_938) ;  /* 0x00003a5000037945 */ /* 0x000fe20003800200 */
[----:B------:R-:W-:-:S05]  /*28820*/  IMAD.U32 R175, RZ, RZ, UR9 ;  /* 0x00000009ffaf7e24 */ /* 0x000fca000f8e00ff */
[----:B------:R-:W1:Y:S01]  /*28830*/  LDC R174, c[0x0][0x2f8] ;  /* 0x0000be00ffae7b82 */ /* 0x000e620000000800 */
[----:B0-----:R-:W-:-:S05]  /*28840*/  IADD3 R131, PT, PT, -R131, 0x2710, R173 ;  /* 0x0000271083837810 */ /* 0x001fca0007ffe1ad */
[----:B------:R-:W-:Y:S01]  /*28850*/  IMAD R120, R124, 0x4, R131 ;  /* 0x000000047c787824 */ /* 0x000fe200078e0283 */
[----:B-1----:R-:W-:-:S04]  /*28860*/  IADD3 R174, PT, PT, -R174, 0x2774, R175 ;  /* 0x00002774aeae7810 */ /* 0x002fc80007ffe1af */
[----:B------:R0:W-:Y:S01]  /*28870*/  STL [R120+-0x4], R125 ;  /* 0xfffffc7d78007387 */ /* 0x0001e20000100800 */
[----:B------:R-:W-:-:S05]  /*28880*/  IMAD R130, R130, 0x4, R174 ;  /* 0x0000000482827824 */ /* 0x000fca00078e02ae */
[----:B------:R0:W-:Y:S02]  /*28890*/  STL [R130], R124 ;  /* 0x0000007c82007387 */ /* 0x0001e40000100800 */
.L_x_985:
[----:B0-----:R-:W0:Y:S01]  /*288a0*/  LDC R120, c[0x0][0x2f8] ;  /* 0x0000be00ff787b82 */ /* 0x001e220000000800 */
[----:B------:R-:W-:-:S05]  /*288b0*/  IMAD.U32 R121, RZ, RZ, UR9 ;  /* 0x00000009ff797e24 */ /* 0x000fca000f8e00ff */
[----:B0-----:R-:W-:-:S05]  /*288c0*/  IADD3 R120, PT, PT, -R120, 0x27d8, R121 ;  /* 0x000027d878787810 */ /* 0x001fca0007ffe179 */
[----:B------:R-:W-:-:S05]  /*288d0*/  IMAD.IADD R173, R124, 0x1, R120 ;  /* 0x000000017cad7824 */ /* 0x000fca00078e0278 */
[----:B------:R-:W2:Y:S01]  /*288e0*/  LDL.U8 R188, [R173] ;  /* 0x00000000adbc7983 */ /* 0x000ea20000100000 */
[----:B-----5:R-:W-:Y:S01]  /*288f0*/  LOP3.LUT R120, R193, 0xffff, RZ, 0xc0, !PT ;  /* 0x0000ffffc1787812 */ /* 0x020fe200078ec0ff */
[----:B------:R-:W-:Y:S03]  /*28900*/  BSSY.RECONVERGENT B1, `(.L_x_939) ;  /* 0x0000186000017945 */ /* 0x000fe60003800200 */
[----:B------:R-:W-:Y:S02]  /*28910*/  PRMT R121, R120, 0x8880, RZ ;  /* 0x0000888078797816 */ /* 0x000fe400000000ff */
[----:B--2---:R-:W-:-:S05]  /*28920*/  PRMT R184, R188, 0x8880, RZ ;  /* 0x00008880bcb87816 */ /* 0x004fca00000000ff */
[----:B------:R-:W-:-:S05]  /*28930*/  IMAD.IADD R121, R184, 0x1, R121 ;  /* 0x00000001b8797824 */ /* 0x000fca00078e0279 */
[----:B------:R-:W-:-:S13]  /*28940*/  ISETP.NE.AND P2, PT, R121, 0x3, PT ;  /* 0x000000037900780c */ /* 0x000fda0003f45270 */
[----:B------:R-:W-:Y:S05]  /*28950*/  @!P2 BRA `(.L_x_940) ;  /* 0x000000000048a947 */ /* 0x000fea0003800000 */
[----:B------:R-:W0:Y:S01]  /*28960*/  LDC R130, c[0x0][0x2f8] ;  /* 0x0000be00ff827b82 */ /* 0x000e220000000800 */
[----:B------:R-:W-:Y:S02]  /*28970*/  VIADD R120, R124, 0xffffffff ;  /* 0xffffffff7c787836 */ /* 0x000fe40000000000 */
[----:B------:R-:W-:Y:S02]  /*28980*/  IMAD.U32 R131, RZ, RZ, UR9 ;  /* 0x00000009ff837e24 */ /* 0x000fe4000f8e00ff */
[----:B------:R-:W-:-:S03]  /*28990*/  IMAD R120, R120, R122, R125 ;  /* 0x0000007a78787224 */ /* 0x000fc600078e027d */
[----:B------:R-:W1:Y:S01]  /*289a0*/  LDC R174, c[0x0][0x2f8] ;  /* 0x0000be00ffae7b82 */ /* 0x000e620000000800 */
[----:B------:R-:W-:Y:S01]  /*289b0*/  VIADD R120, R120, 0xffffffff ;  /* 0xffffffff78787836 */ /* 0x000fe20000000000 */
[----:B0-----:R-:W-:Y:S01]  /*289c0*/  IADD3 R130, PT, PT, -R130, 0x1388, R131 ;  /* 0x0000138882827810 */ /* 0x001fe20007ffe183 */
[----:B------:R-:W-:-:S04]  /*289d0*/  IMAD.MOV.U32 R131, RZ, RZ, -0x40100000 ;  /* 0xbff00000ff837424 */ /* 0x000fc800078e00ff */
[----:B------:R-:W-:Y:S02]  /*289e0*/  IMAD R121, R120, 0x8, R130 ;  /* 0x0000000878797824 */ /* 0x000fe400078e0282 */
[----:B------:R-:W-:Y:S01]  /*289f0*/  IMAD.MOV.U32 R130, RZ, RZ, 0x0 ;  /* 0x00000000ff827424 */ /* 0x000fe200078e00ff */
[----:B-1----:R-:W-:-:S04]  /*28a00*/  IADD3 R174, PT, PT, -R174, UR9, RZ ;  /* 0x00000009aeae7c10 */ /* 0x002fc8000fffe1ff */
[----:B------:R0:W-:Y:S01]  /*28a10*/  STL.64 [R121], R130 ;  /* 0x0000008279007387 */ /* 0x0001e20000100a00 */
[----:B------:R-:W-:Y:S02]  /*28a20*/  IMAD R120, R120, 0x8, R174 ;  /* 0x0000000878787824 */ /* 0x000fe400078e02ae */
[----:B0-----:R-:W-:Y:S02]  /*28a30*/  IMAD.MOV.U32 R131, RZ, RZ, 0x7ff00000 ;  /* 0x7ff00000ff837424 */ /* 0x001fe400078e00ff */
[----:B------:R-:W-:-:S03]  /*28a40*/  IMAD.MOV.U32 R121, RZ, RZ, -0x40100000 ;  /* 0xbff00000ff797424 */ /* 0x000fc600078e00ff */
[----:B------:R0:W-:Y:S02]  /*28a50*/  STL.64 [R120], R130 ;  /* 0x0000008278007387 */ /* 0x0001e40000100a00 */
[----:B0-----:R-:W-:Y:S01]  /*28a60*/  MOV R120, 0x0 ;  /* 0x0000000000787802 */ /* 0x001fe20000000f00 */
[----:B------:R-:W-:Y:S06]  /*28a70*/  BRA `(.L_x_941) ;  /* 0x0000001400b87947 */ /* 0x000fec0003800000 */
.L_x_940:
[----:B------:R-:W0:Y:S01]  /*28a80*/  LDC R174, c[0x0][0x2f8] ;  /* 0x0000be00ffae7b82 */ /* 0x000e220000000800 */
[----:B------:R-:W-:Y:S01]  /*28a90*/  IMAD.U32 R175, RZ, RZ, UR9 ;  /* 0x00000009ffaf7e24 */ /* 0x000fe2000f8e00ff */
[----:B------:R-:W2:Y:S06]  /*28aa0*/  LDL.U8 R173, [R173+-0x1] ;  /* 0xffffff00adad7983 */ /* 0x000eac0000100000 */
[----:B------:R-:W1:Y:S08]  /*28ab0*/  LDC.64 R186, c[0x0][0x468] ;  /* 0x00011a00ffba7b82 */ /* 0x000e700000000a00 */
[----:B------:R-:W3:Y:S01]  /*28ac0*/  LDC.64 R190, c[0x0][0x468] ;  /* 0x00011a00ffbe7b82 */ /* 0x000ee20000000a00 */
[----:B0-----:R-:W-:-:S05]  /*28ad0*/  IADD3 R174, PT, PT, -R174, 0x27f3, R175 ;  /* 0x000027f3aeae7810 */ /* 0x001fca0007ffe1af */
[----:B------:R-:W-:-:S06]  /*28ae0*/  IMAD.IADD R121, R125, 0x1, R174 ;  /* 0x000000017d797824 */ /* 0x000fcc00078e02ae */
[----:B------:R-:W4:Y:S01]  /*28af0*/  LDL.S8 R121, [R121+-0x1] ;  /* 0xffffff0079797983 */ /* 0x000f220000100200 */
[----:B------:R-:W-:-:S04]  /*28b00*/  PRMT R174, R193, 0x8880, RZ ;  /* 0x00008880c1ae7816 */ /* 0x000fc800000000ff */
[----:B------:R-:W-:Y:S02]  /*28b10*/  PRMT R174, R174, 0x7710, RZ ;  /* 0x00007710aeae7816 */ /* 0x000fe400000000ff */
[----:B------:R-:W-:Y:S01]  /*28b20*/  PRMT R176, R120, 0x8880, RZ ;  /* 0x0000888078b07816 */ /* 0x000fe200000000ff */
[----:B------:R-:W-:-:S03]  /*28b30*/  UMOV UR10, 0x519 ;  /* 0x00000519000a7882 */ /* 0x000fc60000000000 */
[----:B------:R-:W-:Y:S02]  /*28b40*/  SHF.R.S32.HI R177, RZ, 0x1f, R176 ;  /* 0x0000001fffb17819 */ /* 0x000fe400000114b0 */
[----:B----4-:R-:W-:Y:S02]  /*28b50*/  PRMT R174, R174, 0x5410, R121 ;  /* 0x00005410aeae7816 */ /* 0x010fe40000000079 */
[----:B------:R-:W-:-:S04]  /*28b60*/  LOP3.LUT R121, R121, 0xffff, RZ, 0xc0, !PT ;  /* 0x0000ffff79797812 */ /* 0x000fc800078ec0ff */
[----:B------:R-:W-:Y:S02]  /*28b70*/  PRMT R120, R120, 0x3340, R121 ;  /* 0x0000334078787816 */ /* 0x000fe40000000079 */
[----:B------:R-:W-:Y:S01]  /*28b80*/  PRMT R121, R188, 0x3340, RZ ;  /* 0x00003340bc797816 */ /* 0x000fe200000000ff */
[----:B------:R-:W-:-:S03]  /*28b90*/  IDP.2A.LO.S16.U8 R174, R174, UR10, R184 ;  /* 0x0000000aaeae7c26 */ /* 0x000fc600080012b8 */
[----:B------:R-:W-:Y:S02]  /*28ba0*/  PRMT R120, R120, 0x5410, R121 ;  /* 0x0000541078787816 */ /* 0x000fe40000000079 */
[----:B--2---:R-:W-:Y:S01]  /*28bb0*/  PRMT R121, R173, 0x8880, RZ ;  /* 0x00008880ad797816 */ /* 0x004fe200000000ff */
[----:B------:R-:W-:Y:S01]  /*28bc0*/  IMAD.WIDE R184, R184, 0x5, R176 ;  /* 0x00000005b8b87825 */ /* 0x000fe200078e02b0 */
[----:B------:R-:W-:-:S03]  /*28bd0*/  UMOV UR10, 0x5197d ;  /* 0x0005197d000a7882 */ /* 0x000fc60000000000 */
[----:B------:R-:W-:Y:S01]  /*28be0*/  IDP.4A.S8.U8 R182, R120, UR10, R121 ;  /* 0x0000000a78b67c26 */ /* 0x000fe20008000279 */
[----:B-1----:R-:W-:-:S03]  /*28bf0*/  LEA R120, P2, R184, R186, 0x3 ;  /* 0x000000bab8787211 */ /* 0x002fc600078418ff */
[----:B---3--:R-:W-:Y:S01]  /*28c00*/  IMAD.WIDE R182, R182, 0x8, R190 ;  /* 0x00000008b6b67825 */ /* 0x008fe200078e02be */
[----:B------:R-:W-:-:S03]  /*28c10*/  LEA.HI.X R121, R184, R187, R185, 0x3, P2 ;  /* 0x000000bbb8797211 */ /* 0x000fc600010f1cb9 */
[----:B------:R-:W-:Y:S01]  /*28c20*/  IMAD.WIDE R190, R174, 0x8, R190 ;  /* 0x00000008aebe7825 */ /* 0x000fe200078e02be */
        /* <DEDUP_REMOVED lines=67> */
.L_x_946:
[----:B------:R-:W-:Y:S05]  /*29060*/  BSYNC.RECONVERGENT B2 ;  /* 0x0000000000027941 */ /* 0x000fea0003800200 */
.L_x_945:
        /* <DEDUP_REMOVED lines=32> */
.L_x_949:
[----:B------:R-:W-:Y:S05]  /*29270*/  BSYNC.RECONVERGENT B2 ;  /* 0x0000000000027941 */ /* 0x000fea0003800200 */
.L_x_948:
        /* <DEDUP_REMOVED lines=9> */
[----:B------:R-:W-:Y:S01]  /*29310*/  FSEL R187, R187, R179, !P2 ;  /* 0x000000b3bbbb7208 */ /* 0x000fe20005000000 */
[----:B------:R-:W-:Y:S01]  /*29320*/  IMAD.MOV.U32 R185, RZ, RZ, R182 ;  /* 0x000000ffffb97224 */ /* 0x000fe200078e00b6 */
[----:B------:R1:W-:Y:S01]  /*29330*/  STL.64 [R1+0x7e50], R174 ;  /* 0x007e50ae01007387 */ /* 0x0003e20000100a00 */
[----:B------:R-:W-:Y:S05]  /*29340*/  BRA `(.L_x_947) ;  /* 0x0000000800e47947 */ /* 0x000fea0003800000 */
.L_x_944:
        /* <DEDUP_REMOVED lines=37> */
.L_x_951:
[----:B------:R-:W-:Y:S05]  /*295a0*/  BSYNC.RECONVERGENT B2 ;  /* 0x0000000000027941 */ /* 0x000fea0003800200 */
.L_x_950:
[----:B------:R0:W-:Y:S01]  /*295b0*/  STL.64 [R1+0x7e50], R190 ;  /* 0x007e50be01007387 */ /* 0x0001e20000100a00 */
[----:B------:R-:W-:Y:S01]  /*295c0*/  UMOV UR10, 0xff800000 ;  /* 0xff800000000a7882 */ /* 0x000fe20000000000 */
[----:B------:R-:W-:Y:S02]  /*295d0*/  UMOV UR11, 0x41cdcd64 ;  /* 0x41cdcd64000b7882 */ /* 0x000fe40000000000 */
[----:B------:R-:W-:-:S14]  /*295e0*/  DSETP.GEU.AND P2, PT, |R178|, UR10, PT ;  /* 0x0000000ab2007e2a */ /* 0x000fdc000bf4e200 */
[----:B0-----:R-:W-:Y:S05]  /*295f0*/  @P2 BRA `(.L_x_947) ;  /* 0x0000000800382947 */ /* 0x001fea0003800000 */
        /* <DEDUP_REMOVED lines=29> */
.L_x_953:
[----:B------:R-:W-:Y:S05]  /*297d0*/  BSYNC.RECONVERGENT B2 ;  /* 0x0000000000027941 */ /* 0x000fea0003800200 */
.L_x_952:
        /* <DEDUP_REMOVED lines=13> */
.L_x_943:
        /* <DEDUP_REMOVED lines=51> */
.L_x_955:
[----:B------:R-:W-:Y:S05]  /*29be0*/  BSYNC.RECONVERGENT B2 ;  /* 0x0000000000027941 */ /* 0x000fea0003800200 */
.L_x_954:
        /* <DEDUP_REMOVED lines=34> */
.L_x_957:
[----:B------:R-:W-:Y:S05]  /*29e10*/  BSYNC.RECONVERGENT B2 ;  /* 0x0000000000027941 */ /* 0x000fea0003800200 */
.L_x_956:
        /* <DEDUP_REMOVED lines=11> */
[----:B------:R2:W-:Y:S06]  /*29ed0*/  STL.64 [R1+0x7e50], R174 ;  /* 0x007e50ae01007387 */ /* 0x0005ec0000100a00 */
.L_x_947:
[----:B------:R-:W-:Y:S05]  /*29ee0*/  BSYNC.RECONVERGENT B0 ;  /* 0x0000000000007941 */ /* 0x000fea0003800200 */
.L_x_942:
        /* <DEDUP_REMOVED lines=32> */
.L_x_959:
[----:B------:R-:W-:Y:S05]  /*2a0f0*/  BSYNC.RECONVERGENT B0 ;  /* 0x0000000000007941 */ /* 0x000fea0003800200 */
.L_x_958:
[----:B------:R-:W2:Y:S02]  /*2a100*/  LDL.64 R174, [R1+0x7e50] ;  /* 0x007e500001ae7983 */ /* 0x000ea40000100a00 */
[----:B--2---:R-:W-:-:S06]  /*2a110*/  DSETP.GEU.AND P2, PT, R174, R178, PT ;  /* 0x000000b2ae00722a */ /* 0x004fcc0003f4e000 */
[----:B------:R-:W-:Y:S02]  /*2a120*/  FSEL R130, R130, R186, !P2 ;  /* 0x000000ba82827208 */ /* 0x000fe40005000000 */
[----:B------:R-:W-:Y:S02]  /*2a130*/  FSEL R131, R131, R187, !P2 ;  /* 0x000000bb83837208 */ /* 0x000fe40005000000 */
[----:B------:R-:W-:Y:S02]  /*2a140*/  FSEL R120, R120, R184, !P2 ;  /* 0x000000b878787208 */ /* 0x000fe40005000000 */
[----:B------:R-:W-:-:S07]  /*2a150*/  FSEL R121, R121, R185, !P2 ;  /* 0x000000b979797208 */ /* 0x000fce0005000000 */
.L_x_941:
[----:B------:R-:W-:Y:S05]  /*2a160*/  BSYNC.RECONVERGENT B1 ;  /* 0x0000000000017941 */ /* 0x000fea0003800200 */
.L_x_939:
[----:B------:R-:W0:Y:S01]  /*2a170*/  LDC R189, c[0x0][0x2f8] ;  /* 0x0000be00ffbd7b82 */ /* 0x000e220000000800 */
[----:B------:R-:W-:Y:S02]  /*2a180*/  VIADD R175, R124, 0xffffffff ;  /* 0xffffffff7caf7836 */ /* 0x000fe40000000000 */
[----:B------:R-:W-:Y:S02]  /*2a190*/  IMAD.U32 R190, RZ, RZ, UR9 ;  /* 0x00000009ffbe7e24 */ /* 0x000fe4000f8e00ff */
[----:B------:R-:W-:Y:S02]  /*2a1a0*/  IMAD R174, R175, R122, RZ ;  /* 0x0000007aafae7224 */ /* 0x000fe400078e02ff */
[----:B------:R-:W-:-:S04]  /*2a1b0*/  VIADD R173, R125, 0xffffffff ;  /* 0xffffffff7dad7836 */ /* 0x000fc80000000000 */
[----:B------:R-:W-:Y:S01]  /*2a1c0*/  IMAD.IADD R184, R174, 0x1, R173 ;  /* 0x00000001aeb87824 */ /* 0x000fe200078e02ad */
[----:B0-----:R-:W-:-:S05]  /*2a1d0*/  IADD3 R189, PT, PT, -R189, 0x1388, R190 ;  /* 0x00001388bdbd7810 */ /* 0x001fca0007ffe1be */
        /* <DEDUP_REMOVED lines=21> */
[----:B------:R-:W0:Y:S02]  /*2a330*/  LDC R186, c[0x0][0x2f8] ;  /* 0x0000be00ffba7b82 */ /* 0x000e240000000800 */
[----:B0-----:R-:W-:-:S04]  /*2a340*/  IADD3 R186, PT, PT, -R186, UR9, RZ ;  /* 0x00000009baba7c10 */ /* 0x001fc8000fffe1ff */
        /* <DEDUP_REMOVED lines=15> */
.L_x_961:
[----:B------:R-:W-:Y:S05]  /*2a440*/  BSYNC.RELIABLE B0 ;  /* 0x0000000000007941 */ /* 0x000fea0003800100 */
.L_x_960:
[----:B------:R-:W-:Y:S01]  /*2a450*/  VIMNMX R130, PT, PT, R125, R124, PT ;  /* 0x0000007c7d827248 */ /* 0x000fe20003fe0100 */
[----:B------:R-:W-:Y:S05]  /*2a460*/  BMOV.32.CLEAR RZ, B0 ;  /* 0x0000000000ff7355 */ /* 0x000fea0000100000 */
[----:B------:R-:W-:Y:S01]  /*2a470*/  ISETP.GE.AND P3, PT, R130, 0x2, PT ;  /* 0x000000028200780c */ /* 0x000fe20003f66270 */
[----:B------:R-:W-:Y:S01]  /*2a480*/  BSSY.RECONVERGENT B0, `(.L_x_963) ;  /* 0x0000036000007945 */ /* 0x000fe20003800200 */
[----:B------:R-:W-:-:S11]  /*2a490*/  PLOP3.LUT P2, PT, PT, PT, PT, 0x80, 0x8 ;  /* 0x000000000008781c */ /* 0x000fd60003f4f070 */
[----:B------:R-:W-:Y:S05]  /*2a4a0*/  @!P3 BRA `(.L_x_964) ;  /* 0x0000000000ccb947 */ /* 0x000fea0003800000 */
[----:B------:R-:W0:Y:S01]  /*2a4b0*/  LDC R131, c[0x0][0x2f8] ;  /* 0x0000be00ff837b82 */ /* 0x000e220000000800 */
[----:B------:R-:W-:Y:S02]  /*2a4c0*/  IMAD.U32 R184, RZ, RZ, UR9 ;  /* 0x00000009ffb87e24 */ /* 0x000fe4000f8e00ff */
[----:B------:R-:W-:-:S05]  /*2a4d0*/  IMAD.U32 R179, RZ, RZ, UR9 ;  /* 0x00000009ffb37e24 */ /* 0x000fca000f8e00ff */
[----:B------:R-:W1:Y:S08]  /*2a4e0*/  LDC R178, c[0x0][0x2f8] ;  /* 0x0000be00ffb27b82 */ /* 0x000e700000000800 */
[----:B------:R-:W2:Y:S01]  /*2a4f0*/  LDC.64 R186, c[0x0][0x468] ;  /* 0x00011a00ffba7b82 */ /* 0x000ea20000000a00 */
[----:B0-----:R-:W-:-:S05]  /*2a500*/  IADD3 R131, PT, PT, -R131, 0x27d8, R184 ;  /* 0x000027d883837810 */ /* 0x001fca0007ffe1b8 */
[----:B------:R-:W-:Y:S01]  /*2a510*/  IMAD.IADD R131, R175, 0x1, R131 ;  /* 0x00000001af837824 */ /* 0x000fe200078e0283 */
[----:B-1----:R-:W-:-:S05]  /*2a520*/  IADD3 R178, PT, PT, -R178, 0x27f3, R179 ;  /* 0x000027f3b2b27810 */ /* 0x002fca0007ffe1b3 */
[----:B------:R-:W3:Y:S01]  /*2a530*/  LDL.U8 R131, [R131] ;  /* 0x0000000083837983 */ /* 0x000ee20000100000 */
[--C-:B------:R-:W-:Y:S02]  /*2a540*/  IMAD.IADD R130, R173, 0x1, R178.reuse ;  /* 0x00000001ad827824 */ /* 0x100fe400078e02b2 */
[----:B------:R-:W-:-:S04]  /*2a550*/  IMAD.IADD R178, R125, 0x1, R178 ;  /* 0x000000017db27824 */ /* 0x000fc800078e02b2 */
[----:B------:R-:W4:Y:S04]  /*2a560*/  LDL.U8 R130, [R130] ;  /* 0x0000000082827983 */ /* 0x000f280000100000 */
[----:B------:R-:W5:Y:S01]  /*2a570*/  LDL.S8 R178, [R178] ;  /* 0x00000000b2b27983 */ /* 0x000f620000100200 */
[----:B------:R-:W-:Y:S01]  /*2a580*/  VIADD R184, R125, 0xfffffffe ;  /* 0xfffffffe7db87836 */ /* 0x000fe20000000000 */
[----:B------:R-:W-:Y:S01]  /*2a590*/  UMOV UR10, 0x57d19 ;  /* 0x00057d19000a7882 */ /* 0x000fe20000000000 */
[----:B---3--:R-:W-:Y:S02]  /*2a5a0*/  PRMT R131, R188, 0x3340, R131 ;  /* 0x00003340bc837816 */ /* 0x008fe40000000083 */
[----:B----4-:R-:W-:-:S04]  /*2a5b0*/  PRMT R130, R130, 0x3340, RZ ;  /* 0x0000334082827816 */ /* 0x010fc800000000ff */
[----:B------:R-:W-:-:S05]  /*2a5c0*/  PRMT R130, R131, 0x5410, R130 ;  /* 0x0000541083827816 */ /* 0x000fca0000000082 */
[----:B-----5:R-:W-:Y:S01]  /*2a5d0*/  IDP.4A.S8.U8 R130, R130, UR10, R178 ;  /* 0x0000000a82827c26 */ /* 0x020fe200080002b2 */
[----:B------:R-:W-:-:S03]  /*2a5e0*/  IADD3 R178, PT, PT, R184, R174, -R122 ;  /* 0x000000aeb8b27210 */ /* 0x000fc60007ffe87a */
[----:B--2---:R-:W-:-:S04]  /*2a5f0*/  IMAD.WIDE R130, R130, 0x8, R186 ;  /* 0x0000000882827825 */ /* 0x004fc800078e02ba */
[----:B------:R-:W-:Y:S02]  /*2a600*/  IMAD R178, R178, 0x8, R189 ;  /* 0x00000008b2b27824 */ /* 0x000fe400078e02bd */
[----:B------:R-:W2:Y:S04]  /*2a610*/  LDG.E.64 R130, desc[UR6][R130.64] ;  /* 0x0000000682827981 */ /* 0x000ea8000c1e1b00 */
[----:B------:R-:W2:Y:S01]  /*2a620*/  LDL.64 R178, [R178] ;  /* 0x00000000b2b27983 */ /* 0x000ea20000100a00 */
[----:B------:R-:W-:Y:S01]  /*2a630*/  IMAD.MOV.U32 R174, RZ, RZ, R176 ;  /* 0x000000ffffae7224 */ /* 0x000fe200078e00b0 */
[----:B------:R-:W0:Y:S01]  /*2a640*/  LDC R190, c[0x0][0x2f8] ;  /* 0x0000be00ffbe7b82 */ /* 0x000e220000000800 */
[----:B------:R-:W-:Y:S02]  /*2a650*/  IMAD.U32 R191, RZ, RZ, UR9 ;  /* 0x00000009ffbf7e24 */ /* 0x000fe4000f8e00ff */
[----:B------:R-:W-:-:S05]  /*2a660*/  IMAD.U32 R189, RZ, RZ, UR9 ;  /* 0x00000009ffbd7e24 */ /* 0x000fca000f8e00ff */
[----:B------:R-:W1:Y:S01]  /*2a670*/  LDC R185, c[0x0][0x2f8] ;  /* 0x0000be00ffb97b82 */ /* 0x000e620000000800 */
[----:B0-----:R-:W-:Y:S02]  /*2a680*/  IADD3 R190, PT, PT, -R190, 0x2710, R191 ;  /* 0x00002710bebe7810 */ /* 0x001fe40007ffe1bf */
[----:B-1----:R-:W-:Y:S01]  /*2a690*/  IADD3 R185, PT, PT, -R185, 0x2774, R189 ;  /* 0x00002774b9b97810 */ /* 0x002fe20007ffe1bd */
[----:B--2---:R-:W-:-:S08]  /*2a6a0*/  DADD R130, R130, R178 ;  /* 0x0000000082827229 */ /* 0x004fd000000000b2 */
[C-C-:B------:R-:W-:Y:S02]  /*2a6b0*/  DADD R178, R176.reuse, -R130.reuse ;  /* 0x00000000b0b27229 */ /* 0x140fe40000000882 */
[----:B------:R-:W-:-:S06]  /*2a6c0*/  DSETP.MAX.AND P4, P5, |R176|, |R130|, PT ;  /* 0x40000082b000722a */ /* 0x000fcc0003d8f200 */
[----:B------:R-:W-:Y:S01]  /*2a6d0*/  DSETP.GEU.AND P3, PT, |R178|, R120, PT ;  /* 0x00000078b200722a */ /* 0x000fe20003f6e200 */
[----:B------:R-:W-:Y:S02]  /*2a6e0*/  IMAD.MOV.U32 R120, RZ, RZ, R177 ;  /* 0x000000ffff787224 */ /* 0x000fe400078e00b1 */
[----:B------:R-:W-:Y:S02]  /*2a6f0*/  IMAD.MOV.U32 R121, RZ, RZ, R131 ;  /* 0x000000ffff797224 */ /* 0x000fe400078e0083 */
[----:B------:R-:W-:-:S03]  /*2a700*/  IMAD.MOV.U32 R131, RZ, RZ, R130 ;  /* 0x000000ffff837224 */ /* 0x000fc600078e0082 */
[----:B------:R-:W-:Y:S02]  /*2a710*/  FSEL R130, |R120|, |R121|, P4 ;  /* 0x4000007978827208 */ /* 0x000fe40002000200 */
[----:B------:R-:W-:Y:S02]  /*2a720*/  @P5 LOP3.LUT R130, R121, 0x80000, RZ, 0xfc, !PT ;  /* 0x0008000079825812 */ /* 0x000fe400078efcff */
[----:B------:R-:W-:-:S03]  /*2a730*/  SEL R120, R174, R131, P4 ;  /* 0x00000083ae787207 */ /* 0x000fc60002000000 */
[----:B------:R-:W-:-:S06]  /*2a740*/  IMAD.MOV.U32 R121, RZ, RZ, R130 ;  /* 0x000000ffff797224 */ /* 0x000fcc00078e0082 */
[----:B------:R-:W-:-:S14]  /*2a750*/  DSETP.GT.OR P3, PT, R120, R182, P3 ;  /* 0x000000b67800722a */ /* 0x000fdc0001f64400 */
[----:B------:R-:W-:Y:S01]  /*2a760*/  @!P3 VIADD R120, R124, 0xfffffffe ;  /* 0xfffffffe7c78b836 */ /* 0x000fe20000000000 */
[----:B------:R-:W-:Y:S01]  /*2a770*/  @!P3 LEA R184, R184, R185, 0x2 ;  /* 0x000000b9b8b8b211 */ /* 0x000fe200078e10ff */
[----:B------:R-:W-:Y:S01]  /*2a780*/  @!P3 IMAD.MOV.U32 R125, RZ, RZ, R173 ;  /* 0x000000ffff7db224 */ /* 0x000fe200078e00ad */
[----:B------:R-:W-:Y:S01]  /*2a790*/  @!P3 PLOP3.LUT P2, PT, PT, PT, PT, 0x8, 0x80 ;  /* 0x000000000080b81c */ /* 0x000fe20003f4e170 */
[----:B------:R-:W-:Y:S02]  /*2a7a0*/  @!P3 IMAD R120, R120, 0x4, R190 ;  /* 0x000000047878b824 */ /* 0x000fe400078e02be */
[----:B------:R-:W-:-:S03]  /*2a7b0*/  @!P3 IMAD.MOV.U32 R124, RZ, RZ, R175 ;  /* 0x000000ffff7cb224 */ /* 0x000fc600078e00af */
[----:B------:R0:W-:Y:S04]  /*2a7c0*/  @!P3 STL [R120], R173 ;  /* 0x000000ad7800b387 */ /* 0x0001e80000100800 */
[----:B------:R0:W-:Y:S03]  /*2a7d0*/  @!P3 STL [R184], R175 ;  /* 0x000000afb800b387 */ /* 0x0001e60000100800 */
.L_x_964:
[----:B------:R-:W-:Y:S05]  /*2a7e0*/  BSYNC.RECONVERGENT B0 ;  /* 0x0000000000007941 */ /* 0x000fea0003800200 */
.L_x_963:
[----:B------:R-:W-:Y:S04]  /*2a7f0*/  BSSY.RECONVERGENT B2, `(.L_x_965) ;  /* 0x00001a0000027945 */ /* 0x000fe80003800200 */
[----:B------:R-:W-:Y:S05]  /*2a800*/  @!P2 BRA `(.L_x_966) ;  /* 0x000000180078a947 */ /* 0x000fea0003800000 */
[----:B------:R-:W-:-:S07]  /*2a810*/  IMAD.MOV.U32 R193, RZ, RZ, 0x3 ;  /* 0x00000003ffc17424 */ /* 0x000fce00078e00ff */
.L_x_984:
[----:B------:R-:W-:Y:S01]  /*2a820*/  IMAD.IADD R194, R125, 0x1, -R193 ;  /* 0x000000017dc27824 */ /* 0x000fe200078e0ac1 */
[----:B------:R-:W-:Y:S01]  /*2a830*/  BSSY.RECONVERGENT B1, `(.L_x_967) ;  /* 0x0000198000017945 */ /* 0x000fe20003800200 */
[----:B------:R-:W-:Y:S01]  /*2a840*/  VIADD R198, R124, 0xffffffff ;  /* 0xffffffff7cc67836 */ /* 0x000fe20000000000 */
        /* <DEDUP_REMOVED lines=10> */
[----:B------:R-:W0:Y:S01]  /*2a8f0*/  LDC R130, c[0x0][0x2f8] ;  /* 0x0000be00ff827b82 */ /* 0x000e220000000800 */
[----:B------:R-:W-:Y:S02]  /*2a900*/  IMAD.U32 R131, RZ, RZ, UR9 ;  /* 0x00000009ff837e24 */ /* 0x000fe4000f8e00ff */
[----:B------:R-:W-:-:S04]  /*2a910*/  VIADD R121, R125, 0xffffffff ;  /* 0xffffffff7d797836 */ /* 0x000fc80000000000 */
[----:B------:R-:W-:Y:S01]  /*2a920*/  IMAD R198, R198, R122, R121 ;  /* 0x0000007ac6c67224 */ /* 0x000fe200078e0279 */
[----:B------:R-:W1:Y:S01]  /*2a930*/  LDC.64 R182, c[0x0][0x468] ;  /* 0x00011a00ffb67b82 */ /* 0x000e620000000a00 */
[----:B0-----:R-:W-:-:S05]  /*2a940*/  IADD3 R130, PT, PT, -R130, 0x1388, R131 ;  /* 0x0000138882827810 */ /* 0x001fca0007ffe183 */
[----:B------:R-:W-:-:S06]  /*2a950*/  IMAD R130, R198, 0x8, R130 ;  /* 0x00000008c6827824 */ /* 0x000fcc00078e0282 */
[----:B------:R-:W2:Y:S01]  /*2a960*/  LDL.64 R130, [R130] ;  /* 0x0000000082827983 */ /* 0x000ea20000100a00 */
[----:B------:R-:W0:Y:S01]  /*2a970*/  LDC R173, c[0x0][0x2f8] ;  /* 0x0000be00ffad7b82 */ /* 0x000e220000000800 */
[----:B------:R-:W-:Y:S01]  /*2a980*/  UMOV UR10, 0xcccccccd ;  /* 0xcccccccd000a7882 */ /* 0x000fe20000000000 */
[----:B------:R-:W-:Y:S01]  /*2a990*/  UMOV UR11, 0x4016cccc ;  /* 0x4016cccc000b7882 */ /* 0x000fe20000000000 */
[----:B------:R-:W-:Y:S01]  /*2a9a0*/  IMAD.U32 R174, RZ, RZ, UR9 ;  /* 0x00000009ffae7e24 */ /* 0x000fe2000f8e00ff */
[----:B------:R-:W-:Y:S01]  /*2a9b0*/  IADD3 R120, PT, PT, -R194, R121, R120 ;  /* 0x00000079c2787210 */ /* 0x000fe20007ffe178 */
[----:B------:R-:W-:-:S03]  /*2a9c0*/  IMAD.U32 R176, RZ, RZ, UR9 ;  /* 0x00000009ffb07e24 */ /* 0x000fc6000f8e00ff */
[----:B------:R-:W3:Y:S01]  /*2a9d0*/  LDC R175, c[0x0][0x2f8] ;  /* 0x0000be00ffaf7b82 */ /* 0x000ee20000000800 */
[----:B-1----:R-:W-:-:S04]  /*2a9e0*/  IMAD.WIDE R178, R120, 0x8, R182 ;  /* 0x0000000878b27825 */ /* 0x002fc800078e02b6 */
[----:B------:R-:W-:-:S03]  /*2a9f0*/  IMAD.WIDE.U32 R182, R120, 0x8, R182 ;  /* 0x0000000878b67825 */ /* 0x000fc600078e00b6 */
[----:B------:R-:W1:Y:S01]  /*2aa00*/  LDC R177, c[0x0][0x2f8] ;  /* 0x0000be00ffb17b82 */ /* 0x000e620000000800 */
[----:B0-----:R-:W-:-:S05]  /*2aa10*/  IADD3 R173, PT, PT, -R173, 0x27d8, R174 ;  /* 0x000027d8adad7810 */ /* 0x001fca0007ffe1ae */
[----:B------:R-:W-:Y:S01]  /*2aa20*/  IMAD.IADD R202, R124, 0x1, R173 ;  /* 0x000000017cca7824 */ /* 0x000fe200078e02ad */
[----:B---3--:R-:W-:-:S05]  /*2aa30*/  IADD3 R175, PT, PT, -R175, 0x27f3, R176 ;  /* 0x000027f3afaf7810 */ /* 0x008fca0007ffe1b0 */
[----:B------:R-:W-:Y:S01]  /*2aa40*/  IMAD.IADD R199, R125, 0x1, R175 ;  /* 0x000000017dc77824 */ /* 0x000fe200078e02af */
[----:B-1----:R-:W-:-:S05]  /*2aa50*/  IADD3 R177, PT, PT, -R177, UR9, RZ ;  /* 0x00000009b1b17c10 */ /* 0x002fca000fffe1ff */
[----:B------:R-:W-:Y:S01]  /*2aa60*/  IMAD R198, R198, 0x8, R177 ;  /* 0x00000008c6c67824 */ /* 0x000fe200078e02b1 */
[----:B--2---:R-:W-:Y:S01]  /*2aa70*/  DADD R184, R130, -UR10 ;  /* 0x8000000a82b87e29 */ /* 0x004fe20008000000 */
[----:B------:R-:W-:Y:S01]  /*2aa80*/  UMOV UR10, 0x3a29c77a ;  /* 0x3a29c77a000a7882 */ /* 0x000fe20000000000 */
[----:B------:R-:W-:-:S06]  /*2aa90*/  UMOV UR11, 0x3fffcb92 ;  /* 0x3fffcb92000b7882 */ /* 0x000fcc0000000000 */
[----:B------:R-:W-:-:S11]  /*2aaa0*/  DFMA R184, R180, UR10, R184 ;  /* 0x0000000ab4b87c2b */ /* 0x000fd600080000b8 */
.L_x_983:
        /* <DEDUP_REMOVED lines=24> */
[----:B------:R-:W0:Y:S01]  /*2ac30*/  LDC R186, c[0x0][0x2f8] ;  /* 0x0000be00ffba7b82 */ /* 0x000e220000000800 */
[----:B------:R-:W-:Y:S01]  /*2ac40*/  IMAD.U32 R187, RZ, RZ, UR9 ;  /* 0x00000009ffbb7e24 */ /* 0x000fe2000f8e00ff */
[----:B------:R-:W-:Y:S01]  /*2ac50*/  MOV R177, UR9 ;  /* 0x0000000900b17c02 */ /* 0x000fe20008000f00 */
[----:B------:R-:W2:Y:S04]  /*2ac60*/  LDL.U8 R173, [R202] ;  /* 0x00000000caad7983 */ /* 0x000ea80000100000 */
[----:B------:R-:W3:Y:S01]  /*2ac70*/  LDL.S8 R174, [R199] ;  /* 0x00000000c7ae7983 */ /* 0x000ee20000100200 */
[----:B------:R-:W1:Y:S01]  /*2ac80*/  LDC R176, c[0x0][0x2f8] ;  /* 0x0000be00ffb07b82 */ /* 0x000e620000000800 */
[----:B0-----:R-:W-:-:S05]  /*2ac90*/  IADD3 R186, PT, PT, -R186, 0x27d8, R187 ;  /* 0x000027d8baba7810 */ /* 0x001fca0007ffe1bb */
[----:B------:R-:W-:Y:S01]  /*2aca0*/  IMAD.IADD R120, R195, 0x1, R186 ;  /* 0x00000001c3787824 */ /* 0x000fe200078e02ba */
[----:B------:R-:W-:Y:S01]  /*2acb0*/  UMOV UR10, 0x5197d ;  /* 0x0005197d000a7882 */ /* 0x000fe20000000000 */
[----:B------:R-:W4:Y:S01]  /*2acc0*/  LDG.E.64 R186, desc[UR6][R182.64+0x5f98] ;  /* 0x005f9806b6ba7981 */ /* 0x000f22000c1e1b00 */
[----:B-1----:R-:W-:-:S03]  /*2acd0*/  IADD3 R176, PT, PT, -R176, 0x27f3, R177 ;  /* 0x000027f3b0b07810 */ /* 0x002fc60007ffe1b1 */
[----:B------:R-:W2:Y:S02]  /*2ace0*/  LDL.U8 R120, [R120] ;  /* 0x0000000078787983 */ /* 0x000ea40000100000 */
[----:B------:R-:W-:Y:S02]  /*2acf0*/  IMAD.IADD R121, R194, 0x1, R176 ;  /* 0x00000001c2797824 */ /* 0x000fe400078e02b0 */
[----:B------:R-:W0:Y:S04]  /*2ad00*/  LDC.64 R176, c[0x0][0x468] ;  /* 0x00011a00ffb07b82 */ /* 0x000e280000000a00 */
[----:B------:R-:W5:Y:S01]  /*2ad10*/  LDL.U8 R121, [R121] ;  /* 0x0000000079797983 */ /* 0x000f620000100000 */
[----:B--2---:R-:W-:Y:S02]  /*2ad20*/  PRMT R120, R120, 0x3340, R173 ;  /* 0x0000334078787816 */ /* 0x004fe400000000ad */
[----:B-----5:R-:W-:-:S04]  /*2ad30*/  PRMT R121, R121, 0x3340, RZ ;  /* 0x0000334079797816 */ /* 0x020fc800000000ff */
[----:B------:R-:W-:-:S05]  /*2ad40*/  PRMT R120, R120, 0x5410, R121 ;  /* 0x0000541078787816 */ /* 0x000fca0000000079 */
[----:B---3--:R-:W-:-:S04]  /*2ad50*/  IDP.4A.S8.U8 R174, R120, UR10, R174 ;  /* 0x0000000a78ae7c26 */ /* 0x008fc800080002ae */
[----:B0-----:R-:W-:Y:S02]  /*2ad60*/  IMAD.WIDE R174, R174, 0x8, R176 ;  /* 0x00000008aeae7825 */ /* 0x001fe400078e02b0 */
[----:B------:R-:W2:Y:S04]  /*2ad70*/  LDG.E.64 R176, desc[UR6][R182.64+0x6268] ;  /* 0x00626806b6b07981 */ /* 0x000ea8000c1e1b00 */
[----:B------:R-:W2:Y:S04]  /*2ad80*/  LDG.E.64 R120, desc[UR6][R174.64+0x1388] ;  /* 0x00138806ae787981 */ /* 0x000ea8000c1e1b00 */
[----:B------:R-:W4:Y:S01]  /*2ad90*/  LDG.E.64 R174, desc[UR6][R174.64] ;  /* 0x00000006aeae7981 */ /* 0x000f22000c1e1b00 */
[----:B--2---:R-:W-:-:S02]  /*2ada0*/  DADD R120, R176, R120 ;  /* 0x00000000b0787229 */ /* 0x004fc40000000078 */
[----:B----4-:R-:W-:-:S11]  /*2adb0*/  DADD R174, R186, R174 ;  /* 0x00000000baae7229 */ /* 0x010fd600000000ae */
.L_x_973:
[----:B------:R-:W-:Y:S05]  /*2adc0*/  BSYNC.RECONVERGENT B5 ;  /* 0x0000000000057941 */ /* 0x000fea0003800200 */
.L_x_972:
[----:B------:R-:W0:Y:S01]  /*2add0*/  LDC R176, c[0x0][0x2f8] ;  /* 0x0000be00ffb07b82 */ /* 0x000e220000000800 */
[----:B------:R-:W-:Y:S02]  /*2ade0*/  VIADD R173, R195, 0xffffffff ;  /* 0xffffffffc3ad7836 */ /* 0x000fe40000000000 */
[----:B------:R-:W-:Y:S02]  /*2adf0*/  IMAD.U32 R187, RZ, RZ, UR9 ;  /* 0x00000009ffbb7e24 */ /* 0x000fe4000f8e00ff */
[----:B------:R-:W-:-:S03]  /*2ae00*/  IMAD R173, R173, R122, R194 ;  /* 0x0000007aadad7224 */ /* 0x000fc600078e02c2 */
[----:B------:R-:W1:Y:S01]  /*2ae10*/  LDC R186, c[0x0][0x2f8] ;  /* 0x0000be00ffba7b82 */ /* 0x000e620000000800 */
[----:B------:R-:W-:Y:S01]  /*2ae20*/  VIADD R173, R173, 0xffffffff ;  /* 0xffffffffadad7836 */ /* 0x000fe20000000000 */
[----:B0-----:R-:W-:-:S05]  /*2ae30*/  IADD3 R176, PT, PT, -R176, UR9, RZ ;  /* 0x00000009b0b07c10 */ /* 0x001fca000fffe1ff */
[----:B------:R-:W-:Y:S01]  /*2ae40*/  IMAD R176, R173, 0x8, R176 ;  /* 0x00000008adb07824 */ /* 0x000fe200078e02b0 */
[----:B-1----:R-:W-:-:S05]  /*2ae50*/  IADD3 R186, PT, PT, -R186, 0x1388, R187 ;  /* 0x00001388baba7810 */ /* 0x002fca0007ffe1bb */
[----:B------:R-:W2:Y:S02]  /*2ae60*/  LDL.64 R176, [R176] ;  /* 0x00000000b0b07983 */ /* 0x000ea40000100a00 */
[----:B--2---:R-:W-:Y:S01]  /*2ae70*/  DADD R120, R176, R120 ;  /* 0x00000000b0787229 */ /* 0x004fe20000000078 */
[----:B------:R-:W-:-:S06]  /*2ae80*/  IMAD R176, R173, 0x8, R186 ;  /* 0x00000008adb07824 */ /* 0x000fcc00078e02ba */
[----:B------:R-:W2:Y:S01]  /*2ae90*/  LDL.64 R176, [R176] ;  /* 0x00000000b0b07983 */ /* 0x000ea20000100a00 */
[----:B------:R-:W-:Y:S01]  /*2aea0*/  UMOV UR10, 0xff800000 ;  /* 0xff800000000a7882 */ /* 0x000fe20000000000 */
[----:B------:R-:W-:Y:S02]  /*2aeb0*/  UMOV UR11, 0x41cdcd64 ;  /* 0x41cdcd64000b7882 */ /* 0x000fe40000000000 */
[----:B------:R-:W-:-:S06]  /*2aec0*/  DSETP.GT.AND P2, PT, |R120|, UR10, PT ;  /* 0x0000000a78007e2a */ /* 0x000fcc000bf44200 */
[----:B------:R-:W-:Y:S02]  /*2aed0*/  FSEL R120, R120, RZ, !P2 ;  /* 0x000000ff78787208 */ /* 0x000fe40005000000 */
[----:B------:R-:W-:Y:S01]  /*2aee0*/  FSEL R121, R121, +QNAN , !P2 ;  /* 0x7ff0000079797808 */ /* 0x000fe20005000000 */
[----:B--2---:R-:W-:-:S10]  /*2aef0*/  DADD R174, R176, R174 ;  /* 0x00000000b0ae7229 */ /* 0x004fd400000000ae */
[----:B------:R-:W-:Y:S02]  /*2af00*/  FSEL R176, R174, RZ, !P2 ;  /* 0x000000ffaeb07208 */ /* 0x000fe40005000000 */
[----:B------:R-:W-:Y:S01]  /*2af10*/  FSEL R177, R175, -1.875, !P2 ;  /* 0xbff00000afb17808 */ /* 0x000fe20005000000 */
[----:B------:R-:W-:Y:S06]  /*2af20*/  BRA `(.L_x_974) ;  /* 0x0000000c00bc7947 */ /* 0x000fec0003800000 */
.L_x_971:
[----:B------:R-:W0:Y:S01]  /*2af30*/  LDC R173, c[0x0][0x2f8] ;  /* 0x0000be00ffad7b82 */ /* 0x000e220000000800 */
[----:B------:R-:W-:Y:S01]  /*2af40*/  IMAD.U32 R174, RZ, RZ, UR9 ;  /* 0x00000009ffae7e24 */ /* 0x000fe2000f8e00ff */
[----:B------:R-:W2:Y:S01]  /*2af50*/  LDL.S8 R121, [R202] ;  /* 0x00000000ca797983 */ /* 0x000ea20000100200 */
[----:B------:R-:W-:Y:S01]  /*2af60*/  IMAD.U32 R186, RZ, RZ, UR9 ;  /* 0x00000009ffba7e24 */ /* 0x000fe2000f8e00ff */
[----:B------:R-:W1:Y:S02]  /*2af70*/  LDCU.64 UR10, c[0x0][0x468] ;  /* 0x00008d00ff0a77ac */ /* 0x000e640008000a00 */
[----:B0-----:R-:W-:Y:S02]  /*2af80*/  IADD3 R173, PT, PT, -R173, 0x27f3, R174 ;  /* 0x000027f3adad7810 */ /* 0x001fe40007ffe1ae */
[----:B------:R-:W3:Y:S03]  /*2af90*/  LDL.S8 R174, [R199] ;  /* 0x00000000c7ae7983 */ /* 0x000ee60000100200 */
[----:B------:R-:W-:-:S02]  /*2afa0*/  IMAD.IADD R120, R194, 0x1, R173 ;  /* 0x00000001c2787824 */ /* 0x000fc400078e02ad */
[----:B------:R-:W0:Y:S04]  /*2afb0*/  LDC R173, c[0x0][0x2f8] ;  /* 0x0000be00ffad7b82 */ /* 0x000e280000000800 */
[----:B------:R-:W4:Y:S01]  /*2afc0*/  LDL.S8 R120, [R120] ;  /* 0x0000000078787983 */ /* 0x000f220000100200 */
[----:B0-----:R-:W-:-:S03]  /*2afd0*/  IADD3 R173, PT, PT, -R173, 0x27d8, R186 ;  /* 0x000027d8adad7810 */ /* 0x001fc60007ffe1ba */
[----:B------:R-:W0:Y:S01]  /*2afe0*/  LDC R196, c[0x0][0x2f8] ;  /* 0x0000be00ffc47b82 */ /* 0x000e220000000800 */
[----:B------:R-:W5:Y:S01]  /*2aff0*/  LDG.E.64 R186, desc[UR6][R178.64+0x5f98] ;  /* 0x005f9806b2ba7981 */ /* 0x000f62000c1e1b00 */
[----:B------:R-:W-:-:S06]  /*2b000*/  IMAD.IADD R173, R195, 0x1, R173 ;  /* 0x00000001c3ad7824 */ /* 0x000fcc00078e02ad */
[----:B------:R-:W5:Y:S01]  /*2b010*/  LDL.S8 R173, [R173] ;  /* 0x00000000adad7983 */ /* 0x000f620000100200 */
[----:B------:R-:W1:Y:S01]  /*2b020*/  LDC R197, c[0x0][0x2f8] ;  /* 0x0000be00ffc57b82 */ /* 0x000e620000000800 */
[----:B------:R-:W-:Y:S01]  /*2b030*/  IMAD.U32 R200, RZ, RZ, UR9 ;  /* 0x00000009ffc87e24 */ /* 0x000fe2000f8e00ff */
[----:B0-----:R-:W-:-:S04]  /*2b040*/  IADD3 R196, PT, PT, -R196, UR9, RZ ;  /* 0x00000009c4c47c10 */ /* 0x001fc8000fffe1ff */
[----:B-1----:R-:W-:Y:S02]  /*2b050*/  IADD3 R197, PT, PT, -R197, 0x1388, R200 ;  /* 0x00001388c5c57810 */ /* 0x002fe40007ffe1c8 */
[----:B---3--:R-:W-:-:S03]  /*2b060*/  SHF.R.S32.HI R175, RZ, 0x1f, R174 ;  /* 0x0000001fffaf7819 */ /* 0x008fc600000114ae */
[----:B--2---:R-:W-:Y:S01]  /*2b070*/  IMAD.WIDE R174, R121, 0x5, R174 ;  /* 0x0000000579ae7825 */ /* 0x004fe200078e02ae */
[----:B----4-:R-:W-:Y:S02]  /*2b080*/  SHF.R.S32.HI R121, RZ, 0x1f, R120 ;  /* 0x0000001fff797819 */ /* 0x010fe40000011478 */
[----:B------:R-:W-:-:S04]  /*2b090*/  LEA R190, P2, R174, UR10, 0x3 ;  /* 0x0000000aaebe7c11 */ /* 0x000fc8000f8418ff */
[----:B------:R-:W-:-:S05]  /*2b0a0*/  LEA.HI.X R191, R174, UR11, R175, 0x3, P2 ;  /* 0x0000000baebf7c11 */ /* 0x000fca00090f1caf */
[----:B------:R-:W2:Y:S04]  /*2b0b0*/  LDG.E.64 R188, desc[UR6][R190.64+0xb248] ;  /* 0x00b24806bebc7981 */ /* 0x000ea8000c1e1b00 */
[----:B------:R-:W3:Y:S01]  /*2b0c0*/  LDG.E.64 R190, desc[UR6][R190.64+0xb180] ;  /* 0x00b18006bebe7981 */ /* 0x000ee2000c1e1b00 */
[----:B-----5:R-:W-:-:S03]  /*2b0d0*/  IMAD.WIDE R120, R173, 0x5, R120 ;  /* 0x00000005ad787825 */ /* 0x020fc600078e0278 */
[----:B------:R-:W-:Y:S01]  /*2b0e0*/  LEA R176, P2, R120, UR10, 0x3 ;  /* 0x0000000a78b07c11 */ /* 0x000fe2000f8418ff */
[----:B------:R-:W-:-:S03]  /*2b0f0*/  VIADD R173, R195, 0xffffffff ;  /* 0xffffffffc3ad7836 */ /* 0x000fc60000000000 */
[----:B------:R-:W-:Y:S02]  /*2b100*/  LEA.HI.X R177, R120, UR11, R121, 0x3, P2 ;  /* 0x0000000b78b17c11 */ /* 0x000fe400090f1c79 */
[----:B------:R-:W4:Y:S01]  /*2b110*/  LDG.E.64 R120, desc[UR6][R178.64+0x6268] ;  /* 0x00626806b2787981 */ /* 0x000f22000c1e1b00 */
[----:B------:R-:W-:-:S03]  /*2b120*/  IMAD R173, R173, R122, R194 ;  /* 0x0000007aadad7224 */ /* 0x000fc600078e02c2 */
[----:B------:R-:W4:Y:S01]  /*2b130*/  LDG.E.64 R174, desc[UR6][R176.64+0xb248] ;  /* 0x00b24806b0ae7981 */ /* 0x000f22000c1e1b00 */
[----:B------:R-:W-:-:S03]  /*2b140*/  VIADD R173, R173, 0xffffffff ;  /* 0xffffffffadad7836 */ /* 0x000fc60000000000 */
[----:B------:R-:W5:Y:S01]  /*2b150*/  LDG.E.64 R176, desc[UR6][R176.64+0xb180] ;  /* 0x00b18006b0b07981 */ /* 0x000f62000c1e1b00 */
[C---:B------:R-:W-:Y:S02]  /*2b160*/  IMAD R196, R173.reuse, 0x8, R196 ;  /* 0x00000008adc47824 */ /* 0x040fe400078e02c4 */
[----:B------:R-:W-:-:S04]  /*2b170*/  IMAD R200, R173, 0x8, R197 ;  /* 0x00000008adc87824 */ /* 0x000fc800078e02c5 */
[----:B------:R-:W3:Y:S04]  /*2b180*/  LDL.64 R196, [R196] ;  /* 0x00000000c4c47983 */ /* 0x000ee80000100a00 */
[----:B------:R-:W3:Y:S01]  /*2b190*/  LDL.64 R200, [R200] ;  /* 0x00000000c8c87983 */ /* 0x000ee20000100a00 */
[----:B------:R-:W-:Y:S01]  /*2b1a0*/  UMOV UR10, 0xff800000 ;  /* 0xff800000000a7882 */ /* 0x000fe20000000000 */
[----:B------:R-:W-:Y:S01]  /*2b1b0*/  UMOV UR11, 0x41cdcd64 ;  /* 0x41cdcd64000b7882 */ /* 0x000fe20000000000 */
[----:B----4-:R-:W-:Y:S02]  /*2b1c0*/  DADD R120, R120, R174 ;  /* 0x0000000078787229 */ /* 0x010fe400000000ae */
[----:B-----5:R-:W-:-:S06]  /*2b1d0*/  DADD R176, R186, R176 ;  /* 0x00000000bab07229 */ /* 0x020fcc00000000b0 */
[----:B--2---:R-:W-:Y:S02]  /*2b1e0*/  DADD R120, R120, R188 ;  /* 0x0000000078787229 */ /* 0x004fe400000000bc */
[----:B---3--:R-:W-:-:S06]  /*2b1f0*/  DADD R176, R176, R190 ;  /* 0x00000000b0b07229 */ /* 0x008fcc00000000be */
        /* <DEDUP_REMOVED lines=8> */
.L_x_970:
[----:B------:R-:W-:-:S04]  /*2b280*/  ISETP.NE.AND P2, PT, R203, 0x1, PT ;  /* 0x00000001cb00780c */ /* 0x000fc80003f45270 */
[----:B------:R-:W-:-:S13]  /*2b290*/  ISETP.NE.OR P2, PT, R173, 0x1, P2 ;  /* 0x00000001ad00780c */ /* 0x000fda0001745670 */
[----:B------:R-:W-:Y:S05]  /*2b2a0*/  @P2 BRA `(.L_x_975) ;  /* 0x0000000400d42947 */ /* 0x000fea0003800000 */
[----:B------:R-:W0:Y:S01]  /*2b2b0*/  LDC R186, c[0x0][0x2f8] ;  /* 0x0000be00ffba7b82 */ /* 0x000e220000000800 */
[----:B------:R-:W-:Y:S01]  /*2b2c0*/  IMAD.U32 R187, RZ, RZ, UR9 ;  /* 0x00000009ffbb7e24 */ /* 0x000fe2000f8e00ff */
[----:B------:R-:W2:Y:S01]  /*2b2d0*/  LDL.U8 R120, [R199] ;  /* 0x00000000c7787983 */ /* 0x000ea20000100000 */
[----:B------:R-:W-:-:S03]  /*2b2e0*/  IMAD.U32 R175, RZ, RZ, UR9 ;  /* 0x00000009ffaf7e24 */ /* 0x000fc6000f8e00ff */
[----:B------:R-:W2:Y:S02]  /*2b2f0*/  LDL.U8 R121, [R199+-0x1] ;  /* 0xffffff00c7797983 */ /* 0x000ea40000100000 */
[----:B------:R-:W1:Y:S02]  /*2b300*/  LDC R174, c[0x0][0x2f8] ;  /* 0x0000be00ffae7b82 */ /* 0x000e640000000800 */
[----:B------:R-:W3:Y:S01]  /*2b310*/  LDL.U8 R173, [R202] ;  /* 0x00000000caad7983 */ /* 0x000ee20000100000 */
[----:B0-----:R-:W-:-:S05]  /*2b320*/  IADD3 R186, PT, PT, -R186, 0x27d8, R187 ;  /* 0x000027d8baba7810 */ /* 0x001fca0007ffe1bb */
[----:B------:R-:W-:Y:S01]  /*2b330*/  IMAD.IADD R177, R195, 0x1, R186 ;  /* 0x00000001c3b17824 */ /* 0x000fe200078e02ba */
[----:B-1----:R-:W-:-:S04]  /*2b340*/  IADD3 R174, PT, PT, -R174, 0x27f3, R175 ;  /* 0x000027f3aeae7810 */ /* 0x002fc80007ffe1af */
[----:B------:R-:W4:Y:S01]  /*2b350*/  LDL.U8 R176, [R177+0x1] ;  /* 0x00000100b1b07983 */ /* 0x000f220000100000 */
[----:B------:R-:W-:-:S03]  /*2b360*/  IMAD.IADD R174, R194, 0x1, R174 ;  /* 0x00000001c2ae7824 */ /* 0x000fc600078e02ae */
[----:B------:R-:W5:Y:S04]  /*2b370*/  LDL.S8 R175, [R202+-0x1] ;  /* 0xffffff00caaf7983 */ /* 0x000f680000100200 */
[----:B------:R-:W4:Y:S04]  /*2b380*/  LDL.U8 R186, [R174] ;  /* 0x00000000aeba7983 */ /* 0x000f280000100000 */
[----:B------:R-:W5:Y:S04]  /*2b390*/  LDL.U8 R177, [R177] ;  /* 0x00000000b1b17983 */ /* 0x000f680000100000 */
[----:B------:R-:W5:Y:S01]  /*2b3a0*/  LDL.S8 R174, [R174+0x1] ;  /* 0x00000100aeae7983 */ /* 0x000f620000100200 */
[----:B------:R-:W0:Y:S08]  /*2b3b0*/  LDC R188, c[0x0][0x2f8] ;  /* 0x0000be00ffbc7b82 */ /* 0x000e300000000800 */
[----:B------:R-:W1:Y:S01]  /*2b3c0*/  LDC R189, c[0x0][0x2f8] ;  /* 0x0000be00ffbd7b82 */ /* 0x000e620000000800 */
[----:B------:R-:W-:Y:S01]  /*2b3d0*/  UMOV UR10, 0x5197d ;  /* 0x0005197d000a7882 */ /* 0x000fe20000000000 */
[----:B------:R-:W-:Y:S01]  /*2b3e0*/  IMAD.U32 R190, RZ, RZ, UR9 ;  /* 0x00000009ffbe7e24 */ /* 0x000fe2000f8e00ff */
[----:B0-----:R-:W-:-:S04]  /*2b3f0*/  IADD3 R188, PT, PT, -R188, UR9, RZ ;  /* 0x00000009bcbc7c10 */ /* 0x001fc8000fffe1ff */
[----:B-1----:R-:W-:Y:S02]  /*2b400*/  IADD3 R189, PT, PT, -R189, 0x1388, R190 ;  /* 0x00001388bdbd7810 */ /* 0x002fe40007ffe1be */
[----:B--2---:R-:W-:Y:S02]  /*2b410*/  PRMT R120, R121, 0x3340, R120 ;  /* 0x0000334079787816 */ /* 0x004fe40000000078 */
[----:B---3--:R-:W-:-:S04]  /*2b420*/  PRMT R173, R173, 0x3340, RZ ;  /* 0x00003340adad7816 */ /* 0x008fc800000000ff */
[----:B------:R-:W-:Y:S02]  /*2b430*/  PRMT R120, R120, 0x5410, R173 ;  /* 0x0000541078787816 */ /* 0x000fe400000000ad */
[----:B------:R-:W-:Y:S02]  /*2b440*/  IADD3 R173, PT, PT, R195, -0x1, RZ ;  /* 0xffffffffc3ad7810 */ /* 0x000fe40007ffe0ff */
[----:B----4-:R-:W-:Y:S02]  /*2b450*/  PRMT R186, R186, 0x3340, RZ ;  /* 0x00003340baba7816 */ /* 0x010fe400000000ff */
[----:B-----5:R-:W-:-:S04]  /*2b460*/  PRMT R176, R177, 0x3340, R176 ;  /* 0x00003340b1b07816 */ /* 0x020fc800000000b0 */
[----:B------:R-:W-:Y:S02]  /*2b470*/  PRMT R176, R176, 0x5410, R186 ;  /* 0x00005410b0b07816 */ /* 0x000fe400000000ba */
[----:B------:R-:W0:Y:S03]  /*2b480*/  LDC.64 R186, c[0x0][0x468] ;  /* 0x00011a00ffba7b82 */ /* 0x000e260000000a00 */
[----:B------:R-:W-:Y:S01]  /*2b490*/  IDP.4A.S8.U8 R176, R176, UR10, R174 ;  /* 0x0000000ab0b07c26 */ /* 0x000fe200080002ae */
[----:B------:R-:W-:Y:S02]  /*2b4a0*/  UMOV UR10, 0x57d19 ;  /* 0x00057d19000a7882 */ /* 0x000fe40000000000 */
[----:B------:R-:W-:Y:S02]  /*2b4b0*/  IDP.4A.S8.U8 R175, R120, UR10, R175 ;  /* 0x0000000a78af7c26 */ /* 0x000fe400080002af */
[----:B------:R-:W-:-:S04]  /*2b4c0*/  IMAD R173, R173, R122, R194 ;  /* 0x0000007aadad7224 */ /* 0x000fc800078e02c2 */
[----:B------:R-:W-:-:S04]  /*2b4d0*/  VIADD R173, R173, 0xffffffff ;  /* 0xffffffffadad7836 */ /* 0x000fc80000000000 */
[----:B------:R-:W-:Y:S02]  /*2b4e0*/  IMAD R188, R173, 0x8, R188 ;  /* 0x00000008adbc7824 */ /* 0x000fe400078e02bc */
[----:B0-----:R-:W-:-:S04]  /*2b4f0*/  IMAD.WIDE R174, R175, 0x8, R186 ;  /* 0x00000008afae7825 */ /* 0x001fc800078e02ba */
[----:B------:R-:W-:Y:S01]  /*2b500*/  IMAD.WIDE R186, R176, 0x8, R186 ;  /* 0x00000008b0ba7825 */ /* 0x000fe200078e02ba */
[----:B------:R0:W2:Y:S04]  /*2b510*/  LDG.E.64 R120, desc[UR6][R174.64+0x2710] ;  /* 0x00271006ae787981 */ /* 0x0000a8000c1e1b00 */
[----:B------:R-:W0:Y:S04]  /*2b520*/  LDG.E.64 R176, desc[UR6][R186.64+0x3a98] ;  /* 0x003a9806bab07981 */ /* 0x000e28000c1e1b00 */
[----:B------:R-:W0:Y:S01]  /*2b530*/  LDG.E.64 R174, desc[UR6][R174.64+0x3a98] ;  /* 0x003a9806aeae7981 */ /* 0x000e22000c1e1b00 */
[----:B------:R-:W-:-:S03]  /*2b540*/  IMAD R190, R173, 0x8, R189 ;  /* 0x00000008adbe7824 */ /* 0x000fc600078e02bd */
[----:B------:R-:W2:Y:S04]  /*2b550*/  LDG.E.64 R186, desc[UR6][R186.64+0x2710] ;  /* 0x00271006baba7981 */ /* 0x000ea8000c1e1b00 */
[----:B------:R-:W3:Y:S04]  /*2b560*/  LDL.64 R188, [R188] ;  /* 0x00000000bcbc7983 */ /* 0x000ee80000100a00 */
[----:B------:R-:W4:Y:S01]  /*2b570*/  LDL.64 R190, [R190] ;  /* 0x00000000bebe7983 */ /* 0x000f220000100a00 */
[----:B------:R-:W-:Y:S01]  /*2b580*/  UMOV UR10, 0xff800000 ;  /* 0xff800000000a7882 */ /* 0x000fe20000000000 */
[----:B------:R-:W-:Y:S01]  /*2b590*/  UMOV UR11, 0x41cdcd64 ;  /* 0x41cdcd64000b7882 */ /* 0x000fe20000000000 */
[----:B------:R-:W-:Y:S01]  /*2b5a0*/  BSSY.RECONVERGENT B5, `(.L_x_976) ;  /* 0x0000024000057945 */ /* 0x000fe20003800200 */
[----:B0-----:R-:W-:-:S02]  /*2b5b0*/  DADD R174, R176, R174 ;  /* 0x00000000b0ae7229 */ /* 0x001fc400000000ae */
[----:B--2---:R-:W-:-:S06]  /*2b5c0*/  DADD R120, R186, R120 ;  /* 0x00000000ba787229 */ /* 0x004fcc0000000078 */
[----:B---3--:R-:W-:Y:S02]  /*2b5d0*/  DADD R188, R188, R174 ;  /* 0x00000000bcbc7229 */ /* 0x008fe400000000ae */
[----:B----4-:R-:W-:-:S06]  /*2b5e0*/  DADD R120, R190, R120 ;  /* 0x00000000be787229 */ /* 0x010fcc0000000078 */
        /* <DEDUP_REMOVED lines=31> */
.L_x_977:
[----:B------:R-:W-:Y:S05]  /*2b7e0*/  BSYNC.RECONVERGENT B5 ;  /* 0x0000000000057941 */ /* 0x000fea0003800200 */
.L_x_976:
        /* <DEDUP_REMOVED lines=26> */
.L_x_979:
[----:B------:R-:W-:Y:S05]  /*2b990*/  BSYNC.RECONVERGENT B5 ;  /* 0x0000000000057941 */ /* 0x000fea0003800200 */
.L_x_978:
[----:B------:R-:W-:-:S06]  /*2b9a0*/  DSETP.GE.AND P2, PT, R120, R176, PT ;  /* 0x000000b07800722a */ /* 0x000fcc0003f46000 */
[----:B------:R-:W-:Y:S02]  /*2b9b0*/  FSEL R120, R188, RZ, P2 ;  /* 0x000000ffbc787208 */ /* 0x000fe40001000000 */
[----:B------:R-:W-:Y:S02]  /*2b9c0*/  FSEL R121, R189, +QNAN , P2 ;  /* 0x7ff00000bd797808 */ /* 0x000fe40001000000 */
[----:B------:R-:W-:Y:S02]  /*2b9d0*/  FSEL R176, R186, RZ, P2 ;  /* 0x000000ffbab07208 */ /* 0x000fe40001000000 */
[----:B------:R-:W-:Y:S01]  /*2b9e0*/  FSEL R177, R187, -1.875, P2 ;  /* 0xbff00000bbb17808 */ /* 0x000fe20001000000 */
[----:B------:R-:W-:Y:S06]  /*2b9f0*/  BRA `(.L_x_974) ;  /* 0x0000000400087947 */ /* 0x000fec0003800000 */
.L_x_975:
[----:B------:R-:W0:Y:S01]  /*2ba00*/  LDC R186, c[0x0][0x2f8] ;  /* 0x0000be00ffba7b82 */ /* 0x000e220000000800 */
[----:B------:R-:W-:Y:S01]  /*2ba10*/  IMAD.U32 R187, RZ, RZ, UR9 ;  /* 0x00000009ffbb7e24 */ /* 0x000fe2000f8e00ff */
[----:B------:R-:W2:Y:S01]  /*2ba20*/  LDL.U8 R176, [R199+-0x1] ;  /* 0xffffff00c7b07983 */ /* 0x000ea20000100000 */
[----:B------:R-:W-:-:S03]  /*2ba30*/  IMAD.U32 R175, RZ, RZ, UR9 ;  /* 0x00000009ffaf7e24 */ /* 0x000fc6000f8e00ff */
[----:B------:R-:W3:Y:S02]  /*2ba40*/  LDL.S8 R120, [R202+-0x1] ;  /* 0xffffff00ca787983 */ /* 0x000ee40000100200 */
[----:B------:R-:W1:Y:S08]  /*2ba50*/  LDC R174, c[0x0][0x2f8] ;  /* 0x0000be00ffae7b82 */ /* 0x000e700000000800 */
[----:B------:R-:W4:Y:S01]  /*2ba60*/  LDC.64 R190, c[0x0][0x468] ;  /* 0x00011a00ffbe7b82 */ /* 0x000f220000000a00 */
[----:B0-----:R-:W-:-:S05]  /*2ba70*/  IADD3 R186, PT, PT, -R186, 0x27d8, R187 ;  /* 0x000027d8baba7810 */ /* 0x001fca0007ffe1bb */
[----:B------:R-:W-:Y:S01]  /*2ba80*/  IMAD.IADD R187, R195, 0x1, R186 ;  /* 0x00000001c3bb7824 */ /* 0x000fe200078e02ba */
[----:B-1----:R-:W-:-:S04]  /*2ba90*/  IADD3 R174, PT, PT, -R174, 0x27f3, R175 ;  /* 0x000027f3aeae7810 */ /* 0x002fc80007ffe1af */
[----:B------:R-:W5:Y:S01]  /*2baa0*/  LDL.U8 R177, [R187+0x1] ;  /* 0x00000100bbb17983 */ /* 0x000f620000100000 */
[----:B------:R-:W-:-:S03]  /*2bab0*/  IMAD.IADD R121, R194, 0x1, R174 ;  /* 0x00000001c2797824 */ /* 0x000fc600078e02ae */
[----:B------:R-:W4:Y:S04]  /*2bac0*/  LDL.U8 R175, [R202] ;  /* 0x00000000caaf7983 */ /* 0x000f280000100000 */
[----:B------:R-:W5:Y:S04]  /*2bad0*/  LDL.U8 R187, [R187] ;  /* 0x00000000bbbb7983 */ /* 0x000f680000100000 */
[----:B------:R-:W2:Y:S04]  /*2bae0*/  LDL.U8 R186, [R121] ;  /* 0x0000000079ba7983 */ /* 0x000ea80000100000 */
[----:B------:R-:W3:Y:S04]  /*2baf0*/  LDL.U8 R174, [R199] ;  /* 0x00000000c7ae7983 */ /* 0x000ee80000100000 */
[----:B------:R-:W3:Y:S01]  /*2bb00*/  LDL.S8 R121, [R121+0x1] ;  /* 0x0000010079797983 */ /* 0x000ee20000100200 */
[----:B------:R-:W0:Y:S01]  /*2bb10*/  LDC R197, c[0x0][0x2f8] ;  /* 0x0000be00ffc57b82 */ /* 0x000e220000000800 */
[----:B------:R-:W-:-:S07]  /*2bb20*/  UMOV UR10, 0x5197d ;  /* 0x0005197d000a7882 */ /* 0x000fce0000000000 */
[----:B------:R-:W1:Y:S01]  /*2bb30*/  LDC R200, c[0x0][0x2f8] ;  /* 0x0000be00ffc87b82 */ /* 0x000e620000000800 */
[----:B------:R-:W-:-:S04]  /*2bb40*/  VIADD R188, R195, 0xffffffff ;  /* 0xffffffffc3bc7836 */ /* 0x000fc80000000000 */
[----:B------:R-:W-:Y:S01]  /*2bb50*/  IMAD R188, R188, R122, R194 ;  /* 0x0000007abcbc7224 */ /* 0x000fe200078e02c2 */
[----:B------:R-:W-:-:S03]  /*2bb60*/  MOV R201, UR9 ;  /* 0x0000000900c97c02 */ /* 0x000fc60008000f00 */
[----:B------:R-:W-:Y:S01]  /*2bb70*/  VIADD R196, R188, 0xffffffff ;  /* 0xffffffffbcc47836 */ /* 0x000fe20000000000 */
[----:B0-----:R-:W-:-:S05]  /*2bb80*/  IADD3 R197, PT, PT, -R197, UR9, RZ ;  /* 0x00000009c5c57c10 */ /* 0x001fca000fffe1ff */
[----:B------:R-:W-:Y:S01]  /*2bb90*/  IMAD R197, R196, 0x8, R197 ;  /* 0x00000008c4c57824 */ /* 0x000fe200078e02c5 */
[----:B-1----:R-:W-:-:S05]  /*2bba0*/  IADD3 R200, PT, PT, -R200, 0x1388, R201 ;  /* 0x00001388c8c87810 */ /* 0x002fca0007ffe1c9 */
[----:B------:R-:W-:Y:S02]  /*2bbb0*/  IMAD R200, R196, 0x8, R200 ;  /* 0x00000008c4c87824 */ /* 0x000fe400078e02c8 */
[----:B------:R-:W3:Y:S04]  /*2bbc0*/  LDL.64 R196, [R197] ;  /* 0x00000000c5c47983 */ /* 0x000ee80000100a00 */
[----:B------:R-:W3:Y:S01]  /*2bbd0*/  LDL.64 R200, [R200] ;  /* 0x00000000c8c87983 */ /* 0x000ee20000100a00 */
[----:B----4-:R-:W-:Y:S02]  /*2bbe0*/  PRMT R175, R175, 0x3340, RZ ;  /* 0x00003340afaf7816 */ /* 0x010fe400000000ff */
[----:B-----5:R-:W-:Y:S02]  /*2bbf0*/  PRMT R177, R187, 0x3340, R177 ;  /* 0x00003340bbb17816 */ /* 0x020fe400000000b1 */
[----:B--2---:R-:W-:-:S02]  /*2bc00*/  PRMT R186, R186, 0x3340, RZ ;  /* 0x00003340baba7816 */ /* 0x004fc400000000ff */
[----:B---3--:R-:W-:Y:S02]  /*2bc10*/  PRMT R174, R176, 0x3340, R174 ;  /* 0x00003340b0ae7816 */ /* 0x008fe400000000ae */
[----:B------:R-:W-:Y:S02]  /*2bc20*/  PRMT R177, R177, 0x5410, R186 ;  /* 0x00005410b1b17816 */ /* 0x000fe400000000ba */
[----:B------:R-:W-:Y:S01]  /*2bc30*/  PRMT R174, R174, 0x5410, R175 ;  /* 0x00005410aeae7816 */ /* 0x000fe200000000af */
[----:B------:R-:W2:Y:S02]  /*2bc40*/  LDG.E.64 R186, desc[UR6][R178.64+0x5ea8] ;  /* 0x005ea806b2ba7981 */ /* 0x000ea4000c1e1b00 */
[----:B------:R-:W-:Y:S01]  /*2bc50*/  IDP.4A.S8.U8 R121, R177, UR10, R121 ;  /* 0x0000000ab1797c26 */ /* 0x000fe20008000279 */
[----:B------:R-:W-:Y:S01]  /*2bc60*/  UMOV UR10, 0x57d19 ;  /* 0x00057d19000a7882 */ /* 0x000fe20000000000 */
[----:B------:R-:W3:Y:S01]  /*2bc70*/  LDG.E.64 R176, desc[UR6][R178.64+0x6178] ;  /* 0x00617806b2b07981 */ /* 0x000ee2000c1e1b00 */
[----:B------:R-:W-:-:S02]  /*2bc80*/  IDP.4A.S8.U8 R120, R174, UR10, R120 ;  /* 0x0000000aae787c26 */ /* 0x000fc40008000278 */
[----:B------:R-:W-:-:S04]  /*2bc90*/  IMAD.WIDE R174, R121, 0x8, R190 ;  /* 0x0000000879ae7825 */ /* 0x000fc800078e02be */
        /* <DEDUP_REMOVED lines=24> */
.L_x_974:
[----:B------:R-:W-:Y:S05]  /*2be20*/  BSYNC.RECONVERGENT B0 ;  /* 0x0000000000007941 */ /* 0x000fea0003800200 */
.L_x_969:
[C-C-:B------:R-:W-:Y:S01]  /*2be30*/  DSETP.MAX.AND P4, P5, |R130|.reuse, |R176|.reuse, PT ;  /* 0x400000b08200722a */ /* 0x140fe20003d8f200 */
[----:B------:R-:W-:Y:S01]  /*2be40*/  IMAD.MOV.U32 R173, RZ, RZ, R130 ;  /* 0x000000ffffad7224 */ /* 0x000fe200078e0082 */
[----:B------:R-:W-:Y:S05]  /*2be50*/  BMOV.32.CLEAR RZ, B0 ;  /* 0x0000000000ff7355 */ /* 0x000fea0000100000 */
[----:B------:R-:W-:Y:S01]  /*2be60*/  IMAD.MOV.U32 R174, RZ, RZ, R176 ;  /* 0x000000ffffae7224 */ /* 0x000fe200078e00b0 */
[----:B------:R-:W-:Y:S01]  /*2be70*/  BSSY.RELIABLE B0, `(.L_x_980) ;  /* 0x0000020000007945 */ /* 0x000fe20003800100 */
[----:B------:R-:W-:Y:S02]  /*2be80*/  IMAD.MOV.U32 R186, RZ, RZ, -0x771c970f ;  /* 0x88e368f1ffba7424 */ /* 0x000fe400078e00ff */
[----:B------:R-:W-:Y:S01]  /*2be90*/  IMAD.MOV.U32 R187, RZ, RZ, 0x3ee4f8b5 ;  /* 0x3ee4f8b5ffbb7424 */ /* 0x000fe200078e00ff */
[----:B------:R-:W-:Y:S01]  /*2bea0*/  SEL R174, R173, R174, P4 ;  /* 0x000000aeadae7207 */ /* 0x000fe20002000000 */
[----:B------:R-:W-:Y:S01]  /*2beb0*/  IMAD.MOV.U32 R173, RZ, RZ, R177 ;  /* 0x000000ffffad7224 */ /* 0x000fe200078e00b1 */
[----:B------:R-:W-:Y:S01]  /*2bec0*/  DADD R176, R130, -R176 ;  /* 0x0000000082b07229 */ /* 0x000fe200000008b0 */
[----:B------:R-:W-:-:S05]  /*2bed0*/  IMAD.MOV.U32 R175, RZ, RZ, R131 ;  /* 0x000000ffffaf7224 */ /* 0x000fca00078e0083 */
[----:B------:R-:W-:Y:S02]  /*2bee0*/  FSEL R175, |R175|, |R173|, P4 ;  /* 0x400000adafaf7208 */ /* 0x000fe40002000200 */
[----:B------:R-:W-:Y:S01]  /*2bef0*/  DSETP.GEU.AND P2, PT, |R176|, R186, PT ;  /* 0x000000bab000722a */ /* 0x000fe20003f4e200 */
[----:B------:R-:W-:Y:S01]  /*2bf00*/  @P5 LOP3.LUT R175, R173, 0x80000, RZ, 0xfc, !PT ;  /* 0x00080000adaf5812 */ /* 0x000fe200078efcff */
[----:B------:R-:W-:Y:S02]  /*2bf10*/  IMAD.MOV.U32 R176, RZ, RZ, -0x800000 ;  /* 0xff800000ffb07424 */ /* 0x000fe400078e00ff */
[----:B------:R-:W-:-:S06]  /*2bf20*/  IMAD.MOV.U32 R177, RZ, RZ, 0x41cdcd64 ;  /* 0x41cdcd64ffb17424 */ /* 0x000fcc00078e00ff */
        /* <DEDUP_REMOVED lines=9> */
[----:B------:R-:W-:-:S08]  /*2bfc0*/  DADD R120, R174, -R120 ;  /* 0x00000000ae787229 */ /* 0x000fd00000000878 */
[----:B------:R-:W-:Y:S01]  /*2bfd0*/  DSETP.GEU.AND P2, PT, |R120|, R186, PT ;  /* 0x000000ba7800722a */ /* 0x000fe20003f4e200 */
[----:B------:R-:W-:Y:S02]  /*2bfe0*/  IMAD.MOV.U32 R120, RZ, RZ, R174 ;  /* 0x000000ffff787224 */ /* 0x000fe400078e00ae */
[----:B------:R-:W-:-:S03]  /*2bff0*/  IMAD.MOV.U32 R121, RZ, RZ, R173 ;  /* 0x000000ffff797224 */ /* 0x000fc600078e00ad */
[----:B------:R-:W-:-:S06]  /*2c000*/  SEL R120, R120, R188, P4 ;  /* 0x000000bc78787207 */ /* 0x000fcc0002000000 */
[----:B------:R-:W-:-:S14]  /*2c010*/  DSETP.GT.OR P2, PT, R120, R176, P2 ;  /* 0x000000b07800722a */ /* 0x000fdc0001744400 */
[----:B------:R-:W-:Y:S05]  /*2c020*/  @!P2 BREAK.RELIABLE B0 ;  /* 0x000000000000a942 */ /* 0x000fea0003800100 */
[----:B------:R-:W-:Y:S05]  /*2c030*/  @!P2 BRA `(.L_x_982) ;  /* 0x000000000024a947 */ /* 0x000fea0003800000 */
.L_x_981:
[----:B------:R-:W-:-:S13]  /*2c040*/  ISETP.GT.AND P2, PT, R195, 0x1, PT ;  /* 0x00000001c300780c */ /* 0x000fda0003f44270 */
[----:B------:R-:W-:Y:S05]  /*2c050*/  @!P2 BREAK.RELIABLE B0 ;  /* 0x000000000000a942 */ /* 0x000fea0003800100 */
[----:B------:R-:W-:Y:S05]  /*2c060*/  @!P2 BRA `(.L_x_968) ;  /* 0x000000000050a947 */ /* 0x000fea0003800000 */
[----:B------:R-:W-:Y:S05]  /*2c070*/  BSYNC.RELIABLE B0 ;  /* 0x0000000000007941 */ /* 0x000fea0003800100 */
.L_x_980:
[----:B------:R-:W-:Y:S02]  /*2c080*/  VIADD R194, R194, 0x1 ;  /* 0x00000001c2c27836 */ /* 0x000fe40000000000 */
[----:B------:R-:W-:-:S03]  /*2c090*/  VIADD R195, R195, 0xffffffff ;  /* 0xffffffffc3c37836 */ /* 0x000fc60000000000 */
[----:B------:R-:W-:-:S13]  /*2c0a0*/  ISETP.GE.AND P2, PT, R194, R125, PT ;  /* 0x0000007dc200720c */ /* 0x000fda0003f46270 */
[----:B------:R-:W-:Y:S05]  /*2c0b0*/  @!P2 BRA `(.L_x_983) ;  /* 0xffffffe8007ca947 */ /* 0x000fea000383ffff */
[----:B------:R-:W-:Y:S05]  /*2c0c0*/  BRA `(.L_x_968) ;  /* 0x0000000000387947 */ /* 0x000fea0003800000 */
.L_x_982:
[----:B------:R-:W0:Y:S01]  /*2c0d0*/  LDC R131, c[0x0][0x2f8] ;  /* 0x0000be00ff837b82 */ /* 0x000e220000000800 */
[----:B------:R-:W-:Y:S01]  /*2c0e0*/  IMAD.U32 R173, RZ, RZ, UR9 ;  /* 0x00000009ffad7e24 */ /* 0x000fe2000f8e00ff */
[----:B------:R-:W-:Y:S01]  /*2c0f0*/  IADD3 R120, PT, PT, R195, -0x1, RZ ;  /* 0xffffffffc3787810 */ /* 0x000fe20007ffe0ff */
[----:B------:R-:W-:Y:S01]  /*2c100*/  IMAD.U32 R130, RZ, RZ, UR9 ;  /* 0x00000009ff827e24 */ /* 0x000fe2000f8e00ff */
[----:B------:R-:W-:Y:S01]  /*2c110*/  PLOP3.LUT P3, PT, PT, PT, PT, 0x8, 0x80 ;  /* 0x000000000080781c */ /* 0x000fe20003f6e170 */
[----:B------:R-:W-:Y:S02]  /*2c120*/  IMAD.MOV.U32 R125, RZ, RZ, R194 ;  /* 0x000000ffff7d7224 */ /* 0x000fe400078e00c2 */
[----:B------:R-:W-:Y:S01]  /*2c130*/  IMAD.MOV.U32 R124, RZ, RZ, R195 ;  /* 0x000000ffff7c7224 */ /* 0x000fe200078e00c3 */
[----:B------:R-:W1:Y:S01]  /*2c140*/  LDC R121, c[0x0][0x2f8] ;  /* 0x0000be00ff797b82 */ /* 0x000e620000000800 */
[----:B0-----:R-:W-:-:S05]  /*2c150*/  IADD3 R131, PT, PT, -R131, 0x2710, R173 ;  /* 0x0000271083837810 */ /* 0x001fca0007ffe1ad */
[----:B------:R-:W-:Y:S01]  /*2c160*/  IMAD R120, R120, 0x4, R131 ;  /* 0x0000000478787824 */ /* 0x000fe200078e0283 */
[----:B-1----:R-:W-:-:S04]  /*2c170*/  IADD3 R121, PT, PT, -R121, 0x2774, R130 ;  /* 0x0000277479797810 */ /* 0x002fc80007ffe182 */
[----:B------:R0:W-:Y:S02]  /*2c180*/  STL [R120], R194 ;  /* 0x000000c278007387 */ /* 0x0001e40000100800 */
[----:B0-----:R-:W-:-:S05]  /*2c190*/  IMAD R120, R194, 0x4, R121 ;  /* 0x00000004c2787824 */ /* 0x001fca00078e0279 */
[----:B------:R0:W-:Y:S02]  /*2c1a0*/  STL [R120+-0x4], R195 ;  /* 0xfffffcc378007387 */ /* 0x0001e40000100800 */
.L_x_968:
[----:B------:R-:W-:Y:S05]  /*2c1b0*/  BSYNC.RECONVERGENT B1 ;  /* 0x0000000000017941 */ /* 0x000fea0003800200 */
.L_x_967:
[C---:B------:R-:W-:Y:S01]  /*2c1c0*/  ISETP.LT.U32.AND P2, PT, R193.reuse, 0x20, PT ;  /* 0x00000020c100780c */ /* 0x040fe20003f41070 */
[----:B------:R-:W-:-:S12]  /*2c1d0*/  VIADD R193, R193, 0x1 ;  /* 0x00000001c1c17836 */ /* 0x000fd80000000000 */
[----:B------:R-:W-:Y:S05]  /*2c1e0*/  @P3 BRA P2, `(.L_x_984) ;  /* 0xffffffe4008c3947 */ /* 0x000fea000103ffff */
.L_x_966:
[----:B------:R-:W-:Y:S05]  /*2c1f0*/  BSYNC.RECONVERGENT B2 ;  /* 0x0000000000027941 */ /* 0x000fea0003800200 */
.L_x_965:
[----:B0-----:R-:W0:Y:S01]  /*2c200*/  LDC R120, c[0x0][0x2f8] ;  /* 0x0000be00ff787b82 */ /* 0x001e220000000800 */
[----:B------:R-:W-:-:S05]  /*2c210*/  IMAD.U32 R121, RZ, RZ, UR9 ;  /* 0x00000009ff797e24 */ /* 0x000fca000f8e00ff */
[----:B0-----:R-:W-:-:S05]  /*2c220*/  IADD3 R120, PT, PT, -R120, 0x27f3, R121 ;  /* 0x000027f378787810 */ /* 0x001fca0007ffe179 */
[----:B------:R-:W-:-:S06]  /*2c230*/  IMAD.IADD R193, R125, 0x1, R120 ;  /* 0x000000017dc17824 */ /* 0x000fcc00078e0278 */
[----:B------:R-:W5:Y:S01]  /*2c240*/  LDL.U8 R193, [R193] ;  /* 0x00000000c1c17983 */ /* 0x000f620000100000 */
[----:B------:R-:W-:Y:S05]  /*2c250*/  BRA `(.L_x_985) ;  /* 0xffffffc400907947 */ /* 0x000fea000383ffff */
.L_x_962:
[----:B------:R-:W-:Y:S05]  /*2c260*/  BSYNC.RECONVERGENT B3 ;  /* 0x0000000000037941 */ /* 0x000fea0003800200 */
.L_x_938:
[----:B------:R-:W0:Y:S01]  /*2c270*/  LDC R120, c[0x0][0x2f8] ;  /* 0x0000be00ff787b82 */ /* 0x000e220000000800 */
[----:B------:R-:W-:Y:S01]  /*2c280*/  IMAD.U32 R121, RZ, RZ, UR9 ;  /* 0x00000009ff797e24 */ /* 0x000fe2000f8e00ff */
[----:B------:R-:W2:Y:S04]  /*2c290*/  LDL.64 R172, [R172] ;  /* 0x00000000acac7983 */ /* 0x000ea80000100a00 */
[----:B0-----:R-:W-:-:S05]  /*2c2a0*/  IADD3 R120, PT, PT, -R120, 0x1388, R121 ;  /* 0x0000138878787810 */ /* 0x001fca0007ffe179 */
[----:B------:R-:W-:-:S06]  /*2c2b0*/  IMAD R120, R192, 0x8, R120 ;  /* 0x00000008c0787824 */ /* 0x000fcc00078e0278 */
[----:B------:R-:W3:Y:S01]  /*2c2c0*/  LDL.64 R120, [R120] ;  /* 0x0000000078787983 */ /* 0x000ee20000100a00 */
[----:B------:R-:W-:Y:S05]  /*2c2d0*/  BMOV.32.CLEAR RZ, B0 ;  /* 0x0000000000ff7355 */ /* 0x000fea0000100000 */
[----:B------:R-:W-:Y:S01]  /*2c2e0*/  BSSY.RECONVERGENT B0, `(.L_x_986) ;  /* 0x000018d000007945 */ /* 0x000fe20003800200 */
[----:B--2---:R-:W-:Y:S02]  /*2c2f0*/  DADD R126, R172, R126 ;  /* 0x00000000ac7e7229 */ /* 0x004fe4000000007e */
[----:B---3--:R-:W-:Y:S01]  /*2c300*/  DADD R128, R120, R128 ;  /* 0x0000000078807229 */ /* 0x008fe20000000080 */
[----:B------:R-:W-:-:S02]  /*2c310*/  IMAD.MOV.U32 R120, RZ, RZ, 0x0 ;  /* 0x00000000ff787424 */ /* 0x000fc400078e00ff */
[----:B------:R-:W-:Y:S01]  /*2c320*/  IMAD.MOV.U32 R121, RZ, RZ, 0x3fe00000 ;  /* 0x3fe00000ff797424 */ /* 0x000fe200078e00ff */
[----:B------:R-:W-:Y:S07]  /*2c330*/  @P0 BRA `(.L_x_987) ;  /* 0x00000018001c0947 */ /* 0x000fee0003800000 */
        /* <DEDUP_REMOVED lines=13> */
.L_x_992:
[----:B------:R-:W0:Y:S01]  /*2c410*/  LDC R125, c[0x0][0x2f8] ;  /* 0x0000be00ff7d7b82 */ /* 0x000e220000000800 */
[----:B------:R-:W-:-:S05]  /*2c420*/  IMAD.U32 R130, RZ, RZ, UR9 ;  /* 0x00000009ff827e24 */ /* 0x000fca000f8e00ff */
[----:B0-----:R-:W-:-:S05]  /*2c430*/  IADD3 R125, PT, PT, -R125, 0x2710, R130 ;  /* 0x000027107d7d7810 */ /* 0x001fca0007ffe182 */
[----:B------:R-:W-:-:S05]  /*2c440*/  IMAD R125, R124, 0x4, R125 ;  /* 0x000000047c7d7824 */ /* 0x000fca00078e027d */
        /* <DEDUP_REMOVED lines=12> */
[----:B----4-:R-:W-:Y:S01]  /*2c510*/  ISETP.GT.AND P1, PT, R175, RZ, PT ;  /* 0x000000ffaf00720c */ /* 0x010fe20003f24270 */
[----:B------:R-:W3:Y:S03]  /*2c520*/  LDL R131, [R125+0x20] ;  /* 0x000020007d837983 */ /* 0x000ee60000100800 */
[----:B------:R-:W-:Y:S01]  /*2c530*/  IADD3 R175, PT, PT, R176, 0x1, RZ ;  /* 0x00000001b0af7810 */ /* 0x000fe20007ffe0ff */
[----:B------:R-:W-:Y:S01]  /*2c540*/  @!P2 IMAD.MOV R175, RZ, RZ, R176 ;  /* 0x000000ffffafa224 */ /* 0x000fe200078e02b0 */
[----:B-----5:R-:W-:Y:S02]  /*2c550*/  ISETP.GT.AND P2, PT, R172, RZ, PT ;  /* 0x000000ffac00720c */ /* 0x020fe40003f44270 */
[----:B------:R-:W4:Y:S01]  /*2c560*/  LDL R172, [R125+0x24] ;  /* 0x000024007dac7983 */ /* 0x000f220000100800 */
[----:B------:R-:W-:-:S04]  /*2c570*/  VIADD R176, R175, 0x1 ;  /* 0x00000001afb07836 */ /* 0x000fc80000000000 */
[----:B------:R-:W-:Y:S01]  /*2c580*/  @!P1 IMAD.MOV R176, RZ, RZ, R175 ;  /* 0x000000ffffb09224 */ /* 0x000fe200078e02af */
[----:B------:R-:W-:Y:S02]  /*2c590*/  ISETP.GT.AND P1, PT, R173, RZ, PT ;  /* 0x000000ffad00720c */ /* 0x000fe40003f24270 */
[----:B------:R-:W5:Y:S01]  /*2c5a0*/  LDL R173, [R125+0x28] ;  /* 0x000028007dad7983 */ /* 0x000f620000100800 */
        /* <DEDUP_REMOVED lines=27> */
[----:B------:R-:W-:Y:S02]  /*2c760*/  VIADD R130, R131, 0x1 ;  /* 0x0000000183827836 */ /* 0x000fe40000000000 */
[----:B------:R-:W-:Y:S01]  /*2c770*/  @!P1 IMAD.MOV R130, RZ, RZ, R131 ;  /* 0x000000ffff829224 */ /* 0x000fe200078e0283 */
[----:B------:R-:W-:-:S03]  /*2c780*/  ISETP.GT.AND P1, PT, R175, RZ, PT ;  /* 0x000000ffaf00720c */ /* 0x000fc60003f24270 */
[----:B------:R-:W-:-:S04]  /*2c790*/  VIADD R131, R130, 0x1 ;  /* 0x0000000182837836 */ /* 0x000fc80000000000 */
[----:B------:R-:W-:Y:S02]  /*2c7a0*/  @!P2 IADD3 R131, PT, PT, R130, RZ, RZ ;  /* 0x000000ff8283a210 */ /* 0x000fe40007ffe0ff */
[----:B------:R-:W-:-:S03]  /*2c7b0*/  ISETP.GT.AND P2, PT, R177, RZ, PT ;  /* 0x000000ffb100720c */ /* 0x000fc60003f44270 */
        /* <DEDUP_REMOVED lines=8> */
[----:B------:R-:W-:-:S03]  /*2c840*/  ISETP.NE.AND P1, PT, R124, R121, PT ;  /* 0x000000797c00720c */ /* 0x000fc60003f25270 */
[----:B------:R-:W-:-:S04]  /*2c850*/  VIADD R131, R125, 0x1 ;  /* 0x000000017d837836 */ /* 0x000fc80000000000 */
[----:B------:R-:W-:-:S06]  /*2c860*/  @!P2 IMAD.MOV R131, RZ, RZ, R125 ;  /* 0x000000ffff83a224 */ /* 0x000fcc00078e027d */
[----:B------:R-:W-:Y:S05]  /*2c870*/  @P1 BRA `(.L_x_992) ;  /* 0xfffffff800e41947 */ /* 0x000fea000383ffff */
.L_x_991:
[----:B------:R-:W-:Y:S05]  /*2c880*/  BSYNC.RECONVERGENT B2 ;  /* 0x0000000000027941 */ /* 0x000fea0003800200 */
.L_x_990:
[----:B------:R-:W-:Y:S05]  /*2c890*/  @!P0 BRA `(.L_x_989) ;  /* 0x0000000400608947 */ /* 0x000fea0003800000 */
[----:B------:R-:W0:Y:S01]  /*2c8a0*/  LDC R176, c[0x0][0x2f8] ;  /* 0x0000be00ffb07b82 */ /* 0x000e220000000800 */
[----:B------:R-:W-:Y:S01]  /*2c8b0*/  ISETP.GE.U32.AND P1, PT, R120, 0x8, PT ;  /* 0x000000087800780c */ /* 0x000fe20003f26070 */
[----:B------:R-:W-:Y:S01]  /*2c8c0*/  IMAD.U32 R177, RZ, RZ, UR9 ;  /* 0x00000009ffb17e24 */ /* 0x000fe2000f8e00ff */
[----:B------:R-:W-:Y:S01]  /*2c8d0*/  LOP3.LUT R120, R123, 0x7, RZ, 0xc0, !PT ;  /* 0x000000077b787812 */ /* 0x000fe200078ec0ff */
[----:B------:R-:W-:Y:S03]  /*2c8e0*/  BSSY.RECONVERGENT B2, `(.L_x_993) ;  /* 0x0000026000027945 */ /* 0x000fe60003800200 */
[----:B------:R-:W-:Y:S02]  /*2c8f0*/  ISETP.NE.AND P0, PT, R120, RZ, PT ;  /* 0x000000ff7800720c */ /* 0x000fe40003f05270 */
[----:B0-----:R-:W-:-:S05]  /*2c900*/  IADD3 R176, PT, PT, -R176, 0x2710, R177 ;  /* 0x00002710b0b07810 */ /* 0x001fca0007ffe1b1 */
        /* <DEDUP_REMOVED lines=24> */
[----:B------:R-:W-:-:S03]  /*2ca90*/  ISETP.GT.AND P2, PT, R124, RZ, PT ;  /* 0x000000ff7c00720c */ /* 0x000fc60003f44270 */
[C---:B------:R-:W-:Y:S02]  /*2caa0*/  VIADD R124, R125.reuse, 0x1 ;  /* 0x000000017d7c7836 */ /* 0x040fe40000000000 */
[----:B------:R-:W-:-:S05]  /*2cab0*/  @!P1 IADD3 R124, PT, PT, R125, RZ, RZ ;  /* 0x000000ff7d7c9210 */ /* 0x000fca0007ffe0ff */
[----:B------:R-:W-:-:S03]  /*2cac0*/  VIADD R125, R124, 0x1 ;  /* 0x000000017c7d7836 */ /* 0x000fc60000000000 */
[----:B------:R-:W-:-:S04]  /*2cad0*/  @!P2 IMAD.MOV R125, RZ, RZ, R124 ;  /* 0x000000ffff7da224 */ /* 0x000fc800078e027c */
[----:B------:R-:W-:Y:S01]  /*2cae0*/  VIADD R124, R125, 0x1 ;  /* 0x000000017d7c7836 */ /* 0x000fe20000000000 */
[----:B--2---:R-:W-:Y:S02]  /*2caf0*/  ISETP.GT.AND P1, PT, R174, RZ, PT ;  /* 0x000000ffae00720c */ /* 0x004fe40003f24270 */
[----:B------:R-:W-:-:S11]  /*2cb00*/  ISETP.GT.AND P2, PT, R175, RZ, PT ;  /* 0x000000ffaf00720c */ /* 0x000fd60003f44270 */
[----:B------:R-:W-:-:S04]  /*2cb10*/  @!P1 IMAD.MOV R124, RZ, RZ, R125 ;  /* 0x000000ffff7c9224 */ /* 0x000fc800078e027d */
[----:B------:R-:W-:Y:S02]  /*2cb20*/  VIADD R131, R124, 0x1 ;  /* 0x000000017c837836 */ /* 0x000fe40000000000 */
[----:B------:R-:W-:-:S07]  /*2cb30*/  @!P2 IMAD.MOV R131, RZ, RZ, R124 ;  /* 0x000000ffff83a224 */ /* 0x000fce00078e027c */
.L_x_994:
[----:B------:R-:W-:Y:S05]  /*2cb40*/  BSYNC.RECONVERGENT B2 ;  /* 0x0000000000027941 */ /* 0x000fea0003800200 */
.L_x_993:
        /* <DEDUP_REMOVED lines=24> */
.L_x_996:
[----:B------:R-:W-:Y:S05]  /*2ccd0*/  BSYNC.RECONVERGENT B2 ;  /* 0x0000000000027941 */ /* 0x000fea0003800200 */
.L_x_995:
        /* <DEDUP_REMOVED lines=20> */
.L_x_989:
[----:B------:R-:W-:Y:S05]  /*2ce20*/  BSYNC.RECONVERGENT B1 ;  /* 0x0000000000017941 */ /* 0x000fea0003800200 */
.L_x_988:
        /* <DEDUP_REMOVED lines=11> */
.L_x_1001:
        /* <DEDUP_REMOVED lines=17> */
[----:B------:R-:W3:Y:S02]  /*2cff0*/  LDL R131, [R125+0x20] ;  /* 0x000020007d837983 */ /* 0x000ee40000100800 */
[----:B------:R-:W-:Y:S02]  /*2d000*/  VIADD R175, R176, 0x1 ;  /* 0x00000001b0af7836 */ /* 0x000fe40000000000 */
        /* <DEDUP_REMOVED lines=13> */
[----:B------:R-:W5:Y:S03]  /*2d0e0*/  LDL R175, [R125+0x30] ;  /* 0x000030007daf7983 */ /* 0x000f660000100800 */
[----:B------:R-:W-:Y:S01]  /*2d0f0*/  IADD3 R176, PT, PT, R177, 0x1, RZ ;  /* 0x00000001b1b07810 */ /* 0x000fe20007ffe0ff */
        /* <DEDUP_REMOVED lines=30> */
[----:B------:R-:W-:Y:S01]  /*2d2e0*/  VIADD R124, R130, 0x1 ;  /* 0x00000001827c7836 */ /* 0x000fe20000000000 */
[----:B------:R-:W-:Y:S01]  /*2d2f0*/  ISETP.GT.AND P2, PT, R125, RZ, PT ;  /* 0x000000ff7d00720c */ /* 0x000fe20003f44270 */
[----:B------:R-:W-:Y:S01]  /*2d300*/  @!P1 IMAD.MOV R124, RZ, RZ, R130 ;  /* 0x000000ffff7c9224 */ /* 0x000fe200078e0282 */
[----:B------:R-:W-:-:S04]  /*2d310*/  ISETP.NE.AND P1, PT, R123, R121, PT ;  /* 0x000000797b00720c */ /* 0x000fc80003f25270 */
[----:B------:R-:W-:-:S07]  /*2d320*/  IADD3 R131, PT, PT, R124, 0x1, RZ ;  /* 0x000000017c837810 */ /* 0x000fce0007ffe0ff */
[----:B------:R-:W-:Y:S02]  /*2d330*/  @!P2 IMAD.MOV R131, RZ, RZ, R124 ;  /* 0x000000ffff83a224 */ /* 0x000fe400078e027c */
[----:B------:R-:W-:Y:S05]  /*2d340*/  @P1 BRA `(.L_x_1001) ;  /* 0xfffffff800e41947 */ /* 0x000fea000383ffff */
.L_x_1000:
[----:B------:R-:W-:Y:S05]  /*2d350*/  BSYNC.RECONVERGENT B2 ;  /* 0x0000000000027941 */ /* 0x000fea0003800200 */
.L_x_999:
        /* <DEDUP_REMOVED lines=33> */
[----:B------:R-:W-:Y:S02]  /*2d570*/  VIADD R123, R124, 0x1 ;  /* 0x000000017c7b7836 */ /* 0x000fe40000000000 */
        /* <DEDUP_REMOVED lines=9> */
.L_x_1003:
[----:B------:R-:W-:Y:S05]  /*2d610*/  BSYNC.RECONVERGENT B2 ;  /* 0x0000000000027941 */ /* 0x000fea0003800200 */
.L_x_1002:
[----:B------:R-:W-:Y:S05]  /*2d620*/  @!P0 BRA `(.L_x_998) ;  /* 0x0000000000b08947 */ /* 0x000fea0003800000 */
[----:B------:R-:W-:Y:S01]  /*2d630*/  ISETP.GE.U32.AND P0, PT, R120, 0x4, PT ;  /* 0x000000047800780c */ /* 0x000fe20003f06070 */
[----:B------:R-:W-:Y:S01]  /*2d640*/  BSSY.RECONVERGENT B2, `(.L_x_1004) ;  /* 0x0000016000027945 */ /* 0x000fe20003800200 */
[----:B------:R-:W-:-:S04]  /*2d650*/  LOP3.LUT R122, R122, 0x3, RZ, 0xc0, !PT ;  /* 0x000000037a7a7812 */ /* 0x000fc800078ec0ff */
[----:B------:R-:W-:-:S07]  /*2d660*/  ISETP.NE.AND P1, PT, R122, RZ, PT ;  /* 0x000000ff7a00720c */ /* 0x000fce0003f25270 */
[----:B------:R-:W-:Y:S06]  /*2d670*/  @!P0 BRA `(.L_x_1005) ;  /* 0x0000000000488947 */ /* 0x000fec0003800000 */
[----:B------:R-:W-:-:S05]  /*2d680*/  LEA R125, R121, R175, 0x2 ;  /* 0x000000af797d7211 */ /* 0x000fca00078e10ff */
        /* <DEDUP_REMOVED lines=17> */
.L_x_1005:
[----:B------:R-:W-:Y:S05]  /*2d7a0*/  BSYNC.RECONVERGENT B2 ;  /* 0x0000000000027941 */ /* 0x000fea0003800200 */
.L_x_1004:
[----:B------:R-:W-:Y:S05]  /*2d7b0*/  @!P1 BRA `(.L_x_998) ;  /* 0x00000000004c9947 */ /* 0x000fea0003800000 */
[----:B------:R-:W-:-:S05]  /*2d7c0*/  IMAD R121, R121, 0x4, R175 ;  /* 0x0000000479797824 */ /* 0x000fca00078e02af */
[----:B------:R-:W2:Y:S02]  /*2d7d0*/  LDL R120, [R121] ;  /* 0x0000000079787983 */ /* 0x000ea40000100800 */
[----:B--2---:R-:W-:Y:S01]  /*2d7e0*/  ISETP.GT.AND P0, PT, R120, RZ, PT ;  /* 0x000000ff7800720c */ /* 0x004fe20003f04270 */
[----:B------:R-:W-:-:S12]  /*2d7f0*/  VIADD R120, R131, 0x1 ;  /* 0x0000000183787836 */ /* 0x000fd80000000000 */
[----:B------:R-:W-:Y:S01]  /*2d800*/  @!P0 IMAD.MOV R120, RZ, RZ, R131 ;  /* 0x000000ffff788224 */ /* 0x000fe200078e0283 */
[----:B------:R-:W-:-:S03]  /*2d810*/  ISETP.NE.AND P0, PT, R122, 0x1, PT ;  /* 0x000000017a00780c */ /* 0x000fc60003f05270 */
[----:B------:R-:W-:-:S10]  /*2d820*/  IMAD.MOV.U32 R131, RZ, RZ, R120 ;  /* 0x000000ffff837224 */ /* 0x000fd400078e0078 */
        /* <DEDUP_REMOVED lines=12> */
.L_x_998:
[----:B------:R-:W-:Y:S05]  /*2d8f0*/  BSYNC.RECONVERGENT B1 ;  /* 0x0000000000017941 */ /* 0x000fea0003800200 */
.L_x_997:
        /* <DEDUP_REMOVED lines=36> */
.L_x_1007:
[----:B------:R-:W-:Y:S05]  /*2db40*/  BSYNC.RECONVERGENT B1 ;  /* 0x0000000000017941 */ /* 0x000fea0003800200 */
.L_x_1006:
[----:B------:R-:W-:Y:S01]  /*2db50*/  UMOV UR10, 0x66666666 ;  /* 0x66666666000a7882 */ /* 0x000fe20000000000 */
[----:B------:R-:W-:Y:S01]  /*2db60*/  UMOV UR11, 0x40711266 ;  /* 0x40711266000b7882 */ /* 0x000fe20000000000 */
[----:B------:R-:W-:Y:S01]  /*2db70*/  IMAD.MOV.U32 R122, RZ, RZ, 0x0 ;  /* 0x00000000ff7a7424 */ /* 0x000fe200078e00ff */
[----:B------:R-:W-:Y:S01]  /*2db80*/  DADD R120, R120, -UR10 ;  /* 0x8000000a78787e29 */ /* 0x000fe20008000000 */
[----:B------:R-:W-:-:S07]  /*2db90*/  IMAD.MOV.U32 R123, RZ, RZ, 0x40590000 ;  /* 0x40590000ff7b7424 */ /* 0x000fce00078e00ff */
[----:B------:R-:W-:-:S11]  /*2dba0*/  DFMA R120, R120, R122, 0.5 ;  /* 0x3fe000007878742b */ /* 0x000fd6000000007a */
.L_x_987:
[----:B------:R-:W-:Y:S05]  /*2dbb0*/  BSYNC.RECONVERGENT B0 ;  /* 0x0000000000007941 */ /* 0x000fea0003800200 */
.L_x_986:
        /* <DEDUP_REMOVED lines=23> */
[----:B------:R-:W-:Y:S02]  /*2dd30*/  IMAD.MOV.U32 R177, RZ, RZ, R121 ;  /* 0x000000ffffb17224 */ /* 0x000fe400078e0079 */
[----:B------:R-:W-:Y:S02]  /*2dd40*/  IMAD.MOV.U32 R174, RZ, RZ, RZ ;  /* 0x000000ffffae7224 */ /* 0x000fe400078e00ff */
[----:B------:R-:W-:-:S07]  /*2dd50*/  IMAD.MOV.U32 R175, RZ, RZ, 0x40590000 ;  /* 0x40590000ffaf7424 */ /* 0x000fce00078e00ff */
[----:B------:R-:W-:Y:S05]  /*2dd60*/  CALL.REL.NOINC `($__internal_0_$__cuda_sm20_div_rn_f64_full) ;  /* 0x000025c4009c7944 */ /* 0x000fea0003c00000 */
[----:B------:R-:W-:Y:S02]  /*2dd70*/  IMAD.MOV.U32 R122, RZ, RZ, R174 ;  /* 0x000000ffff7a7224 */ /* 0x000fe400078e00ae */
[----:B------:R-:W-:-:S07]  /*2dd80*/  IMAD.MOV.U32 R123, RZ, RZ, R175 ;  /* 0x000000ffff7b7224 */ /* 0x000fce00078e00af */
.L_x_1009:
[----:B------:R-:W-:Y:S05]  /*2dd90*/  BSYNC.RECONVERGENT B0 ;  /* 0x0000000000007941 */ /* 0x000fea0003800200 */
.L_x_1008:
[----:B------:R-:W-:Y:S02]  /*2dda0*/  IMAD.MOV.U32 R120, RZ, RZ, R122 ;  /* 0x000000ffff787224 */ /* 0x000fe400078e007a */
[----:B------:R-:W-:-:S07]  /*2ddb0*/  IMAD.MOV.U32 R121, RZ, RZ, R123 ;  /* 0x000000ffff797224 */ /* 0x000fce00078e007b */
.L_x_937:
[----:B------:R-:W-:Y:S05]  /*2ddc0*/  BSYNC.RECONVERGENT B4 ;  /* 0x0000000000047941 */ /* 0x000fea0003800200 */
.L_x_936:
[----:B------:R-:W-:-:S14]  /*2ddd0*/  DSETP.GT.AND P0, PT, R120, R2, PT ;  /* 0x000000027800722a */ /* 0x000fdc0003f04000 */
[----:B------:R-:W-:Y:S05]  /*2dde0*/  @P0 BRA `(.L_x_705) ;  /* 0x00001b9000e80947 */ /* 0x000fea0003800000 */
[----:B------:R0:W5:Y:S04]  /*2ddf0*/  LDL.64 R122, [R0+0x2950] ;  /* 0x00295000007a7983 */ /* 0x0001680000100a00 */
[----:B------:R0:W5:Y:S01]  /*2de00*/  LDL.64 R126, [R0+0x2958] ;  /* 0x00295800007e7983 */ /* 0x0001620000100a00 */
[----:B------:R-:W-:Y:S05]  /*2de10*/  BMOV.32.CLEAR RZ, B0 ;  /* 0x0000000000ff7355 */ /* 0x000fea0000100000 */
[----:B------:R-:W-:Y:S01]  /*2de20*/  BSSY.RECONVERGENT B0, `(.L_x_1010) ;  /* 0x0000009000007945 */ /* 0x000fe20003800200 */
[----:B------:R-:W-:-:S07]  /*2de30*/  IMAD.MOV.U32 R124, RZ, RZ, RZ ;  /* 0x000000ffff7c7224 */ /* 0x000fce00078e00ff */
.L_x_1011:
[----:B-----5:R-:W-:-:S05]  /*2de40*/  IADD3 R120, P0, PT, R122, R124, RZ ;  /* 0x0000007c7a787210 */ /* 0x020fca0007f1e0ff */
[----:B------:R-:W-:-:S05]  /*2de50*/  IMAD.X R121, RZ, RZ, R123, P0 ;  /* 0x000000ffff797224 */ /* 0x000fca00000e067b */
[----:B------:R-:W2:Y:S01]  /*2de60*/  LD.E.U8 R120, desc[UR6][R120.64] ;  /* 0x0000000678787980 */ /* 0x000ea2000c101100 */
[----:B------:R-:W-:Y:S01]  /*2de70*/  MOV R128, R124 ;  /* 0x0000007c00807202 */ /* 0x000fe20000000f00 */
[----:B------:R-:W-:Y:S01]  /*2de80*/  VIADD R124, R124, 0x1 ;  /* 0x000000017c7c7836 */ /* 0x000fe20000000000 */
[----:B--2---:R-:W-:-:S13]  /*2de90*/  ISETP.NE.AND P0, PT, R120, RZ, PT ;  /* 0x000000ff7800720c */ /* 0x004fda0003f05270 */
[----:B------:R-:W-:Y:S05]  /*2dea0*/  @P0 BRA `(.L_x_1011) ;  /* 0xfffffffc00e40947 */ /* 0x000fea000383ffff */
[----:B------:R-:W-:Y:S05]  /*2deb0*/  BSYNC.RECONVERGENT B0 ;  /* 0x0000000000007941 */ /* 0x000fea0003800200 */
.L_x_1010:
        /* <DEDUP_REMOVED lines=12> */
.L_x_1015:
[----:B------:R-:W-:Y:S01]  /*2df80*/  IADD3 R124, P0, PT, R122, R120, RZ ;  /* 0x000000787a7c7210 */ /* 0x000fe20007f1e0ff */
[----:B------:R-:W-:-:S04]  /*2df90*/  IMAD.IADD R129, R128, 0x1, R129 ;  /* 0x0000000180817824 */ /* 0x000fc800078e0281 */
[----:B------:R-:W-:-:S05]  /*2dfa0*/  IMAD.X R125, RZ, RZ, R123, P0 ;  /* 0x000000ffff7d7224 */ /* 0x000fca00000e067b */
[----:B------:R1:W2:Y:S02]  /*2dfb0*/  LD.E.U8 R130, desc[UR6][R124.64+0x1] ;  /* 0x000001067c827980 */ /* 0x0002a4000c101100 */
[----:B-1----:R-:W-:-:S04]  /*2dfc0*/  IADD3 R124, P0, PT, R122, R129, RZ ;  /* 0x000000817a7c7210 */ /* 0x002fc80007f1e0ff */
[----:B------:R-:W-:-:S06]  /*2dfd0*/  LEA.HI.X.SX32 R125, R129, R123, 0x1, P0 ;  /* 0x0000007b817d7211 */ /* 0x000fcc00000f0eff */
[----:B------:R1:W3:Y:S02]  /*2dfe0*/  LD.E.U8 R125, desc[UR6][R124.64] ;  /* 0x000000067c7d7980 */ /* 0x0002e4000c101100 */
[----:B-1----:R-:W-:Y:S01]  /*2dff0*/  VIADD R124, R120, 0x1 ;  /* 0x00000001787c7836 */ /* 0x002fe20000000000 */
        /* <DEDUP_REMOVED lines=23> */
.L_x_1014:
[----:B------:R-:W-:Y:S01]  /*2e170*/  BSSY.RECONVERGENT B1, `(.L_x_1016) ;  /* 0x0000009000017945 */ /* 0x000fe20003800200 */
[----:B------:R-:W-:-:S07]  /*2e180*/  IMAD.MOV.U32 R124, RZ, RZ, RZ ;  /* 0x000000ffff7c7224 */ /* 0x000fce00078e00ff */
.L_x_1017:
        /* <DEDUP_REMOVED lines=8> */
.L_x_1016:
        /* <DEDUP_REMOVED lines=10> */
.L_x_1019:
        /* <DEDUP_REMOVED lines=31> */
.L_x_1018:
[----:B------:R-:W1:Y:S01]  /*2e4a0*/  MUFU.RCP64H R125, 2.2750682830810546875 ;  /* 0x40023357007d7908 */ /* 0x000e620000001800 */
[----:B------:R-:W-:Y:S02]  /*2e4b0*/  HFMA2 R121, -RZ, RZ, 2.00390625, 0.2293701171875 ;  /* 0x40023357ff797431 */ /* 0x000fe400000001ff */
[----:B------:R-:W-:Y:S01]  /*2e4c0*/  IMAD.MOV.U32 R120, RZ, RZ, 0x11d70f68 ;  /* 0x11d70f68ff787424 */ /* 0x000fe200078e00ff */
[----:B------:R-:W-:Y:S01]  /*2e4d0*/  UMOV UR10, 0x8eb87b44 ;  /* 0x8eb87b44000a7882 */ /* 0x000fe20000000000 */
[----:B------:R-:W-:Y:S01]  /*2e4e0*/  IMAD.MOV.U32 R124, RZ, RZ, RZ ;  /* 0x000000ffff7c7224 */ /* 0x000fe200078e00ff */
[----:B------:R-:W-:Y:S01]  /*2e4f0*/  UMOV UR11, 0x3fd19ab8 ;  /* 0x3fd19ab8000b7882 */ /* 0x000fe20000000000 */
[----:B------:R-:W-:Y:S01]  /*2e500*/  IMAD.MOV.U32 R130, RZ, RZ, -0x748574fc ;  /* 0x8b7a8b04ff827424 */ /* 0x000fe200078e00ff */
[----:B------:R-:W-:Y:S01]  /*2e510*/  UMOV UR12, 0x3ae80f1e ;  /* 0x3ae80f1e000c7882 */ /* 0x000fe20000000000 */
[----:B------:R-:W-:Y:S01]  /*2e520*/  IMAD.MOV.U32 R131, RZ, RZ, 0x3ed0ee25 ;  /* 0x3ed0ee25ff837424 */ /* 0x000fe200078e00ff */
[----:B------:R-:W-:Y:S01]  /*2e530*/  UMOV UR13, 0x3eb1380b ;  /* 0x3eb1380b000d7882 */ /* 0x000fe20000000000 */
[----:B------:R-:W-:-:S02]  /*2e540*/  IMAD.MOV.U32 R180, RZ, RZ, -0x105c611 ;  /* 0xfefa39efffb47424 */ /* 0x000fc400078e00ff */
[----:B------:R-:W-:Y:S01]  /*2e550*/  IMAD.MOV.U32 R181, RZ, RZ, 0x3fe62e42 ;  /* 0x3fe62e42ffb57424 */ /* 0x000fe200078e00ff */
[----:B-1----:R-:W-:-:S08]  /*2e560*/  DFMA R120, R124, -R120, 1 ;  /* 0x3ff000007c78742b */ /* 0x002fd00000000878 */
        /* <DEDUP_REMOVED lines=43> */
.L_x_1013:
[----:B------:R-:W1:Y:S01]  /*2e820*/  MUFU.RCP64H R125, 2.2750682830810546875 ;  /* 0x40023357007d7908 */ /* 0x000e620000001800 */
        /* <DEDUP_REMOVED lines=54> */
.L_x_1020:
[----:B------:R-:W-:Y:S05]  /*2eb90*/  BSYNC.RECONVERGENT B0 ;  /* 0x0000000000007941 */ /* 0x000fea0003800200 */
.L_x_1012:
[----:B------:R-:W-:Y:S05]  /*2eba0*/  BMOV.32.CLEAR RZ, B0 ;  /* 0x0000000000ff7355 */ /* 0x000fea0000100000 */
[----:B------:R-:W-:Y:S01]  /*2ebb0*/  BSSY.RECONVERGENT B0, `(.L_x_1021) ;  /* 0x0000009000007945 */ /* 0x000fe20003800200 */
[----:B------:R-:W-:-:S07]  /*2ebc0*/  MOV R124, RZ ;  /* 0x000000ff007c7202 */ /* 0x000fce0000000f00 */
.L_x_1022:
        /* <DEDUP_REMOVED lines=8> */
.L_x_1021:
[----:B------:R-:W-:Y:S05]  /*2ec50*/  BMOV.32.CLEAR RZ, B0 ;  /* 0x0000000000ff7355 */ /* 0x000fea0000100000 */
[----:B------:R-:W-:Y:S01]  /*2ec60*/  BSSY.RECONVERGENT B0, `(.L_x_1023) ;  /* 0x0000009000007945 */ /* 0x000fe20003800200 */
[----:B------:R-:W-:-:S07]  /*2ec70*/  IMAD.MOV.U32 R124, RZ, RZ, RZ ;  /* 0x000000ffff7c7224 */ /* 0x000fce00078e00ff */
.L_x_1024:
        /* <DEDUP_REMOVED lines=8> */
.L_x_1023:
        /* <DEDUP_REMOVED lines=11> */
.L_x_1049:
        /* <DEDUP_REMOVED lines=13> */
.L_x_1030:
[----:B------:R-:W-:Y:S01]  /*2ee80*/  ISETP.NE.AND P0, PT, R121, 0x47, PT ;  /* 0x000000477900780c */ /* 0x000fe20003f05270 */
[----:B------:R-:W-:-:S12]  /*2ee90*/  IMAD.MOV.U32 R130, RZ, RZ, 0x2 ;  /* 0x00000002ff827424 */ /* 0x000fd800078e00ff */
[----:B------:R-:W-:Y:S05]  /*2eea0*/  @!P0 BRA `(.L_x_1031) ;  /* 0x0000000000148947 */ /* 0x000fea0003800000 */
[----:B------:R-:W-:-:S13]  /*2eeb0*/  ISETP.NE.AND P0, PT, R121, 0x54, PT ;  /* 0x000000547900780c */ /* 0x000fda0003f05270 */
[----:B------:R-:W-:Y:S05]  /*2eec0*/  @!P0 BRA `(.L_x_1033) ;  /* 0x0000000000088947 */ /* 0x000fea0003800000 */
.L_x_1032:
[----:B------:R-:W-:Y:S01]  /*2eed0*/  IMAD.MOV.U32 R130, RZ, RZ, 0x4 ;  /* 0x00000004ff827424 */ /* 0x000fe200078e00ff */
[----:B------:R-:W-:Y:S06]  /*2eee0*/  BRA `(.L_x_1031) ;  /* 0x0000000000047947 */ /* 0x000fec0003800000 */
.L_x_1033:
[----:B------:R-:W-:-:S07]  /*2eef0*/  IMAD.MOV.U32 R130, RZ, RZ, 0x3 ;  /* 0x00000003ff827424 */ /* 0x000fce00078e00ff */
.L_x_1031:
[----:B------:R-:W-:Y:S05]  /*2ef00*/  BSYNC.RECONVERGENT B2 ;  /* 0x0000000000027941 */ /* 0x000fea0003800200 */
.L_x_1029:
[----:B------:R-:W-:-:S05]  /*2ef10*/  IMAD.IADD R121, R1, 0x1, R120 ;  /* 0x0000000101797824 */ /* 0x000fca00078e0278 */
[----:B------:R1:W-:Y:S04]  /*2ef20*/  STL.U8 [R121+0x27d8], R130 ;  /* 0x0027d88279007387 */ /* 0x0003e80000100000 */
[----:B------:R-:W2:Y:S01]  /*2ef30*/  LD.E.U8 R131, desc[UR6][R124.64] ;  /* 0x000000067c837980 */ /* 0x000ea2000c101100 */
[----:B------:R-:W-:Y:S01]  /*2ef40*/  BSSY.RECONVERGENT B2, `(.L_x_1034) ;  /* 0x0000012000027945 */ /* 0x000fe20003800200 */
[----:B--2---:R-:W-:-:S13]  /*2ef50*/  ISETP.GT.AND P0, PT, R131, 0x46, PT ;  /* 0x000000468300780c */ /* 0x004fda0003f04270 */
[----:B-1----:R-:W-:Y:S05]  /*2ef60*/  @P0 BRA `(.L_x_1035) ;  /* 0x00000000001c0947 */ /* 0x002fea0003800000 */
[----:B------:R-:W-:Y:S02]  /*2ef70*/  ISETP.NE.AND P0, PT, R131, 0x41, PT ;  /* 0x000000418300780c */ /* 0x000fe40003f05270 */
[----:B------:R-:W-:-:S11]  /*2ef80*/  PRMT R130, RZ, 0x7610, R130 ;  /* 0x00007610ff827816 */ /* 0x000fd60000000082 */
[----:B------:R-:W-:Y:S05]  /*2ef90*/  @!P0 BRA `(.L_x_1036) ;  /* 0x0000000000308947 */ /* 0x000fea0003800000 */
[----:B------:R-:W-:-:S13]  /*2efa0*/  ISETP.NE.AND P0, PT, R131, 0x43, PT ;  /* 0x000000438300780c */ /* 0x000fda0003f05270 */
[----:B------:R-:W-:Y:S05]  /*2efb0*/  @P0 BRA `(.L_x_1037) ;  /* 0x00000000001c0947 */ /* 0x000fea0003800000 */
[----:B------:R-:W-:Y:S01]  /*2efc0*/  IMAD.MOV.U32 R130, RZ, RZ, 0x1 ;  /* 0x00000001ff827424 */ /* 0x000fe200078e00ff */
[----:B------:R-:W-:Y:S06]  /*2efd0*/  BRA `(.L_x_1036) ;  /* 0x0000000000207947 */ /* 0x000fec0003800000 */
.L_x_1035:
[----:B------:R-:W-:-:S13]  /*2efe0*/  ISETP.NE.AND P0, PT, R131, 0x47, PT ;  /* 0x000000478300780c */ /* 0x000fda0003f05270 */
[----:B------:R-:W-:Y:S05]  /*2eff0*/  @!P0 BRA `(.L_x_1038) ;  /* 0x0000000000148947 */ /* 0x000fea0003800000 */
[----:B------:R-:W-:Y:S01]  /*2f000*/  ISETP.NE.AND P0, PT, R131, 0x54, PT ;  /* 0x000000548300780c */ /* 0x000fe20003f05270 */
[----:B------:R-:W-:-:S12]  /*2f010*/  IMAD.MOV.U32 R130, RZ, RZ, 0x3 ;  /* 0x00000003ff827424 */ /* 0x000fd800078e00ff */
[----:B------:R-:W-:Y:S05]  /*2f020*/  @!P0 BRA `(.L_x_1036) ;  /* 0x00000000000c8947 */ /* 0x000fea0003800000 */
.L_x_1037:
[----:B------:R-:W-:Y:S01]  /*2f030*/  IMAD.MOV.U32 R130, RZ, RZ, 0x4 ;  /* 0x00000004ff827424 */ /* 0x000fe200078e00ff */
[----:B------:R-:W-:Y:S06]  /*2f040*/  BRA `(.L_x_1036) ;  /* 0x0000000000047947 */ /* 0x000fec0003800000 */
.L_x_1038:
[----:B------:R-:W-:-:S07]  /*2f050*/  IMAD.MOV.U32 R130, RZ, RZ, 0x2 ;  /* 0x00000002ff827424 */ /* 0x000fce00078e00ff */
.L_x_1036:
[----:B------:R-:W-:Y:S05]  /*2f060*/  BSYNC.RECONVERGENT B2 ;  /* 0x0000000000027941 */ /* 0x000fea0003800200 */
.L_x_1034:
        /* <DEDUP_REMOVED lines=12> */
.L_x_1040:
[----:B------:R-:W-:-:S13]  /*2f130*/  ISETP.NE.AND P0, PT, R131, 0x47, PT ;  /* 0x000000478300780c */ /* 0x000fda0003f05270 */
[----:B------:R-:W-:Y:S05]  /*2f140*/  @!P0 BRA `(.L_x_1043) ;  /* 0x0000000000148947 */ /* 0x000fea0003800000 */
[----:B------:R-:W-:Y:S01]  /*2f150*/  ISETP.NE.AND P0, PT, R131, 0x54, PT ;  /* 0x000000548300780c */ /* 0x000fe20003f05270 */
[----:B------:R-:W-:-:S12]  /*2f160*/  IMAD.MOV.U32 R130, RZ, RZ, 0x3 ;  /* 0x00000003ff827424 */ /* 0x000fd800078e00ff */
[----:B------:R-:W-:Y:S05]  /*2f170*/  @!P0 BRA `(.L_x_1041) ;  /* 0x00000000000c8947 */ /* 0x000fea0003800000 */
.L_x_1042:
[----:B------:R-:W-:Y:S01]  /*2f180*/  HFMA2 R130, -RZ, RZ, 0, 2.384185791015625e-07 ;  /* 0x00000004ff827431 */ /* 0x000fe200000001ff */
[----:B------:R-:W-:Y:S06]  /*2f190*/  BRA `(.L_x_1041) ;  /* 0x0000000000047947 */ /* 0x000fec0003800000 */
.L_x_1043:
[----:B------:R-:W-:-:S07]  /*2f1a0*/  IMAD.MOV.U32 R130, RZ, RZ, 0x2 ;  /* 0x00000002ff827424 */ /* 0x000fce00078e00ff */
.L_x_1041:
[----:B------:R-:W-:Y:S05]  /*2f1b0*/  BSYNC.RECONVERGENT B2 ;  /* 0x0000000000027941 */ /* 0x000fea0003800200 */
.L_x_1039:
        /* <DEDUP_REMOVED lines=12> */
.L_x_1045:
[----:B------:R-:W-:-:S13]  /*2f280*/  ISETP.NE.AND P0, PT, R125, 0x47, PT ;  /* 0x000000477d00780c */ /* 0x000fda0003f05270 */
[----:B------:R-:W-:Y:S05]  /*2f290*/  @!P0 BRA `(.L_x_1048) ;  /* 0x0000000000148947 */ /* 0x000fea0003800000 */
[----:B------:R-:W-:Y:S01]  /*2f2a0*/  ISETP.NE.AND P0, PT, R125, 0x54, PT ;  /* 0x000000547d00780c */ /* 0x000fe20003f05270 */
[----:B------:R-:W-:-:S12]  /*2f2b0*/  IMAD.MOV.U32 R124, RZ, RZ, 0x3 ;  /* 0x00000003ff7c7424 */ /* 0x000fd800078e00ff */
[----:B------:R-:W-:Y:S05]  /*2f2c0*/  @!P0 BRA `(.L_x_1046) ;  /* 0x00000000000c8947 */ /* 0x000fea0003800000 */
.L_x_1047:
[----:B------:R-:W-:Y:S01]  /*2f2d0*/  IMAD.MOV.U32 R124, RZ, RZ, 0x4 ;  /* 0x00000004ff7c7424 */ /* 0x000fe200078e00ff */
[----:B------:R-:W-:Y:S06]  /*2f2e0*/  BRA `(.L_x_1046) ;  /* 0x0000000000047947 */ /* 0x000fec0003800000 */
.L_x_1048:
[----:B------:R-:W-:-:S07]  /*2f2f0*/  IMAD.MOV.U32 R124, RZ, RZ, 0x2 ;  /* 0x00000002ff7c7424 */ /* 0x000fce00078e00ff */
.L_x_1046:
[----:B------:R-:W-:Y:S05]  /*2f300*/  BSYNC.RECONVERGENT B2 ;  /* 0x0000000000027941 */ /* 0x000fea0003800200 */
.L_x_1044:
[----:B------:R1:W-:Y:S02]  /*2f310*/  STL.U8 [R121+0x27db], R124 ;  /* 0x0027db7c79007387 */ /* 0x0003e40000100000 */
[C---:B-1----:R-:W-:Y:S02]  /*2f320*/  VIADD R121, R120.reuse, 0x3 ;  /* 0x0000000378797836 */ /* 0x042fe40000000000 */
[----:B------:R-:W-:-:S03]  /*2f330*/  VIADD R120, R120, 0x4 ;  /* 0x0000000478787836 */ /* 0x000fc60000000000 */
[----:B------:R-:W-:-:S13]  /*2f340*/  ISETP.NE.AND P0, PT, R121, R128, PT ;  /* 0x000000807900720c */ /* 0x000fda0003f05270 */
[----:B------:R-:W-:Y:S05]  /*2f350*/  @P0 BRA `(.L_x_1049) ;  /* 0xfffffff800940947 */ /* 0x000fea000383ffff */
.L_x_1028:
[----:B------:R-:W-:Y:S05]  /*2f360*/  BSYNC.RECONVERGENT B0 ;  /* 0x0000000000007941 */ /* 0x000fea0003800200 */
.L_x_1027:
        /* <DEDUP_REMOVED lines=16> */
.L_x_1051:
[----:B------:R-:W-:-:S13]  /*2f470*/  ISETP.NE.AND P0, PT, R126, 0x47, PT ;  /* 0x000000477e00780c */ /* 0x000fda0003f05270 */
[----:B------:R-:W-:Y:S05]  /*2f480*/  @!P0 BRA `(.L_x_1054) ;  /* 0x0000000000148947 */ /* 0x000fea0003800000 */
[----:B------:R-:W-:Y:S01]  /*2f490*/  ISETP.NE.AND P0, PT, R126, 0x54, PT ;  /* 0x000000547e00780c */ /* 0x000fe20003f05270 */
[----:B------:R-:W-:-:S12]  /*2f4a0*/  IMAD.MOV.U32 R121, RZ, RZ, 0x3 ;  /* 0x00000003ff797424 */ /* 0x000fd800078e00ff */
[----:B------:R-:W-:Y:S05]  /*2f4b0*/  @!P0 BRA `(.L_x_1052) ;  /* 0x00000000000c8947 */ /* 0x000fea0003800000 */
.L_x_1053:
[----:B------:R-:W-:Y:S01]  /*2f4c0*/  IMAD.MOV.U32 R121, RZ, RZ, 0x4 ;  /* 0x00000004ff797424 */ /* 0x000fe200078e00ff */
[----:B------:R-:W-:Y:S06]  /*2f4d0*/  BRA `(.L_x_1052) ;  /* 0x0000000000047947 */ /* 0x000fec0003800000 */
.L_x_1054:
[----:B------:R-:W-:-:S07]  /*2f4e0*/  IMAD.MOV.U32 R121, RZ, RZ, 0x2 ;  /* 0x00000002ff797424 */ /* 0x000fce00078e00ff */
.L_x_1052:
[----:B------:R-:W-:Y:S05]  /*2f4f0*/  BSYNC.RECONVERGENT B0 ;  /* 0x0000000000007941 */ /* 0x000fea0003800200 */
.L_x_1050:
        /* <DEDUP_REMOVED lines=10> */
[----:B-1----:R-:W-:-:S11]  /*2f5a0*/  PRMT R121, RZ, 0x7610, R121 ;  /* 0x00007610ff797816 */ /* 0x002fd60000000079 */
[----:B------:R-:W-:Y:S05]  /*2f5b0*/  @!P0 BRA `(.L_x_1057) ;  /* 0x0000000000308947 */ /* 0x000fea0003800000 */
[----:B------:R-:W-:-:S13]  /*2f5c0*/  ISETP.NE.AND P0, PT, R127, 0x43, PT ;  /* 0x000000437f00780c */ /* 0x000fda0003f05270 */
[----:B------:R-:W-:Y:S05]  /*2f5d0*/  @P0 BRA `(.L_x_1058) ;  /* 0x00000000001c0947 */ /* 0x000fea0003800000 */
[----:B------:R-:W-:Y:S01]  /*2f5e0*/  IMAD.MOV.U32 R121, RZ, RZ, 0x1 ;  /* 0x00000001ff797424 */ /* 0x000fe200078e00ff */
[----:B------:R-:W-:Y:S06]  /*2f5f0*/  BRA `(.L_x_1057) ;  /* 0x0000000000207947 */ /* 0x000fec0003800000 */
.L_x_1056:
[----:B------:R-:W-:-:S13]  /*2f600*/  ISETP.NE.AND P0, PT, R127, 0x47, PT ;  /* 0x000000477f00780c */ /* 0x000fda0003f05270 */
[----:B------:R-:W-:Y:S05]  /*2f610*/  @!P0 BRA `(.L_x_1059) ;  /* 0x0000000000148947 */ /* 0x000fea0003800000 */
[----:B------:R-:W-:Y:S01]  /*2f620*/  ISETP.NE.AND P0, PT, R127, 0x54, PT ;  /* 0x000000547f00780c */ /* 0x000fe20003f05270 */
[----:B-1----:R-:W-:-:S12]  /*2f630*/  IMAD.MOV.U32 R121, RZ, RZ, 0x3 ;  /* 0x00000003ff797424 */ /* 0x002fd800078e00ff */
[----:B------:R-:W-:Y:S05]  /*2f640*/  @!P0 BRA `(.L_x_1057) ;  /* 0x00000000000c8947 */ /* 0x000fea0003800000 */
.L_x_1058:
[----:B------:R-:W-:Y:S01]  /*2f650*/  IMAD.MOV.U32 R121, RZ, RZ, 0x4 ;  /* 0x00000004ff797424 */ /* 0x000fe200078e00ff */
[----:B------:R-:W-:Y:S06]  /*2f660*/  BRA `(.L_x_1057) ;  /* 0x0000000000047947 */ /* 0x000fec0003800000 */
.L_x_1059:
[----:B-1----:R-:W-:-:S07]  /*2f670*/  IMAD.MOV.U32 R121, RZ, RZ, 0x2 ;  /* 0x00000002ff797424 */ /* 0x002fce00078e00ff */
.L_x_1057:
[----:B------:R-:W-:Y:S05]  /*2f680*/  BSYNC.RECONVERGENT B0 ;  /* 0x0000000000007941 */ /* 0x000fea0003800200 */
.L_x_1055:
[----:B------:R-:W-:Y:S02]  /*2f690*/  IADD3 R120, PT, PT, R1, 0x1, R120 ;  /* 0x0000000101787810 */ /* 0x000fe40007ffe078 */
[----:B------:R-:W-:-:S03]  /*2f6a0*/  ISETP.NE.AND P0, PT, R129, 0x2, PT ;  /* 0x000000028100780c */ /* 0x000fc60003f05270 */
[----:B------:R2:W-:Y:S10]  /*2f6b0*/  STL.U8 [R120+0x27d8], R121 ;  /* 0x0027d87978007387 */ /* 0x0005f40000100000 */
[----:B--2---:R-:W-:Y:S05]  /*2f6c0*/  @!P0 BRA `(.L_x_1026) ;  /* 0x0000000000588947 */ /* 0x004fea0003800000 */
        /* <DEDUP_REMOVED lines=12> */
.L_x_1061:
[----:B------:R-:W-:-:S13]  /*2f790*/  ISETP.NE.AND P0, PT, R124, 0x47, PT ;  /* 0x000000477c00780c */ /* 0x000fda0003f05270 */
[----:B------:R-:W-:Y:S05]  /*2f7a0*/  @!P0 BRA `(.L_x_1064) ;  /* 0x0000000000148947 */ /* 0x000fea0003800000 */
[----:B------:R-:W-:Y:S01]  /*2f7b0*/  ISETP.NE.AND P0, PT, R124, 0x54, PT ;  /* 0x000000547c00780c */ /* 0x000fe20003f05270 */
[----:B------:R-:W-:-:S12]  /*2f7c0*/  IMAD.MOV.U32 R120, RZ, RZ, 0x3 ;  /* 0x00000003ff787424 */ /* 0x000fd800078e00ff */
[----:B------:R-:W-:Y:S05]  /*2f7d0*/  @!P0 BRA `(.L_x_1062) ;  /* 0x00000000000c8947 */ /* 0x000fea0003800000 */
.L_x_1063:
[----:B------:R-:W-:Y:S01]  /*2f7e0*/  IMAD.MOV.U32 R120, RZ, RZ, 0x4 ;  /* 0x00000004ff787424 */ /* 0x000fe200078e00ff */
[----:B------:R-:W-:Y:S06]  /*2f7f0*/  BRA `(.L_x_1062) ;  /* 0x0000000000047947 */ /* 0x000fec0003800000 */
.L_x_1064:
[----:B------:R-:W-:-:S07]  /*2f800*/  IMAD.MOV.U32 R120, RZ, RZ, 0x2 ;  /* 0x00000002ff787424 */ /* 0x000fce00078e00ff */
.L_x_1062:
[----:B------:R-:W-:Y:S05]  /*2f810*/  BSYNC.RECONVERGENT B0 ;  /* 0x0000000000007941 */ /* 0x000fea0003800200 */
.L_x_1060:
[----:B------:R2:W-:Y:S02]  /*2f820*/  STL.U8 [R126+0x27da], R120 ;  /* 0x0027da787e007387 */ /* 0x0005e40000100000 */
.L_x_1026:
[----:B------:R-:W-:Y:S05]  /*2f830*/  BSYNC.RECONVERGENT B1 ;  /* 0x0000000000017941 */ /* 0x000fea0003800200 */
.L_x_1025:
[----:B------:R-:W-:Y:S01]  /*2f840*/  ISETP.NE.AND P0, PT, R172, RZ, PT ;  /* 0x000000ffac00720c */ /* 0x000fe20003f05270 */
[----:B------:R-:W-:-:S12]  /*2f850*/  BSSY.RECONVERGENT B1, `(.L_x_1065) ;  /* 0x00000c4000017945 */ /* 0x000fd80003800200 */
[----:B------:R-:W-:Y:S05]  /*2f860*/  @!P0 BRA `(.L_x_1066) ;  /* 0x0000000c00088947 */ /* 0x000fea0003800000 */
[C---:B------:R-:W-:Y:S01]  /*2f870*/  ISETP.GE.U32.AND P2, PT, R172.reuse, 0x4, PT ;  /* 0x00000004ac00780c */ /* 0x040fe20003f46070 */
[----:B------:R-:W-:Y:S05]  /*2f880*/  BMOV.32.CLEAR RZ, B0 ;  /* 0x0000000000ff7355 */ /* 0x000fea0000100000 */
[----:B------:R-:W-:Y:S01]  /*2f890*/  BSSY.RECONVERGENT B0, `(.L_x_1067) ;  /* 0x000006c000007945 */ /* 0x000fe20003800200 */
[----:B-12---:R-:W-:Y:S02]  /*2f8a0*/  LOP3.LUT R126, R172, 0x3, RZ, 0xc0, !PT ;  /* 0x00000003ac7e7812 */ /* 0x006fe400078ec0ff */
[----:B------:R-:W-:-:S04]  /*2f8b0*/  MOV R120, 0x1 ;  /* 0x0000000100787802 */ /* 0x000fc80000000f00 */
[----:B------:R-:W-:Y:S05]  /*2f8c0*/  @!P2 BRA `(.L_x_1068) ;  /* 0x0000000400a0a947 */ /* 0x000fea0003800000 */
[----:B------:R-:W-:Y:S01]  /*2f8d0*/  LOP3.LUT R121, R172, 0x7ffffffc, RZ, 0xc0, !PT ;  /* 0x7ffffffcac797812 */ /* 0x000fe200078ec0ff */
[----:B------:R-:W-:-:S07]  /*2f8e0*/  IMAD.MOV.U32 R120, RZ, RZ, 0x1 ;  /* 0x00000001ff787424 */ /* 0x000fce00078e00ff */
.L_x_1089:
        /* <DEDUP_REMOVED lines=14> */
.L_x_1070:
[----:B------:R-:W-:Y:S01]  /*2f9d0*/  ISETP.NE.AND P2, PT, R125, 0x47, PT ;  /* 0x000000477d00780c */ /* 0x000fe20003f45270 */
[----:B------:R-:W-:-:S12]  /*2f9e0*/  IMAD.MOV.U32 R124, RZ, RZ, 0x2 ;  /* 0x00000002ff7c7424 */ /* 0x000fd800078e00ff */
[----:B------:R-:W-:Y:S05]  /*2f9f0*/  @!P2 BRA `(.L_x_1071) ;  /* 0x000000000014a947 */ /* 0x000fea0003800000 */
[----:B------:R-:W-:-:S13]  /*2fa00*/  ISETP.NE.AND P2, PT, R125, 0x54, PT ;  /* 0x000000547d00780c */ /* 0x000fda0003f45270 */
[----:B------:R-:W-:Y:S05]  /*2fa10*/  @!P2 BRA `(.L_x_1073) ;  /* 0x000000000008a947 */ /* 0x000fea0003800000 */
.L_x_1072:
[----:B------:R-:W-:Y:S01]  /*2fa20*/  IMAD.MOV.U32 R124, RZ, RZ, 0x4 ;  /* 0x00000004ff7c7424 */ /* 0x000fe200078e00ff */
[----:B------:R-:W-:Y:S06]  /*2fa30*/  BRA `(.L_x_1071) ;  /* 0x0000000000047947 */ /* 0x000fec0003800000 */
.L_x_1073:
[----:B------:R-:W-:-:S07]  /*2fa40*/  IMAD.MOV.U32 R124, RZ, RZ, 0x3 ;  /* 0x00000003ff7c7424 */ /* 0x000fce00078e00ff */
.L_x_1071:
[----:B------:R-:W-:Y:S05]  /*2fa50*/  BSYNC.RECONVERGENT B2 ;  /* 0x0000000000027941 */ /* 0x000fea0003800200 */
.L_x_1069:
[----:B------:R-:W-:-:S05]  /*2fa60*/  IMAD.IADD R127, R1, 0x1, R120 ;  /* 0x00000001017f7824 */ /* 0x000fca00078e0278 */
[----:B------:R1:W-:Y:S02]  /*2fa70*/  STL.U8 [R127+0x27f3], R124 ;  /* 0x0027f37c7f007387 */ /* 0x0003e40000100000 */
[----:B-1----:R-:W-:-:S05]  /*2fa80*/  LOP3.LUT R124, RZ, R120, RZ, 0x33, !PT ;  /* 0x00000078ff7c7212 */ /* 0x002fca00078e33ff */
        /* <DEDUP_REMOVED lines=14> */
.L_x_1075:
[----:B------:R-:W-:-:S13]  /*2fb70*/  ISETP.NE.AND P2, PT, R125, 0x47, PT ;  /* 0x000000477d00780c */ /* 0x000fda0003f45270 */
[----:B------:R-:W-:Y:S05]  /*2fb80*/  @!P2 BRA `(.L_x_1078) ;  /* 0x000000000014a947 */ /* 0x000fea0003800000 */
[----:B------:R-:W-:Y:S01]  /*2fb90*/  ISETP.NE.AND P2, PT, R125, 0x54, PT ;  /* 0x000000547d00780c */ /* 0x000fe20003f45270 */
[----:B------:R-:W-:-:S12]  /*2fba0*/  IMAD.MOV.U32 R124, RZ, RZ, 0x3 ;  /* 0x00000003ff7c7424 */ /* 0x000fd800078e00ff */
[----:B------:R-:W-:Y:S05]  /*2fbb0*/  @!P2 BRA `(.L_x_1076) ;  /* 0x00000000000ca947 */ /* 0x000fea0003800000 */
.L_x_1077:
[----:B------:R-:W-:Y:S01]  /*2fbc0*/  IMAD.MOV.U32 R124, RZ, RZ, 0x4 ;  /* 0x00000004ff7c7424 */ /* 0x000fe200078e00ff */
[----:B------:R-:W-:Y:S06]  /*2fbd0*/  BRA `(.L_x_1076) ;  /* 0x0000000000047947 */ /* 0x000fec0003800000 */
.L_x_1078:
[----:B------:R-:W-:-:S07]  /*2fbe0*/  IMAD.MOV.U32 R124, RZ, RZ, 0x2 ;  /* 0x00000002ff7c7424 */ /* 0x000fce00078e00ff */
.L_x_1076:
[----:B------:R-:W-:Y:S05]  /*2fbf0*/  BSYNC.RECONVERGENT B2 ;  /* 0x0000000000027941 */ /* 0x000fea0003800200 */
.L_x_1074:
[----:B------:R1:W-:Y:S02]  /*2fc00*/  STL.U8 [R127+0x27f4], R124 ;  /* 0x0027f47c7f007387 */ /* 0x0003e40000100000 */
[----:B-1----:R-:W-:-:S04]  /*2fc10*/  IADD3 R124, PT, PT, R172, -0x2, -R120 ;  /* 0xfffffffeac7c7810 */ /* 0x002fc80007ffe878 */
        /* <DEDUP_REMOVED lines=13> */
.L_x_1080:
[----:B------:R-:W-:-:S13]  /*2fcf0*/  ISETP.NE.AND P2, PT, R125, 0x47, PT ;  /* 0x000000477d00780c */ /* 0x000fda0003f45270 */
[----:B------:R-:W-:Y:S05]  /*2fd00*/  @!P2 BRA `(.L_x_1083) ;  /* 0x000000000014a947 */ /* 0x000fea0003800000 */
[----:B------:R-:W-:Y:S01]  /*2fd10*/  ISETP.NE.AND P2, PT, R125, 0x54, PT ;  /* 0x000000547d00780c */ /* 0x000fe20003f45270 */
[----:B------:R-:W-:-:S12]  /*2fd20*/  IMAD.MOV.U32 R124, RZ, RZ, 0x3 ;  /* 0x00000003ff7c7424 */ /* 0x000fd800078e00ff */
[----:B------:R-:W-:Y:S05]  /*2fd30*/  @!P2 BRA `(.L_x_1081) ;  /* 0x00000000000ca947 */ /* 0x000fea0003800000 */
.L_x_1082:
[----:B------:R-:W-:Y:S01]  /*2fd40*/  IMAD.MOV.U32 R124, RZ, RZ, 0x4 ;  /* 0x00000004ff7c7424 */ /* 0x000fe200078e00ff */
[----:B------:R-:W-:Y:S06]  /*2fd50*/  BRA `(.L_x_1081) ;  /* 0x0000000000047947 */ /* 0x000fec0003800000 */
.L_x_1083:
[----:B------:R-:W-:-:S07]  /*2fd60*/  IMAD.MOV.U32 R124, RZ, RZ, 0x2 ;  /* 0x00000002ff7c7424 */ /* 0x000fce00078e00ff */
.L_x_1081:
[----:B------:R-:W-:Y:S05]  /*2fd70*/  BSYNC.RECONVERGENT B2 ;  /* 0x0000000000027941 */ /* 0x000fea0003800200 */
.L_x_1079:
[----:B------:R-:W-:Y:S01]  /*2fd80*/  VIADD R128, R120, 0x3 ;  /* 0x0000000378807836 */ /* 0x000fe20000000000 */
[----:B------:R1:W-:Y:S04]  /*2fd90*/  STL.U8 [R127+0x27f5], R124 ;  /* 0x0027f57c7f007387 */ /* 0x0003e80000100000 */
[----:B-1----:R-:W-:-:S04]  /*2fda0*/  IADD3 R124, PT, PT, -R128, R172, RZ ;  /* 0x000000ac807c7210 */ /* 0x002fc80007ffe1ff */
        /* <DEDUP_REMOVED lines=13> */
.L_x_1085:
[----:B------:R-:W-:-:S13]  /*2fe80*/  ISETP.NE.AND P2, PT, R125, 0x47, PT ;  /* 0x000000477d00780c */ /* 0x000fda0003f45270 */
[----:B------:R-:W-:Y:S05]  /*2fe90*/  @!P2 BRA `(.L_x_1088) ;  /* 0x000000000014a947 */ /* 0x000fea0003800000 */
[----:B------:R-:W-:Y:S01]  /*2fea0*/  ISETP.NE.AND P2, PT, R125, 0x54, PT ;  /* 0x000000547d00780c */ /* 0x000fe20003f45270 */
[----:B------:R-:W-:-:S12]  /*2feb0*/  IMAD.MOV.U32 R124, RZ, RZ, 0x3 ;  /* 0x00000003ff7c7424 */ /* 0x000fd800078e00ff */
[----:B------:R-:W-:Y:S05]  /*2fec0*/  @!P2 BRA `(.L_x_1086) ;  /* 0x00000000000ca947 */ /* 0x000fea0003800000 */
.L_x_1087:
[----:B------:R-:W-:Y:S01]  /*2fed0*/  IMAD.MOV.U32 R124, RZ, RZ, 0x4 ;  /* 0x00000004ff7c7424 */ /* 0x000fe200078e00ff */
[----:B------:R-:W-:Y:S06]  /*2fee0*/  BRA `(.L_x_1086) ;  /* 0x0000000000047947 */ /* 0x000fec0003800000 */
.L_x_1088:
[----:B------:R-:W-:-:S07]  /*2fef0*/  IMAD.MOV.U32 R124, RZ, RZ, 0x2 ;  /* 0x00000002ff7c7424 */ /* 0x000fce00078e00ff */
.L_x_1086:
[----:B------:R-:W-:Y:S05]  /*2ff00*/  BSYNC.RECONVERGENT B2 ;  /* 0x0000000000027941 */ /* 0x000fea0003800200 */
.L_x_1084:
[----:B------:R1:W-:Y:S01]  /*2ff10*/  STL.U8 [R127+0x27f6], R124 ;  /* 0x0027f67c7f007387 */ /* 0x0003e20000100000 */
[----:B------:R-:W-:Y:S01]  /*2ff20*/  ISETP.NE.AND P2, PT, R128, R121, PT ;  /* 0x000000798000720c */ /* 0x000fe20003f45270 */
[----:B------:R-:W-:-:S12]  /*2ff30*/  VIADD R120, R120, 0x4 ;  /* 0x0000000478787836 */ /* 0x000fd80000000000 */
[----:B-1----:R-:W-:Y:S05]  /*2ff40*/  @P2 BRA `(.L_x_1089) ;  /* 0xfffffff800682947 */ /* 0x002fea000383ffff */
.L_x_1068:
[----:B------:R-:W-:Y:S05]  /*2ff50*/  BSYNC.RECONVERGENT B0 ;  /* 0x0000000000007941 */ /* 0x000fea0003800200 */
.L_x_1067:
[----:B------:R-:W-:-:S13]  /*2ff60*/  ISETP.NE.AND P2, PT, R126, RZ, PT ;  /* 0x000000ff7e00720c */ /* 0x000fda0003f45270 */
[----:B------:R-:W-:Y:S05]  /*2ff70*/  @!P2 BRA `(.L_x_1066) ;  /* 0x000000040044a947 */ /* 0x000fea0003800000 */
[----:B------:R-:W-:-:S05]  /*2ff80*/  IMAD.IADD R124, R172, 0x1, -R120 ;  /* 0x00000001ac7c7824 */ /* 0x000fca00078e0a78 */
        /* <DEDUP_REMOVED lines=14> */
.L_x_1091:
[----:B------:R-:W-:-:S13]  /*30070*/  ISETP.NE.AND P2, PT, R125, 0x47, PT ;  /* 0x000000477d00780c */ /* 0x000fda0003f45270 */
[----:B------:R-:W-:Y:S05]  /*30080*/  @!P2 BRA `(.L_x_1094) ;  /* 0x000000000014a947 */ /* 0x000fea0003800000 */
[----:B------:R-:W-:Y:S01]  /*30090*/  ISETP.NE.AND P2, PT, R125, 0x54, PT ;  /* 0x000000547d00780c */ /* 0x000fe20003f45270 */
[----:B------:R-:W-:-:S12]  /*300a0*/  IMAD.MOV.U32 R124, RZ, RZ, 0x3 ;  /* 0x00000003ff7c7424 */ /* 0x000fd800078e00ff */
[----:B------:R-:W-:Y:S05]  /*300b0*/  @!P2 BRA `(.L_x_1092) ;  /* 0x00000000000ca947 */ /* 0x000fea0003800000 */
.L_x_1093:
[----:B------:R-:W-:Y:S01]  /*300c0*/  IMAD.MOV.U32 R124, RZ, RZ, 0x4 ;  /* 0x00000004ff7c7424 */ /* 0x000fe200078e00ff */
[----:B------:R-:W-:Y:S06]  /*300d0*/  BRA `(.L_x_1092) ;  /* 0x0000000000047947 */ /* 0x000fec0003800000 */
.L_x_1094:
[----:B------:R-:W-:-:S07]  /*300e0*/  IMAD.MOV.U32 R124, RZ, RZ, 0x2 ;  /* 0x00000002ff7c7424 */ /* 0x000fce00078e00ff */
.L_x_1092:
[----:B------:R-:W-:Y:S05]  /*300f0*/  BSYNC.RECONVERGENT B0 ;  /* 0x0000000000007941 */ /* 0x000fea0003800200 */
.L_x_1090:
[----:B------:R-:W-:Y:S01]  /*30100*/  IMAD.IADD R121, R1, 0x1, R120 ;  /* 0x0000000101797824 */ /* 0x000fe200078e0278 */
[----:B------:R-:W-:-:S04]  /*30110*/  ISETP.NE.AND P2, PT, R126, 0x1, PT ;  /* 0x000000017e00780c */ /* 0x000fc80003f45270 */
[----:B------:R3:W-:Y:S09]  /*30120*/  STL.U8 [R121+0x27f3], R124 ;  /* 0x0027f37c79007387 */ /* 0x0007f20000100000 */
[----:B------:R-:W-:Y:S05]  /*30130*/  @!P2 BRA `(.L_x_1066) ;  /* 0x0000000000d4a947 */ /* 0x000fea0003800000 */
[----:B---3--:R-:W-:-:S05]  /*30140*/  LOP3.LUT R124, RZ, R120, RZ, 0x33, !PT ;  /* 0x00000078ff7c7212 */ /* 0x008fca00078e33ff */
        /* <DEDUP_REMOVED lines=15> */
.L_x_1096:
[----:B------:R-:W-:-:S13]  /*30240*/  ISETP.NE.AND P2, PT, R125, 0x47, PT ;  /* 0x000000477d00780c */ /* 0x000fda0003f45270 */
[----:B------:R-:W-:Y:S05]  /*30250*/  @!P2 BRA `(.L_x_1099) ;  /* 0x000000000014a947 */ /* 0x000fea0003800000 */
[----:B------:R-:W-:Y:S01]  /*30260*/  ISETP.NE.AND P2, PT, R125, 0x54, PT ;  /* 0x000000547d00780c */ /* 0x000fe20003f45270 */
[----:B------:R-:W-:-:S12]  /*30270*/  IMAD.MOV.U32 R124, RZ, RZ, 0x3 ;  /* 0x00000003ff7c7424 */ /* 0x000fd800078e00ff */
[----:B------:R-:W-:Y:S05]  /*30280*/  @!P2 BRA `(.L_x_1097) ;  /* 0x00000000000ca947 */ /* 0x000fea0003800000 */
.L_x_1098:
[----:B------:R-:W-:Y:S01]  /*30290*/  IMAD.MOV.U32 R124, RZ, RZ, 0x4 ;  /* 0x00000004ff7c7424 */ /* 0x000fe200078e00ff */
[----:B------:R-:W-:Y:S06]  /*302a0*/  BRA `(.L_x_1097) ;  /* 0x0000000000047947 */ /* 0x000fec0003800000 */
.L_x_1099:
[----:B------:R-:W-:-:S07]  /*302b0*/  IMAD.MOV.U32 R124, RZ, RZ, 0x2 ;  /* 0x00000002ff7c7424 */ /* 0x000fce00078e00ff */
.L_x_1097:
[----:B------:R-:W-:Y:S05]  /*302c0*/  BSYNC.RECONVERGENT B0 ;  /* 0x0000000000007941 */ /* 0x000fea0003800200 */
.L_x_1095:
[----:B------:R4:W-:Y:S01]  /*302d0*/  STL.U8 [R121+0x27f4], R124 ;  /* 0x0027f47c79007387 */ /* 0x0009e20000100000 */
[----:B------:R-:W-:-:S13]  /*302e0*/  ISETP.NE.AND P2, PT, R126, 0x2, PT ;  /* 0x000000027e00780c */ /* 0x000fda0003f45270 */
[----:B----4-:R-:W-:Y:S05]  /*302f0*/  @!P2 BRA `(.L_x_1066) ;  /* 0x000000000064a947 */ /* 0x010fea0003800000 */
        /* <DEDUP_REMOVED lines=15> */
.L_x_1101:
[----:B------:R-:W-:-:S13]  /*303f0*/  ISETP.NE.AND P2, PT, R122, 0x47, PT ;  /* 0x000000477a00780c */ /* 0x000fda0003f45270 */
[----:B------:R-:W-:Y:S05]  /*30400*/  @!P2 BRA `(.L_x_1104) ;  /* 0x000000000014a947 */ /* 0x000fea0003800000 */
[----:B------:R-:W-:Y:S01]  /*30410*/  ISETP.NE.AND P2, PT, R122, 0x54, PT ;  /* 0x000000547a00780c */ /* 0x000fe20003f45270 */
[----:B------:R-:W-:-:S12]  /*30420*/  IMAD.MOV.U32 R120, RZ, RZ, 0x3 ;  /* 0x00000003ff787424 */ /* 0x000fd800078e00ff */
[----:B------:R-:W-:Y:S05]  /*30430*/  @!P2 BRA `(.L_x_1102) ;  /* 0x00000000000ca947 */ /* 0x000fea0003800000 */
.L_x_1103:
[----:B------:R-:W-:Y:S01]  /*30440*/  IMAD.MOV.U32 R120, RZ, RZ, 0x4 ;  /* 0x00000004ff787424 */ /* 0x000fe200078e00ff */
[----:B------:R-:W-:Y:S06]  /*30450*/  BRA `(.L_x_1102) ;  /* 0x0000000000047947 */ /* 0x000fec0003800000 */
.L_x_1104:
[----:B------:R-:W-:-:S07]  /*30460*/  IMAD.MOV.U32 R120, RZ, RZ, 0x2 ;  /* 0x00000002ff787424 */ /* 0x000fce00078e00ff */
.L_x_1102:
[----:B------:R-:W-:Y:S05]  /*30470*/  BSYNC.RECONVERGENT B0 ;  /* 0x0000000000007941 */ /* 0x000fea0003800200 */
.L_x_1100:
[----:B------:R4:W-:Y:S02]  /*30480*/  STL.U8 [R121+0x27f5], R120 ;  /* 0x0027f57879007387 */ /* 0x0009e40000100000 */
.L_x_1066:
[----:B------:R-:W-:Y:S05]  /*30490*/  BSYNC.RECONVERGENT B1 ;  /* 0x0000000000017941 */ /* 0x000fea0003800200 */
.L_x_1065:
[----:B--2-4-:R-:W-:Y:S01]  /*304a0*/  IMAD.MOV.U32 R120, RZ, RZ, 0x4 ;  /* 0x00000004ff787424 */ /* 0x014fe200078e00ff */
[----:B------:R-:W-:Y:S01]  /*304b0*/  BSSY.RECONVERGENT B5, `(.L_x_1105) ;  /* 0x00004a5000057945 */ /* 0x000fe20003800200 */
[C---:B-1-3--:R-:W-:Y:S02]  /*304c0*/  IMAD.IADD R121, R1.reuse, 0x1, R172 ;  /* 0x0000000101797824 */ /* 0x04afe400078e02ac */
[----:B------:R-:W-:-:S03]  /*304d0*/  IMAD.IADD R192, R1, 0x1, R178 ;  /* 0x0000000101c07824 */ /* 0x000fc600078e02b2 */
[----:B------:R1:W-:Y:S04]  /*304e0*/  STL.U8 [R121+0x27f4], R120 ;  /* 0x0027f47879007387 */ /* 0x0003e80000100000 */
[----:B------:R1:W-:Y:S04]  /*304f0*/  STL.U8 [R1+0x27f3], R120 ;  /* 0x0027f37801007387 */ /* 0x0003e80000100000 */
[----:B------:R1:W-:Y:S04]  /*30500*/  STL.U8 [R192+0x27d9], R120 ;  /* 0x0027d978c0007387 */ /* 0x0003e80000100000 */
[----:B------:R1:W-:Y:S01]  /*30510*/  STL.U8 [R1+0x27d8], R120 ;  /* 0x0027d87801007387 */ /* 0x0003e20000100000 */
[----:B------:R-:W-:Y:S05]  /*30520*/  @!P1 BRA `(.L_x_1106) ;  /* 0x0000004800749947 */ /* 0x000fea0003800000 */
[----:B------:R-:W-:Y:S05]  /*30530*/  BMOV.32.CLEAR RZ, B0 ;  /* 0x0000000000ff7355 */ /* 0x000fea0000100000 */
[----:B------:R-:W-:Y:S01]  /*30540*/  BSSY.RECONVERGENT B0, `(.L_x_1107) ;  /* 0x0000095000007945 */ /* 0x000fe20003800200 */
[C---:B------:R-:W-:Y:S01]  /*30550*/  LOP3.LUT R122, R172.reuse, 0x3, RZ, 0xc0, !PT ;  /* 0x00000003ac7a7812 */ /* 0x040fe200078ec0ff */
[----:B-1----:R-:W-:Y:S01]  /*30560*/  IMAD.MOV.U32 R120, RZ, RZ, 0x1 ;  /* 0x00000001ff787424 */ /* 0x002fe200078e00ff */
[----:B------:R-:W-:-:S07]  /*30570*/  LOP3.LUT R123, R172, 0x7ffffffc, RZ, 0xc0, !PT ;  /* 0x7ffffffcac7b7812 */ /* 0x000fce00078ec0ff */
.L_x_1113:
        /* <DEDUP_REMOVED lines=13> */
.L_x_1112:
[----:B------:R-:W-:-:S05]  /*30650*/  IMAD.IADD R127, R1, 0x1, R121 ;  /* 0x00000001017f7824 */ /* 0x000fca00078e0279 */
[----:B------:R-:W2:Y:S01]  /*30660*/  LDL.S8 R128, [R127+0x27f3] ;  /* 0x0027f3007f807983 */ /* 0x000ea20000100200 */
[----:B------:R-:W1:Y:S01]  /*30670*/  LDC R174, c[0x0][0x2f8] ;  /* 0x0000be00ffae7b82 */ /* 0x000e620000000800 */
[----:B------:R-:W-:Y:S01]  /*30680*/  IMAD.IADD R130, R126, 0x1, R121 ;  /* 0x000000017e827824 */ /* 0x000fe200078e0279 */
[----:B-1----:R-:W-:-:S05]  /*30690*/  IADD3 R174, PT, PT, -R174, UR9, RZ ;  /* 0x00000009aeae7c10 */ /* 0x002fca000fffe1ff */
[----:B------:R-:W-:Y:S02]  /*306a0*/  IMAD R131, R130, 0x8, R174 ;  /* 0x0000000882837824 */ /* 0x000fe400078e02ae */
[----:B--2--5:R-:W-:-:S05]  /*306b0*/  IMAD.IADD R128, R124, 0x1, R128 ;  /* 0x000000017c807824 */ /* 0x024fca00078e0280 */
[----:B------:R-:W-:-:S13]  /*306c0*/  ISETP.NE.AND P2, PT, R128, 0x3, PT ;  /* 0x000000038000780c */ /* 0x000fda0003f45270 */
[----:B------:R-:W-:Y:S02]  /*306d0*/  @P2 IMAD.MOV.U32 R128, RZ, RZ, 0x0 ;  /* 0x00000000ff802424 */ /* 0x000fe400078e00ff */
[----:B------:R-:W-:Y:S02]  /*306e0*/  @P2 IMAD.MOV.U32 R129, RZ, RZ, 0x7ff00000 ;  /* 0x7ff00000ff812424 */ /* 0x000fe400078e00ff */
[C---:B------:R-:W-:Y:S01]  /*306f0*/  @P2 IMAD R173, R130.reuse, 0x8, R1 ;  /* 0x0000000882ad2824 */ /* 0x040fe200078e0201 */
[----:B------:R-:W-:Y:S02]  /*30700*/  @!P2 LEA R130, R130, R1, 0x3 ;  /* 0x000000018282a211 */ /* 0x000fe400078e18ff */
[----:B------:R1:W-:Y:S02]  /*30710*/  @P2 STL.64 [R131], R128 ;  /* 0x0000008083002387 */ /* 0x0003e40000100a00 */
[----:B-1----:R-:W-:-:S05]  /*30720*/  @P2 IMAD.MOV.U32 R129, RZ, RZ, -0x40100000 ;  /* 0xbff00000ff812424 */ /* 0x002fca00078e00ff */
[----:B------:R-:W-:Y:S04]  /*30730*/  @P2 STL.64 [R173+0x1388], R128 ;  /* 0x00138880ad002387 */ /* 0x000fe80000100a00 */
[----:B------:R-:W-:Y:S01]  /*30740*/  @!P2 STL.64 [R131], RZ ;  /* 0x000000ff8300a387 */ /* 0x000fe20000100a00 */
[----:B------:R-:W-:Y:S02]  /*30750*/  @!P2 IMAD.MOV.U32 R128, RZ, RZ, 0x0 ;  /* 0x00000000ff80a424 */ /* 0x000fe400078e00ff */
[----:B------:R-:W-:-:S05]  /*30760*/  @!P2 IMAD.MOV.U32 R129, RZ, RZ, -0x3f56d000 ;  /* 0xc0a93000ff81a424 */ /* 0x000fca00078e00ff */
[----:B------:R1:W-:Y:S04]  /*30770*/  @!P2 STL.64 [R130+0x1388], R128 ;  /* 0x001388808200a387 */ /* 0x0003e80000100a00 */
[----:B-1----:R-:W2:Y:S01]  /*30780*/  LDL.S8 R128, [R127+0x27f4] ;  /* 0x0027f4007f807983 */ /* 0x002ea20000100200 */
[----:B------:R-:W-:-:S04]  /*30790*/  IMAD.IADD R130, R125, 0x1, R121 ;  /* 0x000000017d827824 */ /* 0x000fc800078e0279 */
[----:B------:R-:W-:Y:S02]  /*307a0*/  IMAD R131, R130, 0x8, R174 ;  /* 0x0000000882837824 */ /* 0x000fe400078e02ae */
[----:B--2---:R-:W-:-:S05]  /*307b0*/  IMAD.IADD R128, R124, 0x1, R128 ;  /* 0x000000017c807824 */ /* 0x004fca00078e0280 */
[----:B------:R-:W-:-:S13]  /*307c0*/  ISETP.NE.AND P2, PT, R128, 0x3, PT ;  /* 0x000000038000780c */ /* 0x000fda0003f45270 */
[----:B------:R-:W-:Y:S02]  /*307d0*/  @P2 IMAD.MOV.U32 R128, RZ, RZ, 0x0 ;  /* 0x00000000ff802424 */ /* 0x000fe400078e00ff */
[----:B------:R-:W-:Y:S02]  /*307e0*/  @P2 IMAD.MOV.U32 R129, RZ, RZ, 0x7ff00000 ;  /* 0x7ff00000ff812424 */ /* 0x000fe400078e00ff */
[C-C-:B------:R-:W-:Y:S02]  /*307f0*/  @P2 IMAD R173, R130.reuse, 0x8, R1.reuse ;  /* 0x0000000882ad2824 */ /* 0x140fe400078e0201 */
[----:B------:R-:W-:Y:S01]  /*30800*/  @!P2 IMAD R130, R130, 0x8, R1 ;  /* 0x000000088282a824 */ /* 0x000fe200078e0201 */
        /* <DEDUP_REMOVED lines=8> */
[----:B------:R-:W-:-:S04]  /*30890*/  VIADD R130, R121, 0x2 ;  /* 0x0000000279827836 */ /* 0x000fc80000000000 */
[----:B------:R-:W-:-:S04]  /*308a0*/  IMAD.IADD R130, R126, 0x1, R130 ;  /* 0x000000017e827824 */ /* 0x000fc800078e0282 */
[----:B------:R-:W-:Y:S02]  /*308b0*/  IMAD R131, R130, 0x8, R174 ;  /* 0x0000000882837824 */ /* 0x000fe400078e02ae */
[----:B--2---:R-:W-:-:S05]  /*308c0*/  IMAD.IADD R128, R124, 0x1, R128 ;  /* 0x000000017c807824 */ /* 0x004fca00078e0280 */
        /* <DEDUP_REMOVED lines=17> */
[----:B-1----:R-:W-:-:S04]  /*309e0*/  IMAD.IADD R130, R126, 0x1, R127 ;  /* 0x000000017e827824 */ /* 0x002fc800078e027f */
[----:B------:R-:W-:-:S04]  /*309f0*/  IMAD R131, R130, 0x8, R174 ;  /* 0x0000000882837824 */ /* 0x000fc800078e02ae */
[----:B------:R-:W-:Y:S02]  /*30a00*/  @P2 IMAD.MOV.U32 R128, RZ, RZ, 0x0 ;  /* 0x00000000ff802424 */ /* 0x000fe400078e00ff */
[----:B------:R-:W-:Y:S02]  /*30a10*/  @P2 IMAD.MOV.U32 R129, RZ, RZ, 0x7ff00000 ;  /* 0x7ff00000ff812424 */ /* 0x000fe400078e00ff */
[C-C-:B------:R-:W-:Y:S02]  /*30a20*/  @P2 IMAD R173, R130.reuse, 0x8, R1.reuse ;  /* 0x0000000882ad2824 */ /* 0x140fe400078e0201 */
[----:B------:R-:W-:Y:S01]  /*30a30*/  @!P2 IMAD R130, R130, 0x8, R1 ;  /* 0x000000088282a824 */ /* 0x000fe200078e0201 */
[----:B------:R1:W-:Y:S02]  /*30a40*/  @P2 STL.64 [R131], R128 ;  /* 0x0000008083002387 */ /* 0x0003e40000100a00 */
[----:B-1----:R-:W-:-:S05]  /*30a50*/  @P2 IMAD.MOV.U32 R129, RZ, RZ, -0x40100000 ;  /* 0xbff00000ff812424 */ /* 0x002fca00078e00ff */
[----:B------:R1:W-:Y:S04]  /*30a60*/  @P2 STL.64 [R173+0x1388], R128 ;  /* 0x00138880ad002387 */ /* 0x0003e80000100a00 */
[----:B------:R1:W-:Y:S01]  /*30a70*/  @!P2 STL.64 [R131], RZ ;  /* 0x000000ff8300a387 */ /* 0x0003e20000100a00 */
[----:B------:R-:W-:Y:S02]  /*30a80*/  @!P2 IMAD.MOV.U32 R128, RZ, RZ, 0x0 ;  /* 0x00000000ff80a424 */ /* 0x000fe400078e00ff */
[----:B------:R-:W-:-:S05]  /*30a90*/  @!P2 IMAD.MOV.U32 R129, RZ, RZ, -0x3f56d000 ;  /* 0xc0a93000ff81a424 */ /* 0x000fca00078e00ff */
[----:B------:R1:W-:Y:S01]  /*30aa0*/  @!P2 STL.64 [R130+0x1388], R128 ;  /* 0x001388808200a387 */ /* 0x0003e20000100a00 */
[----:B------:R-:W-:-:S13]  /*30ab0*/  ISETP.NE.AND P2, PT, R127, R123, PT ;  /* 0x0000007b7f00720c */ /* 0x000fda0003f45270 */
[----:B-1----:R-:W-:Y:S05]  /*30ac0*/  @P2 BRA `(.L_x_1112) ;  /* 0xfffffff800e02947 */ /* 0x002fea000383ffff */
.L_x_1111:
[----:B------:R-:W-:Y:S05]  /*30ad0*/  BSYNC.RECONVERGENT B2 ;  /* 0x0000000000027941 */ /* 0x000fea0003800200 */
.L_x_1110:
[----:B------:R-:W-:Y:S05]  /*30ae0*/  @!P1 BRA `(.L_x_1109) ;  /* 0x0000000000d89947 */ /* 0x000fea0003800000 */
        /* <DEDUP_REMOVED lines=8> */
[----:B------:R-:W-:Y:S01]  /*30b70*/  @P1 IMAD.MOV.U32 R128, RZ, RZ, 0x0 ;  /* 0x00000000ff801424 */ /* 0x000fe200078e00ff */
[C---:B------:R-:W-:Y:S01]  /*30b80*/  @P1 LEA R173, R130.reuse, R1, 0x3 ;  /* 0x0000000182ad1211 */ /* 0x040fe200078e18ff */
[----:B------:R-:W-:Y:S02]  /*30b90*/  @P1 IMAD.MOV.U32 R129, RZ, RZ, 0x7ff00000 ;  /* 0x7ff00000ff811424 */ /* 0x000fe400078e00ff */
[----:B------:R-:W-:-:S03]  /*30ba0*/  @!P1 IMAD R130, R130, 0x8, R1 ;  /* 0x0000000882829824 */ /* 0x000fc600078e0201 */
[----:B------:R1:W-:Y:S02]  /*30bb0*/  @P1 STL.64 [R131], R128 ;  /* 0x0000008083001387 */ /* 0x0003e40000100a00 */
[----:B-1----:R-:W-:-:S05]  /*30bc0*/  @P1 IMAD.MOV.U32 R129, RZ, RZ, -0x40100000 ;  /* 0xbff00000ff811424 */ /* 0x002fca00078e00ff */
[----:B------:R1:W-:Y:S04]  /*30bd0*/  @P1 STL.64 [R173+0x1388], R128 ;  /* 0x00138880ad001387 */ /* 0x0003e80000100a00 */
[----:B------:R1:W-:Y:S01]  /*30be0*/  @!P1 STL.64 [R131], RZ ;  /* 0x000000ff83009387 */ /* 0x0003e20000100a00 */
[----:B------:R-:W-:Y:S02]  /*30bf0*/  @!P1 IMAD.MOV.U32 R128, RZ, RZ, 0x0 ;  /* 0x00000000ff809424 */ /* 0x000fe400078e00ff */
[----:B------:R-:W-:-:S05]  /*30c00*/  @!P1 IMAD.MOV.U32 R129, RZ, RZ, -0x3f56d000 ;  /* 0xc0a93000ff819424 */ /* 0x000fca00078e00ff */
[----:B------:R1:W-:Y:S01]  /*30c10*/  @!P1 STL.64 [R130+0x1388], R128 ;  /* 0x0013888082009387 */ /* 0x0003e20000100a00 */
[----:B------:R-:W-:-:S13]  /*30c20*/  ISETP.NE.AND P1, PT, R122, 0x1, PT ;  /* 0x000000017a00780c */ /* 0x000fda0003f25270 */
[----:B-1----:R-:W-:Y:S05]  /*30c30*/  @!P1 BRA `(.L_x_1109) ;  /* 0x0000000000849947 */ /* 0x002fea0003800000 */
        /* <DEDUP_REMOVED lines=27> */
[----:B-1----:R-:W-:-:S05]  /*30df0*/  @P1 MOV R125, 0xbff00000 ;  /* 0xbff00000007d1802 */ /* 0x002fca0000000f00 */
[----:B------:R1:W-:Y:S04]  /*30e00*/  @P1 STL.64 [R121+0x1388], R124 ;  /* 0x0013887c79001387 */ /* 0x0003e80000100a00 */
[----:B------:R1:W-:Y:S01]  /*30e10*/  @!P1 STL.64 [R126], RZ ;  /* 0x000000ff7e009387 */ /* 0x0003e20000100a00 */
[----:B------:R-:W-:Y:S02]  /*30e20*/  @!P1 IMAD.MOV.U32 R124, RZ, RZ, 0x0 ;  /* 0x00000000ff7c9424 */ /* 0x000fe400078e00ff */
[----:B------:R-:W-:-:S05]  /*30e30*/  @!P1 IMAD.MOV.U32 R125, RZ, RZ, -0x3f56d000 ;  /* 0xc0a93000ff7d9424 */ /* 0x000fca00078e00ff */
[----:B------:R1:W-:Y:S02]  /*30e40*/  @!P1 STL.64 [R121+0x1388], R124 ;  /* 0x0013887c79009387 */ /* 0x0003e40000100a00 */
.L_x_1109:
[----:B------:R-:W-:Y:S05]  /*30e50*/  BSYNC.RECONVERGENT B1 ;  /* 0x0000000000017941 */ /* 0x000fea0003800200 */
.L_x_1108:
[C---:B------:R-:W-:Y:S01]  /*30e60*/  ISETP.NE.AND P1, PT, R120.reuse, R178, PT ;  /* 0x000000b27800720c */ /* 0x040fe20003f25270 */
[----:B------:R-:W-:-:S12]  /*30e70*/  VIADD R120, R120, 0x1 ;  /* 0x0000000178787836 */ /* 0x000fd80000000000 */
[----:B------:R-:W-:Y:S05]  /*30e80*/  @P1 BRA `(.L_x_1113) ;  /* 0xfffffff400bc1947 */ /* 0x000fea000383ffff */
[----:B------:R-:W-:Y:S05]  /*30e90*/  BSYNC.RECONVERGENT B0 ;  /* 0x0000000000007941 */ /* 0x000fea0003800200 */
.L_x_1107:
[----:B-1----:R-:W-:-:S07]  /*30ea0*/  IMAD.MOV.U32 R121, RZ, RZ, 0x1 ;  /* 0x00000001ff797424 */ /* 0x002fce00078e00ff */
.L_x_1176:
[----:B------:R-:W-:Y:S04]  /*30eb0*/  BSSY.RECONVERGENT B4, `(.L_x_1114) ;  /* 0x0000401000047945 */ /* 0x000fe80003800200 */
[----:B-123--:R-:W-:Y:S05]  /*30ec0*/  @!P0 BRA `(.L_x_1115) ;  /* 0x0000003c00fc8947 */ /* 0x00efea0003800000 */
[----:B------:R-:W-:Y:S02]  /*30ed0*/  VIADD R179, R121, 0xffffffff ;  /* 0xffffffff79b37836 */ /* 0x000fe40000000000 */
[----:B------:R-:W-:Y:S02]  /*30ee0*/  IMAD.IADD R130, R1, 0x1, R121 ;  /* 0x0000000101827824 */ /* 0x000fe400078e0279 */
[-C--:B------:R-:W-:Y:S02]  /*30ef0*/  IMAD R131, R179, R172.reuse, -R172 ;  /* 0x000000acb3837224 */ /* 0x080fe400078e0aac */
[----:B------:R-:W-:Y:S02]  /*30f00*/  IMAD.MOV.U32 R120, RZ, RZ, 0x1 ;  /* 0x00000001ff787424 */ /* 0x000fe400078e00ff */
[----:B------:R-:W-:Y:S02]  /*30f10*/  VIADD R131, R131, 0xfffffffe ;  /* 0xfffffffe83837836 */ /* 0x000fe40000000000 */
[----:B------:R-:W-:-:S07]  /*30f20*/  IMAD R129, R179, R172, -0x1 ;  /* 0xffffffffb3817424 */ /* 0x000fce00078e02ac */
.L_x_1175:
[----:B-1-3--:R-:W1:Y:S01]  /*30f30*/  LDC R122, c[0x0][0x2f8] ;  /* 0x0000be00ff7a7b82 */ /* 0x00ae620000000800 */
[----:B--2--5:R-:W-:Y:S01]  /*30f40*/  IMAD.IADD R124, R129, 0x1, R120 ;  /* 0x00000001817c7824 */ /* 0x024fe200078e0278 */
[----:B-1----:R-:W-:-:S05]  /*30f50*/  IADD3 R122, PT, PT, -R122, UR9, RZ ;  /* 0x000000097a7a7c10 */ /* 0x002fca000fffe1ff */
[----:B------:R-:W-:-:S05]  /*30f60*/  IMAD R128, R124, 0x8, R122 ;  /* 0x000000087c807824 */ /* 0x000fca00078e027a */
[----:B------:R-:W2:Y:S01]  /*30f70*/  LDL.64 R122, [R128] ;  /* 0x00000000807a7983 */ /* 0x000ea20000100a00 */
        /* <DEDUP_REMOVED lines=12> */
[----:B---3--:R-:W-:-:S05]  /*31040*/  PRMT R173, R125, 0x8880, RZ ;  /* 0x000088807dad7816 */ /* 0x008fca00000000ff */
        /* <DEDUP_REMOVED lines=8> */
[----:B------:R-:W-:Y:S02]  /*310d0*/  @P1 IMAD.MOV.U32 R199, RZ, RZ, -0x40100000 ;  /* 0xbff00000ffc71424 */ /* 0x000fe400078e00ff */
[----:B------:R-:W-:-:S02]  /*310e0*/  @P1 IMAD.MOV.U32 R194, RZ, RZ, 0x0 ;  /* 0x00000000ffc21424 */ /* 0x000fc400078e00ff */
[----:B------:R-:W-:Y:S02]  /*310f0*/  @P1 IMAD.MOV.U32 R195, RZ, RZ, 0x7ff00000 ;  /* 0x7ff00000ffc31424 */ /* 0x000fe400078e00ff */
[----:B-1----:R-:W-:-:S05]  /*31100*/  @P1 IMAD.MOV.U32 R177, RZ, RZ, 0x7ff00000 ;  /* 0x7ff00000ffb11424 */ /* 0x002fca00078e00ff */
[----:B------:R1:W-:Y:S01]  /*31110*/  @P1 STL.64 [R128], R176 ;  /* 0x000000b080001387 */ /* 0x0003e20000100a00 */
[----:B------:R-:W-:Y:S05]  /*31120*/  @P1 BRA `(.L_x_1119) ;  /* 0x0000001400981947 */ /* 0x000fea0003800000 */
[----:B------:R-:W2:Y:S01]  /*31130*/  LDL.S8 R186, [R127+0x27f2] ;  /* 0x0027f2007fba7983 */ /* 0x000ea20000100200 */
[----:B------:R-:W3:Y:S03]  /*31140*/  LDC.64 R184, c[0x0][0x468] ;  /* 0x00011a00ffb87b82 */ /* 0x000ee60000000a00 */
[----:B------:R-:W4:Y:S01]  /*31150*/  LDL.U8 R193, [R130+0x27d7] ;  /* 0x0027d70082c17983 */ /* 0x000f220000100000 */
[----:B------:R-:W-:Y:S01]  /*31160*/  PRMT R173, R125, 0x8880, RZ ;  /* 0x000088807dad7816 */ /* 0x000fe200000000ff */
[----:B------:R-:W-:Y:S01]  /*31170*/  UMOV UR10, 0x1905 ;  /* 0x00001905000a7882 */ /* 0x000fe20000000000 */
[----:B------:R-:W-:Y:S02]  /*31180*/  PRMT R187, R126, 0x3340, RZ ;  /* 0x000033407ebb7816 */ /* 0x000fe400000000ff */
[----:B------:R-:W5:Y:S01]  /*31190*/  LDC.64 R190, c[0x0][0x468] ;  /* 0x00011a00ffbe7b82 */ /* 0x000f620000000a00 */
[--C-:B-1----:R-:W-:Y:S01]  /*311a0*/  SHF.R.S32.HI R177, RZ, 0x1f, R173.reuse ;  /* 0x0000001fffb17819 */ /* 0x102fe200000114ad */
        /* <DEDUP_REMOVED lines=8> */
[----:B----4-:R-:W-:Y:S02]  /*31230*/  PRMT R187, R193, 0x8880, RZ ;  /* 0x00008880c1bb7816 */ /* 0x010fe400000000ff */
[----:B---3--:R-:W-:-:S03]  /*31240*/  LEA R198, P1, R182, R184, 0x3 ;  /* 0x000000b8b6c67211 */ /* 0x008fc600078218ff */
[----:B------:R-:W-:Y:S01]  /*31250*/  IDP.4A.S8.U8 R186, R186, UR10, R187 ;  /* 0x0000000ababa7c26 */ /* 0x000fe200080002bb */
[----:B------:R-:W-:-:S03]  /*31260*/  LEA.HI.X R199, R182, R185, R183, 0x3, P1 ;  /* 0x000000b9b6c77211 */ /* 0x000fc600008f1cb7 */
[--C-:B-----5:R-:W-:Y:S02]  /*31270*/  IMAD.WIDE R186, R186, 0x8, R190.reuse ;  /* 0x00000008baba7825 */ /* 0x120fe400078e02be */
        /* <DEDUP_REMOVED lines=66> */
.L_x_1124:
[----:B------:R-:W-:Y:S05]  /*316a0*/  BSYNC.RECONVERGENT B2 ;  /* 0x0000000000027941 */ /* 0x000fea0003800200 */
.L_x_1123:
[----:B------:R3:W-:Y:S01]  /*316b0*/  STL.64 [R1+0x7e48], R190 ;  /* 0x007e48be01007387 */ /* 0x0007e20000100a00 */
[----:B------:R-:W-:Y:S01]  /*316c0*/  UMOV UR10, 0xff800000 ;  /* 0xff800000000a7882 */ /* 0x000fe20000000000 */
[----:B------:R-:W-:Y:S02]  /*316d0*/  UMOV UR11, 0x41cdcd64 ;  /* 0x41cdcd64000b7882 */ /* 0x000fe40000000000 */
[----:B------:R-:W-:-:S14]  /*316e0*/  DSETP.GEU.AND P1, PT, |R188|, UR10, PT ;  /* 0x0000000abc007e2a */ /* 0x000fdc000bf2e200 */
[----:B---3--:R-:W-:Y:S05]  /*316f0*/  @P1 BRA `(.L_x_1125) ;  /* 0x0000000c007c1947 */ /* 0x008fea0003800000 */
        /* <DEDUP_REMOVED lines=27> */
.L_x_1127:
[----:B------:R-:W-:Y:S05]  /*318b0*/  BSYNC.RECONVERGENT B2 ;  /* 0x0000000000027941 */ /* 0x000fea0003800200 */
.L_x_1126:
        /* <DEDUP_REMOVED lines=12> */
.L_x_1122:
        /* <DEDUP_REMOVED lines=37> */
.L_x_1129:
[----:B------:R-:W-:Y:S05]  /*31bd0*/  BSYNC.RECONVERGENT B2 ;  /* 0x0000000000027941 */ /* 0x000fea0003800200 */
.L_x_1128:
        /* <DEDUP_REMOVED lines=9> */
[----:B------:R-:W-:Y:S01]  /*31c70*/  MOV R176, 0x1 ;  /* 0x0000000100b07802 */ /* 0x000fe20000000f00 */
[----:B------:R-:W-:Y:S03]  /*31c80*/  BSSY.RECONVERGENT B2, `(.L_x_1130) ;  /* 0x0000018000027945 */ /* 0x000fe60003800200 */
        /* <DEDUP_REMOVED lines=23> */
.L_x_1131:
[----:B------:R-:W-:Y:S05]  /*31e00*/  BSYNC.RECONVERGENT B2 ;  /* 0x0000000000027941 */ /* 0x000fea0003800200 */
.L_x_1130:
        /* <DEDUP_REMOVED lines=12> */
.L_x_1121:
        /* <DEDUP_REMOVED lines=51> */
.L_x_1133:
[----:B------:R-:W-:Y:S05]  /*32200*/  BSYNC.RECONVERGENT B2 ;  /* 0x0000000000027941 */ /* 0x000fea0003800200 */
.L_x_1132:
[----:B------:R1:W-:Y:S01]  /*32210*/  STL.64 [R1+0x7e48], R190 ;  /* 0x007e48be01007387 */ /* 0x0003e20000100a00 */
[----:B------:R-:W-:Y:S01]  /*32220*/  UMOV UR10, 0xff800000 ;  /* 0xff800000000a7882 */ /* 0x000fe20000000000 */
[----:B------:R-:W-:Y:S02]  /*32230*/  UMOV UR11, 0x41cdcd64 ;  /* 0x41cdcd64000b7882 */ /* 0x000fe40000000000 */
[----:B------:R-:W-:-:S14]  /*32240*/  DSETP.GEU.AND P1, PT, |R188|, UR10, PT ;  /* 0x0000000abc007e2a */ /* 0x000fdc000bf2e200 */
[----:B-1----:R-:W-:Y:S05]  /*32250*/  @P1 BRA `(.L_x_1125) ;  /* 0x0000000000a41947 */ /* 0x002fea0003800000 */
        /* <DEDUP_REMOVED lines=29> */
.L_x_1135:
[----:B------:R-:W-:Y:S05]  /*32430*/  BSYNC.RECONVERGENT B2 ;  /* 0x0000000000027941 */ /* 0x000fea0003800200 */
.L_x_1134:
[----:B------:R-:W2:Y:S02]  /*32440*/  LDL.LU.64 R174, [R1+0x7e48] ;  /* 0x007e480001ae7983 */ /* 0x000ea40000300a00 */
[----:B--2---:R-:W-:-:S06]  /*32450*/  DSETP.GEU.AND P1, PT, R190, R174, PT ;  /* 0x000000aebe00722a */ /* 0x004fcc0003f2e000 */
[----:B------:R-:W-:Y:S02]  /*32460*/  FSEL R173, R174, R190, !P1 ;  /* 0x000000beaead7208 */ /* 0x000fe40004800000 */
[----:B------:R-:W-:Y:S02]  /*32470*/  FSEL R190, R175, R191, !P1 ;  /* 0x000000bfafbe7208 */ /* 0x000fe40004800000 */
[----:B------:R-:W-:Y:S01]  /*32480*/  FSEL R184, R184, R186, !P1 ;  /* 0x000000bab8b87208 */ /* 0x000fe20004800000 */
[----:B------:R-:W-:Y:S01]  /*32490*/  IMAD.MOV.U32 R174, RZ, RZ, R173 ;  /* 0x000000ffffae7224 */ /* 0x000fe200078e00ad */
[----:B------:R-:W-:Y:S02]  /*324a0*/  MOV R175, R190 ;  /* 0x000000be00af7202 */ /* 0x000fe40000000f00 */
[----:B------:R-:W-:Y:S02]  /*324b0*/  FSEL R185, R185, R187, !P1 ;  /* 0x000000bbb9b97208 */ /* 0x000fe40004800000 */
[----:B------:R-:W-:Y:S01]  /*324c0*/  FSEL R182, R182, R188, !P1 ;  /* 0x000000bcb6b67208 */ /* 0x000fe20004800000 */
[----:B------:R1:W-:Y:S01]  /*324d0*/  STL.64 [R1+0x7e48], R174 ;  /* 0x007e48ae01007387 */ /* 0x0003e20000100a00 */
[----:B------:R-:W-:-:S07]  /*324e0*/  FSEL R183, R183, R189, !P1 ;  /* 0x000000bdb7b77208 */ /* 0x000fce0004800000 */
.L_x_1125:
[----:B------:R-:W-:Y:S05]  /*324f0*/  BSYNC.RECONVERGENT B0 ;  /* 0x0000000000007941 */ /* 0x000fea0003800200 */
.L_x_1120:
[----:B------:R-:W-:Y:S01]  /*32500*/  UMOV UR12, 0xff800000 ;  /* 0xff800000000c7882 */ /* 0x000fe20000000000 */
[----:B------:R-:W-:Y:S01]  /*32510*/  UMOV UR13, 0x41cdcd64 ;  /* 0x41cdcd64000d7882 */ /* 0x000fe20000000000 */
[----:B------:R-:W-:Y:S01]  /*32520*/  UMOV UR10, 0xcccccccd ;  /* 0xcccccccd000a7882 */ /* 0x000fe20000000000 */
[----:B------:R-:W-:Y:S01]  /*32530*/  DSETP.GEU.AND P1, PT, |R182|, UR12, PT ;  /* 0x0000000cb6007e2a */ /* 0x000fe2000bf2e200 */
[----:B------:R-:W-:Y:S02]  /*32540*/  UMOV UR11, 0x4016cccc ;  /* 0x4016cccc000b7882 */ /* 0x000fe40000000000 */
[----:B-123--:R-:W-:Y:S01]  /*32550*/  DADD R174, R198, -UR10 ;  /* 0x8000000ac6ae7e29 */ /* 0x00efe20008000000 */
[----:B------:R-:W-:Y:S01]  /*32560*/  UMOV UR10, 0x3a29c77a ;  /* 0x3a29c77a000a7882 */ /* 0x000fe20000000000 */
[----:B------:R-:W-:-:S06]  /*32570*/  UMOV UR11, 0x3fffcb92 ;  /* 0x3fffcb92000b7882 */ /* 0x000fcc0000000000 */
[----:B------:R-:W-:-:S03]  /*32580*/  DFMA R174, R180, UR10, R174 ;  /* 0x0000000ab4ae7c2b */ /* 0x000fc600080000ae */
[----:B------:R-:W-:Y:S08]  /*32590*/  @P1 BRA `(.L_x_1119) ;  /* 0x00000000007c1947 */ /* 0x000ff00003800000 */
[----:B------:R-:W1:Y:S01]  /*325a0*/  MUFU.RCP64H R177, R175 ;  /* 0x000000af00b17308 */ /* 0x000e620000001800 */
[----:B------:R-:W-:Y:S01]  /*325b0*/  IMAD.MOV.U32 R176, RZ, RZ, 0x1 ;  /* 0x00000001ffb07424 */ /* 0x000fe200078e00ff */
[----:B------:R-:W-:Y:S05]  /*325c0*/  BMOV.32.CLEAR RZ, B0 ;  /* 0x0000000000ff7355 */ /* 0x000fea0000100000 */
[----:B------:R-:W-:Y:S01]  /*325d0*/  BSSY.RECONVERGENT B0, `(.L_x_1136) ;  /* 0x0000013000007945 */ /* 0x000fe20003800200 */
        /* <DEDUP_REMOVED lines=18> */
.L_x_1137:
[----:B------:R-:W-:Y:S05]  /*32700*/  BSYNC.RECONVERGENT B0 ;  /* 0x0000000000007941 */ /* 0x000fea0003800200 */
.L_x_1136:
        /* <DEDUP_REMOVED lines=8> */
.L_x_1119:
[----:B------:R-:W-:Y:S05]  /*32790*/  BSYNC.RECONVERGENT B1 ;  /* 0x0000000000017941 */ /* 0x000fea0003800200 */
.L_x_1118:
        /* <DEDUP_REMOVED lines=10> */
[----:B------:R-:W3:Y:S01]  /*32840*/  LDL.64 R188, [R124] ;  /* 0x000000007cbc7983 */ /* 0x000ee20000100a00 */
[----:B------:R-:W-:Y:S01]  /*32850*/  UMOV UR10, 0xcccccccd ;  /* 0xcccccccd000a7882 */ /* 0x000fe20000000000 */
[----:B------:R-:W-:Y:S01]  /*32860*/  UMOV UR11, 0x4016cccc ;  /* 0x4016cccc000b7882 */ /* 0x000fe20000000000 */
[----:B-1----:R-:W-:Y:S01]  /*32870*/  IMAD.MOV.U32 R176, RZ, RZ, 0x1 ;  /* 0x00000001ffb07424 */ /* 0x002fe200078e00ff */
[----:B------:R-:W-:Y:S05]  /*32880*/  BMOV.32.CLEAR RZ, B0 ;  /* 0x0000000000ff7355 */ /* 0x000fea0000100000 */
[----:B------:R-:W-:Y:S01]  /*32890*/  BSSY.RECONVERGENT B0, `(.L_x_1138) ;  /* 0x000001c000007945 */ /* 0x000fe20003800200 */
[----:B---3--:R-:W-:Y:S01]  /*328a0*/  DADD R174, R188, -UR10 ;  /* 0x8000000abcae7e29 */ /* 0x008fe20008000000 */
        /* <DEDUP_REMOVED lines=23> */
[----:B0-2---:R-:W-:Y:S05]  /*32a20*/  CALL.REL.NOINC `($__internal_0_$__cuda_sm20_div_rn_f64_full) ;  /* 0x00002578006c7944 */ /* 0x005fea0003c00000 */
[----:B------:R-:W-:Y:S02]  /*32a30*/  IMAD.MOV.U32 R186, RZ, RZ, R174 ;  /* 0x000000ffffba7224 */ /* 0x000fe400078e00ae */
[----:B------:R-:W-:-:S07]  /*32a40*/  IMAD.MOV.U32 R187, RZ, RZ, R175 ;  /* 0x000000ffffbb7224 */ /* 0x000fce00078e00af */
.L_x_1139:
[----:B------:R-:W-:Y:S05]  /*32a50*/  BSYNC.RECONVERGENT B0 ;  /* 0x0000000000007941 */ /* 0x000fea0003800200 */
.L_x_1138:
[----:B------:R-:W1:Y:S01]  /*32a60*/  LDC R174, c[0x0][0x2f8] ;  /* 0x0000be00ffae7b82 */ /* 0x000e620000000800 */
[----:B------:R-:W-:Y:S01]  /*32a70*/  IMAD.IADD R173, R131, 0x1, R120 ;  /* 0x0000000183ad7824 */ /* 0x000fe200078e0278 */
[----:B-1----:R-:W-:-:S05]  /*32a80*/  IADD3 R174, PT, PT, -R174, UR9, RZ ;  /* 0x00000009aeae7c10 */ /* 0x002fca000fffe1ff */
[----:B------:R-:W-:-:S06]  /*32a90*/  IMAD R176, R173, 0x8, R174 ;  /* 0x00000008adb07824 */ /* 0x000fcc00078e02ae */
[----:B------:R-:W3:Y:S01]  /*32aa0*/  LDL.64 R176, [R176] ;  /* 0x00000000b0b07983 */ /* 0x000ee20000100a00 */
[----:B--2---:R-:W-:Y:S01]  /*32ab0*/  IMAD.MOV.U32 R194, RZ, RZ, -0x800000 ;  /* 0xff800000ffc27424 */ /* 0x004fe200078e00ff */
[----:B------:R-:W-:Y:S05]  /*32ac0*/  BMOV.32.CLEAR RZ, B0 ;  /* 0x0000000000ff7355 */ /* 0x000fea0000100000 */
[----:B------:R-:W-:Y:S01]  /*32ad0*/  IMAD.MOV.U32 R195, RZ, RZ, 0x41cdcd64 ;  /* 0x41cdcd64ffc37424 */ /* 0x000fe200078e00ff */
[----:B------:R-:W-:Y:S05]  /*32ae0*/  BSSY.RECONVERGENT B0, `(.L_x_1140) ;  /* 0x0000016000007945 */ /* 0x000fea0003800200 */
[----:B---3--:R-:W-:-:S14]  /*32af0*/  DSETP.GEU.AND P1, PT, |R176|, R194, PT ;  /* 0x000000c2b000722a */ /* 0x008fdc0003f2e200 */
[----:B------:R-:W-:Y:S05]  /*32b00*/  @P1 BRA `(.L_x_1141) ;  /* 0x00000000004c1947 */ /* 0x000fea0003800000 */
[----:B------:R-:W2:Y:S01]  /*32b10*/  LDL.U8 R175, [R130+0x27d7] ;  /* 0x0027d70082af7983 */ /* 0x000ea20000100000 */
[----:B------:R-:W1:Y:S03]  /*32b20*/  LDC.64 R190, c[0x0][0x468] ;  /* 0x00011a00ffbe7b82 */ /* 0x000e660000000a00 */
[----:B------:R-:W3:Y:S01]  /*32b30*/  LDL.U8 R174, [R127+0x27f2] ;  /* 0x0027f2007fae7983 */ /* 0x000ee20000100000 */
[----:B------:R-:W-:Y:S01]  /*32b40*/  UMOV UR10, 0x5197d ;  /* 0x0005197d000a7882 */ /* 0x000fe20000000000 */
[----:B--2---:R-:W-:Y:S02]  /*32b50*/  PRMT R175, R175, 0x3340, R126 ;  /* 0x00003340afaf7816 */ /* 0x004fe4000000007e */
[----:B---3--:R-:W-:-:S04]  /*32b60*/  PRMT R174, R174, 0x3340, RZ ;  /* 0x00003340aeae7816 */ /* 0x008fc800000000ff */
[----:B------:R-:W-:Y:S02]  /*32b70*/  PRMT R174, R175, 0x5410, R174 ;  /* 0x00005410afae7816 */ /* 0x000fe400000000ae */
[----:B------:R-:W-:-:S05]  /*32b80*/  PRMT R175, R125, 0x8880, RZ ;  /* 0x000088807daf7816 */ /* 0x000fca00000000ff */
[----:B------:R-:W-:-:S04]  /*32b90*/  IDP.4A.S8.U8 R174, R174, UR10, R175 ;  /* 0x0000000aaeae7c26 */ /* 0x000fc800080002af */
[----:B-1----:R-:W-:-:S05]  /*32ba0*/  IMAD.WIDE R190, R174, 0x8, R190 ;  /* 0x00000008aebe7825 */ /* 0x002fca00078e02be */
        /* <DEDUP_REMOVED lines=9> */
.L_x_1141:
[----:B------:R-:W-:Y:S05]  /*32c40*/  BSYNC.RECONVERGENT B0 ;  /* 0x0000000000007941 */ /* 0x000fea0003800200 */
.L_x_1140:
[----:B------:R-:W-:Y:S01]  /*32c50*/  UMOV UR10, 0xcccccccd ;  /* 0xcccccccd000a7882 */ /* 0x000fe20000000000 */
[----:B------:R-:W-:Y:S01]  /*32c60*/  UMOV UR11, 0x4016cccc ;  /* 0x4016cccc000b7882 */ /* 0x000fe20000000000 */
[----:B------:R-:W-:Y:S01]  /*32c70*/  MOV R174, 0x1 ;  /* 0x0000000100ae7802 */ /* 0x000fe20000000f00 */
[----:B------:R-:W-:Y:S01]  /*32c80*/  DADD R190, R182, -UR10 ;  /* 0x8000000ab6be7e29 */ /* 0x000fe20008000000 */
[----:B------:R-:W-:Y:S01]  /*32c90*/  UMOV UR10, 0x3a29c77a ;  /* 0x3a29c77a000a7882 */ /* 0x000fe20000000000 */
[----:B------:R-:W-:Y:S01]  /*32ca0*/  UMOV UR11, 0x3fffcb92 ;  /* 0x3fffcb92000b7882 */ /* 0x000fe20000000000 */
[----:B------:R-:W-:Y:S05]  /*32cb0*/  BMOV.32.CLEAR RZ, B0 ;  /* 0x0000000000ff7355 */ /* 0x000fea0000100000 */
[----:B------:R-:W-:Y:S01]  /*32cc0*/  DFMA R190, R180, UR10, R190 ;  /* 0x0000000ab4be7c2b */ /* 0x000fe200080000be */
[----:B------:R-:W-:Y:S05]  /*32cd0*/  BSSY.RECONVERGENT B0, `(.L_x_1142) ;  /* 0x0000014000007945 */ /* 0x000fea0003800200 */
        /* <DEDUP_REMOVED lines=18> */
[----:B0-----:R-:W-:Y:S05]  /*32e00*/  CALL.REL.NOINC `($__internal_0_$__cuda_sm20_div_rn_f64_full) ;  /* 0x0000257400747944 */ /* 0x001fea0003c00000 */
.L_x_1143:
[----:B------:R-:W-:Y:S05]  /*32e10*/  BSYNC.RECONVERGENT B0 ;  /* 0x0000000000007941 */ /* 0x000fea0003800200 */
.L_x_1142:
        /* <DEDUP_REMOVED lines=19> */
[----:B-1----:R-:W-:Y:S02]  /*32f50*/  IMAD.MOV.U32 R182, RZ, RZ, R188 ;  /* 0x000000ffffb67224 */ /* 0x002fe400078e00bc */
        /* <DEDUP_REMOVED lines=9> */
.L_x_1145:
[----:B------:R-:W-:Y:S05]  /*32ff0*/  BSYNC.RECONVERGENT B0 ;  /* 0x0000000000007941 */ /* 0x000fea0003800200 */
.L_x_1144:
[----:B------:R-:W3:Y:S01]  /*33000*/  LDCU.64 UR10, c[0x0][0x468] ;  /* 0x00008d00ff0a77ac */ /* 0x000ee20008000a00 */
        /* <DEDUP_REMOVED lines=8> */
[----:B---3--:R-:W-:-:S04]  /*33090*/  LEA R188, P1, R122, UR10, 0x3 ;  /* 0x0000000a7abc7c11 */ /* 0x008fc8000f8218ff */
[----:B------:R-:W-:-:S09]  /*330a0*/  LEA.HI.X R189, R122, UR11, R123, 0x3, P1 ;  /* 0x0000000b7abd7c11 */ /* 0x000fd200088f1c7b */
.L_x_1174:
[----:B---3--:R-:W-:Y:S01]  /*330b0*/  IMAD.IADD R122, R120, 0x1, -R204 ;  /* 0x00000001787a7824 */ /* 0x008fe200078e0acc */
        /* <DEDUP_REMOVED lines=12> */
.L_x_1173:
[----:B---3--:R-:W3:Y:S01]  /*33180*/  LDC R122, c[0x0][0x2f8] ;  /* 0x0000be00ff7a7b82 */ /* 0x008ee20000000800 */
[----:B------:R-:W-:Y:S02]  /*33190*/  IMAD.MOV.U32 R193, RZ, RZ, R203 ;  /* 0x000000ffffc17224 */ /* 0x000fe400078e00cb */
[----:B------:R-:W-:-:S04]  /*331a0*/  VIADD R203, R203, 0xffffffff ;  /* 0xffffffffcbcb7836 */ /* 0x000fc80000000000 */
[----:B------:R-:W-:-:S04]  /*331b0*/  IMAD R173, R203, R172, R202 ;  /* 0x000000accbad7224 */ /* 0x000fc800078e02ca */
[----:B------:R-:W-:Y:S01]  /*331c0*/  VIADD R173, R173, 0xffffffff ;  /* 0xffffffffadad7836 */ /* 0x000fe20000000000 */
[----:B---3--:R-:W-:-:S04]  /*331d0*/  IADD3 R122, PT, PT, -R122, UR9, RZ ;  /* 0x000000097a7a7c10 */ /* 0x008fc8000fffe1ff */
[----:B------:R-:W-:-:S06]  /*331e0*/  LEA R122, R173, R122, 0x3 ;  /* 0x0000007aad7a7211 */ /* 0x000fcc00078e18ff */
[----:B------:R-:W3:Y:S01]  /*331f0*/  LDL.64 R122, [R122] ;  /* 0x000000007a7a7983 */ /* 0x000ee20000100a00 */
[----:B------:R-:W-:Y:S01]  /*33200*/  IMAD.MOV.U32 R206, RZ, RZ, -0x800000 ;  /* 0xff800000ffce7424 */ /* 0x000fe200078e00ff */
[----:B------:R-:W-:Y:S01]  /*33210*/  BSSY.RECONVERGENT B1, `(.L_x_1148) ;  /* 0x00001c0000017945 */ /* 0x000fe20003800200 */
[----:B------:R-:W-:-:S06]  /*33220*/  IMAD.MOV.U32 R207, RZ, RZ, 0x41cdcd64 ;  /* 0x41cdcd64ffcf7424 */ /* 0x000fcc00078e00ff */
[----:B---3--:R-:W-:-:S14]  /*33230*/  DSETP.GEU.AND P2, PT, |R122|, R206, PT ;  /* 0x000000ce7a00722a */ /* 0x008fdc0003f4e200 */
        /* <DEDUP_REMOVED lines=8> */
[C---:B--2---:R-:W-:Y:S01]  /*332c0*/  IMAD.IADD R176, R208.reuse, 0x1, R205 ;  /* 0x00000001d0b07824 */ /* 0x044fe200078e02cd */
[C---:B------:R-:W-:Y:S02]  /*332d0*/  ISETP.NE.AND P3, PT, R205.reuse, RZ, PT ;  /* 0x000000ffcd00720c */ /* 0x040fe40003f65270 */
[----:B------:R-:W-:Y:S02]  /*332e0*/  ISETP.GT.AND P4, PT, R205, RZ, !P2 ;  /* 0x000000ffcd00720c */ /* 0x000fe40005784270 */
[----:B------:R-:W-:-:S13]  /*332f0*/  ISETP.LT.OR P3, PT, R208, 0x1, P3 ;  /* 0x00000001d000780c */ /* 0x000fda0001f61670 */
[----:B------:R-:W-:Y:S05]  /*33300*/  @P3 BRA !P4, `(.L_x_1151) ;  /* 0x0000000c00103947 */ /* 0x000fea0006000000 */
[----:B------:R-:W-:Y:S02]  /*33310*/  ISETP.NE.AND P3, PT, R205, 0x1, PT ;  /* 0x00000001cd00780c */ /* 0x000fe40003f65270 */
[----:B------:R-:W-:-:S13]  /*33320*/  ISETP.NE.AND P4, PT, R208, 0x1, PT ;  /* 0x00000001d000780c */ /* 0x000fda0003f85270 */
[----:B------:R-:W-:Y:S05]  /*33330*/  @P3 BRA P4, `(.L_x_1152) ;  /* 0x0000000400903947 */ /* 0x000fea0002000000 */
[----:B------:R-:W-:Y:S01]  /*33340*/  ISETP.NE.AND P3, PT, R205, RZ, PT ;  /* 0x000000ffcd00720c */ /* 0x000fe20003f65270 */
        /* <DEDUP_REMOVED lines=11> */
[----:B------:R-:W2:Y:S01]  /*33400*/  LDC.64 R194, c[0x0][0x468] ;  /* 0x00011a00ffc27b82 */ /* 0x000ea20000000a00 */
[----:B------:R-:W-:-:S04]  /*33410*/  IMAD.IADD R175, R1, 0x1, R202 ;  /* 0x0000000101af7824 */ /* 0x000fc800078e02ca */
[----:B------:R-:W3:Y:S04]  /*33420*/  LDL.U8 R174, [R174+0x27d8] ;  /* 0x0027d800aeae7983 */ /* 0x000ee80000100000 */
[----:B------:R-:W4:Y:S01]  /*33430*/  LDL.U8 R175, [R175+0x27f3] ;  /* 0x0027f300afaf7983 */ /* 0x000f220000100000 */
[----:B------:R-:W-:Y:S01]  /*33440*/  UMOV UR10, 0x5197d ;  /* 0x0005197d000a7882 */ /* 0x000fe20000000000 */
[----:B--2---:R-:W-:Y:S01]  /*33450*/  IMAD.WIDE.U32 R176, R176, 0x8, R194 ;  /* 0x00000008b0b07825 */ /* 0x004fe200078e00c2 */
[----:B---3--:R-:W-:Y:S02]  /*33460*/  PRMT R174, R174, 0x3340, R126 ;  /* 0x00003340aeae7816 */ /* 0x008fe4000000007e */
        /* <DEDUP_REMOVED lines=10> */
.L_x_1154:
[----:B------:R-:W-:Y:S05]  /*33510*/  BSYNC.RECONVERGENT B6 ;  /* 0x0000000000067941 */ /* 0x000fea0003800200 */
.L_x_1153:
        /* <DEDUP_REMOVED lines=16> */
[----:B------:R-:W2:Y:S02]  /*33620*/  MUFU.RCP64H R123, R175 ;  /* 0x000000af007b7308 */ /* 0x000ea40000001800 */
[----:B--2---:R-:W-:-:S08]  /*33630*/  DFMA R190, -R174, R122, 1 ;  /* 0x3ff00000aebe742b */ /* 0x004fd0000000017a */
        /* <DEDUP_REMOVED lines=14> */
[----:B01----:R-:W-:Y:S05]  /*33720*/  CALL.REL.NOINC `($__internal_0_$__cuda_sm20_div_rn_f64_full) ;  /* 0x0000256c002c7944 */ /* 0x003fea0003c00000 */
[----:B------:R-:W-:Y:S02]  /*33730*/  IMAD.MOV.U32 R122, RZ, RZ, R174 ;  /* 0x000000ffff7a7224 */ /* 0x000fe400078e00ae */
[----:B------:R-:W-:-:S07]  /*33740*/  IMAD.MOV.U32 R123, RZ, RZ, R175 ;  /* 0x000000ffff7b7224 */ /* 0x000fce00078e00af */
.L_x_1156:
[----:B------:R-:W-:Y:S05]  /*33750*/  BSYNC.RECONVERGENT B6 ;  /* 0x0000000000067941 */ /* 0x000fea0003800200 */
.L_x_1155:
        /* <DEDUP_REMOVED lines=27> */
.L_x_1158:
[----:B------:R-:W-:Y:S05]  /*33910*/  BSYNC.RECONVERGENT B6 ;  /* 0x0000000000067941 */ /* 0x000fea0003800200 */
.L_x_1157:
[----:B------:R-:W-:-:S06]  /*33920*/  DSETP.GT.AND P2, PT, R122, R190, PT ;  /* 0x000000be7a00722a */ /* 0x000fcc0003f44000 */
[----:B------:R-:W-:Y:S02]  /*33930*/  FSEL R174, R194, RZ, P2 ;  /* 0x000000ffc2ae7208 */ /* 0x000fe40001000000 */
[----:B------:R-:W-:Y:S02]  /*33940*/  FSEL R175, R195, +QNAN , P2 ;  /* 0x7ff00000c3af7808 */ /* 0x000fe40001000000 */
[----:B------:R-:W-:Y:S02]  /*33950*/  FSEL R176, R198, RZ, P2 ;  /* 0x000000ffc6b07208 */ /* 0x000fe40001000000 */
[----:B------:R-:W-:Y:S01]  /*33960*/  FSEL R177, R199, -1.875, P2 ;  /* 0xbff00000c7b17808 */ /* 0x000fe20001000000 */
[----:B------:R-:W-:Y:S06]  /*33970*/  BRA `(.L_x_1159) ;  /* 0x0000001000e87947 */ /* 0x000fec0003800000 */
.L_x_1152:
[C---:B------:R-:W-:Y:S01]  /*33980*/  IMAD.IADD R174, R1.reuse, 0x1, R202 ;  /* 0x0000000101ae7824 */ /* 0x040fe200078e02ca */
[----:B------:R-:W2:Y:S01]  /*33990*/  LDC.64 R190, c[0x0][0x468] ;  /* 0x00011a00ffbe7b82 */ /* 0x000ea20000000a00 */
[C---:B------:R-:W-:Y:S01]  /*339a0*/  IMAD.IADD R175, R1.reuse, 0x1, R193 ;  /* 0x0000000101af7824 */ /* 0x040fe200078e02c1 */
[----:B------:R-:W3:Y:S01]  /*339b0*/  LDCU.64 UR10, c[0x0][0x468] ;  /* 0x00008d00ff0a77ac */ /* 0x000ee20008000a00 */
[----:B------:R-:W-:Y:S01]  /*339c0*/  VIADD R196, R1, 0x1388 ;  /* 0x0000138801c47836 */ /* 0x000fe20000000000 */
[----:B------:R-:W4:Y:S04]  /*339d0*/  LDG.E.64 R198, desc[UR6][R188.64+0xb180] ;  /* 0x00b18006bcc67981 */ /* 0x000f28000c1e1b00 */
[----:B------:R-:W5:Y:S04]  /*339e0*/  LDL.S8 R174, [R174+0x27f3] ;  /* 0x0027f300aeae7983 */ /* 0x000f680000100200 */
[----:B------:R5:W3:Y:S01]  /*339f0*/  LDL.S8 R177, [R175+0x27d8] ;  /* 0x0027d800afb17983 */ /* 0x000ae20000100200 */
[----:B------:R-:W-:-:S03]  /*33a00*/  LEA R200, R173, R196, 0x3 ;  /* 0x000000c4adc87211 */ /* 0x000fc600078e18ff */
[----:B------:R-:W4:Y:S04]  /*33a10*/  LDG.E.64 R196, desc[UR6][R188.64+0xb248] ;  /* 0x00b24806bcc47981 */ /* 0x000f28000c1e1b00 */
[----:B------:R-:W4:Y:S01]  /*33a20*/  LDL.64 R200, [R200] ;  /* 0x00000000c8c87983 */ /* 0x000f220000100a00 */
[----:B-----5:R-:W-:-:S03]  /*33a30*/  SHF.R.S32.HI R175, RZ, 0x1f, R174 ;  /* 0x0000001fffaf7819 */ /* 0x020fc600000114ae */
[----:B---3--:R-:W-:-:S04]  /*33a40*/  IMAD.WIDE R174, R177, 0x5, R174 ;  /* 0x00000005b1ae7825 */ /* 0x008fc800078e02ae */
[----:B--2---:R-:W-:Y:S01]  /*33a50*/  IMAD.WIDE R176, R176, 0x8, R190 ;  /* 0x00000008b0b07825 */ /* 0x004fe200078e02be */
[----:B------:R-:W-:-:S04]  /*33a60*/  LEA R194, P2, R174, UR10, 0x3 ;  /* 0x0000000aaec27c11 */ /* 0x000fc8000f8418ff */
[----:B------:R-:W-:Y:S02]  /*33a70*/  LEA.HI.X R195, R174, UR11, R175, 0x3, P2 ;  /* 0x0000000baec37c11 */ /* 0x000fe400090f1caf */
[----:B------:R-:W2:Y:S04]  /*33a80*/  LDG.E.64 R174, desc[UR6][R176.64+0x6268] ;  /* 0x00626806b0ae7981 */ /* 0x000ea8000c1e1b00 */
[----:B------:R-:W2:Y:S04]  /*33a90*/  LDG.E.64 R190, desc[UR6][R194.64+0xb248] ;  /* 0x00b24806c2be7981 */ /* 0x000ea8000c1e1b00 */
[----:B------:R-:W3:Y:S04]  /*33aa0*/  LDG.E.64 R176, desc[UR6][R176.64+0x5f98] ;  /* 0x005f9806b0b07981 */ /* 0x000ee8000c1e1b00 */
[----:B------:R-:W3:Y:S01]  /*33ab0*/  LDG.E.64 R194, desc[UR6][R194.64+0xb180] ;  /* 0x00b18006c2c27981 */ /* 0x000ee2000c1e1b00 */
[----:B------:R-:W-:Y:S01]  /*33ac0*/  UMOV UR10, 0xcccccccd ;  /* 0xcccccccd000a7882 */ /* 0x000fe20000000000 */
[----:B------:R-:W-:Y:S01]  /*33ad0*/  UMOV UR11, 0x4016cccc ;  /* 0x4016cccc000b7882 */ /* 0x000fe20000000000 */
[----:B------:R-:W-:Y:S01]  /*33ae0*/  BSSY.RECONVERGENT B6, `(.L_x_1160) ;  /* 0x0000024000067945 */ /* 0x000fe20003800200 */
[----:B--2---:R-:W-:-:S02]  /*33af0*/  DADD R174, R174, R190 ;  /* 0x00000000aeae7229 */ /* 0x004fc400000000be */
[----:B---3--:R-:W-:-:S06]  /*33b00*/  DADD R176, R176, R194 ;  /* 0x00000000b0b07229 */ /* 0x008fcc00000000c2 */
[----:B----4-:R-:W-:Y:S02]  /*33b10*/  DADD R174, R174, R196 ;  /* 0x00000000aeae7229 */ /* 0x010fe400000000c4 */
        /* <DEDUP_REMOVED lines=10> */
[----:B------:R-:W2:Y:S01]  /*33bc0*/  MUFU.RCP64H R177, R175 ;  /* 0x000000af00b17308 */ /* 0x000ea20000001800 */
[----:B------:R-:W-:-:S06]  /*33bd0*/  IMAD.MOV.U32 R176, RZ, RZ, 0x1 ;  /* 0x00000001ffb07424 */ /* 0x000fcc00078e00ff */
[----:B--2---:R-:W-:-:S08]  /*33be0*/  DFMA R190, -R174, R176, 1 ;  /* 0x3ff00000aebe742b */ /* 0x004fd000000001b0 */
        /* <DEDUP_REMOVED lines=19> */
.L_x_1161:
[----:B------:R-:W-:Y:S05]  /*33d20*/  BSYNC.RECONVERGENT B6 ;  /* 0x0000000000067941 */ /* 0x000fea0003800200 */
.L_x_1160:
        /* <DEDUP_REMOVED lines=27> */
.L_x_1163:
[----:B------:R-:W-:Y:S05]  /*33ee0*/  BSYNC.RECONVERGENT B6 ;  /* 0x0000000000067941 */ /* 0x000fea0003800200 */
.L_x_1162:
[----:B------:R-:W-:-:S06]  /*33ef0*/  DSETP.GT.AND P2, PT, R122, R190, PT ;  /* 0x000000be7a00722a */ /* 0x000fcc0003f44000 */
[----:B------:R-:W-:Y:S02]  /*33f00*/  FSEL R174, R194, RZ, P2 ;  /* 0x000000ffc2ae7208 */ /* 0x000fe40001000000 */
[----:B------:R-:W-:Y:S02]  /*33f10*/  FSEL R175, R195, +QNAN , P2 ;  /* 0x7ff00000c3af7808 */ /* 0x000fe40001000000 */
[----:B------:R-:W-:Y:S02]  /*33f20*/  FSEL R176, R198, RZ, P2 ;  /* 0x000000ffc6b07208 */ /* 0x000fe40001000000 */
[----:B------:R-:W-:Y:S01]  /*33f30*/  FSEL R177, R199, -1.875, P2 ;  /* 0xbff00000c7b17808 */ /* 0x000fe20001000000 */
[----:B------:R-:W-:Y:S06]  /*33f40*/  BRA `(.L_x_1159) ;  /* 0x0000000c00747947 */ /* 0x000fec0003800000 */
.L_x_1151:
[----:B------:R-:W-:-:S04]  /*33f50*/  ISETP.NE.AND P2, PT, R205, 0x1, PT ;  /* 0x00000001cd00780c */ /* 0x000fc80003f45270 */
[----:B------:R-:W-:-:S13]  /*33f60*/  ISETP.NE.OR P2, PT, R208, 0x1, P2 ;  /* 0x00000001d000780c */ /* 0x000fda0001745670 */
[----:B------:R-:W-:Y:S05]  /*33f70*/  @P2 BRA `(.L_x_1164) ;  /* 0x0000000400b02947 */ /* 0x000fea0003800000 */
[C---:B------:R-:W-:Y:S01]  /*33f80*/  IMAD.IADD R190, R1.reuse, 0x1, R193 ;  /* 0x0000000101be7824 */ /* 0x040fe200078e02c1 */
[----:B------:R-:W2:Y:S01]  /*33f90*/  LDL.U8 R177, [R127+0x27f2] ;  /* 0x0027f2007fb17983 */ /* 0x000ea20000100000 */
[C---:B------:R-:W-:Y:S01]  /*33fa0*/  IMAD.IADD R174, R1.reuse, 0x1, R202 ;  /* 0x0000000101ae7824 */ /* 0x040fe200078e02ca */
[----:B------:R-:W3:Y:S02]  /*33fb0*/  LDC.64 R194, c[0x0][0x468] ;  /* 0x00011a00ffc27b82 */ /* 0x000ee40000000a00 */
[----:B------:R-:W4:Y:S04]  /*33fc0*/  LDL.U8 R176, [R190+0x27d9] ;  /* 0x0027d900beb07983 */ /* 0x000f280000100000 */
[----:B------:R-:W5:Y:S04]  /*33fd0*/  LDL.U8 R191, [R174+0x27f3] ;  /* 0x0027f300aebf7983 */ /* 0x000f680000100000 */
[----:B------:R-:W4:Y:S04]  /*33fe0*/  LDL.U8 R190, [R190+0x27d8] ;  /* 0x0027d800bebe7983 */ /* 0x000f280000100000 */
[----:B------:R-:W3:Y:S04]  /*33ff0*/  LDL.S8 R175, [R130+0x27d7] ;  /* 0x0027d70082af7983 */ /* 0x000ee80000100200 */
[----:B------:R-:W3:Y:S01]  /*34000*/  LDL.S8 R174, [R174+0x27f4] ;  /* 0x0027f400aeae7983 */ /* 0x000ee20000100200 */
[----:B------:R-:W-:Y:S01]  /*34010*/  UMOV UR10, 0x57d19 ;  /* 0x00057d19000a7882 */ /* 0x000fe20000000000 */
[----:B------:R-:W-:-:S04]  /*34020*/  VIADD R196, R1, 0x1388 ;  /* 0x0000138801c47836 */ /* 0x000fc80000000000 */
[----:B------:R-:W-:-:S06]  /*34030*/  IMAD R196, R173, 0x8, R196 ;  /* 0x00000008adc47824 */ /* 0x000fcc00078e02c4 */
[----:B------:R-:W3:Y:S01]  /*34040*/  LDL.64 R196, [R196] ;  /* 0x00000000c4c47983 */ /* 0x000ee20000100a00 */
[----:B--2---:R-:W-:Y:S02]  /*34050*/  PRMT R177, R177, 0x3340, R125 ;  /* 0x00003340b1b17816 */ /* 0x004fe4000000007d */
[----:B-----5:R-:W-:Y:S02]  /*34060*/  PRMT R191, R191, 0x3340, RZ ;  /* 0x00003340bfbf7816 */ /* 0x020fe400000000ff */
[----:B----4-:R-:W-:Y:S02]  /*34070*/  PRMT R176, R190, 0x3340, R176 ;  /* 0x00003340beb07816 */ /* 0x010fe400000000b0 */
[----:B------:R-:W-:-:S04]  /*34080*/  PRMT R190, R126, 0x3340, RZ ;  /* 0x000033407ebe7816 */ /* 0x000fc800000000ff */
[----:B------:R-:W-:Y:S02]  /*34090*/  PRMT R177, R177, 0x5410, R190 ;  /* 0x00005410b1b17816 */ /* 0x000fe400000000be */
[----:B------:R-:W-:-:S03]  /*340a0*/  PRMT R176, R176, 0x5410, R191 ;  /* 0x00005410b0b07816 */ /* 0x000fc600000000bf */
[----:B---3--:R-:W-:Y:S01]  /*340b0*/  IDP.4A.S8.U8 R177, R177, UR10, R175 ;  /* 0x0000000ab1b17c26 */ /* 0x008fe200080002af */
[----:B------:R-:W-:Y:S02]  /*340c0*/  UMOV UR10, 0x5197d ;  /* 0x0005197d000a7882 */ /* 0x000fe40000000000 */
[----:B------:R-:W-:Y:S02]  /*340d0*/  IDP.4A.S8.U8 R174, R176, UR10, R174 ;  /* 0x0000000ab0ae7c26 */ /* 0x000fe400080002ae */
[----:B------:R-:W-:-:S04]  /*340e0*/  IMAD.WIDE R176, R177, 0x8, R194 ;  /* 0x00000008b1b07825 */ /* 0x000fc800078e02c2 */
[----:B------:R-:W-:Y:S02]  /*340f0*/  IMAD.WIDE R194, R174, 0x8, R194 ;  /* 0x00000008aec27825 */ /* 0x000fe400078e02c2 */
[----:B------:R2:W3:Y:S04]  /*34100*/  LDG.E.64 R174, desc[UR6][R176.64+0x2710] ;  /* 0x00271006b0ae7981 */ /* 0x0004e8000c1e1b00 */
[----:B------:R-:W2:Y:S04]  /*34110*/  LDG.E.64 R190, desc[UR6][R194.64+0x3a98] ;  /* 0x003a9806c2be7981 */ /* 0x000ea8000c1e1b00 */
[----:B------:R-:W2:Y:S04]  /*34120*/  LDG.E.64 R176, desc[UR6][R176.64+0x3a98] ;  /* 0x003a9806b0b07981 */ /* 0x000ea8000c1e1b00 */
[----:B------:R-:W3:Y:S01]  /*34130*/  LDG.E.64 R194, desc[UR6][R194.64+0x2710] ;  /* 0x00271006c2c27981 */ /* 0x000ee2000c1e1b00 */
[----:B------:R-:W-:Y:S01]  /*34140*/  UMOV UR10, 0xcccccccd ;  /* 0xcccccccd000a7882 */ /* 0x000fe20000000000 */
[----:B------:R-:W-:Y:S01]  /*34150*/  UMOV UR11, 0x4016cccc ;  /* 0x4016cccc000b7882 */ /* 0x000fe20000000000 */
[----:B------:R-:W-:Y:S01]  /*34160*/  BSSY.RECONVERGENT B6, `(.L_x_1165) ;  /* 0x0000022000067945 */ /* 0x000fe20003800200 */
[----:B--2---:R-:W-:-:S02]  /*34170*/  DADD R176, R190, R176 ;  /* 0x00000000beb07229 */ /* 0x004fc400000000b0 */
[----:B---3--:R-:W-:-:S06]  /*34180*/  DADD R174, R194, R174 ;  /* 0x00000000c2ae7229 */ /* 0x008fcc00000000ae */
        /* <DEDUP_REMOVED lines=31> */
.L_x_1166:
[----:B------:R-:W-:Y:S05]  /*34380*/  BSYNC.RECONVERGENT B6 ;  /* 0x0000000000067941 */ /* 0x000fea0003800200 */
.L_x_1165:
        /* <DEDUP_REMOVED lines=27> */
.L_x_1168:
[----:B------:R-:W-:Y:S05]  /*34540*/  BSYNC.RECONVERGENT B6 ;  /* 0x0000000000067941 */ /* 0x000fea0003800200 */
.L_x_1167:
[----:B------:R-:W-:Y:S01]  /*34550*/  DADD R174, -R190, R122 ;  /* 0x00000000beae7229 */ /* 0x000fe2000000017a */
[----:B------:R-:W-:Y:S01]  /*34560*/  UMOV UR10, 0xa0b5ed8d ;  /* 0xa0b5ed8d000a7882 */ /* 0x000fe20000000000 */
[----:B------:R-:W-:Y:S01]  /*34570*/  UMOV UR11, 0x3eb0c6f7 ;  /* 0x3eb0c6f7000b7882 */ /* 0x000fe20000000000 */
[----:B------:R-:W-:Y:S02]  /*34580*/  IMAD.MOV.U32 R176, RZ, RZ, 0x0 ;  /* 0x00000000ffb07424 */ /* 0x000fe400078e00ff */
[----:B------:R-:W-:-:S03]  /*34590*/  IMAD.MOV.U32 R177, RZ, RZ, -0x40100000 ;  /* 0xbff00000ffb17424 */ /* 0x000fc600078e00ff */
        /* <DEDUP_REMOVED lines=10> */
.L_x_1164:
[C---:B------:R-:W-:Y:S01]  /*34640*/  IADD3 R175, PT, PT, R1.reuse, R193, RZ ;  /* 0x000000c101af7210 */ /* 0x040fe20007ffe0ff */
[C---:B------:R-:W-:Y:S01]  /*34650*/  IMAD.IADD R190, R1.reuse, 0x1, R202 ;  /* 0x0000000101be7824 */ /* 0x040fe200078e02ca */
[----:B------:R-:W2:Y:S01]  /*34660*/  LDL.U8 R197, [R127+0x27f2] ;  /* 0x0027f2007fc57983 */ /* 0x000ea20000100000 */
[----:B------:R-:W3:Y:S03]  /*34670*/  LDC.64 R198, c[0x0][0x468] ;  /* 0x00011a00ffc67b82 */ /* 0x000ee60000000a00 */
[----:B------:R-:W4:Y:S04]  /*34680*/  LDL.U8 R174, [R175+0x27d9] ;  /* 0x0027d900afae7983 */ /* 0x000f280000100000 */
[----:B------:R-:W5:Y:S04]  /*34690*/  LDL.U8 R177, [R190+0x27f3] ;  /* 0x0027f300beb17983 */ /* 0x000f680000100000 */
[----:B------:R-:W4:Y:S04]  /*346a0*/  LDL.U8 R175, [R175+0x27d8] ;  /* 0x0027d800afaf7983 */ /* 0x000f280000100000 */
[----:B------:R-:W2:Y:S04]  /*346b0*/  LDL.S8 R190, [R190+0x27f4] ;  /* 0x0027f400bebe7983 */ /* 0x000ea80000100200 */
[----:B------:R-:W2:Y:S01]  /*346c0*/  LDL.S8 R196, [R130+0x27d7] ;  /* 0x0027d70082c47983 */ /* 0x000ea20000100200 */
[----:B------:R-:W-:Y:S01]  /*346d0*/  UMOV UR10, 0x5197d ;  /* 0x0005197d000a7882 */ /* 0x000fe20000000000 */
[----:B------:R-:W-:Y:S01]  /*346e0*/  PRMT R200, R126, 0x3340, RZ ;  /* 0x000033407ec87816 */ /* 0x000fe200000000ff */
[----:B------:R-:W-:Y:S01]  /*346f0*/  VIADD R201, R1, 0x1388 ;  /* 0x0000138801c97836 */ /* 0x000fe20000000000 */
[----:B-----5:R-:W-:-:S02]  /*34700*/  PRMT R177, R177, 0x3340, RZ ;  /* 0x00003340b1b17816 */ /* 0x020fc400000000ff */
[----:B----4-:R-:W-:-:S04]  /*34710*/  PRMT R174, R175, 0x3340, R174 ;  /* 0x00003340afae7816 */ /* 0x010fc800000000ae */
[----:B------:R-:W-:Y:S01]  /*34720*/  PRMT R174, R174, 0x5410, R177 ;  /* 0x00005410aeae7816 */ /* 0x000fe200000000b1 */
[----:B---3--:R-:W-:-:S04]  /*34730*/  IMAD.WIDE R176, R176, 0x8, R198 ;  /* 0x00000008b0b07825 */ /* 0x008fc800078e02c6 */
[----:B--2---:R-:W-:Y:S01]  /*34740*/  IDP.4A.S8.U8 R190, R174, UR10, R190 ;  /* 0x0000000aaebe7c26 */ /* 0x004fe200080002be */
[----:B------:R-:W-:Y:S01]  /*34750*/  PRMT R197, R197, 0x3340, R125 ;  /* 0x00003340c5c57816 */ /* 0x000fe2000000007d */
[----:B------:R-:W2:Y:S02]  /*34760*/  LDG.E.64 R174, desc[UR6][R176.64+0x6178] ;  /* 0x00617806b0ae7981 */ /* 0x000ea4000c1e1b00 */
[----:B------:R-:W-:Y:S01]  /*34770*/  IMAD.WIDE R194, R190, 0x8, R198 ;  /* 0x00000008bec27825 */ /* 0x000fe200078e02c6 */
[----:B------:R-:W-:Y:S01]  /*34780*/  PRMT R197, R197, 0x5410, R200 ;  /* 0x00005410c5c57816 */ /* 0x000fe200000000c8 */
        /* <DEDUP_REMOVED lines=17> */
[----:B------:R-:W2:Y:S01]  /*348a0*/  I2F.F64 R190, R190 ;  /* 0x000000be00be7312 */ /* 0x000ea20000201c00 */
[----:B---3--:R-:W-:-:S08]  /*348b0*/  DADD R176, R176, R194 ;  /* 0x00000000b0b07229 */ /* 0x008fd000000000c2 */
[----:B----4-:R-:W-:Y:S02]  /*348c0*/  DADD R176, R176, R196 ;  /* 0x00000000b0b07229 */ /* 0x010fe400000000c4 */
[----:B-----5:R-:W-:-:S06]  /*348d0*/  DADD R174, R174, R198 ;  /* 0x00000000aeae7229 */ /* 0x020fcc00000000c6 */
[----:B--2---:R-:W-:Y:S02]  /*348e0*/  DFMA R176, R190, -UR10, R176 ;  /* 0x8000000abeb07c2b */ /* 0x004fe400080000b0 */
        /* <DEDUP_REMOVED lines=33> */
.L_x_1170:
[----:B------:R-:W-:Y:S05]  /*34b00*/  BSYNC.RECONVERGENT B6 ;  /* 0x0000000000067941 */ /* 0x000fea0003800200 */
.L_x_1169:
        /* <DEDUP_REMOVED lines=27> */
.L_x_1172:
[----:B------:R-:W-:Y:S05]  /*34cc0*/  BSYNC.RECONVERGENT B6 ;  /* 0x0000000000067941 */ /* 0x000fea0003800200 */
.L_x_1171:
[----:B------:R-:W-:-:S06]  /*34cd0*/  DSETP.GT.AND P2, PT, R122, R190, PT ;  /* 0x000000be7a00722a */ /* 0x000fcc0003f44000 */
[----:B------:R-:W-:Y:S02]  /*34ce0*/  FSEL R174, R194, RZ, P2 ;  /* 0x000000ffc2ae7208 */ /* 0x000fe40001000000 */
[----:B------:R-:W-:Y:S02]  /*34cf0*/  FSEL R175, R195, +QNAN , P2 ;  /* 0x7ff00000c3af7808 */ /* 0x000fe40001000000 */
[----:B------:R-:W-:Y:S02]  /*34d00*/  FSEL R176, R198, RZ, P2 ;  /* 0x000000ffc6b07208 */ /* 0x000fe40001000000 */
[----:B------:R-:W-:-:S07]  /*34d10*/  FSEL R177, R199, -1.875, P2 ;  /* 0xbff00000c7b17808 */ /* 0x000fce0001000000 */
.L_x_1159:
[----:B------:R-:W-:Y:S05]  /*34d20*/  BSYNC.RECONVERGENT B0 ;  /* 0x0000000000007941 */ /* 0x000fea0003800200 */
.L_x_1150:
        /* <DEDUP_REMOVED lines=9> */
[----:B-1----:R-:W-:Y:S02]  /*34dc0*/  @!P3 IMAD.MOV.U32 R182, RZ, RZ, R174 ;  /* 0x000000ffffb6b224 */ /* 0x002fe400078e00ae */
[----:B------:R-:W-:Y:S01]  /*34dd0*/  @!P3 IMAD.MOV.U32 R183, RZ, RZ, R175 ;  /* 0x000000ffffb7b224 */ /* 0x000fe200078e00af */
[----:B------:R3:W-:Y:S01]  /*34de0*/  @!P3 STL.64 [R124], R174 ;  /* 0x000000ae7c00b387 */ /* 0x0007e20000100a00 */
[----:B------:R-:W-:Y:S02]  /*34df0*/  @!P3 IMAD.MOV.U32 R184, RZ, RZ, R122 ;  /* 0x000000ffffb8b224 */ /* 0x000fe400078e007a */
[----:B------:R-:W-:-:S07]  /*34e00*/  @!P3 IMAD.MOV.U32 R185, RZ, RZ, R123 ;  /* 0x000000ffffb9b224 */ /* 0x000fce00078e007b */
.L_x_1149:
[----:B------:R-:W-:Y:S05]  /*34e10*/  BSYNC.RECONVERGENT B1 ;  /* 0x0000000000017941 */ /* 0x000fea0003800200 */
.L_x_1148:
[----:B------:R-:W-:Y:S01]  /*34e20*/  VIADD R202, R202, 0x1 ;  /* 0x00000001caca7836 */ /* 0x000fe20000000000 */
[----:B------:R-:W-:-:S04]  /*34e30*/  ISETP.GT.U32.AND P3, PT, R193, 0x1, PT ;  /* 0x00000001c100780c */ /* 0x000fc80003f64070 */
[----:B------:R-:W-:-:S13]  /*34e40*/  ISETP.GE.AND P2, PT, R202, R120, PT ;  /* 0x00000078ca00720c */ /* 0x000fda0003f46270 */
[----:B------:R-:W-:Y:S05]  /*34e50*/  @!P2 BRA P3, `(.L_x_1173) ;  /* 0xffffffe000c8a947 */ /* 0x000fea000183ffff */
.L_x_1147:
[----:B------:R-:W-:Y:S05]  /*34e60*/  BSYNC.RECONVERGENT B2 ;  /* 0x0000000000027941 */ /* 0x000fea0003800200 */
.L_x_1146:
[----:B------:R-:W-:Y:S05]  /*34e70*/  @P1 BRA `(.L_x_1174) ;  /* 0xffffffe0008c1947 */ /* 0x000fea000383ffff */
.L_x_1117:
[----:B------:R-:W-:Y:S05]  /*34e80*/  BSYNC.RECONVERGENT B3 ;  /* 0x0000000000037941 */ /* 0x000fea0003800200 */
.L_x_1116:
[C---:B------:R-:W-:Y:S01]  /*34e90*/  ISETP.NE.AND P1, PT, R120.reuse, R172, PT ;  /* 0x000000ac7800720c */ /* 0x040fe20003f25270 */
[----:B------:R-:W-:-:S12]  /*34ea0*/  VIADD R120, R120, 0x1 ;  /* 0x0000000178787836 */ /* 0x000fd80000000000 */
[----:B------:R-:W-:Y:S05]  /*34eb0*/  @P1 BRA `(.L_x_1175) ;  /* 0xffffffc0001c1947 */ /* 0x000fea000383ffff */
.L_x_1115:
[----:B------:R-:W-:Y:S05]  /*34ec0*/  BSYNC.RECONVERGENT B4 ;  /* 0x0000000000047941 */ /* 0x000fea0003800200 */
.L_x_1114:
[C---:B------:R-:W-:Y:S01]  /*34ed0*/  ISETP.NE.AND P1, PT, R121.reuse, R178, PT ;  /* 0x000000b27900720c */ /* 0x040fe20003f25270 */
[----:B------:R-:W-:-:S12]  /*34ee0*/  VIADD R121, R121, 0x1 ;  /* 0x0000000179797836 */ /* 0x000fd80000000000 */
[----:B------:R-:W-:Y:S05]  /*34ef0*/  @P1 BRA `(.L_x_1176) ;  /* 0xffffffbc00ec1947 */ /* 0x000fea000383ffff */
.L_x_1106:
[----:B------:R-:W-:Y:S05]  /*34f00*/  BSYNC.RECONVERGENT B5 ;  /* 0x0000000000057941 */ /* 0x000fea0003800200 */
.L_x_1105:
[----:B------:R-:W-:Y:S01]  /*34f10*/  ISETP.NE.AND P3, PT, R172, RZ, PT ;  /* 0x000000ffac00720c */ /* 0x000fe20003f65270 */
[----:B------:R-:W-:Y:S01]  /*34f20*/  BSSY.RECONVERGENT B2, `(.L_x_1177) ;  /* 0x00001c0000027945 */ /* 0x000fe20003800200 */
[----:B-1----:R-:W-:Y:S01]  /*34f30*/  IMAD.MOV.U32 R121, RZ, RZ, RZ ;  /* 0x000000ffff797224 */ /* 0x002fe200078e00ff */
[----:B---3--:R-:W-:Y:S01]  /*34f40*/  MOV R123, 0xfff00000 ;  /* 0xfff00000007b7802 */ /* 0x008fe20000000f00 */
[----:B------:R-:W-:-:S09]  /*34f50*/  IMAD.MOV.U32 R122, RZ, RZ, 0x0 ;  /* 0x00000000ff7a7424 */ /* 0x000fd200078e00ff */
[----:B------:R-:W-:Y:S05]  /*34f60*/  @!P3 BRA `(.L_x_1178) ;  /* 0x0000001800ecb947 */ /* 0x000fea0003800000 */
[----:B------:R-:W3:Y:S01]  /*34f70*/  LDL.U8 R192, [R192+0x27d8] ;  /* 0x0027d800c0c07983 */ /* 0x000ee20000100000 */
[----:B--2---:R-:W-:Y:S02]  /*34f80*/  VIADD R198, R178, 0xffffffff ;  /* 0xffffffffb2c67836 */ /* 0x004fe40000000000 */
[----:B------:R-:W-:Y:S02]  /*34f90*/  IMAD.MOV.U32 R121, RZ, RZ, RZ ;  /* 0x000000ffff797224 */ /* 0x000fe400078e00ff */
[----:B------:R-:W-:Y:S02]  /*34fa0*/  IMAD R198, R198, R172, -0x1 ;  /* 0xffffffffc6c67424 */ /* 0x000fe400078e02ac */
[----:B------:R-:W-:Y:S02]  /*34fb0*/  IMAD.MOV.U32 R120, RZ, RZ, 0x1 ;  /* 0x00000001ff787424 */ /* 0x000fe400078e00ff */
[----:B------:R-:W-:Y:S02]  /*34fc0*/  IMAD.MOV.U32 R122, RZ, RZ, 0x0 ;  /* 0x00000000ff7a7424 */ /* 0x000fe400078e00ff */
[----:B------:R-:W-:Y:S01]  /*34fd0*/  IMAD.MOV.U32 R123, RZ, RZ, -0x100000 ;  /* 0xfff00000ff7b7424 */ /* 0x000fe200078e00ff */
[----:B---3--:R-:W-:-:S02]  /*34fe0*/  PRMT R195, R192, 0x8880, RZ ;  /* 0x00008880c0c37816 */ /* 0x008fc400000000ff */
[----:B------:R-:W-:Y:S02]  /*34ff0*/  PRMT R194, R192, 0x8880, RZ ;  /* 0x00008880c0c27816 */ /* 0x000fe400000000ff */
[----:B------:R-:W-:-:S07]  /*35000*/  SHF.R.S32.HI R179, RZ, 0x1f, R195 ;  /* 0x0000001fffb37819 */ /* 0x000fce00000114c3 */
.L_x_1203:
[----:B-----5:R-:W-:-:S05]  /*35010*/  IMAD.IADD R124, R1, 0x1, R120 ;  /* 0x00000001017c7824 */ /* 0x020fca00078e0278 */
[----:B------:R-:W2:Y:S01]  /*35020*/  LDL.U8 R125, [R124+0x27f3] ;  /* 0x0027f3007c7d7983 */ /* 0x000ea20000100000 */
        /* <DEDUP_REMOVED lines=10> */
[----:B------:R-:W3:Y:S01]  /*350d0*/  LDC.64 R128, c[0x0][0x468] ;  /* 0x00011a00ff807b82 */ /* 0x000ee20000000a00 */
[----:B------:R-:W4:Y:S01]  /*350e0*/  LDCU.64 UR10, c[0x0][0x468] ;  /* 0x00008d00ff0a77ac */ /* 0x000f220008000a00 */
[----:B------:R-:W-:Y:S01]  /*350f0*/  PRMT R127, R125, 0x8880, RZ ;  /* 0x000088807d7f7816 */ /* 0x000fe200000000ff */
[----:B------:R-:W-:-:S03]  /*35100*/  UMOV UR12, 0x57d ;  /* 0x0000057d000c7882 */ /* 0x000fc60000000000 */
[----:B------:R-:W-:Y:S02]  /*35110*/  PRMT R127, R127, 0x7710, RZ ;  /* 0x000077107f7f7816 */ /* 0x000fe400000000ff */
[----:B-1----:R-:W-:Y:S02]  /*35120*/  PRMT R124, R125, 0x8880, RZ ;  /* 0x000088807d7c7816 */ /* 0x002fe400000000ff */
[----:B------:R-:W-:Y:S02]  /*35130*/  PRMT R127, R195, 0x5410, R127 ;  /* 0x00005410c37f7816 */ /* 0x000fe4000000007f */
[----:B------:R-:W-:-:S03]  /*35140*/  SHF.R.S32.HI R125, RZ, 0x1f, R124 ;  /* 0x0000001fff7d7819 */ /* 0x000fc6000001147c */
[----:B------:R-:W-:-:S03]  /*35150*/  IMAD.WIDE R124, R194, 0x5, R124 ;  /* 0x00000005c27c7825 */ /* 0x000fc600078e027c */
[----:B----4-:R-:W-:-:S04]  /*35160*/  LEA R130, P0, R124, UR10, 0x3 ;  /* 0x0000000a7c827c11 */ /* 0x010fc8000f8018ff */
[----:B------:R-:W-:-:S05]  /*35170*/  LEA.HI.X R131, R124, UR11, R125, 0x3, P0 ;  /* 0x0000000b7c837c11 */ /* 0x000fca00080f1c7d */
[----:B------:R-:W4:Y:S01]  /*35180*/  LDG.E.64 R184, desc[UR6][R130.64+0xb248] ;  /* 0x00b2480682b87981 */ /* 0x000f22000c1e1b00 */
[----:B------:R-:W-:-:S03]  /*35190*/  IMAD R182, R179, 0xa0, RZ ;  /* 0x000000a0b3b67824 */ /* 0x000fc600078e02ff */
[----:B------:R1:W5:Y:S02]  /*351a0*/  LDG.E.64 R186, desc[UR6][R130.64+0xb180] ;  /* 0x00b1800682ba7981 */ /* 0x000364000c1e1b00 */
[----:B-1----:R-:W-:-:S04]  /*351b0*/  IMAD.WIDE.U32 R130, R195, 0xa0, R130 ;  /* 0x000000a0c3827825 */ /* 0x002fc800078e0082 */
[----:B------:R-:W-:Y:S02]  /*351c0*/  IMAD.IADD R183, R131, 0x1, R182 ;  /* 0x0000000183b77824 */ /* 0x000fe400078e02b6 */
[----:B------:R-:W-:-:S05]  /*351d0*/  IMAD.MOV.U32 R182, RZ, RZ, R130 ;  /* 0x000000ffffb67224 */ /* 0x000fca00078e0082 */
[----:B------:R-:W5:Y:S01]  /*351e0*/  LDG.E.64 R130, desc[UR6][R182.64+0x52a8] ;  /* 0x0052a806b6827981 */ /* 0x000f62000c1e1b00 */
[----:B--2---:R-:W-:-:S04]  /*351f0*/  IDP.2A.LO.S16.U8 R126, R127, UR12, R126 ;  /* 0x0000000c7f7e7c26 */ /* 0x004fc8000800127e */
[----:B---3--:R-:W-:-:S05]  /*35200*/  IMAD.WIDE R124, R126, 0x8, R128 ;  /* 0x000000087e7c7825 */ /* 0x008fca00078e0280 */
[----:B------:R-:W4:Y:S04]  /*35210*/  LDG.E.64 R126, desc[UR6][R124.64+0xa118] ;  /* 0x00a118067c7e7981 */ /* 0x000f28000c1e1b00 */
[----:B------:R1:W5:Y:S01]  /*35220*/  LDG.E.64 R128, desc[UR6][R124.64+0x8d90] ;  /* 0x008d90067c807981 */ /* 0x000362000c1e1b00 */
[----:B------:R-:W-:Y:S02]  /*35230*/  IMAD.MOV.U32 R174, RZ, RZ, -0x800000 ;  /* 0xff800000ffae7424 */ /* 0x000fe400078e00ff */
[----:B------:R-:W-:Y:S01]  /*35240*/  IMAD.MOV.U32 R175, RZ, RZ, 0x41cdcd64 ;  /* 0x41cdcd64ffaf7424 */ /* 0x000fe200078e00ff */
[----:B------:R-:W-:Y:S05]  /*35250*/  BMOV.32.CLEAR RZ, B0 ;  /* 0x0000000000ff7355 */ /* 0x000fea0000100000 */
[----:B-1----:R-:W-:Y:S01]  /*35260*/  IMAD.WIDE.U32 R124, R195, -0x320, R124 ;  /* 0xfffffce0c37c7825 */ /* 0x002fe200078e007c */
[----:B------:R-:W-:Y:S01]  /*35270*/  BSSY.RECONVERGENT B0, `(.L_x_1181) ;  /* 0x000006c000007945 */ /* 0x000fe20003800200 */
[----:B----4-:R-:W-:-:S02]  /*35280*/  DADD R126, R184, R126 ;  /* 0x00000000b87e7229 */ /* 0x010fc4000000007e */
[----:B-----5:R-:W-:-:S06]  /*35290*/  DADD R128, R186, R128 ;  /* 0x00000000ba807229 */ /* 0x020fcc0000000080 */
[----:B------:R-:W-:-:S06]  /*352a0*/  DSETP.GT.AND P0, PT, |R126|, R174, PT ;  /* 0x000000ae7e00722a */ /* 0x000fcc0003f04200 */
[----:B------:R-:W-:Y:S02]  /*352b0*/  FSEL R188, R128, RZ, !P0 ;  /* 0x000000ff80bc7208 */ /* 0x000fe40004000000 */
[----:B------:R-:W-:Y:S02]  /*352c0*/  FSEL R189, R129, -1.875, !P0 ;  /* 0xbff0000081bd7808 */ /* 0x000fe40004000000 */
[----:B------:R-:W-:Y:S02]  /*352d0*/  FSEL R192, R126, RZ, !P0 ;  /* 0x000000ff7ec07208 */ /* 0x000fe40004000000 */
[----:B------:R-:W-:Y:S01]  /*352e0*/  FSEL R193, R127, +QNAN , !P0 ;  /* 0x7ff000007fc17808 */ /* 0x000fe20004000000 */
[----:B------:R-:W-:Y:S01]  /*352f0*/  DSETP.GEU.AND P0, PT, |R130|, R174, PT ;  /* 0x000000ae8200722a */ /* 0x000fe20003f0e200 */
[----:B------:R-:W-:Y:S02]  /*35300*/  IMAD R128, R179, -0x320, RZ ;  /* 0xfffffce0b3807824 */ /* 0x000fe400078e02ff */
[----:B------:R-:W-:-:S03]  /*35310*/  IMAD.MOV.U32 R126, RZ, RZ, R188 ;  /* 0x000000ffff7e7224 */ /* 0x000fc600078e00bc */
[----:B------:R-:W-:Y:S01]  /*35320*/  IADD3 R129, PT, PT, R125, -R195, R128 ;  /* 0x800000c37d817210 */ /* 0x000fe20007ffe080 */
[----:B------:R-:W-:Y:S02]  /*35330*/  IMAD.MOV.U32 R128, RZ, RZ, R124 ;  /* 0x000000ffff807224 */ /* 0x000fe400078e007c */
[----:B------:R-:W-:Y:S02]  /*35340*/  IMAD.MOV.U32 R127, RZ, RZ, R189 ;  /* 0x000000ffff7f7224 */ /* 0x000fe400078e00bd */
[----:B------:R-:W-:Y:S02]  /*35350*/  IMAD.MOV.U32 R124, RZ, RZ, R192 ;  /* 0x000000ffff7c7224 */ /* 0x000fe400078e00c0 */
[----:B------:R-:W-:Y:S01]  /*35360*/  IMAD.MOV.U32 R125, RZ, RZ, R193 ;  /* 0x000000ffff7d7224 */ /* 0x000fe200078e00c1 */
[----:B------:R-:W-:Y:S06]  /*35370*/  @P0 BRA `(.L_x_1182) ;  /* 0x00000004006c0947 */ /* 0x000fec0003800000 */
[----:B------:R-:W2:Y:S01]  /*35380*/  LDG.E.64 R176, desc[UR6][R128.64+0x59d8] ;  /* 0x0059d80680b07981 */ /* 0x000ea2000c1e1b00 */
[----:B------:R-:W-:Y:S01]  /*35390*/  MOV R126, R188 ;  /* 0x000000bc007e7202 */ /* 0x000fe20000000f00 */
        /* <DEDUP_REMOVED lines=44> */
[----:B0-----:R-:W-:Y:S05]  /*35660*/  CALL.REL.NOINC `($__internal_0_$__cuda_sm20_div_rn_f64_full) ;  /* 0x0000254c005c7944 */ /* 0x001fea0003c00000 */
[----:B------:R-:W-:Y:S02]  /*35670*/  IMAD.MOV.U32 R176, RZ, RZ, R174 ;  /* 0x000000ffffb07224 */ /* 0x000fe400078e00ae */
[----:B------:R-:W-:-:S07]  /*35680*/  IMAD.MOV.U32 R177, RZ, RZ, R175 ;  /* 0x000000ffffb17224 */ /* 0x000fce00078e00af */
.L_x_1184:
[----:B------:R-:W-:Y:S05]  /*35690*/  BSYNC.RECONVERGENT B3 ;  /* 0x0000000000037941 */ /* 0x000fea0003800200 */
.L_x_1183:
        /* <DEDUP_REMOVED lines=33> */
.L_x_1186:
[----:B------:R-:W-:Y:S05]  /*358b0*/  BSYNC.RECONVERGENT B3 ;  /* 0x0000000000037941 */ /* 0x000fea0003800200 */
.L_x_1185:
[----:B------:R-:W-:-:S06]  /*358c0*/  DSETP.GEU.AND P1, PT, R190, R160, PT ;  /* 0x000000a0be00722a */ /* 0x000fcc0003f2e000 */
[----:B------:R-:W-:Y:S02]  /*358d0*/  FSEL R126, R126, R188, !P1 ;  /* 0x000000bc7e7e7208 */ /* 0x000fe40004800000 */
[----:B------:R-:W-:Y:S02]  /*358e0*/  FSEL R127, R127, R189, !P1 ;  /* 0x000000bd7f7f7208 */ /* 0x000fe40004800000 */
[----:B------:R-:W-:Y:S02]  /*358f0*/  FSEL R160, R160, R190, !P1 ;  /* 0x000000bea0a07208 */ /* 0x000fe40004800000 */
[----:B------:R-:W-:Y:S02]  /*35900*/  FSEL R161, R161, R191, !P1 ;  /* 0x000000bfa1a17208 */ /* 0x000fe40004800000 */
[----:B------:R-:W-:Y:S02]  /*35910*/  FSEL R124, R124, R192, !P1 ;  /* 0x000000c07c7c7208 */ /* 0x000fe40004800000 */
[----:B------:R-:W-:-:S07]  /*35920*/  FSEL R125, R125, R193, !P1 ;  /* 0x000000c17d7d7208 */ /* 0x000fce0004800000 */
.L_x_1182:
[----:B------:R-:W-:Y:S05]  /*35930*/  BSYNC.RECONVERGENT B0 ;  /* 0x0000000000007941 */ /* 0x000fea0003800200 */
.L_x_1181:
        /* <DEDUP_REMOVED lines=45> */
[----:B0-----:R-:W-:Y:S05]  /*35c10*/  CALL.REL.NOINC `($__internal_0_$__cuda_sm20_div_rn_f64_full) ;  /* 0x0000254400f07944 */ /* 0x001fea0003c00000 */
.L_x_1190:
[----:B------:R-:W-:Y:S05]  /*35c20*/  BSYNC.RECONVERGENT B3 ;  /* 0x0000000000037941 */ /* 0x000fea0003800200 */
.L_x_1189:
        /* <DEDUP_REMOVED lines=37> */
.L_x_1192:
[----:B------:R-:W-:Y:S05]  /*35e80*/  BSYNC.RECONVERGENT B3 ;  /* 0x0000000000037941 */ /* 0x000fea0003800200 */
.L_x_1191:
[----:B------:R-:W-:-:S06]  /*35e90*/  DSETP.GEU.AND P0, PT, R176, R160, PT ;  /* 0x000000a0b000722a */ /* 0x000fcc0003f0e000 */
[----:B------:R-:W-:Y:S02]  /*35ea0*/  FSEL R188, R188, R126, !P0 ;  /* 0x0000007ebcbc7208 */ /* 0x000fe40004000000 */
[----:B------:R-:W-:Y:S02]  /*35eb0*/  FSEL R189, R189, R127, !P0 ;  /* 0x0000007fbdbd7208 */ /* 0x000fe40004000000 */
[----:B------:R-:W-:Y:S02]  /*35ec0*/  FSEL R192, R192, R124, !P0 ;  /* 0x0000007cc0c07208 */ /* 0x000fe40004000000 */
[----:B------:R-:W-:Y:S02]  /*35ed0*/  FSEL R193, R193, R125, !P0 ;  /* 0x0000007dc1c17208 */ /* 0x000fe40004000000 */
[----:B------:R-:W-:Y:S02]  /*35ee0*/  FSEL R160, R160, R176, !P0 ;  /* 0x000000b0a0a07208 */ /* 0x000fe40004000000 */
[----:B------:R-:W-:-:S07]  /*35ef0*/  FSEL R161, R161, R177, !P0 ;  /* 0x000000b1a1a17208 */ /* 0x000fce0004000000 */
.L_x_1188:
[----:B------:R-:W-:Y:S05]  /*35f00*/  BSYNC.RECONVERGENT B0 ;  /* 0x0000000000007941 */ /* 0x000fea0003800200 */
.L_x_1187:
        /* <DEDUP_REMOVED lines=47> */
[----:B0-----:R-:W-:Y:S05]  /*36200*/  CALL.REL.NOINC `($__internal_0_$__cuda_sm20_div_rn_f64_full) ;  /* 0x0000254000747944 */ /* 0x001fea0003c00000 */
[----:B------:R-:W-:Y:S02]  /*36210*/  IMAD.MOV.U32 R160, RZ, RZ, R174 ;  /* 0x000000ffffa07224 */ /* 0x000fe400078e00ae */
[----:B------:R-:W-:-:S07]  /*36220*/  IMAD.MOV.U32 R161, RZ, RZ, R175 ;  /* 0x000000ffffa17224 */ /* 0x000fce00078e00af */
.L_x_1196:
[----:B------:R-:W-:Y:S05]  /*36230*/  BSYNC.RECONVERGENT B3 ;  /* 0x0000000000037941 */ /* 0x000fea0003800200 */
.L_x_1195:
        /* <DEDUP_REMOVED lines=33> */
.L_x_1198:
[----:B------:R-:W-:Y:S05]  /*36450*/  BSYNC.RECONVERGENT B3 ;  /* 0x0000000000037941 */ /* 0x000fea0003800200 */
.L_x_1197:
[----:B------:R-:W-:-:S06]  /*36460*/  DSETP.GEU.AND P0, PT, R174, R160, PT ;  /* 0x000000a0ae00722a */ /* 0x000fcc0003f0e000 */
[----:B------:R-:W-:Y:S02]  /*36470*/  FSEL R124, R124, R188, !P0 ;  /* 0x000000bc7c7c7208 */ /* 0x000fe40004000000 */
[----:B------:R-:W-:Y:S02]  /*36480*/  FSEL R125, R125, R189, !P0 ;  /* 0x000000bd7d7d7208 */ /* 0x000fe40004000000 */
[----:B------:R-:W-:Y:S02]  /*36490*/  FSEL R126, R126, R192, !P0 ;  /* 0x000000c07e7e7208 */ /* 0x000fe40004000000 */
[----:B------:R-:W-:Y:S02]  /*364a0*/  FSEL R127, R127, R193, !P0 ;  /* 0x000000c17f7f7208 */ /* 0x000fe40004000000 */
[----:B------:R-:W-:Y:S02]  /*364b0*/  FSEL R160, R160, R174, !P0 ;  /* 0x000000aea0a07208 */ /* 0x000fe40004000000 */
[----:B------:R-:W-:-:S07]  /*364c0*/  FSEL R161, R161, R175, !P0 ;  /* 0x000000afa1a17208 */ /* 0x000fce0004000000 */
.L_x_1194:
[----:B------:R-:W-:Y:S05]  /*364d0*/  BSYNC.RECONVERGENT B0 ;  /* 0x0000000000007941 */ /* 0x000fea0003800200 */
.L_x_1193:
        /* <DEDUP_REMOVED lines=34> */
.L_x_1200:
[----:B------:R-:W-:Y:S05]  /*36700*/  BSYNC.RECONVERGENT B0 ;  /* 0x0000000000007941 */ /* 0x000fea0003800200 */
.L_x_1199:
[----:B------:R-:W-:-:S06]  /*36710*/  DSETP.GEU.AND P0, PT, R160, R174, PT ;  /* 0x000000aea000722a */ /* 0x000fcc0003f0e000 */
[----:B------:R-:W-:Y:S02]  /*36720*/  FSEL R184, R184, R126, !P0 ;  /* 0x0000007eb8b87208 */ /* 0x000fe40004000000 */
[----:B------:R-:W-:Y:S02]  /*36730*/  FSEL R186, R186, R124, !P0 ;  /* 0x0000007cbaba7208 */ /* 0x000fe40004000000 */
[----:B------:R-:W-:Y:S02]  /*36740*/  FSEL R126, R185, R127, !P0 ;  /* 0x0000007fb97e7208 */ /* 0x000fe40004000000 */
[----:B------:R-:W-:-:S03]  /*36750*/  FSEL R124, R187, R125, !P0 ;  /* 0x0000007dbb7c7208 */ /* 0x000fc60004000000 */
[----:B------:R-:W-:Y:S02]  /*36760*/  IMAD.MOV.U32 R185, RZ, RZ, R126 ;  /* 0x000000ffffb97224 */ /* 0x000fe400078e007e */
[----:B------:R-:W-:-:S07]  /*36770*/  IMAD.MOV.U32 R187, RZ, RZ, R124 ;  /* 0x000000ffffbb7224 */ /* 0x000fce00078e007c */
.L_x_1180:
[----:B------:R-:W-:Y:S05]  /*36780*/  BSYNC.RECONVERGENT B1 ;  /* 0x0000000000017941 */ /* 0x000fea0003800200 */
.L_x_1179:
[----:B------:R-:W-:Y:S01]  /*36790*/  IMAD.IADD R126, R198, 0x1, R120 ;  /* 0x00000001c67e7824 */ /* 0x000fe200078e0278 */
[----:B------:R-:W1:Y:S03]  /*367a0*/  LDC R127, c[0x0][0x2f8] ;  /* 0x0000be00ff7f7b82 */ /* 0x000e660000000800 */
[----:B------:R-:W-:-:S06]  /*367b0*/  IMAD R124, R126, 0x8, R1 ;  /* 0x000000087e7c7824 */ /* 0x000fcc00078e0201 */
[----:B------:R-:W2:Y:S01]  /*367c0*/  LDL.64 R124, [R124+0x1388] ;  /* 0x001388007c7c7983 */ /* 0x000ea20000100a00 */
[----:B-1----:R-:W-:-:S05]  /*367d0*/  IADD3 R127, PT, PT, -R127, UR9, RZ ;  /* 0x000000097f7f7c10 */ /* 0x002fca000fffe1ff */
[----:B------:R-:W-:-:S06]  /*367e0*/  IMAD R126, R126, 0x8, R127 ;  /* 0x000000087e7e7824 */ /* 0x000fcc00078e027f */
[----:B------:R-:W3:Y:S01]  /*367f0*/  LDL.64 R126, [R126] ;  /* 0x000000007e7e7983 */ /* 0x000ee20000100a00 */
[----:B------:R-:W-:Y:S01]  /*36800*/  UMOV UR10, 0xa0b5ed8d ;  /* 0xa0b5ed8d000a7882 */ /* 0x000fe20000000000 */
[----:B------:R-:W-:Y:S02]  /*36810*/  UMOV UR11, 0x3eb0c6f7 ;  /* 0x3eb0c6f7000b7882 */ /* 0x000fe40000000000 */
[----:B------:R-:W-:Y:S01]  /*36820*/  DADD R186, R186, UR10 ;  /* 0x0000000ababa7e29 */ /* 0x000fe20008000000 */
[----:B------:R-:W-:Y:S01]  /*36830*/  UMOV UR12, 0xcccccccd ;  /* 0xcccccccd000c7882 */ /* 0x000fe20000000000 */
        /* <DEDUP_REMOVED lines=8> */
[----:B------:R-:W-:-:S06]  /*368c0*/  UMOV UR13, 0x3fffcb92 ;  /* 0x3fffcb92000d7882 */ /* 0x000fcc0000000000 */
[----:B------:R-:W-:-:S06]  /*368d0*/  DFMA R128, R180, UR12, R128 ;  /* 0x0000000cb4807c2b */ /* 0x000fcc0008000080 */
[----:B------:R-:W1:Y:S02]  /*368e0*/  MUFU.RCP64H R131, R129 ;  /* 0x0000008100837308 */ /* 0x000e640000001800 */
[----:B-1----:R-:W-:-:S08]  /*368f0*/  DFMA R174, -R128, R130, 1 ;  /* 0x3ff0000080ae742b */ /* 0x002fd00000000182 */
[----:B------:R-:W-:-:S08]  /*36900*/  DFMA R174, R174, R174, R174 ;  /* 0x000000aeaeae722b */ /* 0x000fd000000000ae */
[----:B------:R-:W-:Y:S02]  /*36910*/  DFMA R174, R130, R174, R130 ;  /* 0x000000ae82ae722b */ /* 0x000fe40000000082 */
[----:B---3--:R-:W-:-:S06]  /*36920*/  DADD R126, R184, R126 ;  /* 0x00000000b87e7229 */ /* 0x008fcc000000007e */
        /* <DEDUP_REMOVED lines=17> */
.L_x_1202:
[----:B------:R-:W-:Y:S05]  /*36a40*/  BSYNC.RECONVERGENT B0 ;  /* 0x0000000000007941 */ /* 0x000fea0003800200 */
.L_x_1201:
        /* <DEDUP_REMOVED lines=13> */
.L_x_1178:
[----:B------:R-:W-:Y:S05]  /*36b20*/  BSYNC.RECONVERGENT B2 ;  /* 0x0000000000027941 */ /* 0x000fea0003800200 */
.L_x_1177:
[----:B------:R-:W-:Y:S02]  /*36b30*/  IMAD.MOV.U32 R174, RZ, RZ, -0x800000 ;  /* 0xff800000ffae7424 */ /* 0x000fe400078e00ff */
[----:B------:R-:W-:-:S06]  /*36b40*/  IMAD.MOV.U32 R175, RZ, RZ, 0x41cdcd64 ;  /* 0x41cdcd64ffaf7424 */ /* 0x000fcc00078e00ff */
[----:B------:R-:W-:-:S06]  /*36b50*/  DSETP.GT.AND P0, PT, |R122|, R174, PT ;  /* 0x000000ae7a00722a */ /* 0x000fcc0003f04200 */
[----:B------:R-:W-:Y:S02]  /*36b60*/  SEL R123, R121, 0x1, !P0 ;  /* 0x00000001797b7807 */ /* 0x000fe40004000000 */
[----:B------:R-:W-:-:S03]  /*36b70*/  SEL R122, R178, 0x1, !P0 ;  /* 0x00000001b27a7807 */ /* 0x000fc60004000000 */
[C---:B------:R-:W-:Y:S02]  /*36b80*/  IMAD.IADD R173, R1.reuse, 0x1, R123 ;  /* 0x0000000101ad7824 */ /* 0x040fe400078e027b */
[----:B------:R-:W-:-:S03]  /*36b90*/  IMAD.IADD R120, R1, 0x1, R122 ;  /* 0x0000000101787824 */ /* 0x000fc600078e027a */
[----:B------:R-:W3:Y:S04]  /*36ba0*/  LDL.U8 R193, [R173+0x27f3] ;  /* 0x0027f300adc17983 */ /* 0x000ee80000100000 */
[----:B------:R-:W4:Y:S01]  /*36bb0*/  LDL.U8 R179, [R120+0x27d8] ;  /* 0x0027d80078b37983 */ /* 0x000f220000100000 */
[----:B------:R-:W-:Y:S01]  /*36bc0*/  BSSY.RECONVERGENT B1, `(.L_x_1204) ;  /* 0x000017c000017945 */ /* 0x000fe20003800200 */
[----:B------:R-:W-:Y:S02]  /*36bd0*/  IMAD.MOV.U32 R126, RZ, RZ, 0x0 ;  /* 0x00000000ff7e7424 */ /* 0x000fe400078e00ff */
[----:B------:R-:W-:Y:S02]  /*36be0*/  IMAD.MOV.U32 R127, RZ, RZ, -0x40100000 ;  /* 0xbff00000ff7f7424 */ /* 0x000fe400078e00ff */
[----:B--2--5:R-:W-:-:S02]  /*36bf0*/  IMAD.MOV.U32 R124, RZ, RZ, 0x0 ;  /* 0x00000000ff7c7424 */ /* 0x024fc400078e00ff */
[----:B------:R-:W-:Y:S01]  /*36c00*/  IMAD.MOV.U32 R125, RZ, RZ, 0x7ff00000 ;  /* 0x7ff00000ff7d7424 */ /* 0x000fe200078e00ff */
[----:B---3--:R-:W-:Y:S02]  /*36c10*/  PRMT R121, R193, 0x8880, RZ ;  /* 0x00008880c1797816 */ /* 0x008fe400000000ff */
[----:B----4-:R-:W-:-:S05]  /*36c20*/  PRMT R128, R179, 0x8880, RZ ;  /* 0x00008880b3807816 */ /* 0x010fca00000000ff */
[----:B------:R-:W-:-:S05]  /*36c30*/  IMAD.IADD R121, R128, 0x1, R121 ;  /* 0x0000000180797824 */ /* 0x000fca00078e0279 */
[----:B------:R-:W-:-:S13]  /*36c40*/  ISETP.NE.AND P1, PT, R121, 0x3, PT ;  /* 0x000000037900780c */ /* 0x000fda0003f25270 */
[----:B------:R-:W-:Y:S05]  /*36c50*/  @P1 BRA `(.L_x_1205) ;  /* 0x0000001400c81947 */ /* 0x000fea0003800000 */
[----:B------:R-:W2:Y:S01]  /*36c60*/  LDL.S8 R120, [R120+0x27d9] ;  /* 0x0027d90078787983 */ /* 0x000ea20000100200 */
[----:B------:R-:W1:Y:S03]  /*36c70*/  LDC.64 R130, c[0x0][0x468] ;  /* 0x00011a00ff827b82 */ /* 0x000e660000000a00 */
[----:B------:R-:W3:Y:S01]  /*36c80*/  LDL.S8 R173, [R173+0x27f4] ;  /* 0x0027f400adad7983 */ /* 0x000ee20000100200 */
[----:B------:R-:W-:Y:S01]  /*36c90*/  LOP3.LUT R121, R193, 0xffff, RZ, 0xc0, !PT ;  /* 0x0000ffffc1797812 */ /* 0x000fe200078ec0ff */
[----:B------:R-:W4:Y:S03]  /*36ca0*/  LDCU.64 UR10, c[0x0][0x468] ;  /* 0x00008d00ff0a77ac */ /* 0x000f260008000a00 */
        /* <DEDUP_REMOVED lines=11> */
[----:B----4-:R-:W-:-:S03]  /*36d60*/  LEA R126, P1, R124, UR10, 0x3 ;  /* 0x0000000a7c7e7c11 */ /* 0x010fc6000f8218ff */
[----:B-1----:R-:W-:Y:S01]  /*36d70*/  IMAD.WIDE R176, R176, 0x8, R130 ;  /* 0x00000008b0b07825 */ /* 0x002fe200078e0282 */
[----:B------:R-:W-:Y:S02]  /*36d80*/  LEA.HI.X R127, R124, UR11, R125, 0x3, P1 ;  /* 0x0000000b7c7f7c11 */ /* 0x000fe400088f1c7d */
[----:B------:R-:W-:Y:S02]  /*36d90*/  PRMT R179, R179, 0x7710, RZ ;  /* 0x00007710b3b37816 */ /* 0x000fe400000000ff */
[----:B------:R1:W2:Y:S02]  /*36da0*/  LDG.E.64 R182, desc[UR6][R176.64+0x8a70] ;  /* 0x008a7006b0b67981 */ /* 0x0002a4000c1e1b00 */
[----:B------:R-:W-:Y:S02]  /*36db0*/  PRMT R120, R179, 0x5410, R120 ;  /* 0x00005410b3787816 */ /* 0x000fe40000000078 */
[----:B------:R-:W1:Y:S01]  /*36dc0*/  LDG.E.64 R124, desc[UR6][R126.64+0xb248] ;  /* 0x00b248067e7c7981 */ /* 0x000e62000c1e1b00 */
[----:B------:R-:W-:-:S03]  /*36dd0*/  UMOV UR10, 0x519 ;  /* 0x00000519000a7882 */ /* 0x000fc60000000000 */
[----:B------:R-:W1:Y:S01]  /*36de0*/  LDG.E.64 R176, desc[UR6][R176.64+0x9df8] ;  /* 0x009df806b0b07981 */ /* 0x000e62000c1e1b00 */
        /* <DEDUP_REMOVED lines=11> */
[----:B-1----:R-:W-:-:S02]  /*36ea0*/  DADD R176, R124, R176 ;  /* 0x000000007cb07229 */ /* 0x002fc400000000b0 */
        /* <DEDUP_REMOVED lines=13> */
[----:B------:R-:W-:Y:S01]  /*36f80*/  IMAD.MOV.U32 R182, RZ, RZ, R188 ;  /* 0x000000ffffb67224 */ /* 0x000fe200078e00bc */
[----:B------:R-:W-:Y:S01]  /*36f90*/  MOV R184, R186 ;  /* 0x000000ba00b87202 */ /* 0x000fe20000000f00 */
        /* <DEDUP_REMOVED lines=46> */
.L_x_1209:
[----:B------:R-:W-:Y:S05]  /*37280*/  BSYNC.RECONVERGENT B2 ;  /* 0x0000000000027941 */ /* 0x000fea0003800200 */
.L_x_1208:
        /* <DEDUP_REMOVED lines=33> */
.L_x_1211:
[----:B------:R-:W-:Y:S05]  /*374a0*/  BSYNC.RECONVERGENT B2 ;  /* 0x0000000000027941 */ /* 0x000fea0003800200 */
.L_x_1210:
[----:B------:R-:W-:-:S06]  /*374b0*/  DSETP.GEU.AND P2, PT, R190, R158, PT ;  /* 0x0000009ebe00722a */ /* 0x000fcc0003f4e000 */
[----:B------:R-:W-:Y:S02]  /*374c0*/  FSEL R182, R182, R188, !P2 ;  /* 0x000000bcb6b67208 */ /* 0x000fe40005000000 */
[----:B------:R-:W-:Y:S02]  /*374d0*/  FSEL R183, R183, R189, !P2 ;  /* 0x000000bdb7b77208 */ /* 0x000fe40005000000 */
[----:B------:R-:W-:Y:S02]  /*374e0*/  FSEL R158, R158, R190, !P2 ;  /* 0x000000be9e9e7208 */ /* 0x000fe40005000000 */
[----:B------:R-:W-:Y:S02]  /*374f0*/  FSEL R159, R159, R191, !P2 ;  /* 0x000000bf9f9f7208 */ /* 0x000fe40005000000 */
[----:B------:R-:W-:Y:S02]  /*37500*/  FSEL R184, R184, R186, !P2 ;  /* 0x000000bab8b87208 */ /* 0x000fe40005000000 */
[----:B------:R-:W-:-:S07]  /*37510*/  FSEL R185, R185, R187, !P2 ;  /* 0x000000bbb9b97208 */ /* 0x000fce0005000000 */
.L_x_1207:
[----:B------:R-:W-:Y:S05]  /*37520*/  BSYNC.RECONVERGENT B0 ;  /* 0x0000000000007941 */ /* 0x000fea0003800200 */
.L_x_1206:
        /* <DEDUP_REMOVED lines=11> */
[----:B-1----:R-:W-:-:S08]  /*375e0*/  DADD R128, R124, R120 ;  /* 0x000000007c807229 */ /* 0x002fd00000000078 */
        /* <DEDUP_REMOVED lines=36> */
.L_x_1215:
[----:B------:R-:W-:Y:S05]  /*37830*/  BSYNC.RECONVERGENT B2 ;  /* 0x0000000000027941 */ /* 0x000fea0003800200 */
.L_x_1214:
        /* <DEDUP_REMOVED lines=33> */
.L_x_1217:
[----:B------:R-:W-:Y:S05]  /*37a50*/  BSYNC.RECONVERGENT B2 ;  /* 0x0000000000027941 */ /* 0x000fea0003800200 */
.L_x_1216:
[----:B------:R-:W-:-:S06]  /*37a60*/  DSETP.GEU.AND P1, PT, R174, R158, PT ;  /* 0x0000009eae00722a */ /* 0x000fcc0003f2e000 */
[----:B------:R-:W-:Y:S02]  /*37a70*/  FSEL R188, R188, R182, !P1 ;  /* 0x000000b6bcbc7208 */ /* 0x000fe40004800000 */
[----:B------:R-:W-:Y:S02]  /*37a80*/  FSEL R189, R189, R183, !P1 ;  /* 0x000000b7bdbd7208 */ /* 0x000fe40004800000 */
[----:B------:R-:W-:Y:S02]  /*37a90*/  FSEL R186, R186, R184, !P1 ;  /* 0x000000b8baba7208 */ /* 0x000fe40004800000 */
[----:B------:R-:W-:Y:S02]  /*37aa0*/  FSEL R187, R187, R185, !P1 ;  /* 0x000000b9bbbb7208 */ /* 0x000fe40004800000 */
[----:B------:R-:W-:Y:S02]  /*37ab0*/  FSEL R158, R158, R174, !P1 ;  /* 0x000000ae9e9e7208 */ /* 0x000fe40004800000 */
[----:B------:R-:W-:-:S07]  /*37ac0*/  FSEL R159, R159, R175, !P1 ;  /* 0x000000af9f9f7208 */ /* 0x000fce0004800000 */
.L_x_1213:
[----:B------:R-:W-:Y:S05]  /*37ad0*/  BSYNC.RECONVERGENT B0 ;  /* 0x0000000000007941 */ /* 0x000fea0003800200 */
.L_x_1212:
        /* <DEDUP_REMOVED lines=48> */
.L_x_1221:
[----:B------:R-:W-:Y:S05]  /*37de0*/  BSYNC.RECONVERGENT B2 ;  /* 0x0000000000027941 */ /* 0x000fea0003800200 */
.L_x_1220:
[----:B------:R-:W-:Y:S01]  /*37df0*/  UMOV UR10, 0xff800000 ;  /* 0xff800000000a7882 */ /* 0x000fe20000000000 */
[----:B------:R-:W-:Y:S01]  /*37e00*/  UMOV UR11, 0x41cdcd64 ;  /* 0x41cdcd64000b7882 */ /* 0x000fe20000000000 */
[----:B------:R-:W-:Y:S01]  /*37e10*/  IMAD.MOV.U32 R158, RZ, RZ, R174 ;  /* 0x000000ffff9e7224 */ /* 0x000fe200078e00ae */
[----:B------:R-:W-:Y:S01]  /*37e20*/  DSETP.GEU.AND P1, PT, |R186|, UR10, PT ;  /* 0x0000000aba007e2a */ /* 0x000fe2000bf2e200 */
[----:B------:R-:W-:-:S13]  /*37e30*/  MOV R159, R175 ;  /* 0x000000af009f7202 */ /* 0x000fda0000000f00 */
        /* <DEDUP_REMOVED lines=32> */
.L_x_1223:
[----:B------:R-:W-:Y:S05]  /*38040*/  BSYNC.RECONVERGENT B2 ;  /* 0x0000000000027941 */ /* 0x000fea0003800200 */
.L_x_1222:
[----:B------:R-:W-:-:S06]  /*38050*/  DSETP.GEU.AND P1, PT, R176, R158, PT ;  /* 0x0000009eb000722a */ /* 0x000fcc0003f2e000 */
[----:B------:R-:W-:Y:S02]  /*38060*/  FSEL R128, R128, R188, !P1 ;  /* 0x000000bc80807208 */ /* 0x000fe40004800000 */
[----:B------:R-:W-:Y:S02]  /*38070*/  FSEL R129, R129, R189, !P1 ;  /* 0x000000bd81817208 */ /* 0x000fe40004800000 */
[----:B------:R-:W-:Y:S02]  /*38080*/  FSEL R120, R120, R186, !P1 ;  /* 0x000000ba78787208 */ /* 0x000fe40004800000 */
[----:B------:R-:W-:Y:S02]  /*38090*/  FSEL R121, R121, R187, !P1 ;  /* 0x000000bb79797208 */ /* 0x000fe40004800000 */
[----:B------:R-:W-:Y:S02]  /*380a0*/  FSEL R158, R158, R176, !P1 ;  /* 0x000000b09e9e7208 */ /* 0x000fe40004800000 */
[----:B------:R-:W-:-:S07]  /*380b0*/  FSEL R159, R159, R177, !P1 ;  /* 0x000000b19f9f7208 */ /* 0x000fce0004800000 */
.L_x_1219:
[----:B------:R-:W-:Y:S05]  /*380c0*/  BSYNC.RECONVERGENT B0 ;  /* 0x0000000000007941 */ /* 0x000fea0003800200 */
.L_x_1218:
        /* <DEDUP_REMOVED lines=36> */
.L_x_1225:
[----:B------:R-:W-:Y:S05]  /*38310*/  BSYNC.RECONVERGENT B0 ;  /* 0x0000000000007941 */ /* 0x000fea0003800200 */
.L_x_1224:
[----:B------:R-:W-:-:S06]  /*38320*/  DSETP.GEU.AND P1, PT, R158, R176, PT ;  /* 0x000000b09e00722a */ /* 0x000fcc0003f2e000 */
[----:B------:R-:W-:Y:S02]  /*38330*/  FSEL R124, R124, R120, !P1 ;  /* 0x000000787c7c7208 */ /* 0x000fe40004800000 */
[----:B------:R-:W-:Y:S02]  /*38340*/  FSEL R120, R125, R121, !P1 ;  /* 0x000000797d787208 */ /* 0x000fe40004800000 */
[----:B------:R-:W-:Y:S02]  /*38350*/  FSEL R126, R126, R128, !P1 ;  /* 0x000000807e7e7208 */ /* 0x000fe40004800000 */
[----:B------:R-:W-:Y:S01]  /*38360*/  FSEL R127, R127, R129, !P1 ;  /* 0x000000817f7f7208 */ /* 0x000fe20004800000 */
[----:B------:R-:W-:-:S07]  /*38370*/  IMAD.MOV.U32 R125, RZ, RZ, R120 ;  /* 0x000000ffff7d7224 */ /* 0x000fce00078e0078 */
.L_x_1205:
[----:B------:R-:W-:Y:S05]  /*38380*/  BSYNC.RECONVERGENT B1 ;  /* 0x0000000000017941 */ /* 0x000fea0003800200 */
.L_x_1204:
        /* <DEDUP_REMOVED lines=12> */
.L_x_1230:
[----:B-1----:R-:W-:-:S04]  /*38450*/  VIADD R129, R1, 0x2710 ;  /* 0x0000271001817836 */ /* 0x002fc80000000000 */
        /* <DEDUP_REMOVED lines=8> */
.L_x_1229:
[----:B------:R-:W-:Y:S05]  /*384e0*/  BSYNC.RECONVERGENT B1 ;  /* 0x0000000000017941 */ /* 0x000fea0003800200 */
.L_x_1228:
[----:B------:R-:W-:Y:S05]  /*384f0*/  @!P4 BRA `(.L_x_1227) ;  /* 0x00000000005cc947 */ /* 0x000fea0003800000 */
[----:B------:R-:W-:Y:S02]  /*38500*/  ISETP.GE.U32.AND P2, PT, R128, 0x8, PT ;  /* 0x000000088000780c */ /* 0x000fe40003f46070 */
[----:B-1----:R-:W-:-:S11]  /*38510*/  IADD3 R129, PT, PT, R1, 0x2710, RZ ;  /* 0x0000271001817810 */ /* 0x002fd60007ffe0ff */
[C---:B------:R-:W-:Y:S02]  /*38520*/  @P2 IMAD R120, R121.reuse, 0x4, R129 ;  /* 0x0000000479782824 */ /* 0x040fe400078e0281 */
[----:B------:R-:W-:-:S03]  /*38530*/  @P2 VIADD R121, R121, 0x8 ;  /* 0x0000000879792836 */ /* 0x000fc60000000000 */
[----:B------:R-:W-:Y:S04]  /*38540*/  @P2 STL.128 [R120], RZ ;  /* 0x000000ff78002387 */ /* 0x000fe80000100c00 */
[----:B------:R1:W-:Y:S02]  /*38550*/  @P2 STL.128 [R120+0x10], RZ ;  /* 0x000010ff78002387 */ /* 0x0003e40000100c00 */
[----:B-1----:R-:W-:-:S04]  /*38560*/  LOP3.LUT R120, R178, 0x7, RZ, 0xc0, !PT ;  /* 0x00000007b2787812 */ /* 0x002fc800078ec0ff */
[----:B------:R-:W-:-:S13]  /*38570*/  ISETP.NE.AND P4, PT, R120, RZ, PT ;  /* 0x000000ff7800720c */ /* 0x000fda0003f85270 */
[----:B------:R-:W-:Y:S05]  /*38580*/  @!P4 BRA `(.L_x_1227) ;  /* 0x000000000038c947 */ /* 0x000fea0003800000 */
[----:B------:R-:W-:-:S13]  /*38590*/  ISETP.GE.U32.AND P2, PT, R120, 0x4, PT ;  /* 0x000000047800780c */ /* 0x000fda0003f46070 */
[C---:B------:R-:W-:Y:S02]  /*385a0*/  @P2 IMAD R120, R121.reuse, 0x4, R129 ;  /* 0x0000000479782824 */ /* 0x040fe400078e0281 */
[----:B------:R-:W-:-:S03]  /*385b0*/  @P2 VIADD R121, R121, 0x4 ;  /* 0x0000000479792836 */ /* 0x000fc60000000000 */
[----:B------:R1:W-:Y:S02]  /*385c0*/  @P2 STL.128 [R120], RZ ;  /* 0x000000ff78002387 */ /* 0x0003e40000100c00 */
        /* <DEDUP_REMOVED lines=10> */
.L_x_1227:
[----:B------:R-:W-:Y:S05]  /*38670*/  BSYNC.RECONVERGENT B0 ;  /* 0x0000000000007941 */ /* 0x000fea0003800200 */
.L_x_1226:
[----:B------:R-:W-:Y:S05]  /*38680*/  BMOV.32.CLEAR RZ, B0 ;  /* 0x0000000000ff7355 */ /* 0x000fea0000100000 */
[----:B------:R-:W-:Y:S04]  /*38690*/  BSSY.RECONVERGENT B0, `(.L_x_1231) ;  /* 0x0000044000007945 */ /* 0x000fe80003800200 */
        /* <DEDUP_REMOVED lines=8> */
[----:B--2---:R-:W-:-:S07]  /*38720*/  IMAD.MOV.U32 R121, RZ, RZ, RZ ;  /* 0x000000ffff797224 */ /* 0x004fce00078e00ff */
.L_x_1235:
[----:B-1-3--:R-:W-:-:S04]  /*38730*/  VIADD R129, R1, 0x2774 ;  /* 0x0000277401817836 */ /* 0x00afc80000000000 */
        /* <DEDUP_REMOVED lines=20> */
.L_x_1234:
[----:B------:R-:W-:Y:S05]  /*38880*/  BSYNC.RECONVERGENT B1 ;  /* 0x0000000000017941 */ /* 0x000fea0003800200 */
.L_x_1233:
[----:B------:R-:W-:Y:S05]  /*38890*/  @!P3 BRA `(.L_x_1232) ;  /* 0x00000000008cb947 */ /* 0x000fea0003800000 */
[----:B------:R-:W-:Y:S01]  /*388a0*/  ISETP.GE.U32.AND P2, PT, R128, 0x8, PT ;  /* 0x000000088000780c */ /* 0x000fe20003f46070 */
[----:B------:R-:W-:Y:S01]  /*388b0*/  BSSY.RECONVERGENT B1, `(.L_x_1236) ;  /* 0x000000f000017945 */ /* 0x000fe20003800200 */
[----:B--2---:R-:W-:Y:S01]  /*388c0*/  LOP3.LUT R121, R172, 0x7, RZ, 0xc0, !PT ;  /* 0x00000007ac797812 */ /* 0x004fe200078ec0ff */
[----:B-1-3--:R-:W-:-:S03]  /*388d0*/  VIADD R129, R1, 0x2774 ;  /* 0x0000277401817836 */ /* 0x00afc60000000000 */
        /* <DEDUP_REMOVED lines=12> */
.L_x_1237:
[----:B------:R-:W-:Y:S05]  /*389a0*/  BSYNC.RECONVERGENT B1 ;  /* 0x0000000000017941 */ /* 0x000fea0003800200 */
.L_x_1236:
        /* <DEDUP_REMOVED lines=8> */
[----:B--2---:R-:W-:-:S04]  /*38a30*/  LOP3.LUT R121, R172, 0x3, RZ, 0xc0, !PT ;  /* 0x00000003ac797812 */ /* 0x004fc800078ec0ff */
[----:B------:R-:W-:-:S13]  /*38a40*/  ISETP.NE.AND P3, PT, R121, RZ, PT ;  /* 0x000000ff7900720c */ /* 0x000fda0003f65270 */
[----:B------:R-:W-:Y:S05]  /*38a50*/  @!P3 BRA `(.L_x_1232) ;  /* 0x00000000001cb947 */ /* 0x000fea0003800000 */
[----:B------:R-:W-:Y:S01]  /*38a60*/  IMAD R120, R120, 0x4, R129 ;  /* 0x0000000478787824 */ /* 0x000fe200078e0281 */
[----:B------:R-:W-:-:S04]  /*38a70*/  ISETP.NE.AND P2, PT, R121, 0x1, PT ;  /* 0x000000017900780c */ /* 0x000fc80003f45270 */
[----:B------:R4:W-:Y:S09]  /*38a80*/  STL [R120], RZ ;  /* 0x000000ff78007387 */ /* 0x0009f20000100800 */
[----:B----4-:R-:W-:Y:S05]  /*38a90*/  @!P2 BRA `(.L_x_1232) ;  /* 0x00000000000ca947 */ /* 0x010fea0003800000 */
[----:B------:R-:W-:Y:S01]  /*38aa0*/  ISETP.NE.AND P2, PT, R121, 0x2, PT ;  /* 0x000000027900780c */ /* 0x000fe20003f45270 */
[----:B------:R4:W-:-:S12]  /*38ab0*/  STL [R120+0x4], RZ ;  /* 0x000004ff78007387 */ /* 0x0009d80000100800 */
[----:B------:R4:W-:Y:S02]  /*38ac0*/  @P2 STL [R120+0x8], RZ ;  /* 0x000008ff78002387 */ /* 0x0009e40000100800 */
.L_x_1232:
[----:B------:R-:W-:Y:S05]  /*38ad0*/  BSYNC.RECONVERGENT B0 ;  /* 0x0000000000007941 */ /* 0x000fea0003800200 */
.L_x_1231:
[----:B----4-:R-:W4:Y:S01]  /*38ae0*/  LDC R120, c[0x0][0x2f8] ;  /* 0x0000be00ff787b82 */ /* 0x010f220000000800 */
[----:B------:R-:W-:Y:S02]  /*38af0*/  VIADD R192, R122, 0xffffffff ;  /* 0xffffffff7ac07836 */ /* 0x000fe40000000000 */
[----:B-1----:R-:W-:-:S04]  /*38b00*/  VIADD R128, R123, 0xffffffff ;  /* 0xffffffff7b807836 */ /* 0x002fc80000000000 */
[----:B------:R-:W-:Y:S01]  /*38b10*/  IMAD R192, R192, R172, R128 ;  /* 0x000000acc0c07224 */ /* 0x000fe200078e0280 */
[----:B----4-:R-:W-:-:S05]  /*38b20*/  IADD3 R120, PT, PT, -R120, UR9, RZ ;  /* 0x0000000978787c10 */ /* 0x010fca000fffe1ff */
[----:B------:R-:W-:-:S05]  /*38b30*/  IMAD R179, R192, 0x8, R120 ;  /* 0x00000008c0b37824 */ /* 0x000fca00078e0278 */
[----:B--2---:R-:W2:Y:S01]  /*38b40*/  LDL.64 R120, [R179] ;  /* 0x00000000b3787983 */ /* 0x004ea20000100a00 */
[----:B------:R-:W-:Y:S01]  /*38b50*/  UMOV UR10, 0xff800000 ;  /* 0xff800000000a7882 */ /* 0x000fe20000000000 */
[----:B------:R-:W-:Y:S01]  /*38b60*/  UMOV UR11, 0x41cdcd64 ;  /* 0x41cdcd64000b7882 */ /* 0x000fe20000000000 */
[----:B------:R-:W-:Y:S01]  /*38b70*/  BSSY.RECONVERGENT B4, `(.L_x_1238) ;  /* 0x00004f8000047945 */ /* 0x000fe20003800200 */
[----:B--2---:R-:W-:Y:S01]  /*38b80*/  DSETP.GEU.AND P2, PT, |R120|, UR10, PT ;  /* 0x0000000a78007e2a */ /* 0x004fe2000bf4e200 */
[----:B------:R-:W-:-:S13]  /*38b90*/  CS2R R120, SRZ ;  /* 0x0000000000787805 */ /* 0x000fda000001ff00 */
[----:B------:R-:W-:Y:S05]  /*38ba0*/  @P2 BRA `(.L_x_1239) ;  /* 0x0000004c00d02947 */ /* 0x000fea0003800000 */
[C---:B---3--:R-:W-:Y:S01]  /*38bb0*/  IADD3 R129, PT, PT, R1.reuse, 0x2710, RZ ;  /* 0x0000271001817810 */ /* 0x048fe20007ffe0ff */
[----:B------:R-:W-:Y:S01]  /*38bc0*/  VIADD R130, R1, 0x2774 ;  /* 0x0000277401827836 */ /* 0x000fe20000000000 */
[----:B------:R-:W-:Y:S03]  /*38bd0*/  BSSY.RECONVERGENT B3, `(.L_x_1240) ;  /* 0x000035c000037945 */ /* 0x000fe60003800200 */
[----:B------:R-:W-:Y:S02]  /*38be0*/  IMAD R120, R122, 0x4, R129 ;  /* 0x000000047a787824 */ /* 0x000fe400078e0281 */
[----:B------:R-:W-:-:S03]  /*38bf0*/  IMAD R128, R128, 0x4, R130 ;  /* 0x0000000480807824 */ /* 0x000fc600078e0282 */
[----:B------:R1:W-:Y:S04]  /*38c00*/  STL [R120+-0x4], R123 ;  /* 0xfffffc7b78007387 */ /* 0x0003e80000100800 */
[----:B------:R1:W-:Y:S02]  /*38c10*/  STL [R128], R122 ;  /* 0x0000007a80007387 */ /* 0x0003e40000100800 */
.L_x_1287:
[----:B------:R-:W-:-:S05]  /*38c20*/  IMAD.IADD R173, R1, 0x1, R122 ;  /* 0x0000000101ad7824 */ /* 0x000fca00078e027a */
[----:B------:R-:W2:Y:S01]  /*38c30*/  LDL.U8 R188, [R173+0x27d8] ;  /* 0x0027d800adbc7983 */ /* 0x000ea20000100000 */
[----:B-1---5:R-:W-:Y:S01]  /*38c40*/  LOP3.LUT R120, R193, 0xffff, RZ, 0xc0, !PT ;  /* 0x0000ffffc1787812 */ /* 0x022fe200078ec0ff */
[----:B------:R-:W-:Y:S03]  /*38c50*/  BSSY.RECONVERGENT B1, `(.L_x_1241) ;  /* 0x0000184000017945 */ /* 0x000fe60003800200 */
[----:B------:R-:W-:Y:S02]  /*38c60*/  PRMT R121, R120, 0x8880, RZ ;  /* 0x0000888078797816 */ /* 0x000fe400000000ff */
[----:B--2---:R-:W-:-:S05]  /*38c70*/  PRMT R184, R188, 0x8880, RZ ;  /* 0x00008880bcb87816 */ /* 0x004fca00000000ff */
[----:B------:R-:W-:-:S05]  /*38c80*/  IMAD.IADD R121, R184, 0x1, R121 ;  /* 0x00000001b8797824 */ /* 0x000fca00078e0279 */
[----:B------:R-:W-:-:S13]  /*38c90*/  ISETP.NE.AND P2, PT, R121, 0x3, PT ;  /* 0x000000037900780c */ /* 0x000fda0003f45270 */
[----:B------:R-:W-:Y:S05]  /*38ca0*/  @!P2 BRA `(.L_x_1242) ;  /* 0x00000000003ca947 */ /* 0x000fea0003800000 */
[----:B------:R-:W1:Y:S01]  /*38cb0*/  LDC R130, c[0x0][0x2f8] ;  /* 0x0000be00ff827b82 */ /* 0x000e620000000800 */
[----:B------:R-:W-:Y:S02]  /*38cc0*/  VIADD R120, R122, 0xffffffff ;  /* 0xffffffff7a787836 */ /* 0x000fe40000000000 */
[----:B------:R-:W-:Y:S02]  /*38cd0*/  IMAD.MOV.U32 R128, RZ, RZ, 0x0 ;  /* 0x00000000ff807424 */ /* 0x000fe400078e00ff */
[----:B------:R-:W-:Y:S02]  /*38ce0*/  IMAD R120, R120, R172, R123 ;  /* 0x000000ac78787224 */ /* 0x000fe400078e027b */
[----:B------:R-:W-:Y:S02]  /*38cf0*/  IMAD.MOV.U32 R129, RZ, RZ, -0x40100000 ;  /* 0xbff00000ff817424 */ /* 0x000fe400078e00ff */
[----:B------:R-:W-:-:S04]  /*38d00*/  VIADD R120, R120, 0xffffffff ;  /* 0xffffffff78787836 */ /* 0x000fc80000000000 */
[----:B------:R-:W-:-:S05]  /*38d10*/  IMAD R121, R120, 0x8, R1 ;  /* 0x0000000878797824 */ /* 0x000fca00078e0201 */
[----:B------:R2:W-:Y:S01]  /*38d20*/  STL.64 [R121+0x1388], R128 ;  /* 0x0013888079007387 */ /* 0x0005e20000100a00 */
[----:B-1----:R-:W-:-:S05]  /*38d30*/  IADD3 R130, PT, PT, -R130, UR9, RZ ;  /* 0x0000000982827c10 */ /* 0x002fca000fffe1ff */
[----:B------:R-:W-:Y:S02]  /*38d40*/  IMAD R120, R120, 0x8, R130 ;  /* 0x0000000878787824 */ /* 0x000fe400078e0282 */
[----:B--2---:R-:W-:Y:S02]  /*38d50*/  IMAD.MOV.U32 R129, RZ, RZ, 0x7ff00000 ;  /* 0x7ff00000ff817424 */ /* 0x004fe400078e00ff */
[----:B------:R-:W-:-:S03]  /*38d60*/  IMAD.MOV.U32 R121, RZ, RZ, -0x40100000 ;  /* 0xbff00000ff797424 */ /* 0x000fc600078e00ff */
[----:B------:R1:W-:Y:S02]  /*38d70*/  STL.64 [R120], R128 ;  /* 0x0000008078007387 */ /* 0x0003e40000100a00 */
[----:B-1----:R-:W-:Y:S01]  /*38d80*/  IMAD.MOV.U32 R120, RZ, RZ, 0x0 ;  /* 0x00000000ff787424 */ /* 0x002fe200078e00ff */
[----:B------:R-:W-:Y:S06]  /*38d90*/  BRA `(.L_x_1243) ;  /* 0x0000001400bc7947 */ /* 0x000fec0003800000 */
.L_x_1242:
[----:B------:R-:W-:Y:S01]  /*38da0*/  IMAD.IADD R121, R1, 0x1, R123 ;  /* 0x0000000101797824 */ /* 0x000fe200078e027b */
[----:B------:R-:W2:Y:S01]  /*38db0*/  LDL.U8 R173, [R173+0x27d7] ;  /* 0x0027d700adad7983 */ /* 0x000ea20000100000 */
[----:B------:R-:W-:Y:S01]  /*38dc0*/  PRMT R174, R193, 0x8880, RZ ;  /* 0x00008880c1ae7816 */ /* 0x000fe200000000ff */
[----:B------:R-:W1:Y:S03]  /*38dd0*/  LDC.64 R186, c[0x0][0x468] ;  /* 0x00011a00ffba7b82 */ /* 0x000e660000000a00 */
[----:B------:R-:W3:Y:S01]  /*38de0*/  LDL.S8 R121, [R121+0x27f2] ;  /* 0x0027f20079797983 */ /* 0x000ee20000100200 */
[----:B------:R-:W-:-:S04]  /*38df0*/  PRMT R174, R174, 0x7710, RZ ;  /* 0x00007710aeae7816 */ /* 0x000fc800000000ff */
[----:B------:R-:W4:Y:S01]  /*38e00*/  LDC.64 R190, c[0x0][0x468] ;  /* 0x00011a00ffbe7b82 */ /* 0x000f220000000a00 */
[----:B------:R-:W-:Y:S01]  /*38e10*/  PRMT R176, R120, 0x8880, RZ ;  /* 0x0000888078b07816 */ /* 0x000fe200000000ff */
[----:B------:R-:W-:-:S03]  /*38e20*/  UMOV UR10, 0x519 ;  /* 0x00000519000a7882 */ /* 0x000fc60000000000 */
[----:B------:R-:W-:Y:S02]  /*38e30*/  SHF.R.S32.HI R177, RZ, 0x1f, R176 ;  /* 0x0000001fffb17819 */ /* 0x000fe400000114b0 */
[----:B---3--:R-:W-:Y:S02]  /*38e40*/  PRMT R174, R174, 0x5410, R121 ;  /* 0x00005410aeae7816 */ /* 0x008fe40000000079 */
        /* <DEDUP_REMOVED lines=10> */
[----:B----4-:R-:W-:Y:S01]  /*38ef0*/  IMAD.WIDE R182, R182, 0x8, R190 ;  /* 0x00000008b6b67825 */ /* 0x010fe200078e02be */
        /* <DEDUP_REMOVED lines=69> */
.L_x_1248:
[----:B------:R-:W-:Y:S05]  /*39350*/  BSYNC.RECONVERGENT B2 ;  /* 0x0000000000027941 */ /* 0x000fea0003800200 */
.L_x_1247:
[----:B------:R2:W-:Y:S01]  /*39360*/  STL.64 [R1+0x7e40], R190 ;  /* 0x007e40be01007387 */ /* 0x0005e20000100a00 */
[----:B------:R-:W-:Y:S01]  /*39370*/  UMOV UR10, 0xff800000 ;  /* 0xff800000000a7882 */ /* 0x000fe20000000000 */
[----:B------:R-:W-:Y:S02]  /*39380*/  UMOV UR11, 0x41cdcd64 ;  /* 0x41cdcd64000b7882 */ /* 0x000fe40000000000 */
[----:B------:R-:W-:-:S14]  /*39390*/  DSETP.GEU.AND P2, PT, |R130|, UR10, PT ;  /* 0x0000000a82007e2a */ /* 0x000fdc000bf4e200 */
[----:B--2---:R-:W-:Y:S05]  /*393a0*/  @P2 BRA `(.L_x_1249) ;  /* 0x0000000c00882947 */ /* 0x004fea0003800000 */
        /* <DEDUP_REMOVED lines=27> */
.L_x_1251:
[----:B------:R-:W-:Y:S05]  /*39560*/  BSYNC.RECONVERGENT B2 ;  /* 0x0000000000027941 */ /* 0x000fea0003800200 */
.L_x_1250:
        /* <DEDUP_REMOVED lines=10> */
[----:B------:R2:W-:Y:S03]  /*39610*/  STL.64 [R1+0x7e40], R130 ;  /* 0x007e408201007387 */ /* 0x0005e60000100a00 */
[----:B------:R-:W-:Y:S01]  /*39620*/  IMAD.MOV.U32 R185, RZ, RZ, R182 ;  /* 0x000000ffffb97224 */ /* 0x000fe200078e00b6 */
[----:B------:R-:W-:Y:S06]  /*39630*/  BRA `(.L_x_1249) ;  /* 0x0000000800e47947 */ /* 0x000fec0003800000 */
.L_x_1246:
        /* <DEDUP_REMOVED lines=37> */
.L_x_1253:
[----:B------:R-:W-:Y:S05]  /*39890*/  BSYNC.RECONVERGENT B2 ;  /* 0x0000000000027941 */ /* 0x000fea0003800200 */
.L_x_1252:
[----:B------:R3:W-:Y:S01]  /*398a0*/  STL.64 [R1+0x7e40], R190 ;  /* 0x007e40be01007387 */ /* 0x0007e20000100a00 */
[----:B------:R-:W-:Y:S01]  /*398b0*/  UMOV UR10, 0xff800000 ;  /* 0xff800000000a7882 */ /* 0x000fe20000000000 */
[----:B------:R-:W-:Y:S02]  /*398c0*/  UMOV UR11, 0x41cdcd64 ;  /* 0x41cdcd64000b7882 */ /* 0x000fe40000000000 */
[----:B------:R-:W-:-:S14]  /*398d0*/  DSETP.GEU.AND P2, PT, |R130|, UR10, PT ;  /* 0x0000000a82007e2a */ /* 0x000fdc000bf4e200 */
[----:B---3--:R-:W-:Y:S05]  /*398e0*/  @P2 BRA `(.L_x_1249) ;  /* 0x0000000800382947 */ /* 0x008fea0003800000 */
        /* <DEDUP_REMOVED lines=29> */
.L_x_1255:
[----:B------:R-:W-:Y:S05]  /*39ac0*/  BSYNC.RECONVERGENT B2 ;  /* 0x0000000000027941 */ /* 0x000fea0003800200 */
.L_x_1254:
        /* <DEDUP_REMOVED lines=13> */
.L_x_1245:
        /* <DEDUP_REMOVED lines=51> */
.L_x_1257:
[----:B------:R-:W-:Y:S05]  /*39ed0*/  BSYNC.RECONVERGENT B2 ;  /* 0x0000000000027941 */ /* 0x000fea0003800200 */
.L_x_1256:
        /* <DEDUP_REMOVED lines=34> */
.L_x_1259:
[----:B------:R-:W-:Y:S05]  /*3a100*/  BSYNC.RECONVERGENT B2 ;  /* 0x0000000000027941 */ /* 0x000fea0003800200 */
.L_x_1258:
        /* <DEDUP_REMOVED lines=11> */
[----:B------:R-:W-:-:S07]  /*3a1c0*/  IMAD.MOV.U32 R185, RZ, RZ, R182 ;  /* 0x000000ffffb97224 */ /* 0x000fce00078e00b6 */
.L_x_1249:
[----:B------:R-:W-:Y:S05]  /*3a1d0*/  BSYNC.RECONVERGENT B0 ;  /* 0x0000000000007941 */ /* 0x000fea0003800200 */
.L_x_1244:
        /* <DEDUP_REMOVED lines=34> */
[----:B------:R-:W-:Y:S01]  /*3a400*/  IMAD.MOV.U32 R176, RZ, RZ, R174 ;  /* 0x000000ffffb07224 */ /* 0x000fe200078e00ae */
[----:B------:R-:W-:-:S07]  /*3a410*/  MOV R177, R175 ;  /* 0x000000af00b17202 */ /* 0x000fce0000000f00 */
.L_x_1261:
[----:B------:R-:W-:Y:S05]  /*3a420*/  BSYNC.RECONVERGENT B0 ;  /* 0x0000000000007941 */ /* 0x000fea0003800200 */
.L_x_1260:
[----:B------:R-:W2:Y:S02]  /*3a430*/  LDL.64 R130, [R1+0x7e40] ;  /* 0x007e400001827983 */ /* 0x000ea40000100a00 */
[----:B--2---:R-:W-:-:S06]  /*3a440*/  DSETP.GEU.AND P2, PT, R130, R176, PT ;  /* 0x000000b08200722a */ /* 0x004fcc0003f4e000 */
[----:B------:R-:W-:Y:S02]  /*3a450*/  FSEL R128, R128, R186, !P2 ;  /* 0x000000ba80807208 */ /* 0x000fe40005000000 */
[----:B------:R-:W-:Y:S02]  /*3a460*/  FSEL R129, R129, R187, !P2 ;  /* 0x000000bb81817208 */ /* 0x000fe40005000000 */
[----:B------:R-:W-:Y:S02]  /*3a470*/  FSEL R120, R120, R184, !P2 ;  /* 0x000000b878787208 */ /* 0x000fe40005000000 */
[----:B------:R-:W-:-:S07]  /*3a480*/  FSEL R121, R121, R185, !P2 ;  /* 0x000000b979797208 */ /* 0x000fce0005000000 */
.L_x_1243:
[----:B------:R-:W-:Y:S05]  /*3a490*/  BSYNC.RECONVERGENT B1 ;  /* 0x0000000000017941 */ /* 0x000fea0003800200 */
.L_x_1241:
[----:B------:R-:W-:Y:S02]  /*3a4a0*/  VIADD R131, R122, 0xffffffff ;  /* 0xffffffff7a837836 */ /* 0x000fe40000000000 */
[----:B------:R-:W-:Y:S02]  /*3a4b0*/  VIADD R130, R123, 0xffffffff ;  /* 0xffffffff7b827836 */ /* 0x000fe40000000000 */
        /* <DEDUP_REMOVED lines=24> */
[----:B------:R-:W1:Y:S02]  /*3a640*/  LDC R186, c[0x0][0x2f8] ;  /* 0x0000be00ffba7b82 */ /* 0x000e640000000800 */
[----:B-1----:R-:W-:-:S05]  /*3a650*/  IADD3 R186, PT, PT, -R186, UR9, RZ ;  /* 0x00000009baba7c10 */ /* 0x002fca000fffe1ff */
[----:B------:R-:W-:-:S06]  /*3a660*/  IMAD R176, R184, 0x8, R186 ;  /* 0x00000008b8b07824 */ /* 0x000fcc00078e02ba */
        /* <DEDUP_REMOVED lines=14> */
.L_x_1263:
[----:B------:R-:W-:Y:S05]  /*3a750*/  BSYNC.RELIABLE B0 ;  /* 0x0000000000007941 */ /* 0x000fea0003800100 */
.L_x_1262:
[----:B------:R-:W-:Y:S01]  /*3a760*/  VIMNMX R128, PT, PT, R123, R122, PT ;  /* 0x0000007a7b807248 */ /* 0x000fe20003fe0100 */
[----:B------:R-:W-:Y:S05]  /*3a770*/  BMOV.32.CLEAR RZ, B0 ;  /* 0x0000000000ff7355 */ /* 0x000fea0000100000 */
[----:B------:R-:W-:Y:S01]  /*3a780*/  ISETP.GE.AND P3, PT, R128, 0x2, PT ;  /* 0x000000028000780c */ /* 0x000fe20003f66270 */
[----:B------:R-:W-:Y:S01]  /*3a790*/  BSSY.RECONVERGENT B0, `(.L_x_1265) ;  /* 0x000002c000007945 */ /* 0x000fe20003800200 */
[----:B------:R-:W-:-:S11]  /*3a7a0*/  PLOP3.LUT P2, PT, PT, PT, PT, 0x80, 0x8 ;  /* 0x000000000008781c */ /* 0x000fd60003f4f070 */
[----:B------:R-:W-:Y:S05]  /*3a7b0*/  @!P3 BRA `(.L_x_1266) ;  /* 0x0000000000a4b947 */ /* 0x000fea0003800000 */
[C---:B------:R-:W-:Y:S01]  /*3a7c0*/  IMAD.IADD R129, R1.reuse, 0x1, R131 ;  /* 0x0000000101817824 */ /* 0x040fe200078e0283 */
[C---:B------:R-:W-:Y:S01]  /*3a7d0*/  IADD3 R128, PT, PT, R1.reuse, R130, RZ ;  /* 0x0000008201807210 */ /* 0x040fe20007ffe0ff */
[----:B------:R-:W-:Y:S01]  /*3a7e0*/  IMAD.IADD R176, R1, 0x1, R123 ;  /* 0x0000000101b07824 */ /* 0x000fe200078e027b */
[----:B------:R-:W1:Y:S03]  /*3a7f0*/  LDC.64 R186, c[0x0][0x468] ;  /* 0x00011a00ffba7b82 */ /* 0x000e660000000a00 */
[----:B------:R-:W2:Y:S04]  /*3a800*/  LDL.U8 R129, [R129+0x27d8] ;  /* 0x0027d80081817983 */ /* 0x000ea80000100000 */
[----:B------:R-:W3:Y:S04]  /*3a810*/  LDL.U8 R128, [R128+0x27f3] ;  /* 0x0027f30080807983 */ /* 0x000ee80000100000 */
[----:B------:R-:W4:Y:S01]  /*3a820*/  LDL.S8 R176, [R176+0x27f3] ;  /* 0x0027f300b0b07983 */ /* 0x000f220000100200 */
[----:B------:R-:W-:Y:S01]  /*3a830*/  VIADD R184, R123, 0xfffffffe ;  /* 0xfffffffe7bb87836 */ /* 0x000fe20000000000 */
[----:B------:R-:W-:Y:S01]  /*3a840*/  UMOV UR10, 0x57d19 ;  /* 0x00057d19000a7882 */ /* 0x000fe20000000000 */
[----:B--2---:R-:W-:-:S02]  /*3a850*/  PRMT R129, R188, 0x3340, R129 ;  /* 0x00003340bc817816 */ /* 0x004fc40000000081 */
[----:B---3--:R-:W-:-:S04]  /*3a860*/  PRMT R128, R128, 0x3340, RZ ;  /* 0x0000334080807816 */ /* 0x008fc800000000ff */
[----:B------:R-:W-:-:S05]  /*3a870*/  PRMT R128, R129, 0x5410, R128 ;  /* 0x0000541081807816 */ /* 0x000fca0000000080 */
[----:B----4-:R-:W-:Y:S01]  /*3a880*/  IDP.4A.S8.U8 R128, R128, UR10, R176 ;  /* 0x0000000a80807c26 */ /* 0x010fe200080002b0 */
[----:B------:R-:W-:-:S03]  /*3a890*/  IADD3 R176, PT, PT, R184, R173, -R172 ;  /* 0x000000adb8b07210 */ /* 0x000fc60007ffe8ac */
[----:B-1----:R-:W-:-:S04]  /*3a8a0*/  IMAD.WIDE R128, R128, 0x8, R186 ;  /* 0x0000000880807825 */ /* 0x002fc800078e02ba */
[----:B------:R-:W-:Y:S02]  /*3a8b0*/  IMAD R176, R176, 0x8, R189 ;  /* 0x00000008b0b07824 */ /* 0x000fe400078e02bd */
[----:B------:R-:W2:Y:S04]  /*3a8c0*/  LDG.E.64 R128, desc[UR6][R128.64] ;  /* 0x0000000680807981 */ /* 0x000ea8000c1e1b00 */
[----:B------:R-:W2:Y:S01]  /*3a8d0*/  LDL.64 R176, [R176] ;  /* 0x00000000b0b07983 */ /* 0x000ea20000100a00 */
[----:B------:R-:W-:Y:S02]  /*3a8e0*/  IMAD.MOV.U32 R173, RZ, RZ, R174 ;  /* 0x000000ffffad7224 */ /* 0x000fe400078e00ae */
[C---:B------:R-:W-:Y:S02]  /*3a8f0*/  VIADD R189, R1.reuse, 0x2710 ;  /* 0x0000271001bd7836 */ /* 0x040fe40000000000 */
[----:B------:R-:W-:Y:S01]  /*3a900*/  VIADD R185, R1, 0x2774 ;  /* 0x0000277401b97836 */ /* 0x000fe20000000000 */
        /* <DEDUP_REMOVED lines=13> */
[----:B------:R-:W-:Y:S01]  /*3a9e0*/  @!P3 PLOP3.LUT P2, PT, PT, PT, PT, 0x8, 0x80 ;  /* 0x000000000080b81c */ /* 0x000fe20003f4e170 */
[----:B------:R-:W-:Y:S02]  /*3a9f0*/  @!P3 IMAD R184, R184, 0x4, R185 ;  /* 0x00000004b8b8b824 */ /* 0x000fe400078e02b9 */
[----:B------:R-:W-:Y:S02]  /*3aa00*/  @!P3 IMAD R120, R120, 0x4, R189 ;  /* 0x000000047878b824 */ /* 0x000fe400078e02bd */
[----:B------:R-:W-:Y:S02]  /*3aa10*/  @!P3 IMAD.MOV.U32 R123, RZ, RZ, R130 ;  /* 0x000000ffff7bb224 */ /* 0x000fe400078e0082 */
[----:B------:R-:W-:Y:S01]  /*3aa20*/  @!P3 IMAD.MOV.U32 R122, RZ, RZ, R131 ;  /* 0x000000ffff7ab224 */ /* 0x000fe200078e0083 */
[----:B------:R1:W-:Y:S04]  /*3aa30*/  @!P3 STL [R120], R130 ;  /* 0x000000827800b387 */ /* 0x0003e80000100800 */
[----:B------:R1:W-:Y:S02]  /*3aa40*/  @!P3 STL [R184], R131 ;  /* 0x00000083b800b387 */ /* 0x0003e40000100800 */
.L_x_1266:
[----:B------:R-:W-:Y:S05]  /*3aa50*/  BSYNC.RECONVERGENT B0 ;  /* 0x0000000000007941 */ /* 0x000fea0003800200 */
.L_x_1265:
[----:B------:R-:W-:Y:S04]  /*3aa60*/  BSSY.RECONVERGENT B2, `(.L_x_1267) ;  /* 0x000016f000027945 */ /* 0x000fe80003800200 */
[----:B------:R-:W-:Y:S05]  /*3aa70*/  @!P2 BRA `(.L_x_1268) ;  /* 0x0000001400b4a947 */ /* 0x000fea0003800000 */
[----:B------:R-:W-:-:S07]  /*3aa80*/  IMAD.MOV.U32 R195, RZ, RZ, 0x3 ;  /* 0x00000003ffc37424 */ /* 0x000fce00078e00ff */
.L_x_1286:
[----:B------:R-:W-:Y:S01]  /*3aa90*/  IMAD.IADD R193, R123, 0x1, -R195 ;  /* 0x000000017bc17824 */ /* 0x000fe200078e0ac3 */
[----:B------:R-:W-:Y:S01]  /*3aaa0*/  BSSY.RECONVERGENT B1, `(.L_x_1269) ;  /* 0x0000167000017945 */ /* 0x000fe20003800200 */
[----:B------:R-:W-:Y:S01]  /*3aab0*/  VIADD R198, R122, 0xffffffff ;  /* 0xffffffff7ac67836 */ /* 0x000fe20000000000 */
[----:B------:R-:W-:Y:S02]  /*3aac0*/  PLOP3.LUT P3, PT, PT, PT, PT, 0x80, 0x8 ;  /* 0x000000000008781c */ /* 0x000fe40003f6f070 */
[----:B-1----:R-:W-:Y:S02]  /*3aad0*/  IABS R120, R193 ;  /* 0x000000c100787213 */ /* 0x002fe40000000000 */
        /* <DEDUP_REMOVED lines=8> */
[----:B------:R-:W-:Y:S01]  /*3ab60*/  IADD3 R121, PT, PT, R123, -0x1, RZ ;  /* 0xffffffff7b797810 */ /* 0x000fe20007ffe0ff */
[----:B------:R-:W1:Y:S04]  /*3ab70*/  LDC.64 R182, c[0x0][0x468] ;  /* 0x00011a00ffb67b82 */ /* 0x000e680000000a00 */
[----:B------:R-:W-:-:S04]  /*3ab80*/  IMAD R198, R198, R172, R121 ;  /* 0x000000acc6c67224 */ /* 0x000fc800078e0279 */
[----:B------:R-:W-:-:S06]  /*3ab90*/  IMAD R128, R198, 0x8, R1 ;  /* 0x00000008c6807824 */ /* 0x000fcc00078e0201 */
[----:B------:R-:W2:Y:S01]  /*3aba0*/  LDL.64 R128, [R128+0x1388] ;  /* 0x0013880080807983 */ /* 0x000ea20000100a00 */
[----:B------:R-:W3:Y:S01]  /*3abb0*/  LDC R173, c[0x0][0x2f8] ;  /* 0x0000be00ffad7b82 */ /* 0x000ee20000000800 */
[----:B------:R-:W-:Y:S01]  /*3abc0*/  UMOV UR10, 0xcccccccd ;  /* 0xcccccccd000a7882 */ /* 0x000fe20000000000 */
[----:B------:R-:W-:Y:S01]  /*3abd0*/  UMOV UR11, 0x4016cccc ;  /* 0x4016cccc000b7882 */ /* 0x000fe20000000000 */
[----:B------:R-:W-:Y:S01]  /*3abe0*/  IADD3 R120, PT, PT, -R193, R121, R120 ;  /* 0x00000079c1787210 */ /* 0x000fe20007ffe178 */
[C---:B------:R-:W-:Y:S02]  /*3abf0*/  IMAD.IADD R199, R1.reuse, 0x1, R123 ;  /* 0x0000000101c77824 */ /* 0x040fe400078e027b */
[----:B------:R-:W-:Y:S02]  /*3ac00*/  IMAD.IADD R202, R1, 0x1, R122 ;  /* 0x0000000101ca7824 */ /* 0x000fe400078e027a */
[----:B-1----:R-:W-:-:S04]  /*3ac10*/  IMAD.WIDE R130, R120, 0x8, R182 ;  /* 0x0000000878827825 */ /* 0x002fc800078e02b6 */
[----:B------:R-:W-:Y:S01]  /*3ac20*/  IMAD.WIDE.U32 R182, R120, 0x8, R182 ;  /* 0x0000000878b67825 */ /* 0x000fe200078e00b6 */
[----:B---3--:R-:W-:-:S05]  /*3ac30*/  IADD3 R173, PT, PT, -R173, UR9, RZ ;  /* 0x00000009adad7c10 */ /* 0x008fca000fffe1ff */
[----:B------:R-:W-:Y:S01]  /*3ac40*/  IMAD R198, R198, 0x8, R173 ;  /* 0x00000008c6c67824 */ /* 0x000fe200078e02ad */
[----:B--2---:R-:W-:Y:S01]  /*3ac50*/  DADD R184, R128, -UR10 ;  /* 0x8000000a80b87e29 */ /* 0x004fe20008000000 */
[----:B------:R-:W-:Y:S01]  /*3ac60*/  UMOV UR10, 0x3a29c77a ;  /* 0x3a29c77a000a7882 */ /* 0x000fe20000000000 */
[----:B------:R-:W-:-:S06]  /*3ac70*/  UMOV UR11, 0x3fffcb92 ;  /* 0x3fffcb92000b7882 */ /* 0x000fcc0000000000 */
[----:B------:R-:W-:-:S11]  /*3ac80*/  DFMA R184, R180, UR10, R184 ;  /* 0x0000000ab4b87c2b */ /* 0x000fd600080000b8 */
.L_x_1285:
        /* <DEDUP_REMOVED lines=27> */
[----:B------:R-:W1:Y:S02]  /*3ae40*/  LDC.64 R176, c[0x0][0x468] ;  /* 0x00011a00ffb07b82 */ /* 0x000e640000000a00 */
        /* <DEDUP_REMOVED lines=8> */
[----:B---3--:R-:W-:-:S04]  /*3aed0*/  IDP.4A.S8.U8 R174, R120, UR10, R174 ;  /* 0x0000000a78ae7c26 */ /* 0x008fc800080002ae */
[----:B-1----:R-:W-:Y:S02]  /*3aee0*/  IMAD.WIDE R174, R174, 0x8, R176 ;  /* 0x00000008aeae7825 */ /* 0x002fe400078e02b0 */
[----:B------:R-:W2:Y:S04]  /*3aef0*/  LDG.E.64 R176, desc[UR6][R182.64+0x6268] ;  /* 0x00626806b6b07981 */ /* 0x000ea8000c1e1b00 */
[----:B------:R-:W2:Y:S04]  /*3af00*/  LDG.E.64 R120, desc[UR6][R174.64+0x1388] ;  /* 0x00138806ae787981 */ /* 0x000ea8000c1e1b00 */
[----:B------:R-:W5:Y:S01]  /*3af10*/  LDG.E.64 R174, desc[UR6][R174.64] ;  /* 0x00000006aeae7981 */ /* 0x000f62000c1e1b00 */
[----:B--2---:R-:W-:-:S02]  /*3af20*/  DADD R120, R176, R120 ;  /* 0x00000000b0787229 */ /* 0x004fc40000000078 */
[----:B-----5:R-:W-:-:S11]  /*3af30*/  DADD R174, R186, R174 ;  /* 0x00000000baae7229 */ /* 0x020fd600000000ae */
.L_x_1275:
[----:B------:R-:W-:Y:S05]  /*3af40*/  BSYNC.RECONVERGENT B5 ;  /* 0x0000000000057941 */ /* 0x000fea0003800200 */
.L_x_1274:
[----:B------:R-:W1:Y:S01]  /*3af50*/  LDC R176, c[0x0][0x2f8] ;  /* 0x0000be00ffb07b82 */ /* 0x000e620000000800 */
[----:B------:R-:W-:-:S04]  /*3af60*/  VIADD R173, R194, 0xffffffff ;  /* 0xffffffffc2ad7836 */ /* 0x000fc80000000000 */
[----:B------:R-:W-:-:S04]  /*3af70*/  IMAD R173, R173, R172, R193 ;  /* 0x000000acadad7224 */ /* 0x000fc800078e02c1 */
[----:B------:R-:W-:Y:S01]  /*3af80*/  VIADD R173, R173, 0xffffffff ;  /* 0xffffffffadad7836 */ /* 0x000fe20000000000 */
[----:B-1----:R-:W-:-:S05]  /*3af90*/  IADD3 R176, PT, PT, -R176, UR9, RZ ;  /* 0x00000009b0b07c10 */ /* 0x002fca000fffe1ff */
[----:B------:R-:W-:-:S06]  /*3afa0*/  IMAD R176, R173, 0x8, R176 ;  /* 0x00000008adb07824 */ /* 0x000fcc00078e02b0 */
[----:B------:R-:W2:Y:S02]  /*3afb0*/  LDL.64 R176, [R176] ;  /* 0x00000000b0b07983 */ /* 0x000ea40000100a00 */
[----:B--2---:R-:W-:Y:S01]  /*3afc0*/  DADD R120, R176, R120 ;  /* 0x00000000b0787229 */ /* 0x004fe20000000078 */
[----:B------:R-:W-:-:S06]  /*3afd0*/  IMAD R176, R173, 0x8, R1 ;  /* 0x00000008adb07824 */ /* 0x000fcc00078e0201 */
[----:B------:R-:W2:Y:S01]  /*3afe0*/  LDL.64 R176, [R176+0x1388] ;  /* 0x00138800b0b07983 */ /* 0x000ea20000100a00 */
        /* <DEDUP_REMOVED lines=9> */
.L_x_1273:
[C---:B------:R-:W-:Y:S01]  /*3b080*/  IMAD.IADD R120, R1.reuse, 0x1, R193 ;  /* 0x0000000101787824 */ /* 0x040fe200078e02c1 */
[----:B------:R-:W2:Y:S01]  /*3b090*/  LDL.S8 R174, [R199+0x27f3] ;  /* 0x0027f300c7ae7983 */ /* 0x000ea20000100200 */
[----:B------:R-:W-:Y:S01]  /*3b0a0*/  IMAD.IADD R173, R1, 0x1, R194 ;  /* 0x0000000101ad7824 */ /* 0x000fe200078e02c2 */
[----:B------:R-:W1:Y:S02]  /*3b0b0*/  LDCU.64 UR10, c[0x0][0x468] ;  /* 0x00008d00ff0a77ac */ /* 0x000e640008000a00 */
[----:B------:R-:W3:Y:S04]  /*3b0c0*/  LDL.S8 R121, [R202+0x27d8] ;  /* 0x0027d800ca797983 */ /* 0x000ee80000100200 */
[----:B------:R-:W4:Y:S04]  /*3b0d0*/  LDL.S8 R120, [R120+0x27f3] ;  /* 0x0027f30078787983 */ /* 0x000f280000100200 */
[----:B------:R-:W5:Y:S01]  /*3b0e0*/  LDL.S8 R173, [R173+0x27d8] ;  /* 0x0027d800adad7983 */ /* 0x000f620000100200 */
[----:B------:R-:W0:Y:S03]  /*3b0f0*/  LDC R196, c[0x0][0x2f8] ;  /* 0x0000be00ffc47b82 */ /* 0x000e260000000800 */
[----:B------:R-:W5:Y:S01]  /*3b100*/  LDG.E.64 R186, desc[UR6][R130.64+0x5f98] ;  /* 0x005f980682ba7981 */ /* 0x000f62000c1e1b00 */
[----:B0-----:R-:W-:-:S02]  /*3b110*/  IADD3 R196, PT, PT, -R196, UR9, RZ ;  /* 0x00000009c4c47c10 */ /* 0x001fc4000fffe1ff */
[----:B--2---:R-:W-:-:S03]  /*3b120*/  SHF.R.S32.HI R175, RZ, 0x1f, R174 ;  /* 0x0000001fffaf7819 */ /* 0x004fc600000114ae */
[----:B---3--:R-:W-:Y:S01]  /*3b130*/  IMAD.WIDE R174, R121, 0x5, R174 ;  /* 0x0000000579ae7825 */ /* 0x008fe200078e02ae */
[--C-:B----4-:R-:W-:Y:S02]  /*3b140*/  SHF.R.S32.HI R121, RZ, 0x1f, R120.reuse ;  /* 0x0000001fff797819 */ /* 0x110fe40000011478 */
[----:B-1----:R-:W-:Y:S01]  /*3b150*/  LEA R190, P2, R174, UR10, 0x3 ;  /* 0x0000000aaebe7c11 */ /* 0x002fe2000f8418ff */
[----:B-----5:R-:W-:-:S03]  /*3b160*/  IMAD.WIDE R120, R173, 0x5, R120 ;  /* 0x00000005ad787825 */ /* 0x020fc600078e0278 */
[----:B------:R-:W-:Y:S02]  /*3b170*/  LEA.HI.X R191, R174, UR11, R175, 0x3, P2 ;  /* 0x0000000baebf7c11 */ /* 0x000fe400090f1caf */
[----:B------:R-:W-:Y:S01]  /*3b180*/  LEA R176, P2, R120, UR10, 0x3 ;  /* 0x0000000a78b07c11 */ /* 0x000fe2000f8418ff */
        /* <DEDUP_REMOVED lines=9> */
[C---:B------:R-:W-:Y:S02]  /*3b220*/  IMAD R196, R173.reuse, 0x8, R196 ;  /* 0x00000008adc47824 */ /* 0x040fe400078e02c4 */
[----:B------:R-:W-:-:S04]  /*3b230*/  IMAD R200, R173, 0x8, R1 ;  /* 0x00000008adc87824 */ /* 0x000fc800078e0201 */
        /* <DEDUP_REMOVED lines=16> */
.L_x_1272:
        /* <DEDUP_REMOVED lines=13> */
[----:B------:R-:W1:Y:S01]  /*3b410*/  LDC R188, c[0x0][0x2f8] ;  /* 0x0000be00ffbc7b82 */ /* 0x000e620000000800 */
[----:B------:R-:W-:Y:S01]  /*3b420*/  UMOV UR10, 0x5197d ;  /* 0x0005197d000a7882 */ /* 0x000fe20000000000 */
[----:B-1----:R-:W-:-:S02]  /*3b430*/  IADD3 R188, PT, PT, -R188, UR9, RZ ;  /* 0x00000009bcbc7c10 */ /* 0x002fc4000fffe1ff */
[----:B----4-:R-:W-:Y:S02]  /*3b440*/  PRMT R186, R186, 0x3340, RZ ;  /* 0x00003340baba7816 */ /* 0x010fe400000000ff */
[----:B---3--:R-:W-:-:S04]  /*3b450*/  PRMT R176, R177, 0x3340, R176 ;  /* 0x00003340b1b07816 */ /* 0x008fc800000000b0 */
[----:B------:R-:W-:Y:S02]  /*3b460*/  PRMT R176, R176, 0x5410, R186 ;  /* 0x00005410b0b07816 */ /* 0x000fe400000000ba */
[----:B------:R-:W1:Y:S01]  /*3b470*/  LDC.64 R186, c[0x0][0x468] ;  /* 0x00011a00ffba7b82 */ /* 0x000e620000000a00 */
[----:B--2---:R-:W-:Y:S02]  /*3b480*/  PRMT R120, R121, 0x3340, R120 ;  /* 0x0000334079787816 */ /* 0x004fe40000000078 */
        /* <DEDUP_REMOVED lines=8> */
[----:B-1----:R-:W-:-:S04]  /*3b510*/  IMAD.WIDE R174, R175, 0x8, R186 ;  /* 0x00000008afae7825 */ /* 0x002fc800078e02ba */
[----:B------:R-:W-:Y:S01]  /*3b520*/  IMAD.WIDE R186, R176, 0x8, R186 ;  /* 0x00000008b0ba7825 */ /* 0x000fe200078e02ba */
[----:B------:R1:W2:Y:S04]  /*3b530*/  LDG.E.64 R120, desc[UR6][R174.64+0x2710] ;  /* 0x00271006ae787981 */ /* 0x0002a8000c1e1b00 */
[----:B------:R-:W1:Y:S01]  /*3b540*/  LDG.E.64 R176, desc[UR6][R186.64+0x3a98] ;  /* 0x003a9806bab07981 */ /* 0x000e62000c1e1b00 */
[----:B------:R-:W-:-:S03]  /*3b550*/  IMAD R188, R173, 0x8, R188 ;  /* 0x00000008adbc7824 */ /* 0x000fc600078e02bc */
[----:B------:R-:W1:Y:S01]  /*3b560*/  LDG.E.64 R174, desc[UR6][R174.64+0x3a98] ;  /* 0x003a9806aeae7981 */ /* 0x000e62000c1e1b00 */
[----:B------:R-:W-:-:S03]  /*3b570*/  IMAD R190, R173, 0x8, R1 ;  /* 0x00000008adbe7824 */ /* 0x000fc600078e0201 */
[----:B------:R-:W2:Y:S04]  /*3b580*/  LDG.E.64 R186, desc[UR6][R186.64+0x2710] ;  /* 0x00271006baba7981 */ /* 0x000ea8000c1e1b00 */
[----:B------:R-:W3:Y:S04]  /*3b590*/  LDL.64 R188, [R188] ;  /* 0x00000000bcbc7983 */ /* 0x000ee80000100a00 */
[----:B------:R-:W4:Y:S01]  /*3b5a0*/  LDL.64 R190, [R190+0x1388] ;  /* 0x00138800bebe7983 */ /* 0x000f220000100a00 */
[----:B------:R-:W-:Y:S01]  /*3b5b0*/  UMOV UR10, 0xff800000 ;  /* 0xff800000000a7882 */ /* 0x000fe20000000000 */
[----:B------:R-:W-:Y:S01]  /*3b5c0*/  UMOV UR11, 0x41cdcd64 ;  /* 0x41cdcd64000b7882 */ /* 0x000fe20000000000 */
[----:B------:R-:W-:Y:S01]  /*3b5d0*/  BSSY.RECONVERGENT B5, `(.L_x_1278) ;  /* 0x0000024000057945 */ /* 0x000fe20003800200 */
[----:B-1----:R-:W-:-:S02]  /*3b5e0*/  DADD R174, R176, R174 ;  /* 0x00000000b0ae7229 */ /* 0x002fc400000000ae */
        /* <DEDUP_REMOVED lines=34> */
.L_x_1279:
[----:B------:R-:W-:Y:S05]  /*3b810*/  BSYNC.RECONVERGENT B5 ;  /* 0x0000000000057941 */ /* 0x000fea0003800200 */
.L_x_1278:
[----:B------:R-:W2:Y:S01]  /*3b820*/  LDL.64 R174, [R198] ;  /* 0x00000000c6ae7983 */ /* 0x000ea20000100a00 */
[----:B------:R-:W1:Y:S01]  /*3b830*/  MUFU.RCP64H R177, R185 ;  /* 0x000000b900b17308 */ /* 0x000e620000001800 */
[----:B------:R-:W-:Y:S01]  /*3b840*/  IMAD.MOV.U32 R176, RZ, RZ, 0x1 ;  /* 0x00000001ffb07424 */ /* 0x000fe200078e00ff */
[----:B------:R-:W-:Y:S05]  /*3b850*/  BSSY.RECONVERGENT B5, `(.L_x_1280) ;  /* 0x0000017000057945 */ /* 0x000fea0003800200 */
[----:B-1----:R-:W-:-:S08]  /*3b860*/  DFMA R190, -R184, R176, 1 ;  /* 0x3ff00000b8be742b */ /* 0x002fd000000001b0 */
        /* <DEDUP_REMOVED lines=21> */
.L_x_1281:
[----:B------:R-:W-:Y:S05]  /*3b9c0*/  BSYNC.RECONVERGENT B5 ;  /* 0x0000000000057941 */ /* 0x000fea0003800200 */
.L_x_1280:
[----:B------:R-:W-:-:S06]  /*3b9d0*/  DSETP.GE.AND P2, PT, R120, R176, PT ;  /* 0x000000b07800722a */ /* 0x000fcc0003f46000 */
[----:B------:R-:W-:Y:S02]  /*3b9e0*/  FSEL R120, R188, RZ, P2 ;  /* 0x000000ffbc787208 */ /* 0x000fe40001000000 */
[----:B------:R-:W-:Y:S02]  /*3b9f0*/  FSEL R121, R189, +QNAN , P2 ;  /* 0x7ff00000bd797808 */ /* 0x000fe40001000000 */
[----:B------:R-:W-:Y:S02]  /*3ba00*/  FSEL R176, R186, RZ, P2 ;  /* 0x000000ffbab07208 */ /* 0x000fe40001000000 */
[----:B------:R-:W-:Y:S01]  /*3ba10*/  FSEL R177, R187, -1.875, P2 ;  /* 0xbff00000bbb17808 */ /* 0x000fe20001000000 */
[----:B------:R-:W-:Y:S06]  /*3ba20*/  BRA `(.L_x_1276) ;  /* 0x0000000000e47947 */ /* 0x000fec0003800000 */
.L_x_1277:
[C---:B------:R-:W-:Y:S01]  /*3ba30*/  IMAD.IADD R187, R1.reuse, 0x1, R194 ;  /* 0x0000000101bb7824 */ /* 0x040fe200078e02c2 */
[----:B------:R-:W2:Y:S01]  /*3ba40*/  LDL.U8 R174, [R199+0x27f3] ;  /* 0x0027f300c7ae7983 */ /* 0x000ea20000100000 */
[----:B------:R-:W-:Y:S01]  /*3ba50*/  IMAD.IADD R121, R1, 0x1, R193 ;  /* 0x0000000101797824 */ /* 0x000fe200078e02c1 */
[----:B------:R-:W1:Y:S02]  /*3ba60*/  LDC.64 R190, c[0x0][0x468] ;  /* 0x00011a00ffbe7b82 */ /* 0x000e640000000a00 */
[----:B------:R-:W3:Y:S04]  /*3ba70*/  LDL.U8 R177, [R187+0x27d9] ;  /* 0x0027d900bbb17983 */ /* 0x000ee80000100000 */
[----:B------:R-:W4:Y:S04]  /*3ba80*/  LDL.U8 R186, [R121+0x27f3] ;  /* 0x0027f30079ba7983 */ /* 0x000f280000100000 */
[----:B------:R-:W3:Y:S04]  /*3ba90*/  LDL.U8 R187, [R187+0x27d8] ;  /* 0x0027d800bbbb7983 */ /* 0x000ee80000100000 */
[----:B------:R-:W2:Y:S04]  /*3baa0*/  LDL.U8 R176, [R199+0x27f2] ;  /* 0x0027f200c7b07983 */ /* 0x000ea80000100000 */
[----:B------:R-:W5:Y:S04]  /*3bab0*/  LDL.U8 R175, [R202+0x27d8] ;  /* 0x0027d800caaf7983 */ /* 0x000f680000100000 */
[----:B------:R-:W5:Y:S04]  /*3bac0*/  LDL.S8 R121, [R121+0x27f4] ;  /* 0x0027f40079797983 */ /* 0x000f680000100200 */
[----:B------:R-:W5:Y:S01]  /*3bad0*/  LDL.S8 R120, [R202+0x27d7] ;  /* 0x0027d700ca787983 */ /* 0x000f620000100200 */
[----:B------:R-:W0:Y:S01]  /*3bae0*/  LDC R197, c[0x0][0x2f8] ;  /* 0x0000be00ffc57b82 */ /* 0x000e220000000800 */
[----:B------:R-:W-:Y:S01]  /*3baf0*/  UMOV UR10, 0x5197d ;  /* 0x0005197d000a7882 */ /* 0x000fe20000000000 */
[----:B------:R-:W-:-:S04]  /*3bb00*/  VIADD R188, R194, 0xffffffff ;  /* 0xffffffffc2bc7836 */ /* 0x000fc80000000000 */
[----:B------:R-:W-:-:S04]  /*3bb10*/  IMAD R188, R188, R172, R193 ;  /* 0x000000acbcbc7224 */ /* 0x000fc800078e02c1 */
[----:B------:R-:W-:-:S05]  /*3bb20*/  VIADD R196, R188, 0xffffffff ;  /* 0xffffffffbcc47836 */ /* 0x000fca0000000000 */
[----:B------:R-:W-:-:S06]  /*3bb30*/  LEA R200, R196, R1, 0x3 ;  /* 0x00000001c4c87211 */ /* 0x000fcc00078e18ff */
[----:B------:R-:W5:Y:S01]  /*3bb40*/  LDL.64 R200, [R200+0x1388] ;  /* 0x00138800c8c87983 */ /* 0x000f620000100a00 */
[----:B0-----:R-:W-:-:S05]  /*3bb50*/  IADD3 R197, PT, PT, -R197, UR9, RZ ;  /* 0x00000009c5c57c10 */ /* 0x001fca000fffe1ff */
[----:B------:R-:W-:-:S06]  /*3bb60*/  IMAD R197, R196, 0x8, R197 ;  /* 0x00000008c4c57824 */ /* 0x000fcc00078e02c5 */
[----:B------:R-:W5:Y:S01]  /*3bb70*/  LDL.64 R196, [R197] ;  /* 0x00000000c5c47983 */ /* 0x000f620000100a00 */
[----:B----4-:R-:W-:Y:S02]  /*3bb80*/  PRMT R186, R186, 0x3340, RZ ;  /* 0x00003340baba7816 */ /* 0x010fe400000000ff */
[----:B---3--:R-:W-:Y:S02]  /*3bb90*/  PRMT R177, R187, 0x3340, R177 ;  /* 0x00003340bbb17816 */ /* 0x008fe400000000b1 */
[----:B--2---:R-:W-:Y:S02]  /*3bba0*/  PRMT R174, R176, 0x3340, R174 ;  /* 0x00003340b0ae7816 */ /* 0x004fe400000000ae */
[----:B------:R-:W-:Y:S02]  /*3bbb0*/  PRMT R177, R177, 0x5410, R186 ;  /* 0x00005410b1b17816 */ /* 0x000fe400000000ba */
[----:B-----5:R-:W-:Y:S01]  /*3bbc0*/  PRMT R175, R175, 0x3340, RZ ;  /* 0x00003340afaf7816 */ /* 0x020fe200000000ff */
[----:B------:R-:W2:Y:S03]  /*3bbd0*/  LDG.E.64 R186, desc[UR6][R130.64+0x5ea8] ;  /* 0x005ea80682ba7981 */ /* 0x000ea6000c1e1b00 */
[----:B------:R-:W-:Y:S01]  /*3bbe0*/  PRMT R174, R174, 0x5410, R175 ;  /* 0x00005410aeae7816 */ /* 0x000fe200000000af */
[----:B------:R-:W-:Y:S01]  /*3bbf0*/  IDP.4A.S8.U8 R121, R177, UR10, R121 ;  /* 0x0000000ab1797c26 */ /* 0x000fe20008000279 */
[----:B------:R-:W-:Y:S01]  /*3bc00*/  UMOV UR10, 0x57d19 ;  /* 0x00057d19000a7882 */ /* 0x000fe20000000000 */
[----:B------:R-:W3:Y:S02]  /*3bc10*/  LDG.E.64 R176, desc[UR6][R130.64+0x6178] ;  /* 0x0061780682b07981 */ /* 0x000ee4000c1e1b00 */
[----:B------:R-:W-:-:S02]  /*3bc20*/  IDP.4A.S8.U8 R120, R174, UR10, R120 ;  /* 0x0000000aae787c26 */ /* 0x000fc40008000278 */
[----:B-1----:R-:W-:-:S04]  /*3bc30*/  IMAD.WIDE R174, R121, 0x8, R190 ;  /* 0x0000000879ae7825 */ /* 0x002fc800078e02be */
        /* <DEDUP_REMOVED lines=24> */
.L_x_1276:
[----:B------:R-:W-:Y:S05]  /*3bdc0*/  BSYNC.RECONVERGENT B0 ;  /* 0x0000000000007941 */ /* 0x000fea0003800200 */
.L_x_1271:
        /* <DEDUP_REMOVED lines=33> */
.L_x_1283:
[----:B------:R-:W-:-:S13]  /*3bfe0*/  ISETP.GT.AND P2, PT, R194, 0x1, PT ;  /* 0x00000001c200780c */ /* 0x000fda0003f44270 */
[----:B------:R-:W-:Y:S05]  /*3bff0*/  @!P2 BREAK.RELIABLE B0 ;  /* 0x000000000000a942 */ /* 0x000fea0003800100 */
[----:B------:R-:W-:Y:S05]  /*3c000*/  @!P2 BRA `(.L_x_1270) ;  /* 0x000000000040a947 */ /* 0x000fea0003800000 */
[----:B------:R-:W-:Y:S05]  /*3c010*/  BSYNC.RELIABLE B0 ;  /* 0x0000000000007941 */ /* 0x000fea0003800100 */
.L_x_1282:
[----:B------:R-:W-:Y:S02]  /*3c020*/  VIADD R193, R193, 0x1 ;  /* 0x00000001c1c17836 */ /* 0x000fe40000000000 */
[----:B------:R-:W-:-:S03]  /*3c030*/  VIADD R194, R194, 0xffffffff ;  /* 0xffffffffc2c27836 */ /* 0x000fc60000000000 */
[----:B------:R-:W-:-:S13]  /*3c040*/  ISETP.GE.AND P2, PT, R193, R123, PT ;  /* 0x0000007bc100720c */ /* 0x000fda0003f46270 */
[----:B------:R-:W-:Y:S05]  /*3c050*/  @!P2 BRA `(.L_x_1285) ;  /* 0xffffffec000ca947 */ /* 0x000fea000383ffff */
[----:B------:R-:W-:Y:S05]  /*3c060*/  BRA `(.L_x_1270) ;  /* 0x0000000000287947 */ /* 0x000fea0003800000 */
.L_x_1284:
[C---:B------:R-:W-:Y:S01]  /*3c070*/  VIADD R128, R1.reuse, 0x2710 ;  /* 0x0000271001807836 */ /* 0x040fe20000000000 */
[----:B------:R-:W-:Y:S01]  /*3c080*/  PLOP3.LUT P3, PT, PT, PT, PT, 0x8, 0x80 ;  /* 0x000000000080781c */ /* 0x000fe20003f6e170 */
[----:B------:R-:W-:Y:S02]  /*3c090*/  VIADD R120, R194, 0xffffffff ;  /* 0xffffffffc2787836 */ /* 0x000fe40000000000 */
[----:B------:R-:W-:Y:S02]  /*3c0a0*/  VIADD R121, R1, 0x2774 ;  /* 0x0000277401797836 */ /* 0x000fe40000000000 */
[----:B------:R-:W-:Y:S02]  /*3c0b0*/  IMAD R120, R120, 0x4, R128 ;  /* 0x0000000478787824 */ /* 0x000fe400078e0280 */
[----:B------:R-:W-:Y:S02]  /*3c0c0*/  IMAD.MOV.U32 R123, RZ, RZ, R193 ;  /* 0x000000ffff7b7224 */ /* 0x000fe400078e00c1 */
[----:B------:R-:W-:Y:S01]  /*3c0d0*/  IMAD.MOV.U32 R122, RZ, RZ, R194 ;  /* 0x000000ffff7a7224 */ /* 0x000fe200078e00c2 */
[----:B------:R1:W-:Y:S02]  /*3c0e0*/  STL [R120], R193 ;  /* 0x000000c178007387 */ /* 0x0003e40000100800 */
[----:B-1----:R-:W-:-:S05]  /*3c0f0*/  LEA R120, R193, R121, 0x2 ;  /* 0x00000079c1787211 */ /* 0x002fca00078e10ff */
[----:B------:R1:W-:Y:S02]  /*3c100*/  STL [R120+-0x4], R194 ;  /* 0xfffffcc278007387 */ /* 0x0003e40000100800 */
.L_x_1270:
[----:B------:R-:W-:Y:S05]  /*3c110*/  BSYNC.RECONVERGENT B1 ;  /* 0x0000000000017941 */ /* 0x000fea0003800200 */
.L_x_1269:
[C---:B------:R-:W-:Y:S01]  /*3c120*/  ISETP.LT.U32.AND P2, PT, R195.reuse, 0x20, PT ;  /* 0x00000020c300780c */ /* 0x040fe20003f41070 */
[----:B------:R-:W-:-:S12]  /*3c130*/  VIADD R195, R195, 0x1 ;  /* 0x00000001c3c37836 */ /* 0x000fd80000000000 */
[----:B------:R-:W-:Y:S05]  /*3c140*/  @P3 BRA P2, `(.L_x_1286) ;  /* 0xffffffe800503947 */ /* 0x000fea000103ffff */
.L_x_1268:
[----:B------:R-:W-:Y:S05]  /*3c150*/  BSYNC.RECONVERGENT B2 ;  /* 0x0000000000027941 */ /* 0x000fea0003800200 */
.L_x_1267:
[----:B------:R-:W-:-:S06]  /*3c160*/  IMAD.IADD R193, R1, 0x1, R123 ;  /* 0x0000000101c17824 */ /* 0x000fcc00078e027b */
[----:B------:R-:W5:Y:S01]  /*3c170*/  LDL.U8 R193, [R193+0x27f3] ;  /* 0x0027f300c1c17983 */ /* 0x000f620000100000 */
[----:B------:R-:W-:Y:S05]  /*3c180*/  BRA `(.L_x_1287) ;  /* 0xffffffc800a47947 */ /* 0x000fea000383ffff */
.L_x_1264:
[----:B------:R-:W-:Y:S05]  /*3c190*/  BSYNC.RECONVERGENT B3 ;  /* 0x0000000000037941 */ /* 0x000fea0003800200 */
.L_x_1240:
        /* <DEDUP_REMOVED lines=24> */
.L_x_1294:
        /* <DEDUP_REMOVED lines=12> */
[C---:B------:R-:W-:Y:S01]  /*3c3e0*/  VIADD R120, R121.reuse, 0x1 ;  /* 0x0000000179787836 */ /* 0x040fe20000000000 */
[----:B------:R-:W-:-:S05]  /*3c3f0*/  @!P3 IADD3 R120, PT, PT, R121, RZ, RZ ;  /* 0x000000ff7978b210 */ /* 0x000fca0007ffe0ff */
        /* <DEDUP_REMOVED lines=33> */
[----:B------:R-:W-:-:S04]  /*3c610*/  ISETP.GT.AND P1, PT, R126, RZ, PT ;  /* 0x000000ff7e00720c */ /* 0x000fc80003f24270 */
[----:B------:R-:W-:Y:S01]  /*3c620*/  IADD3 R120, PT, PT, R121, 0x1, RZ ;  /* 0x0000000179787810 */ /* 0x000fe20007ffe0ff */
[----:B------:R-:W-:Y:S01]  /*3c630*/  @!P2 IMAD.MOV R120, RZ, RZ, R121 ;  /* 0x000000ffff78a224 */ /* 0x000fe200078e0279 */
[----:B------:R-:W-:-:S03]  /*3c640*/  ISETP.GT.AND P2, PT, R127, RZ, PT ;  /* 0x000000ff7f00720c */ /* 0x000fc60003f44270 */
[----:B------:R-:W-:-:S04]  /*3c650*/  VIADD R121, R120, 0x1 ;  /* 0x0000000178797836 */ /* 0x000fc80000000000 */
[----:B------:R-:W-:Y:S01]  /*3c660*/  @!P1 IMAD.MOV R121, RZ, RZ, R120 ;  /* 0x000000ffff799224 */ /* 0x000fe200078e0278 */
[----:B------:R-:W-:-:S03]  /*3c670*/  ISETP.NE.AND P1, PT, R179, R173, PT ;  /* 0x000000adb300720c */ /* 0x000fc60003f25270 */
[----:B------:R-:W-:Y:S02]  /*3c680*/  VIADD R128, R121, 0x1 ;  /* 0x0000000179807836 */ /* 0x000fe40000000000 */
[----:B------:R-:W-:-:S08]  /*3c690*/  @!P2 IMAD.MOV R128, RZ, RZ, R121 ;  /* 0x000000ffff80a224 */ /* 0x000fd000078e0279 */
[----:B------:R-:W-:Y:S05]  /*3c6a0*/  @P1 BRA `(.L_x_1294) ;  /* 0xfffffffc001c1947 */ /* 0x000fea000383ffff */
.L_x_1293:
[----:B------:R-:W-:Y:S05]  /*3c6b0*/  BSYNC.RECONVERGENT B2 ;  /* 0x0000000000027941 */ /* 0x000fea0003800200 */
.L_x_1292:
        /* <DEDUP_REMOVED lines=30> */
[----:B------:R-:W-:-:S04]  /*3c8a0*/  ISETP.GT.AND P2, PT, R127, RZ, PT ;  /* 0x000000ff7f00720c */ /* 0x000fc80003f44270 */
[----:B------:R-:W-:-:S03]  /*3c8b0*/  IADD3 R120, PT, PT, R121, 0x1, RZ ;  /* 0x0000000179787810 */ /* 0x000fc60007ffe0ff */
[----:B------:R-:W-:-:S04]  /*3c8c0*/  @!P1 IMAD.MOV R120, RZ, RZ, R121 ;  /* 0x000000ffff789224 */ /* 0x000fc800078e0279 */
[----:B------:R-:W-:Y:S02]  /*3c8d0*/  VIADD R128, R120, 0x1 ;  /* 0x0000000178807836 */ /* 0x000fe40000000000 */
[----:B------:R-:W-:-:S07]  /*3c8e0*/  @!P2 IMAD.MOV R128, RZ, RZ, R120 ;  /* 0x000000ffff80a224 */ /* 0x000fce00078e0278 */
.L_x_1296:
[----:B------:R-:W-:Y:S05]  /*3c8f0*/  BSYNC.RECONVERGENT B2 ;  /* 0x0000000000027941 */ /* 0x000fea0003800200 */
.L_x_1295:
        /* <DEDUP_REMOVED lines=21> */
.L_x_1298:
[----:B------:R-:W-:Y:S05]  /*3ca50*/  BSYNC.RECONVERGENT B2 ;  /* 0x0000000000027941 */ /* 0x000fea0003800200 */
.L_x_1297:
        /* <DEDUP_REMOVED lines=13> */
[----:B------:R-:W-:-:S05]  /*3cb30*/  @!P0 IMAD.MOV R120, RZ, RZ, R128 ;  /* 0x000000ffff788224 */ /* 0x000fca00078e0280 */
[----:B------:R-:W-:-:S05]  /*3cb40*/  MOV R128, R120 ;  /* 0x0000007800807202 */ /* 0x000fca0000000f00 */
[----:B------:R-:W-:Y:S01]  /*3cb50*/  @P1 VIADD R120, R128, 0x1 ;  /* 0x0000000180781836 */ /* 0x000fe20000000000 */
[----:B--2---:R-:W-:-:S13]  /*3cb60*/  ISETP.GT.OR P2, PT, R173, RZ, !P1 ;  /* 0x000000ffad00720c */ /* 0x004fda0004f44670 */
[----:B------:R-:W-:-:S04]  /*3cb70*/  @!P2 IMAD.MOV R120, RZ, RZ, R128 ;  /* 0x000000ffff78a224 */ /* 0x000fc800078e0280 */
[----:B------:R-:W-:-:S07]  /*3cb80*/  @P1 IMAD.MOV.U32 R128, RZ, RZ, R120 ;  /* 0x000000ffff801224 */ /* 0x000fce00078e0078 */
.L_x_1291:
[----:B------:R-:W-:Y:S05]  /*3cb90*/  BSYNC.RECONVERGENT B1 ;  /* 0x0000000000017941 */ /* 0x000fea0003800200 */
.L_x_1290:
        /* <DEDUP_REMOVED lines=11> */
.L_x_1303:
[----:B------:R-:W-:-:S04]  /*3cc50*/  VIADD R123, R1, 0x2774 ;  /* 0x00002774017b7836 */ /* 0x000fc80000000000 */
        /* <DEDUP_REMOVED lines=39> */
[----:B------:R-:W-:Y:S02]  /*3ced0*/  @!P1 IADD3 R123, PT, PT, R131, RZ, RZ ;  /* 0x000000ff837b9210 */ /* 0x000fe40007ffe0ff */
[----:B---3--:R-:W-:-:S03]  /*3cee0*/  ISETP.GT.AND P1, PT, R126, RZ, PT ;  /* 0x000000ff7e00720c */ /* 0x008fc60003f24270 */
[----:B------:R-:W-:-:S04]  /*3cef0*/  VIADD R126, R123, 0x1 ;  /* 0x000000017b7e7836 */ /* 0x000fc80000000000 */
        /* <DEDUP_REMOVED lines=22> */
[----:B------:R-:W-:-:S03]  /*3d060*/  ISETP.NE.AND P1, PT, R122, R121, PT ;  /* 0x000000797a00720c */ /* 0x000fc60003f25270 */
[----:B------:R-:W-:-:S08]  /*3d070*/  VIADD R128, R123, 0x1 ;  /* 0x000000017b807836 */ /* 0x000fd00000000000 */
[----:B------:R-:W-:Y:S02]  /*3d080*/  @!P2 IMAD.MOV R128, RZ, RZ, R123 ;  /* 0x000000ffff80a224 */ /* 0x000fe400078e027b */
[----:B------:R-:W-:Y:S05]  /*3d090*/  @P1 BRA `(.L_x_1303) ;  /* 0xfffffff800ec1947 */ /* 0x000fea000383ffff */
.L_x_1302:
[----:B------:R-:W-:Y:S05]  /*3d0a0*/  BSYNC.RECONVERGENT B2 ;  /* 0x0000000000027941 */ /* 0x000fea0003800200 */
.L_x_1301:
[----:B------:R-:W-:Y:S05]  /*3d0b0*/  @!P0 BRA `(.L_x_1300) ;  /* 0x0000000400588947 */ /* 0x000fea0003800000 */
[----:B------:R-:W-:Y:S01]  /*3d0c0*/  ISETP.GE.U32.AND P1, PT, R120, 0x8, PT ;  /* 0x000000087800780c */ /* 0x000fe20003f26070 */
[----:B------:R-:W-:Y:S01]  /*3d0d0*/  BSSY.RECONVERGENT B2, `(.L_x_1304) ;  /* 0x0000027000027945 */ /* 0x000fe20003800200 */
[----:B------:R-:W-:Y:S01]  /*3d0e0*/  LOP3.LUT R120, R172, 0x7, RZ, 0xc0, !PT ;  /* 0x00000007ac787812 */ /* 0x000fe200078ec0ff */
[----:B------:R-:W-:-:S03]  /*3d0f0*/  VIADD R130, R1, 0x2774 ;  /* 0x0000277401827836 */ /* 0x000fc60000000000 */
[----:B------:R-:W-:-:S07]  /*3d100*/  ISETP.NE.AND P0, PT, R120, RZ, PT ;  /* 0x000000ff7800720c */ /* 0x000fce0003f05270 */
[----:B------:R-:W-:Y:S06]  /*3d110*/  @!P1 BRA `(.L_x_1305) ;  /* 0x0000000000889947 */ /* 0x000fec0003800000 */
[----:B------:R-:W-:-:S05]  /*3d120*/  LEA R129, R121, R130, 0x2 ;  /* 0x0000008279817211 */ /* 0x000fca00078e10ff */
        /* <DEDUP_REMOVED lines=33> */
.L_x_1305:
[----:B------:R-:W-:Y:S05]  /*3d340*/  BSYNC.RECONVERGENT B2 ;  /* 0x0000000000027941 */ /* 0x000fea0003800200 */
.L_x_1304:
        /* <DEDUP_REMOVED lines=16> */
[----:B----4-:R-:W-:-:S04]  /*3d450*/  ISETP.GT.AND P0, PT, R123, RZ, PT ;  /* 0x000000ff7b00720c */ /* 0x010fc80003f04270 */
[----:B------:R-:W-:Y:S01]  /*3d460*/  IADD3 R122, PT, PT, R120, 0x1, RZ ;  /* 0x00000001787a7810 */ /* 0x000fe20007ffe0ff */
[----:B------:R-:W-:Y:S01]  /*3d470*/  @!P2 IMAD.MOV R122, RZ, RZ, R120 ;  /* 0x000000ffff7aa224 */ /* 0x000fe200078e0278 */
[----:B-----5:R-:W-:-:S03]  /*3d480*/  ISETP.GT.AND P2, PT, R124, RZ, PT ;  /* 0x000000ff7c00720c */ /* 0x020fc60003f44270 */
[----:B------:R-:W-:-:S04]  /*3d490*/  VIADD R120, R122, 0x1 ;  /* 0x000000017a787836 */ /* 0x000fc80000000000 */
[----:B------:R-:W-:-:S04]  /*3d4a0*/  @!P0 IMAD.MOV R120, RZ, RZ, R122 ;  /* 0x000000ffff788224 */ /* 0x000fc800078e027a */
[----:B------:R-:W-:Y:S02]  /*3d4b0*/  VIADD R128, R120, 0x1 ;  /* 0x0000000178807836 */ /* 0x000fe40000000000 */
[----:B------:R-:W-:-:S07]  /*3d4c0*/  @!P2 IMAD.MOV R128, RZ, RZ, R120 ;  /* 0x000000ffff80a224 */ /* 0x000fce00078e0278 */
.L_x_1307:
[----:B------:R-:W-:Y:S05]  /*3d4d0*/  BSYNC.RECONVERGENT B2 ;  /* 0x0000000000027941 */ /* 0x000fea0003800200 */
.L_x_1306:
        /* <DEDUP_REMOVED lines=20> */
.L_x_1300:
[----:B------:R-:W-:Y:S05]  /*3d620*/  BSYNC.RECONVERGENT B1 ;  /* 0x0000000000017941 */ /* 0x000fea0003800200 */
.L_x_1299:
[----:B------:R-:W-:Y:S01]  /*3d630*/  LEA.HI R120, R128, 0xffffffff, RZ, 0x1f ;  /* 0xffffffff80787811 */ /* 0x000fe200078ff8ff */
[----:B------:R-:W-:Y:S01]  /*3d640*/  UMOV UR10, 0xcccccccd ;  /* 0xcccccccd000a7882 */ /* 0x000fe20000000000 */
[----:B------:R-:W-:Y:S01]  /*3d650*/  UMOV UR11, 0x4016cccc ;  /* 0x4016cccc000b7882 */ /* 0x000fe20000000000 */
[----:B------:R-:W-:Y:S01]  /*3d660*/  DADD R174, R174, 200 ;  /* 0x40690000aeae7429 */ /* 0x000fe20000000000 */
[----:B------:R-:W-:Y:S01]  /*3d670*/  BSSY.RECONVERGENT B1, `(.L_x_1308) ;  /* 0x0000020000017945 */ /* 0x000fe20003800200 */
[----:B------:R-:W-:Y:S01]  /*3d680*/  DADD R176, R176, -UR10 ;  /* 0x8000000ab0b07e29 */ /* 0x000fe20008000000 */
[----:B------:R-:W1:Y:S01]  /*3d690*/  I2F.F64 R120, R120 ;  /* 0x0000007800787312 */ /* 0x000e620000201c00 */
[----:B------:R-:W-:Y:S01]  /*3d6a0*/  UMOV UR10, 0x704ff434 ;  /* 0x704ff434000a7882 */ /* 0x000fe20000000000 */
[----:B------:R-:W-:-:S05]  /*3d6b0*/  UMOV UR11, 0x3fe0a2b1 ;  /* 0x3fe0a2b1000b7882 */ /* 0x000fca0000000000 */
[----:B------:R-:W-:Y:S01]  /*3d6c0*/  FSETP.GEU.AND P1, PT, |R175|, 6.5827683646048100446e-37, PT ;  /* 0x03600000af00780b */ /* 0x000fe20003f2e200 */
[----:B-1----:R-:W-:Y:S01]  /*3d6d0*/  DFMA R120, R120, -UR10, R176 ;  /* 0x8000000a78787c2b */ /* 0x002fe200080000b0 */
[----:B------:R-:W-:Y:S01]  /*3d6e0*/  UMOV UR10, 0x3a29c77a ;  /* 0x3a29c77a000a7882 */ /* 0x000fe20000000000 */
[----:B------:R-:W-:-:S06]  /*3d6f0*/  UMOV UR11, 0x3fffcb92 ;  /* 0x3fffcb92000b7882 */ /* 0x000fcc0000000000 */
[----:B------:R-:W-:Y:S01]  /*3d700*/  DFMA R180, R180, UR10, R120 ;  /* 0x0000000ab4b47c2b */ /* 0x000fe20008000078 */
[----:B------:R-:W-:-:S05]  /*3d710*/  IMAD.MOV.U32 R120, RZ, RZ, 0x1 ;  /* 0x00000001ff787424 */ /* 0x000fca00078e00ff */
[----:B------:R-:W1:Y:S02]  /*3d720*/  MUFU.RCP64H R121, R181 ;  /* 0x000000b500797308 */ /* 0x000e640000001800 */
[----:B-1----:R-:W-:-:S08]  /*3d730*/  DFMA R122, -R180, R120, 1 ;  /* 0x3ff00000b47a742b */ /* 0x002fd00000000178 */
        /* <DEDUP_REMOVED lines=13> */
[----:B------:R-:W-:Y:S01]  /*3d810*/  IMAD.MOV.U32 R177, RZ, RZ, R175 ;  /* 0x000000ffffb17224 */ /* 0x000fe200078e00af */
[----:B------:R-:W-:Y:S01]  /*3d820*/  MOV R175, R181 ;  /* 0x000000b500af7202 */ /* 0x000fe20000000f00 */
[----:B------:R-:W-:-:S07]  /*3d830*/  IMAD.MOV.U32 R174, RZ, RZ, R180 ;  /* 0x000000ffffae7224 */ /* 0x000fce00078e00b4 */
[----:B0-----:R-:W-:Y:S05]  /*3d840*/  CALL.REL.NOINC `($__internal_0_$__cuda_sm20_div_rn_f64_full) ;  /* 0x000024c800e47944 */ /* 0x001fea0003c00000 */
[----:B------:R-:W-:Y:S02]  /*3d850*/  IMAD.MOV.U32 R120, RZ, RZ, R174 ;  /* 0x000000ffff787224 */ /* 0x000fe400078e00ae */
[----:B------:R-:W-:-:S07]  /*3d860*/  IMAD.MOV.U32 R121, RZ, RZ, R175 ;  /* 0x000000ffff797224 */ /* 0x000fce00078e00af */
.L_x_1309:
[----:B------:R-:W-:Y:S05]  /*3d870*/  BSYNC.RECONVERGENT B1 ;  /* 0x0000000000017941 */ /* 0x000fea0003800200 */
.L_x_1308:
[----:B------:R-:W-:Y:S01]  /*3d880*/  UMOV UR10, 0x66666666 ;  /* 0x66666666000a7882 */ /* 0x000fe20000000000 */
[----:B------:R-:W-:Y:S01]  /*3d890*/  UMOV UR11, 0x40711266 ;  /* 0x40711266000b7882 */ /* 0x000fe20000000000 */
[----:B------:R-:W-:Y:S01]  /*3d8a0*/  IMAD.MOV.U32 R122, RZ, RZ, 0x0 ;  /* 0x00000000ff7a7424 */ /* 0x000fe200078e00ff */
[----:B------:R-:W-:Y:S01]  /*3d8b0*/  DADD R120, R120, -UR10 ;  /* 0x8000000a78787e29 */ /* 0x000fe20008000000 */
[----:B------:R-:W-:-:S07]  /*3d8c0*/  IMAD.MOV.U32 R123, RZ, RZ, 0x40590000 ;  /* 0x40590000ff7b7424 */ /* 0x000fce00078e00ff */
[----:B------:R-:W-:-:S11]  /*3d8d0*/  DFMA R120, R120, R122, 0.5 ;  /* 0x3fe000007878742b */ /* 0x000fd6000000007a */
.L_x_1289:
[----:B------:R-:W-:Y:S05]  /*3d8e0*/  BSYNC.RECONVERGENT B0 ;  /* 0x0000000000007941 */ /* 0x000fea0003800200 */
.L_x_1288:
[----:B------:R-:W1:Y:S01]  /*3d8f0*/  MUFU.RCP64H R123, 100 ;  /* 0x40590000007b7908 */ /* 0x000e620000001800 */
[----:B------:R-:W-:Y:S01]  /*3d900*/  IMAD.MOV.U32 R124, RZ, RZ, 0x0 ;  /* 0x00000000ff7c7424 */ /* 0x000fe200078e00ff */
[----:B------:R-:W-:Y:S05]  /*3d910*/  BMOV.32.CLEAR RZ, B0 ;  /* 0x0000000000ff7355 */ /* 0x000fea0000100000 */
[----:B------:R-:W-:Y:S01]  /*3d920*/  IMAD.MOV.U32 R125, RZ, RZ, 0x40590000 ;  /* 0x40590000ff7d7424 */ /* 0x000fe200078e00ff */
[----:B------:R-:W2:Y:S01]  /*3d930*/  F2I.F64.TRUNC R120, R120 ;  /* 0x0000007800787311 */ /* 0x000ea2000030d100 */
[----:B------:R-:W-:Y:S01]  /*3d940*/  IMAD.MOV.U32 R122, RZ, RZ, 0x1 ;  /* 0x00000001ff7a7424 */ /* 0x000fe200078e00ff */
[----:B------:R-:W-:Y:S05]  /*3d950*/  BSSY.RECONVERGENT B0, `(.L_x_1310) ;  /* 0x0000017000007945 */ /* 0x000fea0003800200 */
[----:B-1----:R-:W-:Y:S01]  /*3d960*/  DFMA R126, R122, -R124, 1 ;  /* 0x3ff000007a7e742b */ /* 0x002fe2000000087c */
[----:B--2---:R-:W1:Y:S07]  /*3d970*/  I2F.F64 R120, R120 ;  /* 0x0000007800787312 */ /* 0x004e6e0000201c00 */
[----:B------:R-:W-:-:S08]  /*3d980*/  DFMA R126, R126, R126, R126 ;  /* 0x0000007e7e7e722b */ /* 0x000fd0000000007e */
[----:B------:R-:W-:Y:S01]  /*3d990*/  DFMA R126, R122, R126, R122 ;  /* 0x0000007e7a7e722b */ /* 0x000fe2000000007a */
[----:B-1----:R-:W-:-:S07]  /*3d9a0*/  FSETP.GEU.AND P1, PT, |R121|, 6.5827683646048100446e-37, PT ;  /* 0x036000007900780b */ /* 0x002fce0003f2e200 */
        /* <DEDUP_REMOVED lines=14> */
[----:B0-----:R-:W-:Y:S05]  /*3da90*/  CALL.REL.NOINC `($__internal_0_$__cuda_sm20_div_rn_f64_full) ;  /* 0x000024c800507944 */ /* 0x001fea0003c00000 */
[----:B------:R-:W-:Y:S02]  /*3daa0*/  IMAD.MOV.U32 R122, RZ, RZ, R174 ;  /* 0x000000ffff7a7224 */ /* 0x000fe400078e00ae */
[----:B------:R-:W-:-:S07]  /*3dab0*/  IMAD.MOV.U32 R123, RZ, RZ, R175 ;  /* 0x000000ffff7b7224 */ /* 0x000fce00078e00af */
.L_x_1311:
[----:B------:R-:W-:Y:S05]  /*3dac0*/  BSYNC.RECONVERGENT B0 ;  /* 0x0000000000007941 */ /* 0x000fea0003800200 */
.L_x_1310:
[----:B------:R-:W-:Y:S02]  /*3dad0*/  IMAD.MOV.U32 R120, RZ, RZ, R122 ;  /* 0x000000ffff787224 */ /* 0x000fe400078e007a */
[----:B------:R-:W-:-:S07]  /*3dae0*/  IMAD.MOV.U32 R121, RZ, RZ, R123 ;  /* 0x000000ffff797224 */ /* 0x000fce00078e007b */
.L_x_1239:
[----:B------:R-:W-:Y:S05]  /*3daf0*/  BSYNC.RECONVERGENT B4 ;  /* 0x0000000000047941 */ /* 0x000fea0003800200 */
.L_x_1238:
[----:B------:R-:W-:-:S14]  /*3db00*/  DSETP.GT.AND P0, PT, R120, R2, PT ;  /* 0x000000027800722a */ /* 0x000fdc0003f04000 */
[----:B------:R-:W-:Y:S05]  /*3db10*/  @P0 BRA `(.L_x_705) ;  /* 0x00001a94009c0947 */ /* 0x000fea0003800000 */
[----:B------:R1:W5:Y:S04]  /*3db20*/  LDL.64 R184, [R0+0x2988] ;  /* 0x0029880000b87983 */ /* 0x0003680000100a00 */
[----:B------:R1:W5:Y:S01]  /*3db30*/  LDL.64 R182, [R0+0x2980] ;  /* 0x0029800000b67983 */ /* 0x0003620000100a00 */
[----:B------:R-:W-:Y:S05]  /*3db40*/  BMOV.32.CLEAR RZ, B0 ;  /* 0x0000000000ff7355 */ /* 0x000fea0000100000 */
[----:B------:R-:W-:Y:S01]  /*3db50*/  BSSY.RECONVERGENT B0, `(.L_x_1312) ;  /* 0x0000009000007945 */ /* 0x000fe20003800200 */
[----:B------:R-:W-:-:S07]  /*3db60*/  IMAD.MOV.U32 R122, RZ, RZ, RZ ;  /* 0x000000ffff7a7224 */ /* 0x000fce00078e00ff */
.L_x_1313:
        /* <DEDUP_REMOVED lines=8> */
.L_x_1312:
        /* <DEDUP_REMOVED lines=12> */
.L_x_1317:
[----:B------:R-:W-:Y:S01]  /*3dcb0*/  IADD3 R122, P0, PT, R184, R120, RZ ;  /* 0x00000078b87a7210 */ /* 0x000fe20007f1e0ff */
[----:B------:R-:W-:-:S04]  /*3dcc0*/  IMAD.IADD R125, R124, 0x1, R125 ;  /* 0x000000017c7d7824 */ /* 0x000fc800078e027d */
[----:B------:R-:W-:-:S05]  /*3dcd0*/  IMAD.X R123, RZ, RZ, R185, P0 ;  /* 0x000000ffff7b7224 */ /* 0x000fca00000e06b9 */
[----:B------:R2:W4:Y:S02]  /*3dce0*/  LD.E.U8 R126, desc[UR6][R122.64+0x1] ;  /* 0x000001067a7e7980 */ /* 0x000524000c101100 */
[----:B--2---:R-:W-:-:S04]  /*3dcf0*/  IADD3 R122, P0, PT, R184, R125, RZ ;  /* 0x0000007db87a7210 */ /* 0x004fc80007f1e0ff */
[----:B------:R-:W-:-:S06]  /*3dd00*/  LEA.HI.X.SX32 R123, R125, R185, 0x1, P0 ;  /* 0x000000b97d7b7211 */ /* 0x000fcc00000f0eff */
[----:B------:R2:W5:Y:S02]  /*3dd10*/  LD.E.U8 R123, desc[UR6][R122.64] ;  /* 0x000000067a7b7980 */ /* 0x000564000c101100 */
[----:B--2---:R-:W-:Y:S01]  /*3dd20*/  VIADD R122, R120, 0x1 ;  /* 0x00000001787a7836 */ /* 0x004fe20000000000 */
[----:B----4-:R-:W-:Y:S02]  /*3dd30*/  ISETP.EQ.AND P1, PT, R126, 0x41, PT ;  /* 0x000000417e00780c */ /* 0x010fe40003f22270 */
        /* <DEDUP_REMOVED lines=22> */
.L_x_1316:
[----:B------:R-:W-:Y:S01]  /*3dea0*/  BSSY.RECONVERGENT B1, `(.L_x_1318) ;  /* 0x0000009000017945 */ /* 0x000fe20003800200 */
[----:B------:R-:W-:-:S07]  /*3deb0*/  IMAD.MOV.U32 R122, RZ, RZ, RZ ;  /* 0x000000ffff7a7224 */ /* 0x000fce00078e00ff */
.L_x_1319:
        /* <DEDUP_REMOVED lines=8> */
.L_x_1318:
        /* <DEDUP_REMOVED lines=10> */
.L_x_1321:
        /* <DEDUP_REMOVED lines=31> */
.L_x_1320:
[----:B------:R-:W2:Y:S01]  /*3e1d0*/  MUFU.RCP64H R123, 2.2750682830810546875 ;  /* 0x40023357007b7908 */ /* 0x000ea20000001800 */
[----:B------:R-:W-:Y:S01]  /*3e1e0*/  IMAD.MOV.U32 R120, RZ, RZ, 0x11d70f68 ;  /* 0x11d70f68ff787424 */ /* 0x000fe200078e00ff */
[----:B------:R-:W-:Y:S01]  /*3e1f0*/  UMOV UR10, 0x8eb87b44 ;  /* 0x8eb87b44000a7882 */ /* 0x000fe20000000000 */
[----:B------:R-:W-:Y:S01]  /*3e200*/  IMAD.MOV.U32 R121, RZ, RZ, 0x40023357 ;  /* 0x40023357ff797424 */ /* 0x000fe200078e00ff */
[----:B------:R-:W-:Y:S01]  /*3e210*/  UMOV UR11, 0x3fd19ab8 ;  /* 0x3fd19ab8000b7882 */ /* 0x000fe20000000000 */
[----:B------:R-:W-:Y:S01]  /*3e220*/  IMAD.MOV.U32 R122, RZ, RZ, RZ ;  /* 0x000000ffff7a7224 */ /* 0x000fe200078e00ff */
[----:B------:R-:W-:Y:S01]  /*3e230*/  MOV R127, 0x3ed0ee25 ;  /* 0x3ed0ee25007f7802 */ /* 0x000fe20000000f00 */
[----:B------:R-:W-:Y:S01]  /*3e240*/  IMAD.MOV.U32 R126, RZ, RZ, -0x748574fc ;  /* 0x8b7a8b04ff7e7424 */ /* 0x000fe200078e00ff */
[----:B------:R-:W-:Y:S01]  /*3e250*/  UMOV UR12, 0x3ae80f1e ;  /* 0x3ae80f1e000c7882 */ /* 0x000fe20000000000 */
[----:B------:R-:W-:Y:S01]  /*3e260*/  UMOV UR13, 0x3eb1380b ;  /* 0x3eb1380b000d7882 */ /* 0x000fe20000000000 */
[----:B------:R-:W-:-:S02]  /*3e270*/  IMAD.MOV.U32 R180, RZ, RZ, -0x105c611 ;  /* 0xfefa39efffb47424 */ /* 0x000fc400078e00ff */
[----:B------:R-:W-:Y:S01]  /*3e280*/  IMAD.MOV.U32 R181, RZ, RZ, 0x3fe62e42 ;  /* 0x3fe62e42ffb57424 */ /* 0x000fe200078e00ff */
[----:B--2---:R-:W-:-:S08]  /*3e290*/  DFMA R120, R122, -R120, 1 ;  /* 0x3ff000007a78742b */ /* 0x004fd00000000878 */
        /* <DEDUP_REMOVED lines=43> */
.L_x_1315:
[----:B------:R-:W2:Y:S01]  /*3e550*/  MUFU.RCP64H R123, 2.2750682830810546875 ;  /* 0x40023357007b7908 */ /* 0x000ea20000001800 */
        /* <DEDUP_REMOVED lines=54> */
.L_x_1322:
[----:B------:R-:W-:Y:S05]  /*3e8c0*/  BSYNC.RECONVERGENT B0 ;  /* 0x0000000000007941 */ /* 0x000fea0003800200 */
.L_x_1314:
[----:B------:R-:W-:Y:S05]  /*3e8d0*/  BMOV.32.CLEAR RZ, B0 ;  /* 0x0000000000ff7355 */ /* 0x000fea0000100000 */
[----:B------:R-:W-:Y:S01]  /*3e8e0*/  BSSY.RECONVERGENT B0, `(.L_x_1323) ;  /* 0x0000009000007945 */ /* 0x000fe20003800200 */
[----:B------:R-:W-:-:S07]  /*3e8f0*/  IMAD.MOV.U32 R122, RZ, RZ, RZ ;  /* 0x000000ffff7a7224 */ /* 0x000fce00078e00ff */
.L_x_1324:
[----:B------:R-:W-:-:S05]  /*3e900*/  IADD3 R120, P0, PT, R184, R122, RZ ;  /* 0x0000007ab8787210 */ /* 0x000fca0007f1e0ff */
[----:B------:R-:W-:-:S05]  /*3e910*/  IMAD.X R121, RZ, RZ, R185, P0 ;  /* 0x000000ffff797224 */ /* 0x000fca00000e06b9 */
[----:B------:R-:W2:Y:S01]  /*3e920*/  LD.E.U8 R120, desc[UR6][R120.64] ;  /* 0x0000000678787980 */ /* 0x000ea2000c101100 */
[----:B------:R-:W-:Y:S01]  /*3e930*/  IMAD.MOV.U32 R178, RZ, RZ, R122 ;  /* 0x000000ffffb27224 */ /* 0x000fe200078e007a */
[----:B------:R-:W-:Y:S02]  /*3e940*/  IADD3 R122, PT, PT, R122, 0x1, RZ ;  /* 0x000000017a7a7810 */ /* 0x000fe40007ffe0ff */
[----:B--2---:R-:W-:-:S13]  /*3e950*/  ISETP.NE.AND P0, PT, R120, RZ, PT ;  /* 0x000000ff7800720c */ /* 0x004fda0003f05270 */
[----:B------:R-:W-:Y:S05]  /*3e960*/  @P0 BRA `(.L_x_1324) ;  /* 0xfffffffc00e40947 */ /* 0x000fea000383ffff */
[----:B------:R-:W-:Y:S05]  /*3e970*/  BSYNC.RECONVERGENT B0 ;  /* 0x0000000000007941 */ /* 0x000fea0003800200 */
.L_x_1323:
[----:B------:R-:W-:Y:S05]  /*3e980*/  BMOV.32.CLEAR RZ, B0 ;  /* 0x0000000000ff7355 */ /* 0x000fea0000100000 */
[----:B------:R-:W-:Y:S01]  /*3e990*/  BSSY.RECONVERGENT B0, `(.L_x_1325) ;  /* 0x0000009000007945 */ /* 0x000fe20003800200 */
[----:B------:R-:W-:-:S07]  /*3e9a0*/  IMAD.MOV.U32 R122, RZ, RZ, RZ ;  /* 0x000000ffff7a7224 */ /* 0x000fce00078e00ff */
.L_x_1326:
        /* <DEDUP_REMOVED lines=8> */
.L_x_1325:
        /* <DEDUP_REMOVED lines=11> */
.L_x_1351:
        /* <DEDUP_REMOVED lines=13> */
.L_x_1332:
[----:B------:R-:W-:Y:S01]  /*3ebb0*/  ISETP.NE.AND P0, PT, R124, 0x47, PT ;  /* 0x000000477c00780c */ /* 0x000fe20003f05270 */
[----:B------:R-:W-:-:S12]  /*3ebc0*/  IMAD.MOV.U32 R126, RZ, RZ, 0x2 ;  /* 0x00000002ff7e7424 */ /* 0x000fd800078e00ff */
[----:B------:R-:W-:Y:S05]  /*3ebd0*/  @!P0 BRA `(.L_x_1333) ;  /* 0x0000000000148947 */ /* 0x000fea0003800000 */
[----:B------:R-:W-:-:S13]  /*3ebe0*/  ISETP.NE.AND P0, PT, R124, 0x54, PT ;  /* 0x000000547c00780c */ /* 0x000fda0003f05270 */
[----:B------:R-:W-:Y:S05]  /*3ebf0*/  @!P0 BRA `(.L_x_1335) ;  /* 0x0000000000088947 */ /* 0x000fea0003800000 */
.L_x_1334:
[----:B------:R-:W-:Y:S01]  /*3ec00*/  IMAD.MOV.U32 R126, RZ, RZ, 0x4 ;  /* 0x00000004ff7e7424 */ /* 0x000fe200078e00ff */
[----:B------:R-:W-:Y:S06]  /*3ec10*/  BRA `(.L_x_1333) ;  /* 0x0000000000047947 */ /* 0x000fec0003800000 */
.L_x_1335:
[----:B------:R-:W-:-:S07]  /*3ec20*/  IMAD.MOV.U32 R126, RZ, RZ, 0x3 ;  /* 0x00000003ff7e7424 */ /* 0x000fce00078e00ff */
.L_x_1333:
[----:B------:R-:W-:Y:S05]  /*3ec30*/  BSYNC.RECONVERGENT B2 ;  /* 0x0000000000027941 */ /* 0x000fea0003800200 */
.L_x_1331:
[----:B------:R-:W-:-:S05]  /*3ec40*/  IMAD.IADD R124, R1, 0x1, R120 ;  /* 0x00000001017c7824 */ /* 0x000fca00078e0278 */
[----:B------:R2:W-:Y:S04]  /*3ec50*/  STL.U8 [R124+0x27d8], R126 ;  /* 0x0027d87e7c007387 */ /* 0x0005e80000100000 */
[----:B------:R-:W4:Y:S01]  /*3ec60*/  LD.E.U8 R127, desc[UR6][R122.64] ;  /* 0x000000067a7f7980 */ /* 0x000f22000c101100 */
[----:B------:R-:W-:Y:S01]  /*3ec70*/  BSSY.RECONVERGENT B2, `(.L_x_1336) ;  /* 0x0000012000027945 */ /* 0x000fe20003800200 */
[----:B----4-:R-:W-:-:S13]  /*3ec80*/  ISETP.GT.AND P0, PT, R127, 0x46, PT ;  /* 0x000000467f00780c */ /* 0x010fda0003f04270 */
[----:B--2---:R-:W-:Y:S05]  /*3ec90*/  @P0 BRA `(.L_x_1337) ;  /* 0x00000000001c0947 */ /* 0x004fea0003800000 */
[----:B------:R-:W-:Y:S02]  /*3eca0*/  ISETP.NE.AND P0, PT, R127, 0x41, PT ;  /* 0x000000417f00780c */ /* 0x000fe40003f05270 */
[----:B------:R-:W-:-:S11]  /*3ecb0*/  PRMT R126, RZ, 0x7610, R126 ;  /* 0x00007610ff7e7816 */ /* 0x000fd6000000007e */
[----:B------:R-:W-:Y:S05]  /*3ecc0*/  @!P0 BRA `(.L_x_1338) ;  /* 0x0000000000308947 */ /* 0x000fea0003800000 */
[----:B------:R-:W-:-:S13]  /*3ecd0*/  ISETP.NE.AND P0, PT, R127, 0x43, PT ;  /* 0x000000437f00780c */ /* 0x000fda0003f05270 */
[----:B------:R-:W-:Y:S05]  /*3ece0*/  @P0 BRA `(.L_x_1339) ;  /* 0x00000000001c0947 */ /* 0x000fea0003800000 */
[----:B------:R-:W-:Y:S01]  /*3ecf0*/  IMAD.MOV.U32 R126, RZ, RZ, 0x1 ;  /* 0x00000001ff7e7424 */ /* 0x000fe200078e00ff */
[----:B------:R-:W-:Y:S06]  /*3ed00*/  BRA `(.L_x_1338) ;  /* 0x0000000000207947 */ /* 0x000fec0003800000 */
.L_x_1337:
[----:B------:R-:W-:-:S13]  /*3ed10*/  ISETP.NE.AND P0, PT, R127, 0x47, PT ;  /* 0x000000477f00780c */ /* 0x000fda0003f05270 */
[----:B------:R-:W-:Y:S05]  /*3ed20*/  @!P0 BRA `(.L_x_1340) ;  /* 0x0000000000148947 */ /* 0x000fea0003800000 */
[----:B------:R-:W-:Y:S01]  /*3ed30*/  ISETP.NE.AND P0, PT, R127, 0x54, PT ;  /* 0x000000547f00780c */ /* 0x000fe20003f05270 */
[----:B------:R-:W-:-:S12]  /*3ed40*/  IMAD.MOV.U32 R126, RZ, RZ, 0x3 ;  /* 0x00000003ff7e7424 */ /* 0x000fd800078e00ff */
[----:B------:R-:W-:Y:S05]  /*3ed50*/  @!P0 BRA `(.L_x_1338) ;  /* 0x00000000000c8947 */ /* 0x000fea0003800000 */
.L_x_1339:
[----:B------:R-:W-:Y:S01]  /*3ed60*/  IMAD.MOV.U32 R126, RZ, RZ, 0x4 ;  /* 0x00000004ff7e7424 */ /* 0x000fe200078e00ff */
[----:B------:R-:W-:Y:S06]  /*3ed70*/  BRA `(.L_x_1338) ;  /* 0x0000000000047947 */ /* 0x000fec0003800000 */
.L_x_1340:
[----:B------:R-:W-:-:S07]  /*3ed80*/  IMAD.MOV.U32 R126, RZ, RZ, 0x2 ;  /* 0x00000002ff7e7424 */ /* 0x000fce00078e00ff */
.L_x_1338:
[----:B------:R-:W-:Y:S05]  /*3ed90*/  BSYNC.RECONVERGENT B2 ;  /* 0x0000000000027941 */ /* 0x000fea0003800200 */
.L_x_1336:
        /* <DEDUP_REMOVED lines=12> */
.L_x_1342:
[----:B------:R-:W-:-:S13]  /*3ee60*/  ISETP.NE.AND P0, PT, R127, 0x47, PT ;  /* 0x000000477f00780c */ /* 0x000fda0003f05270 */
[----:B------:R-:W-:Y:S05]  /*3ee70*/  @!P0 BRA `(.L_x_1345) ;  /* 0x0000000000148947 */ /* 0x000fea0003800000 */
[----:B------:R-:W-:Y:S01]  /*3ee80*/  ISETP.NE.AND P0, PT, R127, 0x54, PT ;  /* 0x000000547f00780c */ /* 0x000fe20003f05270 */
[----:B------:R-:W-:-:S12]  /*3ee90*/  IMAD.MOV.U32 R126, RZ, RZ, 0x3 ;  /* 0x00000003ff7e7424 */ /* 0x000fd800078e00ff */
[----:B------:R-:W-:Y:S05]  /*3eea0*/  @!P0 BRA `(.L_x_1343) ;  /* 0x00000000000c8947 */ /* 0x000fea0003800000 */
.L_x_1344:
[----:B------:R-:W-:Y:S01]  /*3eeb0*/  IMAD.MOV.U32 R126, RZ, RZ, 0x4 ;  /* 0x00000004ff7e7424 */ /* 0x000fe200078e00ff */
[----:B------:R-:W-:Y:S06]  /*3eec0*/  BRA `(.L_x_1343) ;  /* 0x0000000000047947 */ /* 0x000fec0003800000 */
.L_x_1345:
[----:B------:R-:W-:-:S07]  /*3eed0*/  IMAD.MOV.U32 R126, RZ, RZ, 0x2 ;  /* 0x00000002ff7e7424 */ /* 0x000fce00078e00ff */
.L_x_1343:
[----:B------:R-:W-:Y:S05]  /*3eee0*/  BSYNC.RECONVERGENT B2 ;  /* 0x0000000000027941 */ /* 0x000fea0003800200 */
.L_x_1341:
        /* <DEDUP_REMOVED lines=12> */
.L_x_1347:
[----:B------:R-:W-:-:S13]  /*3efb0*/  ISETP.NE.AND P0, PT, R123, 0x47, PT ;  /* 0x000000477b00780c */ /* 0x000fda0003f05270 */
[----:B------:R-:W-:Y:S05]  /*3efc0*/  @!P0 BRA `(.L_x_1350) ;  /* 0x0000000000148947 */ /* 0x000fea0003800000 */
[----:B------:R-:W-:Y:S02]  /*3efd0*/  ISETP.NE.AND P0, PT, R123, 0x54, PT ;  /* 0x000000547b00780c */ /* 0x000fe40003f05270 */
[----:B------:R-:W-:-:S11]  /*3efe0*/  MOV R122, 0x3 ;  /* 0x00000003007a7802 */ /* 0x000fd60000000f00 */
[----:B------:R-:W-:Y:S05]  /*3eff0*/  @!P0 BRA `(.L_x_1348) ;  /* 0x00000000000c8947 */ /* 0x000fea0003800000 */
.L_x_1349:
[----:B------:R-:W-:Y:S01]  /*3f000*/  IMAD.MOV.U32 R122, RZ, RZ, 0x4 ;  /* 0x00000004ff7a7424 */ /* 0x000fe200078e00ff */
[----:B------:R-:W-:Y:S06]  /*3f010*/  BRA `(.L_x_1348) ;  /* 0x0000000000047947 */ /* 0x000fec0003800000 */
.L_x_1350:
[----:B------:R-:W-:-:S07]  /*3f020*/  IMAD.MOV.U32 R122, RZ, RZ, 0x2 ;  /* 0x00000002ff7a7424 */ /* 0x000fce00078e00ff */
.L_x_1348:
[----:B------:R-:W-:Y:S05]  /*3f030*/  BSYNC.RECONVERGENT B2 ;  /* 0x0000000000027941 */ /* 0x000fea0003800200 */
.L_x_1346:
[----:B------:R2:W-:Y:S02]  /*3f040*/  STL.U8 [R124+0x27db], R122 ;  /* 0x0027db7a7c007387 */ /* 0x0005e40000100000 */
[C---:B--2---:R-:W-:Y:S02]  /*3f050*/  VIADD R122, R120.reuse, 0x3 ;  /* 0x00000003787a7836 */ /* 0x044fe40000000000 */
[----:B------:R-:W-:-:S03]  /*3f060*/  VIADD R120, R120, 0x4 ;  /* 0x0000000478787836 */ /* 0x000fc60000000000 */
[----:B------:R-:W-:-:S13]  /*3f070*/  ISETP.NE.AND P0, PT, R122, R125, PT ;  /* 0x0000007d7a00720c */ /* 0x000fda0003f05270 */
[----:B------:R-:W-:Y:S05]  /*3f080*/  @P0 BRA `(.L_x_1351) ;  /* 0xfffffff800940947 */ /* 0x000fea000383ffff */
.L_x_1330:
[----:B------:R-:W-:Y:S05]  /*3f090*/  BSYNC.RECONVERGENT B0 ;  /* 0x0000000000007941 */ /* 0x000fea0003800200 */
.L_x_1329:
        /* <DEDUP_REMOVED lines=16> */
.L_x_1353:
[----:B------:R-:W-:-:S13]  /*3f1a0*/  ISETP.NE.AND P0, PT, R125, 0x47, PT ;  /* 0x000000477d00780c */ /* 0x000fda0003f05270 */
[----:B------:R-:W-:Y:S05]  /*3f1b0*/  @!P0 BRA `(.L_x_1356) ;  /* 0x0000000000148947 */ /* 0x000fea0003800000 */
[----:B------:R-:W-:Y:S01]  /*3f1c0*/  ISETP.NE.AND P0, PT, R125, 0x54, PT ;  /* 0x000000547d00780c */ /* 0x000fe20003f05270 */
[----:B------:R-:W-:-:S12]  /*3f1d0*/  IMAD.MOV.U32 R124, RZ, RZ, 0x3 ;  /* 0x00000003ff7c7424 */ /* 0x000fd800078e00ff */
[----:B------:R-:W-:Y:S05]  /*3f1e0*/  @!P0 BRA `(.L_x_1354) ;  /* 0x00000000000c8947 */ /* 0x000fea0003800000 */
.L_x_1355:
[----:B------:R-:W-:Y:S01]  /*3f1f0*/  IMAD.MOV.U32 R124, RZ, RZ, 0x4 ;  /* 0x00000004ff7c7424 */ /* 0x000fe200078e00ff */
[----:B------:R-:W-:Y:S06]  /*3f200*/  BRA `(.L_x_1354) ;  /* 0x0000000000047947 */ /* 0x000fec0003800000 */
.L_x_1356:
[----:B------:R-:W-:-:S07]  /*3f210*/  IMAD.MOV.U32 R124, RZ, RZ, 0x2 ;  /* 0x00000002ff7c7424 */ /* 0x000fce00078e00ff */
.L_x_1354:
[----:B------:R-:W-:Y:S05]  /*3f220*/  BSYNC.RECONVERGENT B0 ;  /* 0x0000000000007941 */ /* 0x000fea0003800200 */
.L_x_1352:
[----:B------:R-:W-:Y:S01]  /*3f230*/  IMAD.IADD R125, R1, 0x1, R120 ;  /* 0x00000001017d7824 */ /* 0x000fe200078e0278 */
[----:B------:R-:W-:-:S04]  /*3f240*/  ISETP.NE.AND P0, PT, R121, 0x1, PT ;  /* 0x000000017900780c */ /* 0x000fc80003f05270 */
[----:B------:R2:W-:Y:S09]  /*3f250*/  STL.U8 [R125+0x27d8], R124 ;  /* 0x0027d87c7d007387 */ /* 0x0005f20000100000 */
[----:B------:R-:W-:Y:S05]  /*3f260*/  @!P0 BRA `(.L_x_1328) ;  /* 0x0000000000bc8947 */ /* 0x000fea0003800000 */
[----:B------:R-:W4:Y:S01]  /*3f270*/  LD.E.U8 R126, desc[UR6][R122.64] ;  /* 0x000000067a7e7980 */ /* 0x000f22000c101100 */
[----:B------:R-:W-:Y:S05]  /*3f280*/  BMOV.32.CLEAR RZ, B0 ;  /* 0x0000000000ff7355 */ /* 0x000fea0000100000 */
[----:B------:R-:W-:Y:S01]  /*3f290*/  BSSY.RECONVERGENT B0, `(.L_x_1357) ;  /* 0x0000012000007945 */ /* 0x000fe20003800200 */
[----:B----4-:R-:W-:-:S13]  /*3f2a0*/  ISETP.GT.AND P0, PT, R126, 0x46, PT ;  /* 0x000000467e00780c */ /* 0x010fda0003f04270 */
[----:B------:R-:W-:Y:S05]  /*3f2b0*/  @P0 BRA `(.L_x_1358) ;  /* 0x00000000001c0947 */ /* 0x000fea0003800000 */
[----:B------:R-:W-:Y:S02]  /*3f2c0*/  ISETP.NE.AND P0, PT, R126, 0x41, PT ;  /* 0x000000417e00780c */ /* 0x000fe40003f05270 */
[----:B--2---:R-:W-:-:S11]  /*3f2d0*/  PRMT R124, RZ, 0x7610, R124 ;  /* 0x00007610ff7c7816 */ /* 0x004fd6000000007c */
[----:B------:R-:W-:Y:S05]  /*3f2e0*/  @!P0 BRA `(.L_x_1359) ;  /* 0x0000000000308947 */ /* 0x000fea0003800000 */
[----:B------:R-:W-:-:S13]  /*3f2f0*/  ISETP.NE.AND P0, PT, R126, 0x43, PT ;  /* 0x000000437e00780c */ /* 0x000fda0003f05270 */
[----:B------:R-:W-:Y:S05]  /*3f300*/  @P0 BRA `(.L_x_1360) ;  /* 0x00000000001c0947 */ /* 0x000fea0003800000 */
[----:B------:R-:W-:Y:S01]  /*3f310*/  IMAD.MOV.U32 R124, RZ, RZ, 0x1 ;  /* 0x00000001ff7c7424 */ /* 0x000fe200078e00ff */
[----:B------:R-:W-:Y:S06]  /*3f320*/  BRA `(.L_x_1359) ;  /* 0x0000000000207947 */ /* 0x000fec0003800000 */
.L_x_1358:
[----:B------:R-:W-:-:S13]  /*3f330*/  ISETP.NE.AND P0, PT, R126, 0x47, PT ;  /* 0x000000477e00780c */ /* 0x000fda0003f05270 */
[----:B------:R-:W-:Y:S05]  /*3f340*/  @!P0 BRA `(.L_x_1361) ;  /* 0x0000000000148947 */ /* 0x000fea0003800000 */
[----:B------:R-:W-:Y:S01]  /*3f350*/  ISETP.NE.AND P0, PT, R126, 0x54, PT ;  /* 0x000000547e00780c */ /* 0x000fe20003f05270 */
[----:B--2---:R-:W-:-:S12]  /*3f360*/  IMAD.MOV.U32 R124, RZ, RZ, 0x3 ;  /* 0x00000003ff7c7424 */ /* 0x004fd800078e00ff */
[----:B------:R-:W-:Y:S05]  /*3f370*/  @!P0 BRA `(.L_x_1359) ;  /* 0x00000000000c8947 */ /* 0x000fea0003800000 */
.L_x_1360:
[----:B------:R-:W-:Y:S01]  /*3f380*/  IMAD.MOV.U32 R124, RZ, RZ, 0x4 ;  /* 0x00000004ff7c7424 */ /* 0x000fe200078e00ff */
[----:B------:R-:W-:Y:S06]  /*3f390*/  BRA `(.L_x_1359) ;  /* 0x0000000000047947 */ /* 0x000fec0003800000 */
.L_x_1361:
[----:B--2---:R-:W-:-:S07]  /*3f3a0*/  IMAD.MOV.U32 R124, RZ, RZ, 0x2 ;  /* 0x00000002ff7c7424 */ /* 0x004fce00078e00ff */
.L_x_1359:
[----:B------:R-:W-:Y:S05]  /*3f3b0*/  BSYNC.RECONVERGENT B0 ;  /* 0x0000000000007941 */ /* 0x000fea0003800200 */
.L_x_1357:
[----:B------:R-:W-:Y:S02]  /*3f3c0*/  IADD3 R120, PT, PT, R1, 0x1, R120 ;  /* 0x0000000101787810 */ /* 0x000fe40007ffe078 */
[----:B------:R-:W-:-:S03]  /*3f3d0*/  ISETP.NE.AND P0, PT, R121, 0x2, PT ;  /* 0x000000027900780c */ /* 0x000fc60003f05270 */
[----:B------:R4:W-:Y:S10]  /*3f3e0*/  STL.U8 [R120+0x27d8], R124 ;  /* 0x0027d87c78007387 */ /* 0x0009f40000100000 */
[----:B----4-:R-:W-:Y:S05]  /*3f3f0*/  @!P0 BRA `(.L_x_1328) ;  /* 0x0000000000588947 */ /* 0x010fea0003800000 */
        /* <DEDUP_REMOVED lines=12> */
.L_x_1363:
[----:B------:R-:W-:-:S13]  /*3f4c0*/  ISETP.NE.AND P0, PT, R122, 0x47, PT ;  /* 0x000000477a00780c */ /* 0x000fda0003f05270 */
[----:B------:R-:W-:Y:S05]  /*3f4d0*/  @!P0 BRA `(.L_x_1366) ;  /* 0x0000000000148947 */ /* 0x000fea0003800000 */
[----:B------:R-:W-:Y:S01]  /*3f4e0*/  ISETP.NE.AND P0, PT, R122, 0x54, PT ;  /* 0x000000547a00780c */ /* 0x000fe20003f05270 */
[----:B------:R-:W-:-:S12]  /*3f4f0*/  IMAD.MOV.U32 R120, RZ, RZ, 0x3 ;  /* 0x00000003ff787424 */ /* 0x000fd800078e00ff */
[----:B------:R-:W-:Y:S05]  /*3f500*/  @!P0 BRA `(.L_x_1364) ;  /* 0x00000000000c8947 */ /* 0x000fea0003800000 */
.L_x_1365:
[----:B------:R-:W-:Y:S01]  /*3f510*/  IMAD.MOV.U32 R120, RZ, RZ, 0x4 ;  /* 0x00000004ff787424 */ /* 0x000fe200078e00ff */
[----:B------:R-:W-:Y:S06]  /*3f520*/  BRA `(.L_x_1364) ;  /* 0x0000000000047947 */ /* 0x000fec0003800000 */
.L_x_1366:
[----:B------:R-:W-:-:S07]  /*3f530*/  IMAD.MOV.U32 R120, RZ, RZ, 0x2 ;  /* 0x00000002ff787424 */ /* 0x000fce00078e00ff */
.L_x_1364:
[----:B------:R-:W-:Y:S05]  /*3f540*/  BSYNC.RECONVERGENT B0 ;  /* 0x0000000000007941 */ /* 0x000fea0003800200 */
.L_x_1362:
[----:B------:R4:W-:Y:S02]  /*3f550*/  STL.U8 [R125+0x27da], R120 ;  /* 0x0027da787d007387 */ /* 0x0009e40000100000 */
.L_x_1328:
[----:B------:R-:W-:Y:S05]  /*3f560*/  BSYNC.RECONVERGENT B1 ;  /* 0x0000000000017941 */ /* 0x000fea0003800200 */
.L_x_1327:
[----:B------:R-:W-:Y:S01]  /*3f570*/  ISETP.NE.AND P0, PT, R172, RZ, PT ;  /* 0x000000ffac00720c */ /* 0x000fe20003f05270 */
[----:B------:R-:W-:-:S12]  /*3f580*/  BSSY.RECONVERGENT B1, `(.L_x_1367) ;  /* 0x00000c4000017945 */ /* 0x000fd80003800200 */
[----:B------:R-:W-:Y:S05]  /*3f590*/  @!P0 BRA `(.L_x_1368) ;  /* 0x0000000c00088947 */ /* 0x000fea0003800000 */
[C---:B------:R-:W-:Y:S01]  /*3f5a0*/  ISETP.GE.U32.AND P2, PT, R172.reuse, 0x4, PT ;  /* 0x00000004ac00780c */ /* 0x040fe20003f46070 */
[----:B------:R-:W-:Y:S05]  /*3f5b0*/  BMOV.32.CLEAR RZ, B0 ;  /* 0x0000000000ff7355 */ /* 0x000fea0000100000 */
[----:B------:R-:W-:Y:S01]  /*3f5c0*/  BSSY.RECONVERGENT B0, `(.L_x_1369) ;  /* 0x000006c000007945 */ /* 0x000fe20003800200 */
[----:B--2---:R-:W-:Y:S01]  /*3f5d0*/  LOP3.LUT R124, R172, 0x3, RZ, 0xc0, !PT ;  /* 0x00000003ac7c7812 */ /* 0x004fe200078ec0ff */
[----:B----4-:R-:W-:-:S05]  /*3f5e0*/  IMAD.MOV.U32 R120, RZ, RZ, 0x1 ;  /* 0x00000001ff787424 */ /* 0x010fca00078e00ff */
[----:B------:R-:W-:Y:S05]  /*3f5f0*/  @!P2 BRA `(.L_x_1370) ;  /* 0x0000000400a0a947 */ /* 0x000fea0003800000 */
[----:B------:R-:W-:Y:S01]  /*3f600*/  LOP3.LUT R121, R172, 0x7ffffffc, RZ, 0xc0, !PT ;  /* 0x7ffffffcac797812 */ /* 0x000fe200078ec0ff */
[----:B------:R-:W-:-:S07]  /*3f610*/  IMAD.MOV.U32 R120, RZ, RZ, 0x1 ;  /* 0x00000001ff787424 */ /* 0x000fce00078e00ff */
.L_x_1391:
[----:B------:R-:W-:-:S05]  /*3f620*/  IMAD.IADD R122, R172, 0x1, -R120 ;  /* 0x00000001ac7a7824 */ /* 0x000fca00078e0a78 */
        /* <DEDUP_REMOVED lines=13> */
.L_x_1372:
[----:B------:R-:W-:Y:S01]  /*3f700*/  ISETP.NE.AND P2, PT, R123, 0x47, PT ;  /* 0x000000477b00780c */ /* 0x000fe20003f45270 */
[----:B------:R-:W-:-:S12]  /*3f710*/  IMAD.MOV.U32 R122, RZ, RZ, 0x2 ;  /* 0x00000002ff7a7424 */ /* 0x000fd800078e00ff */
[----:B------:R-:W-:Y:S05]  /*3f720*/  @!P2 BRA `(.L_x_1373) ;  /* 0x000000000014a947 */ /* 0x000fea0003800000 */
[----:B------:R-:W-:-:S13]  /*3f730*/  ISETP.NE.AND P2, PT, R123, 0x54, PT ;  /* 0x000000547b00780c */ /* 0x000fda0003f45270 */
[----:B------:R-:W-:Y:S05]  /*3f740*/  @!P2 BRA `(.L_x_1375) ;  /* 0x000000000008a947 */ /* 0x000fea0003800000 */
.L_x_1374:
[----:B------:R-:W-:Y:S01]  /*3f750*/  IMAD.MOV.U32 R122, RZ, RZ, 0x4 ;  /* 0x00000004ff7a7424 */ /* 0x000fe200078e00ff */
[----:B------:R-:W-:Y:S06]  /*3f760*/  BRA `(.L_x_1373) ;  /* 0x0000000000047947 */ /* 0x000fec0003800000 */
.L_x_1375:
[----:B------:R-:W-:-:S07]  /*3f770*/  IMAD.MOV.U32 R122, RZ, RZ, 0x3 ;  /* 0x00000003ff7a7424 */ /* 0x000fce00078e00ff */
.L_x_1373:
[----:B------:R-:W-:Y:S05]  /*3f780*/  BSYNC.RECONVERGENT B2 ;  /* 0x0000000000027941 */ /* 0x000fea0003800200 */
.L_x_1371:
[----:B------:R-:W-:-:S05]  /*3f790*/  IMAD.IADD R125, R1, 0x1, R120 ;  /* 0x00000001017d7824 */ /* 0x000fca00078e0278 */
[----:B------:R2:W-:Y:S02]  /*3f7a0*/  STL.U8 [R125+0x27f3], R122 ;  /* 0x0027f37a7d007387 */ /* 0x0005e40000100000 */
[----:B--2---:R-:W-:-:S05]  /*3f7b0*/  LOP3.LUT R122, RZ, R120, RZ, 0x33, !PT ;  /* 0x00000078ff7a7212 */ /* 0x004fca00078e33ff */
        /* <DEDUP_REMOVED lines=14> */
.L_x_1377:
[----:B------:R-:W-:-:S13]  /*3f8a0*/  ISETP.NE.AND P2, PT, R123, 0x47, PT ;  /* 0x000000477b00780c */ /* 0x000fda0003f45270 */
[----:B------:R-:W-:Y:S05]  /*3f8b0*/  @!P2 BRA `(.L_x_1380) ;  /* 0x000000000014a947 */ /* 0x000fea0003800000 */
[----:B------:R-:W-:Y:S01]  /*3f8c0*/  ISETP.NE.AND P2, PT, R123, 0x54, PT ;  /* 0x000000547b00780c */ /* 0x000fe20003f45270 */
[----:B------:R-:W-:-:S12]  /*3f8d0*/  IMAD.MOV.U32 R122, RZ, RZ, 0x3 ;  /* 0x00000003ff7a7424 */ /* 0x000fd800078e00ff */
[----:B------:R-:W-:Y:S05]  /*3f8e0*/  @!P2 BRA `(.L_x_1378) ;  /* 0x00000000000ca947 */ /* 0x000fea0003800000 */
.L_x_1379:
[----:B------:R-:W-:Y:S01]  /*3f8f0*/  IMAD.MOV.U32 R122, RZ, RZ, 0x4 ;  /* 0x00000004ff7a7424 */ /* 0x000fe200078e00ff */
[----:B------:R-:W-:Y:S06]  /*3f900*/  BRA `(.L_x_1378) ;  /* 0x0000000000047947 */ /* 0x000fec0003800000 */
.L_x_1380:
[----:B------:R-:W-:-:S07]  /*3f910*/  IMAD.MOV.U32 R122, RZ, RZ, 0x2 ;  /* 0x00000002ff7a7424 */ /* 0x000fce00078e00ff */
.L_x_1378:
[----:B------:R-:W-:Y:S05]  /*3f920*/  BSYNC.RECONVERGENT B2 ;  /* 0x0000000000027941 */ /* 0x000fea0003800200 */
.L_x_1376:
[----:B------:R2:W-:Y:S02]  /*3f930*/  STL.U8 [R125+0x27f4], R122 ;  /* 0x0027f47a7d007387 */ /* 0x0005e40000100000 */
[----:B--2---:R-:W-:-:S04]  /*3f940*/  IADD3 R122, PT, PT, R172, -0x2, -R120 ;  /* 0xfffffffeac7a7810 */ /* 0x004fc80007ffe878 */
        /* <DEDUP_REMOVED lines=13> */
.L_x_1382:
[----:B------:R-:W-:-:S13]  /*3fa20*/  ISETP.NE.AND P2, PT, R123, 0x47, PT ;  /* 0x000000477b00780c */ /* 0x000fda0003f45270 */
[----:B------:R-:W-:Y:S05]  /*3fa30*/  @!P2 BRA `(.L_x_1385) ;  /* 0x000000000014a947 */ /* 0x000fea0003800000 */
[----:B------:R-:W-:Y:S01]  /*3fa40*/  ISETP.NE.AND P2, PT, R123, 0x54, PT ;  /* 0x000000547b00780c */ /* 0x000fe20003f45270 */
[----:B------:R-:W-:-:S12]  /*3fa50*/  IMAD.MOV.U32 R122, RZ, RZ, 0x3 ;  /* 0x00000003ff7a7424 */ /* 0x000fd800078e00ff */
[----:B------:R-:W-:Y:S05]  /*3fa60*/  @!P2 BRA `(.L_x_1383) ;  /* 0x00000000000ca947 */ /* 0x000fea0003800000 */
.L_x_1384:
[----:B------:R-:W-:Y:S01]  /*3fa70*/  IMAD.MOV.U32 R122, RZ, RZ, 0x4 ;  /* 0x00000004ff7a7424 */ /* 0x000fe200078e00ff */
[----:B------:R-:W-:Y:S06]  /*3fa80*/  BRA `(.L_x_1383) ;  /* 0x0000000000047947 */ /* 0x000fec0003800000 */
.L_x_1385:
[----:B------:R-:W-:-:S07]  /*3fa90*/  IMAD.MOV.U32 R122, RZ, RZ, 0x2 ;  /* 0x00000002ff7a7424 */ /* 0x000fce00078e00ff */
.L_x_1383:
[----:B------:R-:W-:Y:S05]  /*3faa0*/  BSYNC.RECONVERGENT B2 ;  /* 0x0000000000027941 */ /* 0x000fea0003800200 */
.L_x_1381:
[----:B------:R-:W-:Y:S01]  /*3fab0*/  VIADD R126, R120, 0x3 ;  /* 0x00000003787e7836 */ /* 0x000fe20000000000 */
[----:B------:R2:W-:Y:S03]  /*3fac0*/  STL.U8 [R125+0x27f5], R122 ;  /* 0x0027f57a7d007387 */ /* 0x0005e60000100000 */
[----:B--2---:R-:W-:-:S05]  /*3fad0*/  IMAD.IADD R122, R172, 0x1, -R126 ;  /* 0x00000001ac7a7824 */ /* 0x004fca00078e0a7e */
        /* <DEDUP_REMOVED lines=13> */
.L_x_1387:
[----:B------:R-:W-:-:S13]  /*3fbb0*/  ISETP.NE.AND P2, PT, R123, 0x47, PT ;  /* 0x000000477b00780c */ /* 0x000fda0003f45270 */
[----:B------:R-:W-:Y:S05]  /*3fbc0*/  @!P2 BRA `(.L_x_1390) ;  /* 0x000000000014a947 */ /* 0x000fea0003800000 */
[----:B------:R-:W-:Y:S01]  /*3fbd0*/  ISETP.NE.AND P2, PT, R123, 0x54, PT ;  /* 0x000000547b00780c */ /* 0x000fe20003f45270 */
[----:B------:R-:W-:-:S12]  /*3fbe0*/  HFMA2 R122, -RZ, RZ, 0, 1.78813934326171875e-07 ;  /* 0x00000003ff7a7431 */ /* 0x000fd800000001ff */
[----:B------:R-:W-:Y:S05]  /*3fbf0*/  @!P2 BRA `(.L_x_1388) ;  /* 0x00000000000ca947 */ /* 0x000fea0003800000 */
.L_x_1389:
[----:B------:R-:W-:Y:S01]  /*3fc00*/  IMAD.MOV.U32 R122, RZ, RZ, 0x4 ;  /* 0x00000004ff7a7424 */ /* 0x000fe200078e00ff */
[----:B------:R-:W-:Y:S06]  /*3fc10*/  BRA `(.L_x_1388) ;  /* 0x0000000000047947 */ /* 0x000fec0003800000 */
.L_x_1390:
[----:B------:R-:W-:-:S07]  /*3fc20*/  IMAD.MOV.U32 R122, RZ, RZ, 0x2 ;  /* 0x00000002ff7a7424 */ /* 0x000fce00078e00ff */
.L_x_1388:
[----:B------:R-:W-:Y:S05]  /*3fc30*/  BSYNC.RECONVERGENT B2 ;  /* 0x0000000000027941 */ /* 0x000fea0003800200 */
.L_x_1386:
[----:B------:R2:W-:Y:S01]  /*3fc40*/  STL.U8 [R125+0x27f6], R122 ;  /* 0x0027f67a7d007387 */ /* 0x0005e20000100000 */
[----:B------:R-:W-:Y:S01]  /*3fc50*/  ISETP.NE.AND P2, PT, R126, R121, PT ;  /* 0x000000797e00720c */ /* 0x000fe20003f45270 */
[----:B------:R-:W-:-:S12]  /*3fc60*/  VIADD R120, R120, 0x4 ;  /* 0x0000000478787836 */ /* 0x000fd80000000000 */
[----:B--2---:R-:W-:Y:S05]  /*3fc70*/  @P2 BRA `(.L_x_1391) ;  /* 0xfffffff800682947 */ /* 0x004fea000383ffff */
.L_x_1370:
[----:B------:R-:W-:Y:S05]  /*3fc80*/  BSYNC.RECONVERGENT B0 ;  /* 0x0000000000007941 */ /* 0x000fea0003800200 */
.L_x_1369:
        /* <DEDUP_REMOVED lines=17> */
.L_x_1393:
[----:B------:R-:W-:-:S13]  /*3fda0*/  ISETP.NE.AND P2, PT, R122, 0x47, PT ;  /* 0x000000477a00780c */ /* 0x000fda0003f45270 */
[----:B------:R-:W-:Y:S05]  /*3fdb0*/  @!P2 BRA `(.L_x_1396) ;  /* 0x000000000014a947 */ /* 0x000fea0003800000 */
[----:B------:R-:W-:Y:S01]  /*3fdc0*/  ISETP.NE.AND P2, PT, R122, 0x54, PT ;  /* 0x000000547a00780c */ /* 0x000fe20003f45270 */
[----:B------:R-:W-:-:S12]  /*3fdd0*/  IMAD.MOV.U32 R121, RZ, RZ, 0x3 ;  /* 0x00000003ff797424 */ /* 0x000fd800078e00ff */
[----:B------:R-:W-:Y:S05]  /*3fde0*/  @!P2 BRA `(.L_x_1394) ;  /* 0x00000000000ca947 */ /* 0x000fea0003800000 */
.L_x_1395:
[----:B------:R-:W-:Y:S01]  /*3fdf0*/  IMAD.MOV.U32 R121, RZ, RZ, 0x4 ;  /* 0x00000004ff797424 */ /* 0x000fe200078e00ff */
[----:B------:R-:W-:Y:S06]  /*3fe00*/  BRA `(.L_x_1394) ;  /* 0x0000000000047947 */ /* 0x000fec0003800000 */
.L_x_1396:
[----:B------:R-:W-:-:S07]  /*3fe10*/  IMAD.MOV.U32 R121, RZ, RZ, 0x2 ;  /* 0x00000002ff797424 */ /* 0x000fce00078e00ff */
.L_x_1394:
[----:B------:R-:W-:Y:S05]  /*3fe20*/  BSYNC.RECONVERGENT B0 ;  /* 0x0000000000007941 */ /* 0x000fea0003800200 */
.L_x_1392:
        /* <DEDUP_REMOVED lines=20> */
.L_x_1398:
[----:B------:R-:W-:-:S13]  /*3ff70*/  ISETP.NE.AND P2, PT, R122, 0x47, PT ;  /* 0x000000477a00780c */ /* 0x000fda0003f45270 */
[----:B------:R-:W-:Y:S05]  /*3ff80*/  @!P2 BRA `(.L_x_1401) ;  /* 0x000000000014a947 */ /* 0x000fea0003800000 */
[----:B------:R-:W-:Y:S01]  /*3ff90*/  ISETP.NE.AND P2, PT, R122, 0x54, PT ;  /* 0x000000547a00780c */ /* 0x000fe20003f45270 */
[----:B------:R-:W-:-:S12]  /*3ffa0*/  IMAD.MOV.U32 R121, RZ, RZ, 0x3 ;  /* 0x00000003ff797424 */ /* 0x000fd800078e00ff */
[----:B------:R-:W-:Y:S05]  /*3ffb0*/  @!P2 BRA `(.L_x_1399) ;  /* 0x00000000000ca947 */ /* 0x000fea0003800000 */
.L_x_1400:
[----:B------:R-:W-:Y:S01]  /*3ffc0*/  IMAD.MOV.U32 R121, RZ, RZ, 0x4 ;  /* 0x00000004ff797424 */ /* 0x000fe200078e00ff */
[----:B------:R-:W-:Y:S06]  /*3ffd0*/  BRA `(.L_x_1399) ;  /* 0x0000000000047947 */ /* 0x000fec0003800000 */
.L_x_1401:
[----:B------:R-:W-:-:S07]  /*3ffe0*/  IMAD.MOV.U32 R121, RZ, RZ, 0x2 ;  /* 0x00000002ff797424 */ /* 0x000fce00078e00ff */
.L_x_1399:
[----:B------:R-:W-:Y:S05]  /*3fff0*/  BSYNC.RECONVERGENT B0 ;  /* 0x0000000000007941 */ /* 0x000fea0003800200 */
.L_x_1397:
[----:B------:R2:W-:Y:S01]  /*40000*/  STL.U8 [R125+0x27f4], R121 ;  /* 0x0027f4797d007387 */ /* 0x0005e20000100000 */
[----:B------:R-:W-:-:S13]  /*40010*/  ISETP.NE.AND P2, PT, R124, 0x2, PT ;  /* 0x000000027c00780c */ /* 0x000fda0003f45270 */
[----:B--2---:R-:W-:Y:S05]  /*40020*/  @!P2 BRA `(.L_x_1368) ;  /* 0x000000000064a947 */ /* 0x004fea0003800000 */
        /* <DEDUP_REMOVED lines=15> */
.L_x_1403:
[----:B------:R-:W-:-:S13]  /*40120*/  ISETP.NE.AND P2, PT, R121, 0x47, PT ;  /* 0x000000477900780c */ /* 0x000fda0003f45270 */
[----:B------:R-:W-:Y:S05]  /*40130*/  @!P2 BRA `(.L_x_1406) ;  /* 0x000000000014a947 */ /* 0x000fea0003800000 */
[----:B------:R-:W-:Y:S01]  /*40140*/  ISETP.NE.AND P2, PT, R121, 0x54, PT ;  /* 0x000000547900780c */ /* 0x000fe20003f45270 */
[----:B------:R-:W-:-:S12]  /*40150*/  IMAD.MOV.U32 R120, RZ, RZ, 0x3 ;  /* 0x00000003ff787424 */ /* 0x000fd800078e00ff */
[----:B------:R-:W-:Y:S05]  /*40160*/  @!P2 BRA `(.L_x_1404) ;  /* 0x00000000000ca947 */ /* 0x000fea0003800000 */
.L_x_1405:
[----:B------:R-:W-:Y:S01]  /*40170*/  IMAD.MOV.U32 R120, RZ, RZ, 0x4 ;  /* 0x00000004ff787424 */ /* 0x000fe200078e00ff */
[----:B------:R-:W-:Y:S06]  /*40180*/  BRA `(.L_x_1404) ;  /* 0x0000000000047947 */ /* 0x000fec0003800000 */
.L_x_1406:
[----:B------:R-:W-:-:S07]  /*40190*/  MOV R120, 0x2 ;  /* 0x0000000200787802 */ /* 0x000fce0000000f00 */
.L_x_1404:
[----:B------:R-:W-:Y:S05]  /*401a0*/  BSYNC.RECONVERGENT B0 ;  /* 0x0000000000007941 */ /* 0x000fea0003800200 */
.L_x_1402:
[----:B------:R2:W-:Y:S02]  /*401b0*/  STL.U8 [R125+0x27f5], R120 ;  /* 0x0027f5787d007387 */ /* 0x0005e40000100000 */
.L_x_1368:
[----:B------:R-:W-:Y:S05]  /*401c0*/  BSYNC.RECONVERGENT B1 ;  /* 0x0000000000017941 */ /* 0x000fea0003800200 */
.L_x_1367:
[----:B--2-4-:R-:W-:Y:S01]  /*401d0*/  IMAD.MOV.U32 R120, RZ, RZ, 0x4 ;  /* 0x00000004ff787424 */ /* 0x014fe200078e00ff */
[----:B------:R-:W-:Y:S01]  /*401e0*/  BSSY.RECONVERGENT B5, `(.L_x_1407) ;  /* 0x0000492000057945 */ /* 0x000fe20003800200 */
[C---:B------:R-:W-:Y:S02]  /*401f0*/  IMAD.IADD R121, R1.reuse, 0x1, R172 ;  /* 0x0000000101797824 */ /* 0x040fe400078e02ac */
        /* <DEDUP_REMOVED lines=9> */
[----:B--2---:R-:W-:Y:S01]  /*40290*/  IMAD.MOV.U32 R120, RZ, RZ, 0x1 ;  /* 0x00000001ff787424 */ /* 0x004fe200078e00ff */
[----:B------:R-:W-:-:S07]  /*402a0*/  LOP3.LUT R123, R172, 0x7ffffffc, RZ, 0xc0, !PT ;  /* 0x7ffffffcac7b7812 */ /* 0x000fce00078ec0ff */
.L_x_1415:
[----:B------:R-:W-:Y:S04]  /*402b0*/  BSSY.RECONVERGENT B1, `(.L_x_1410) ;  /* 0x0000082000017945 */ /* 0x000fe80003800200 */
[----:B----45:R-:W-:Y:S05]  /*402c0*/  @!P0 BRA `(.L_x_1411) ;  /* 0x0000000800008947 */ /* 0x030fea0003800000 */
        /* <DEDUP_REMOVED lines=11> */
.L_x_1414:
[----:B------:R-:W-:-:S05]  /*40380*/  IMAD.IADD R127, R1, 0x1, R121 ;  /* 0x00000001017f7824 */ /* 0x000fca00078e0279 */
[----:B------:R-:W2:Y:S01]  /*40390*/  LDL.S8 R128, [R127+0x27f3] ;  /* 0x0027f3007f807983 */ /* 0x000ea20000100200 */
[----:B------:R-:W-:Y:S02]  /*403a0*/  IMAD.IADD R130, R126, 0x1, R121 ;  /* 0x000000017e827824 */ /* 0x000fe400078e0279 */
[----:B--2--5:R-:W-:-:S05]  /*403b0*/  IMAD.IADD R128, R124, 0x1, R128 ;  /* 0x000000017c807824 */ /* 0x024fca00078e0280 */
[----:B------:R-:W-:-:S13]  /*403c0*/  ISETP.NE.AND P2, PT, R128, 0x3, PT ;  /* 0x000000038000780c */ /* 0x000fda0003f45270 */
[C-C-:B------:R-:W-:Y:S02]  /*403d0*/  @P2 IMAD R131, R130.reuse, 0x8, R1.reuse ;  /* 0x0000000882832824 */ /* 0x140fe400078e0201 */
[----:B------:R-:W-:Y:S02]  /*403e0*/  @P2 IMAD.MOV.U32 R128, RZ, RZ, 0x0 ;  /* 0x00000000ff802424 */ /* 0x000fe400078e00ff */
[----:B---3--:R-:W-:Y:S02]  /*403f0*/  @P2 IMAD.MOV.U32 R129, RZ, RZ, 0x7ff00000 ;  /* 0x7ff00000ff812424 */ /* 0x008fe400078e00ff */
[----:B------:R-:W-:-:S03]  /*40400*/  @!P2 IMAD R130, R130, 0x8, R1 ;  /* 0x000000088282a824 */ /* 0x000fc600078e0201 */
[----:B------:R2:W-:Y:S02]  /*40410*/  @P2 STL.64 [R131], R128 ;  /* 0x0000008083002387 */ /* 0x0005e40000100a00 */
[----:B--2---:R-:W-:-:S05]  /*40420*/  @P2 IMAD.MOV.U32 R129, RZ, RZ, -0x40100000 ;  /* 0xbff00000ff812424 */ /* 0x004fca00078e00ff */
[----:B------:R-:W-:Y:S04]  /*40430*/  @P2 STL.64 [R131+0x1388], R128 ;  /* 0x0013888083002387 */ /* 0x000fe80000100a00 */
[----:B------:R-:W-:Y:S01]  /*40440*/  @!P2 STL.64 [R130], RZ ;  /* 0x000000ff8200a387 */ /* 0x000fe20000100a00 */
[----:B------:R-:W-:Y:S02]  /*40450*/  @!P2 IMAD.MOV.U32 R128, RZ, RZ, 0x0 ;  /* 0x00000000ff80a424 */ /* 0x000fe400078e00ff */
[----:B------:R-:W-:-:S05]  /*40460*/  @!P2 IMAD.MOV.U32 R129, RZ, RZ, -0x3f56d000 ;  /* 0xc0a93000ff81a424 */ /* 0x000fca00078e00ff */
[----:B------:R2:W-:Y:S04]  /*40470*/  @!P2 STL.64 [R130+0x1388], R128 ;  /* 0x001388808200a387 */ /* 0x0005e80000100a00 */
[----:B--2---:R-:W2:Y:S01]  /*40480*/  LDL.S8 R128, [R127+0x27f4] ;  /* 0x0027f4007f807983 */ /* 0x004ea20000100200 */
[----:B------:R-:W-:Y:S01]  /*40490*/  IADD3 R130, PT, PT, R125, R121, RZ ;  /* 0x000000797d827210 */ /* 0x000fe20007ffe0ff */
[----:B--2---:R-:W-:-:S05]  /*404a0*/  IMAD.IADD R128, R124, 0x1, R128 ;  /* 0x000000017c807824 */ /* 0x004fca00078e0280 */
[----:B------:R-:W-:-:S13]  /*404b0*/  ISETP.NE.AND P2, PT, R128, 0x3, PT ;  /* 0x000000038000780c */ /* 0x000fda0003f45270 */
[C-C-:B------:R-:W-:Y:S02]  /*404c0*/  @P2 IMAD R131, R130.reuse, 0x8, R1.reuse ;  /* 0x0000000882832824 */ /* 0x140fe400078e0201 */
[----:B------:R-:W-:Y:S02]  /*404d0*/  @P2 IMAD.MOV.U32 R128, RZ, RZ, 0x0 ;  /* 0x00000000ff802424 */ /* 0x000fe400078e00ff */
[----:B------:R-:W-:Y:S02]  /*404e0*/  @P2 IMAD.MOV.U32 R129, RZ, RZ, 0x7ff00000 ;  /* 0x7ff00000ff812424 */ /* 0x000fe400078e00ff */
        /* <DEDUP_REMOVED lines=9> */
[----:B------:R-:W-:-:S04]  /*40580*/  VIADD R130, R121, 0x2 ;  /* 0x0000000279827836 */ /* 0x000fc80000000000 */
        /* <DEDUP_REMOVED lines=14> */
[----:B------:R-:W3:Y:S02]  /*40670*/  LDL.S8 R127, [R127+0x27f6] ;  /* 0x0027f6007f7f7983 */ /* 0x000ee40000100200 */
[----:B---3--:R-:W-:-:S05]  /*40680*/  IMAD.IADD R127, R124, 0x1, R127 ;  /* 0x000000017c7f7824 */ /* 0x008fca00078e027f */
[----:B------:R-:W-:Y:S01]  /*40690*/  ISETP.NE.AND P2, PT, R127, 0x3, PT ;  /* 0x000000037f00780c */ /* 0x000fe20003f45270 */
[C---:B------:R-:W-:Y:S02]  /*406a0*/  VIADD R127, R121.reuse, 0x3 ;  /* 0x00000003797f7836 */ /* 0x040fe40000000000 */
[----:B------:R-:W-:Y:S02]  /*406b0*/  VIADD R121, R121, 0x4 ;  /* 0x0000000479797836 */ /* 0x000fe40000000000 */
[----:B--2---:R-:W-:-:S08]  /*406c0*/  IMAD.IADD R130, R126, 0x1, R127 ;  /* 0x000000017e827824 */ /* 0x004fd000078e027f */
[C---:B------:R-:W-:Y:S01]  /*406d0*/  @P2 LEA R131, R130.reuse, R1, 0x3 ;  /* 0x0000000182832211 */ /* 0x040fe200078e18ff */
[----:B------:R-:W-:Y:S02]  /*406e0*/  @P2 IMAD.MOV.U32 R128, RZ, RZ, 0x0 ;  /* 0x00000000ff802424 */ /* 0x000fe400078e00ff */
[----:B------:R-:W-:Y:S02]  /*406f0*/  @P2 IMAD.MOV.U32 R129, RZ, RZ, 0x7ff00000 ;  /* 0x7ff00000ff812424 */ /* 0x000fe400078e00ff */
[----:B------:R-:W-:-:S03]  /*40700*/  @!P2 IMAD R130, R130, 0x8, R1 ;  /* 0x000000088282a824 */ /* 0x000fc600078e0201 */
[----:B------:R2:W-:Y:S02]  /*40710*/  @P2 STL.64 [R131], R128 ;  /* 0x0000008083002387 */ /* 0x0005e40000100a00 */
[----:B--2---:R-:W-:-:S05]  /*40720*/  @P2 IMAD.MOV.U32 R129, RZ, RZ, -0x40100000 ;  /* 0xbff00000ff812424 */ /* 0x004fca00078e00ff */
[----:B------:R2:W-:Y:S04]  /*40730*/  @P2 STL.64 [R131+0x1388], R128 ;  /* 0x0013888083002387 */ /* 0x0005e80000100a00 */
[----:B------:R2:W-:Y:S01]  /*40740*/  @!P2 STL.64 [R130], RZ ;  /* 0x000000ff8200a387 */ /* 0x0005e20000100a00 */
[----:B------:R-:W-:Y:S02]  /*40750*/  @!P2 IMAD.MOV.U32 R128, RZ, RZ, 0x0 ;  /* 0x00000000ff80a424 */ /* 0x000fe400078e00ff */
[----:B------:R-:W-:-:S05]  /*40760*/  @!P2 IMAD.MOV.U32 R129, RZ, RZ, -0x3f56d000 ;  /* 0xc0a93000ff81a424 */ /* 0x000fca00078e00ff */
[----:B------:R2:W-:Y:S01]  /*40770*/  @!P2 STL.64 [R130+0x1388], R128 ;  /* 0x001388808200a387 */ /* 0x0005e20000100a00 */
[----:B------:R-:W-:-:S13]  /*40780*/  ISETP.NE.AND P2, PT, R127, R123, PT ;  /* 0x0000007b7f00720c */ /* 0x000fda0003f45270 */
[----:B--2---:R-:W-:Y:S05]  /*40790*/  @P2 BRA `(.L_x_1414) ;  /* 0xfffffff800f82947 */ /* 0x004fea000383ffff */
.L_x_1413:
[----:B------:R-:W-:Y:S05]  /*407a0*/  BSYNC.RECONVERGENT B2 ;  /* 0x0000000000027941 */ /* 0x000fea0003800200 */
.L_x_1412:
[----:B------:R-:W-:Y:S05]  /*407b0*/  @!P1 BRA `(.L_x_1411) ;  /* 0x0000000000c49947 */ /* 0x000fea0003800000 */
        /* <DEDUP_REMOVED lines=16> */
[----:B------:R-:W-:-:S13]  /*408c0*/  ISETP.NE.AND P1, PT, R122, 0x1, PT ;  /* 0x000000017a00780c */ /* 0x000fda0003f25270 */
[----:B--2---:R-:W-:Y:S05]  /*408d0*/  @!P1 BRA `(.L_x_1411) ;  /* 0x00000000007c9947 */ /* 0x004fea0003800000 */
[----:B------:R-:W2:Y:S01]  /*408e0*/  LDL.S8 R128, [R127+0x27f4] ;  /* 0x0027f4007f807983 */ /* 0x000ea20000100200 */
[----:B------:R-:W-:-:S04]  /*408f0*/  IMAD.IADD R125, R125, 0x1, R121 ;  /* 0x000000017d7d7824 */ /* 0x000fc800078e0279 */
[----:B------:R-:W-:Y:S02]  /*40900*/  IMAD R125, R125, 0x8, R1 ;  /* 0x000000087d7d7824 */ /* 0x000fe400078e0201 */
[----:B--2---:R-:W-:-:S05]  /*40910*/  IMAD.IADD R128, R124, 0x1, R128 ;  /* 0x000000017c807824 */ /* 0x004fca00078e0280 */
[----:B------:R-:W-:-:S13]  /*40920*/  ISETP.NE.AND P1, PT, R128, 0x3, PT ;  /* 0x000000038000780c */ /* 0x000fda0003f25270 */
[----:B------:R-:W-:Y:S01]  /*40930*/  @P1 MOV R128, 0x0 ;  /* 0x0000000000801802 */ /* 0x000fe20000000f00 */
[----:B------:R-:W-:-:S05]  /*40940*/  @P1 IMAD.MOV.U32 R129, RZ, RZ, 0x7ff00000 ;  /* 0x7ff00000ff811424 */ /* 0x000fca00078e00ff */
[----:B------:R2:W-:Y:S04]  /*40950*/  @P1 STL.64 [R125], R128 ;  /* 0x000000807d001387 */ /* 0x0005e80000100a00 */
[----:B------:R4:W-:Y:S01]  /*40960*/  @!P1 STL.64 [R125], RZ ;  /* 0x000000ff7d009387 */ /* 0x0009e20000100a00 */
[----:B--2---:R-:W-:-:S05]  /*40970*/  @P1 IMAD.MOV.U32 R129, RZ, RZ, -0x40100000 ;  /* 0xbff00000ff811424 */ /* 0x004fca00078e00ff */
[----:B------:R4:W-:Y:S01]  /*40980*/  @P1 STL.64 [R125+0x1388], R128 ;  /* 0x001388807d001387 */ /* 0x0009e20000100a00 */
[----:B------:R-:W-:Y:S02]  /*40990*/  @!P1 IMAD.MOV.U32 R128, RZ, RZ, 0x0 ;  /* 0x00000000ff809424 */ /* 0x000fe400078e00ff */
[----:B------:R-:W-:-:S05]  /*409a0*/  @!P1 IMAD.MOV.U32 R129, RZ, RZ, -0x3f56d000 ;  /* 0xc0a93000ff819424 */ /* 0x000fca00078e00ff */
[----:B------:R4:W-:Y:S01]  /*409b0*/  @!P1 STL.64 [R125+0x1388], R128 ;  /* 0x001388807d009387 */ /* 0x0009e20000100a00 */
[----:B------:R-:W-:-:S13]  /*409c0*/  ISETP.NE.AND P1, PT, R122, 0x2, PT ;  /* 0x000000027a00780c */ /* 0x000fda0003f25270 */
[----:B----4-:R-:W-:Y:S05]  /*409d0*/  @!P1 BRA `(.L_x_1411) ;  /* 0x00000000003c9947 */ /* 0x010fea0003800000 */
        /* <DEDUP_REMOVED lines=10> */
[----:B--2---:R-:W-:-:S05]  /*40a80*/  @P1 IMAD.MOV.U32 R125, RZ, RZ, -0x40100000 ;  /* 0xbff00000ff7d1424 */ /* 0x004fca00078e00ff */
[----:B------:R4:W-:Y:S01]  /*40a90*/  @P1 STL.64 [R121+0x1388], R124 ;  /* 0x0013887c79001387 */ /* 0x0009e20000100a00 */
[----:B------:R-:W-:Y:S02]  /*40aa0*/  @!P1 IMAD.MOV.U32 R124, RZ, RZ, 0x0 ;  /* 0x00000000ff7c9424 */ /* 0x000fe400078e00ff */
[----:B------:R-:W-:-:S05]  /*40ab0*/  @!P1 IMAD.MOV.U32 R125, RZ, RZ, -0x3f56d000 ;  /* 0xc0a93000ff7d9424 */ /* 0x000fca00078e00ff */
[----:B------:R4:W-:Y:S02]  /*40ac0*/  @!P1 STL.64 [R121+0x1388], R124 ;  /* 0x0013887c79009387 */ /* 0x0009e40000100a00 */
.L_x_1411:
[----:B------:R-:W-:Y:S05]  /*40ad0*/  BSYNC.RECONVERGENT B1 ;  /* 0x0000000000017941 */ /* 0x000fea0003800200 */
.L_x_1410:
[C---:B------:R-:W-:Y:S01]  /*40ae0*/  ISETP.NE.AND P1, PT, R120.reuse, R178, PT ;  /* 0x000000b27800720c */ /* 0x040fe20003f25270 */
[----:B------:R-:W-:-:S12]  /*40af0*/  VIADD R120, R120, 0x1 ;  /* 0x0000000178787836 */ /* 0x000fd80000000000 */
[----:B------:R-:W-:Y:S05]  /*40b00*/  @P1 BRA `(.L_x_1415) ;  /* 0xfffffff400e81947 */ /* 0x000fea000383ffff */
[----:B------:R-:W-:Y:S05]  /*40b10*/  BSYNC.RECONVERGENT B0 ;  /* 0x0000000000007941 */ /* 0x000fea0003800200 */
.L_x_1409:
[----:B----4-:R-:W-:-:S07]  /*40b20*/  IMAD.MOV.U32 R121, RZ, RZ, 0x1 ;  /* 0x00000001ff797424 */ /* 0x010fce00078e00ff */
.L_x_1478:
[----:B------:R-:W-:Y:S04]  /*40b30*/  BSSY.RECONVERGENT B4, `(.L_x_1416) ;  /* 0x00003f9000047945 */ /* 0x000fe80003800200 */
[----:B--234-:R-:W-:Y:S05]  /*40b40*/  @!P0 BRA `(.L_x_1417) ;  /* 0x0000003c00dc8947 */ /* 0x01cfea0003800000 */
[----:B------:R-:W-:Y:S02]  /*40b50*/  VIADD R131, R121, 0xffffffff ;  /* 0xffffffff79837836 */ /* 0x000fe40000000000 */
[----:B---3--:R-:W-:Y:S02]  /*40b60*/  IMAD.IADD R129, R1, 0x1, R121 ;  /* 0x0000000101817824 */ /* 0x008fe400078e0279 */
[CC--:B------:R-:W-:Y:S02]  /*40b70*/  IMAD R130, R131.reuse, R172.reuse, -R172 ;  /* 0x000000ac83827224 */ /* 0x0c0fe400078e0aac */
[----:B------:R-:W-:Y:S02]  /*40b80*/  IMAD.MOV.U32 R120, RZ, RZ, 0x1 ;  /* 0x00000001ff787424 */ /* 0x000fe400078e00ff */
[----:B------:R-:W-:Y:S02]  /*40b90*/  VIADD R130, R130, 0xfffffffe ;  /* 0xfffffffe82827836 */ /* 0x000fe40000000000 */
[----:B------:R-:W-:-:S07]  /*40ba0*/  IMAD R204, R131, R172, -0x1 ;  /* 0xffffffff83cc7424 */ /* 0x000fce00078e02ac */
.L_x_1477:
[----:B--2345:R-:W-:-:S05]  /*40bb0*/  IMAD.IADD R124, R204, 0x1, R120 ;  /* 0x00000001cc7c7824 */ /* 0x03cfca00078e0278 */
[----:B------:R-:W-:-:S05]  /*40bc0*/  LEA R128, R124, R1, 0x3 ;  /* 0x000000017c807211 */ /* 0x000fca00078e18ff */
        /* <DEDUP_REMOVED lines=16> */
[----:B------:R-:W-:Y:S02]  /*40cd0*/  @P1 IMAD.MOV.U32 R176, RZ, RZ, 0x0 ;  /* 0x00000000ffb01424 */ /* 0x000fe400078e00ff */
[----:B------:R-:W-:Y:S02]  /*40ce0*/  @P1 IMAD.MOV.U32 R177, RZ, RZ, -0x40100000 ;  /* 0xbff00000ffb11424 */ /* 0x000fe400078e00ff */
[----:B------:R-:W-:Y:S02]  /*40cf0*/  @P1 IMAD.MOV.U32 R122, RZ, RZ, 0x0 ;  /* 0x00000000ff7a1424 */ /* 0x000fe400078e00ff */
[----:B------:R-:W-:Y:S01]  /*40d00*/  @P1 IMAD.MOV.U32 R123, RZ, RZ, 0x7ff00000 ;  /* 0x7ff00000ff7b1424 */ /* 0x000fe200078e00ff */
[----:B------:R2:W-:Y:S01]  /*40d10*/  @P1 STL.64 [R124], R176 ;  /* 0x000000b07c001387 */ /* 0x0005e20000100a00 */
[----:B------:R-:W-:Y:S02]  /*40d20*/  @P1 IMAD.MOV.U32 R186, RZ, RZ, 0x0 ;  /* 0x00000000ffba1424 */ /* 0x000fe400078e00ff */
[----:B------:R-:W-:-:S02]  /*40d30*/  @P1 IMAD.MOV.U32 R187, RZ, RZ, -0x40100000 ;  /* 0xbff00000ffbb1424 */ /* 0x000fc400078e00ff */
[----:B------:R-:W-:Y:S02]  /*40d40*/  @P1 IMAD.MOV.U32 R188, RZ, RZ, 0x0 ;  /* 0x00000000ffbc1424 */ /* 0x000fe400078e00ff */
[----:B------:R-:W-:Y:S02]  /*40d50*/  @P1 IMAD.MOV.U32 R189, RZ, RZ, 0x7ff00000 ;  /* 0x7ff00000ffbd1424 */ /* 0x000fe400078e00ff */
[----:B--2---:R-:W-:-:S05]  /*40d60*/  @P1 IMAD.MOV.U32 R177, RZ, RZ, 0x7ff00000 ;  /* 0x7ff00000ffb11424 */ /* 0x004fca00078e00ff */
[----:B------:R2:W-:Y:S01]  /*40d70*/  @P1 STL.64 [R128], R176 ;  /* 0x000000b080001387 */ /* 0x0005e20000100a00 */
[----:B------:R-:W-:Y:S05]  /*40d80*/  @P1 BRA `(.L_x_1421) ;  /* 0x0000001400901947 */ /* 0x000fea0003800000 */
[----:B------:R-:W3:Y:S01]  /*40d90*/  LDL.S8 R186, [R127+0x27f2] ;  /* 0x0027f2007fba7983 */ /* 0x000ee20000100200 */
[----:B------:R-:W4:Y:S03]  /*40da0*/  LDC.64 R196, c[0x0][0x468] ;  /* 0x00011a00ffc47b82 */ /* 0x000f260000000a00 */
[----:B------:R-:W5:Y:S01]  /*40db0*/  LDL.U8 R202, [R129+0x27d7] ;  /* 0x0027d70081ca7983 */ /* 0x000f620000100000 */
[----:B------:R-:W-:Y:S01]  /*40dc0*/  PRMT R173, R125, 0x8880, RZ ;  /* 0x000088807dad7816 */ /* 0x000fe200000000ff */
[----:B------:R-:W-:Y:S01]  /*40dd0*/  UMOV UR10, 0x1905 ;  /* 0x00001905000a7882 */ /* 0x000fe20000000000 */
[----:B------:R-:W-:Y:S02]  /*40de0*/  PRMT R187, R126, 0x3340, RZ ;  /* 0x000033407ebb7816 */ /* 0x000fe400000000ff */
[----:B------:R-:W0:Y:S01]  /*40df0*/  LDC.64 R198, c[0x0][0x468] ;  /* 0x00011a00ffc67b82 */ /* 0x000e220000000a00 */
[--C-:B--2---:R-:W-:Y:S01]  /*40e00*/  SHF.R.S32.HI R177, RZ, 0x1f, R173.reuse ;  /* 0x0000001fffb17819 */ /* 0x104fe200000114ad */
[--C-:B------:R-:W-:Y:S01]  /*40e10*/  IMAD.MOV.U32 R176, RZ, RZ, R173.reuse ;  /* 0x000000ffffb07224 */ /* 0x100fe200078e00ad */
[----:B---3--:R-:W-:-:S02]  /*40e20*/  PRMT R200, R186, 0x5410, R173 ;  /* 0x00005410bac87816 */ /* 0x008fc400000000ad */
[----:B------:R-:W-:-:S03]  /*40e30*/  LOP3.LUT R186, R186, 0xffff, RZ, 0xc0, !PT ;  /* 0x0000ffffbaba7812 */ /* 0x000fc600078ec0ff */
[----:B------:R-:W-:Y:S01]  /*40e40*/  IDP.2A.LO.S16.U8 R200, R200, UR10, R190 ;  /* 0x0000000ac8c87c26 */ /* 0x000fe200080012be */
[----:B------:R-:W-:Y:S01]  /*40e50*/  PRMT R186, R186, 0x3340, R125 ;  /* 0x00003340baba7816 */ /* 0x000fe2000000007d */
[----:B------:R-:W-:Y:S01]  /*40e60*/  IMAD.WIDE R190, R190, 0x5, R176 ;  /* 0x00000005bebe7825 */ /* 0x000fe200078e02b0 */
[----:B------:R-:W-:Y:S02]  /*40e70*/  UMOV UR10, 0x57d19 ;  /* 0x00057d19000a7882 */ /* 0x000fe40000000000 */
[----:B------:R-:W-:Y:S02]  /*40e80*/  PRMT R186, R186, 0x5410, R187 ;  /* 0x00005410baba7816 */ /* 0x000fe400000000bb */
[----:B-----5:R-:W-:-:S05]  /*40e90*/  PRMT R187, R202, 0x8880, RZ ;  /* 0x00008880cabb7816 */ /* 0x020fca00000000ff */
[----:B------:R-:W-:Y:S01]  /*40ea0*/  IDP.4A.S8.U8 R194, R186, UR10, R187 ;  /* 0x0000000abac27c26 */ /* 0x000fe200080002bb */
[----:B----4-:R-:W-:-:S03]  /*40eb0*/  LEA R186, P1, R190, R196, 0x3 ;  /* 0x000000c4beba7211 */ /* 0x010fc600078218ff */
[----:B0-----:R-:W-:Y:S01]  /*40ec0*/  IMAD.WIDE R194, R194, 0x8, R198 ;  /* 0x00000008c2c27825 */ /* 0x001fe200078e02c6 */
[----:B------:R-:W-:-:S03]  /*40ed0*/  LEA.HI.X R187, R190, R197, R191, 0x3, P1 ;  /* 0x000000c5bebb7211 */ /* 0x000fc600008f1cbf */
[----:B------:R-:W-:Y:S01]  /*40ee0*/  IMAD.WIDE R198, R200, 0x8, R198 ;  /* 0x00000008c8c67825 */ /* 0x000fe200078e02c6 */
[----:B------:R-:W2:Y:S04]  /*40ef0*/  LDG.E.64 R192, desc[UR6][R194.64+0x9df8] ;  /* 0x009df806c2c07981 */ /* 0x000ea8000c1e1b00 */
[----:B------:R-:W3:Y:S04]  /*40f00*/  LDG.E.64 R200, desc[UR6][R198.64+0x5208] ;  /* 0x00520806c6c87981 */ /* 0x000ee8000c1e1b00 */
[----:B------:R-:W2:Y:S04]  /*40f10*/  LDG.E.64 R188, desc[UR6][R186.64+0xb248] ;  /* 0x00b24806babc7981 */ /* 0x000ea8000c1e1b00 */
[----:B------:R-:W4:Y:S04]  /*40f20*/  LDG.E.64 R194, desc[UR6][R194.64+0x8a70] ;  /* 0x008a7006c2c27981 */ /* 0x000f28000c1e1b00 */
[----:B------:R-:W4:Y:S01]  /*40f30*/  LDG.E.64 R186, desc[UR6][R186.64+0xb180] ;  /* 0x00b18006baba7981 */ /* 0x000f22000c1e1b00 */
[----:B------:R-:W-:Y:S01]  /*40f40*/  PRMT R202, R202, 0x8880, RZ ;  /* 0x00008880caca7816 */ /* 0x000fe200000000ff */
[----:B------:R-:W-:Y:S05]  /*40f50*/  BMOV.32.CLEAR RZ, B0 ;  /* 0x0000000000ff7355 */ /* 0x000fea0000100000 */
[----:B------:R-:W-:Y:S01]  /*40f60*/  BSSY.RECONVERGENT B0, `(.L_x_1422) ;  /* 0x000011f000007945 */ /* 0x000fe20003800200 */
[----:B------:R-:W-:Y:S01]  /*40f70*/  SHF.R.S32.HI R203, RZ, 0x1f, R202 ;  /* 0x0000001fffcb7819 */ /* 0x000fe200000114ca */
[----:B---3--:R-:W-:-:S02]  /*40f80*/  DSETP.GEU.AND P2, PT, |R200|, R174, PT ;  /* 0x000000aec800722a */ /* 0x008fc40003f4e200 */
[----:B--2---:R-:W-:Y:S02]  /*40f90*/  DADD R192, R188, R192 ;  /* 0x00000000bcc07229 */ /* 0x004fe400000000c0 */
        /* <DEDUP_REMOVED lines=21> */
[----:B------:R-:W-:Y:S01]  /*410f0*/  IMAD.MOV.U32 R190, RZ, RZ, 0x1 ;  /* 0x00000001ffbe7424 */ /* 0x000fe200078e00ff */
[----:B------:R-:W-:Y:S04]  /*41100*/  BSSY.RECONVERGENT B2, `(.L_x_1425) ;  /* 0x0000020000027945 */ /* 0x000fe80003800200 */
[----:B------:R-:W-:-:S08]  /*41110*/  DADD R176, R176, R200 ;  /* 0x00000000b0b07229 */ /* 0x000fd000000000c8 */
[----:B------:R-:W-:-:S06]  /*41120*/  DSETP.GT.AND P1, PT, |R176|, R174, PT ;  /* 0x000000aeb000722a */ /* 0x000fcc0003f24200 */
        /* <DEDUP_REMOVED lines=26> */
[----:B-1----:R-:W-:Y:S05]  /*412d0*/  CALL.REL.NOINC `($__internal_0_$__cuda_sm20_div_rn_f64_full) ;  /* 0x0000249000407944 */ /* 0x002fea0003c00000 */
[----:B------:R-:W-:Y:S02]  /*412e0*/  IMAD.MOV.U32 R190, RZ, RZ, R174 ;  /* 0x000000ffffbe7224 */ /* 0x000fe400078e00ae */
[----:B------:R-:W-:-:S07]  /*412f0*/  IMAD.MOV.U32 R191, RZ, RZ, R175 ;  /* 0x000000ffffbf7224 */ /* 0x000fce00078e00af */
.L_x_1426:
[----:B------:R-:W-:Y:S05]  /*41300*/  BSYNC.RECONVERGENT B2 ;  /* 0x0000000000027941 */ /* 0x000fea0003800200 */
.L_x_1425:
        /* <DEDUP_REMOVED lines=30> */
[----:B------:R-:W-:Y:S01]  /*414f0*/  MOV R190, R174 ;  /* 0x000000ae00be7202 */ /* 0x000fe20000000f00 */
[----:B------:R-:W-:-:S07]  /*41500*/  IMAD.MOV.U32 R191, RZ, RZ, R175 ;  /* 0x000000ffffbf7224 */ /* 0x000fce00078e00af */
.L_x_1429:
[----:B------:R-:W-:Y:S05]  /*41510*/  BSYNC.RECONVERGENT B2 ;  /* 0x0000000000027941 */ /* 0x000fea0003800200 */
.L_x_1428:
        /* <DEDUP_REMOVED lines=13> */
.L_x_1424:
        /* <DEDUP_REMOVED lines=8> */
[----:B------:R-:W-:-:S05]  /*41670*/  FSEL R200, R201, +QNAN , !P1 ;  /* 0x7ff00000c9c87808 */ /* 0x000fca0004800000 */
[----:B------:R-:W-:Y:S01]  /*41680*/  IMAD.MOV.U32 R203, RZ, RZ, R200 ;  /* 0x000000ffffcb7224 */ /* 0x000fe200078e00c8 */
        /* <DEDUP_REMOVED lines=26> */
.L_x_1431:
[----:B------:R-:W-:Y:S05]  /*41830*/  BSYNC.RECONVERGENT B2 ;  /* 0x0000000000027941 */ /* 0x000fea0003800200 */
.L_x_1430:
        /* <DEDUP_REMOVED lines=34> */
.L_x_1433:
[----:B------:R-:W-:Y:S05]  /*41a60*/  BSYNC.RECONVERGENT B2 ;  /* 0x0000000000027941 */ /* 0x000fea0003800200 */
.L_x_1432:
        /* <DEDUP_REMOVED lines=13> */
.L_x_1423:
        /* <DEDUP_REMOVED lines=24> */
[----:B------:R-:W-:-:S04]  /*41cc0*/  FSEL R196, R197, -1.875, !P1 ;  /* 0xbff00000c5c47808 */ /* 0x000fc80004800000 */
[----:B------:R-:W-:-:S06]  /*41cd0*/  MOV R199, R196 ;  /* 0x000000c400c77202 */ /* 0x000fcc0000000f00 */
        /* <DEDUP_REMOVED lines=23> */
.L_x_1435:
[----:B------:R-:W-:Y:S05]  /*41e50*/  BSYNC.RECONVERGENT B2 ;  /* 0x0000000000027941 */ /* 0x000fea0003800200 */
.L_x_1434:
        /* <DEDUP_REMOVED lines=34> */
.L_x_1437:
[----:B------:R-:W-:Y:S05]  /*42080*/  BSYNC.RECONVERGENT B2 ;  /* 0x0000000000027941 */ /* 0x000fea0003800200 */
.L_x_1436:
        /* <DEDUP_REMOVED lines=12> */
.L_x_1427:
[----:B------:R-:W-:Y:S05]  /*42150*/  BSYNC.RECONVERGENT B0 ;  /* 0x0000000000007941 */ /* 0x000fea0003800200 */
.L_x_1422:
[----:B------:R-:W-:Y:S01]  /*42160*/  UMOV UR12, 0xff800000 ;  /* 0xff800000000c7882 */ /* 0x000fe20000000000 */
[----:B------:R-:W-:Y:S01]  /*42170*/  UMOV UR13, 0x41cdcd64 ;  /* 0x41cdcd64000d7882 */ /* 0x000fe20000000000 */
[----:B------:R-:W-:Y:S01]  /*42180*/  UMOV UR10, 0xcccccccd ;  /* 0xcccccccd000a7882 */ /* 0x000fe20000000000 */
[----:B------:R-:W-:Y:S01]  /*42190*/  DSETP.GEU.AND P1, PT, |R202|, UR12, PT ;  /* 0x0000000cca007e2a */ /* 0x000fe2000bf2e200 */
[----:B------:R-:W-:Y:S02]  /*421a0*/  UMOV UR11, 0x4016cccc ;  /* 0x4016cccc000b7882 */ /* 0x000fe40000000000 */
[----:B0-23--:R-:W-:Y:S01]  /*421b0*/  DADD R174, R186, -UR10 ;  /* 0x8000000abaae7e29 */ /* 0x00dfe20008000000 */
        /* <DEDUP_REMOVED lines=26> */
.L_x_1439:
[----:B------:R-:W-:Y:S05]  /*42360*/  BSYNC.RECONVERGENT B0 ;  /* 0x0000000000007941 */ /* 0x000fea0003800200 */
.L_x_1438:
[----:B------:R-:W2:Y:S02]  /*42370*/  LDL.64 R174, [R1+0x7e38] ;  /* 0x007e380001ae7983 */ /* 0x000ea40000100a00 */
[----:B--2---:R-:W-:-:S06]  /*42380*/  DSETP.GEU.AND P1, PT, R174, R190, PT ;  /* 0x000000beae00722a */ /* 0x004fcc0003f2e000 */
[----:B------:R-:W-:Y:S02]  /*42390*/  FSEL R188, R188, R202, !P1 ;  /* 0x000000cabcbc7208 */ /* 0x000fe40004800000 */
[----:B------:R-:W-:Y:S02]  /*423a0*/  FSEL R189, R189, R203, !P1 ;  /* 0x000000cbbdbd7208 */ /* 0x000fe40004800000 */
[----:B------:R-:W-:Y:S02]  /*423b0*/  FSEL R186, R186, R198, !P1 ;  /* 0x000000c6baba7208 */ /* 0x000fe40004800000 */
[----:B------:R-:W-:-:S07]  /*423c0*/  FSEL R187, R187, R199, !P1 ;  /* 0x000000c7bbbb7208 */ /* 0x000fce0004800000 */
.L_x_1421:
[----:B------:R-:W-:Y:S05]  /*423d0*/  BSYNC.RECONVERGENT B1 ;  /* 0x0000000000017941 */ /* 0x000fea0003800200 */
.L_x_1420:
        /* <DEDUP_REMOVED lines=10> */
[----:B------:R-:W4:Y:S01]  /*42480*/  LDL.64 R194, [R124] ;  /* 0x000000007cc27983 */ /* 0x000f220000100a00 */
[----:B------:R-:W-:Y:S01]  /*42490*/  UMOV UR10, 0xcccccccd ;  /* 0xcccccccd000a7882 */ /* 0x000fe20000000000 */
[----:B------:R-:W-:Y:S01]  /*424a0*/  UMOV UR11, 0x4016cccc ;  /* 0x4016cccc000b7882 */ /* 0x000fe20000000000 */
[----:B--2---:R-:W-:Y:S01]  /*424b0*/  IMAD.MOV.U32 R176, RZ, RZ, 0x1 ;  /* 0x00000001ffb07424 */ /* 0x004fe200078e00ff */
[----:B------:R-:W-:Y:S05]  /*424c0*/  BMOV.32.CLEAR RZ, B0 ;  /* 0x0000000000ff7355 */ /* 0x000fea0000100000 */
[----:B------:R-:W-:Y:S01]  /*424d0*/  BSSY.RECONVERGENT B0, `(.L_x_1440) ;  /* 0x000001c000007945 */ /* 0x000fe20003800200 */
[----:B----4-:R-:W-:Y:S01]  /*424e0*/  DADD R174, R194, -UR10 ;  /* 0x8000000ac2ae7e29 */ /* 0x010fe20008000000 */
[----:B------:R-:W-:Y:S01]  /*424f0*/  UMOV UR10, 0x3a29c77a ;  /* 0x3a29c77a000a7882 */ /* 0x000fe20000000000 */
[----:B------:R-:W-:-:S06]  /*42500*/  UMOV UR11, 0x3fffcb92 ;  /* 0x3fffcb92000b7882 */ /* 0x000fcc0000000000 */
[----:B------:R-:W-:-:S06]  /*42510*/  DFMA R174, R180, UR10, R174 ;  /* 0x0000000ab4ae7c2b */ /* 0x000fcc00080000ae */
[----:B------:R-:W3:Y:S02]  /*42520*/  MUFU.RCP64H R177, R175 ;  /* 0x000000af00b17308 */ /* 0x000ee40000001800 */
[----:B---3--:R-:W-:-:S08]  /*42530*/  DFMA R186, -R174, R176, 1 ;  /* 0x3ff00000aeba742b */ /* 0x008fd000000001b0 */
        /* <DEDUP_REMOVED lines=9> */
[----:B------:R-:W-:Y:S01]  /*425d0*/  IMAD.MOV.U32 R186, RZ, RZ, 0x0 ;  /* 0x00000000ffba7424 */ /* 0x000fe200078e00ff */
[----:B------:R-:W-:Y:S01]  /*425e0*/  MOV R189, 0x7ff00000 ;  /* 0x7ff0000000bd7802 */ /* 0x000fe20000000f00 */
[----:B------:R-:W-:Y:S02]  /*425f0*/  IMAD.MOV.U32 R187, RZ, RZ, -0x40100000 ;  /* 0xbff00000ffbb7424 */ /* 0x000fe400078e00ff */
[----:B------:R-:W-:-:S05]  /*42600*/  IMAD.MOV.U32 R188, RZ, RZ, 0x0 ;  /* 0x00000000ffbc7424 */ /* 0x000fca00078e00ff */
        /* <DEDUP_REMOVED lines=8> */
.L_x_1441:
[----:B------:R-:W-:Y:S05]  /*42690*/  BSYNC.RECONVERGENT B0 ;  /* 0x0000000000007941 */ /* 0x000fea0003800200 */
.L_x_1440:
[----:B------:R-:W-:-:S04]  /*426a0*/  IMAD.IADD R173, R130, 0x1, R120 ;  /* 0x0000000182ad7824 */ /* 0x000fc800078e0278 */
[----:B------:R-:W-:-:S06]  /*426b0*/  IMAD R176, R173, 0x8, R1 ;  /* 0x00000008adb07824 */ /* 0x000fcc00078e0201 */
[----:B------:R-:W2:Y:S01]  /*426c0*/  LDL.64 R176, [R176] ;  /* 0x00000000b0b07983 */ /* 0x000ea20000100a00 */
[----:B------:R-:W-:Y:S01]  /*426d0*/  IMAD.MOV.U32 R196, RZ, RZ, -0x800000 ;  /* 0xff800000ffc47424 */ /* 0x000fe200078e00ff */
[----:B------:R-:W-:Y:S05]  /*426e0*/  BMOV.32.CLEAR RZ, B0 ;  /* 0x0000000000ff7355 */ /* 0x000fea0000100000 */
[----:B------:R-:W-:Y:S01]  /*426f0*/  IMAD.MOV.U32 R197, RZ, RZ, 0x41cdcd64 ;  /* 0x41cdcd64ffc57424 */ /* 0x000fe200078e00ff */
[----:B------:R-:W-:Y:S05]  /*42700*/  BSSY.RECONVERGENT B0, `(.L_x_1442) ;  /* 0x0000016000007945 */ /* 0x000fea0003800200 */
[----:B--2---:R-:W-:-:S14]  /*42710*/  DSETP.GEU.AND P1, PT, |R176|, R196, PT ;  /* 0x000000c4b000722a */ /* 0x004fdc0003f2e200 */
[----:B------:R-:W-:Y:S05]  /*42720*/  @P1 BRA `(.L_x_1443) ;  /* 0x00000000004c1947 */ /* 0x000fea0003800000 */
[----:B------:R-:W2:Y:S01]  /*42730*/  LDL.U8 R175, [R129+0x27d7] ;  /* 0x0027d70081af7983 */ /* 0x000ea20000100000 */
[----:B------:R-:W3:Y:S03]  /*42740*/  LDC.64 R190, c[0x0][0x468] ;  /* 0x00011a00ffbe7b82 */ /* 0x000ee60000000a00 */
[----:B------:R-:W4:Y:S01]  /*42750*/  LDL.U8 R174, [R127+0x27f2] ;  /* 0x0027f2007fae7983 */ /* 0x000f220000100000 */
[----:B------:R-:W-:Y:S01]  /*42760*/  UMOV UR10, 0x5197d ;  /* 0x0005197d000a7882 */ /* 0x000fe20000000000 */
[----:B--2---:R-:W-:Y:S02]  /*42770*/  PRMT R175, R175, 0x3340, R126 ;  /* 0x00003340afaf7816 */ /* 0x004fe4000000007e */
[----:B----4-:R-:W-:-:S04]  /*42780*/  PRMT R174, R174, 0x3340, RZ ;  /* 0x00003340aeae7816 */ /* 0x010fc800000000ff */
[----:B------:R-:W-:Y:S02]  /*42790*/  PRMT R174, R175, 0x5410, R174 ;  /* 0x00005410afae7816 */ /* 0x000fe400000000ae */
[----:B------:R-:W-:-:S05]  /*427a0*/  PRMT R175, R125, 0x8880, RZ ;  /* 0x000088807daf7816 */ /* 0x000fca00000000ff */
[----:B------:R-:W-:-:S04]  /*427b0*/  IDP.4A.S8.U8 R174, R174, UR10, R175 ;  /* 0x0000000aaeae7c26 */ /* 0x000fc800080002af */
[----:B---3--:R-:W-:-:S05]  /*427c0*/  IMAD.WIDE R190, R174, 0x8, R190 ;  /* 0x00000008aebe7825 */ /* 0x008fca00078e02be */
        /* <DEDUP_REMOVED lines=9> */
.L_x_1443:
[----:B------:R-:W-:Y:S05]  /*42860*/  BSYNC.RECONVERGENT B0 ;  /* 0x0000000000007941 */ /* 0x000fea0003800200 */
.L_x_1442:
        /* <DEDUP_REMOVED lines=27> */
[----:B01----:R-:W-:Y:S05]  /*42a20*/  CALL.REL.NOINC `($__internal_0_$__cuda_sm20_div_rn_f64_full) ;  /* 0x00002478006c7944 */ /* 0x003fea0003c00000 */
.L_x_1445:
[----:B------:R-:W-:Y:S05]  /*42a30*/  BSYNC.RECONVERGENT B0 ;  /* 0x0000000000007941 */ /* 0x000fea0003800200 */
.L_x_1444:
        /* <DEDUP_REMOVED lines=19> */
[----:B--2---:R-:W-:Y:S02]  /*42b70*/  IMAD.MOV.U32 R186, RZ, RZ, R194 ;  /* 0x000000ffffba7224 */ /* 0x004fe400078e00c2 */
        /* <DEDUP_REMOVED lines=9> */
.L_x_1447:
[----:B------:R-:W-:Y:S05]  /*42c10*/  BSYNC.RECONVERGENT B0 ;  /* 0x0000000000007941 */ /* 0x000fea0003800200 */
.L_x_1446:
[----:B------:R-:W4:Y:S01]  /*42c20*/  LDCU.64 UR10, c[0x0][0x468] ;  /* 0x00008d00ff0a77ac */ /* 0x000f220008000a00 */
[----:B------:R-:W-:Y:S02]  /*42c30*/  PRMT R192, R125, 0x8880, RZ ;  /* 0x000088807dc07816 */ /* 0x000fe400000000ff */
[----:B------:R-:W-:Y:S02]  /*42c40*/  PRMT R122, R126, 0x8880, RZ ;  /* 0x000088807e7a7816 */ /* 0x000fe400000000ff */
[----:B------:R-:W-:Y:S02]  /*42c50*/  SHF.R.S32.HI R193, RZ, 0x1f, R192 ;  /* 0x0000001fffc17819 */ /* 0x000fe400000114c0 */
[----:B------:R-:W-:Y:S02]  /*42c60*/  SHF.R.S32.HI R173, RZ, 0x1f, R122 ;  /* 0x0000001fffad7819 */ /* 0x000fe4000001147a */
[----:B------:R-:W-:Y:S01]  /*42c70*/  MOV R208, 0x3 ;  /* 0x0000000300d07802 */ /* 0x000fe20000000f00 */
[----:B------:R-:W-:-:S04]  /*42c80*/  IMAD.WIDE.U32 R122, R122, 0x5, R192 ;  /* 0x000000057a7a7825 */ /* 0x000fc800078e00c0 */
[----:B------:R-:W-:-:S04]  /*42c90*/  IMAD R173, R173, 0x5, RZ ;  /* 0x00000005adad7824 */ /* 0x000fc800078e02ff */
[----:B------:R-:W-:Y:S01]  /*42ca0*/  IMAD.IADD R123, R123, 0x1, R173 ;  /* 0x000000017b7b7824 */ /* 0x000fe200078e02ad */
[----:B----4-:R-:W-:-:S04]  /*42cb0*/  LEA R194, P1, R122, UR10, 0x3 ;  /* 0x0000000a7ac27c11 */ /* 0x010fc8000f8218ff */
[----:B------:R-:W-:-:S09]  /*42cc0*/  LEA.HI.X R195, R122, UR11, R123, 0x3, P1 ;  /* 0x0000000b7ac37c11 */ /* 0x000fd200088f1c7b */
.L_x_1476:
[----:B----4-:R-:W-:Y:S01]  /*42cd0*/  IMAD.IADD R122, R120, 0x1, -R208 ;  /* 0x00000001787a7824 */ /* 0x010fe200078e0ad0 */
        /* <DEDUP_REMOVED lines=12> */
.L_x_1475:
[----:B------:R-:W-:Y:S02]  /*42da0*/  IMAD.MOV.U32 R205, RZ, RZ, R207 ;  /* 0x000000ffffcd7224 */ /* 0x000fe400078e00cf */
[----:B------:R-:W-:-:S04]  /*42db0*/  VIADD R207, R207, 0xffffffff ;  /* 0xffffffffcfcf7836 */ /* 0x000fc80000000000 */
[----:B------:R-:W-:-:S04]  /*42dc0*/  IMAD R173, R207, R172, R206 ;  /* 0x000000accfad7224 */ /* 0x000fc800078e02ce */
[----:B------:R-:W-:-:S04]  /*42dd0*/  VIADD R173, R173, 0xffffffff ;  /* 0xffffffffadad7836 */ /* 0x000fc80000000000 */
[----:B----4-:R-:W-:-:S06]  /*42de0*/  IMAD R122, R173, 0x8, R1 ;  /* 0x00000008ad7a7824 */ /* 0x010fcc00078e0201 */
[----:B------:R-:W4:Y:S01]  /*42df0*/  LDL.64 R122, [R122] ;  /* 0x000000007a7a7983 */ /* 0x000f220000100a00 */
[----:B------:R-:W-:Y:S01]  /*42e00*/  IMAD.MOV.U32 R226, RZ, RZ, -0x800000 ;  /* 0xff800000ffe27424 */ /* 0x000fe200078e00ff */
[----:B------:R-:W-:Y:S01]  /*42e10*/  BSSY.RECONVERGENT B1, `(.L_x_1450) ;  /* 0x00001c0000017945 */ /* 0x000fe20003800200 */
[----:B------:R-:W-:-:S06]  /*42e20*/  IMAD.MOV.U32 R227, RZ, RZ, 0x41cdcd64 ;  /* 0x41cdcd64ffe37424 */ /* 0x000fcc00078e00ff */
[----:B----4-:R-:W-:-:S14]  /*42e30*/  DSETP.GEU.AND P2, PT, |R122|, R226, PT ;  /* 0x000000e27a00722a */ /* 0x010fdc0003f4e200 */
        /* <DEDUP_REMOVED lines=8> */
[C---:B---3--:R-:W-:Y:S01]  /*42ec0*/  IMAD.IADD R176, R210.reuse, 0x1, R209 ;  /* 0x00000001d2b07824 */ /* 0x048fe200078e02d1 */
        /* <DEDUP_REMOVED lines=19> */
[----:B------:R-:W3:Y:S01]  /*43000*/  LDC.64 R190, c[0x0][0x468] ;  /* 0x00011a00ffbe7b82 */ /* 0x000ee20000000a00 */
[----:B------:R-:W-:-:S04]  /*43010*/  IMAD.IADD R174, R1, 0x1, R206 ;  /* 0x0000000101ae7824 */ /* 0x000fc800078e02ce */
[----:B------:R-:W4:Y:S04]  /*43020*/  LDL.U8 R175, [R175+0x27d8] ;  /* 0x0027d800afaf7983 */ /* 0x000f280000100000 */
[----:B------:R-:W5:Y:S01]  /*43030*/  LDL.U8 R174, [R174+0x27f3] ;  /* 0x0027f300aeae7983 */ /* 0x000f620000100000 */
[----:B------:R-:W-:Y:S01]  /*43040*/  UMOV UR10, 0x5197d ;  /* 0x0005197d000a7882 */ /* 0x000fe20000000000 */
[----:B---3--:R-:W-:Y:S01]  /*43050*/  IMAD.WIDE.U32 R176, R176, 0x8, R190 ;  /* 0x00000008b0b07825 */ /* 0x008fe200078e00be */
[----:B----4-:R-:W-:Y:S02]  /*43060*/  PRMT R175, R175, 0x3340, R126 ;  /* 0x00003340afaf7816 */ /* 0x010fe4000000007e */
[----:B-----5:R-:W-:-:S04]  /*43070*/  PRMT R174, R174, 0x3340, RZ ;  /* 0x00003340aeae7816 */ /* 0x020fc800000000ff */
[----:B------:R-:W-:-:S05]  /*43080*/  PRMT R174, R175, 0x5410, R174 ;  /* 0x00005410afae7816 */ /* 0x000fca00000000ae */
[----:B------:R-:W-:Y:S02]  /*43090*/  IDP.4A.S8.U8 R196, R174, UR10, R192 ;  /* 0x0000000aaec47c26 */ /* 0x000fe400080002c0 */
[----:B------:R-:W3:Y:S02]  /*430a0*/  LDG.E.64 R174, desc[UR6][R176.64+0x6268] ;  /* 0x00626806b0ae7981 */ /* 0x000ee4000c1e1b00 */
[----:B------:R-:W-:-:S05]  /*430b0*/  IMAD.WIDE R196, R196, 0x8, R190 ;  /* 0x00000008c4c47825 */ /* 0x000fca00078e02be */
[----:B------:R-:W3:Y:S04]  /*430c0*/  LDG.E.64 R190, desc[UR6][R196.64+0x1388] ;  /* 0x00138806c4be7981 */ /* 0x000ee8000c1e1b00 */
[----:B------:R-:W4:Y:S04]  /*430d0*/  LDG.E.64 R176, desc[UR6][R176.64+0x5f98] ;  /* 0x005f9806b0b07981 */ /* 0x000f28000c1e1b00 */
[----:B------:R-:W4:Y:S01]  /*430e0*/  LDG.E.64 R196, desc[UR6][R196.64] ;  /* 0x00000006c4c47981 */ /* 0x000f22000c1e1b00 */
[----:B---3--:R-:W-:Y:S02]  /*430f0*/  DADD R174, R174, R190 ;  /* 0x00000000aeae7229 */ /* 0x008fe400000000be */
[----:B----4-:R-:W-:-:S11]  /*43100*/  DADD R196, R176, R196 ;  /* 0x00000000b0c47229 */ /* 0x010fd600000000c4 */
.L_x_1456:
[----:B------:R-:W-:Y:S05]  /*43110*/  BSYNC.RECONVERGENT B6 ;  /* 0x0000000000067941 */ /* 0x000fea0003800200 */
.L_x_1455:
[----:B------:R-:W3:Y:S01]  /*43120*/  LDL.64 R190, [R173] ;  /* 0x00000000adbe7983 */ /* 0x000ee20000100a00 */
[----:B------:R-:W-:Y:S01]  /*43130*/  DADD R176, R122, R174 ;  /* 0x000000007ab07229 */ /* 0x000fe200000000ae */
[----:B------:R-:W-:Y:S01]  /*43140*/  UMOV UR10, 0xcccccccd ;  /* 0xcccccccd000a7882 */ /* 0x000fe20000000000 */
[----:B------:R-:W-:Y:S01]  /*43150*/  UMOV UR11, 0x4016cccc ;  /* 0x4016cccc000b7882 */ /* 0x000fe20000000000 */
[----:B------:R-:W-:Y:S01]  /*43160*/  MOV R122, 0x1 ;  /* 0x00000001007a7802 */ /* 0x000fe20000000f00 */
[----:B------:R-:W-:Y:S04]  /*43170*/  BSSY.RECONVERGENT B6, `(.L_x_1457) ;  /* 0x000001e000067945 */ /* 0x000fe80003800200 */
[----:B------:R-:W-:-:S06]  /*43180*/  DSETP.GT.AND P2, PT, |R176|, R226, PT ;  /* 0x000000e2b000722a */ /* 0x000fcc0003f44200 */
[----:B------:R-:W-:Y:S02]  /*43190*/  FSEL R202, R176, RZ, !P2 ;  /* 0x000000ffb0ca7208 */ /* 0x000fe40005000000 */
[----:B------:R-:W-:Y:S01]  /*431a0*/  FSEL R203, R177, +QNAN , !P2 ;  /* 0x7ff00000b1cb7808 */ /* 0x000fe20005000000 */
[----:B---3--:R-:W-:-:S10]  /*431b0*/  DADD R190, R190, R196 ;  /* 0x00000000bebe7229 */ /* 0x008fd400000000c4 */
[----:B------:R-:W-:Y:S02]  /*431c0*/  FSEL R198, R190, RZ, !P2 ;  /* 0x000000ffbec67208 */ /* 0x000fe40005000000 */
[----:B------:R-:W-:-:S06]  /*431d0*/  FSEL R199, R191, -1.875, !P2 ;  /* 0xbff00000bfc77808 */ /* 0x000fcc0005000000 */
[----:B------:R-:W-:Y:S01]  /*431e0*/  DADD R174, R198, -UR10 ;  /* 0x8000000ac6ae7e29 */ /* 0x000fe20008000000 */
[----:B------:R-:W-:Y:S01]  /*431f0*/  UMOV UR10, 0x3a29c77a ;  /* 0x3a29c77a000a7882 */ /* 0x000fe20000000000 */
[----:B------:R-:W-:-:S06]  /*43200*/  UMOV UR11, 0x3fffcb92 ;  /* 0x3fffcb92000b7882 */ /* 0x000fcc0000000000 */
[----:B------:R-:W-:-:S06]  /*43210*/  DFMA R174, R180, UR10, R174 ;  /* 0x0000000ab4ae7c2b */ /* 0x000fcc00080000ae */
[----:B------:R-:W3:Y:S02]  /*43220*/  MUFU.RCP64H R123, R175 ;  /* 0x000000af007b7308 */ /* 0x000ee40000001800 */
[----:B---3--:R-:W-:-:S08]  /*43230*/  DFMA R190, -R174, R122, 1 ;  /* 0x3ff00000aebe742b */ /* 0x008fd0000000017a */
        /* <DEDUP_REMOVED lines=14> */
[----:B012---:R-:W-:Y:S05]  /*43320*/  CALL.REL.NOINC `($__internal_0_$__cuda_sm20_div_rn_f64_full) ;  /* 0x00002470002c7944 */ /* 0x007fea0003c00000 */
[----:B------:R-:W-:Y:S02]  /*43330*/  IMAD.MOV.U32 R122, RZ, RZ, R174 ;  /* 0x000000ffff7a7224 */ /* 0x000fe400078e00ae */
[----:B------:R-:W-:-:S07]  /*43340*/  IMAD.MOV.U32 R123, RZ, RZ, R175 ;  /* 0x000000ffff7b7224 */ /* 0x000fce00078e00af */
.L_x_1458:
[----:B------:R-:W-:Y:S05]  /*43350*/  BSYNC.RECONVERGENT B6 ;  /* 0x0000000000067941 */ /* 0x000fea0003800200 */
.L_x_1457:
        /* <DEDUP_REMOVED lines=27> */
.L_x_1460:
[----:B------:R-:W-:Y:S05]  /*43510*/  BSYNC.RECONVERGENT B6 ;  /* 0x0000000000067941 */ /* 0x000fea0003800200 */
.L_x_1459:
[----:B------:R-:W-:-:S06]  /*43520*/  DSETP.GT.AND P2, PT, R122, R190, PT ;  /* 0x000000be7a00722a */ /* 0x000fcc0003f44000 */
[----:B------:R-:W-:Y:S02]  /*43530*/  FSEL R174, R202, RZ, P2 ;  /* 0x000000ffcaae7208 */ /* 0x000fe40001000000 */
[----:B------:R-:W-:Y:S02]  /*43540*/  FSEL R175, R203, +QNAN , P2 ;  /* 0x7ff00000cbaf7808 */ /* 0x000fe40001000000 */
[----:B------:R-:W-:Y:S02]  /*43550*/  FSEL R176, R198, RZ, P2 ;  /* 0x000000ffc6b07208 */ /* 0x000fe40001000000 */
[----:B------:R-:W-:Y:S01]  /*43560*/  FSEL R177, R199, -1.875, P2 ;  /* 0xbff00000c7b17808 */ /* 0x000fe20001000000 */
[----:B------:R-:W-:Y:S06]  /*43570*/  BRA `(.L_x_1461) ;  /* 0x0000001000e87947 */ /* 0x000fec0003800000 */
.L_x_1454:
[C---:B------:R-:W-:Y:S01]  /*43580*/  IMAD.IADD R174, R1.reuse, 0x1, R206 ;  /* 0x0000000101ae7824 */ /* 0x040fe200078e02ce */
[----:B------:R-:W3:Y:S01]  /*43590*/  LDC.64 R190, c[0x0][0x468] ;  /* 0x00011a00ffbe7b82 */ /* 0x000ee20000000a00 */
[C---:B------:R-:W-:Y:S01]  /*435a0*/  IMAD.IADD R175, R1.reuse, 0x1, R205 ;  /* 0x0000000101af7824 */ /* 0x040fe200078e02cd */
[----:B------:R-:W4:Y:S01]  /*435b0*/  LDCU.64 UR10, c[0x0][0x468] ;  /* 0x00008d00ff0a77ac */ /* 0x000f220008000a00 */
[----:B------:R-:W-:Y:S01]  /*435c0*/  VIADD R198, R1, 0x1388 ;  /* 0x0000138801c67836 */ /* 0x000fe20000000000 */
[----:B------:R-:W5:Y:S04]  /*435d0*/  LDG.E.64 R200, desc[UR6][R194.64+0xb180] ;  /* 0x00b18006c2c87981 */ /* 0x000f68000c1e1b00 */
[----:B------:R-:W2:Y:S04]  /*435e0*/  LDL.S8 R174, [R174+0x27f3] ;  /* 0x0027f300aeae7983 */ /* 0x000ea80000100200 */
[----:B------:R2:W4:Y:S01]  /*435f0*/  LDL.S8 R177, [R175+0x27d8] ;  /* 0x0027d800afb17983 */ /* 0x0005220000100200 */
[----:B------:R-:W-:-:S03]  /*43600*/  IMAD R202, R173, 0x8, R198 ;  /* 0x00000008adca7824 */ /* 0x000fc600078e02c6 */
[----:B------:R-:W5:Y:S04]  /*43610*/  LDG.E.64 R198, desc[UR6][R194.64+0xb248] ;  /* 0x00b24806c2c67981 */ /* 0x000f68000c1e1b00 */
[----:B------:R-:W5:Y:S01]  /*43620*/  LDL.64 R202, [R202] ;  /* 0x00000000caca7983 */ /* 0x000f620000100a00 */
[----:B--2---:R-:W-:-:S03]  /*43630*/  SHF.R.S32.HI R175, RZ, 0x1f, R174 ;  /* 0x0000001fffaf7819 */ /* 0x004fc600000114ae */
[----:B----4-:R-:W-:-:S04]  /*43640*/  IMAD.WIDE R174, R177, 0x5, R174 ;  /* 0x00000005b1ae7825 */ /* 0x010fc800078e02ae */
[----:B---3--:R-:W-:Y:S01]  /*43650*/  IMAD.WIDE R176, R176, 0x8, R190 ;  /* 0x00000008b0b07825 */ /* 0x008fe200078e02be */
        /* <DEDUP_REMOVED lines=11> */
[----:B-----5:R-:W-:Y:S02]  /*43710*/  DADD R174, R174, R198 ;  /* 0x00000000aeae7229 */ /* 0x020fe400000000c6 */
        /* <DEDUP_REMOVED lines=32> */
.L_x_1463:
[----:B------:R-:W-:Y:S05]  /*43920*/  BSYNC.RECONVERGENT B6 ;  /* 0x0000000000067941 */ /* 0x000fea0003800200 */
.L_x_1462:
        /* <DEDUP_REMOVED lines=27> */
.L_x_1465:
[----:B------:R-:W-:Y:S05]  /*43ae0*/  BSYNC.RECONVERGENT B6 ;  /* 0x0000000000067941 */ /* 0x000fea0003800200 */
.L_x_1464:
[----:B------:R-:W-:-:S06]  /*43af0*/  DSETP.GT.AND P2, PT, R122, R190, PT ;  /* 0x000000be7a00722a */ /* 0x000fcc0003f44000 */
[----:B------:R-:W-:Y:S02]  /*43b00*/  FSEL R174, R202, RZ, P2 ;  /* 0x000000ffcaae7208 */ /* 0x000fe40001000000 */
[----:B------:R-:W-:Y:S02]  /*43b10*/  FSEL R175, R203, +QNAN , P2 ;  /* 0x7ff00000cbaf7808 */ /* 0x000fe40001000000 */
[----:B------:R-:W-:Y:S02]  /*43b20*/  FSEL R176, R198, RZ, P2 ;  /* 0x000000ffc6b07208 */ /* 0x000fe40001000000 */
[----:B------:R-:W-:Y:S01]  /*43b30*/  FSEL R177, R199, -1.875, P2 ;  /* 0xbff00000c7b17808 */ /* 0x000fe20001000000 */
[----:B------:R-:W-:Y:S06]  /*43b40*/  BRA `(.L_x_1461) ;  /* 0x0000000c00747947 */ /* 0x000fec0003800000 */
.L_x_1453:
[----:B------:R-:W-:-:S04]  /*43b50*/  ISETP.NE.AND P2, PT, R209, 0x1, PT ;  /* 0x00000001d100780c */ /* 0x000fc80003f45270 */
[----:B------:R-:W-:-:S13]  /*43b60*/  ISETP.NE.OR P2, PT, R210, 0x1, P2 ;  /* 0x00000001d200780c */ /* 0x000fda0001745670 */
[----:B------:R-:W-:Y:S05]  /*43b70*/  @P2 BRA `(.L_x_1466) ;  /* 0x0000000400b02947 */ /* 0x000fea0003800000 */
[C---:B------:R-:W-:Y:S01]  /*43b80*/  IMAD.IADD R191, R1.reuse, 0x1, R205 ;  /* 0x0000000101bf7824 */ /* 0x040fe200078e02cd */
[----:B------:R-:W3:Y:S01]  /*43b90*/  LDL.U8 R190, [R127+0x27f2] ;  /* 0x0027f2007fbe7983 */ /* 0x000ee20000100000 */
[C---:B------:R-:W-:Y:S01]  /*43ba0*/  IMAD.IADD R176, R1.reuse, 0x1, R206 ;  /* 0x0000000101b07824 */ /* 0x040fe200078e02ce */
[----:B------:R-:W4:Y:S02]  /*43bb0*/  LDC.64 R196, c[0x0][0x468] ;  /* 0x00011a00ffc47b82 */ /* 0x000f240000000a00 */
[----:B------:R-:W5:Y:S04]  /*43bc0*/  LDL.U8 R177, [R191+0x27d9] ;  /* 0x0027d900bfb17983 */ /* 0x000f680000100000 */
[----:B------:R-:W2:Y:S04]  /*43bd0*/  LDL.U8 R174, [R176+0x27f3] ;  /* 0x0027f300b0ae7983 */ /* 0x000ea80000100000 */
[----:B------:R-:W5:Y:S04]  /*43be0*/  LDL.U8 R191, [R191+0x27d8] ;  /* 0x0027d800bfbf7983 */ /* 0x000f680000100000 */
[----:B------:R-:W4:Y:S04]  /*43bf0*/  LDL.S8 R175, [R129+0x27d7] ;  /* 0x0027d70081af7983 */ /* 0x000f280000100200 */
[----:B------:R-:W4:Y:S01]  /*43c00*/  LDL.S8 R176, [R176+0x27f4] ;  /* 0x0027f400b0b07983 */ /* 0x000f220000100200 */
[----:B------:R-:W-:Y:S01]  /*43c10*/  UMOV UR10, 0x57d19 ;  /* 0x00057d19000a7882 */ /* 0x000fe20000000000 */
[----:B------:R-:W-:-:S04]  /*43c20*/  VIADD R198, R1, 0x1388 ;  /* 0x0000138801c67836 */ /* 0x000fc80000000000 */
[----:B------:R-:W-:-:S06]  /*43c30*/  IMAD R198, R173, 0x8, R198 ;  /* 0x00000008adc67824 */ /* 0x000fcc00078e02c6 */
[----:B------:R-:W4:Y:S01]  /*43c40*/  LDL.64 R198, [R198] ;  /* 0x00000000c6c67983 */ /* 0x000f220000100a00 */
[----:B---3--:R-:W-:Y:S02]  /*43c50*/  PRMT R190, R190, 0x3340, R125 ;  /* 0x00003340bebe7816 */ /* 0x008fe4000000007d */
[----:B--2---:R-:W-:Y:S02]  /*43c60*/  PRMT R174, R174, 0x3340, RZ ;  /* 0x00003340aeae7816 */ /* 0x004fe400000000ff */
[----:B-----5:R-:W-:Y:S02]  /*43c70*/  PRMT R177, R191, 0x3340, R177 ;  /* 0x00003340bfb17816 */ /* 0x020fe400000000b1 */
[----:B------:R-:W-:-:S04]  /*43c80*/  PRMT R191, R126, 0x3340, RZ ;  /* 0x000033407ebf7816 */ /* 0x000fc800000000ff */
[----:B------:R-:W-:Y:S02]  /*43c90*/  PRMT R190, R190, 0x5410, R191 ;  /* 0x00005410bebe7816 */ /* 0x000fe400000000bf */
[----:B------:R-:W-:-:S03]  /*43ca0*/  PRMT R174, R177, 0x5410, R174 ;  /* 0x00005410b1ae7816 */ /* 0x000fc600000000ae */
[----:B----4-:R-:W-:Y:S01]  /*43cb0*/  IDP.4A.S8.U8 R175, R190, UR10, R175 ;  /* 0x0000000abeaf7c26 */ /* 0x010fe200080002af */
        /* <DEDUP_REMOVED lines=42> */
[----:B------:R-:W-:Y:S01]  /*43f60*/  MOV R122, R174 ;  /* 0x000000ae007a7202 */ /* 0x000fe20000000f00 */
[----:B------:R-:W-:-:S07]  /*43f70*/  IMAD.MOV.U32 R123, RZ, RZ, R175 ;  /* 0x000000ffff7b7224 */ /* 0x000fce00078e00af */
.L_x_1468:
[----:B------:R-:W-:Y:S05]  /*43f80*/  BSYNC.RECONVERGENT B6 ;  /* 0x0000000000067941 */ /* 0x000fea0003800200 */
.L_x_1467:
        /* <DEDUP_REMOVED lines=27> */
.L_x_1470:
[----:B------:R-:W-:Y:S05]  /*44140*/  BSYNC.RECONVERGENT B6 ;  /* 0x0000000000067941 */ /* 0x000fea0003800200 */
.L_x_1469:
        /* <DEDUP_REMOVED lines=15> */
.L_x_1466:
[C---:B------:R-:W-:Y:S01]  /*44240*/  IMAD.IADD R175, R1.reuse, 0x1, R205 ;  /* 0x0000000101af7824 */ /* 0x040fe200078e02cd */
[----:B------:R-:W3:Y:S01]  /*44250*/  LDL.U8 R199, [R127+0x27f2] ;  /* 0x0027f2007fc77983 */ /* 0x000ee20000100000 */
[C---:B------:R-:W-:Y:S01]  /*44260*/  IMAD.IADD R190, R1.reuse, 0x1, R206 ;  /* 0x0000000101be7824 */ /* 0x040fe200078e02ce */
[----:B------:R-:W4:Y:S02]  /*44270*/  LDC.64 R202, c[0x0][0x468] ;  /* 0x00011a00ffca7b82 */ /* 0x000f240000000a00 */
[----:B------:R-:W5:Y:S04]  /*44280*/  LDL.U8 R174, [R175+0x27d9] ;  /* 0x0027d900afae7983 */ /* 0x000f680000100000 */
[----:B------:R-:W2:Y:S04]  /*44290*/  LDL.U8 R177, [R190+0x27f3] ;  /* 0x0027f300beb17983 */ /* 0x000ea80000100000 */
[----:B------:R-:W5:Y:S04]  /*442a0*/  LDL.U8 R175, [R175+0x27d8] ;  /* 0x0027d800afaf7983 */ /* 0x000f680000100000 */
[----:B------:R-:W3:Y:S04]  /*442b0*/  LDL.S8 R190, [R190+0x27f4] ;  /* 0x0027f400bebe7983 */ /* 0x000ee80000100200 */
[----:B------:R-:W3:Y:S01]  /*442c0*/  LDL.S8 R198, [R129+0x27d7] ;  /* 0x0027d70081c67983 */ /* 0x000ee20000100200 */
[----:B------:R-:W-:Y:S01]  /*442d0*/  UMOV UR10, 0x5197d ;  /* 0x0005197d000a7882 */ /* 0x000fe20000000000 */
[----:B------:R-:W-:Y:S01]  /*442e0*/  PRMT R200, R126, 0x3340, RZ ;  /* 0x000033407ec87816 */ /* 0x000fe200000000ff */
[----:B------:R-:W-:Y:S01]  /*442f0*/  VIADD R211, R1, 0x1388 ;  /* 0x0000138801d37836 */ /* 0x000fe20000000000 */
[----:B--2---:R-:W-:-:S02]  /*44300*/  PRMT R177, R177, 0x3340, RZ ;  /* 0x00003340b1b17816 */ /* 0x004fc400000000ff */
[----:B-----5:R-:W-:-:S04]  /*44310*/  PRMT R174, R175, 0x3340, R174 ;  /* 0x00003340afae7816 */ /* 0x020fc800000000ae */
[----:B------:R-:W-:Y:S01]  /*44320*/  PRMT R174, R174, 0x5410, R177 ;  /* 0x00005410aeae7816 */ /* 0x000fe200000000b1 */
[----:B----4-:R-:W-:-:S04]  /*44330*/  IMAD.WIDE R176, R176, 0x8, R202 ;  /* 0x00000008b0b07825 */ /* 0x010fc800078e02ca */
[----:B---3--:R-:W-:Y:S01]  /*44340*/  IDP.4A.S8.U8 R190, R174, UR10, R190 ;  /* 0x0000000aaebe7c26 */ /* 0x008fe200080002be */
        /* <DEDUP_REMOVED lines=59> */
.L_x_1472:
[----:B------:R-:W-:Y:S05]  /*44700*/  BSYNC.RECONVERGENT B6 ;  /* 0x0000000000067941 */ /* 0x000fea0003800200 */
.L_x_1471:
        /* <DEDUP_REMOVED lines=27> */
.L_x_1474:
[----:B------:R-:W-:Y:S05]  /*448c0*/  BSYNC.RECONVERGENT B6 ;  /* 0x0000000000067941 */ /* 0x000fea0003800200 */
.L_x_1473:
[----:B------:R-:W-:-:S06]  /*448d0*/  DSETP.GT.AND P2, PT, R122, R190, PT ;  /* 0x000000be7a00722a */ /* 0x000fcc0003f44000 */
[----:B------:R-:W-:Y:S02]  /*448e0*/  FSEL R174, R202, RZ, P2 ;  /* 0x000000ffcaae7208 */ /* 0x000fe40001000000 */
[----:B------:R-:W-:Y:S02]  /*448f0*/  FSEL R175, R203, +QNAN , P2 ;  /* 0x7ff00000cbaf7808 */ /* 0x000fe40001000000 */
[----:B------:R-:W-:Y:S02]  /*44900*/  FSEL R176, R198, RZ, P2 ;  /* 0x000000ffc6b07208 */ /* 0x000fe40001000000 */
[----:B------:R-:W-:-:S07]  /*44910*/  FSEL R177, R199, -1.875, P2 ;  /* 0xbff00000c7b17808 */ /* 0x000fce0001000000 */
.L_x_1461:
[----:B------:R-:W-:Y:S05]  /*44920*/  BSYNC.RECONVERGENT B0 ;  /* 0x0000000000007941 */ /* 0x000fea0003800200 */
.L_x_1452:
        /* <DEDUP_REMOVED lines=9> */
[----:B--2---:R-:W-:Y:S01]  /*449c0*/  @!P3 MOV R186, R174 ;  /* 0x000000ae00bab202 */ /* 0x004fe20000000f00 */
[----:B------:R-:W-:Y:S02]  /*449d0*/  @!P3 IMAD.MOV.U32 R187, RZ, RZ, R175 ;  /* 0x000000ffffbbb224 */ /* 0x000fe400078e00af */
[----:B------:R4:W-:Y:S01]  /*449e0*/  @!P3 STL.64 [R124], R174 ;  /* 0x000000ae7c00b387 */ /* 0x0009e20000100a00 */
[----:B------:R-:W-:Y:S02]  /*449f0*/  @!P3 IMAD.MOV.U32 R188, RZ, RZ, R122 ;  /* 0x000000ffffbcb224 */ /* 0x000fe400078e007a */
[----:B------:R-:W-:-:S07]  /*44a00*/  @!P3 IMAD.MOV.U32 R189, RZ, RZ, R123 ;  /* 0x000000ffffbdb224 */ /* 0x000fce00078e007b */
.L_x_1451:
[----:B------:R-:W-:Y:S05]  /*44a10*/  BSYNC.RECONVERGENT B1 ;  /* 0x0000000000017941 */ /* 0x000fea0003800200 */
.L_x_1450:
[----:B------:R-:W-:Y:S01]  /*44a20*/  VIADD R206, R206, 0x1 ;  /* 0x00000001cece7836 */ /* 0x000fe20000000000 */
[----:B------:R-:W-:-:S04]  /*44a30*/  ISETP.GT.U32.AND P3, PT, R205, 0x1, PT ;  /* 0x00000001cd00780c */ /* 0x000fc80003f64070 */
[----:B------:R-:W-:-:S13]  /*44a40*/  ISETP.GE.AND P2, PT, R206, R120, PT ;  /* 0x00000078ce00720c */ /* 0x000fda0003f46270 */
[----:B------:R-:W-:Y:S05]  /*44a50*/  @!P2 BRA P3, `(.L_x_1475) ;  /* 0xffffffe000d0a947 */ /* 0x000fea000183ffff */
.L_x_1449:
[----:B------:R-:W-:Y:S05]  /*44a60*/  BSYNC.RECONVERGENT B2 ;  /* 0x0000000000027941 */ /* 0x000fea0003800200 */
.L_x_1448:
[----:B------:R-:W-:Y:S05]  /*44a70*/  @P1 BRA `(.L_x_1476) ;  /* 0xffffffe000941947 */ /* 0x000fea000383ffff */
.L_x_1419:
[----:B------:R-:W-:Y:S05]  /*44a80*/  BSYNC.RECONVERGENT B3 ;  /* 0x0000000000037941 */ /* 0x000fea0003800200 */
.L_x_1418:
[C---:B------:R-:W-:Y:S01]  /*44a90*/  ISETP.NE.AND P1, PT, R120.reuse, R172, PT ;  /* 0x000000ac7800720c */ /* 0x040fe20003f25270 */
[----:B------:R-:W-:-:S12]  /*44aa0*/  VIADD R120, R120, 0x1 ;  /* 0x0000000178787836 */ /* 0x000fd80000000000 */
[----:B------:R-:W-:Y:S05]  /*44ab0*/  @P1 BRA `(.L_x_1477) ;  /* 0xffffffc0003c1947 */ /* 0x000fea000383ffff */
.L_x_1417:
[----:B------:R-:W-:Y:S05]  /*44ac0*/  BSYNC.RECONVERGENT B4 ;  /* 0x0000000000047941 */ /* 0x000fea0003800200 */
.L_x_1416:
[C---:B------:R-:W-:Y:S01]  /*44ad0*/  ISETP.NE.AND P1, PT, R121.reuse, R178, PT ;  /* 0x000000b27900720c */ /* 0x040fe20003f25270 */
[----:B------:R-:W-:-:S12]  /*44ae0*/  VIADD R121, R121, 0x1 ;  /* 0x0000000179797836 */ /* 0x000fd80000000000 */
[----:B------:R-:W-:Y:S05]  /*44af0*/  @P1 BRA `(.L_x_1478) ;  /* 0xffffffc0000c1947 */ /* 0x000fea000383ffff */
.L_x_1408:
[----:B------:R-:W-:Y:S05]  /*44b00*/  BSYNC.RECONVERGENT B5 ;  /* 0x0000000000057941 */ /* 0x000fea0003800200 */
.L_x_1407:
[----:B------:R-:W-:Y:S01]  /*44b10*/  ISETP.NE.AND P3, PT, R172, RZ, PT ;  /* 0x000000ffac00720c */ /* 0x000fe20003f65270 */
[----:B------:R-:W-:Y:S01]  /*44b20*/  BSSY.RECONVERGENT B2, `(.L_x_1479) ;  /* 0x00001bd000027945 */ /* 0x000fe20003800200 */
[----:B--2---:R-:W-:Y:S02]  /*44b30*/  IMAD.MOV.U32 R121, RZ, RZ, RZ ;  /* 0x000000ffff797224 */ /* 0x004fe400078e00ff */
[----:B----4-:R-:W-:Y:S02]  /*44b40*/  IMAD.MOV.U32 R122, RZ, RZ, 0x0 ;  /* 0x00000000ff7a7424 */ /* 0x010fe400078e00ff */
[----:B------:R-:W-:-:S07]  /*44b50*/  IMAD.MOV.U32 R123, RZ, RZ, -0x100000 ;  /* 0xfff00000ff7b7424 */ /* 0x000fce00078e00ff */
[----:B------:R-:W-:Y:S05]  /*44b60*/  @!P3 BRA `(.L_x_1480) ;  /* 0x0000001800e0b947 */ /* 0x000fea0003800000 */
[----:B------:R-:W2:Y:S01]  /*44b70*/  LDL.U8 R179, [R179+0x27d8] ;  /* 0x0027d800b3b37983 */ /* 0x000ea20000100000 */
        /* <DEDUP_REMOVED lines=8> */
[----:B------:R-:W-:-:S07]  /*44c00*/  SHF.R.S32.HI R179, RZ, 0x1f, R203 ;  /* 0x0000001fffb37819 */ /* 0x000fce00000114cb */
.L_x_1505:
[----:B---3-5:R-:W-:-:S05]  /*44c10*/  IMAD.IADD R124, R1, 0x1, R120 ;  /* 0x00000001017c7824 */ /* 0x028fca00078e0278 */
        /* <DEDUP_REMOVED lines=10> */
[----:B------:R2:W3:Y:S01]  /*44cc0*/  LDL.S8 R126, [R124+0x27f4] ;  /* 0x0027f4007c7e7983 */ /* 0x0004e20000100200 */
[----:B------:R-:W4:Y:S01]  /*44cd0*/  LDC.64 R128, c[0x0][0x468] ;  /* 0x00011a00ff807b82 */ /* 0x000f220000000a00 */
[----:B------:R-:W5:Y:S01]  /*44ce0*/  LDCU.64 UR10, c[0x0][0x468] ;  /* 0x00008d00ff0a77ac */ /* 0x000f620008000a00 */
[----:B------:R-:W-:Y:S01]  /*44cf0*/  PRMT R127, R125, 0x8880, RZ ;  /* 0x000088807d7f7816 */ /* 0x000fe200000000ff */
[----:B------:R-:W-:-:S03]  /*44d00*/  UMOV UR12, 0x57d ;  /* 0x0000057d000c7882 */ /* 0x000fc60000000000 */
[----:B------:R-:W-:Y:S02]  /*44d10*/  PRMT R127, R127, 0x7710, RZ ;  /* 0x000077107f7f7816 */ /* 0x000fe400000000ff */
[----:B--2---:R-:W-:Y:S02]  /*44d20*/  PRMT R124, R125, 0x8880, RZ ;  /* 0x000088807d7c7816 */ /* 0x004fe400000000ff */
[----:B------:R-:W-:Y:S02]  /*44d30*/  PRMT R127, R203, 0x5410, R127 ;  /* 0x00005410cb7f7816 */ /* 0x000fe4000000007f */
[----:B------:R-:W-:-:S03]  /*44d40*/  SHF.R.S32.HI R125, RZ, 0x1f, R124 ;  /* 0x0000001fff7d7819 */ /* 0x000fc6000001147c */
[----:B------:R-:W-:-:S03]  /*44d50*/  IMAD.WIDE R124, R202, 0x5, R124 ;  /* 0x00000005ca7c7825 */ /* 0x000fc600078e027c */
[----:B-----5:R-:W-:-:S04]  /*44d60*/  LEA R130, P0, R124, UR10, 0x3 ;  /* 0x0000000a7c827c11 */ /* 0x020fc8000f8018ff */
[----:B------:R-:W-:Y:S01]  /*44d70*/  LEA.HI.X R131, R124, UR11, R125, 0x3, P0 ;  /* 0x0000000b7c837c11 */ /* 0x000fe200080f1c7d */
[----:B------:R-:W-:-:S04]  /*44d80*/  IMAD R186, R179, 0xa0, RZ ;  /* 0x000000a0b3ba7824 */ /* 0x000fc800078e02ff */
[----:B------:R-:W2:Y:S04]  /*44d90*/  LDG.E.64 R188, desc[UR6][R130.64+0xb248] ;  /* 0x00b2480682bc7981 */ /* 0x000ea8000c1e1b00 */
[----:B------:R5:W2:Y:S02]  /*44da0*/  LDG.E.64 R192, desc[UR6][R130.64+0xb180] ;  /* 0x00b1800682c07981 */ /* 0x000aa4000c1e1b00 */
[----:B-----5:R-:W-:-:S05]  /*44db0*/  IMAD.WIDE.U32 R130, R203, 0xa0, R130 ;  /* 0x000000a0cb827825 */ /* 0x020fca00078e0082 */
[----:B------:R-:W-:Y:S01]  /*44dc0*/  IADD3 R187, PT, PT, R131, R186, RZ ;  /* 0x000000ba83bb7210 */ /* 0x000fe20007ffe0ff */
[----:B------:R-:W-:-:S05]  /*44dd0*/  IMAD.MOV.U32 R186, RZ, RZ, R130 ;  /* 0x000000ffffba7224 */ /* 0x000fca00078e0082 */
[----:B------:R-:W5:Y:S01]  /*44de0*/  LDG.E.64 R130, desc[UR6][R186.64+0x52a8] ;  /* 0x0052a806ba827981 */ /* 0x000f62000c1e1b00 */
[----:B---3--:R-:W-:-:S04]  /*44df0*/  IDP.2A.LO.S16.U8 R126, R127, UR12, R126 ;  /* 0x0000000c7f7e7c26 */ /* 0x008fc8000800127e */
[----:B----4-:R-:W-:-:S05]  /*44e00*/  IMAD.WIDE R124, R126, 0x8, R128 ;  /* 0x000000087e7c7825 */ /* 0x010fca00078e0280 */
[----:B------:R-:W2:Y:S04]  /*44e10*/  LDG.E.64 R126, desc[UR6][R124.64+0xa118] ;  /* 0x00a118067c7e7981 */ /* 0x000ea8000c1e1b00 */
[----:B------:R3:W4:Y:S01]  /*44e20*/  LDG.E.64 R128, desc[UR6][R124.64+0x8d90] ;  /* 0x008d90067c807981 */ /* 0x000722000c1e1b00 */
[----:B------:R-:W-:Y:S02]  /*44e30*/  IMAD.MOV.U32 R174, RZ, RZ, -0x800000 ;  /* 0xff800000ffae7424 */ /* 0x000fe400078e00ff */
[----:B------:R-:W-:Y:S01]  /*44e40*/  IMAD.MOV.U32 R175, RZ, RZ, 0x41cdcd64 ;  /* 0x41cdcd64ffaf7424 */ /* 0x000fe200078e00ff */
[----:B------:R-:W-:Y:S05]  /*44e50*/  BMOV.32.CLEAR RZ, B0 ;  /* 0x0000000000ff7355 */ /* 0x000fea0000100000 */
[----:B---3--:R-:W-:Y:S01]  /*44e60*/  IMAD.WIDE.U32 R124, R203, -0x320, R124 ;  /* 0xfffffce0cb7c7825 */ /* 0x008fe200078e007c */
[----:B------:R-:W-:Y:S01]  /*44e70*/  BSSY.RECONVERGENT B0, `(.L_x_1483) ;  /* 0x000006c000007945 */ /* 0x000fe20003800200 */
[----:B--2---:R-:W-:-:S02]  /*44e80*/  DADD R126, R188, R126 ;  /* 0x00000000bc7e7229 */ /* 0x004fc4000000007e */
        /* <DEDUP_REMOVED lines=61> */
[----:B01----:R-:W-:Y:S05]  /*45260*/  CALL.REL.NOINC `($__internal_0_$__cuda_sm20_div_rn_f64_full) ;  /* 0x00002450005c7944 */ /* 0x003fea0003c00000 */
[----:B------:R-:W-:Y:S02]  /*45270*/  IMAD.MOV.U32 R176, RZ, RZ, R174 ;  /* 0x000000ffffb07224 */ /* 0x000fe400078e00ae */
[----:B------:R-:W-:-:S07]  /*45280*/  IMAD.MOV.U32 R177, RZ, RZ, R175 ;  /* 0x000000ffffb17224 */ /* 0x000fce00078e00af */
.L_x_1486:
[----:B------:R-:W-:Y:S05]  /*45290*/  BSYNC.RECONVERGENT B3 ;  /* 0x0000000000037941 */ /* 0x000fea0003800200 */
.L_x_1485:
        /* <DEDUP_REMOVED lines=33> */
.L_x_1488:
[----:B------:R-:W-:Y:S05]  /*454b0*/  BSYNC.RECONVERGENT B3 ;  /* 0x0000000000037941 */ /* 0x000fea0003800200 */
.L_x_1487:
[----:B------:R-:W-:-:S06]  /*454c0*/  DSETP.GEU.AND P1, PT, R190, R156, PT ;  /* 0x0000009cbe00722a */ /* 0x000fcc0003f2e000 */
[----:B------:R-:W-:Y:S02]  /*454d0*/  FSEL R126, R126, R194, !P1 ;  /* 0x000000c27e7e7208 */ /* 0x000fe40004800000 */
[----:B------:R-:W-:Y:S02]  /*454e0*/  FSEL R127, R127, R195, !P1 ;  /* 0x000000c37f7f7208 */ /* 0x000fe40004800000 */
[----:B------:R-:W-:Y:S02]  /*454f0*/  FSEL R156, R156, R190, !P1 ;  /* 0x000000be9c9c7208 */ /* 0x000fe40004800000 */
[----:B------:R-:W-:Y:S02]  /*45500*/  FSEL R157, R157, R191, !P1 ;  /* 0x000000bf9d9d7208 */ /* 0x000fe40004800000 */
[----:B------:R-:W-:Y:S02]  /*45510*/  FSEL R124, R124, R198, !P1 ;  /* 0x000000c67c7c7208 */ /* 0x000fe40004800000 */
[----:B------:R-:W-:-:S07]  /*45520*/  FSEL R125, R125, R199, !P1 ;  /* 0x000000c77d7d7208 */ /* 0x000fce0004800000 */
.L_x_1484:
[----:B------:R-:W-:Y:S05]  /*45530*/  BSYNC.RECONVERGENT B0 ;  /* 0x0000000000007941 */ /* 0x000fea0003800200 */
.L_x_1483:
        /* <DEDUP_REMOVED lines=46> */
.L_x_1492:
[----:B------:R-:W-:Y:S05]  /*45820*/  BSYNC.RECONVERGENT B3 ;  /* 0x0000000000037941 */ /* 0x000fea0003800200 */
.L_x_1491:
        /* <DEDUP_REMOVED lines=35> */
[----:B------:R-:W-:Y:S01]  /*45a60*/  IMAD.MOV.U32 R176, RZ, RZ, R174 ;  /* 0x000000ffffb07224 */ /* 0x000fe200078e00ae */
[----:B------:R-:W-:-:S07]  /*45a70*/  MOV R177, R175 ;  /* 0x000000af00b17202 */ /* 0x000fce0000000f00 */
.L_x_1494:
[----:B------:R-:W-:Y:S05]  /*45a80*/  BSYNC.RECONVERGENT B3 ;  /* 0x0000000000037941 */ /* 0x000fea0003800200 */
.L_x_1493:
[----:B------:R-:W-:-:S06]  /*45a90*/  DSETP.GEU.AND P0, PT, R176, R156, PT ;  /* 0x0000009cb000722a */ /* 0x000fcc0003f0e000 */
[----:B------:R-:W-:Y:S02]  /*45aa0*/  FSEL R194, R194, R126, !P0 ;  /* 0x0000007ec2c27208 */ /* 0x000fe40004000000 */
[----:B------:R-:W-:Y:S02]  /*45ab0*/  FSEL R195, R195, R127, !P0 ;  /* 0x0000007fc3c37208 */ /* 0x000fe40004000000 */
[----:B------:R-:W-:Y:S02]  /*45ac0*/  FSEL R198, R198, R124, !P0 ;  /* 0x0000007cc6c67208 */ /* 0x000fe40004000000 */
[----:B------:R-:W-:Y:S02]  /*45ad0*/  FSEL R199, R199, R125, !P0 ;  /* 0x0000007dc7c77208 */ /* 0x000fe40004000000 */
[----:B------:R-:W-:Y:S02]  /*45ae0*/  FSEL R156, R156, R176, !P0 ;  /* 0x000000b09c9c7208 */ /* 0x000fe40004000000 */
[----:B------:R-:W-:-:S07]  /*45af0*/  FSEL R157, R157, R177, !P0 ;  /* 0x000000b19d9d7208 */ /* 0x000fce0004000000 */
.L_x_1490:
[----:B------:R-:W-:Y:S05]  /*45b00*/  BSYNC.RECONVERGENT B0 ;  /* 0x0000000000007941 */ /* 0x000fea0003800200 */
.L_x_1489:
        /* <DEDUP_REMOVED lines=50> */
.L_x_1498:
[----:B------:R-:W-:Y:S05]  /*45e30*/  BSYNC.RECONVERGENT B3 ;  /* 0x0000000000037941 */ /* 0x000fea0003800200 */
.L_x_1497:
        /* <DEDUP_REMOVED lines=33> */
.L_x_1500:
[----:B------:R-:W-:Y:S05]  /*46050*/  BSYNC.RECONVERGENT B3 ;  /* 0x0000000000037941 */ /* 0x000fea0003800200 */
.L_x_1499:
[----:B------:R-:W-:-:S06]  /*46060*/  DSETP.GEU.AND P0, PT, R174, R156, PT ;  /* 0x0000009cae00722a */ /* 0x000fcc0003f0e000 */
[----:B------:R-:W-:Y:S02]  /*46070*/  FSEL R124, R124, R194, !P0 ;  /* 0x000000c27c7c7208 */ /* 0x000fe40004000000 */
[----:B------:R-:W-:Y:S02]  /*46080*/  FSEL R125, R125, R195, !P0 ;  /* 0x000000c37d7d7208 */ /* 0x000fe40004000000 */
[----:B------:R-:W-:Y:S02]  /*46090*/  FSEL R126, R126, R198, !P0 ;  /* 0x000000c67e7e7208 */ /* 0x000fe40004000000 */
[----:B------:R-:W-:Y:S02]  /*460a0*/  FSEL R127, R127, R199, !P0 ;  /* 0x000000c77f7f7208 */ /* 0x000fe40004000000 */
[----:B------:R-:W-:Y:S02]  /*460b0*/  FSEL R156, R156, R174, !P0 ;  /* 0x000000ae9c9c7208 */ /* 0x000fe40004000000 */
[----:B------:R-:W-:-:S07]  /*460c0*/  FSEL R157, R157, R175, !P0 ;  /* 0x000000af9d9d7208 */ /* 0x000fce0004000000 */
.L_x_1496:
[----:B------:R-:W-:Y:S05]  /*460d0*/  BSYNC.RECONVERGENT B0 ;  /* 0x0000000000007941 */ /* 0x000fea0003800200 */
.L_x_1495:
        /* <DEDUP_REMOVED lines=10> */
[----:B------:R-:W2:Y:S01]  /*46180*/  MUFU.RCP64H R131, R129 ;  /* 0x0000008100837308 */ /* 0x000ea20000001800 */
[----:B------:R-:W-:Y:S01]  /*46190*/  IMAD.MOV.U32 R130, RZ, RZ, 0x1 ;  /* 0x00000001ff827424 */ /* 0x000fe200078e00ff */
[----:B------:R-:W-:Y:S05]  /*461a0*/  BMOV.32.CLEAR RZ, B0 ;  /* 0x0000000000ff7355 */ /* 0x000fea0000100000 */
[----:B------:R-:W-:Y:S01]  /*461b0*/  BSSY.RECONVERGENT B0, `(.L_x_1501) ;  /* 0x0000015000007945 */ /* 0x000fe20003800200 */
        /* <DEDUP_REMOVED lines=19> */
[----:B01----:R-:W-:Y:S05]  /*462f0*/  CALL.REL.NOINC `($__internal_0_$__cuda_sm20_div_rn_f64_full) ;  /* 0x0000244000387944 */ /* 0x003fea0003c00000 */
.L_x_1502:
[----:B------:R-:W-:Y:S05]  /*46300*/  BSYNC.RECONVERGENT B0 ;  /* 0x0000000000007941 */ /* 0x000fea0003800200 */
.L_x_1501:
[----:B------:R-:W-:-:S06]  /*46310*/  DSETP.GEU.AND P0, PT, R156, R174, PT ;  /* 0x000000ae9c00722a */ /* 0x000fcc0003f0e000 */
[----:B------:R-:W-:Y:S02]  /*46320*/  FSEL R188, R188, R126, !P0 ;  /* 0x0000007ebcbc7208 */ /* 0x000fe40004000000 */
[----:B------:R-:W-:Y:S02]  /*46330*/  FSEL R192, R192, R124, !P0 ;  /* 0x0000007cc0c07208 */ /* 0x000fe40004000000 */
[----:B------:R-:W-:Y:S02]  /*46340*/  FSEL R126, R189, R127, !P0 ;  /* 0x0000007fbd7e7208 */ /* 0x000fe40004000000 */
[----:B------:R-:W-:-:S03]  /*46350*/  FSEL R124, R193, R125, !P0 ;  /* 0x0000007dc17c7208 */ /* 0x000fc60004000000 */
[----:B------:R-:W-:Y:S02]  /*46360*/  IMAD.MOV.U32 R189, RZ, RZ, R126 ;  /* 0x000000ffffbd7224 */ /* 0x000fe400078e007e */
[----:B------:R-:W-:-:S07]  /*46370*/  IMAD.MOV.U32 R193, RZ, RZ, R124 ;  /* 0x000000ffffc17224 */ /* 0x000fce00078e007c */
.L_x_1482:
[----:B------:R-:W-:Y:S05]  /*46380*/  BSYNC.RECONVERGENT B1 ;  /* 0x0000000000017941 */ /* 0x000fea0003800200 */
.L_x_1481:
        /* <DEDUP_REMOVED lines=40> */
.L_x_1504:
[----:B------:R-:W-:Y:S05]  /*46610*/  BSYNC.RECONVERGENT B0 ;  /* 0x0000000000007941 */ /* 0x000fea0003800200 */
.L_x_1503:
        /* <DEDUP_REMOVED lines=13> */
.L_x_1480:
[----:B------:R-:W-:Y:S05]  /*466f0*/  BSYNC.RECONVERGENT B2 ;  /* 0x0000000000027941 */ /* 0x000fea0003800200 */
.L_x_1479:
[----:B------:R-:W-:Y:S02]  /*46700*/  IMAD.MOV.U32 R174, RZ, RZ, -0x800000 ;  /* 0xff800000ffae7424 */ /* 0x000fe400078e00ff */
[----:B------:R-:W-:-:S06]  /*46710*/  IMAD.MOV.U32 R175, RZ, RZ, 0x41cdcd64 ;  /* 0x41cdcd64ffaf7424 */ /* 0x000fcc00078e00ff */
[----:B------:R-:W-:-:S06]  /*46720*/  DSETP.GT.AND P0, PT, |R122|, R174, PT ;  /* 0x000000ae7a00722a */ /* 0x000fcc0003f04200 */
[----:B------:R-:W-:Y:S02]  /*46730*/  SEL R123, R121, 0x1, !P0 ;  /* 0x00000001797b7807 */ /* 0x000fe40004000000 */
[----:B------:R-:W-:-:S03]  /*46740*/  SEL R122, R178, 0x1, !P0 ;  /* 0x00000001b27a7807 */ /* 0x000fc60004000000 */
[C---:B------:R-:W-:Y:S02]  /*46750*/  IMAD.IADD R173, R1.reuse, 0x1, R123 ;  /* 0x0000000101ad7824 */ /* 0x040fe400078e027b */
[----:B------:R-:W-:-:S03]  /*46760*/  IMAD.IADD R120, R1, 0x1, R122 ;  /* 0x0000000101787824 */ /* 0x000fc600078e027a */
[----:B------:R-:W2:Y:S04]  /*46770*/  LDL.U8 R199, [R173+0x27f3] ;  /* 0x0027f300adc77983 */ /* 0x000ea80000100000 */
[----:B------:R-:W4:Y:S01]  /*46780*/  LDL.U8 R179, [R120+0x27d8] ;  /* 0x0027d80078b37983 */ /* 0x000f220000100000 */
[----:B------:R-:W-:Y:S01]  /*46790*/  BSSY.RECONVERGENT B1, `(.L_x_1506) ;  /* 0x000017c000017945 */ /* 0x000fe20003800200 */
[----:B------:R-:W-:Y:S01]  /*467a0*/  IMAD.MOV.U32 R126, RZ, RZ, 0x0 ;  /* 0x00000000ff7e7424 */ /* 0x000fe200078e00ff */
[----:B---3-5:R-:W-:Y:S01]  /*467b0*/  MOV R124, 0x0 ;  /* 0x00000000007c7802 */ /* 0x028fe20000000f00 */
[----:B------:R-:W-:Y:S02]  /*467c0*/  IMAD.MOV.U32 R127, RZ, RZ, -0x40100000 ;  /* 0xbff00000ff7f7424 */ /* 0x000fe400078e00ff */
[----:B------:R-:W-:Y:S01]  /*467d0*/  IMAD.MOV.U32 R125, RZ, RZ, 0x7ff00000 ;  /* 0x7ff00000ff7d7424 */ /* 0x000fe200078e00ff */
[----:B--2---:R-:W-:-:S02]  /*467e0*/  PRMT R121, R199, 0x8880, RZ ;  /* 0x00008880c7797816 */ /* 0x004fc400000000ff */
[----:B----4-:R-:W-:-:S05]  /*467f0*/  PRMT R128, R179, 0x8880, RZ ;  /* 0x00008880b3807816 */ /* 0x010fca00000000ff */
[----:B------:R-:W-:-:S05]  /*46800*/  IMAD.IADD R121, R128, 0x1, R121 ;  /* 0x0000000180797824 */ /* 0x000fca00078e0279 */
[----:B------:R-:W-:-:S13]  /*46810*/  ISETP.NE.AND P1, PT, R121, 0x3, PT ;  /* 0x000000037900780c */ /* 0x000fda0003f25270 */
[----:B------:R-:W-:Y:S05]  /*46820*/  @P1 BRA `(.L_x_1507) ;  /* 0x0000001400c81947 */ /* 0x000fea0003800000 */
[----:B------:R-:W2:Y:S01]  /*46830*/  LDL.S8 R120, [R120+0x27d9] ;  /* 0x0027d90078787983 */ /* 0x000ea20000100200 */
[----:B------:R-:W3:Y:S03]  /*46840*/  LDC.64 R130, c[0x0][0x468] ;  /* 0x00011a00ff827b82 */ /* 0x000ee60000000a00 */
[----:B------:R-:W4:Y:S01]  /*46850*/  LDL.S8 R173, [R173+0x27f4] ;  /* 0x0027f400adad7983 */ /* 0x000f220000100200 */
[----:B------:R-:W-:Y:S01]  /*46860*/  LOP3.LUT R121, R199, 0xffff, RZ, 0xc0, !PT ;  /* 0x0000ffffc7797812 */ /* 0x000fe200078ec0ff */
[----:B------:R-:W5:Y:S03]  /*46870*/  LDCU.64 UR10, c[0x0][0x468] ;  /* 0x00008d00ff0a77ac */ /* 0x000f660008000a00 */
        /* <DEDUP_REMOVED lines=10> */
[----:B----4-:R-:W-:Y:S01]  /*46920*/  IDP.4A.S8.U8 R176, R126, UR12, R173 ;  /* 0x0000000c7eb07c26 */ /* 0x010fe200080002ad */
[----:B-----5:R-:W-:-:S03]  /*46930*/  LEA R126, P1, R124, UR10, 0x3 ;  /* 0x0000000a7c7e7c11 */ /* 0x020fc6000f8218ff */
[----:B---3--:R-:W-:Y:S01]  /*46940*/  IMAD.WIDE R176, R176, 0x8, R130 ;  /* 0x00000008b0b07825 */ /* 0x008fe200078e0282 */
[----:B------:R-:W-:Y:S02]  /*46950*/  LEA.HI.X R127, R124, UR11, R125, 0x3, P1 ;  /* 0x0000000b7c7f7c11 */ /* 0x000fe400088f1c7d */
[----:B------:R-:W-:Y:S02]  /*46960*/  PRMT R179, R179, 0x7710, RZ ;  /* 0x00007710b3b37816 */ /* 0x000fe400000000ff */
[----:B------:R2:W3:Y:S02]  /*46970*/  LDG.E.64 R186, desc[UR6][R176.64+0x8a70] ;  /* 0x008a7006b0ba7981 */ /* 0x0004e4000c1e1b00 */
[----:B------:R-:W-:Y:S02]  /*46980*/  PRMT R120, R179, 0x5410, R120 ;  /* 0x00005410b3787816 */ /* 0x000fe40000000078 */
[----:B------:R-:W2:Y:S01]  /*46990*/  LDG.E.64 R124, desc[UR6][R126.64+0xb248] ;  /* 0x00b248067e7c7981 */ /* 0x000ea2000c1e1b00 */
[----:B------:R-:W-:-:S03]  /*469a0*/  UMOV UR10, 0x519 ;  /* 0x00000519000a7882 */ /* 0x000fc60000000000 */
[----:B------:R-:W2:Y:S01]  /*469b0*/  LDG.E.64 R176, desc[UR6][R176.64+0x9df8] ;  /* 0x009df806b0b07981 */ /* 0x000ea2000c1e1b00 */
[----:B------:R-:W-:-:S03]  /*469c0*/  IDP.2A.LO.S16.U8 R120, R120, UR10, R121 ;  /* 0x0000000a78787c26 */ /* 0x000fc60008001279 */
[----:B------:R-:W3:Y:S01]  /*469d0*/  LDG.E.64 R126, desc[UR6][R126.64+0xb180] ;  /* 0x00b180067e7e7981 */ /* 0x000ee2000c1e1b00 */
[----:B------:R-:W-:-:S05]  /*469e0*/  IMAD.WIDE R128, R120, 0x8, R130 ;  /* 0x0000000878807825 */ /* 0x000fca00078e0282 */
[----:B------:R-:W4:Y:S01]  /*469f0*/  LDG.E.64 R120, desc[UR6][R128.64+0x5208] ;  /* 0x0052080680787981 */ /* 0x000f22000c1e1b00 */
[----:B------:R-:W-:-:S04]  /*46a00*/  PRMT R188, R199, 0x8880, RZ ;  /* 0x00008880c7bc7816 */ /* 0x000fc800000000ff */
[----:B------:R-:W-:-:S04]  /*46a10*/  PRMT R188, R188, 0x7710, RZ ;  /* 0x00007710bcbc7816 */ /* 0x000fc800000000ff */
[----:B------:R-:W-:Y:S01]  /*46a20*/  PRMT R188, R179, 0x5410, R188 ;  /* 0x00005410b3bc7816 */ /* 0x000fe200000000bc */
[----:B------:R-:W-:Y:S05]  /*46a30*/  BMOV.32.CLEAR RZ, B0 ;  /* 0x0000000000ff7355 */ /* 0x000fea0000100000 */
[----:B------:R-:W-:Y:S01]  /*46a40*/  IDP.2A.LO.S16.U8 R173, R188, UR10, R173 ;  /* 0x0000000abcad7c26 */ /* 0x000fe200080012ad */
[----:B------:R-:W-:Y:S03]  /*46a50*/  BSSY.RECONVERGENT B0, `(.L_x_1508) ;  /* 0x000006a000007945 */ /* 0x000fe60003800200 */
[----:B------:R-:W-:Y:S01]  /*46a60*/  IMAD.WIDE R130, R173, 0x8, R130 ;  /* 0x00000008ad827825 */ /* 0x000fe200078e0282 */
[----:B--2---:R-:W-:-:S02]  /*46a70*/  DADD R176, R124, R176 ;  /* 0x000000007cb07229 */ /* 0x004fc400000000b0 */
[----:B---3--:R-:W-:-:S06]  /*46a80*/  DADD R186, R126, R186 ;  /* 0x000000007eba7229 */ /* 0x008fcc00000000ba */
[----:B------:R-:W-:-:S06]  /*46a90*/  DSETP.GT.AND P1, PT, |R176|, R174, PT ;  /* 0x000000aeb000722a */ /* 0x000fcc0003f24200 */
[----:B------:R-:W-:Y:S02]  /*46aa0*/  FSEL R194, R186, RZ, !P1 ;  /* 0x000000ffbac27208 */ /* 0x000fe40004800000 */
[----:B------:R-:W-:Y:S02]  /*46ab0*/  FSEL R195, R187, -1.875, !P1 ;  /* 0xbff00000bbc37808 */ /* 0x000fe40004800000 */
[----:B------:R-:W-:Y:S02]  /*46ac0*/  FSEL R192, R176, RZ, !P1 ;  /* 0x000000ffb0c07208 */ /* 0x000fe40004800000 */
[----:B------:R-:W-:Y:S01]  /*46ad0*/  FSEL R193, R177, +QNAN , !P1 ;  /* 0x7ff00000b1c17808 */ /* 0x000fe20004800000 */
[----:B----4-:R-:W-:Y:S01]  /*46ae0*/  DSETP.GEU.AND P1, PT, |R120|, R174, PT ;  /* 0x000000ae7800722a */ /* 0x010fe20003f2e200 */
        /* <DEDUP_REMOVED lines=54> */
.L_x_1511:
[----:B------:R-:W-:Y:S05]  /*46e50*/  BSYNC.RECONVERGENT B2 ;  /* 0x0000000000027941 */ /* 0x000fea0003800200 */
.L_x_1510:
        /* <DEDUP_REMOVED lines=31> */
[----:B------:R-:W-:Y:S01]  /*47050*/  IMAD.MOV.U32 R190, RZ, RZ, R174 ;  /* 0x000000ffffbe7224 */ /* 0x000fe200078e00ae */
[----:B------:R-:W-:-:S07]  /*47060*/  MOV R191, R175 ;  /* 0x000000af00bf7202 */ /* 0x000fce0000000f00 */
.L_x_1513:
[----:B------:R-:W-:Y:S05]  /*47070*/  BSYNC.RECONVERGENT B2 ;  /* 0x0000000000027941 */ /* 0x000fea0003800200 */
.L_x_1512:
[----:B------:R-:W-:-:S06]  /*47080*/  DSETP.GEU.AND P2, PT, R190, R154, PT ;  /* 0x0000009abe00722a */ /* 0x000fcc0003f4e000 */
[----:B------:R-:W-:Y:S02]  /*47090*/  FSEL R186, R186, R194, !P2 ;  /* 0x000000c2baba7208 */ /* 0x000fe40005000000 */
[----:B------:R-:W-:Y:S02]  /*470a0*/  FSEL R187, R187, R195, !P2 ;  /* 0x000000c3bbbb7208 */ /* 0x000fe40005000000 */
[----:B------:R-:W-:Y:S02]  /*470b0*/  FSEL R154, R154, R190, !P2 ;  /* 0x000000be9a9a7208 */ /* 0x000fe40005000000 */
[----:B------:R-:W-:Y:S02]  /*470c0*/  FSEL R155, R155, R191, !P2 ;  /* 0x000000bf9b9b7208 */ /* 0x000fe40005000000 */
[----:B------:R-:W-:Y:S02]  /*470d0*/  FSEL R188, R188, R192, !P2 ;  /* 0x000000c0bcbc7208 */ /* 0x000fe40005000000 */
[----:B------:R-:W-:-:S07]  /*470e0*/  FSEL R189, R189, R193, !P2 ;  /* 0x000000c1bdbd7208 */ /* 0x000fce0005000000 */
.L_x_1509:
[----:B------:R-:W-:Y:S05]  /*470f0*/  BSYNC.RECONVERGENT B0 ;  /* 0x0000000000007941 */ /* 0x000fea0003800200 */
.L_x_1508:
[----:B------:R-:W-:Y:S05]  /*47100*/  BMOV.32.CLEAR RZ, B0 ;  /* 0x0000000000ff7355 */ /* 0x000fea0000100000 */
[----:B------:R-:W-:Y:S01]  /*47110*/  BSSY.RECONVERGENT B0, `(.L_x_1514) ;  /* 0x0000059000007945 */ /* 0x000fe20003800200 */
[----:B------:R-:W-:Y:S02]  /*47120*/  IMAD.MOV.U32 R194, RZ, RZ, R186 ;  /* 0x000000ffffc27224 */ /* 0x000fe400078e00ba */
[----:B------:R-:W-:Y:S02]  /*47130*/  IMAD.MOV.U32 R195, RZ, RZ, R187 ;  /* 0x000000ffffc37224 */ /* 0x000fe400078e00bb */
[----:B------:R-:W-:-:S02]  /*47140*/  IMAD.MOV.U32 R192, RZ, RZ, R188 ;  /* 0x000000ffffc07224 */ /* 0x000fc400078e00bc */
[----:B------:R-:W-:Y:S01]  /*47150*/  IMAD.MOV.U32 R193, RZ, RZ, R189 ;  /* 0x000000ffffc17224 */ /* 0x000fe200078e00bd */
[----:B------:R-:W-:Y:S06]  /*47160*/  @P1 BRA `(.L_x_1515) ;  /* 0x00000004004c1947 */ /* 0x000fec0003800000 */
[----:B------:R2:W3:Y:S01]  /*47170*/  LDG.E.64 R154, desc[UR6][R128.64+0x4e20] ;  /* 0x004e2006809a7981 */ /* 0x0004e2000c1e1b00 */
[----:B------:R-:W-:Y:S01]  /*47180*/  UMOV UR10, 0xff800000 ;  /* 0xff800000000a7882 */ /* 0x000fe20000000000 */
[----:B------:R-:W-:Y:S01]  /*47190*/  UMOV UR11, 0x41cdcd64 ;  /* 0x41cdcd64000b7882 */ /* 0x000fe20000000000 */
[----:B------:R-:W-:Y:S01]  /*471a0*/  BSSY.RECONVERGENT B2, `(.L_x_1516) ;  /* 0x0000026000027945 */ /* 0x000fe20003800200 */
[----:B--2---:R-:W-:-:S08]  /*471b0*/  DADD R128, R124, R120 ;  /* 0x000000007c807229 */ /* 0x004fd00000000078 */
[----:B------:R-:W-:Y:S01]  /*471c0*/  DSETP.GT.AND P1, PT, |R128|, UR10, PT ;  /* 0x0000000a80007e2a */ /* 0x000fe2000bf24200 */
[----:B------:R-:W-:Y:S01]  /*471d0*/  UMOV UR10, 0xcccccccd ;  /* 0xcccccccd000a7882 */ /* 0x000fe20000000000 */
[----:B------:R-:W-:-:S04]  /*471e0*/  UMOV UR11, 0x4016cccc ;  /* 0x4016cccc000b7882 */ /* 0x000fc80000000000 */
[----:B------:R-:W-:Y:S02]  /*471f0*/  FSEL R192, R128, RZ, !P1 ;  /* 0x000000ff80c07208 */ /* 0x000fe40004800000 */
[----:B------:R-:W-:Y:S01]  /*47200*/  FSEL R193, R129, +QNAN , !P1 ;  /* 0x7ff0000081c17808 */ /* 0x000fe20004800000 */
[----:B---3--:R-:W-:-:S10]  /*47210*/  DADD R154, R126, R154 ;  /* 0x000000007e9a7229 */ /* 0x008fd4000000009a */
[----:B------:R-:W-:Y:S01]  /*47220*/  FSEL R194, R154, RZ, !P1 ;  /* 0x000000ff9ac27208 */ /* 0x000fe20004800000 */
[----:B------:R-:W-:Y:S01]  /*47230*/  IMAD.MOV.U32 R154, RZ, RZ, 0x1 ;  /* 0x00000001ff9a7424 */ /* 0x000fe200078e00ff */
        /* <DEDUP_REMOVED lines=28> */
.L_x_1517:
[----:B------:R-:W-:Y:S05]  /*47400*/  BSYNC.RECONVERGENT B2 ;  /* 0x0000000000027941 */ /* 0x000fea0003800200 */
.L_x_1516:
        /* <DEDUP_REMOVED lines=33> */
.L_x_1519:
[----:B------:R-:W-:Y:S05]  /*47620*/  BSYNC.RECONVERGENT B2 ;  /* 0x0000000000027941 */ /* 0x000fea0003800200 */
.L_x_1518:
[----:B------:R-:W-:-:S06]  /*47630*/  DSETP.GEU.AND P1, PT, R174, R154, PT ;  /* 0x0000009aae00722a */ /* 0x000fcc0003f2e000 */
[----:B------:R-:W-:Y:S02]  /*47640*/  FSEL R194, R194, R186, !P1 ;  /* 0x000000bac2c27208 */ /* 0x000fe40004800000 */
[----:B------:R-:W-:Y:S02]  /*47650*/  FSEL R195, R195, R187, !P1 ;  /* 0x000000bbc3c37208 */ /* 0x000fe40004800000 */
[----:B------:R-:W-:Y:S02]  /*47660*/  FSEL R192, R192, R188, !P1 ;  /* 0x000000bcc0c07208 */ /* 0x000fe40004800000 */
[----:B------:R-:W-:Y:S02]  /*47670*/  FSEL R193, R193, R189, !P1 ;  /* 0x000000bdc1c17208 */ /* 0x000fe40004800000 */
[----:B------:R-:W-:Y:S02]  /*47680*/  FSEL R154, R154, R174, !P1 ;  /* 0x000000ae9a9a7208 */ /* 0x000fe40004800000 */
[----:B------:R-:W-:-:S07]  /*47690*/  FSEL R155, R155, R175, !P1 ;  /* 0x000000af9b9b7208 */ /* 0x000fce0004800000 */
.L_x_1515:
[----:B------:R-:W-:Y:S05]  /*476a0*/  BSYNC.RECONVERGENT B0 ;  /* 0x0000000000007941 */ /* 0x000fea0003800200 */
.L_x_1514:
        /* <DEDUP_REMOVED lines=48> */
.L_x_1523:
[----:B------:R-:W-:Y:S05]  /*479b0*/  BSYNC.RECONVERGENT B2 ;  /* 0x0000000000027941 */ /* 0x000fea0003800200 */
.L_x_1522:
        /* <DEDUP_REMOVED lines=37> */
.L_x_1525:
[----:B------:R-:W-:Y:S05]  /*47c10*/  BSYNC.RECONVERGENT B2 ;  /* 0x0000000000027941 */ /* 0x000fea0003800200 */
.L_x_1524:
[----:B------:R-:W-:-:S06]  /*47c20*/  DSETP.GEU.AND P1, PT, R176, R154, PT ;  /* 0x0000009ab000722a */ /* 0x000fcc0003f2e000 */
[----:B------:R-:W-:Y:S02]  /*47c30*/  FSEL R128, R128, R194, !P1 ;  /* 0x000000c280807208 */ /* 0x000fe40004800000 */
[----:B------:R-:W-:Y:S02]  /*47c40*/  FSEL R129, R129, R195, !P1 ;  /* 0x000000c381817208 */ /* 0x000fe40004800000 */
[----:B------:R-:W-:Y:S02]  /*47c50*/  FSEL R120, R120, R192, !P1 ;  /* 0x000000c078787208 */ /* 0x000fe40004800000 */
[----:B------:R-:W-:Y:S02]  /*47c60*/  FSEL R121, R121, R193, !P1 ;  /* 0x000000c179797208 */ /* 0x000fe40004800000 */
[----:B------:R-:W-:Y:S02]  /*47c70*/  FSEL R154, R154, R176, !P1 ;  /* 0x000000b09a9a7208 */ /* 0x000fe40004800000 */
[----:B------:R-:W-:-:S07]  /*47c80*/  FSEL R155, R155, R177, !P1 ;  /* 0x000000b19b9b7208 */ /* 0x000fce0004800000 */
.L_x_1521:
[----:B------:R-:W-:Y:S05]  /*47c90*/  BSYNC.RECONVERGENT B0 ;  /* 0x0000000000007941 */ /* 0x000fea0003800200 */
.L_x_1520:
        /* <DEDUP_REMOVED lines=34> */
[----:B------:R-:W-:Y:S01]  /*47ec0*/  MOV R176, R174 ;  /* 0x000000ae00b07202 */ /* 0x000fe20000000f00 */
[----:B------:R-:W-:-:S07]  /*47ed0*/  IMAD.MOV.U32 R177, RZ, RZ, R175 ;  /* 0x000000ffffb17224 */ /* 0x000fce00078e00af */
.L_x_1527:
[----:B------:R-:W-:Y:S05]  /*47ee0*/  BSYNC.RECONVERGENT B0 ;  /* 0x0000000000007941 */ /* 0x000fea0003800200 */
.L_x_1526:
[----:B------:R-:W-:-:S06]  /*47ef0*/  DSETP.GEU.AND P1, PT, R154, R176, PT ;  /* 0x000000b09a00722a */ /* 0x000fcc0003f2e000 */
[----:B------:R-:W-:Y:S02]  /*47f00*/  FSEL R124, R124, R120, !P1 ;  /* 0x000000787c7c7208 */ /* 0x000fe40004800000 */
[----:B------:R-:W-:Y:S02]  /*47f10*/  FSEL R120, R125, R121, !P1 ;  /* 0x000000797d787208 */ /* 0x000fe40004800000 */
[----:B------:R-:W-:Y:S02]  /*47f20*/  FSEL R126, R126, R128, !P1 ;  /* 0x000000807e7e7208 */ /* 0x000fe40004800000 */
[----:B------:R-:W-:Y:S01]  /*47f30*/  FSEL R127, R127, R129, !P1 ;  /* 0x000000817f7f7208 */ /* 0x000fe20004800000 */
[----:B------:R-:W-:-:S07]  /*47f40*/  IMAD.MOV.U32 R125, RZ, RZ, R120 ;  /* 0x000000ffff7d7224 */ /* 0x000fce00078e0078 */
.L_x_1507:
[----:B------:R-:W-:Y:S05]  /*47f50*/  BSYNC.RECONVERGENT B1 ;  /* 0x0000000000017941 */ /* 0x000fea0003800200 */
.L_x_1506:
        /* <DEDUP_REMOVED lines=12> */
.L_x_1532:
[----:B--2---:R-:W-:-:S04]  /*48020*/  VIADD R129, R1, 0x2710 ;  /* 0x0000271001817836 */ /* 0x004fc80000000000 */
        /* <DEDUP_REMOVED lines=8> */
.L_x_1531:
[----:B------:R-:W-:Y:S05]  /*480b0*/  BSYNC.RECONVERGENT B1 ;  /* 0x0000000000017941 */ /* 0x000fea0003800200 */
.L_x_1530:
[----:B------:R-:W-:Y:S05]  /*480c0*/  @!P4 BRA `(.L_x_1529) ;  /* 0x00000000005cc947 */ /* 0x000fea0003800000 */
[----:B------:R-:W-:Y:S01]  /*480d0*/  ISETP.GE.U32.AND P2, PT, R128, 0x8, PT ;  /* 0x000000088000780c */ /* 0x000fe20003f46070 */
[----:B--2---:R-:W-:-:S12]  /*480e0*/  VIADD R129, R1, 0x2710 ;  /* 0x0000271001817836 */ /* 0x004fd80000000000 */
[C---:B------:R-:W-:Y:S02]  /*480f0*/  @P2 IMAD R120, R121.reuse, 0x4, R129 ;  /* 0x0000000479782824 */ /* 0x040fe400078e0281 */
[----:B------:R-:W-:-:S03]  /*48100*/  @P2 VIADD R121, R121, 0x8 ;  /* 0x0000000879792836 */ /* 0x000fc60000000000 */
[----:B------:R-:W-:Y:S04]  /*48110*/  @P2 STL.128 [R120], RZ ;  /* 0x000000ff78002387 */ /* 0x000fe80000100c00 */
[----:B------:R2:W-:Y:S02]  /*48120*/  @P2 STL.128 [R120+0x10], RZ ;  /* 0x000010ff78002387 */ /* 0x0005e40000100c00 */
[----:B--2---:R-:W-:-:S04]  /*48130*/  LOP3.LUT R120, R178, 0x7, RZ, 0xc0, !PT ;  /* 0x00000007b2787812 */ /* 0x004fc800078ec0ff */
[----:B------:R-:W-:-:S13]  /*48140*/  ISETP.NE.AND P4, PT, R120, RZ, PT ;  /* 0x000000ff7800720c */ /* 0x000fda0003f85270 */
[----:B------:R-:W-:Y:S05]  /*48150*/  @!P4 BRA `(.L_x_1529) ;  /* 0x000000000038c947 */ /* 0x000fea0003800000 */
[----:B------:R-:W-:-:S13]  /*48160*/  ISETP.GE.U32.AND P2, PT, R120, 0x4, PT ;  /* 0x000000047800780c */ /* 0x000fda0003f46070 */
[C---:B------:R-:W-:Y:S02]  /*48170*/  @P2 IMAD R120, R121.reuse, 0x4, R129 ;  /* 0x0000000479782824 */ /* 0x040fe400078e0281 */
[----:B------:R-:W-:-:S03]  /*48180*/  @P2 VIADD R121, R121, 0x4 ;  /* 0x0000000479792836 */ /* 0x000fc60000000000 */
[----:B------:R2:W-:Y:S02]  /*48190*/  @P2 STL.128 [R120], RZ ;  /* 0x000000ff78002387 */ /* 0x0005e40000100c00 */
[----:B--2---:R-:W-:-:S04]  /*481a0*/  LOP3.LUT R120, R178, 0x3, RZ, 0xc0, !PT ;  /* 0x00000003b2787812 */ /* 0x004fc800078ec0ff */
[----:B------:R-:W-:-:S13]  /*481b0*/  ISETP.NE.AND P4, PT, R120, RZ, PT ;  /* 0x000000ff7800720c */ /* 0x000fda0003f85270 */
[----:B------:R-:W-:Y:S05]  /*481c0*/  @!P4 BRA `(.L_x_1529) ;  /* 0x00000000001cc947 */ /* 0x000fea0003800000 */
[----:B------:R-:W-:Y:S01]  /*481d0*/  IMAD R121, R121, 0x4, R129 ;  /* 0x0000000479797824 */ /* 0x000fe200078e0281 */
[----:B------:R-:W-:-:S04]  /*481e0*/  ISETP.NE.AND P2, PT, R120, 0x1, PT ;  /* 0x000000017800780c */ /* 0x000fc80003f45270 */
[----:B------:R3:W-:Y:S09]  /*481f0*/  STL [R121], RZ ;  /* 0x000000ff79007387 */ /* 0x0007f20000100800 */
[----:B---3--:R-:W-:Y:S05]  /*48200*/  @!P2 BRA `(.L_x_1529) ;  /* 0x00000000000ca947 */ /* 0x008fea0003800000 */
[----:B------:R-:W-:Y:S01]  /*48210*/  ISETP.NE.AND P2, PT, R120, 0x2, PT ;  /* 0x000000027800780c */ /* 0x000fe20003f45270 */
[----:B------:R3:W-:-:S12]  /*48220*/  STL [R121+0x4], RZ ;  /* 0x000004ff79007387 */ /* 0x0007d80000100800 */
[----:B------:R3:W-:Y:S02]  /*48230*/  @P2 STL [R121+0x8], RZ ;  /* 0x000008ff79002387 */ /* 0x0007e40000100800 */
.L_x_1529:
[----:B------:R-:W-:Y:S05]  /*48240*/  BSYNC.RECONVERGENT B0 ;  /* 0x0000000000007941 */ /* 0x000fea0003800200 */
.L_x_1528:
        /* <DEDUP_REMOVED lines=10> */
[----:B---3--:R-:W-:-:S07]  /*482f0*/  IMAD.MOV.U32 R121, RZ, RZ, RZ ;  /* 0x000000ffff797224 */ /* 0x008fce00078e00ff */
.L_x_1537:
[----:B--2-4-:R-:W-:-:S04]  /*48300*/  VIADD R129, R1, 0x2774 ;  /* 0x0000277401817836 */ /* 0x014fc80000000000 */
        /* <DEDUP_REMOVED lines=20> */
.L_x_1536:
[----:B------:R-:W-:Y:S05]  /*48450*/  BSYNC.RECONVERGENT B1 ;  /* 0x0000000000017941 */ /* 0x000fea0003800200 */
.L_x_1535:
[----:B------:R-:W-:Y:S05]  /*48460*/  @!P3 BRA `(.L_x_1534) ;  /* 0x00000000008cb947 */ /* 0x000fea0003800000 */
[----:B------:R-:W-:Y:S01]  /*48470*/  ISETP.GE.U32.AND P2, PT, R128, 0x8, PT ;  /* 0x000000088000780c */ /* 0x000fe20003f46070 */
[----:B------:R-:W-:Y:S01]  /*48480*/  BSSY.RECONVERGENT B1, `(.L_x_1538) ;  /* 0x000000f000017945 */ /* 0x000fe20003800200 */
[----:B---3--:R-:W-:Y:S01]  /*48490*/  LOP3.LUT R121, R172, 0x7, RZ, 0xc0, !PT ;  /* 0x00000007ac797812 */ /* 0x008fe200078ec0ff */
[----:B--2-4-:R-:W-:-:S03]  /*484a0*/  VIADD R129, R1, 0x2774 ;  /* 0x0000277401817836 */ /* 0x014fc60000000000 */
[----:B------:R-:W-:-:S07]  /*484b0*/  ISETP.NE.AND P3, PT, R121, RZ, PT ;  /* 0x000000ff7900720c */ /* 0x000fce0003f65270 */
[----:B------:R-:W-:Y:S06]  /*484c0*/  @!P2 BRA `(.L_x_1539) ;  /* 0x000000000028a947 */ /* 0x000fec0003800000 */
[C---:B------:R-:W-:Y:S01]  /*484d0*/  IMAD R128, R120.reuse, 0x4, R129 ;  /* 0x0000000478807824 */ /* 0x040fe200078e0281 */
[----:B------:R-:W-:-:S04]  /*484e0*/  IADD3 R120, PT, PT, R120, 0x8, RZ ;  /* 0x0000000878787810 */ /* 0x000fc80007ffe0ff */
        /* <DEDUP_REMOVED lines=8> */
.L_x_1539:
[----:B------:R-:W-:Y:S05]  /*48570*/  BSYNC.RECONVERGENT B1 ;  /* 0x0000000000017941 */ /* 0x000fea0003800200 */
.L_x_1538:
        /* <DEDUP_REMOVED lines=8> */
[----:B---3--:R-:W-:-:S04]  /*48600*/  LOP3.LUT R121, R172, 0x3, RZ, 0xc0, !PT ;  /* 0x00000003ac797812 */ /* 0x008fc800078ec0ff */
        /* <DEDUP_REMOVED lines=9> */
.L_x_1534:
[----:B------:R-:W-:Y:S05]  /*486a0*/  BSYNC.RECONVERGENT B0 ;  /* 0x0000000000007941 */ /* 0x000fea0003800200 */
.L_x_1533:
[----:B------:R-:W-:Y:S02]  /*486b0*/  VIADD R198, R122, 0xffffffff ;  /* 0xffffffff7ac67836 */ /* 0x000fe40000000000 */
[----:B--2---:R-:W-:-:S04]  /*486c0*/  VIADD R128, R123, 0xffffffff ;  /* 0xffffffff7b807836 */ /* 0x004fc80000000000 */
[----:B------:R-:W-:-:S04]  /*486d0*/  IMAD R198, R198, R172, R128 ;  /* 0x000000acc6c67224 */ /* 0x000fc800078e0280 */
[----:B------:R-:W-:-:S05]  /*486e0*/  IMAD R179, R198, 0x8, R1 ;  /* 0x00000008c6b37824 */ /* 0x000fca00078e0201 */
[----:B---3--:R-:W2:Y:S01]  /*486f0*/  LDL.64 R120, [R179] ;  /* 0x00000000b3787983 */ /* 0x008ea20000100a00 */
[----:B------:R-:W-:Y:S01]  /*48700*/  UMOV UR10, 0xff800000 ;  /* 0xff800000000a7882 */ /* 0x000fe20000000000 */
[----:B------:R-:W-:Y:S01]  /*48710*/  UMOV UR11, 0x41cdcd64 ;  /* 0x41cdcd64000b7882 */ /* 0x000fe20000000000 */
[----:B------:R-:W-:Y:S01]  /*48720*/  BSSY.RECONVERGENT B4, `(.L_x_1540) ;  /* 0x00004df000047945 */ /* 0x000fe20003800200 */
[----:B--2---:R-:W-:Y:S01]  /*48730*/  DSETP.GEU.AND P2, PT, |R120|, UR10, PT ;  /* 0x0000000a78007e2a */ /* 0x004fe2000bf4e200 */
[----:B------:R-:W-:-:S13]  /*48740*/  CS2R R120, SRZ ;  /* 0x0000000000787805 */ /* 0x000fda000001ff00 */
[----:B------:R-:W-:Y:S05]  /*48750*/  @P2 BRA `(.L_x_1541) ;  /* 0x0000004c006c2947 */ /* 0x000fea0003800000 */
[C---:B----4-:R-:W-:Y:S01]  /*48760*/  VIADD R129, R1.reuse, 0x2710 ;  /* 0x0000271001817836 */ /* 0x050fe20000000000 */
[----:B------:R-:W-:Y:S01]  /*48770*/  BSSY.RECONVERGENT B3, `(.L_x_1542) ;  /* 0x0000344000037945 */ /* 0x000fe20003800200 */
[----:B------:R-:W-:Y:S02]  /*48780*/  VIADD R130, R1, 0x2774 ;  /* 0x0000277401827836 */ /* 0x000fe40000000000 */
[----:B------:R-:W-:Y:S02]  /*48790*/  IMAD R120, R122, 0x4, R129 ;  /* 0x000000047a787824 */ /* 0x000fe400078e0281 */
[----:B------:R-:W-:-:S03]  /*487a0*/  IMAD R128, R128, 0x4, R130 ;  /* 0x0000000480807824 */ /* 0x000fc600078e0282 */
[----:B------:R2:W-:Y:S04]  /*487b0*/  STL [R120+-0x4], R123 ;  /* 0xfffffc7b78007387 */ /* 0x0005e80000100800 */
[----:B------:R2:W-:Y:S02]  /*487c0*/  STL [R128], R122 ;  /* 0x0000007a80007387 */ /* 0x0005e40000100800 */
.L_x_1589:
[----:B------:R-:W-:-:S05]  /*487d0*/  IMAD.IADD R173, R1, 0x1, R122 ;  /* 0x0000000101ad7824 */ /* 0x000fca00078e027a */
[----:B------:R-:W3:Y:S01]  /*487e0*/  LDL.U8 R194, [R173+0x27d8] ;  /* 0x0027d800adc27983 */ /* 0x000ee20000100000 */
[----:B--2--5:R-:W-:Y:S01]  /*487f0*/  LOP3.LUT R120, R199, 0xffff, RZ, 0xc0, !PT ;  /* 0x0000ffffc7787812 */ /* 0x024fe200078ec0ff */
[----:B------:R-:W-:Y:S03]  /*48800*/  BSSY.RECONVERGENT B1, `(.L_x_1543) ;  /* 0x000017c000017945 */ /* 0x000fe60003800200 */
[----:B------:R-:W-:Y:S02]  /*48810*/  PRMT R121, R120, 0x8880, RZ ;  /* 0x0000888078797816 */ /* 0x000fe400000000ff */
[----:B---3--:R-:W-:-:S05]  /*48820*/  PRMT R188, R194, 0x8880, RZ ;  /* 0x00008880c2bc7816 */ /* 0x008fca00000000ff */
[----:B------:R-:W-:-:S05]  /*48830*/  IMAD.IADD R121, R188, 0x1, R121 ;  /* 0x00000001bc797824 */ /* 0x000fca00078e0279 */
[----:B------:R-:W-:-:S13]  /*48840*/  ISETP.NE.AND P2, PT, R121, 0x3, PT ;  /* 0x000000037900780c */ /* 0x000fda0003f45270 */
[----:B------:R-:W-:Y:S05]  /*48850*/  @!P2 BRA `(.L_x_1544) ;  /* 0x000000000030a947 */ /* 0x000fea0003800000 */
[----:B------:R-:W-:Y:S02]  /*48860*/  VIADD R120, R122, 0xffffffff ;  /* 0xffffffff7a787836 */ /* 0x000fe40000000000 */
[----:B------:R-:W-:Y:S02]  /*48870*/  IMAD.MOV.U32 R128, RZ, RZ, 0x0 ;  /* 0x00000000ff807424 */ /* 0x000fe400078e00ff */
[----:B------:R-:W-:Y:S02]  /*48880*/  IMAD R120, R120, R172, R123 ;  /* 0x000000ac78787224 */ /* 0x000fe400078e027b */
[----:B------:R-:W-:Y:S02]  /*48890*/  IMAD.MOV.U32 R129, RZ, RZ, -0x40100000 ;  /* 0xbff00000ff817424 */ /* 0x000fe400078e00ff */
[----:B------:R-:W-:Y:S02]  /*488a0*/  VIADD R120, R120, 0xffffffff ;  /* 0xffffffff78787836 */ /* 0x000fe40000000000 */
[----:B------:R-:W-:-:S02]  /*488b0*/  IMAD.MOV.U32 R121, RZ, RZ, -0x40100000 ;  /* 0xbff00000ff797424 */ /* 0x000fc400078e00ff */
[----:B------:R-:W-:-:S05]  /*488c0*/  IMAD R120, R120, 0x8, R1 ;  /* 0x0000000878787824 */ /* 0x000fca00078e0201 */
[----:B------:R2:W-:Y:S02]  /*488d0*/  STL.64 [R120+0x1388], R128 ;  /* 0x0013888078007387 */ /* 0x0005e40000100a00 */
[----:B--2---:R-:W-:-:S05]  /*488e0*/  IMAD.MOV.U32 R129, RZ, RZ, 0x7ff00000 ;  /* 0x7ff00000ff817424 */ /* 0x004fca00078e00ff */
[----:B------:R2:W-:Y:S02]  /*488f0*/  STL.64 [R120], R128 ;  /* 0x0000008078007387 */ /* 0x0005e40000100a00 */
[----:B--2---:R-:W-:Y:S01]  /*48900*/  IMAD.MOV.U32 R120, RZ, RZ, 0x0 ;  /* 0x00000000ff787424 */ /* 0x004fe200078e00ff */
[----:B------:R-:W-:Y:S06]  /*48910*/  BRA `(.L_x_1545) ;  /* 0x0000001400a87947 */ /* 0x000fec0003800000 */
.L_x_1544:
[----:B------:R-:W-:Y:S01]  /*48920*/  IADD3 R121, PT, PT, R1, R123, RZ ;  /* 0x0000007b01797210 */ /* 0x000fe20007ffe0ff */
[----:B------:R-:W2:Y:S01]  /*48930*/  LDL.U8 R173, [R173+0x27d7] ;  /* 0x0027d700adad7983 */ /* 0x000ea20000100000 */
[----:B------:R-:W-:Y:S01]  /*48940*/  PRMT R174, R199, 0x8880, RZ ;  /* 0x00008880c7ae7816 */ /* 0x000fe200000000ff */
[----:B------:R-:W3:Y:S03]  /*48950*/  LDC.64 R190, c[0x0][0x468] ;  /* 0x00011a00ffbe7b82 */ /* 0x000ee60000000a00 */
[----:B------:R-:W4:Y:S01]  /*48960*/  LDL.S8 R121, [R121+0x27f2] ;  /* 0x0027f20079797983 */ /* 0x000f220000100200 */
[----:B------:R-:W-:-:S04]  /*48970*/  PRMT R174, R174, 0x7710, RZ ;  /* 0x00007710aeae7816 */ /* 0x000fc800000000ff */
[----:B------:R-:W5:Y:S01]  /*48980*/  LDC.64 R192, c[0x0][0x468] ;  /* 0x00011a00ffc07b82 */ /* 0x000f620000000a00 */
        /* <DEDUP_REMOVED lines=13> */
[----:B---3--:R-:W-:-:S03]  /*48a60*/  LEA R120, P2, R188, R190, 0x3 ;  /* 0x000000bebc787211 */ /* 0x008fc600078418ff */
[----:B-----5:R-:W-:Y:S01]  /*48a70*/  IMAD.WIDE R186, R186, 0x8, R192 ;  /* 0x00000008baba7825 */ /* 0x020fe200078e02c0 */
        /* <DEDUP_REMOVED lines=69> */
.L_x_1550:
[----:B------:R-:W-:Y:S05]  /*48ed0*/  BSYNC.RECONVERGENT B2 ;  /* 0x0000000000027941 */ /* 0x000fea0003800200 */
.L_x_1549:
[----:B------:R4:W-:Y:S01]  /*48ee0*/  STL.64 [R1+0x7e30], R190 ;  /* 0x007e30be01007387 */ /* 0x0009e20000100a00 */
[----:B------:R-:W-:Y:S01]  /*48ef0*/  UMOV UR10, 0xff800000 ;  /* 0xff800000000a7882 */ /* 0x000fe20000000000 */
[----:B------:R-:W-:Y:S02]  /*48f00*/  UMOV UR11, 0x41cdcd64 ;  /* 0x41cdcd64000b7882 */ /* 0x000fe40000000000 */
[----:B------:R-:W-:-:S14]  /*48f10*/  DSETP.GEU.AND P2, PT, |R130|, UR10, PT ;  /* 0x0000000a82007e2a */ /* 0x000fdc000bf4e200 */
[----:B----4-:R-:W-:Y:S05]  /*48f20*/  @P2 BRA `(.L_x_1551) ;  /* 0x0000000c00742947 */ /* 0x010fea0003800000 */
        /* <DEDUP_REMOVED lines=27> */
.L_x_1553:
[----:B------:R-:W-:Y:S05]  /*490e0*/  BSYNC.RECONVERGENT B2 ;  /* 0x0000000000027941 */ /* 0x000fea0003800200 */
.L_x_1552:
        /* <DEDUP_REMOVED lines=13> */
.L_x_1548:
        /* <DEDUP_REMOVED lines=9> */
[----:B------:R-:W-:Y:S02]  /*49250*/  FSEL R189, R193, -1.875, !P2 ;  /* 0xbff00000c1bd7808 */ /* 0x000fe40005000000 */
[----:B------:R-:W-:Y:S02]  /*49260*/  FSEL R192, R196, RZ, !P2 ;  /* 0x000000ffc4c07208 */ /* 0x000fe40005000000 */
[----:B------:R-:W-:Y:S02]  /*49270*/  FSEL R193, R197, +QNAN , !P2 ;  /* 0x7ff00000c5c17808 */ /* 0x000fe40005000000 */
        /* <DEDUP_REMOVED lines=23> */
.L_x_1555:
[----:B------:R-:W-:Y:S05]  /*493f0*/  BSYNC.RECONVERGENT B2 ;  /* 0x0000000000027941 */ /* 0x000fea0003800200 */
.L_x_1554:
        /* <DEDUP_REMOVED lines=34> */
.L_x_1557:
[----:B------:R-:W-:Y:S05]  /*49620*/  BSYNC.RECONVERGENT B2 ;  /* 0x0000000000027941 */ /* 0x000fea0003800200 */
.L_x_1556:
[----:B------:R-:W2:Y:S02]  /*49630*/  LDL.LU.64 R174, [R1+0x7e30] ;  /* 0x007e300001ae7983 */ /* 0x000ea40000300a00 */
[----:B--2---:R-:W-:-:S06]  /*49640*/  DSETP.GEU.AND P2, PT, R190, R174, PT ;  /* 0x000000aebe00722a */ /* 0x004fcc0003f4e000 */
[----:B------:R-:W-:Y:S02]  /*49650*/  FSEL R173, R174, R190, !P2 ;  /* 0x000000beaead7208 */ /* 0x000fe40005000000 */
[----:B------:R-:W-:Y:S02]  /*49660*/  FSEL R190, R175, R191, !P2 ;  /* 0x000000bfafbe7208 */ /* 0x000fe40005000000 */
[----:B------:R-:W-:Y:S02]  /*49670*/  FSEL R192, R192, R130, !P2 ;  /* 0x00000082c0c07208 */ /* 0x000fe40005000000 */
[----:B------:R-:W-:Y:S01]  /*49680*/  FSEL R193, R193, R131, !P2 ;  /* 0x00000083c1c17208 */ /* 0x000fe20005000000 */
[----:B------:R-:W-:Y:S01]  /*49690*/  IMAD.MOV.U32 R131, RZ, RZ, R190 ;  /* 0x000000ffff837224 */ /* 0x000fe200078e00be */
[----:B------:R-:W-:Y:S02]  /*496a0*/  MOV R130, R173 ;  /* 0x000000ad00827202 */ /* 0x000fe40000000f00 */
[----:B------:R-:W-:-:S02]  /*496b0*/  FSEL R188, R188, R186, !P2 ;  /* 0x000000babcbc7208 */ /* 0x000fc40005000000 */
[----:B------:R-:W-:Y:S01]  /*496c0*/  FSEL R186, R189, R187, !P2 ;  /* 0x000000bbbdba7208 */ /* 0x000fe20005000000 */
[----:B------:R3:W-:Y:S04]  /*496d0*/  STL.64 [R1+0x7e30], R130 ;  /* 0x007e308201007387 */ /* 0x0007e80000100a00 */
[----:B------:R-:W-:Y:S01]  /*496e0*/  IMAD.MOV.U32 R189, RZ, RZ, R186 ;  /* 0x000000ffffbd7224 */ /* 0x000fe200078e00ba */
[----:B------:R-:W-:Y:S06]  /*496f0*/  BRA `(.L_x_1551) ;  /* 0x0000000400807947 */ /* 0x000fec0003800000 */
.L_x_1547:
        /* <DEDUP_REMOVED lines=18> */
[----:B------:R-:W-:Y:S02]  /*49820*/  DSETP.GT.AND P2, PT, |R176|, R174, PT ;  /* 0x000000aeb000722a */ /* 0x000fe40003f44200 */
        /* <DEDUP_REMOVED lines=29> */
.L_x_1559:
[----:B------:R-:W-:Y:S05]  /*49a00*/  BSYNC.RECONVERGENT B2 ;  /* 0x0000000000027941 */ /* 0x000fea0003800200 */
.L_x_1558:
        /* <DEDUP_REMOVED lines=34> */
.L_x_1561:
[----:B------:R-:W-:Y:S05]  /*49c30*/  BSYNC.RECONVERGENT B2 ;  /* 0x0000000000027941 */ /* 0x000fea0003800200 */
.L_x_1560:
        /* <DEDUP_REMOVED lines=12> */
.L_x_1551:
[----:B------:R-:W-:Y:S05]  /*49d00*/  BSYNC.RECONVERGENT B0 ;  /* 0x0000000000007941 */ /* 0x000fea0003800200 */
.L_x_1546:
[----:B------:R-:W-:Y:S01]  /*49d10*/  UMOV UR12, 0xff800000 ;  /* 0xff800000000c7882 */ /* 0x000fe20000000000 */
[----:B------:R-:W-:Y:S01]  /*49d20*/  UMOV UR13, 0x41cdcd64 ;  /* 0x41cdcd64000d7882 */ /* 0x000fe20000000000 */
[----:B------:R-:W-:Y:S01]  /*49d30*/  UMOV UR10, 0xcccccccd ;  /* 0xcccccccd000a7882 */ /* 0x000fe20000000000 */
[----:B------:R-:W-:Y:S01]  /*49d40*/  DSETP.GEU.AND P2, PT, |R192|, UR12, PT ;  /* 0x0000000cc0007e2a */ /* 0x000fe2000bf4e200 */
[----:B------:R-:W-:Y:S02]  /*49d50*/  UMOV UR11, 0x4016cccc ;  /* 0x4016cccc000b7882 */ /* 0x000fe40000000000 */
[----:B--234-:R-:W-:Y:S01]  /*49d60*/  DADD R130, R120, -UR10 ;  /* 0x8000000a78827e29 */ /* 0x01cfe20008000000 */
        /* <DEDUP_REMOVED lines=27> */
[----:B01----:R-:W-:Y:S05]  /*49f20*/  CALL.REL.NOINC `($__internal_0_$__cuda_sm20_div_rn_f64_full) ;  /* 0x00002404002c7944 */ /* 0x003fea0003c00000 */
[----:B------:R-:W-:Y:S02]  /*49f30*/  IMAD.MOV.U32 R176, RZ, RZ, R174 ;  /* 0x000000ffffb07224 */ /* 0x000fe400078e00ae */
[----:B------:R-:W-:-:S07]  /*49f40*/  IMAD.MOV.U32 R177, RZ, RZ, R175 ;  /* 0x000000ffffb17224 */ /* 0x000fce00078e00af */
.L_x_1563:
[----:B------:R-:W-:Y:S05]  /*49f50*/  BSYNC.RECONVERGENT B0 ;  /* 0x0000000000007941 */ /* 0x000fea0003800200 */
.L_x_1562:
[----:B------:R-:W2:Y:S02]  /*49f60*/  LDL.64 R130, [R1+0x7e30] ;  /* 0x007e300001827983 */ /* 0x000ea40000100a00 */
[----:B--2---:R-:W-:-:S06]  /*49f70*/  DSETP.GEU.AND P2, PT, R130, R176, PT ;  /* 0x000000b08200722a */ /* 0x004fcc0003f4e000 */
[----:B------:R-:W-:Y:S02]  /*49f80*/  FSEL R128, R128, R192, !P2 ;  /* 0x000000c080807208 */ /* 0x000fe40005000000 */
[----:B------:R-:W-:Y:S02]  /*49f90*/  FSEL R129, R129, R193, !P2 ;  /* 0x000000c181817208 */ /* 0x000fe40005000000 */
[----:B------:R-:W-:Y:S02]  /*49fa0*/  FSEL R120, R120, R188, !P2 ;  /* 0x000000bc78787208 */ /* 0x000fe40005000000 */
[----:B------:R-:W-:-:S07]  /*49fb0*/  FSEL R121, R121, R189, !P2 ;  /* 0x000000bd79797208 */ /* 0x000fce0005000000 */
.L_x_1545:
[----:B------:R-:W-:Y:S05]  /*49fc0*/  BSYNC.RECONVERGENT B1 ;  /* 0x0000000000017941 */ /* 0x000fea0003800200 */
.L_x_1543:
        /* <DEDUP_REMOVED lines=34> */
[----:B------:R-:W-:Y:S02]  /*4a1f0*/  DADD R128, R176, -R128 ;  /* 0x00000000b0807229 */ /* 0x000fe40000000880 */
[----:B------:R-:W-:Y:S02]  /*4a200*/  MOV R177, R188 ;  /* 0x000000bc00b17202 */ /* 0x000fe40000000f00 */
[----:B------:R-:W-:-:S04]  /*4a210*/  SEL R176, R176, R189, P2 ;  /* 0x000000bdb0b07207 */ /* 0x000fc80001000000 */
[----:B------:R-:W-:Y:S02]  /*4a220*/  DSETP.GEU.AND P2, PT, |R128|, R120, PT ;  /* 0x000000788000722a */ /* 0x000fe40003f4e200 */
[----:B------:R-:W-:-:S14]  /*4a230*/  DSETP.LEU.AND P3, PT, R176, R186, PT ;  /* 0x000000bab000722a */ /* 0x000fdc0003f6b000 */
[----:B------:R-:W-:Y:S05]  /*4a240*/  @!P2 BREAK.RELIABLE P3, B0 ;  /* 0x000000000000a942 */ /* 0x000fea0001800100 */
[----:B------:R-:W-:Y:S05]  /*4a250*/  @!P2 BRA P3, `(.L_x_1566) ;  /* 0x000000180054a947 */ /* 0x000fea0001800000 */
.L_x_1565:
[----:B------:R-:W-:Y:S05]  /*4a260*/  BSYNC.RELIABLE B0 ;  /* 0x0000000000007941 */ /* 0x000fea0003800100 */
.L_x_1564:
[----:B------:R-:W-:Y:S01]  /*4a270*/  VIMNMX R128, PT, PT, R123, R122, PT ;  /* 0x0000007a7b807248 */ /* 0x000fe20003fe0100 */
[----:B------:R-:W-:Y:S05]  /*4a280*/  BMOV.32.CLEAR RZ, B0 ;  /* 0x0000000000ff7355 */ /* 0x000fea0000100000 */
[----:B------:R-:W-:Y:S01]  /*4a290*/  ISETP.GE.AND P3, PT, R128, 0x2, PT ;  /* 0x000000028000780c */ /* 0x000fe20003f66270 */
[----:B------:R-:W-:Y:S01]  /*4a2a0*/  BSSY.RECONVERGENT B0, `(.L_x_1567) ;  /* 0x000002c000007945 */ /* 0x000fe20003800200 */
[----:B------:R-:W-:-:S11]  /*4a2b0*/  PLOP3.LUT P2, PT, PT, PT, PT, 0x80, 0x8 ;  /* 0x000000000008781c */ /* 0x000fd60003f4f070 */
[----:B------:R-:W-:Y:S05]  /*4a2c0*/  @!P3 BRA `(.L_x_1568) ;  /* 0x0000000000a4b947 */ /* 0x000fea0003800000 */
[C---:B------:R-:W-:Y:S01]  /*4a2d0*/  IMAD.IADD R129, R1.reuse, 0x1, R131 ;  /* 0x0000000101817824 */ /* 0x040fe200078e0283 */
[----:B------:R-:W2:Y:S01]  /*4a2e0*/  LDC.64 R190, c[0x0][0x468] ;  /* 0x00011a00ffbe7b82 */ /* 0x000ea20000000a00 */
[----:B------:R-:W-:-:S04]  /*4a2f0*/  IMAD.IADD R128, R1, 0x1, R130 ;  /* 0x0000000101807824 */ /* 0x000fc800078e0282 */
[----:B------:R-:W3:Y:S01]  /*4a300*/  LDL.U8 R129, [R129+0x27d8] ;  /* 0x0027d80081817983 */ /* 0x000ee20000100000 */
[----:B------:R-:W-:-:S03]  /*4a310*/  IMAD.IADD R176, R1, 0x1, R123 ;  /* 0x0000000101b07824 */ /* 0x000fc600078e027b */
[----:B------:R-:W4:Y:S04]  /*4a320*/  LDL.U8 R128, [R128+0x27f3] ;  /* 0x0027f30080807983 */ /* 0x000f280000100000 */
[----:B------:R-:W5:Y:S01]  /*4a330*/  LDL.S8 R176, [R176+0x27f3] ;  /* 0x0027f300b0b07983 */ /* 0x000f620000100200 */
        /* <DEDUP_REMOVED lines=34> */
.L_x_1568:
[----:B------:R-:W-:Y:S05]  /*4a560*/  BSYNC.RECONVERGENT B0 ;  /* 0x0000000000007941 */ /* 0x000fea0003800200 */
.L_x_1567:
[----:B------:R-:W-:Y:S04]  /*4a570*/  BSSY.RECONVERGENT B2, `(.L_x_1569) ;  /* 0x0000160000027945 */ /* 0x000fe80003800200 */
[----:B------:R-:W-:Y:S05]  /*4a580*/  @!P2 BRA `(.L_x_1570) ;  /* 0x000000140078a947 */ /* 0x000fea0003800000 */
[----:B------:R-:W-:-:S07]  /*4a590*/  IMAD.MOV.U32 R203, RZ, RZ, 0x3 ;  /* 0x00000003ffcb7424 */ /* 0x000fce00078e00ff */
.L_x_1588:
[----:B------:R-:W-:Y:S01]  /*4a5a0*/  IMAD.IADD R199, R123, 0x1, -R203 ;  /* 0x000000017bc77824 */ /* 0x000fe200078e0acb */
[----:B------:R-:W-:Y:S01]  /*4a5b0*/  IADD3 R128, PT, PT, R122, -0x1, RZ ;  /* 0xffffffff7a807810 */ /* 0x000fe20007ffe0ff */
[----:B------:R-:W-:Y:S01]  /*4a5c0*/  BSSY.RECONVERGENT B1, `(.L_x_1571) ;  /* 0x0000157000017945 */ /* 0x000fe20003800200 */
[----:B------:R-:W-:Y:S02]  /*4a5d0*/  PLOP3.LUT P3, PT, PT, PT, PT, 0x80, 0x8 ;  /* 0x000000000008781c */ /* 0x000fe40003f6f070 */
[----:B--2---:R-:W-:Y:S02]  /*4a5e0*/  IABS R120, R199 ;  /* 0x000000c700787213 */ /* 0x004fe40000000000 */
        /* <DEDUP_REMOVED lines=9> */
[----:B------:R-:W2:Y:S03]  /*4a680*/  LDC.64 R186, c[0x0][0x468] ;  /* 0x00011a00ffba7b82 */ /* 0x000ea60000000a00 */
[----:B------:R-:W-:-:S04]  /*4a690*/  IMAD R204, R128, R172, R121 ;  /* 0x000000ac80cc7224 */ /* 0x000fc800078e0279 */
[----:B------:R-:W-:-:S05]  /*4a6a0*/  IMAD R204, R204, 0x8, R1 ;  /* 0x00000008cccc7824 */ /* 0x000fca00078e0201 */
[----:B------:R-:W3:Y:S01]  /*4a6b0*/  LDL.64 R128, [R204+0x1388] ;  /* 0x00138800cc807983 */ /* 0x000ee20000100a00 */
[----:B------:R-:W-:Y:S01]  /*4a6c0*/  UMOV UR10, 0xcccccccd ;  /* 0xcccccccd000a7882 */ /* 0x000fe20000000000 */
[----:B------:R-:W-:Y:S01]  /*4a6d0*/  UMOV UR11, 0x4016cccc ;  /* 0x4016cccc000b7882 */ /* 0x000fe20000000000 */
[----:B------:R-:W-:Y:S01]  /*4a6e0*/  IADD3 R120, PT, PT, -R199, R121, R120 ;  /* 0x00000079c7787210 */ /* 0x000fe20007ffe178 */
[C---:B------:R-:W-:Y:S02]  /*4a6f0*/  IMAD.IADD R205, R1.reuse, 0x1, R123 ;  /* 0x0000000101cd7824 */ /* 0x040fe400078e027b */
[----:B------:R-:W-:Y:S02]  /*4a700*/  IMAD.IADD R206, R1, 0x1, R122 ;  /* 0x0000000101ce7824 */ /* 0x000fe400078e027a */
[----:B--2---:R-:W-:-:S04]  /*4a710*/  IMAD.WIDE R130, R120, 0x8, R186 ;  /* 0x0000000878827825 */ /* 0x004fc800078e02ba */
[----:B------:R-:W-:Y:S01]  /*4a720*/  IMAD.WIDE.U32 R186, R120, 0x8, R186 ;  /* 0x0000000878ba7825 */ /* 0x000fe200078e00ba */
[----:B---3--:R-:W-:Y:S01]  /*4a730*/  DADD R188, R128, -UR10 ;  /* 0x8000000a80bc7e29 */ /* 0x008fe20008000000 */
[----:B------:R-:W-:Y:S01]  /*4a740*/  UMOV UR10, 0x3a29c77a ;  /* 0x3a29c77a000a7882 */ /* 0x000fe20000000000 */
[----:B------:R-:W-:-:S06]  /*4a750*/  UMOV UR11, 0x3fffcb92 ;  /* 0x3fffcb92000b7882 */ /* 0x000fcc0000000000 */
[----:B------:R-:W-:-:S11]  /*4a760*/  DFMA R188, R180, UR10, R188 ;  /* 0x0000000ab4bc7c2b */ /* 0x000fd600080000bc */
.L_x_1587:
        /* <DEDUP_REMOVED lines=27> */
[----:B------:R-:W3:Y:S02]  /*4a920*/  LDC.64 R176, c[0x0][0x468] ;  /* 0x00011a00ffb07b82 */ /* 0x000ee40000000a00 */
[----:B------:R-:W4:Y:S04]  /*4a930*/  LDL.S8 R174, [R205+0x27f3] ;  /* 0x0027f300cdae7983 */ /* 0x000f280000100200 */
[----:B------:R-:W2:Y:S04]  /*4a940*/  LDL.U8 R120, [R120+0x27d8] ;  /* 0x0027d80078787983 */ /* 0x000ea80000100000 */
[----:B------:R-:W5:Y:S01]  /*4a950*/  LDL.U8 R121, [R121+0x27f3] ;  /* 0x0027f30079797983 */ /* 0x000f620000100000 */
[----:B------:R-:W-:-:S03]  /*4a960*/  UMOV UR10, 0x5197d ;  /* 0x0005197d000a7882 */ /* 0x000fc60000000000 */
[----:B------:R-:W3:Y:S01]  /*4a970*/  LDG.E.64 R190, desc[UR6][R186.64+0x6268] ;  /* 0x00626806babe7981 */ /* 0x000ee2000c1e1b00 */
[----:B--2---:R-:W-:Y:S02]  /*4a980*/  PRMT R120, R120, 0x3340, R173 ;  /* 0x0000334078787816 */ /* 0x004fe400000000ad */
[----:B-----5:R-:W-:-:S04]  /*4a990*/  PRMT R121, R121, 0x3340, RZ ;  /* 0x0000334079797816 */ /* 0x020fc800000000ff */
[----:B------:R-:W-:-:S05]  /*4a9a0*/  PRMT R120, R120, 0x5410, R121 ;  /* 0x0000541078787816 */ /* 0x000fca0000000079 */
[----:B----4-:R-:W-:Y:S02]  /*4a9b0*/  IDP.4A.S8.U8 R120, R120, UR10, R174 ;  /* 0x0000000a78787c26 */ /* 0x010fe400080002ae */
[----:B------:R-:W2:Y:S02]  /*4a9c0*/  LDG.E.64 R174, desc[UR6][R186.64+0x5f98] ;  /* 0x005f9806baae7981 */ /* 0x000ea4000c1e1b00 */
[----:B---3--:R-:W-:-:S05]  /*4a9d0*/  IMAD.WIDE R120, R120, 0x8, R176 ;  /* 0x0000000878787825 */ /* 0x008fca00078e02b0 */
[----:B------:R-:W3:Y:S04]  /*4a9e0*/  LDG.E.64 R176, desc[UR6][R120.64+0x1388] ;  /* 0x0013880678b07981 */ /* 0x000ee8000c1e1b00 */
[----:B------:R-:W2:Y:S01]  /*4a9f0*/  LDG.E.64 R120, desc[UR6][R120.64] ;  /* 0x0000000678787981 */ /* 0x000ea2000c1e1b00 */
[----:B---3--:R-:W-:Y:S02]  /*4aa00*/  DADD R176, R190, R176 ;  /* 0x00000000beb07229 */ /* 0x008fe400000000b0 */
[----:B--2---:R-:W-:-:S11]  /*4aa10*/  DADD R120, R174, R120 ;  /* 0x00000000ae787229 */ /* 0x004fd60000000078 */
.L_x_1577:
[----:B------:R-:W-:Y:S05]  /*4aa20*/  BSYNC.RECONVERGENT B5 ;  /* 0x0000000000057941 */ /* 0x000fea0003800200 */
.L_x_1576:
        /* <DEDUP_REMOVED lines=16> */
.L_x_1575:
[C---:B------:R-:W-:Y:S01]  /*4ab30*/  IMAD.IADD R120, R1.reuse, 0x1, R199 ;  /* 0x0000000101787824 */ /* 0x040fe200078e02c7 */
[----:B------:R-:W2:Y:S01]  /*4ab40*/  LDL.S8 R174, [R205+0x27f3] ;  /* 0x0027f300cdae7983 */ /* 0x000ea20000100200 */
[----:B------:R-:W-:Y:S01]  /*4ab50*/  IMAD.IADD R173, R1, 0x1, R202 ;  /* 0x0000000101ad7824 */ /* 0x000fe200078e02ca */
[----:B------:R-:W3:Y:S02]  /*4ab60*/  LDCU.64 UR10, c[0x0][0x468] ;  /* 0x00008d00ff0a77ac */ /* 0x000ee40008000a00 */
[----:B------:R-:W4:Y:S04]  /*4ab70*/  LDL.S8 R121, [R206+0x27d8] ;  /* 0x0027d800ce797983 */ /* 0x000f280000100200 */
[----:B------:R-:W5:Y:S04]  /*4ab80*/  LDL.S8 R120, [R120+0x27f3] ;  /* 0x0027f30078787983 */ /* 0x000f680000100200 */
[----:B------:R-:W3:Y:S04]  /*4ab90*/  LDL.S8 R173, [R173+0x27d8] ;  /* 0x0027d800adad7983 */ /* 0x000ee80000100200 */
[----:B------:R-:W3:Y:S01]  /*4aba0*/  LDG.E.64 R190, desc[UR6][R130.64+0x5f98] ;  /* 0x005f980682be7981 */ /* 0x000ee2000c1e1b00 */
[----:B--2---:R-:W-:-:S03]  /*4abb0*/  SHF.R.S32.HI R175, RZ, 0x1f, R174 ;  /* 0x0000001fffaf7819 */ /* 0x004fc600000114ae */
[----:B----4-:R-:W-:Y:S01]  /*4abc0*/  IMAD.WIDE R174, R121, 0x5, R174 ;  /* 0x0000000579ae7825 */ /* 0x010fe200078e02ae */
[--C-:B-----5:R-:W-:Y:S02]  /*4abd0*/  SHF.R.S32.HI R121, RZ, 0x1f, R120.reuse ;  /* 0x0000001fff797819 */ /* 0x120fe40000011478 */
[----:B---3--:R-:W-:Y:S01]  /*4abe0*/  LEA R194, P2, R174, UR10, 0x3 ;  /* 0x0000000aaec27c11 */ /* 0x008fe2000f8418ff */
[----:B------:R-:W-:-:S03]  /*4abf0*/  IMAD.WIDE R120, R173, 0x5, R120 ;  /* 0x00000005ad787825 */ /* 0x000fc600078e0278 */
        /* <DEDUP_REMOVED lines=28> */
.L_x_1574:
[----:B------:R-:W-:-:S04]  /*4adc0*/  ISETP.NE.AND P2, PT, R207, 0x1, PT ;  /* 0x00000001cf00780c */ /* 0x000fc80003f45270 */
[----:B------:R-:W-:-:S13]  /*4add0*/  ISETP.NE.OR P2, PT, R173, 0x1, P2 ;  /* 0x00000001ad00780c */ /* 0x000fda0001745670 */
[----:B------:R-:W-:Y:S05]  /*4ade0*/  @P2 BRA `(.L_x_1579) ;  /* 0x0000000400a42947 */ /* 0x000fea0003800000 */
[C---:B------:R-:W-:Y:S01]  /*4adf0*/  IMAD.IADD R190, R1.reuse, 0x1, R202 ;  /* 0x0000000101be7824 */ /* 0x040fe200078e02ca */
[----:B------:R-:W-:Y:S01]  /*4ae00*/  IADD3 R121, PT, PT, R1, R199, RZ ;  /* 0x000000c701797210 */ /* 0x000fe20007ffe0ff */
        /* <DEDUP_REMOVED lines=10> */
[----:B------:R-:W3:Y:S01]  /*4aeb0*/  LDC.64 R190, c[0x0][0x468] ;  /* 0x00011a00ffbe7b82 */ /* 0x000ee20000000a00 */
        /* <DEDUP_REMOVED lines=11> */
[----:B---3--:R-:W-:-:S04]  /*4af70*/  IMAD.WIDE R174, R173, 0x8, R190 ;  /* 0x00000008adae7825 */ /* 0x008fc800078e02be */
[----:B------:R-:W-:-:S04]  /*4af80*/  IMAD.WIDE R190, R121, 0x8, R190 ;  /* 0x0000000879be7825 */ /* 0x000fc800078e02be */
[----:B------:R-:W-:Y:S01]  /*4af90*/  IMAD R194, R120, 0x8, R1 ;  /* 0x0000000878c27824 */ /* 0x000fe200078e0201 */
[----:B------:R2:W3:Y:S04]  /*4afa0*/  LDG.E.64 R176, desc[UR6][R190.64+0x3a98] ;  /* 0x003a9806beb07981 */ /* 0x0004e8000c1e1b00 */
[----:B------:R-:W2:Y:S04]  /*4afb0*/  LDG.E.64 R120, desc[UR6][R174.64+0x2710] ;  /* 0x00271006ae787981 */ /* 0x000ea8000c1e1b00 */
[----:B------:R-:W4:Y:S04]  /*4afc0*/  LDL.64 R192, [R194] ;  /* 0x00000000c2c07983 */ /* 0x000f280000100a00 */
[----:B------:R-:W2:Y:S04]  /*4afd0*/  LDG.E.64 R190, desc[UR6][R190.64+0x2710] ;  /* 0x00271006bebe7981 */ /* 0x000ea8000c1e1b00 */
[----:B------:R-:W3:Y:S04]  /*4afe0*/  LDG.E.64 R174, desc[UR6][R174.64+0x3a98] ;  /* 0x003a9806aeae7981 */ /* 0x000ee8000c1e1b00 */
[----:B------:R-:W5:Y:S01]  /*4aff0*/  LDL.64 R194, [R194+0x1388] ;  /* 0x00138800c2c27983 */ /* 0x000f620000100a00 */
[----:B------:R-:W-:Y:S01]  /*4b000*/  UMOV UR10, 0xff800000 ;  /* 0xff800000000a7882 */ /* 0x000fe20000000000 */
[----:B------:R-:W-:Y:S01]  /*4b010*/  UMOV UR11, 0x41cdcd64 ;  /* 0x41cdcd64000b7882 */ /* 0x000fe20000000000 */
[----:B------:R-:W-:Y:S01]  /*4b020*/  BSSY.RECONVERGENT B5, `(.L_x_1580) ;  /* 0x0000024000057945 */ /* 0x000fe20003800200 */
[----:B--2---:R-:W-:-:S02]  /*4b030*/  DADD R190, R190, R120 ;  /* 0x00000000bebe7229 */ /* 0x004fc40000000078 */
[----:B---3--:R-:W-:-:S06]  /*4b040*/  DADD R174, R176, R174 ;  /* 0x00000000b0ae7229 */ /* 0x008fcc00000000ae */
        /* <DEDUP_REMOVED lines=33> */
.L_x_1581:
[----:B------:R-:W-:Y:S05]  /*4b260*/  BSYNC.RECONVERGENT B5 ;  /* 0x0000000000057941 */ /* 0x000fea0003800200 */
.L_x_1580:
[----:B------:R-:W2:Y:S01]  /*4b270*/  LDL.64 R174, [R204] ;  /* 0x00000000ccae7983 */ /* 0x000ea20000100a00 */
[----:B------:R-:W3:Y:S01]  /*4b280*/  MUFU.RCP64H R177, R189 ;  /* 0x000000bd00b17308 */ /* 0x000ee20000001800 */
[----:B------:R-:W-:Y:S01]  /*4b290*/  IMAD.MOV.U32 R176, RZ, RZ, 0x1 ;  /* 0x00000001ffb07424 */ /* 0x000fe200078e00ff */
[----:B------:R-:W-:Y:S05]  /*4b2a0*/  BSSY.RECONVERGENT B5, `(.L_x_1582) ;  /* 0x0000017000057945 */ /* 0x000fea0003800200 */
[----:B---3--:R-:W-:-:S08]  /*4b2b0*/  DFMA R190, -R188, R176, 1 ;  /* 0x3ff00000bcbe742b */ /* 0x008fd000000001b0 */
        /* <DEDUP_REMOVED lines=21> */
.L_x_1583:
[----:B------:R-:W-:Y:S05]  /*4b410*/  BSYNC.RECONVERGENT B5 ;  /* 0x0000000000057941 */ /* 0x000fea0003800200 */
.L_x_1582:
[----:B------:R-:W-:-:S06]  /*4b420*/  DSETP.GE.AND P2, PT, R120, R176, PT ;  /* 0x000000b07800722a */ /* 0x000fcc0003f46000 */
[----:B------:R-:W-:Y:S02]  /*4b430*/  FSEL R120, R194, RZ, P2 ;  /* 0x000000ffc2787208 */ /* 0x000fe40001000000 */
[----:B------:R-:W-:Y:S02]  /*4b440*/  FSEL R121, R195, +QNAN , P2 ;  /* 0x7ff00000c3797808 */ /* 0x000fe40001000000 */
[----:B------:R-:W-:Y:S02]  /*4b450*/  FSEL R176, R192, RZ, P2 ;  /* 0x000000ffc0b07208 */ /* 0x000fe40001000000 */
[----:B------:R-:W-:Y:S01]  /*4b460*/  FSEL R177, R193, -1.875, P2 ;  /* 0xbff00000c1b17808 */ /* 0x000fe20001000000 */
[----:B------:R-:W-:Y:S06]  /*4b470*/  BRA `(.L_x_1578) ;  /* 0x0000000000d87947 */ /* 0x000fec0003800000 */
.L_x_1579:
[C---:B------:R-:W-:Y:S01]  /*4b480*/  IMAD.IADD R191, R1.reuse, 0x1, R202 ;  /* 0x0000000101bf7824 */ /* 0x040fe200078e02ca */
[----:B------:R-:W2:Y:S01]  /*4b490*/  LDL.U8 R174, [R205+0x27f3] ;  /* 0x0027f300cdae7983 */ /* 0x000ea20000100000 */
[----:B------:R-:W-:Y:S01]  /*4b4a0*/  IMAD.IADD R121, R1, 0x1, R199 ;  /* 0x0000000101797824 */ /* 0x000fe200078e02c7 */
[----:B------:R-:W3:Y:S02]  /*4b4b0*/  LDC.64 R194, c[0x0][0x468] ;  /* 0x00011a00ffc27b82 */ /* 0x000ee40000000a00 */
[----:B------:R-:W4:Y:S04]  /*4b4c0*/  LDL.U8 R177, [R191+0x27d9] ;  /* 0x0027d900bfb17983 */ /* 0x000f280000100000 */
[----:B------:R-:W5:Y:S04]  /*4b4d0*/  LDL.U8 R190, [R121+0x27f3] ;  /* 0x0027f30079be7983 */ /* 0x000f680000100000 */
[----:B------:R-:W4:Y:S04]  /*4b4e0*/  LDL.U8 R191, [R191+0x27d8] ;  /* 0x0027d800bfbf7983 */ /* 0x000f280000100000 */
[----:B------:R-:W2:Y:S04]  /*4b4f0*/  LDL.U8 R176, [R205+0x27f2] ;  /* 0x0027f200cdb07983 */ /* 0x000ea80000100000 */
[----:B------:R-:W3:Y:S04]  /*4b500*/  LDL.U8 R175, [R206+0x27d8] ;  /* 0x0027d800ceaf7983 */ /* 0x000ee80000100000 */
[----:B------:R-:W3:Y:S04]  /*4b510*/  LDL.S8 R121, [R121+0x27f4] ;  /* 0x0027f40079797983 */ /* 0x000ee80000100200 */
[----:B------:R-:W3:Y:S01]  /*4b520*/  LDL.S8 R120, [R206+0x27d7] ;  /* 0x0027d700ce787983 */ /* 0x000ee20000100200 */
[----:B------:R-:W-:Y:S01]  /*4b530*/  UMOV UR10, 0x5197d ;  /* 0x0005197d000a7882 */ /* 0x000fe20000000000 */
[----:B------:R-:W-:-:S04]  /*4b540*/  VIADD R192, R202, 0xffffffff ;  /* 0xffffffffcac07836 */ /* 0x000fc80000000000 */
[----:B------:R-:W-:-:S04]  /*4b550*/  IMAD R192, R192, R172, R199 ;  /* 0x000000acc0c07224 */ /* 0x000fc800078e02c7 */
[----:B------:R-:W-:-:S04]  /*4b560*/  VIADD R196, R192, 0xffffffff ;  /* 0xffffffffc0c47836 */ /* 0x000fc80000000000 */
[----:B------:R-:W-:-:S05]  /*4b570*/  IMAD R200, R196, 0x8, R1 ;  /* 0x00000008c4c87824 */ /* 0x000fca00078e0201 */
[----:B------:R-:W3:Y:S04]  /*4b580*/  LDL.64 R196, [R200] ;  /* 0x00000000c8c47983 */ /* 0x000ee80000100a00 */
[----:B------:R-:W3:Y:S01]  /*4b590*/  LDL.64 R200, [R200+0x1388] ;  /* 0x00138800c8c87983 */ /* 0x000ee20000100a00 */
[----:B-----5:R-:W-:Y:S02]  /*4b5a0*/  PRMT R190, R190, 0x3340, RZ ;  /* 0x00003340bebe7816 */ /* 0x020fe400000000ff */
[----:B----4-:R-:W-:Y:S02]  /*4b5b0*/  PRMT R177, R191, 0x3340, R177 ;  /* 0x00003340bfb17816 */ /* 0x010fe400000000b1 */
[----:B--2---:R-:W-:Y:S02]  /*4b5c0*/  PRMT R174, R176, 0x3340, R174 ;  /* 0x00003340b0ae7816 */ /* 0x004fe400000000ae */
[----:B------:R-:W-:-:S02]  /*4b5d0*/  PRMT R177, R177, 0x5410, R190 ;  /* 0x00005410b1b17816 */ /* 0x000fc400000000be */
[----:B---3--:R-:W-:Y:S01]  /*4b5e0*/  PRMT R175, R175, 0x3340, RZ ;  /* 0x00003340afaf7816 */ /* 0x008fe200000000ff */
[----:B------:R-:W2:Y:S03]  /*4b5f0*/  LDG.E.64 R190, desc[UR6][R130.64+0x5ea8] ;  /* 0x005ea80682be7981 */ /* 0x000ea6000c1e1b00 */
[----:B------:R-:W-:Y:S01]  /*4b600*/  PRMT R174, R174, 0x5410, R175 ;  /* 0x00005410aeae7816 */ /* 0x000fe200000000af */
[----:B------:R-:W-:Y:S01]  /*4b610*/  IDP.4A.S8.U8 R121, R177, UR10, R121 ;  /* 0x0000000ab1797c26 */ /* 0x000fe20008000279 */
[----:B------:R-:W-:Y:S01]  /*4b620*/  UMOV UR10, 0x57d19 ;  /* 0x00057d19000a7882 */ /* 0x000fe20000000000 */
[----:B------:R-:W3:Y:S02]  /*4b630*/  LDG.E.64 R176, desc[UR6][R130.64+0x6178] ;  /* 0x0061780682b07981 */ /* 0x000ee4000c1e1b00 */
[----:B------:R-:W-:Y:S02]  /*4b640*/  IDP.4A.S8.U8 R120, R174, UR10, R120 ;  /* 0x0000000aae787c26 */ /* 0x000fe40008000278 */
        /* <DEDUP_REMOVED lines=11> */
[----:B------:R-:W3:Y:S01]  /*4b700*/  I2F.F64 R176, R173 ;  /* 0x000000ad00b07312 */ /* 0x000ee20000201c00 */
[----:B--2---:R-:W-:-:S06]  /*4b710*/  DADD R174, R190, R174 ;  /* 0x00000000beae7229 */ /* 0x004fcc00000000ae */
[----:B-----5:R-:W-:Y:S02]  /*4b720*/  DADD R120, R120, R194 ;  /* 0x0000000078787229 */ /* 0x020fe400000000c2 */
[----:B----4-:R-:W-:-:S06]  /*4b730*/  DADD R174, R174, R192 ;  /* 0x00000000aeae7229 */ /* 0x010fcc00000000c0 */
[----:B------:R-:W-:Y:S02]  /*4b740*/  DADD R120, R120, R196 ;  /* 0x0000000078787229 */ /* 0x000fe400000000c4 */
[----:B---3--:R-:W-:Y:S01]  /*4b750*/  DFMA R174, R176, -UR10, R174 ;  /* 0x8000000ab0ae7c2b */ /* 0x008fe200080000ae */
        /* <DEDUP_REMOVED lines=8> */
.L_x_1578:
[----:B------:R-:W-:Y:S05]  /*4b7e0*/  BSYNC.RECONVERGENT B0 ;  /* 0x0000000000007941 */ /* 0x000fea0003800200 */
.L_x_1573:
        /* <DEDUP_REMOVED lines=10> */
[----:B------:R-:W-:-:S05]  /*4b890*/  IMAD.MOV.U32 R175, RZ, RZ, R129 ;  /* 0x000000ffffaf7224 */ /* 0x000fca00078e0081 */
[----:B------:R-:W-:Y:S01]  /*4b8a0*/  DSETP.GEU.AND P2, PT, |R176|, R190, PT ;  /* 0x000000beb000722a */ /* 0x000fe20003f4e200 */
[----:B------:R-:W-:Y:S01]  /*4b8b0*/  FSEL R175, |R175|, |R173|, P4 ;  /* 0x400000adafaf7208 */ /* 0x000fe20002000200 */
[----:B------:R-:W-:Y:S01]  /*4b8c0*/  IMAD.MOV.U32 R176, RZ, RZ, -0x800000 ;  /* 0xff800000ffb07424 */ /* 0x000fe200078e00ff */
[----:B------:R-:W-:Y:S01]  /*4b8d0*/  @P5 LOP3.LUT R175, R173, 0x80000, RZ, 0xfc, !PT ;  /* 0x00080000adaf5812 */ /* 0x000fe200078efcff */
        /* <DEDUP_REMOVED lines=18> */
.L_x_1585:
[----:B------:R-:W-:-:S13]  /*4ba00*/  ISETP.GT.AND P2, PT, R202, 0x1, PT ;  /* 0x00000001ca00780c */ /* 0x000fda0003f44270 */
[----:B------:R-:W-:Y:S05]  /*4ba10*/  @!P2 BREAK.RELIABLE B0 ;  /* 0x000000000000a942 */ /* 0x000fea0003800100 */
[----:B------:R-:W-:Y:S05]  /*4ba20*/  @!P2 BRA `(.L_x_1572) ;  /* 0x000000000040a947 */ /* 0x000fea0003800000 */
[----:B------:R-:W-:Y:S05]  /*4ba30*/  BSYNC.RELIABLE B0 ;  /* 0x0000000000007941 */ /* 0x000fea0003800100 */
.L_x_1584:
[----:B------:R-:W-:Y:S02]  /*4ba40*/  VIADD R199, R199, 0x1 ;  /* 0x00000001c7c77836 */ /* 0x000fe40000000000 */
[----:B------:R-:W-:-:S03]  /*4ba50*/  VIADD R202, R202, 0xffffffff ;  /* 0xffffffffcaca7836 */ /* 0x000fc60000000000 */
[----:B------:R-:W-:-:S13]  /*4ba60*/  ISETP.GE.AND P2, PT, R199, R123, PT ;  /* 0x0000007bc700720c */ /* 0x000fda0003f46270 */
[----:B------:R-:W-:Y:S05]  /*4ba70*/  @!P2 BRA `(.L_x_1587) ;  /* 0xffffffec003ca947 */ /* 0x000fea000383ffff */
[----:B------:R-:W-:Y:S05]  /*4ba80*/  BRA `(.L_x_1572) ;  /* 0x0000000000287947 */ /* 0x000fea0003800000 */
.L_x_1586:
        /* <DEDUP_REMOVED lines=8> */
[----:B--2---:R-:W-:-:S05]  /*4bb10*/  IMAD R120, R199, 0x4, R121 ;  /* 0x00000004c7787824 */ /* 0x004fca00078e0279 */
[----:B------:R2:W-:Y:S02]  /*4bb20*/  STL [R120+-0x4], R202 ;  /* 0xfffffcca78007387 */ /* 0x0005e40000100800 */
.L_x_1572:
[----:B------:R-:W-:Y:S05]  /*4bb30*/  BSYNC.RECONVERGENT B1 ;  /* 0x0000000000017941 */ /* 0x000fea0003800200 */
.L_x_1571:
[C---:B------:R-:W-:Y:S02]  /*4bb40*/  ISETP.LT.U32.AND P2, PT, R203.reuse, 0x20, PT ;  /* 0x00000020cb00780c */ /* 0x040fe40003f41070 */
[----:B------:R-:W-:-:S11]  /*4bb50*/  IADD3 R203, PT, PT, R203, 0x1, RZ ;  /* 0x00000001cbcb7810 */ /* 0x000fd60007ffe0ff */
[----:B------:R-:W-:Y:S05]  /*4bb60*/  @P3 BRA P2, `(.L_x_1588) ;  /* 0xffffffe8008c3947 */ /* 0x000fea000103ffff */
.L_x_1570:
[----:B------:R-:W-:Y:S05]  /*4bb70*/  BSYNC.RECONVERGENT B2 ;  /* 0x0000000000027941 */ /* 0x000fea0003800200 */
.L_x_1569:
[----:B------:R-:W-:-:S06]  /*4bb80*/  IMAD.IADD R199, R1, 0x1, R123 ;  /* 0x0000000101c77824 */ /* 0x000fcc00078e027b */
[----:B------:R-:W5:Y:S01]  /*4bb90*/  LDL.U8 R199, [R199+0x27f3] ;  /* 0x0027f300c7c77983 */ /* 0x000f620000100000 */
[----:B------:R-:W-:Y:S05]  /*4bba0*/  BRA `(.L_x_1589) ;  /* 0xffffffcc00087947 */ /* 0x000fea000383ffff */
.L_x_1566:
[----:B------:R-:W-:Y:S05]  /*4bbb0*/  BSYNC.RECONVERGENT B3 ;  /* 0x0000000000037941 */ /* 0x000fea0003800200 */
.L_x_1542:
        /* <DEDUP_REMOVED lines=24> */
.L_x_1596:
        /* <DEDUP_REMOVED lines=19> */
[----:B--2---:R-:W-:-:S02]  /*4be70*/  ISETP.GT.AND P1, PT, R128, RZ, PT ;  /* 0x000000ff8000720c */ /* 0x004fc40003f24270 */
        /* <DEDUP_REMOVED lines=33> */
[----:B------:R-:W-:-:S03]  /*4c090*/  ISETP.NE.AND P1, PT, R179, R173, PT ;  /* 0x000000adb300720c */ /* 0x000fc60003f25270 */
[----:B------:R-:W-:Y:S02]  /*4c0a0*/  VIADD R128, R121, 0x1 ;  /* 0x0000000179807836 */ /* 0x000fe40000000000 */
[----:B------:R-:W-:-:S08]  /*4c0b0*/  @!P2 IMAD.MOV R128, RZ, RZ, R121 ;  /* 0x000000ffff80a224 */ /* 0x000fd000078e0279 */
[----:B------:R-:W-:Y:S05]  /*4c0c0*/  @P1 BRA `(.L_x_1596) ;  /* 0xfffffffc001c1947 */ /* 0x000fea000383ffff */
.L_x_1595:
[----:B------:R-:W-:Y:S05]  /*4c0d0*/  BSYNC.RECONVERGENT B2 ;  /* 0x0000000000027941 */ /* 0x000fea0003800200 */
.L_x_1594:
        /* <DEDUP_REMOVED lines=33> */
[C---:B------:R-:W-:Y:S02]  /*4c2f0*/  VIADD R128, R120.reuse, 0x1 ;  /* 0x0000000178807836 */ /* 0x040fe40000000000 */
[----:B------:R-:W-:-:S07]  /*4c300*/  @!P2 IADD3 R128, PT, PT, R120, RZ, RZ ;  /* 0x000000ff7880a210 */ /* 0x000fce0007ffe0ff */
.L_x_1598:
[----:B------:R-:W-:Y:S05]  /*4c310*/  BSYNC.RECONVERGENT B2 ;  /* 0x0000000000027941 */ /* 0x000fea0003800200 */
.L_x_1597:
        /* <DEDUP_REMOVED lines=21> */
.L_x_1600:
[----:B------:R-:W-:Y:S05]  /*4c470*/  BSYNC.RECONVERGENT B2 ;  /* 0x0000000000027941 */ /* 0x000fea0003800200 */
.L_x_1599:
        /* <DEDUP_REMOVED lines=17> */
[----:B------:R-:W-:-:S05]  /*4c590*/  @!P2 IMAD.MOV R120, RZ, RZ, R128 ;  /* 0x000000ffff78a224 */ /* 0x000fca00078e0280 */
[----:B------:R-:W-:-:S07]  /*4c5a0*/  @P1 MOV R128, R120 ;  /* 0x0000007800801202 */ /* 0x000fce0000000f00 */
.L_x_1593:
[----:B------:R-:W-:Y:S05]  /*4c5b0*/  BSYNC.RECONVERGENT B1 ;  /* 0x0000000000017941 */ /* 0x000fea0003800200 */
.L_x_1592:
        /* <DEDUP_REMOVED lines=11> */
.L_x_1605:
        /* <DEDUP_REMOVED lines=44> */
[----:B----4-:R-:W-:-:S04]  /*4c930*/  ISETP.GT.AND P2, PT, R129, RZ, PT ;  /* 0x000000ff8100720c */ /* 0x010fc80003f44270 */
[----:B------:R-:W-:Y:S01]  /*4c940*/  IADD3 R123, PT, PT, R126, 0x1, RZ ;  /* 0x000000017e7b7810 */ /* 0x000fe20007ffe0ff */
        /* <DEDUP_REMOVED lines=23> */
.L_x_1604:
[----:B------:R-:W-:Y:S05]  /*4cac0*/  BSYNC.RECONVERGENT B2 ;  /* 0x0000000000027941 */ /* 0x000fea0003800200 */
.L_x_1603:
        /* <DEDUP_REMOVED lines=21> */
[----:B------:R-:W-:-:S03]  /*4cc20*/  VIADD R121, R121, 0x8 ;  /* 0x0000000879797836 */ /* 0x000fc60000000000 */
[----:B------:R-:W-:-:S03]  /*4cc30*/  IADD3 R123, PT, PT, R122, 0x1, RZ ;  /* 0x000000017a7b7810 */ /* 0x000fc60007ffe0ff */
        /* <DEDUP_REMOVED lines=18> */
.L_x_1607:
[----:B------:R-:W-:Y:S05]  /*4cd60*/  BSYNC.RECONVERGENT B2 ;  /* 0x0000000000027941 */ /* 0x000fea0003800200 */
.L_x_1606:
        /* <DEDUP_REMOVED lines=21> */
[----:B------:R-:W-:-:S05]  /*4cec0*/  @!P0 IADD3 R120, PT, PT, R122, RZ, RZ ;  /* 0x000000ff7a788210 */ /* 0x000fca0007ffe0ff */
[----:B------:R-:W-:Y:S02]  /*4ced0*/  VIADD R128, R120, 0x1 ;  /* 0x0000000178807836 */ /* 0x000fe40000000000 */
[----:B------:R-:W-:-:S07]  /*4cee0*/  @!P2 IMAD.MOV R128, RZ, RZ, R120 ;  /* 0x000000ffff80a224 */ /* 0x000fce00078e0278 */
.L_x_1609:
[----:B------:R-:W-:Y:S05]  /*4cef0*/  BSYNC.RECONVERGENT B2 ;  /* 0x0000000000027941 */ /* 0x000fea0003800200 */
.L_x_1608:
        /* <DEDUP_REMOVED lines=20> */
.L_x_1602:
[----:B------:R-:W-:Y:S05]  /*4d040*/  BSYNC.RECONVERGENT B1 ;  /* 0x0000000000017941 */ /* 0x000fea0003800200 */
.L_x_1601:
[----:B------:R-:W-:Y:S01]  /*4d050*/  LEA.HI R120, R128, 0xffffffff, RZ, 0x1f ;  /* 0xffffffff80787811 */ /* 0x000fe200078ff8ff */
[----:B------:R-:W-:Y:S01]  /*4d060*/  UMOV UR10, 0xcccccccd ;  /* 0xcccccccd000a7882 */ /* 0x000fe20000000000 */
[----:B------:R-:W-:Y:S01]  /*4d070*/  UMOV UR11, 0x4016cccc ;  /* 0x4016cccc000b7882 */ /* 0x000fe20000000000 */
[----:B------:R-:W-:Y:S01]  /*4d080*/  DADD R174, R174, 200 ;  /* 0x40690000aeae7429 */ /* 0x000fe20000000000 */
[----:B------:R-:W-:Y:S01]  /*4d090*/  BSSY.RECONVERGENT B1, `(.L_x_1610) ;  /* 0x0000020000017945 */ /* 0x000fe20003800200 */
[----:B------:R-:W-:Y:S01]  /*4d0a0*/  DADD R176, R176, -UR10 ;  /* 0x8000000ab0b07e29 */ /* 0x000fe20008000000 */
[----:B------:R-:W2:Y:S01]  /*4d0b0*/  I2F.F64 R120, R120 ;  /* 0x0000007800787312 */ /* 0x000ea20000201c00 */
[----:B------:R-:W-:Y:S01]  /*4d0c0*/  UMOV UR10, 0x704ff434 ;  /* 0x704ff434000a7882 */ /* 0x000fe20000000000 */
[----:B------:R-:W-:-:S05]  /*4d0d0*/  UMOV UR11, 0x3fe0a2b1 ;  /* 0x3fe0a2b1000b7882 */ /* 0x000fca0000000000 */
[----:B------:R-:W-:Y:S01]  /*4d0e0*/  FSETP.GEU.AND P1, PT, |R175|, 6.5827683646048100446e-37, PT ;  /* 0x03600000af00780b */ /* 0x000fe20003f2e200 */
[----:B--2---:R-:W-:Y:S01]  /*4d0f0*/  DFMA R120, R120, -UR10, R176 ;  /* 0x8000000a78787c2b */ /* 0x004fe200080000b0 */
[----:B------:R-:W-:Y:S01]  /*4d100*/  UMOV UR10, 0x3a29c77a ;  /* 0x3a29c77a000a7882 */ /* 0x000fe20000000000 */
[----:B------:R-:W-:-:S06]  /*4d110*/  UMOV UR11, 0x3fffcb92 ;  /* 0x3fffcb92000b7882 */ /* 0x000fcc0000000000 */
[----:B------:R-:W-:Y:S01]  /*4d120*/  DFMA R180, R180, UR10, R120 ;  /* 0x0000000ab4b47c2b */ /* 0x000fe20008000078 */
[----:B------:R-:W-:-:S05]  /*4d130*/  IMAD.MOV.U32 R120, RZ, RZ, 0x1 ;  /* 0x00000001ff787424 */ /* 0x000fca00078e00ff */
[----:B------:R-:W2:Y:S02]  /*4d140*/  MUFU.RCP64H R121, R181 ;  /* 0x000000b500797308 */ /* 0x000ea40000001800 */
[----:B--2---:R-:W-:-:S08]  /*4d150*/  DFMA R122, -R180, R120, 1 ;  /* 0x3ff00000b47a742b */ /* 0x004fd00000000178 */
        /* <DEDUP_REMOVED lines=19> */
.L_x_1611:
[----:B------:R-:W-:Y:S05]  /*4d290*/  BSYNC.RECONVERGENT B1 ;  /* 0x0000000000017941 */ /* 0x000fea0003800200 */
.L_x_1610:
[----:B------:R-:W-:Y:S01]  /*4d2a0*/  UMOV UR10, 0x66666666 ;  /* 0x66666666000a7882 */ /* 0x000fe20000000000 */
[----:B------:R-:W-:Y:S01]  /*4d2b0*/  UMOV UR11, 0x40711266 ;  /* 0x40711266000b7882 */ /* 0x000fe20000000000 */
[----:B------:R-:W-:Y:S01]  /*4d2c0*/  MOV R122, 0x0 ;  /* 0x00000000007a7802 */ /* 0x000fe20000000f00 */
[----:B------:R-:W-:Y:S01]  /*4d2d0*/  DADD R120, R120, -UR10 ;  /* 0x8000000a78787e29 */ /* 0x000fe20008000000 */
[----:B------:R-:W-:-:S07]  /*4d2e0*/  IMAD.MOV.U32 R123, RZ, RZ, 0x40590000 ;  /* 0x40590000ff7b7424 */ /* 0x000fce00078e00ff */
[----:B------:R-:W-:-:S11]  /*4d2f0*/  DFMA R120, R120, R122, 0.5 ;  /* 0x3fe000007878742b */ /* 0x000fd6000000007a */
.L_x_1591:
[----:B------:R-:W-:Y:S05]  /*4d300*/  BSYNC.RECONVERGENT B0 ;  /* 0x0000000000007941 */ /* 0x000fea0003800200 */
.L_x_1590:
[----:B------:R-:W2:Y:S01]  /*4d310*/  MUFU.RCP64H R123, 100 ;  /* 0x40590000007b7908 */ /* 0x000ea20000001800 */
[----:B------:R-:W-:Y:S01]  /*4d320*/  IMAD.MOV.U32 R124, RZ, RZ, 0x0 ;  /* 0x00000000ff7c7424 */ /* 0x000fe200078e00ff */
[----:B------:R-:W-:Y:S05]  /*4d330*/  BMOV.32.CLEAR RZ, B0 ;  /* 0x0000000000ff7355 */ /* 0x000fea0000100000 */
[----:B------:R-:W-:Y:S01]  /*4d340*/  IMAD.MOV.U32 R125, RZ, RZ, 0x40590000 ;  /* 0x40590000ff7d7424 */ /* 0x000fe200078e00ff */
[----:B------:R-:W3:Y:S01]  /*4d350*/  F2I.F64.TRUNC R120, R120 ;  /* 0x0000007800787311 */ /* 0x000ee2000030d100 */
[----:B------:R-:W-:Y:S01]  /*4d360*/  IMAD.MOV.U32 R122, RZ, RZ, 0x1 ;  /* 0x00000001ff7a7424 */ /* 0x000fe200078e00ff */
[----:B------:R-:W-:Y:S05]  /*4d370*/  BSSY.RECONVERGENT B0, `(.L_x_1612) ;  /* 0x0000017000007945 */ /* 0x000fea0003800200 */
[----:B--2---:R-:W-:Y:S01]  /*4d380*/  DFMA R126, R122, -R124, 1 ;  /* 0x3ff000007a7e742b */ /* 0x004fe2000000087c */
[----:B---3--:R-:W2:Y:S07]  /*4d390*/  I2F.F64 R120, R120 ;  /* 0x0000007800787312 */ /* 0x008eae0000201c00 */
[----:B------:R-:W-:-:S08]  /*4d3a0*/  DFMA R126, R126, R126, R126 ;  /* 0x0000007e7e7e722b */ /* 0x000fd0000000007e */
[----:B------:R-:W-:Y:S01]  /*4d3b0*/  DFMA R126, R122, R126, R122 ;  /* 0x0000007e7a7e722b */ /* 0x000fe2000000007a */
[----:B--2---:R-:W-:-:S07]  /*4d3c0*/  FSETP.GEU.AND P1, PT, |R121|, 6.5827683646048100446e-37, PT ;  /* 0x036000007900780b */ /* 0x004fce0003f2e200 */
        /* <DEDUP_REMOVED lines=14> */
[----:B01----:R-:W-:Y:S05]  /*4d4b0*/  CALL.REL.NOINC `($__internal_0_$__cuda_sm20_div_rn_f64_full) ;  /* 0x000023cc00c87944 */ /* 0x003fea0003c00000 */
[----:B------:R-:W-:Y:S02]  /*4d4c0*/  IMAD.MOV.U32 R122, RZ, RZ, R174 ;  /* 0x000000ffff7a7224 */ /* 0x000fe400078e00ae */
[----:B------:R-:W-:-:S07]  /*4d4d0*/  IMAD.MOV.U32 R123, RZ, RZ, R175 ;  /* 0x000000ffff7b7224 */ /* 0x000fce00078e00af */
.L_x_1613:
[----:B------:R-:W-:Y:S05]  /*4d4e0*/  BSYNC.RECONVERGENT B0 ;  /* 0x0000000000007941 */ /* 0x000fea0003800200 */
.L_x_1612:
[----:B------:R-:W-:Y:S02]  /*4d4f0*/  IMAD.MOV.U32 R120, RZ, RZ, R122 ;  /* 0x000000ffff787224 */ /* 0x000fe400078e007a */
[----:B------:R-:W-:-:S07]  /*4d500*/  IMAD.MOV.U32 R121, RZ, RZ, R123 ;  /* 0x000000ffff797224 */ /* 0x000fce00078e007b */
.L_x_1541:
[----:B------:R-:W-:Y:S05]  /*4d510*/  BSYNC.RECONVERGENT B4 ;  /* 0x0000000000047941 */ /* 0x000fea0003800200 */
.L_x_1540:
[----:B------:R-:W-:-:S14]  /*4d520*/  DSETP.GT.AND P0, PT, R120, R2, PT ;  /* 0x000000027800722a */ /* 0x000fdc0003f04000 */
[----:B------:R-:W-:Y:S05]  /*4d530*/  @P0 BRA `(.L_x_705) ;  /* 0x0000199c00140947 */ /* 0x000fea0003800000 */
[----:B------:R-:W-:Y:S05]  /*4d540*/  BMOV.32.CLEAR RZ, B0 ;  /* 0x0000000000ff7355 */ /* 0x000fea0000100000 */
[----:B------:R-:W-:Y:S01]  /*4d550*/  BSSY.RECONVERGENT B0, `(.L_x_1614) ;  /* 0x0000009000007945 */ /* 0x000fe20003800200 */
[----:B------:R-:W-:-:S07]  /*4d560*/  IMAD.MOV.U32 R122, RZ, RZ, RZ ;  /* 0x000000ffff7a7224 */ /* 0x000fce00078e00ff */
.L_x_1615:
        /* <DEDUP_REMOVED lines=8> */
.L_x_1614:
        /* <DEDUP_REMOVED lines=12> */
.L_x_1619:
[----:B------:R-:W-:Y:S02]  /*4d6b0*/  IADD3 R122, P0, PT, R184, R120, RZ ;  /* 0x00000078b87a7210 */ /* 0x000fe40007f1e0ff */
[----:B------:R-:W-:-:S03]  /*4d6c0*/  IADD3 R125, PT, PT, R124, R125, RZ ;  /* 0x0000007d7c7d7210 */ /* 0x000fc60007ffe0ff */
[----:B------:R-:W-:-:S05]  /*4d6d0*/  IMAD.X R123, RZ, RZ, R185, P0 ;  /* 0x000000ffff7b7224 */ /* 0x000fca00000e06b9 */
[----:B------:R2:W3:Y:S02]  /*4d6e0*/  LD.E.U8 R126, desc[UR6][R122.64+0x1] ;  /* 0x000001067a7e7980 */ /* 0x0004e4000c101100 */
[----:B--2---:R-:W-:-:S04]  /*4d6f0*/  IADD3 R122, P0, PT, R184, R125, RZ ;  /* 0x0000007db87a7210 */ /* 0x004fc80007f1e0ff */
[----:B------:R-:W-:-:S06]  /*4d700*/  LEA.HI.X.SX32 R123, R125, R185, 0x1, P0 ;  /* 0x000000b97d7b7211 */ /* 0x000fcc00000f0eff */
[----:B------:R2:W5:Y:S02]  /*4d710*/  LD.E.U8 R123, desc[UR6][R122.64] ;  /* 0x000000067a7b7980 */ /* 0x000564000c101100 */
[----:B--2---:R-:W-:Y:S01]  /*4d720*/  VIADD R122, R120, 0x1 ;  /* 0x00000001787a7836 */ /* 0x004fe20000000000 */
[----:B---3--:R-:W-:Y:S02]  /*4d730*/  ISETP.EQ.AND P1, PT, R126, 0x41, PT ;  /* 0x000000417e00780c */ /* 0x008fe40003f22270 */
        /* <DEDUP_REMOVED lines=22> */
.L_x_1618:
[----:B------:R-:W-:Y:S01]  /*4d8a0*/  BSSY.RECONVERGENT B1, `(.L_x_1620) ;  /* 0x0000009000017945 */ /* 0x000fe20003800200 */
[----:B------:R-:W-:-:S07]  /*4d8b0*/  IMAD.MOV.U32 R122, RZ, RZ, RZ ;  /* 0x000000ffff7a7224 */ /* 0x000fce00078e00ff */
.L_x_1621:
        /* <DEDUP_REMOVED lines=8> */
.L_x_1620:
        /* <DEDUP_REMOVED lines=10> */
.L_x_1623:
[----:B------:R-:W-:Y:S01]  /*4d9e0*/  IADD3 R122, P0, PT, R182, R120, RZ ;  /* 0x00000078b67a7210 */ /* 0x000fe20007f1e0ff */
[----:B------:R-:W-:-:S04]  /*4d9f0*/  IMAD.IADD R125, R124, 0x1, R125 ;  /* 0x000000017c7d7824 */ /* 0x000fc800078e027d */
        /* <DEDUP_REMOVED lines=29> */
.L_x_1622:
        /* <DEDUP_REMOVED lines=45> */
[----:B------:R-:W-:Y:S01]  /*4dea0*/  MOV R122, 0xfefa39ef ;  /* 0xfefa39ef007a7802 */ /* 0x000fe20000000f00 */
[----:B------:R-:W-:-:S06]  /*4deb0*/  IMAD.MOV.U32 R123, RZ, RZ, 0x3fe62e42 ;  /* 0x3fe62e42ff7b7424 */ /* 0x000fcc00078e00ff */
        /* <DEDUP_REMOVED lines=9> */
.L_x_1617:
        /* <DEDUP_REMOVED lines=55> */
.L_x_1624:
[----:B------:R-:W-:Y:S05]  /*4e2c0*/  BSYNC.RECONVERGENT B0 ;  /* 0x0000000000007941 */ /* 0x000fea0003800200 */
.L_x_1616:
[----:B------:R-:W-:Y:S05]  /*4e2d0*/  BMOV.32.CLEAR RZ, B0 ;  /* 0x0000000000ff7355 */ /* 0x000fea0000100000 */
[----:B------:R-:W-:Y:S01]  /*4e2e0*/  BSSY.RECONVERGENT B0, `(.L_x_1625) ;  /* 0x0000009000007945 */ /* 0x000fe20003800200 */
[----:B------:R-:W-:-:S07]  /*4e2f0*/  IMAD.MOV.U32 R122, RZ, RZ, RZ ;  /* 0x000000ffff7a7224 */ /* 0x000fce00078e00ff */
.L_x_1626:
        /* <DEDUP_REMOVED lines=8> */
.L_x_1625:
[----:B------:R-:W-:Y:S05]  /*4e380*/  BMOV.32.CLEAR RZ, B0 ;  /* 0x0000000000ff7355 */ /* 0x000fea0000100000 */
[----:B------:R-:W-:Y:S01]  /*4e390*/  BSSY.RECONVERGENT B0, `(.L_x_1627) ;  /* 0x0000009000007945 */ /* 0x000fe20003800200 */
[----:B------:R-:W-:-:S07]  /*4e3a0*/  IMAD.MOV.U32 R122, RZ, RZ, RZ ;  /* 0x000000ffff7a7224 */ /* 0x000fce00078e00ff */
.L_x_1628:
        /* <DEDUP_REMOVED lines=8> */
.L_x_1627:
        /* <DEDUP_REMOVED lines=11> */
.L_x_1653:
        /* <DEDUP_REMOVED lines=13> */
.L_x_1634:
[----:B------:R-:W-:Y:S01]  /*4e5b0*/  ISETP.NE.AND P0, PT, R121, 0x47, PT ;  /* 0x000000477900780c */ /* 0x000fe20003f05270 */
[----:B------:R-:W-:-:S12]  /*4e5c0*/  IMAD.MOV.U32 R126, RZ, RZ, 0x2 ;  /* 0x00000002ff7e7424 */ /* 0x000fd800078e00ff */
[----:B------:R-:W-:Y:S05]  /*4e5d0*/  @!P0 BRA `(.L_x_1635) ;  /* 0x0000000000148947 */ /* 0x000fea0003800000 */
[----:B------:R-:W-:-:S13]  /*4e5e0*/  ISETP.NE.AND P0, PT, R121, 0x54, PT ;  /* 0x000000547900780c */ /* 0x000fda0003f05270 */
[----:B------:R-:W-:Y:S05]  /*4e5f0*/  @!P0 BRA `(.L_x_1637) ;  /* 0x0000000000088947 */ /* 0x000fea0003800000 */
.L_x_1636:
[----:B------:R-:W-:Y:S01]  /*4e600*/  IMAD.MOV.U32 R126, RZ, RZ, 0x4 ;  /* 0x00000004ff7e7424 */ /* 0x000fe200078e00ff */
[----:B------:R-:W-:Y:S06]  /*4e610*/  BRA `(.L_x_1635) ;  /* 0x0000000000047947 */ /* 0x000fec0003800000 */
.L_x_1637:
[----:B------:R-:W-:-:S07]  /*4e620*/  IMAD.MOV.U32 R126, RZ, RZ, 0x3 ;  /* 0x00000003ff7e7424 */ /* 0x000fce00078e00ff */
.L_x_1635:
[----:B------:R-:W-:Y:S05]  /*4e630*/  BSYNC.RECONVERGENT B2 ;  /* 0x0000000000027941 */ /* 0x000fea0003800200 */
.L_x_1633:
[----:B------:R-:W-:-:S05]  /*4e640*/  IMAD.IADD R121, R1, 0x1, R120 ;  /* 0x0000000101797824 */ /* 0x000fca00078e0278 */
[----:B------:R2:W-:Y:S04]  /*4e650*/  STL.U8 [R121+0x27d8], R126 ;  /* 0x0027d87e79007387 */ /* 0x0005e80000100000 */
[----:B------:R-:W3:Y:S01]  /*4e660*/  LD.E.U8 R127, desc[UR6][R122.64] ;  /* 0x000000067a7f7980 */ /* 0x000ee2000c101100 */
[----:B------:R-:W-:Y:S01]  /*4e670*/  BSSY.RECONVERGENT B2, `(.L_x_1638) ;  /* 0x0000012000027945 */ /* 0x000fe20003800200 */
[----:B---3--:R-:W-:-:S13]  /*4e680*/  ISETP.GT.AND P0, PT, R127, 0x46, PT ;  /* 0x000000467f00780c */ /* 0x008fda0003f04270 */
        /* <DEDUP_REMOVED lines=8> */
.L_x_1639:
[----:B------:R-:W-:-:S13]  /*4e710*/  ISETP.NE.AND P0, PT, R127, 0x47, PT ;  /* 0x000000477f00780c */ /* 0x000fda0003f05270 */
[----:B------:R-:W-:Y:S05]  /*4e720*/  @!P0 BRA `(.L_x_1642) ;  /* 0x0000000000148947 */ /* 0x000fea0003800000 */
[----:B------:R-:W-:Y:S01]  /*4e730*/  ISETP.NE.AND P0, PT, R127, 0x54, PT ;  /* 0x000000547f00780c */ /* 0x000fe20003f05270 */
[----:B------:R-:W-:-:S12]  /*4e740*/  IMAD.MOV.U32 R126, RZ, RZ, 0x3 ;  /* 0x00000003ff7e7424 */ /* 0x000fd800078e00ff */
[----:B------:R-:W-:Y:S05]  /*4e750*/  @!P0 BRA `(.L_x_1640) ;  /* 0x00000000000c8947 */ /* 0x000fea0003800000 */
.L_x_1641:
[----:B------:R-:W-:Y:S01]  /*4e760*/  IMAD.MOV.U32 R126, RZ, RZ, 0x4 ;  /* 0x00000004ff7e7424 */ /* 0x000fe200078e00ff */
[----:B------:R-:W-:Y:S06]  /*4e770*/  BRA `(.L_x_1640) ;  /* 0x0000000000047947 */ /* 0x000fec0003800000 */
.L_x_1642:
[----:B------:R-:W-:-:S07]  /*4e780*/  IMAD.MOV.U32 R126, RZ, RZ, 0x2 ;  /* 0x00000002ff7e7424 */ /* 0x000fce00078e00ff */
.L_x_1640:
[----:B------:R-:W-:Y:S05]  /*4e790*/  BSYNC.RECONVERGENT B2 ;  /* 0x0000000000027941 */ /* 0x000fea0003800200 */
.L_x_1638:
        /* <DEDUP_REMOVED lines=12> */
.L_x_1644:
[----:B------:R-:W-:-:S13]  /*4e860*/  ISETP.NE.AND P0, PT, R127, 0x47, PT ;  /* 0x000000477f00780c */ /* 0x000fda0003f05270 */
[----:B------:R-:W-:Y:S05]  /*4e870*/  @!P0 BRA `(.L_x_1647) ;  /* 0x0000000000148947 */ /* 0x000fea0003800000 */
[----:B------:R-:W-:Y:S01]  /*4e880*/  ISETP.NE.AND P0, PT, R127, 0x54, PT ;  /* 0x000000547f00780c */ /* 0x000fe20003f05270 */
[----:B------:R-:W-:-:S12]  /*4e890*/  IMAD.MOV.U32 R126, RZ, RZ, 0x3 ;  /* 0x00000003ff7e7424 */ /* 0x000fd800078e00ff */
[----:B------:R-:W-:Y:S05]  /*4e8a0*/  @!P0 BRA `(.L_x_1645) ;  /* 0x00000000000c8947 */ /* 0x000fea0003800000 */
.L_x_1646:
[----:B------:R-:W-:Y:S01]  /*4e8b0*/  IMAD.MOV.U32 R126, RZ, RZ, 0x4 ;  /* 0x00000004ff7e7424 */ /* 0x000fe200078e00ff */
[----:B------:R-:W-:Y:S06]  /*4e8c0*/  BRA `(.L_x_1645) ;  /* 0x0000000000047947 */ /* 0x000fec0003800000 */
.L_x_1647:
[----:B------:R-:W-:-:S07]  /*4e8d0*/  IMAD.MOV.U32 R126, RZ, RZ, 0x2 ;  /* 0x00000002ff7e7424 */ /* 0x000fce00078e00ff */
.L_x_1645:
[----:B------:R-:W-:Y:S05]  /*4e8e0*/  BSYNC.RECONVERGENT B2 ;  /* 0x0000000000027941 */ /* 0x000fea0003800200 */
.L_x_1643:
        /* <DEDUP_REMOVED lines=12> */
.L_x_1649:
[----:B------:R-:W-:-:S13]  /*4e9b0*/  ISETP.NE.AND P0, PT, R123, 0x47, PT ;  /* 0x000000477b00780c */ /* 0x000fda0003f05270 */
[----:B------:R-:W-:Y:S05]  /*4e9c0*/  @!P0 BRA `(.L_x_1652) ;  /* 0x0000000000148947 */ /* 0x000fea0003800000 */
[----:B------:R-:W-:Y:S01]  /*4e9d0*/  ISETP.NE.AND P0, PT, R123, 0x54, PT ;  /* 0x000000547b00780c */ /* 0x000fe20003f05270 */
[----:B------:R-:W-:-:S12]  /*4e9e0*/  IMAD.MOV.U32 R122, RZ, RZ, 0x3 ;  /* 0x00000003ff7a7424 */ /* 0x000fd800078e00ff */
[----:B------:R-:W-:Y:S05]  /*4e9f0*/  @!P0 BRA `(.L_x_1650) ;  /* 0x00000000000c8947 */ /* 0x000fea0003800000 */
.L_x_1651:
[----:B------:R-:W-:Y:S01]  /*4ea00*/  IMAD.MOV.U32 R122, RZ, RZ, 0x4 ;  /* 0x00000004ff7a7424 */ /* 0x000fe200078e00ff */
[----:B------:R-:W-:Y:S06]  /*4ea10*/  BRA `(.L_x_1650) ;  /* 0x0000000000047947 */ /* 0x000fec0003800000 */
.L_x_1652:
[----:B------:R-:W-:-:S07]  /*4ea20*/  IMAD.MOV.U32 R122, RZ, RZ, 0x2 ;  /* 0x00000002ff7a7424 */ /* 0x000fce00078e00ff */
.L_x_1650:
[----:B------:R-:W-:Y:S05]  /*4ea30*/  BSYNC.RECONVERGENT B2 ;  /* 0x0000000000027941 */ /* 0x000fea0003800200 */
.L_x_1648:
[----:B------:R2:W-:Y:S02]  /*4ea40*/  STL.U8 [R121+0x27db], R122 ;  /* 0x0027db7a79007387 */ /* 0x0005e40000100000 */
[C---:B--2---:R-:W-:Y:S01]  /*4ea50*/  IADD3 R121, PT, PT, R120.reuse, 0x3, RZ ;  /* 0x0000000378797810 */ /* 0x044fe20007ffe0ff */
[----:B------:R-:W-:-:S03]  /*4ea60*/  VIADD R120, R120, 0x4 ;  /* 0x0000000478787836 */ /* 0x000fc60000000000 */
[----:B------:R-:W-:-:S13]  /*4ea70*/  ISETP.NE.AND P0, PT, R121, R124, PT ;  /* 0x0000007c7900720c */ /* 0x000fda0003f05270 */
[----:B------:R-:W-:Y:S05]  /*4ea80*/  @P0 BRA `(.L_x_1653) ;  /* 0xfffffff800940947 */ /* 0x000fea000383ffff */
.L_x_1632:
[----:B------:R-:W-:Y:S05]  /*4ea90*/  BSYNC.RECONVERGENT B0 ;  /* 0x0000000000007941 */ /* 0x000fea0003800200 */
.L_x_1631:
        /* <DEDUP_REMOVED lines=16> */
.L_x_1655:
[----:B------:R-:W-:-:S13]  /*4eba0*/  ISETP.NE.AND P0, PT, R124, 0x47, PT ;  /* 0x000000477c00780c */ /* 0x000fda0003f05270 */
[----:B------:R-:W-:Y:S05]  /*4ebb0*/  @!P0 BRA `(.L_x_1658) ;  /* 0x0000000000148947 */ /* 0x000fea0003800000 */
[----:B------:R-:W-:Y:S01]  /*4ebc0*/  ISETP.NE.AND P0, PT, R124, 0x54, PT ;  /* 0x000000547c00780c */ /* 0x000fe20003f05270 */
[----:B------:R-:W-:-:S12]  /*4ebd0*/  IMAD.MOV.U32 R121, RZ, RZ, 0x3 ;  /* 0x00000003ff797424 */ /* 0x000fd800078e00ff */
[----:B------:R-:W-:Y:S05]  /*4ebe0*/  @!P0 BRA `(.L_x_1656) ;  /* 0x00000000000c8947 */ /* 0x000fea0003800000 */
.L_x_1657:
[----:B------:R-:W-:Y:S01]  /*4ebf0*/  IMAD.MOV.U32 R121, RZ, RZ, 0x4 ;  /* 0x00000004ff797424 */ /* 0x000fe200078e00ff */
[----:B------:R-:W-:Y:S06]  /*4ec00*/  BRA `(.L_x_1656) ;  /* 0x0000000000047947 */ /* 0x000fec0003800000 */
.L_x_1658:
[----:B------:R-:W-:-:S07]  /*4ec10*/  IMAD.MOV.U32 R121, RZ, RZ, 0x2 ;  /* 0x00000002ff797424 */ /* 0x000fce00078e00ff */
.L_x_1656:
[----:B------:R-:W-:Y:S05]  /*4ec20*/  BSYNC.RECONVERGENT B0 ;  /* 0x0000000000007941 */ /* 0x000fea0003800200 */
.L_x_1654:
[----:B------:R-:W-:Y:S01]  /*4ec30*/  IMAD.IADD R124, R1, 0x1, R120 ;  /* 0x00000001017c7824 */ /* 0x000fe200078e0278 */
[----:B------:R-:W-:-:S04]  /*4ec40*/  ISETP.NE.AND P0, PT, R125, 0x1, PT ;  /* 0x000000017d00780c */ /* 0x000fc80003f05270 */
[----:B------:R2:W-:Y:S09]  /*4ec50*/  STL.U8 [R124+0x27d8], R121 ;  /* 0x0027d8797c007387 */ /* 0x0005f20000100000 */
[----:B------:R-:W-:Y:S05]  /*4ec60*/  @!P0 BRA `(.L_x_1630) ;  /* 0x0000000000bc8947 */ /* 0x000fea0003800000 */
[----:B------:R-:W3:Y:S01]  /*4ec70*/  LD.E.U8 R126, desc[UR6][R122.64] ;  /* 0x000000067a7e7980 */ /* 0x000ee2000c101100 */
[----:B------:R-:W-:Y:S05]  /*4ec80*/  BMOV.32.CLEAR RZ, B0 ;  /* 0x0000000000ff7355 */ /* 0x000fea0000100000 */
[----:B------:R-:W-:Y:S01]  /*4ec90*/  BSSY.RECONVERGENT B0, `(.L_x_1659) ;  /* 0x0000012000007945 */ /* 0x000fe20003800200 */
[----:B---3--:R-:W-:-:S13]  /*4eca0*/  ISETP.GT.AND P0, PT, R126, 0x46, PT ;  /* 0x000000467e00780c */ /* 0x008fda0003f04270 */
        /* <DEDUP_REMOVED lines=8> */
.L_x_1660:
[----:B------:R-:W-:-:S13]  /*4ed30*/  ISETP.NE.AND P0, PT, R126, 0x47, PT ;  /* 0x000000477e00780c */ /* 0x000fda0003f05270 */
[----:B------:R-:W-:Y:S05]  /*4ed40*/  @!P0 BRA `(.L_x_1663) ;  /* 0x0000000000148947 */ /* 0x000fea0003800000 */
[----:B------:R-:W-:Y:S01]  /*4ed50*/  ISETP.NE.AND P0, PT, R126, 0x54, PT ;  /* 0x000000547e00780c */ /* 0x000fe20003f05270 */
[----:B--2---:R-:W-:-:S12]  /*4ed60*/  IMAD.MOV.U32 R121, RZ, RZ, 0x3 ;  /* 0x00000003ff797424 */ /* 0x004fd800078e00ff */
[----:B------:R-:W-:Y:S05]  /*4ed70*/  @!P0 BRA `(.L_x_1661) ;  /* 0x00000000000c8947 */ /* 0x000fea0003800000 */
.L_x_1662:
[----:B------:R-:W-:Y:S01]  /*4ed80*/  IMAD.MOV.U32 R121, RZ, RZ, 0x4 ;  /* 0x00000004ff797424 */ /* 0x000fe200078e00ff */
[----:B------:R-:W-:Y:S06]  /*4ed90*/  BRA `(.L_x_1661) ;  /* 0x0000000000047947 */ /* 0x000fec0003800000 */
.L_x_1663:
[----:B--2---:R-:W-:-:S07]  /*4eda0*/  IMAD.MOV.U32 R121, RZ, RZ, 0x2 ;  /* 0x00000002ff797424 */ /* 0x004fce00078e00ff */
.L_x_1661:
[----:B------:R-:W-:Y:S05]  /*4edb0*/  BSYNC.RECONVERGENT B0 ;  /* 0x0000000000007941 */ /* 0x000fea0003800200 */
.L_x_1659:
[----:B------:R-:W-:Y:S02]  /*4edc0*/  IADD3 R120, PT, PT, R1, 0x1, R120 ;  /* 0x0000000101787810 */ /* 0x000fe40007ffe078 */
[----:B------:R-:W-:-:S03]  /*4edd0*/  ISETP.NE.AND P0, PT, R125, 0x2, PT ;  /* 0x000000027d00780c */ /* 0x000fc60003f05270 */
[----:B------:R3:W-:Y:S10]  /*4ede0*/  STL.U8 [R120+0x27d8], R121 ;  /* 0x0027d87978007387 */ /* 0x0007f40000100000 */
[----:B---3--:R-:W-:Y:S05]  /*4edf0*/  @!P0 BRA `(.L_x_1630) ;  /* 0x0000000000588947 */ /* 0x008fea0003800000 */
        /* <DEDUP_REMOVED lines=12> */
.L_x_1665:
[----:B------:R-:W-:-:S13]  /*4eec0*/  ISETP.NE.AND P0, PT, R122, 0x47, PT ;  /* 0x000000477a00780c */ /* 0x000fda0003f05270 */
[----:B------:R-:W-:Y:S05]  /*4eed0*/  @!P0 BRA `(.L_x_1668) ;  /* 0x0000000000148947 */ /* 0x000fea0003800000 */
[----:B------:R-:W-:Y:S01]  /*4eee0*/  ISETP.NE.AND P0, PT, R122, 0x54, PT ;  /* 0x000000547a00780c */ /* 0x000fe20003f05270 */
[----:B------:R-:W-:-:S12]  /*4eef0*/  IMAD.MOV.U32 R120, RZ, RZ, 0x3 ;  /* 0x00000003ff787424 */ /* 0x000fd800078e00ff */
[----:B------:R-:W-:Y:S05]  /*4ef00*/  @!P0 BRA `(.L_x_1666) ;  /* 0x00000000000c8947 */ /* 0x000fea0003800000 */
.L_x_1667:
[----:B------:R-:W-:Y:S01]  /*4ef10*/  IMAD.MOV.U32 R120, RZ, RZ, 0x4 ;  /* 0x00000004ff787424 */ /* 0x000fe200078e00ff */
[----:B------:R-:W-:Y:S06]  /*4ef20*/  BRA `(.L_x_1666) ;  /* 0x0000000000047947 */ /* 0x000fec0003800000 */
.L_x_1668:
[----:B------:R-:W-:-:S07]  /*4ef30*/  IMAD.MOV.U32 R120, RZ, RZ, 0x2 ;  /* 0x00000002ff787424 */ /* 0x000fce00078e00ff */
.L_x_1666:
[----:B------:R-:W-:Y:S05]  /*4ef40*/  BSYNC.RECONVERGENT B0 ;  /* 0x0000000000007941 */ /* 0x000fea0003800200 */
.L_x_1664:
[----:B------:R3:W-:Y:S02]  /*4ef50*/  STL.U8 [R124+0x27da], R120 ;  /* 0x0027da787c007387 */ /* 0x0007e40000100000 */
.L_x_1630:
[----:B------:R-:W-:Y:S05]  /*4ef60*/  BSYNC.RECONVERGENT B1 ;  /* 0x0000000000017941 */ /* 0x000fea0003800200 */
.L_x_1629:
[----:B------:R-:W-:Y:S01]  /*4ef70*/  ISETP.NE.AND P0, PT, R172, RZ, PT ;  /* 0x000000ffac00720c */ /* 0x000fe20003f05270 */
[----:B------:R-:W-:-:S12]  /*4ef80*/  BSSY.RECONVERGENT B1, `(.L_x_1669) ;  /* 0x00000c4000017945 */ /* 0x000fd80003800200 */
[----:B------:R-:W-:Y:S05]  /*4ef90*/  @!P0 BRA `(.L_x_1670) ;  /* 0x0000000c00088947 */ /* 0x000fea0003800000 */
[C---:B------:R-:W-:Y:S01]  /*4efa0*/  ISETP.GE.U32.AND P2, PT, R172.reuse, 0x4, PT ;  /* 0x00000004ac00780c */ /* 0x040fe20003f46070 */
[----:B------:R-:W-:Y:S05]  /*4efb0*/  BMOV.32.CLEAR RZ, B0 ;  /* 0x0000000000ff7355 */ /* 0x000fea0000100000 */
[----:B------:R-:W-:Y:S01]  /*4efc0*/  BSSY.RECONVERGENT B0, `(.L_x_1671) ;  /* 0x000006c000007945 */ /* 0x000fe20003800200 */
[----:B--23--:R-:W-:Y:S01]  /*4efd0*/  LOP3.LUT R124, R172, 0x3, RZ, 0xc0, !PT ;  /* 0x00000003ac7c7812 */ /* 0x00cfe200078ec0ff */
[----:B------:R-:W-:-:S05]  /*4efe0*/  IMAD.MOV.U32 R120, RZ, RZ, 0x1 ;  /* 0x00000001ff787424 */ /* 0x000fca00078e00ff */
[----:B------:R-:W-:Y:S05]  /*4eff0*/  @!P2 BRA `(.L_x_1672) ;  /* 0x0000000400a0a947 */ /* 0x000fea0003800000 */
[----:B------:R-:W-:Y:S01]  /*4f000*/  LOP3.LUT R121, R172, 0x7ffffffc, RZ, 0xc0, !PT ;  /* 0x7ffffffcac797812 */ /* 0x000fe200078ec0ff */
[----:B------:R-:W-:-:S07]  /*4f010*/  IMAD.MOV.U32 R120, RZ, RZ, 0x1 ;  /* 0x00000001ff787424 */ /* 0x000fce00078e00ff */
.L_x_1693:
        /* <DEDUP_REMOVED lines=14> */
.L_x_1674:
[----:B------:R-:W-:Y:S01]  /*4f100*/  ISETP.NE.AND P2, PT, R123, 0x47, PT ;  /* 0x000000477b00780c */ /* 0x000fe20003f45270 */
[----:B------:R-:W-:-:S12]  /*4f110*/  IMAD.MOV.U32 R122, RZ, RZ, 0x2 ;  /* 0x00000002ff7a7424 */ /* 0x000fd800078e00ff */
[----:B------:R-:W-:Y:S05]  /*4f120*/  @!P2 BRA `(.L_x_1675) ;  /* 0x000000000014a947 */ /* 0x000fea0003800000 */
[----:B------:R-:W-:-:S13]  /*4f130*/  ISETP.NE.AND P2, PT, R123, 0x54, PT ;  /* 0x000000547b00780c */ /* 0x000fda0003f45270 */
[----:B------:R-:W-:Y:S05]  /*4f140*/  @!P2 BRA `(.L_x_1677) ;  /* 0x000000000008a947 */ /* 0x000fea0003800000 */
.L_x_1676:
[----:B------:R-:W-:Y:S01]  /*4f150*/  HFMA2 R122, -RZ, RZ, 0, 2.384185791015625e-07 ;  /* 0x00000004ff7a7431 */ /* 0x000fe200000001ff */
[----:B------:R-:W-:Y:S06]  /*4f160*/  BRA `(.L_x_1675) ;  /* 0x0000000000047947 */ /* 0x000fec0003800000 */
.L_x_1677:
[----:B------:R-:W-:-:S07]  /*4f170*/  IMAD.MOV.U32 R122, RZ, RZ, 0x3 ;  /* 0x00000003ff7a7424 */ /* 0x000fce00078e00ff */
.L_x_1675:
[----:B------:R-:W-:Y:S05]  /*4f180*/  BSYNC.RECONVERGENT B2 ;  /* 0x0000000000027941 */ /* 0x000fea0003800200 */
.L_x_1673:
        /* <DEDUP_REMOVED lines=17> */
.L_x_1679:
[----:B------:R-:W-:-:S13]  /*4f2a0*/  ISETP.NE.AND P2, PT, R123, 0x47, PT ;  /* 0x000000477b00780c */ /* 0x000fda0003f45270 */
[----:B------:R-:W-:Y:S05]  /*4f2b0*/  @!P2 BRA `(.L_x_1682) ;  /* 0x000000000014a947 */ /* 0x000fea0003800000 */
[----:B------:R-:W-:Y:S01]  /*4f2c0*/  ISETP.NE.AND P2, PT, R123, 0x54, PT ;  /* 0x000000547b00780c */ /* 0x000fe20003f45270 */
[----:B------:R-:W-:-:S12]  /*4f2d0*/  IMAD.MOV.U32 R122, RZ, RZ, 0x3 ;  /* 0x00000003ff7a7424 */ /* 0x000fd800078e00ff */
[----:B------:R-:W-:Y:S05]  /*4f2e0*/  @!P2 BRA `(.L_x_1680) ;  /* 0x00000000000ca947 */ /* 0x000fea0003800000 */
.L_x_1681:
[----:B------:R-:W-:Y:S01]  /*4f2f0*/  IMAD.MOV.U32 R122, RZ, RZ, 0x4 ;  /* 0x00000004ff7a7424 */ /* 0x000fe200078e00ff */
[----:B------:R-:W-:Y:S06]  /*4f300*/  BRA `(.L_x_1680) ;  /* 0x0000000000047947 */ /* 0x000fec0003800000 */
.L_x_1682:
[----:B------:R-:W-:-:S07]  /*4f310*/  IMAD.MOV.U32 R122, RZ, RZ, 0x2 ;  /* 0x00000002ff7a7424 */ /* 0x000fce00078e00ff */
.L_x_1680:
[----:B------:R-:W-:Y:S05]  /*4f320*/  BSYNC.RECONVERGENT B2 ;  /* 0x0000000000027941 */ /* 0x000fea0003800200 */
.L_x_1678:
        /* <DEDUP_REMOVED lines=15> */
.L_x_1684:
[----:B------:R-:W-:-:S13]  /*4f420*/  ISETP.NE.AND P2, PT, R123, 0x47, PT ;  /* 0x000000477b00780c */ /* 0x000fda0003f45270 */
[----:B------:R-:W-:Y:S05]  /*4f430*/  @!P2 BRA `(.L_x_1687) ;  /* 0x000000000014a947 */ /* 0x000fea0003800000 */
[----:B------:R-:W-:Y:S01]  /*4f440*/  ISETP.NE.AND P2, PT, R123, 0x54, PT ;  /* 0x000000547b00780c */ /* 0x000fe20003f45270 */
[----:B------:R-:W-:-:S12]  /*4f450*/  IMAD.MOV.U32 R122, RZ, RZ, 0x3 ;  /* 0x00000003ff7a7424 */ /* 0x000fd800078e00ff */
[----:B------:R-:W-:Y:S05]  /*4f460*/  @!P2 BRA `(.L_x_1685) ;  /* 0x00000000000ca947 */ /* 0x000fea0003800000 */
.L_x_1686:
[----:B------:R-:W-:Y:S01]  /*4f470*/  IMAD.MOV.U32 R122, RZ, RZ, 0x4 ;  /* 0x00000004ff7a7424 */ /* 0x000fe200078e00ff */
[----:B------:R-:W-:Y:S06]  /*4f480*/  BRA `(.L_x_1685) ;  /* 0x0000000000047947 */ /* 0x000fec0003800000 */
.L_x_1687:
[----:B------:R-:W-:-:S07]  /*4f490*/  IMAD.MOV.U32 R122, RZ, RZ, 0x2 ;  /* 0x00000002ff7a7424 */ /* 0x000fce00078e00ff */
.L_x_1685:
[----:B------:R-:W-:Y:S05]  /*4f4a0*/  BSYNC.RECONVERGENT B2 ;  /* 0x0000000000027941 */ /* 0x000fea0003800200 */
.L_x_1683:
        /* <DEDUP_REMOVED lines=16> */
.L_x_1689:
[----:B------:R-:W-:-:S13]  /*4f5b0*/  ISETP.NE.AND P2, PT, R123, 0x47, PT ;  /* 0x000000477b00780c */ /* 0x000fda0003f45270 */
[----:B------:R-:W-:Y:S05]  /*4f5c0*/  @!P2 BRA `(.L_x_1692) ;  /* 0x000000000014a947 */ /* 0x000fea0003800000 */
[----:B------:R-:W-:Y:S01]  /*4f5d0*/  ISETP.NE.AND P2, PT, R123, 0x54, PT ;  /* 0x000000547b00780c */ /* 0x000fe20003f45270 */
[----:B------:R-:W-:-:S12]  /*4f5e0*/  IMAD.MOV.U32 R122, RZ, RZ, 0x3 ;  /* 0x00000003ff7a7424 */ /* 0x000fd800078e00ff */
[----:B------:R-:W-:Y:S05]  /*4f5f0*/  @!P2 BRA `(.L_x_1690) ;  /* 0x00000000000ca947 */ /* 0x000fea0003800000 */
.L_x_1691:
[----:B------:R-:W-:Y:S01]  /*4f600*/  IMAD.MOV.U32 R122, RZ, RZ, 0x4 ;  /* 0x00000004ff7a7424 */ /* 0x000fe200078e00ff */
[----:B------:R-:W-:Y:S06]  /*4f610*/  BRA `(.L_x_1690) ;  /* 0x0000000000047947 */ /* 0x000fec0003800000 */
.L_x_1692:
[----:B------:R-:W-:-:S07]  /*4f620*/  IMAD.MOV.U32 R122, RZ, RZ, 0x2 ;  /* 0x00000002ff7a7424 */ /* 0x000fce00078e00ff */
.L_x_1690:
[----:B------:R-:W-:Y:S05]  /*4f630*/  BSYNC.RECONVERGENT B2 ;  /* 0x0000000000027941 */ /* 0x000fea0003800200 */
.L_x_1688:
[----:B------:R2:W-:Y:S01]  /*4f640*/  STL.U8 [R125+0x27f6], R122 ;  /* 0x0027f67a7d007387 */ /* 0x0005e20000100000 */
[----:B------:R-:W-:Y:S02]  /*4f650*/  ISETP.NE.AND P2, PT, R126, R121, PT ;  /* 0x000000797e00720c */ /* 0x000fe40003f45270 */
[----:B------:R-:W-:-:S11]  /*4f660*/  IADD3 R120, PT, PT, R120, 0x4, RZ ;  /* 0x0000000478787810 */ /* 0x000fd60007ffe0ff */
[----:B--2---:R-:W-:Y:S05]  /*4f670*/  @P2 BRA `(.L_x_1693) ;  /* 0xfffffff800682947 */ /* 0x004fea000383ffff */
.L_x_1672:
[----:B------:R-:W-:Y:S05]  /*4f680*/  BSYNC.RECONVERGENT B0 ;  /* 0x0000000000007941 */ /* 0x000fea0003800200 */
.L_x_1671:
        /* <DEDUP_REMOVED lines=17> */
.L_x_1695:
[----:B------:R-:W-:-:S13]  /*4f7a0*/  ISETP.NE.AND P2, PT, R123, 0x47, PT ;  /* 0x000000477b00780c */ /* 0x000fda0003f45270 */
[----:B------:R-:W-:Y:S05]  /*4f7b0*/  @!P2 BRA `(.L_x_1698) ;  /* 0x000000000014a947 */ /* 0x000fea0003800000 */
[----:B------:R-:W-:Y:S01]  /*4f7c0*/  ISETP.NE.AND P2, PT, R123, 0x54, PT ;  /* 0x000000547b00780c */ /* 0x000fe20003f45270 */
[----:B------:R-:W-:-:S12]  /*4f7d0*/  IMAD.MOV.U32 R122, RZ, RZ, 0x3 ;  /* 0x00000003ff7a7424 */ /* 0x000fd800078e00ff */
[----:B------:R-:W-:Y:S05]  /*4f7e0*/  @!P2 BRA `(.L_x_1696) ;  /* 0x00000000000ca947 */ /* 0x000fea0003800000 */
.L_x_1697:
[----:B------:R-:W-:Y:S01]  /*4f7f0*/  IMAD.MOV.U32 R122, RZ, RZ, 0x4 ;  /* 0x00000004ff7a7424 */ /* 0x000fe200078e00ff */
[----:B------:R-:W-:Y:S06]  /*4f800*/  BRA `(.L_x_1696) ;  /* 0x0000000000047947 */ /* 0x000fec0003800000 */
.L_x_1698:
[----:B------:R-:W-:-:S07]  /*4f810*/  IMAD.MOV.U32 R122, RZ, RZ, 0x2 ;  /* 0x00000002ff7a7424 */ /* 0x000fce00078e00ff */
.L_x_1696:
[----:B------:R-:W-:Y:S05]  /*4f820*/  BSYNC.RECONVERGENT B0 ;  /* 0x0000000000007941 */ /* 0x000fea0003800200 */
.L_x_1694:
[----:B------:R-:W-:Y:S01]  /*4f830*/  IMAD.IADD R121, R1, 0x1, R120 ;  /* 0x0000000101797824 */ /* 0x000fe200078e0278 */
[----:B------:R-:W-:-:S04]  /*4f840*/  ISETP.NE.AND P2, PT, R124, 0x1, PT ;  /* 0x000000017c00780c */ /* 0x000fc80003f45270 */
[----:B------:R2:W-:Y:S09]  /*4f850*/  STL.U8 [R121+0x27f3], R122 ;  /* 0x0027f37a79007387 */ /* 0x0005f20000100000 */
        /* <DEDUP_REMOVED lines=17> */
.L_x_1700:
[----:B------:R-:W-:-:S13]  /*4f970*/  ISETP.NE.AND P2, PT, R123, 0x47, PT ;  /* 0x000000477b00780c */ /* 0x000fda0003f45270 */
[----:B------:R-:W-:Y:S05]  /*4f980*/  @!P2 BRA `(.L_x_1703) ;  /* 0x000000000014a947 */ /* 0x000fea0003800000 */
[----:B------:R-:W-:Y:S01]  /*4f990*/  ISETP.NE.AND P2, PT, R123, 0x54, PT ;  /* 0x000000547b00780c */ /* 0x000fe20003f45270 */
[----:B------:R-:W-:-:S12]  /*4f9a0*/  IMAD.MOV.U32 R122, RZ, RZ, 0x3 ;  /* 0x00000003ff7a7424 */ /* 0x000fd800078e00ff */
[----:B------:R-:W-:Y:S05]  /*4f9b0*/  @!P2 BRA `(.L_x_1701) ;  /* 0x00000000000ca947 */ /* 0x000fea0003800000 */
.L_x_1702:
[----:B------:R-:W-:Y:S01]  /*4f9c0*/  IMAD.MOV.U32 R122, RZ, RZ, 0x4 ;  /* 0x00000004ff7a7424 */ /* 0x000fe200078e00ff */
[----:B------:R-:W-:Y:S06]  /*4f9d0*/  BRA `(.L_x_1701) ;  /* 0x0000000000047947 */ /* 0x000fec0003800000 */
.L_x_1703:
[----:B------:R-:W-:-:S07]  /*4f9e0*/  IMAD.MOV.U32 R122, RZ, RZ, 0x2 ;  /* 0x00000002ff7a7424 */ /* 0x000fce00078e00ff */
.L_x_1701:
[----:B------:R-:W-:Y:S05]  /*4f9f0*/  BSYNC.RECONVERGENT B0 ;  /* 0x0000000000007941 */ /* 0x000fea0003800200 */
.L_x_1699:
[----:B------:R2:W-:Y:S01]  /*4fa00*/  STL.U8 [R121+0x27f4], R122 ;  /* 0x0027f47a79007387 */ /* 0x0005e20000100000 */
[----:B------:R-:W-:-:S13]  /*4fa10*/  ISETP.NE.AND P2, PT, R124, 0x2, PT ;  /* 0x000000027c00780c */ /* 0x000fda0003f45270 */
[----:B--2---:R-:W-:Y:S05]  /*4fa20*/  @!P2 BRA `(.L_x_1670) ;  /* 0x000000000064a947 */ /* 0x004fea0003800000 */
        /* <DEDUP_REMOVED lines=15> */
.L_x_1705:
[----:B------:R-:W-:-:S13]  /*4fb20*/  ISETP.NE.AND P2, PT, R122, 0x47, PT ;  /* 0x000000477a00780c */ /* 0x000fda0003f45270 */
[----:B------:R-:W-:Y:S05]  /*4fb30*/  @!P2 BRA `(.L_x_1708) ;  /* 0x000000000014a947 */ /* 0x000fea0003800000 */
[----:B------:R-:W-:Y:S01]  /*4fb40*/  ISETP.NE.AND P2, PT, R122, 0x54, PT ;  /* 0x000000547a00780c */ /* 0x000fe20003f45270 */
[----:B------:R-:W-:-:S12]  /*4fb50*/  IMAD.MOV.U32 R120, RZ, RZ, 0x3 ;  /* 0x00000003ff787424 */ /* 0x000fd800078e00ff */
[----:B------:R-:W-:Y:S05]  /*4fb60*/  @!P2 BRA `(.L_x_1706) ;  /* 0x00000000000ca947 */ /* 0x000fea0003800000 */
.L_x_1707:
[----:B------:R-:W-:Y:S01]  /*4fb70*/  IMAD.MOV.U32 R120, RZ, RZ, 0x4 ;  /* 0x00000004ff787424 */ /* 0x000fe200078e00ff */
[----:B------:R-:W-:Y:S06]  /*4fb80*/  BRA `(.L_x_1706) ;  /* 0x0000000000047947 */ /* 0x000fec0003800000 */
.L_x_1708:
[----:B------:R-:W-:-:S07]  /*4fb90*/  IMAD.MOV.U32 R120, RZ, RZ, 0x2 ;  /* 0x00000002ff787424 */ /* 0x000fce00078e00ff */
.L_x_1706:
[----:B------:R-:W-:Y:S05]  /*4fba0*/  BSYNC.RECONVERGENT B0 ;  /* 0x0000000000007941 */ /* 0x000fea0003800200 */
.L_x_1704:
[----:B------:R2:W-:Y:S02]  /*4fbb0*/  STL.U8 [R121+0x27f5], R120 ;  /* 0x0027f57879007387 */ /* 0x0005e40000100000 */
.L_x_1670:
[----:B------:R-:W-:Y:S05]  /*4fbc0*/  BSYNC.RECONVERGENT B1 ;  /* 0x0000000000017941 */ /* 0x000fea0003800200 */
.L_x_1669:
[----:B--23--:R-:W-:Y:S01]  /*4fbd0*/  IMAD.MOV.U32 R120, RZ, RZ, 0x4 ;  /* 0x00000004ff787424 */ /* 0x00cfe200078e00ff */
[C---:B------:R-:W-:Y:S01]  /*4fbe0*/  IADD3 R192, PT, PT, R1.reuse, R178, RZ ;  /* 0x000000b201c07210 */ /* 0x040fe20007ffe0ff */
[----:B------:R-:W-:Y:S01]  /*4fbf0*/  IMAD.IADD R121, R1, 0x1, R172 ;  /* 0x0000000101797824 */ /* 0x000fe200078e02ac */
[----:B------:R-:W-:Y:S04]  /*4fc00*/  BSSY.RECONVERGENT B5, `(.L_x_1709) ;  /* 0x0000492000057945 */ /* 0x000fe80003800200 */
        /* <DEDUP_REMOVED lines=10> */
.L_x_1717:
[----:B------:R-:W-:Y:S04]  /*4fcb0*/  BSSY.RECONVERGENT B1, `(.L_x_1712) ;  /* 0x0000082000017945 */ /* 0x000fe80003800200 */
[----:B---3-5:R-:W-:Y:S05]  /*4fcc0*/  @!P0 BRA `(.L_x_1713) ;  /* 0x0000000800008947 */ /* 0x028fea0003800000 */
        /* <DEDUP_REMOVED lines=11> */
.L_x_1716:
[----:B------:R-:W-:-:S05]  /*4fd80*/  IMAD.IADD R127, R1, 0x1, R121 ;  /* 0x00000001017f7824 */ /* 0x000fca00078e0279 */
[----:B------:R-:W2:Y:S01]  /*4fd90*/  LDL.S8 R128, [R127+0x27f3] ;  /* 0x0027f3007f807983 */ /* 0x000ea20000100200 */
[----:B------:R-:W-:Y:S02]  /*4fda0*/  IMAD.IADD R130, R126, 0x1, R121 ;  /* 0x000000017e827824 */ /* 0x000fe400078e0279 */
[----:B--2--5:R-:W-:-:S05]  /*4fdb0*/  IMAD.IADD R128, R124, 0x1, R128 ;  /* 0x000000017c807824 */ /* 0x024fca00078e0280 */
[----:B------:R-:W-:-:S13]  /*4fdc0*/  ISETP.NE.AND P2, PT, R128, 0x3, PT ;  /* 0x000000038000780c */ /* 0x000fda0003f45270 */
[C-C-:B------:R-:W-:Y:S02]  /*4fdd0*/  @P2 IMAD R131, R130.reuse, 0x8, R1.reuse ;  /* 0x0000000882832824 */ /* 0x140fe400078e0201 */
[----:B------:R-:W-:Y:S02]  /*4fde0*/  @P2 IMAD.MOV.U32 R128, RZ, RZ, 0x0 ;  /* 0x00000000ff802424 */ /* 0x000fe400078e00ff */
[----:B----4-:R-:W-:Y:S02]  /*4fdf0*/  @P2 IMAD.MOV.U32 R129, RZ, RZ, 0x7ff00000 ;  /* 0x7ff00000ff812424 */ /* 0x010fe400078e00ff */
        /* <DEDUP_REMOVED lines=9> */
[----:B------:R-:W-:Y:S02]  /*4fe90*/  IMAD.IADD R130, R125, 0x1, R121 ;  /* 0x000000017d827824 */ /* 0x000fe400078e0279 */
[----:B--2---:R-:W-:-:S05]  /*4fea0*/  IMAD.IADD R128, R124, 0x1, R128 ;  /* 0x000000017c807824 */ /* 0x004fca00078e0280 */
[----:B------:R-:W-:-:S13]  /*4feb0*/  ISETP.NE.AND P2, PT, R128, 0x3, PT ;  /* 0x000000038000780c */ /* 0x000fda0003f45270 */
[C-C-:B------:R-:W-:Y:S01]  /*4fec0*/  @P2 IMAD R131, R130.reuse, 0x8, R1.reuse ;  /* 0x0000000882832824 */ /* 0x140fe200078e0201 */
[----:B------:R-:W-:Y:S01]  /*4fed0*/  @P2 MOV R129, 0x7ff00000 ;  /* 0x7ff0000000812802 */ /* 0x000fe20000000f00 */
        /* <DEDUP_REMOVED lines=31> */
[C-C-:B------:R-:W-:Y:S02]  /*500d0*/  @P2 IMAD R131, R130.reuse, 0x8, R1.reuse ;  /* 0x0000000882832824 */ /* 0x140fe400078e0201 */
[----:B------:R-:W-:Y:S02]  /*500e0*/  @P2 IMAD.MOV.U32 R128, RZ, RZ, 0x0 ;  /* 0x00000000ff802424 */ /* 0x000fe400078e00ff */
[----:B------:R-:W-:Y:S02]  /*500f0*/  @P2 IMAD.MOV.U32 R129, RZ, RZ, 0x7ff00000 ;  /* 0x7ff00000ff812424 */ /* 0x000fe400078e00ff */
[----:B------:R-:W-:-:S03]  /*50100*/  @!P2 IMAD R130, R130, 0x8, R1 ;  /* 0x000000088282a824 */ /* 0x000fc600078e0201 */
[----:B------:R2:W-:Y:S02]  /*50110*/  @P2 STL.64 [R131], R128 ;  /* 0x0000008083002387 */ /* 0x0005e40000100a00 */
[----:B--2---:R-:W-:-:S05]  /*50120*/  @P2 MOV R129, 0xbff00000 ;  /* 0xbff0000000812802 */ /* 0x004fca0000000f00 */
[----:B------:R2:W-:Y:S04]  /*50130*/  @P2 STL.64 [R131+0x1388], R128 ;  /* 0x0013888083002387 */ /* 0x0005e80000100a00 */
[----:B------:R2:W-:Y:S01]  /*50140*/  @!P2 STL.64 [R130], RZ ;  /* 0x000000ff8200a387 */ /* 0x0005e20000100a00 */
[----:B------:R-:W-:Y:S02]  /*50150*/  @!P2 IMAD.MOV.U32 R128, RZ, RZ, 0x0 ;  /* 0x00000000ff80a424 */ /* 0x000fe400078e00ff */
[----:B------:R-:W-:-:S05]  /*50160*/  @!P2 IMAD.MOV.U32 R129, RZ, RZ, -0x3f56d000 ;  /* 0xc0a93000ff81a424 */ /* 0x000fca00078e00ff */
[----:B------:R2:W-:Y:S01]  /*50170*/  @!P2 STL.64 [R130+0x1388], R128 ;  /* 0x001388808200a387 */ /* 0x0005e20000100a00 */
[----:B------:R-:W-:-:S13]  /*50180*/  ISETP.NE.AND P2, PT, R127, R123, PT ;  /* 0x0000007b7f00720c */ /* 0x000fda0003f45270 */
[----:B--2---:R-:W-:Y:S05]  /*50190*/  @P2 BRA `(.L_x_1716) ;  /* 0xfffffff800f82947 */ /* 0x004fea000383ffff */
.L_x_1715:
[----:B------:R-:W-:Y:S05]  /*501a0*/  BSYNC.RECONVERGENT B2 ;  /* 0x0000000000027941 */ /* 0x000fea0003800200 */
.L_x_1714:
        /* <DEDUP_REMOVED lines=30> */
[----:B------:R-:W-:Y:S01]  /*50390*/  @!P1 MOV R128, 0x0 ;  /* 0x0000000000809802 */ /* 0x000fe20000000f00 */
[----:B------:R-:W-:-:S05]  /*503a0*/  @!P1 IMAD.MOV.U32 R129, RZ, RZ, -0x3f56d000 ;  /* 0xc0a93000ff819424 */ /* 0x000fca00078e00ff */
[----:B------:R3:W-:Y:S01]  /*503b0*/  @!P1 STL.64 [R125+0x1388], R128 ;  /* 0x001388807d009387 */ /* 0x0007e20000100a00 */
[----:B------:R-:W-:-:S13]  /*503c0*/  ISETP.NE.AND P1, PT, R122, 0x2, PT ;  /* 0x000000027a00780c */ /* 0x000fda0003f25270 */
[----:B---3--:R-:W-:Y:S05]  /*503d0*/  @!P1 BRA `(.L_x_1713) ;  /* 0x00000000003c9947 */ /* 0x008fea0003800000 */
        /* <DEDUP_REMOVED lines=15> */
.L_x_1713:
[----:B------:R-:W-:Y:S05]  /*504d0*/  BSYNC.RECONVERGENT B1 ;  /* 0x0000000000017941 */ /* 0x000fea0003800200 */
.L_x_1712:
[C---:B------:R-:W-:Y:S01]  /*504e0*/  ISETP.NE.AND P1, PT, R120.reuse, R178, PT ;  /* 0x000000b27800720c */ /* 0x040fe20003f25270 */
[----:B------:R-:W-:-:S12]  /*504f0*/  VIADD R120, R120, 0x1 ;  /* 0x0000000178787836 */ /* 0x000fd80000000000 */
[----:B------:R-:W-:Y:S05]  /*50500*/  @P1 BRA `(.L_x_1717) ;  /* 0xfffffff400e81947 */ /* 0x000fea000383ffff */
[----:B------:R-:W-:Y:S05]  /*50510*/  BSYNC.RECONVERGENT B0 ;  /* 0x0000000000007941 */ /* 0x000fea0003800200 */
.L_x_1711:
[----:B---3--:R-:W-:-:S07]  /*50520*/  IMAD.MOV.U32 R121, RZ, RZ, 0x1 ;  /* 0x00000001ff797424 */ /* 0x008fce00078e00ff */
.L_x_1780:
[----:B------:R-:W-:Y:S04]  /*50530*/  BSSY.RECONVERGENT B4, `(.L_x_1718) ;  /* 0x00003fb000047945 */ /* 0x000fe80003800200 */
[----:B--234-:R-:W-:Y:S05]  /*50540*/  @!P0 BRA `(.L_x_1719) ;  /* 0x0000003c00e48947 */ /* 0x01cfea0003800000 */
[----:B------:R-:W-:Y:S02]  /*50550*/  VIADD R179, R121, 0xffffffff ;  /* 0xffffffff79b37836 */ /* 0x000fe40000000000 */
[----:B------:R-:W-:Y:S02]  /*50560*/  IMAD.IADD R130, R1, 0x1, R121 ;  /* 0x0000000101827824 */ /* 0x000fe400078e0279 */
[-C--:B------:R-:W-:Y:S02]  /*50570*/  IMAD R131, R179, R172.reuse, -R172 ;  /* 0x000000acb3837224 */ /* 0x080fe400078e0aac */
[----:B------:R-:W-:Y:S02]  /*50580*/  IMAD.MOV.U32 R120, RZ, RZ, 0x1 ;  /* 0x00000001ff787424 */ /* 0x000fe400078e00ff */
[----:B------:R-:W-:Y:S02]  /*50590*/  VIADD R131, R131, 0xfffffffe ;  /* 0xfffffffe83837836 */ /* 0x000fe40000000000 */
[----:B----4-:R-:W-:-:S07]  /*505a0*/  IMAD R129, R179, R172, -0x1 ;  /* 0xffffffffb3817424 */ /* 0x010fce00078e02ac */
.L_x_1779:
[----:B--2345:R-:W-:-:S04]  /*505b0*/  IMAD.IADD R124, R129, 0x1, R120 ;  /* 0x00000001817c7824 */ /* 0x03cfc800078e0278 */
[----:B------:R-:W-:-:S05]  /*505c0*/  IMAD R128, R124, 0x8, R1 ;  /* 0x000000087c807824 */ /* 0x000fca00078e0201 */
[----:B------:R-:W2:Y:S01]  /*505d0*/  LDL.64 R122, [R128] ;  /* 0x00000000807a7983 */ /* 0x000ea20000100a00 */
[----:B------:R-:W-:Y:S01]  /*505e0*/  IMAD.MOV.U32 R174, RZ, RZ, -0x800000 ;  /* 0xff800000ffae7424 */ /* 0x000fe200078e00ff */
[----:B------:R-:W-:Y:S01]  /*505f0*/  BSSY.RECONVERGENT B3, `(.L_x_1720) ;  /* 0x00003eb000037945 */ /* 0x000fe20003800200 */
[----:B------:R-:W-:-:S06]  /*50600*/  IMAD.MOV.U32 R175, RZ, RZ, 0x41cdcd64 ;  /* 0x41cdcd64ffaf7424 */ /* 0x000fcc00078e00ff */
[----:B--2---:R-:W-:-:S14]  /*50610*/  DSETP.GEU.AND P1, PT, |R122|, R174, PT ;  /* 0x000000ae7a00722a */ /* 0x004fdc0003f2e200 */
[----:B------:R-:W-:Y:S05]  /*50620*/  @P1 BRA `(.L_x_1721) ;  /* 0x0000003c009c1947 */ /* 0x000fea0003800000 */
[C---:B------:R-:W-:Y:S01]  /*50630*/  IADD3 R127, PT, PT, R1.reuse, R120, RZ ;  /* 0x00000078017f7210 */ /* 0x040fe20007ffe0ff */
        /* <DEDUP_REMOVED lines=37> */
[----:B-----5:R-:W-:Y:S02]  /*50890*/  PRMT R187, R193, 0x8880, RZ ;  /* 0x00008880c1bb7816 */ /* 0x020fe400000000ff */
[----:B----4-:R-:W-:-:S03]  /*508a0*/  LEA R198, P1, R182, R184, 0x3 ;  /* 0x000000b8b6c67211 */ /* 0x010fc600078218ff */
        /* <DEDUP_REMOVED lines=69> */
.L_x_1728:
[----:B------:R-:W-:Y:S05]  /*50d00*/  BSYNC.RECONVERGENT B2 ;  /* 0x0000000000027941 */ /* 0x000fea0003800200 */
.L_x_1727:
        /* <DEDUP_REMOVED lines=32> */
.L_x_1731:
[----:B------:R-:W-:Y:S05]  /*50f10*/  BSYNC.RECONVERGENT B2 ;  /* 0x0000000000027941 */ /* 0x000fea0003800200 */
.L_x_1730:
        /* <DEDUP_REMOVED lines=10> */
[----:B------:R-:W-:Y:S01]  /*50fc0*/  FSEL R183, R183, R189, !P1 ;  /* 0x000000bdb7b77208 */ /* 0x000fe20004800000 */
[----:B------:R-:W-:Y:S06]  /*50fd0*/  BRA `(.L_x_1729) ;  /* 0x0000000800dc7947 */ /* 0x000fec0003800000 */
.L_x_1726:
        /* <DEDUP_REMOVED lines=37> */
.L_x_1733:
[----:B------:R-:W-:Y:S05]  /*51230*/  BSYNC.RECONVERGENT B2 ;  /* 0x0000000000027941 */ /* 0x000fea0003800200 */
.L_x_1732:
        /* <DEDUP_REMOVED lines=34> */
.L_x_1735:
[----:B------:R-:W-:Y:S05]  /*51460*/  BSYNC.RECONVERGENT B2 ;  /* 0x0000000000027941 */ /* 0x000fea0003800200 */
.L_x_1734:
        /* <DEDUP_REMOVED lines=12> */
.L_x_1725:
        /* <DEDUP_REMOVED lines=51> */
.L_x_1737:
[----:B------:R-:W-:Y:S05]  /*51860*/  BSYNC.RECONVERGENT B2 ;  /* 0x0000000000027941 */ /* 0x000fea0003800200 */
.L_x_1736:
        /* <DEDUP_REMOVED lines=34> */
.L_x_1739:
[----:B------:R-:W-:Y:S05]  /*51a90*/  BSYNC.RECONVERGENT B2 ;  /* 0x0000000000027941 */ /* 0x000fea0003800200 */
.L_x_1738:
        /* <DEDUP_REMOVED lines=11> */
.L_x_1729:
[----:B------:R-:W-:Y:S05]  /*51b50*/  BSYNC.RECONVERGENT B0 ;  /* 0x0000000000007941 */ /* 0x000fea0003800200 */
.L_x_1724:
        /* <DEDUP_REMOVED lines=32> */
.L_x_1741:
[----:B------:R-:W-:Y:S05]  /*51d60*/  BSYNC.RECONVERGENT B0 ;  /* 0x0000000000007941 */ /* 0x000fea0003800200 */
.L_x_1740:
        /* <DEDUP_REMOVED lines=8> */
.L_x_1723:
[----:B------:R-:W-:Y:S05]  /*51df0*/  BSYNC.RECONVERGENT B1 ;  /* 0x0000000000017941 */ /* 0x000fea0003800200 */
.L_x_1722:
        /* <DEDUP_REMOVED lines=20> */
[----:B------:R-:W2:Y:S02]  /*51f40*/  MUFU.RCP64H R177, R175 ;  /* 0x000000af00b17308 */ /* 0x000ea40000001800 */
[----:B--2---:R-:W-:-:S08]  /*51f50*/  DFMA R182, -R174, R176, 1 ;  /* 0x3ff00000aeb6742b */ /* 0x004fd000000001b0 */
        /* <DEDUP_REMOVED lines=18> */
[----:B01-3--:R-:W-:Y:S05]  /*52080*/  CALL.REL.NOINC `($__internal_0_$__cuda_sm20_div_rn_f64_full) ;  /* 0x0000238000d47944 */ /* 0x00bfea0003c00000 */
[----:B------:R-:W-:Y:S01]  /*52090*/  MOV R186, R174 ;  /* 0x000000ae00ba7202 */ /* 0x000fe20000000f00 */
[----:B------:R-:W-:-:S07]  /*520a0*/  IMAD.MOV.U32 R187, RZ, RZ, R175 ;  /* 0x000000ffffbb7224 */ /* 0x000fce00078e00af */
.L_x_1743:
[----:B------:R-:W-:Y:S05]  /*520b0*/  BSYNC.RECONVERGENT B0 ;  /* 0x0000000000007941 */ /* 0x000fea0003800200 */
.L_x_1742:
[----:B------:R-:W-:-:S04]  /*520c0*/  IMAD.IADD R173, R131, 0x1, R120 ;  /* 0x0000000183ad7824 */ /* 0x000fc800078e0278 */
[----:B------:R-:W-:-:S06]  /*520d0*/  IMAD R176, R173, 0x8, R1 ;  /* 0x00000008adb07824 */ /* 0x000fcc00078e0201 */
[----:B------:R-:W2:Y:S01]  /*520e0*/  LDL.64 R176, [R176] ;  /* 0x00000000b0b07983 */ /* 0x000ea20000100a00 */
[----:B---3--:R-:W-:Y:S01]  /*520f0*/  IMAD.MOV.U32 R194, RZ, RZ, -0x800000 ;  /* 0xff800000ffc27424 */ /* 0x008fe200078e00ff */
        /* <DEDUP_REMOVED lines=24> */
.L_x_1745:
[----:B------:R-:W-:Y:S05]  /*52280*/  BSYNC.RECONVERGENT B0 ;  /* 0x0000000000007941 */ /* 0x000fea0003800200 */
.L_x_1744:
        /* <DEDUP_REMOVED lines=28> */
.L_x_1747:
[----:B------:R-:W-:Y:S05]  /*52450*/  BSYNC.RECONVERGENT B0 ;  /* 0x0000000000007941 */ /* 0x000fea0003800200 */
.L_x_1746:
        /* <DEDUP_REMOVED lines=29> */
.L_x_1749:
[----:B------:R-:W-:Y:S05]  /*52630*/  BSYNC.RECONVERGENT B0 ;  /* 0x0000000000007941 */ /* 0x000fea0003800200 */
.L_x_1748:
[----:B------:R-:W4:Y:S01]  /*52640*/  LDCU.64 UR10, c[0x0][0x468] ;  /* 0x00008d00ff0a77ac */ /* 0x000f220008000a00 */
        /* <DEDUP_REMOVED lines=8> */
[----:B----4-:R-:W-:-:S04]  /*526d0*/  LEA R188, P1, R122, UR10, 0x3 ;  /* 0x0000000a7abc7c11 */ /* 0x010fc8000f8218ff */
[----:B------:R-:W-:-:S09]  /*526e0*/  LEA.HI.X R189, R122, UR11, R123, 0x3, P1 ;  /* 0x0000000b7abd7c11 */ /* 0x000fd200088f1c7b */
.L_x_1778:
[C---:B----4-:R-:W-:Y:S01]  /*526f0*/  IADD3 R122, PT, PT, -R204.reuse, R120, RZ ;  /* 0x00000078cc7a7210 */ /* 0x050fe20007ffe1ff */
[----:B------:R-:W-:Y:S01]  /*52700*/  VIADD R204, R204, 0x1 ;  /* 0x00000001cccc7836 */ /* 0x000fe20000000000 */
[----:B------:R-:W-:Y:S02]  /*52710*/  BSSY.RECONVERGENT B2, `(.L_x_1750) ;  /* 0x00001d7000027945 */ /* 0x000fe40003800200 */
[C---:B------:R-:W-:Y:S01]  /*52720*/  ISETP.GT.U32.AND P1, PT, R122.reuse, 0x7ffffffe, PT ;  /* 0x7ffffffe7a00780c */ /* 0x040fe20003f24070 */
[----:B------:R-:W-:-:S03]  /*52730*/  VIADD R202, R122, 0x1 ;  /* 0x000000017aca7836 */ /* 0x000fc60000000000 */
        /* <DEDUP_REMOVED lines=8> */
.L_x_1777:
        /* <DEDUP_REMOVED lines=47> */
[----:B------:R-:W-:-:S04]  /*52ab0*/  IDP.4A.S8.U8 R174, R174, UR10, R186 ;  /* 0x0000000aaeae7c26 */ /* 0x000fc800080002ba */
[----:B------:R-:W-:Y:S02]  /*52ac0*/  IMAD.WIDE R194, R174, 0x8, R194 ;  /* 0x00000008aec27825 */ /* 0x000fe400078e02c2 */
[----:B------:R-:W3:Y:S04]  /*52ad0*/  LDG.E.64 R174, desc[UR6][R176.64+0x6268] ;  /* 0x00626806b0ae7981 */ /* 0x000ee8000c1e1b00 */
[----:B------:R-:W3:Y:S04]  /*52ae0*/  LDG.E.64 R190, desc[UR6][R194.64+0x1388] ;  /* 0x00138806c2be7981 */ /* 0x000ee8000c1e1b00 */
[----:B------:R-:W4:Y:S04]  /*52af0*/  LDG.E.64 R176, desc[UR6][R176.64+0x5f98] ;  /* 0x005f9806b0b07981 */ /* 0x000f28000c1e1b00 */
[----:B------:R-:W4:Y:S01]  /*52b00*/  LDG.E.64 R194, desc[UR6][R194.64] ;  /* 0x00000006c2c27981 */ /* 0x000f22000c1e1b00 */
[----:B---3--:R-:W-:-:S02]  /*52b10*/  DADD R174, R174, R190 ;  /* 0x00000000aeae7229 */ /* 0x008fc400000000be */
[----:B----4-:R-:W-:-:S11]  /*52b20*/  DADD R194, R176, R194 ;  /* 0x00000000b0c27229 */ /* 0x010fd600000000c2 */
.L_x_1758:
[----:B------:R-:W-:Y:S05]  /*52b30*/  BSYNC.RECONVERGENT B6 ;  /* 0x0000000000067941 */ /* 0x000fea0003800200 */
.L_x_1757:
[----:B------:R-:W3:Y:S01]  /*52b40*/  LDL.64 R190, [R173] ;  /* 0x00000000adbe7983 */ /* 0x000ee20000100a00 */
[----:B------:R-:W-:Y:S01]  /*52b50*/  DADD R176, R122, R174 ;  /* 0x000000007ab07229 */ /* 0x000fe200000000ae */
[----:B------:R-:W-:Y:S01]  /*52b60*/  UMOV UR10, 0xcccccccd ;  /* 0xcccccccd000a7882 */ /* 0x000fe20000000000 */
[----:B------:R-:W-:Y:S01]  /*52b70*/  UMOV UR11, 0x4016cccc ;  /* 0x4016cccc000b7882 */ /* 0x000fe20000000000 */
[----:B------:R-:W-:Y:S01]  /*52b80*/  IMAD.MOV.U32 R122, RZ, RZ, 0x1 ;  /* 0x00000001ff7a7424 */ /* 0x000fe200078e00ff */
[----:B------:R-:W-:Y:S04]  /*52b90*/  BSSY.RECONVERGENT B6, `(.L_x_1759) ;  /* 0x000001e000067945 */ /* 0x000fe80003800200 */
[----:B------:R-:W-:Y:S02]  /*52ba0*/  DSETP.GT.AND P2, PT, |R176|, R206, PT ;  /* 0x000000ceb000722a */ /* 0x000fe40003f44200 */
[----:B---3--:R-:W-:-:S04]  /*52bb0*/  DADD R190, R190, R194 ;  /* 0x00000000bebe7229 */ /* 0x008fc800000000c2 */
        /* <DEDUP_REMOVED lines=25> */
[----:B------:R-:W-:Y:S01]  /*52d50*/  MOV R122, R174 ;  /* 0x000000ae007a7202 */ /* 0x000fe20000000f00 */
[----:B------:R-:W-:-:S07]  /*52d60*/  IMAD.MOV.U32 R123, RZ, RZ, R175 ;  /* 0x000000ffff7b7224 */ /* 0x000fce00078e00af */
.L_x_1760:
[----:B------:R-:W-:Y:S05]  /*52d70*/  BSYNC.RECONVERGENT B6 ;  /* 0x0000000000067941 */ /* 0x000fea0003800200 */
.L_x_1759:
        /* <DEDUP_REMOVED lines=27> */
.L_x_1762:
[----:B------:R-:W-:Y:S05]  /*52f30*/  BSYNC.RECONVERGENT B6 ;  /* 0x0000000000067941 */ /* 0x000fea0003800200 */
.L_x_1761:
[----:B------:R-:W-:-:S06]  /*52f40*/  DSETP.GT.AND P2, PT, R122, R190, PT ;  /* 0x000000be7a00722a */ /* 0x000fcc0003f44000 */
[----:B------:R-:W-:Y:S02]  /*52f50*/  FSEL R174, R194, RZ, P2 ;  /* 0x000000ffc2ae7208 */ /* 0x000fe40001000000 */
[----:B------:R-:W-:Y:S02]  /*52f60*/  FSEL R175, R195, +QNAN , P2 ;  /* 0x7ff00000c3af7808 */ /* 0x000fe40001000000 */
[----:B------:R-:W-:Y:S02]  /*52f70*/  FSEL R176, R198, RZ, P2 ;  /* 0x000000ffc6b07208 */ /* 0x000fe40001000000 */
[----:B------:R-:W-:Y:S01]  /*52f80*/  FSEL R177, R199, -1.875, P2 ;  /* 0xbff00000c7b17808 */ /* 0x000fe20001000000 */
[----:B------:R-:W-:Y:S06]  /*52f90*/  BRA `(.L_x_1763) ;  /* 0x0000001000e87947 */ /* 0x000fec0003800000 */
.L_x_1756:
        /* <DEDUP_REMOVED lines=58> */
.L_x_1765:
[----:B------:R-:W-:Y:S05]  /*53340*/  BSYNC.RECONVERGENT B6 ;  /* 0x0000000000067941 */ /* 0x000fea0003800200 */
.L_x_1764:
        /* <DEDUP_REMOVED lines=27> */
.L_x_1767:
[----:B------:R-:W-:Y:S05]  /*53500*/  BSYNC.RECONVERGENT B6 ;  /* 0x0000000000067941 */ /* 0x000fea0003800200 */
.L_x_1766:
[----:B------:R-:W-:-:S06]  /*53510*/  DSETP.GT.AND P2, PT, R122, R190, PT ;  /* 0x000000be7a00722a */ /* 0x000fcc0003f44000 */
[----:B------:R-:W-:Y:S02]  /*53520*/  FSEL R174, R194, RZ, P2 ;  /* 0x000000ffc2ae7208 */ /* 0x000fe40001000000 */
[----:B------:R-:W-:Y:S02]  /*53530*/  FSEL R175, R195, +QNAN , P2 ;  /* 0x7ff00000c3af7808 */ /* 0x000fe40001000000 */
[----:B------:R-:W-:Y:S02]  /*53540*/  FSEL R176, R198, RZ, P2 ;  /* 0x000000ffc6b07208 */ /* 0x000fe40001000000 */
[----:B------:R-:W-:Y:S01]  /*53550*/  FSEL R177, R199, -1.875, P2 ;  /* 0xbff00000c7b17808 */ /* 0x000fe20001000000 */
[----:B------:R-:W-:Y:S06]  /*53560*/  BRA `(.L_x_1763) ;  /* 0x0000000c00747947 */ /* 0x000fec0003800000 */
.L_x_1755:
        /* <DEDUP_REMOVED lines=67> */
.L_x_1770:
[----:B------:R-:W-:Y:S05]  /*539a0*/  BSYNC.RECONVERGENT B6 ;  /* 0x0000000000067941 */ /* 0x000fea0003800200 */
.L_x_1769:
        /* <DEDUP_REMOVED lines=27> */
.L_x_1772:
[----:B------:R-:W-:Y:S05]  /*53b60*/  BSYNC.RECONVERGENT B6 ;  /* 0x0000000000067941 */ /* 0x000fea0003800200 */
.L_x_1771:
        /* <DEDUP_REMOVED lines=15> */
.L_x_1768:
        /* <DEDUP_REMOVED lines=76> */
.L_x_1774:
[----:B------:R-:W-:Y:S05]  /*54120*/  BSYNC.RECONVERGENT B6 ;  /* 0x0000000000067941 */ /* 0x000fea0003800200 */
.L_x_1773:
        /* <DEDUP_REMOVED lines=27> */
.L_x_1776:
[----:B------:R-:W-:Y:S05]  /*542e0*/  BSYNC.RECONVERGENT B6 ;  /* 0x0000000000067941 */ /* 0x000fea0003800200 */
.L_x_1775:
[----:B------:R-:W-:-:S06]  /*542f0*/  DSETP.GT.AND P2, PT, R122, R190, PT ;  /* 0x000000be7a00722a */ /* 0x000fcc0003f44000 */
[----:B------:R-:W-:Y:S02]  /*54300*/  FSEL R174, R194, RZ, P2 ;  /* 0x000000ffc2ae7208 */ /* 0x000fe40001000000 */
[----:B------:R-:W-:Y:S02]  /*54310*/  FSEL R175, R195, +QNAN , P2 ;  /* 0x7ff00000c3af7808 */ /* 0x000fe40001000000 */
[----:B------:R-:W-:Y:S02]  /*54320*/  FSEL R176, R198, RZ, P2 ;  /* 0x000000ffc6b07208 */ /* 0x000fe40001000000 */
[----:B------:R-:W-:-:S07]  /*54330*/  FSEL R177, R199, -1.875, P2 ;  /* 0xbff00000c7b17808 */ /* 0x000fce0001000000 */
.L_x_1763:
[----:B------:R-:W-:Y:S05]  /*54340*/  BSYNC.RECONVERGENT B0 ;  /* 0x0000000000007941 */ /* 0x000fea0003800200 */
.L_x_1754:
        /* <DEDUP_REMOVED lines=9> */
[----:B--2---:R-:W-:Y:S01]  /*543e0*/  @!P3 IMAD.MOV.U32 R182, RZ, RZ, R174 ;  /* 0x000000ffffb6b224 */ /* 0x004fe200078e00ae */
[----:B------:R-:W-:Y:S01]  /*543f0*/  @!P3 MOV R183, R175 ;  /* 0x000000af00b7b202 */ /* 0x000fe20000000f00 */
[----:B------:R-:W-:Y:S01]  /*54400*/  @!P3 IMAD.MOV.U32 R184, RZ, RZ, R122 ;  /* 0x000000ffffb8b224 */ /* 0x000fe200078e007a */
[----:B------:R4:W-:Y:S01]  /*54410*/  @!P3 STL.64 [R124], R174 ;  /* 0x000000ae7c00b387 */ /* 0x0009e20000100a00 */
[----:B------:R-:W-:-:S07]  /*54420*/  @!P3 IMAD.MOV.U32 R185, RZ, RZ, R123 ;  /* 0x000000ffffb9b224 */ /* 0x000fce00078e007b */
.L_x_1753:
[----:B------:R-:W-:Y:S05]  /*54430*/  BSYNC.RECONVERGENT B1 ;  /* 0x0000000000017941 */ /* 0x000fea0003800200 */
.L_x_1752:
[----:B------:R-:W-:Y:S01]  /*54440*/  VIADD R202, R202, 0x1 ;  /* 0x00000001caca7836 */ /* 0x000fe20000000000 */
[----:B------:R-:W-:-:S04]  /*54450*/  ISETP.GT.U32.AND P3, PT, R193, 0x1, PT ;  /* 0x00000001c100780c */ /* 0x000fc80003f64070 */
[----:B------:R-:W-:-:S13]  /*54460*/  ISETP.GE.AND P2, PT, R202, R120, PT ;  /* 0x00000078ca00720c */ /* 0x000fda0003f46270 */
[----:B------:R-:W-:Y:S05]  /*54470*/  @!P2 BRA P3, `(.L_x_1777) ;  /* 0xffffffe000d0a947 */ /* 0x000fea000183ffff */
.L_x_1751:
[----:B------:R-:W-:Y:S05]  /*54480*/  BSYNC.RECONVERGENT B2 ;  /* 0x0000000000027941 */ /* 0x000fea0003800200 */
.L_x_1750:
[----:B------:R-:W-:Y:S05]  /*54490*/  @P1 BRA `(.L_x_1778) ;  /* 0xffffffe000941947 */ /* 0x000fea000383ffff */
.L_x_1721:
[----:B------:R-:W-:Y:S05]  /*544a0*/  BSYNC.RECONVERGENT B3 ;  /* 0x0000000000037941 */ /* 0x000fea0003800200 */
.L_x_1720:
[C---:B------:R-:W-:Y:S01]  /*544b0*/  ISETP.NE.AND P1, PT, R120.reuse, R172, PT ;  /* 0x000000ac7800720c */ /* 0x040fe20003f25270 */
[----:B------:R-:W-:-:S12]  /*544c0*/  VIADD R120, R120, 0x1 ;  /* 0x0000000178787836 */ /* 0x000fd80000000000 */
[----:B------:R-:W-:Y:S05]  /*544d0*/  @P1 BRA `(.L_x_1779) ;  /* 0xffffffc000341947 */ /* 0x000fea000383ffff */
.L_x_1719:
[----:B------:R-:W-:Y:S05]  /*544e0*/  BSYNC.RECONVERGENT B4 ;  /* 0x0000000000047941 */ /* 0x000fea0003800200 */
.L_x_1718:
[C---:B------:R-:W-:Y:S01]  /*544f0*/  ISETP.NE.AND P1, PT, R121.reuse, R178, PT ;  /* 0x000000b27900720c */ /* 0x040fe20003f25270 */
[----:B------:R-:W-:-:S12]  /*54500*/  VIADD R121, R121, 0x1 ;  /* 0x0000000179797836 */ /* 0x000fd80000000000 */
[----:B------:R-:W-:Y:S05]  /*54510*/  @P1 BRA `(.L_x_1780) ;  /* 0xffffffc000041947 */ /* 0x000fea000383ffff */
.L_x_1710:
[----:B------:R-:W-:Y:S05]  /*54520*/  BSYNC.RECONVERGENT B5 ;  /* 0x0000000000057941 */ /* 0x000fea0003800200 */
.L_x_1709:
[----:B------:R-:W-:Y:S01]  /*54530*/  ISETP.NE.AND P3, PT, R172, RZ, PT ;  /* 0x000000ffac00720c */ /* 0x000fe20003f65270 */
[----:B------:R-:W-:Y:S01]  /*54540*/  BSSY.RECONVERGENT B2, `(.L_x_1781) ;  /* 0x00001bd000027945 */ /* 0x000fe20003800200 */
[----:B--2---:R-:W-:Y:S02]  /*54550*/  IMAD.MOV.U32 R121, RZ, RZ, RZ ;  /* 0x000000ffff797224 */ /* 0x004fe400078e00ff */
[----:B----4-:R-:W-:Y:S02]  /*54560*/  IMAD.MOV.U32 R122, RZ, RZ, 0x0 ;  /* 0x00000000ff7a7424 */ /* 0x010fe400078e00ff */
[----:B------:R-:W-:-:S07]  /*54570*/  IMAD.MOV.U32 R123, RZ, RZ, -0x100000 ;  /* 0xfff00000ff7b7424 */ /* 0x000fce00078e00ff */
[----:B------:R-:W-:Y:S05]  /*54580*/  @!P3 BRA `(.L_x_1782) ;  /* 0x0000001800e0b947 */ /* 0x000fea0003800000 */
[----:B------:R-:W2:Y:S01]  /*54590*/  LDL.U8 R192, [R192+0x27d8] ;  /* 0x0027d800c0c07983 */ /* 0x000ea20000100000 */
[----:B---3--:R-:W-:Y:S02]  /*545a0*/  VIADD R198, R178, 0xffffffff ;  /* 0xffffffffb2c67836 */ /* 0x008fe40000000000 */
        /* <DEDUP_REMOVED lines=8> */
.L_x_1807:
        /* <DEDUP_REMOVED lines=22> */
[----:B------:R-:W-:-:S05]  /*54790*/  LEA.HI.X R131, R124, UR11, R125, 0x3, P0 ;  /* 0x0000000b7c837c11 */ /* 0x000fca00080f1c7d */
[----:B------:R-:W2:Y:S01]  /*547a0*/  LDG.E.64 R184, desc[UR6][R130.64+0xb248] ;  /* 0x00b2480682b87981 */ /* 0x000ea2000c1e1b00 */
[----:B------:R-:W-:-:S03]  /*547b0*/  IMAD R182, R179, 0xa0, RZ ;  /* 0x000000a0b3b67824 */ /* 0x000fc600078e02ff */
[----:B------:R5:W2:Y:S02]  /*547c0*/  LDG.E.64 R186, desc[UR6][R130.64+0xb180] ;  /* 0x00b1800682ba7981 */ /* 0x000aa4000c1e1b00 */
[----:B-----5:R-:W-:-:S04]  /*547d0*/  IMAD.WIDE.U32 R130, R195, 0xa0, R130 ;  /* 0x000000a0c3827825 */ /* 0x020fc800078e0082 */
[----:B------:R-:W-:Y:S01]  /*547e0*/  IMAD.IADD R183, R131, 0x1, R182 ;  /* 0x0000000183b77824 */ /* 0x000fe200078e02b6 */
[----:B------:R-:W-:-:S05]  /*547f0*/  MOV R182, R130 ;  /* 0x0000008200b67202 */ /* 0x000fca0000000f00 */
        /* <DEDUP_REMOVED lines=75> */
.L_x_1788:
[----:B------:R-:W-:Y:S05]  /*54cb0*/  BSYNC.RECONVERGENT B3 ;  /* 0x0000000000037941 */ /* 0x000fea0003800200 */
.L_x_1787:
        /* <DEDUP_REMOVED lines=33> */
.L_x_1790:
[----:B------:R-:W-:Y:S05]  /*54ed0*/  BSYNC.RECONVERGENT B3 ;  /* 0x0000000000037941 */ /* 0x000fea0003800200 */
.L_x_1789:
[----:B------:R-:W-:-:S06]  /*54ee0*/  DSETP.GEU.AND P1, PT, R190, R152, PT ;  /* 0x00000098be00722a */ /* 0x000fcc0003f2e000 */
[----:B------:R-:W-:Y:S02]  /*54ef0*/  FSEL R126, R126, R188, !P1 ;  /* 0x000000bc7e7e7208 */ /* 0x000fe40004800000 */
[----:B------:R-:W-:Y:S02]  /*54f00*/  FSEL R127, R127, R189, !P1 ;  /* 0x000000bd7f7f7208 */ /* 0x000fe40004800000 */
[----:B------:R-:W-:Y:S02]  /*54f10*/  FSEL R152, R152, R190, !P1 ;  /* 0x000000be98987208 */ /* 0x000fe40004800000 */
[----:B------:R-:W-:Y:S02]  /*54f20*/  FSEL R153, R153, R191, !P1 ;  /* 0x000000bf99997208 */ /* 0x000fe40004800000 */
[----:B------:R-:W-:Y:S02]  /*54f30*/  FSEL R124, R124, R192, !P1 ;  /* 0x000000c07c7c7208 */ /* 0x000fe40004800000 */
[----:B------:R-:W-:-:S07]  /*54f40*/  FSEL R125, R125, R193, !P1 ;  /* 0x000000c17d7d7208 */ /* 0x000fce0004800000 */
.L_x_1786:
[----:B------:R-:W-:Y:S05]  /*54f50*/  BSYNC.RECONVERGENT B0 ;  /* 0x0000000000007941 */ /* 0x000fea0003800200 */
.L_x_1785:
        /* <DEDUP_REMOVED lines=46> */
.L_x_1794:
[----:B------:R-:W-:Y:S05]  /*55240*/  BSYNC.RECONVERGENT B3 ;  /* 0x0000000000037941 */ /* 0x000fea0003800200 */
.L_x_1793:
        /* <DEDUP_REMOVED lines=37> */
.L_x_1796:
[----:B------:R-:W-:Y:S05]  /*554a0*/  BSYNC.RECONVERGENT B3 ;  /* 0x0000000000037941 */ /* 0x000fea0003800200 */
.L_x_1795:
[----:B------:R-:W-:-:S06]  /*554b0*/  DSETP.GEU.AND P0, PT, R176, R152, PT ;  /* 0x00000098b000722a */ /* 0x000fcc0003f0e000 */
[----:B------:R-:W-:Y:S02]  /*554c0*/  FSEL R188, R188, R126, !P0 ;  /* 0x0000007ebcbc7208 */ /* 0x000fe40004000000 */
[----:B------:R-:W-:Y:S02]  /*554d0*/  FSEL R189, R189, R127, !P0 ;  /* 0x0000007fbdbd7208 */ /* 0x000fe40004000000 */
[----:B------:R-:W-:Y:S02]  /*554e0*/  FSEL R192, R192, R124, !P0 ;  /* 0x0000007cc0c07208 */ /* 0x000fe40004000000 */
[----:B------:R-:W-:Y:S02]  /*554f0*/  FSEL R193, R193, R125, !P0 ;  /* 0x0000007dc1c17208 */ /* 0x000fe40004000000 */
[----:B------:R-:W-:Y:S02]  /*55500*/  FSEL R152, R152, R176, !P0 ;  /* 0x000000b098987208 */ /* 0x000fe40004000000 */
[----:B------:R-:W-:-:S07]  /*55510*/  FSEL R153, R153, R177, !P0 ;  /* 0x000000b199997208 */ /* 0x000fce0004000000 */
.L_x_1792:
[----:B------:R-:W-:Y:S05]  /*55520*/  BSYNC.RECONVERGENT B0 ;  /* 0x0000000000007941 */ /* 0x000fea0003800200 */
.L_x_1791:
[----:B------:R-:W2:Y:S01]  /*55530*/  LDG.E.64 R174, desc[UR6][R128.64+0x59d8] ;  /* 0x0059d80680ae7981 */ /* 0x000ea2000c1e1b00 */
[----:B------:R-:W-:Y:S01]  /*55540*/  MOV R130, 0xff800000 ;  /* 0xff80000000827802 */ /* 0x000fe20000000f00 */
[----:B------:R-:W-:Y:S01]  /*55550*/  IMAD.MOV.U32 R131, RZ, RZ, 0x41cdcd64 ;  /* 0x41cdcd64ff837424 */ /* 0x000fe200078e00ff */
[----:B------:R-:W-:Y:S05]  /*55560*/  BMOV.32.CLEAR RZ, B0 ;  /* 0x0000000000ff7355 */ /* 0x000fea0000100000 */
        /* <DEDUP_REMOVED lines=46> */
.L_x_1800:
[----:B------:R-:W-:Y:S05]  /*55850*/  BSYNC.RECONVERGENT B3 ;  /* 0x0000000000037941 */ /* 0x000fea0003800200 */
.L_x_1799:
        /* <DEDUP_REMOVED lines=33> */
.L_x_1802:
[----:B------:R-:W-:Y:S05]  /*55a70*/  BSYNC.RECONVERGENT B3 ;  /* 0x0000000000037941 */ /* 0x000fea0003800200 */
.L_x_1801:
[----:B------:R-:W-:-:S06]  /*55a80*/  DSETP.GEU.AND P0, PT, R174, R152, PT ;  /* 0x00000098ae00722a */ /* 0x000fcc0003f0e000 */
[----:B------:R-:W-:Y:S02]  /*55a90*/  FSEL R124, R124, R188, !P0 ;  /* 0x000000bc7c7c7208 */ /* 0x000fe40004000000 */
[----:B------:R-:W-:Y:S02]  /*55aa0*/  FSEL R125, R125, R189, !P0 ;  /* 0x000000bd7d7d7208 */ /* 0x000fe40004000000 */
[----:B------:R-:W-:Y:S02]  /*55ab0*/  FSEL R126, R126, R192, !P0 ;  /* 0x000000c07e7e7208 */ /* 0x000fe40004000000 */
[----:B------:R-:W-:Y:S02]  /*55ac0*/  FSEL R127, R127, R193, !P0 ;  /* 0x000000c17f7f7208 */ /* 0x000fe40004000000 */
[----:B------:R-:W-:Y:S02]  /*55ad0*/  FSEL R152, R152, R174, !P0 ;  /* 0x000000ae98987208 */ /* 0x000fe40004000000 */
[----:B------:R-:W-:-:S07]  /*55ae0*/  FSEL R153, R153, R175, !P0 ;  /* 0x000000af99997208 */ /* 0x000fce0004000000 */
.L_x_1798:
[----:B------:R-:W-:Y:S05]  /*55af0*/  BSYNC.RECONVERGENT B0 ;  /* 0x0000000000007941 */ /* 0x000fea0003800200 */
.L_x_1797:
        /* <DEDUP_REMOVED lines=34> */
.L_x_1804:
[----:B------:R-:W-:Y:S05]  /*55d20*/  BSYNC.RECONVERGENT B0 ;  /* 0x0000000000007941 */ /* 0x000fea0003800200 */
.L_x_1803:
[----:B------:R-:W-:-:S06]  /*55d30*/  DSETP.GEU.AND P0, PT, R152, R174, PT ;  /* 0x000000ae9800722a */ /* 0x000fcc0003f0e000 */
[----:B------:R-:W-:Y:S02]  /*55d40*/  FSEL R184, R184, R126, !P0 ;  /* 0x0000007eb8b87208 */ /* 0x000fe40004000000 */
[----:B------:R-:W-:Y:S02]  /*55d50*/  FSEL R186, R186, R124, !P0 ;  /* 0x0000007cbaba7208 */ /* 0x000fe40004000000 */
[----:B------:R-:W-:Y:S02]  /*55d60*/  FSEL R126, R185, R127, !P0 ;  /* 0x0000007fb97e7208 */ /* 0x000fe40004000000 */
[----:B------:R-:W-:-:S03]  /*55d70*/  FSEL R124, R187, R125, !P0 ;  /* 0x0000007dbb7c7208 */ /* 0x000fc60004000000 */
[----:B------:R-:W-:Y:S02]  /*55d80*/  IMAD.MOV.U32 R185, RZ, RZ, R126 ;  /* 0x000000ffffb97224 */ /* 0x000fe400078e007e */
[----:B------:R-:W-:-:S07]  /*55d90*/  IMAD.MOV.U32 R187, RZ, RZ, R124 ;  /* 0x000000ffffbb7224 */ /* 0x000fce00078e007c */
.L_x_1784:
[----:B------:R-:W-:Y:S05]  /*55da0*/  BSYNC.RECONVERGENT B1 ;  /* 0x0000000000017941 */ /* 0x000fea0003800200 */
.L_x_1783:
        /* <DEDUP_REMOVED lines=40> */
.L_x_1806:
[----:B------:R-:W-:Y:S05]  /*56030*/  BSYNC.RECONVERGENT B0 ;  /* 0x0000000000007941 */ /* 0x000fea0003800200 */
.L_x_1805:
        /* <DEDUP_REMOVED lines=13> */
.L_x_1782:
[----:B------:R-:W-:Y:S05]  /*56110*/  BSYNC.RECONVERGENT B2 ;  /* 0x0000000000027941 */ /* 0x000fea0003800200 */
.L_x_1781:
        /* <DEDUP_REMOVED lines=11> */
[----:B------:R-:W-:Y:S01]  /*561d0*/  MOV R125, 0x7ff00000 ;  /* 0x7ff00000007d7802 */ /* 0x000fe20000000f00 */
[----:B------:R-:W-:Y:S02]  /*561e0*/  IMAD.MOV.U32 R127, RZ, RZ, -0x40100000 ;  /* 0xbff00000ff7f7424 */ /* 0x000fe400078e00ff */
[----:B---3-5:R-:W-:Y:S01]  /*561f0*/  IMAD.MOV.U32 R124, RZ, RZ, 0x0 ;  /* 0x00000000ff7c7424 */ /* 0x028fe200078e00ff */
        /* <DEDUP_REMOVED lines=103> */
.L_x_1813:
[----:B------:R-:W-:Y:S05]  /*56870*/  BSYNC.RECONVERGENT B2 ;  /* 0x0000000000027941 */ /* 0x000fea0003800200 */
.L_x_1812:
        /* <DEDUP_REMOVED lines=33> */
.L_x_1815:
[----:B------:R-:W-:Y:S05]  /*56a90*/  BSYNC.RECONVERGENT B2 ;  /* 0x0000000000027941 */ /* 0x000fea0003800200 */
.L_x_1814:
[----:B------:R-:W-:-:S06]  /*56aa0*/  DSETP.GEU.AND P2, PT, R190, R150, PT ;  /* 0x00000096be00722a */ /* 0x000fcc0003f4e000 */
[----:B------:R-:W-:Y:S02]  /*56ab0*/  FSEL R182, R182, R188, !P2 ;  /* 0x000000bcb6b67208 */ /* 0x000fe40005000000 */
[----:B------:R-:W-:Y:S02]  /*56ac0*/  FSEL R183, R183, R189, !P2 ;  /* 0x000000bdb7b77208 */ /* 0x000fe40005000000 */
[----:B------:R-:W-:Y:S02]  /*56ad0*/  FSEL R150, R150, R190, !P2 ;  /* 0x000000be96967208 */ /* 0x000fe40005000000 */
[----:B------:R-:W-:Y:S02]  /*56ae0*/  FSEL R151, R151, R191, !P2 ;  /* 0x000000bf97977208 */ /* 0x000fe40005000000 */
[----:B------:R-:W-:Y:S02]  /*56af0*/  FSEL R184, R184, R186, !P2 ;  /* 0x000000bab8b87208 */ /* 0x000fe40005000000 */
[----:B------:R-:W-:-:S07]  /*56b00*/  FSEL R185, R185, R187, !P2 ;  /* 0x000000bbb9b97208 */ /* 0x000fce0005000000 */
.L_x_1811:
[----:B------:R-:W-:Y:S05]  /*56b10*/  BSYNC.RECONVERGENT B0 ;  /* 0x0000000000007941 */ /* 0x000fea0003800200 */
.L_x_1810:
[----:B------:R-:W-:Y:S05]  /*56b20*/  BMOV.32.CLEAR RZ, B0 ;  /* 0x0000000000ff7355 */ /* 0x000fea0000100000 */
[----:B------:R-:W-:Y:S01]  /*56b30*/  BSSY.RECONVERGENT B0, `(.L_x_1816) ;  /* 0x0000059000007945 */ /* 0x000fe20003800200 */
[----:B------:R-:W-:Y:S01]  /*56b40*/  MOV R188, R182 ;  /* 0x000000b600bc7202 */ /* 0x000fe20000000f00 */
[----:B------:R-:W-:Y:S02]  /*56b50*/  IMAD.MOV.U32 R189, RZ, RZ, R183 ;  /* 0x000000ffffbd7224 */ /* 0x000fe400078e00b7 */
[----:B------:R-:W-:Y:S02]  /*56b60*/  IMAD.MOV.U32 R186, RZ, RZ, R184 ;  /* 0x000000ffffba7224 */ /* 0x000fe400078e00b8 */
        /* <DEDUP_REMOVED lines=43> */
.L_x_1819:
[----:B------:R-:W-:Y:S05]  /*56e20*/  BSYNC.RECONVERGENT B2 ;  /* 0x0000000000027941 */ /* 0x000fea0003800200 */
.L_x_1818:
        /* <DEDUP_REMOVED lines=33> */
.L_x_1821:
[----:B------:R-:W-:Y:S05]  /*57040*/  BSYNC.RECONVERGENT B2 ;  /* 0x0000000000027941 */ /* 0x000fea0003800200 */
.L_x_1820:
[----:B------:R-:W-:-:S06]  /*57050*/  DSETP.GEU.AND P1, PT, R174, R150, PT ;  /* 0x00000096ae00722a */ /* 0x000fcc0003f2e000 */
[----:B------:R-:W-:Y:S02]  /*57060*/  FSEL R188, R188, R182, !P1 ;  /* 0x000000b6bcbc7208 */ /* 0x000fe40004800000 */
[----:B------:R-:W-:Y:S02]  /*57070*/  FSEL R189, R189, R183, !P1 ;  /* 0x000000b7bdbd7208 */ /* 0x000fe40004800000 */
[----:B------:R-:W-:Y:S02]  /*57080*/  FSEL R186, R186, R184, !P1 ;  /* 0x000000b8baba7208 */ /* 0x000fe40004800000 */
[----:B------:R-:W-:Y:S02]  /*57090*/  FSEL R187, R187, R185, !P1 ;  /* 0x000000b9bbbb7208 */ /* 0x000fe40004800000 */
[----:B------:R-:W-:Y:S02]  /*570a0*/  FSEL R150, R150, R174, !P1 ;  /* 0x000000ae96967208 */ /* 0x000fe40004800000 */
[----:B------:R-:W-:-:S07]  /*570b0*/  FSEL R151, R151, R175, !P1 ;  /* 0x000000af97977208 */ /* 0x000fce0004800000 */
.L_x_1817:
[----:B------:R-:W-:Y:S05]  /*570c0*/  BSYNC.RECONVERGENT B0 ;  /* 0x0000000000007941 */ /* 0x000fea0003800200 */
.L_x_1816:
        /* <DEDUP_REMOVED lines=48> */
.L_x_1825:
[----:B------:R-:W-:Y:S05]  /*573d0*/  BSYNC.RECONVERGENT B2 ;  /* 0x0000000000027941 */ /* 0x000fea0003800200 */
.L_x_1824:
        /* <DEDUP_REMOVED lines=37> */
.L_x_1827:
[----:B------:R-:W-:Y:S05]  /*57630*/  BSYNC.RECONVERGENT B2 ;  /* 0x0000000000027941 */ /* 0x000fea0003800200 */
.L_x_1826:
[----:B------:R-:W-:-:S06]  /*57640*/  DSETP.GEU.AND P1, PT, R176, R150, PT ;  /* 0x00000096b000722a */ /* 0x000fcc0003f2e000 */
[----:B------:R-:W-:Y:S02]  /*57650*/  FSEL R128, R128, R188, !P1 ;  /* 0x000000bc80807208 */ /* 0x000fe40004800000 */
[----:B------:R-:W-:Y:S02]  /*57660*/  FSEL R129, R129, R189, !P1 ;  /* 0x000000bd81817208 */ /* 0x000fe40004800000 */
[----:B------:R-:W-:Y:S02]  /*57670*/  FSEL R120, R120, R186, !P1 ;  /* 0x000000ba78787208 */ /* 0x000fe40004800000 */
[----:B------:R-:W-:Y:S02]  /*57680*/  FSEL R121, R121, R187, !P1 ;  /* 0x000000bb79797208 */ /* 0x000fe40004800000 */
[----:B------:R-:W-:Y:S02]  /*57690*/  FSEL R150, R150, R176, !P1 ;  /* 0x000000b096967208 */ /* 0x000fe40004800000 */
[----:B------:R-:W-:-:S07]  /*576a0*/  FSEL R151, R151, R177, !P1 ;  /* 0x000000b197977208 */ /* 0x000fce0004800000 */
.L_x_1823:
[----:B------:R-:W-:Y:S05]  /*576b0*/  BSYNC.RECONVERGENT B0 ;  /* 0x0000000000007941 */ /* 0x000fea0003800200 */
.L_x_1822:
        /* <DEDUP_REMOVED lines=36> */
.L_x_1829:
[----:B------:R-:W-:Y:S05]  /*57900*/  BSYNC.RECONVERGENT B0 ;  /* 0x0000000000007941 */ /* 0x000fea0003800200 */
.L_x_1828:
[----:B------:R-:W-:-:S06]  /*57910*/  DSETP.GEU.AND P1, PT, R150, R176, PT ;  /* 0x000000b09600722a */ /* 0x000fcc0003f2e000 */
[----:B------:R-:W-:Y:S02]  /*57920*/  FSEL R124, R124, R120, !P1 ;  /* 0x000000787c7c7208 */ /* 0x000fe40004800000 */
[----:B------:R-:W-:Y:S02]  /*57930*/  FSEL R120, R125, R121, !P1 ;  /* 0x000000797d787208 */ /* 0x000fe40004800000 */
[----:B------:R-:W-:Y:S02]  /*57940*/  FSEL R126, R126, R128, !P1 ;  /* 0x000000807e7e7208 */ /* 0x000fe40004800000 */
[----:B------:R-:W-:Y:S01]  /*57950*/  FSEL R127, R127, R129, !P1 ;  /* 0x000000817f7f7208 */ /* 0x000fe20004800000 */
[----:B------:R-:W-:-:S07]  /*57960*/  IMAD.MOV.U32 R125, RZ, RZ, R120 ;  /* 0x000000ffff7d7224 */ /* 0x000fce00078e0078 */
.L_x_1809:
[----:B------:R-:W-:Y:S05]  /*57970*/  BSYNC.RECONVERGENT B1 ;  /* 0x0000000000017941 */ /* 0x000fea0003800200 */
.L_x_1808:
        /* <DEDUP_REMOVED lines=12> */
.L_x_1834:
        /* <DEDUP_REMOVED lines=9> */
.L_x_1833:
[----:B------:R-:W-:Y:S05]  /*57ad0*/  BSYNC.RECONVERGENT B1 ;  /* 0x0000000000017941 */ /* 0x000fea0003800200 */
.L_x_1832:
        /* <DEDUP_REMOVED lines=24> */
.L_x_1831:
[----:B------:R-:W-:Y:S05]  /*57c60*/  BSYNC.RECONVERGENT B0 ;  /* 0x0000000000007941 */ /* 0x000fea0003800200 */
.L_x_1830:
        /* <DEDUP_REMOVED lines=11> */
.L_x_1839:
        /* <DEDUP_REMOVED lines=21> */
.L_x_1838:
[----:B------:R-:W-:Y:S05]  /*57e70*/  BSYNC.RECONVERGENT B1 ;  /* 0x0000000000017941 */ /* 0x000fea0003800200 */
.L_x_1837:
[----:B------:R-:W-:Y:S05]  /*57e80*/  @!P3 BRA `(.L_x_1836) ;  /* 0x00000000008cb947 */ /* 0x000fea0003800000 */
[----:B------:R-:W-:Y:S01]  /*57e90*/  ISETP.GE.U32.AND P2, PT, R128, 0x8, PT ;  /* 0x000000088000780c */ /* 0x000fe20003f46070 */
[----:B------:R-:W-:Y:S01]  /*57ea0*/  BSSY.RECONVERGENT B1, `(.L_x_1840) ;  /* 0x000000f000017945 */ /* 0x000fe20003800200 */
[----:B---3--:R-:W-:Y:S01]  /*57eb0*/  LOP3.LUT R121, R172, 0x7, RZ, 0xc0, !PT ;  /* 0x00000007ac797812 */ /* 0x008fe200078ec0ff */
[----:B--2-4-:R-:W-:-:S03]  /*57ec0*/  VIADD R129, R1, 0x2774 ;  /* 0x0000277401817836 */ /* 0x014fc60000000000 */
        /* <DEDUP_REMOVED lines=12> */
.L_x_1841:
[----:B------:R-:W-:Y:S05]  /*57f90*/  BSYNC.RECONVERGENT B1 ;  /* 0x0000000000017941 */ /* 0x000fea0003800200 */
.L_x_1840:
        /* <DEDUP_REMOVED lines=18> */
.L_x_1836:
[----:B------:R-:W-:Y:S05]  /*580c0*/  BSYNC.RECONVERGENT B0 ;  /* 0x0000000000007941 */ /* 0x000fea0003800200 */
.L_x_1835:
        /* <DEDUP_REMOVED lines=18> */
.L_x_1891:
        /* <DEDUP_REMOVED lines=21> */
.L_x_1846:
[----:B------:R-:W-:Y:S01]  /*58340*/  IMAD.IADD R121, R1, 0x1, R123 ;  /* 0x0000000101797824 */ /* 0x000fe200078e027b */
        /* <DEDUP_REMOVED lines=28> */
[----:B------:R-:W-:Y:S01]  /*58510*/  MOV R174, 0xff800000 ;  /* 0xff80000000ae7802 */ /* 0x000fe20000000f00 */
[----:B------:R-:W-:Y:S01]  /*58520*/  IMAD.MOV.U32 R175, RZ, RZ, 0x41cdcd64 ;  /* 0x41cdcd64ffaf7424 */ /* 0x000fe200078e00ff */
        /* <DEDUP_REMOVED lines=60> */
.L_x_1852:
[----:B------:R-:W-:Y:S05]  /*588f0*/  BSYNC.RECONVERGENT B2 ;  /* 0x0000000000027941 */ /* 0x000fea0003800200 */
.L_x_1851:
        /* <DEDUP_REMOVED lines=32> */
.L_x_1855:
[----:B------:R-:W-:Y:S05]  /*58b00*/  BSYNC.RECONVERGENT B2 ;  /* 0x0000000000027941 */ /* 0x000fea0003800200 */
.L_x_1854:
        /* <DEDUP_REMOVED lines=13> */
.L_x_1850:
        /* <DEDUP_REMOVED lines=37> */
.L_x_1857:
[----:B------:R-:W-:Y:S05]  /*58e30*/  BSYNC.RECONVERGENT B2 ;  /* 0x0000000000027941 */ /* 0x000fea0003800200 */
.L_x_1856:
[----:B------:R4:W-:Y:S01]  /*58e40*/  STL.64 [R1+0x7e20], R190 ;  /* 0x007e20be01007387 */ /* 0x0009e20000100a00 */
[----:B------:R-:W-:Y:S01]  /*58e50*/  UMOV UR10, 0xff800000 ;  /* 0xff800000000a7882 */ /* 0x000fe20000000000 */
[----:B------:R-:W-:Y:S02]  /*58e60*/  UMOV UR11, 0x41cdcd64 ;  /* 0x41cdcd64000b7882 */ /* 0x000fe40000000000 */
[----:B------:R-:W-:-:S14]  /*58e70*/  DSETP.GEU.AND P2, PT, |R130|, UR10, PT ;  /* 0x0000000a82007e2a */ /* 0x000fdc000bf4e200 */
[----:B----4-:R-:W-:Y:S05]  /*58e80*/  @P2 BRA `(.L_x_1853) ;  /* 0x0000000800382947 */ /* 0x010fea0003800000 */
        /* <DEDUP_REMOVED lines=29> */
.L_x_1859:
[----:B------:R-:W-:Y:S05]  /*59060*/  BSYNC.RECONVERGENT B2 ;  /* 0x0000000000027941 */ /* 0x000fea0003800200 */
.L_x_1858:
        /* <DEDUP_REMOVED lines=10> */
[----:B------:R4:W-:Y:S02]  /*59110*/  STL.64 [R1+0x7e20], R130 ;  /* 0x007e208201007387 */ /* 0x0009e40000100a00 */
[----:B------:R-:W-:Y:S01]  /*59120*/  MOV R185, R182 ;  /* 0x000000b600b97202 */ /* 0x000fe20000000f00 */
[----:B------:R-:W-:Y:S06]  /*59130*/  BRA `(.L_x_1853) ;  /* 0x00000004008c7947 */ /* 0x000fec0003800000 */
.L_x_1849:
        /* <DEDUP_REMOVED lines=51> */
.L_x_1861:
[----:B------:R-:W-:Y:S05]  /*59470*/  BSYNC.RECONVERGENT B2 ;  /* 0x0000000000027941 */ /* 0x000fea0003800200 */
.L_x_1860:
        /* <DEDUP_REMOVED lines=34> */
.L_x_1863:
[----:B------:R-:W-:Y:S05]  /*596a0*/  BSYNC.RECONVERGENT B2 ;  /* 0x0000000000027941 */ /* 0x000fea0003800200 */
.L_x_1862:
        /* <DEDUP_REMOVED lines=12> */
.L_x_1853:
[----:B------:R-:W-:Y:S05]  /*59770*/  BSYNC.RECONVERGENT B0 ;  /* 0x0000000000007941 */ /* 0x000fea0003800200 */
.L_x_1848:
        /* <DEDUP_REMOVED lines=11> */
[----:B------:R-:W-:Y:S01]  /*59830*/  MOV R174, 0x1 ;  /* 0x0000000100ae7802 */ /* 0x000fe20000000f00 */
        /* <DEDUP_REMOVED lines=24> */
.L_x_1865:
[----:B------:R-:W-:Y:S05]  /*599c0*/  BSYNC.RECONVERGENT B0 ;  /* 0x0000000000007941 */ /* 0x000fea0003800200 */
.L_x_1864:
[----:B------:R-:W2:Y:S02]  /*599d0*/  LDL.64 R130, [R1+0x7e20] ;  /* 0x007e200001827983 */ /* 0x000ea40000100a00 */
[----:B--2---:R-:W-:-:S06]  /*599e0*/  DSETP.GEU.AND P2, PT, R130, R176, PT ;  /* 0x000000b08200722a */ /* 0x004fcc0003f4e000 */
[----:B------:R-:W-:Y:S02]  /*599f0*/  FSEL R128, R128, R186, !P2 ;  /* 0x000000ba80807208 */ /* 0x000fe40005000000 */
[----:B------:R-:W-:Y:S02]  /*59a00*/  FSEL R129, R129, R187, !P2 ;  /* 0x000000bb81817208 */ /* 0x000fe40005000000 */
[----:B------:R-:W-:Y:S02]  /*59a10*/  FSEL R120, R120, R184, !P2 ;  /* 0x000000b878787208 */ /* 0x000fe40005000000 */
[----:B------:R-:W-:-:S07]  /*59a20*/  FSEL R121, R121, R185, !P2 ;  /* 0x000000b979797208 */ /* 0x000fce0005000000 */
.L_x_1847:
[----:B------:R-:W-:Y:S05]  /*59a30*/  BSYNC.RECONVERGENT B1 ;  /* 0x0000000000017941 */ /* 0x000fea0003800200 */
.L_x_1845:
        /* <DEDUP_REMOVED lines=41> */
.L_x_1867:
[----:B------:R-:W-:Y:S05]  /*59cd0*/  BSYNC.RELIABLE B0 ;  /* 0x0000000000007941 */ /* 0x000fea0003800100 */
.L_x_1866:
        /* <DEDUP_REMOVED lines=41> */
[----:B------:R-:W-:Y:S01]  /*59f70*/  @!P3 IMAD R184, R184, 0x4, R185 ;  /* 0x00000004b8b8b824 */ /* 0x000fe200078e02b9 */
[----:B------:R-:W-:Y:S01]  /*59f80*/  @!P3 MOV R122, R131 ;  /* 0x00000083007ab202 */ /* 0x000fe20000000f00 */
[----:B------:R-:W-:Y:S02]  /*59f90*/  @!P3 IMAD R120, R120, 0x4, R189 ;  /* 0x000000047878b824 */ /* 0x000fe400078e02bd */
[----:B------:R-:W-:-:S03]  /*59fa0*/  @!P3 IMAD.MOV.U32 R123, RZ, RZ, R130 ;  /* 0x000000ffff7bb224 */ /* 0x000fc600078e0082 */
[----:B------:R2:W-:Y:S04]  /*59fb0*/  @!P3 STL [R120], R130 ;  /* 0x000000827800b387 */ /* 0x0005e80000100800 */
[----:B------:R2:W-:Y:S02]  /*59fc0*/  @!P3 STL [R184], R131 ;  /* 0x00000083b800b387 */ /* 0x0005e40000100800 */
.L_x_1870:
[----:B------:R-:W-:Y:S05]  /*59fd0*/  BSYNC.RECONVERGENT B0 ;  /* 0x0000000000007941 */ /* 0x000fea0003800200 */
.L_x_1869:
[----:B------:R-:W-:Y:S04]  /*59fe0*/  BSSY.RECONVERGENT B2, `(.L_x_1871) ;  /* 0x0000160000027945 */ /* 0x000fe80003800200 */
[----:B------:R-:W-:Y:S05]  /*59ff0*/  @!P2 BRA `(.L_x_1872) ;  /* 0x000000140078a947 */ /* 0x000fea0003800000 */
[----:B------:R-:W-:-:S07]  /*5a000*/  IMAD.MOV.U32 R195, RZ, RZ, 0x3 ;  /* 0x00000003ffc37424 */ /* 0x000fce00078e00ff */
.L_x_1890:
[----:B------:R-:W-:Y:S01]  /*5a010*/  IMAD.IADD R193, R123, 0x1, -R195 ;  /* 0x000000017bc17824 */ /* 0x000fe200078e0ac3 */
[----:B------:R-:W-:Y:S01]  /*5a020*/  BSSY.RECONVERGENT B1, `(.L_x_1873) ;  /* 0x0000158000017945 */ /* 0x000fe20003800200 */
[----:B------:R-:W-:Y:S01]  /*5a030*/  VIADD R128, R122, 0xffffffff ;  /* 0xffffffff7a807836 */ /* 0x000fe20000000000 */
        /* <DEDUP_REMOVED lines=26> */
.L_x_1889:
        /* <DEDUP_REMOVED lines=43> */
.L_x_1879:
[----:B------:R-:W-:Y:S05]  /*5a490*/  BSYNC.RECONVERGENT B5 ;  /* 0x0000000000057941 */ /* 0x000fea0003800200 */
.L_x_1878:
        /* <DEDUP_REMOVED lines=16> */
.L_x_1877:
        /* <DEDUP_REMOVED lines=14> */
[----:B------:R-:W-:-:S03]  /*5a680*/  LEA R176, P2, R120, UR10, 0x3 ;  /* 0x0000000a78b07c11 */ /* 0x000fc6000f8418ff */
[----:B------:R-:W2:Y:S01]  /*5a690*/  LDG.E.64 R188, desc[UR6][R190.64+0xb248] ;  /* 0x00b24806bebc7981 */ /* 0x000ea2000c1e1b00 */
[----:B------:R-:W-:Y:S02]  /*5a6a0*/  LEA.HI.X R177, R120, UR11, R121, 0x3, P2 ;  /* 0x0000000b78b17c11 */ /* 0x000fe400090f1c79 */
[----:B------:R-:W-:Y:S01]  /*5a6b0*/  IADD3 R173, PT, PT, R194, -0x1, RZ ;  /* 0xffffffffc2ad7810 */ /* 0x000fe20007ffe0ff */
[----:B------:R-:W3:Y:S04]  /*5a6c0*/  LDG.E.64 R120, desc[UR6][R130.64+0x6268] ;  /* 0x0062680682787981 */ /* 0x000ee8000c1e1b00 */
[----:B------:R-:W3:Y:S01]  /*5a6d0*/  LDG.E.64 R174, desc[UR6][R176.64+0xb248] ;  /* 0x00b24806b0ae7981 */ /* 0x000ee2000c1e1b00 */
[----:B------:R-:W-:-:S03]  /*5a6e0*/  IMAD R173, R173, R172, R193 ;  /* 0x000000acadad7224 */ /* 0x000fc600078e02c1 */
[----:B------:R-:W4:Y:S01]  /*5a6f0*/  LDG.E.64 R190, desc[UR6][R190.64+0xb180] ;  /* 0x00b18006bebe7981 */ /* 0x000f22000c1e1b00 */
[----:B------:R-:W-:-:S03]  /*5a700*/  VIADD R173, R173, 0xffffffff ;  /* 0xffffffffadad7836 */ /* 0x000fc60000000000 */
        /* <DEDUP_REMOVED lines=18> */
.L_x_1876:
[----:B------:R-:W-:-:S04]  /*5a830*/  ISETP.NE.AND P2, PT, R203, 0x1, PT ;  /* 0x00000001cb00780c */ /* 0x000fc80003f45270 */
[----:B------:R-:W-:-:S13]  /*5a840*/  ISETP.NE.OR P2, PT, R173, 0x1, P2 ;  /* 0x00000001ad00780c */ /* 0x000fda0001745670 */
[----:B------:R-:W-:Y:S05]  /*5a850*/  @P2 BRA `(.L_x_1881) ;  /* 0x0000000400a42947 */ /* 0x000fea0003800000 */
[C---:B------:R-:W-:Y:S01]  /*5a860*/  IMAD.IADD R186, R1.reuse, 0x1, R194 ;  /* 0x0000000101ba7824 */ /* 0x040fe200078e02c2 */
[----:B------:R-:W2:Y:S01]  /*5a870*/  LDL.U8 R174, [R199+0x27f3] ;  /* 0x0027f300c7ae7983 */ /* 0x000ea20000100000 */
[----:B------:R-:W-:-:S03]  /*5a880*/  IMAD.IADD R121, R1, 0x1, R193 ;  /* 0x0000000101797824 */ /* 0x000fc600078e02c1 */
        /* <DEDUP_REMOVED lines=68> */
.L_x_1883:
[----:B------:R-:W-:Y:S05]  /*5acd0*/  BSYNC.RECONVERGENT B5 ;  /* 0x0000000000057941 */ /* 0x000fea0003800200 */
.L_x_1882:
        /* <DEDUP_REMOVED lines=26> */
.L_x_1885:
[----:B------:R-:W-:Y:S05]  /*5ae80*/  BSYNC.RECONVERGENT B5 ;  /* 0x0000000000057941 */ /* 0x000fea0003800200 */
.L_x_1884:
[----:B------:R-:W-:-:S06]  /*5ae90*/  DSETP.GE.AND P2, PT, R120, R176, PT ;  /* 0x000000b07800722a */ /* 0x000fcc0003f46000 */
[----:B------:R-:W-:Y:S02]  /*5aea0*/  FSEL R120, R188, RZ, P2 ;  /* 0x000000ffbc787208 */ /* 0x000fe40001000000 */
[----:B------:R-:W-:Y:S02]  /*5aeb0*/  FSEL R121, R189, +QNAN , P2 ;  /* 0x7ff00000bd797808 */ /* 0x000fe40001000000 */
[----:B------:R-:W-:Y:S02]  /*5aec0*/  FSEL R176, R186, RZ, P2 ;  /* 0x000000ffbab07208 */ /* 0x000fe40001000000 */
[----:B------:R-:W-:Y:S01]  /*5aed0*/  FSEL R177, R187, -1.875, P2 ;  /* 0xbff00000bbb17808 */ /* 0x000fe20001000000 */
[----:B------:R-:W-:Y:S06]  /*5aee0*/  BRA `(.L_x_1880) ;  /* 0x0000000000d87947 */ /* 0x000fec0003800000 */
.L_x_1881:
        /* <DEDUP_REMOVED lines=13> */
[----:B------:R-:W-:-:S05]  /*5afc0*/  IMAD R188, R188, R172, R193 ;  /* 0x000000acbcbc7224 */ /* 0x000fca00078e02c1 */
[----:B------:R-:W-:-:S05]  /*5afd0*/  IADD3 R196, PT, PT, R188, -0x1, RZ ;  /* 0xffffffffbcc47810 */ /* 0x000fca0007ffe0ff */
        /* <DEDUP_REMOVED lines=39> */
.L_x_1880:
[----:B------:R-:W-:Y:S05]  /*5b250*/  BSYNC.RECONVERGENT B0 ;  /* 0x0000000000007941 */ /* 0x000fea0003800200 */
.L_x_1875:
        /* <DEDUP_REMOVED lines=33> */
.L_x_1887:
[----:B------:R-:W-:-:S13]  /*5b470*/  ISETP.GT.AND P2, PT, R194, 0x1, PT ;  /* 0x00000001c200780c */ /* 0x000fda0003f44270 */
[----:B------:R-:W-:Y:S05]  /*5b480*/  @!P2 BREAK.RELIABLE B0 ;  /* 0x000000000000a942 */ /* 0x000fea0003800100 */
[----:B------:R-:W-:Y:S05]  /*5b490*/  @!P2 BRA `(.L_x_1874) ;  /* 0x000000000040a947 */ /* 0x000fea0003800000 */
[----:B------:R-:W-:Y:S05]  /*5b4a0*/  BSYNC.RELIABLE B0 ;  /* 0x0000000000007941 */ /* 0x000fea0003800100 */
.L_x_1886:
[----:B------:R-:W-:Y:S02]  /*5b4b0*/  VIADD R193, R193, 0x1 ;  /* 0x00000001c1c17836 */ /* 0x000fe40000000000 */
[----:B------:R-:W-:-:S03]  /*5b4c0*/  VIADD R194, R194, 0xffffffff ;  /* 0xffffffffc2c27836 */ /* 0x000fc60000000000 */
[----:B------:R-:W-:-:S13]  /*5b4d0*/  ISETP.GE.AND P2, PT, R193, R123, PT ;  /* 0x0000007bc100720c */ /* 0x000fda0003f46270 */
[----:B------:R-:W-:Y:S05]  /*5b4e0*/  @!P2 BRA `(.L_x_1889) ;  /* 0xffffffec003ca947 */ /* 0x000fea000383ffff */
[----:B------:R-:W-:Y:S05]  /*5b4f0*/  BRA `(.L_x_1874) ;  /* 0x0000000000287947 */ /* 0x000fea0003800000 */
.L_x_1888:
[C---:B------:R-:W-:Y:S01]  /*5b500*/  VIADD R128, R1.reuse, 0x2710 ;  /* 0x0000271001807836 */ /* 0x040fe20000000000 */
[----:B------:R-:W-:Y:S01]  /*5b510*/  PLOP3.LUT P3, PT, PT, PT, PT, 0x8, 0x80 ;  /* 0x000000000080781c */ /* 0x000fe20003f6e170 */
[----:B------:R-:W-:Y:S02]  /*5b520*/  VIADD R120, R194, 0xffffffff ;  /* 0xffffffffc2787836 */ /* 0x000fe40000000000 */
[----:B------:R-:W-:Y:S02]  /*5b530*/  VIADD R121, R1, 0x2774 ;  /* 0x0000277401797836 */ /* 0x000fe40000000000 */
[----:B------:R-:W-:Y:S01]  /*5b540*/  IMAD.MOV.U32 R123, RZ, RZ, R193 ;  /* 0x000000ffff7b7224 */ /* 0x000fe200078e00c1 */
[----:B------:R-:W-:Y:S01]  /*5b550*/  LEA R120, R120, R128, 0x2 ;  /* 0x0000008078787211 */ /* 0x000fe200078e10ff */
[----:B------:R-:W-:-:S04]  /*5b560*/  IMAD.MOV.U32 R122, RZ, RZ, R194 ;  /* 0x000000ffff7a7224 */ /* 0x000fc800078e00c2 */
[----:B------:R2:W-:Y:S02]  /*5b570*/  STL [R120], R193 ;  /* 0x000000c178007387 */ /* 0x0005e40000100800 */
[----:B--2---:R-:W-:-:S05]  /*5b580*/  IMAD R120, R193, 0x4, R121 ;  /* 0x00000004c1787824 */ /* 0x004fca00078e0279 */
[----:B------:R2:W-:Y:S02]  /*5b590*/  STL [R120+-0x4], R194 ;  /* 0xfffffcc278007387 */ /* 0x0005e40000100800 */
.L_x_1874:
[----:B------:R-:W-:Y:S05]  /*5b5a0*/  BSYNC.RECONVERGENT B1 ;  /* 0x0000000000017941 */ /* 0x000fea0003800200 */
.L_x_1873:
[C---:B------:R-:W-:Y:S01]  /*5b5b0*/  ISETP.LT.U32.AND P2, PT, R195.reuse, 0x20, PT ;  /* 0x00000020c300780c */ /* 0x040fe20003f41070 */
[----:B------:R-:W-:-:S12]  /*5b5c0*/  VIADD R195, R195, 0x1 ;  /* 0x00000001c3c37836 */ /* 0x000fd80000000000 */
[----:B------:R-:W-:Y:S05]  /*5b5d0*/  @P3 BRA P2, `(.L_x_1890) ;  /* 0xffffffe8008c3947 */ /* 0x000fea000103ffff */
.L_x_1872:
[----:B------:R-:W-:Y:S05]  /*5b5e0*/  BSYNC.RECONVERGENT B2 ;  /* 0x0000000000027941 */ /* 0x000fea0003800200 */
.L_x_1871:
[----:B------:R-:W-:-:S06]  /*5b5f0*/  IMAD.IADD R193, R1, 0x1, R123 ;  /* 0x0000000101c17824 */ /* 0x000fcc00078e027b */
[----:B------:R-:W5:Y:S01]  /*5b600*/  LDL.U8 R193, [R193+0x27f3] ;  /* 0x0027f300c1c17983 */ /* 0x000f620000100000 */
[----:B------:R-:W-:Y:S05]  /*5b610*/  BRA `(.L_x_1891) ;  /* 0xffffffc800f47947 */ /* 0x000fea000383ffff */
.L_x_1868:
[----:B------:R-:W-:Y:S05]  /*5b620*/  BSYNC.RECONVERGENT B3 ;  /* 0x0000000000037941 */ /* 0x000fea0003800200 */
.L_x_1844:
        /* <DEDUP_REMOVED lines=24> */
.L_x_1898:
        /* <DEDUP_REMOVED lines=11> */
[----:B------:R-:W-:-:S05]  /*5b860*/  @!P2 IMAD.MOV R121, RZ, RZ, R120 ;  /* 0x000000ffff79a224 */ /* 0x000fca00078e0278 */
[----:B------:R-:W-:Y:S01]  /*5b870*/  IADD3 R120, PT, PT, R121, 0x1, RZ ;  /* 0x0000000179787810 */ /* 0x000fe20007ffe0ff */
        /* <DEDUP_REMOVED lines=44> */
.L_x_1897:
[----:B------:R-:W-:Y:S05]  /*5bb40*/  BSYNC.RECONVERGENT B2 ;  /* 0x0000000000027941 */ /* 0x000fea0003800200 */
.L_x_1896:
        /* <DEDUP_REMOVED lines=28> */
[C---:B------:R-:W-:Y:S02]  /*5bd10*/  VIADD R121, R120.reuse, 0x1 ;  /* 0x0000000178797836 */ /* 0x040fe40000000000 */
[----:B------:R-:W-:Y:S02]  /*5bd20*/  @!P2 IADD3 R121, PT, PT, R120, RZ, RZ ;  /* 0x000000ff7879a210 */ /* 0x000fe40007ffe0ff */
[----:B------:R-:W-:-:S03]  /*5bd30*/  ISETP.GT.AND P2, PT, R127, RZ, PT ;  /* 0x000000ff7f00720c */ /* 0x000fc60003f44270 */
[----:B------:R-:W-:-:S03]  /*5bd40*/  VIADD R120, R121, 0x1 ;  /* 0x0000000179787836 */ /* 0x000fc60000000000 */
[----:B------:R-:W-:-:S04]  /*5bd50*/  @!P1 IMAD.MOV R120, RZ, RZ, R121 ;  /* 0x000000ffff789224 */ /* 0x000fc800078e0279 */
[----:B------:R-:W-:-:S03]  /*5bd60*/  VIADD R128, R120, 0x1 ;  /* 0x0000000178807836 */ /* 0x000fc60000000000 */
[----:B------:R-:W-:-:S07]  /*5bd70*/  @!P2 IMAD.MOV R128, RZ, RZ, R120 ;  /* 0x000000ffff80a224 */ /* 0x000fce00078e0278 */
.L_x_1900:
[----:B------:R-:W-:Y:S05]  /*5bd80*/  BSYNC.RECONVERGENT B2 ;  /* 0x0000000000027941 */ /* 0x000fea0003800200 */
.L_x_1899:
        /* <DEDUP_REMOVED lines=21> */
.L_x_1902:
[----:B------:R-:W-:Y:S05]  /*5bee0*/  BSYNC.RECONVERGENT B2 ;  /* 0x0000000000027941 */ /* 0x000fea0003800200 */
.L_x_1901:
        /* <DEDUP_REMOVED lines=13> */
[----:B------:R-:W-:-:S05]  /*5bfc0*/  @!P0 IADD3 R120, PT, PT, R128, RZ, RZ ;  /* 0x000000ff80788210 */ /* 0x000fca0007ffe0ff */
[----:B------:R-:W-:-:S04]  /*5bfd0*/  IMAD.MOV.U32 R128, RZ, RZ, R120 ;  /* 0x000000ffff807224 */ /* 0x000fc800078e0078 */
[----:B------:R-:W-:Y:S01]  /*5bfe0*/  @P1 VIADD R120, R128, 0x1 ;  /* 0x0000000180781836 */ /* 0x000fe20000000000 */
[----:B--2---:R-:W-:-:S13]  /*5bff0*/  ISETP.GT.OR P2, PT, R173, RZ, !P1 ;  /* 0x000000ffad00720c */ /* 0x004fda0004f44670 */
[----:B------:R-:W-:-:S04]  /*5c000*/  @!P2 IMAD.MOV R120, RZ, RZ, R128 ;  /* 0x000000ffff78a224 */ /* 0x000fc800078e0280 */
[----:B------:R-:W-:-:S07]  /*5c010*/  @P1 IMAD.MOV.U32 R128, RZ, RZ, R120 ;  /* 0x000000ffff801224 */ /* 0x000fce00078e0078 */
.L_x_1895:
[----:B------:R-:W-:Y:S05]  /*5c020*/  BSYNC.RECONVERGENT B1 ;  /* 0x0000000000017941 */ /* 0x000fea0003800200 */
.L_x_1894:
        /* <DEDUP_REMOVED lines=11> */
.L_x_1907:
        /* <DEDUP_REMOVED lines=38> */
[----:B--2---:R-:W-:Y:S02]  /*5c340*/  ISETP.GT.AND P2, PT, R123, RZ, PT ;  /* 0x000000ff7b00720c */ /* 0x004fe40003f44270 */
[----:B------:R-:W-:Y:S02]  /*5c350*/  IADD3 R123, PT, PT, R131, 0x1, RZ ;  /* 0x00000001837b7810 */ /* 0x000fe40007ffe0ff */
        /* <DEDUP_REMOVED lines=29> */
.L_x_1906:
[----:B------:R-:W-:Y:S05]  /*5c530*/  BSYNC.RECONVERGENT B2 ;  /* 0x0000000000027941 */ /* 0x000fea0003800200 */
.L_x_1905:
[----:B------:R-:W-:Y:S05]  /*5c540*/  @!P0 BRA `(.L_x_1904) ;  /* 0x0000000400588947 */ /* 0x000fea0003800000 */
[----:B------:R-:W-:Y:S01]  /*5c550*/  ISETP.GE.U32.AND P1, PT, R120, 0x8, PT ;  /* 0x000000087800780c */ /* 0x000fe20003f26070 */
[----:B------:R-:W-:Y:S01]  /*5c560*/  BSSY.RECONVERGENT B2, `(.L_x_1908) ;  /* 0x0000027000027945 */ /* 0x000fe20003800200 */
[----:B------:R-:W-:Y:S02]  /*5c570*/  LOP3.LUT R120, R172, 0x7, RZ, 0xc0, !PT ;  /* 0x00000007ac787812 */ /* 0x000fe400078ec0ff */
[----:B------:R-:W-:Y:S02]  /*5c580*/  IADD3 R130, PT, PT, R1, 0x2774, RZ ;  /* 0x0000277401827810 */ /* 0x000fe40007ffe0ff */
        /* <DEDUP_REMOVED lines=36> */
.L_x_1909:
[----:B------:R-:W-:Y:S05]  /*5c7d0*/  BSYNC.RECONVERGENT B2 ;  /* 0x0000000000027941 */ /* 0x000fea0003800200 */
.L_x_1908:
        /* <DEDUP_REMOVED lines=15> */
[----:B------:R-:W-:Y:S02]  /*5c8d0*/  @!P0 IADD3 R120, PT, PT, R128, RZ, RZ ;  /* 0x000000ff80788210 */ /* 0x000fe40007ffe0ff */
        /* <DEDUP_REMOVED lines=8> */
.L_x_1911:
[----:B------:R-:W-:Y:S05]  /*5c960*/  BSYNC.RECONVERGENT B2 ;  /* 0x0000000000027941 */ /* 0x000fea0003800200 */
.L_x_1910:
        /* <DEDUP_REMOVED lines=20> */
.L_x_1904:
[----:B------:R-:W-:Y:S05]  /*5cab0*/  BSYNC.RECONVERGENT B1 ;  /* 0x0000000000017941 */ /* 0x000fea0003800200 */
.L_x_1903:
        /* <DEDUP_REMOVED lines=34> */
[----:B------:R-:W-:Y:S02]  /*5cce0*/  IMAD.MOV.U32 R120, RZ, RZ, R174 ;  /* 0x000000ffff787224 */ /* 0x000fe400078e00ae */
[----:B------:R-:W-:-:S07]  /*5ccf0*/  IMAD.MOV.U32 R121, RZ, RZ, R175 ;  /* 0x000000ffff797224 */ /* 0x000fce00078e00af */
.L_x_1913:
[----:B------:R-:W-:Y:S05]  /*5cd00*/  BSYNC.RECONVERGENT B1 ;  /* 0x0000000000017941 */ /* 0x000fea0003800200 */
.L_x_1912:
[----:B------:R-:W-:Y:S01]  /*5cd10*/  UMOV UR10, 0x66666666 ;  /* 0x66666666000a7882 */ /* 0x000fe20000000000 */
[----:B------:R-:W-:Y:S01]  /*5cd20*/  UMOV UR11, 0x40711266 ;  /* 0x40711266000b7882 */ /* 0x000fe20000000000 */
[----:B------:R-:W-:Y:S01]  /*5cd30*/  IMAD.MOV.U32 R122, RZ, RZ, 0x0 ;  /* 0x00000000ff7a7424 */ /* 0x000fe200078e00ff */
[----:B------:R-:W-:Y:S01]  /*5cd40*/  DADD R120, R120, -UR10 ;  /* 0x8000000a78787e29 */ /* 0x000fe20008000000 */
[----:B------:R-:W-:-:S07]  /*5cd50*/  IMAD.MOV.U32 R123, RZ, RZ, 0x40590000 ;  /* 0x40590000ff7b7424 */ /* 0x000fce00078e00ff */
[----:B------:R-:W-:-:S11]  /*5cd60*/  DFMA R120, R120, R122, 0.5 ;  /* 0x3fe000007878742b */ /* 0x000fd6000000007a */
.L_x_1893:
[----:B------:R-:W-:Y:S05]  /*5cd70*/  BSYNC.RECONVERGENT B0 ;  /* 0x0000000000007941 */ /* 0x000fea0003800200 */
.L_x_1892:
        /* <DEDUP_REMOVED lines=29> */
.L_x_1915:
[----:B------:R-:W-:Y:S05]  /*5cf50*/  BSYNC.RECONVERGENT B0 ;  /* 0x0000000000007941 */ /* 0x000fea0003800200 */
.L_x_1914:
[----:B------:R-:W-:Y:S02]  /*5cf60*/  IMAD.MOV.U32 R120, RZ, RZ, R122 ;  /* 0x000000ffff787224 */ /* 0x000fe400078e007a */
[----:B------:R-:W-:-:S07]  /*5cf70*/  IMAD.MOV.U32 R121, RZ, RZ, R123 ;  /* 0x000000ffff797224 */ /* 0x000fce00078e007b */
.L_x_1843:
[----:B------:R-:W-:Y:S05]  /*5cf80*/  BSYNC.RECONVERGENT B4 ;  /* 0x0000000000047941 */ /* 0x000fea0003800200 */
.L_x_1842:
[----:B------:R-:W-:-:S14]  /*5cf90*/  DSETP.GT.AND P0, PT, R120, R2, PT ;  /* 0x000000027800722a */ /* 0x000fdc0003f04000 */
[----:B------:R-:W-:Y:S05]  /*5cfa0*/  @P0 BRA `(.L_x_705) ;  /* 0x000018a000780947 */ /* 0x000fea0003800000 */
[----:B------:R-:W-:-:S13]  /*5cfb0*/  ISETP.NE.AND P0, PT, R233, 0x5, PT ;  /* 0x00000005e900780c */ /* 0x000fda0003f05270 */
[----:B------:R-:W-:Y:S05]  /*5cfc0*/  @!P0 BRA `(.L_x_1916) ;  /* 0x000013d800988947 */ /* 0x000fea0003800000 */
[----:B------:R2:W5:Y:S04]  /*5cfd0*/  LDL.64 R184, [R0+0x2950] ;  /* 0x0029500000b87983 */ /* 0x0005680000100a00 */
[----:B------:R2:W5:Y:S01]  /*5cfe0*/  LDL.64 R182, [R0+0x2960] ;  /* 0x0029600000b67983 */ /* 0x0005620000100a00 */
[----:B------:R-:W-:Y:S05]  /*5cff0*/  BMOV.32.CLEAR RZ, B0 ;  /* 0x0000000000ff7355 */ /* 0x000fea0000100000 */
[----:B------:R-:W-:Y:S01]  /*5d000*/  BSSY.RECONVERGENT B0, `(.L_x_1917) ;  /* 0x0000009000007945 */ /* 0x000fe20003800200 */
[----:B------:R-:W-:-:S07]  /*5d010*/  IMAD.MOV.U32 R122, RZ, RZ, RZ ;  /* 0x000000ffff7a7224 */ /* 0x000fce00078e00ff */
.L_x_1918:
[----:B-----5:R-:W-:-:S05]  /*5d020*/  IADD3 R120, P0, PT, R184, R122, RZ ;  /* 0x0000007ab8787210 */ /* 0x020fca0007f1e0ff */
[----:B------:R-:W-:-:S05]  /*5d030*/  IMAD.X R121, RZ, RZ, R185, P0 ;  /* 0x000000ffff797224 */ /* 0x000fca00000e06b9 */
[----:B------:R-:W3:Y:S01]  /*5d040*/  LD.E.U8 R120, desc[UR6][R120.64] ;  /* 0x0000000678787980 */ /* 0x000ee2000c101100 */
[----:B------:R-:W-:Y:S02]  /*5d050*/  IMAD.MOV.U32 R124, RZ, RZ, R122 ;  /* 0x000000ffff7c7224 */ /* 0x000fe400078e007a */
[----:B------:R-:W-:Y:S01]  /*5d060*/  VIADD R122, R122, 0x1 ;  /* 0x000000017a7a7836 */ /* 0x000fe20000000000 */
[----:B---3--:R-:W-:-:S13]  /*5d070*/  ISETP.NE.AND P0, PT, R120, RZ, PT ;  /* 0x000000ff7800720c */ /* 0x008fda0003f05270 */
[----:B------:R-:W-:Y:S05]  /*5d080*/  @P0 BRA `(.L_x_1918) ;  /* 0xfffffffc00e40947 */ /* 0x000fea000383ffff */
[----:B------:R-:W-:Y:S05]  /*5d090*/  BSYNC.RECONVERGENT B0 ;  /* 0x0000000000007941 */ /* 0x000fea0003800200 */
.L_x_1917:
        /* <DEDUP_REMOVED lines=8> */
[----:B------:R-:W-:Y:S01]  /*5d120*/  IMAD.MOV.U32 R125, RZ, RZ, RZ ;  /* 0x000000ffff7d7224 */ /* 0x000fe200078e00ff */
[----:B------:R-:W-:Y:S01]  /*5d130*/  IADD3 R124, PT, PT, R124, -0x2, RZ ;  /* 0xfffffffe7c7c7810 */ /* 0x000fe20007ffe0ff */
[----:B------:R-:W-:Y:S01]  /*5d140*/  IMAD.MOV.U32 R120, RZ, RZ, RZ ;  /* 0x000000ffff787224 */ /* 0x000fe200078e00ff */
[----:B------:R-:W-:-:S07]  /*5d150*/  VIMNMX.U32 R121, PT, PT, R121, 0x1, !PT ;  /* 0x0000000179797848 */ /* 0x000fce0007fe0000 */
.L_x_1922:
[----:B------:R-:W-:Y:S01]  /*5d160*/  IADD3 R122, P0, PT, R184, R120, RZ ;  /* 0x00000078b87a7210 */ /* 0x000fe20007f1e0ff */
[----:B------:R-:W-:-:S04]  /*5d170*/  IMAD.IADD R125, R124, 0x1, R125 ;  /* 0x000000017c7d7824 */ /* 0x000fc800078e027d */
[----:B------:R-:W-:-:S05]  /*5d180*/  IMAD.X R123, RZ, RZ, R185, P0 ;  /* 0x000000ffff7b7224 */ /* 0x000fca00000e06b9 */
[----:B------:R3:W5:Y:S02]  /*5d190*/  LD.E.U8 R126, desc[UR6][R122.64+0x1] ;  /* 0x000001067a7e7980 */ /* 0x000764000c101100 */
[----:B---3--:R-:W-:-:S04]  /*5d1a0*/  IADD3 R122, P0, PT, R184, R125, RZ ;  /* 0x0000007db87a7210 */ /* 0x008fc80007f1e0ff */
[----:B------:R-:W-:-:S06]  /*5d1b0*/  LEA.HI.X.SX32 R123, R125, R185, 0x1, P0 ;  /* 0x000000b97d7b7211 */ /* 0x000fcc00000f0eff */
[----:B------:R3:W2:Y:S02]  /*5d1c0*/  LD.E.U8 R123, desc[UR6][R122.64] ;  /* 0x000000067a7b7980 */ /* 0x0006a4000c101100 */
[----:B---3--:R-:W-:Y:S01]  /*5d1d0*/  VIADD R122, R120, 0x1 ;  /* 0x00000001787a7836 */ /* 0x008fe20000000000 */
[----:B-----5:R-:W-:Y:S02]  /*5d1e0*/  ISETP.EQ.AND P1, PT, R126, 0x41, PT ;  /* 0x000000417e00780c */ /* 0x020fe40003f22270 */
[----:B--2---:R-:W-:-:S13]  /*5d1f0*/  ISETP.NE.AND P0, PT, R123, 0x54, PT ;  /* 0x000000547b00780c */ /* 0x004fda0003f05270 */
        /* <DEDUP_REMOVED lines=21> */
.L_x_1921:
[----:B------:R-:W-:Y:S01]  /*5d350*/  BSSY.RECONVERGENT B1, `(.L_x_1923) ;  /* 0x0000009000017945 */ /* 0x000fe20003800200 */
[----:B------:R-:W-:-:S07]  /*5d360*/  IMAD.MOV.U32 R122, RZ, RZ, RZ ;  /* 0x000000ffff7a7224 */ /* 0x000fce00078e00ff */
.L_x_1924:
[----:B------:R-:W-:-:S05]  /*5d370*/  IADD3 R120, P0, PT, R182, R122, RZ ;  /* 0x0000007ab6787210 */ /* 0x000fca0007f1e0ff */
[----:B------:R-:W-:-:S05]  /*5d380*/  IMAD.X R121, RZ, RZ, R183, P0 ;  /* 0x000000ffff797224 */ /* 0x000fca00000e06b7 */
[----:B------:R-:W3:Y:S01]  /*5d390*/  LD.E.U8 R120, desc[UR6][R120.64] ;  /* 0x0000000678787980 */ /* 0x000ee2000c101100 */
[----:B------:R-:W-:Y:S02]  /*5d3a0*/  IMAD.MOV.U32 R124, RZ, RZ, R122 ;  /* 0x000000ffff7c7224 */ /* 0x000fe400078e007a */
[----:B------:R-:W-:Y:S01]  /*5d3b0*/  VIADD R122, R122, 0x1 ;  /* 0x000000017a7a7836 */ /* 0x000fe20000000000 */
[----:B---3--:R-:W-:-:S13]  /*5d3c0*/  ISETP.NE.AND P0, PT, R120, RZ, PT ;  /* 0x000000ff7800720c */ /* 0x008fda0003f05270 */
[----:B------:R-:W-:Y:S05]  /*5d3d0*/  @P0 BRA `(.L_x_1924) ;  /* 0xfffffffc00e40947 */ /* 0x000fea000383ffff */
[----:B------:R-:W-:Y:S05]  /*5d3e0*/  BSYNC.RECONVERGENT B1 ;  /* 0x0000000000017941 */ /* 0x000fea0003800200 */
.L_x_1923:
        /* <DEDUP_REMOVED lines=10> */
.L_x_1926:
        /* <DEDUP_REMOVED lines=31> */
.L_x_1925:
[----:B------:R-:W3:Y:S01]  /*5d680*/  MUFU.RCP64H R123, 2.2750682830810546875 ;  /* 0x40023357007b7908 */ /* 0x000ee20000001800 */
[----:B------:R-:W-:Y:S01]  /*5d690*/  IMAD.MOV.U32 R120, RZ, RZ, 0x11d70f68 ;  /* 0x11d70f68ff787424 */ /* 0x000fe200078e00ff */
[----:B------:R-:W-:Y:S01]  /*5d6a0*/  UMOV UR10, 0x8eb87b44 ;  /* 0x8eb87b44000a7882 */ /* 0x000fe20000000000 */
[----:B------:R-:W-:Y:S01]  /*5d6b0*/  IMAD.MOV.U32 R121, RZ, RZ, 0x40023357 ;  /* 0x40023357ff797424 */ /* 0x000fe200078e00ff */
[----:B------:R-:W-:Y:S01]  /*5d6c0*/  UMOV UR11, 0x3fd19ab8 ;  /* 0x3fd19ab8000b7882 */ /* 0x000fe20000000000 */
[----:B------:R-:W-:Y:S01]  /*5d6d0*/  IMAD.MOV.U32 R122, RZ, RZ, RZ ;  /* 0x000000ffff7a7224 */ /* 0x000fe200078e00ff */
[----:B------:R-:W-:Y:S01]  /*5d6e0*/  MOV R126, 0x8b7a8b04 ;  /* 0x8b7a8b04007e7802 */ /* 0x000fe20000000f00 */
[----:B------:R-:W-:Y:S01]  /*5d6f0*/  IMAD.MOV.U32 R127, RZ, RZ, 0x3ed0ee25 ;  /* 0x3ed0ee25ff7f7424 */ /* 0x000fe200078e00ff */
[----:B------:R-:W-:Y:S01]  /*5d700*/  UMOV UR12, 0x3ae80f1e ;  /* 0x3ae80f1e000c7882 */ /* 0x000fe20000000000 */
[----:B------:R-:W-:Y:S01]  /*5d710*/  UMOV UR13, 0x3eb1380b ;  /* 0x3eb1380b000d7882 */ /* 0x000fe20000000000 */
[----:B------:R-:W-:-:S02]  /*5d720*/  IMAD.MOV.U32 R180, RZ, RZ, -0x105c611 ;  /* 0xfefa39efffb47424 */ /* 0x000fc400078e00ff */
[----:B------:R-:W-:Y:S01]  /*5d730*/  IMAD.MOV.U32 R181, RZ, RZ, 0x3fe62e42 ;  /* 0x3fe62e42ffb57424 */ /* 0x000fe200078e00ff */
[----:B---3--:R-:W-:-:S08]  /*5d740*/  DFMA R120, R122, -R120, 1 ;  /* 0x3ff000007a78742b */ /* 0x008fd00000000878 */
        /* <DEDUP_REMOVED lines=43> */
.L_x_1920:
[----:B------:R-:W3:Y:S01]  /*5da00*/  MUFU.RCP64H R123, 2.2750682830810546875 ;  /* 0x40023357007b7908 */ /* 0x000ee20000001800 */
        /* <DEDUP_REMOVED lines=54> */
.L_x_1927:
[----:B------:R-:W-:Y:S05]  /*5dd70*/  BSYNC.RECONVERGENT B0 ;  /* 0x0000000000007941 */ /* 0x000fea0003800200 */
.L_x_1919:
[----:B------:R-:W-:Y:S05]  /*5dd80*/  BMOV.32.CLEAR RZ, B0 ;  /* 0x0000000000ff7355 */ /* 0x000fea0000100000 */
[----:B------:R-:W-:Y:S01]  /*5dd90*/  BSSY.RECONVERGENT B0, `(.L_x_1928) ;  /* 0x0000009000007945 */ /* 0x000fe20003800200 */
[----:B------:R-:W-:-:S07]  /*5dda0*/  IMAD.MOV.U32 R122, RZ, RZ, RZ ;  /* 0x000000ffff7a7224 */ /* 0x000fce00078e00ff */
.L_x_1929:
[----:B------:R-:W-:-:S05]  /*5ddb0*/  IADD3 R120, P0, PT, R184, R122, RZ ;  /* 0x0000007ab8787210 */ /* 0x000fca0007f1e0ff */
[----:B------:R-:W-:-:S05]  /*5ddc0*/  IMAD.X R121, RZ, RZ, R185, P0 ;  /* 0x000000ffff797224 */ /* 0x000fca00000e06b9 */
[----:B------:R-:W3:Y:S01]  /*5ddd0*/  LD.E.U8 R120, desc[UR6][R120.64] ;  /* 0x0000000678787980 */ /* 0x000ee2000c101100 */
[----:B------:R-:W-:Y:S01]  /*5dde0*/  MOV R178, R122 ;  /* 0x0000007a00b27202 */ /* 0x000fe20000000f00 */
[----:B------:R-:W-:Y:S01]  /*5ddf0*/  VIADD R122, R122, 0x1 ;  /* 0x000000017a7a7836 */ /* 0x000fe20000000000 */
[----:B---3--:R-:W-:-:S13]  /*5de00*/  ISETP.NE.AND P0, PT, R120, RZ, PT ;  /* 0x000000ff7800720c */ /* 0x008fda0003f05270 */
[----:B------:R-:W-:Y:S05]  /*5de10*/  @P0 BRA `(.L_x_1929) ;  /* 0xfffffffc00e40947 */ /* 0x000fea000383ffff */
[----:B------:R-:W-:Y:S05]  /*5de20*/  BSYNC.RECONVERGENT B0 ;  /* 0x0000000000007941 */ /* 0x000fea0003800200 */
.L_x_1928:
[----:B------:R-:W-:Y:S05]  /*5de30*/  BMOV.32.CLEAR RZ, B0 ;  /* 0x0000000000ff7355 */ /* 0x000fea0000100000 */
[----:B------:R-:W-:Y:S01]  /*5de40*/  BSSY.RECONVERGENT B0, `(.L_x_1930) ;  /* 0x0000009000007945 */ /* 0x000fe20003800200 */
[----:B------:R-:W-:-:S07]  /*5de50*/  IMAD.MOV.U32 R122, RZ, RZ, RZ ;  /* 0x000000ffff7a7224 */ /* 0x000fce00078e00ff */
.L_x_1931:
        /* <DEDUP_REMOVED lines=8> */
.L_x_1930:
        /* <DEDUP_REMOVED lines=11> */
.L_x_1956:
[----:B------:R-:W-:-:S04]  /*5df90*/  IADD3 R122, P0, PT, R184, R120, RZ ;  /* 0x00000078b87a7210 */ /* 0x000fc80007f1e0ff */
[----:B------:R-:W-:-:S05]  /*5dfa0*/  LEA.HI.X.SX32 R123, R120, R185, 0x1, P0 ;  /* 0x000000b9787b7211 */ /* 0x000fca00000f0eff */
[----:B------:R-:W3:Y:S01]  /*5dfb0*/  LD.E.U8 R124, desc[UR6][R122.64+-0x1] ;  /* 0xffffff067a7c7980 */ /* 0x000ee2000c101100 */
[----:B------:R-:W-:Y:S01]  /*5dfc0*/  BSSY.RECONVERGENT B2, `(.L_x_1936) ;  /* 0x0000012000027945 */ /* 0x000fe20003800200 */
[----:B---3--:R-:W-:-:S13]  /*5dfd0*/  ISETP.GT.AND P0, PT, R124, 0x46, PT ;  /* 0x000000467c00780c */ /* 0x008fda0003f04270 */
        /* <DEDUP_REMOVED lines=8> */
.L_x_1937:
[----:B------:R-:W-:-:S13]  /*5e060*/  ISETP.NE.AND P0, PT, R124, 0x47, PT ;  /* 0x000000477c00780c */ /* 0x000fda0003f05270 */
[----:B------:R-:W-:Y:S05]  /*5e070*/  @!P0 BRA `(.L_x_1940) ;  /* 0x0000000000148947 */ /* 0x000fea0003800000 */
[----:B------:R-:W-:Y:S01]  /*5e080*/  ISETP.NE.AND P0, PT, R124, 0x54, PT ;  /* 0x000000547c00780c */ /* 0x000fe20003f05270 */
[----:B------:R-:W-:-:S12]  /*5e090*/  IMAD.MOV.U32 R126, RZ, RZ, 0x3 ;  /* 0x00000003ff7e7424 */ /* 0x000fd800078e00ff */
[----:B------:R-:W-:Y:S05]  /*5e0a0*/  @!P0 BRA `(.L_x_1938) ;  /* 0x00000000000c8947 */ /* 0x000fea0003800000 */
.L_x_1939:
[----:B------:R-:W-:Y:S01]  /*5e0b0*/  IMAD.MOV.U32 R126, RZ, RZ, 0x4 ;  /* 0x00000004ff7e7424 */ /* 0x000fe200078e00ff */
[----:B------:R-:W-:Y:S06]  /*5e0c0*/  BRA `(.L_x_1938) ;  /* 0x0000000000047947 */ /* 0x000fec0003800000 */
.L_x_1940:
[----:B------:R-:W-:-:S07]  /*5e0d0*/  IMAD.MOV.U32 R126, RZ, RZ, 0x2 ;  /* 0x00000002ff7e7424 */ /* 0x000fce00078e00ff */
.L_x_1938:
[----:B------:R-:W-:Y:S05]  /*5e0e0*/  BSYNC.RECONVERGENT B2 ;  /* 0x0000000000027941 */ /* 0x000fea0003800200 */
.L_x_1936:
[----:B------:R-:W-:-:S05]  /*5e0f0*/  IMAD.IADD R124, R1, 0x1, R120 ;  /* 0x00000001017c7824 */ /* 0x000fca00078e0278 */
[----:B------:R3:W-:Y:S04]  /*5e100*/  STL.U8 [R124+0x27d8], R126 ;  /* 0x0027d87e7c007387 */ /* 0x0007e80000100000 */
[----:B------:R-:W5:Y:S01]  /*5e110*/  LD.E.U8 R127, desc[UR6][R122.64] ;  /* 0x000000067a7f7980 */ /* 0x000f62000c101100 */
[----:B------:R-:W-:Y:S01]  /*5e120*/  BSSY.RECONVERGENT B2, `(.L_x_1941) ;  /* 0x0000012000027945 */ /* 0x000fe20003800200 */
[----:B-----5:R-:W-:-:S13]  /*5e130*/  ISETP.GT.AND P0, PT, R127, 0x46, PT ;  /* 0x000000467f00780c */ /* 0x020fda0003f04270 */
[----:B---3--:R-:W-:Y:S05]  /*5e140*/  @P0 BRA `(.L_x_1942) ;  /* 0x00000000001c0947 */ /* 0x008fea0003800000 */
[----:B------:R-:W-:Y:S02]  /*5e150*/  ISETP.NE.AND P0, PT, R127, 0x41, PT ;  /* 0x000000417f00780c */ /* 0x000fe40003f05270 */
[----:B------:R-:W-:-:S11]  /*5e160*/  PRMT R126, RZ, 0x7610, R126 ;  /* 0x00007610ff7e7816 */ /* 0x000fd6000000007e */
[----:B------:R-:W-:Y:S05]  /*5e170*/  @!P0 BRA `(.L_x_1943) ;  /* 0x0000000000308947 */ /* 0x000fea0003800000 */
[----:B------:R-:W-:-:S13]  /*5e180*/  ISETP.NE.AND P0, PT, R127, 0x43, PT ;  /* 0x000000437f00780c */ /* 0x000fda0003f05270 */
[----:B------:R-:W-:Y:S05]  /*5e190*/  @P0 BRA `(.L_x_1944) ;  /* 0x00000000001c0947 */ /* 0x000fea0003800000 */
[----:B------:R-:W-:Y:S01]  /*5e1a0*/  IMAD.MOV.U32 R126, RZ, RZ, 0x1 ;  /* 0x00000001ff7e7424 */ /* 0x000fe200078e00ff */
[----:B------:R-:W-:Y:S06]  /*5e1b0*/  BRA `(.L_x_1943) ;  /* 0x0000000000207947 */ /* 0x000fec0003800000 */
.L_x_1942:
[----:B------:R-:W-:-:S13]  /*5e1c0*/  ISETP.NE.AND P0, PT, R127, 0x47, PT ;  /* 0x000000477f00780c */ /* 0x000fda0003f05270 */
[----:B------:R-:W-:Y:S05]  /*5e1d0*/  @!P0 BRA `(.L_x_1945) ;  /* 0x0000000000148947 */ /* 0x000fea0003800000 */
[----:B------:R-:W-:Y:S01]  /*5e1e0*/  ISETP.NE.AND P0, PT, R127, 0x54, PT ;  /* 0x000000547f00780c */ /* 0x000fe20003f05270 */
[----:B------:R-:W-:-:S12]  /*5e1f0*/  IMAD.MOV.U32 R126, RZ, RZ, 0x3 ;  /* 0x00000003ff7e7424 */ /* 0x000fd800078e00ff */
[----:B------:R-:W-:Y:S05]  /*5e200*/  @!P0 BRA `(.L_x_1943) ;  /* 0x00000000000c8947 */ /* 0x000fea0003800000 */
.L_x_1944:
[----:B------:R-:W-:Y:S01]  /*5e210*/  IMAD.MOV.U32 R126, RZ, RZ, 0x4 ;  /* 0x00000004ff7e7424 */ /* 0x000fe200078e00ff */
[----:B------:R-:W-:Y:S06]  /*5e220*/  BRA `(.L_x_1943) ;  /* 0x0000000000047947 */ /* 0x000fec0003800000 */
.L_x_1945:
[----:B------:R-:W-:-:S07]  /*5e230*/  IMAD.MOV.U32 R126, RZ, RZ, 0x2 ;  /* 0x00000002ff7e7424 */ /* 0x000fce00078e00ff */
.L_x_1943:
[----:B------:R-:W-:Y:S05]  /*5e240*/  BSYNC.RECONVERGENT B2 ;  /* 0x0000000000027941 */ /* 0x000fea0003800200 */
.L_x_1941:
        /* <DEDUP_REMOVED lines=12> */
.L_x_1947:
[----:B------:R-:W-:-:S13]  /*5e310*/  ISETP.NE.AND P0, PT, R127, 0x47, PT ;  /* 0x000000477f00780c */ /* 0x000fda0003f05270 */
[----:B------:R-:W-:Y:S05]  /*5e320*/  @!P0 BRA `(.L_x_1950) ;  /* 0x0000000000148947 */ /* 0x000fea0003800000 */
[----:B------:R-:W-:Y:S01]  /*5e330*/  ISETP.NE.AND P0, PT, R127, 0x54, PT ;  /* 0x000000547f00780c */ /* 0x000fe20003f05270 */
[----:B------:R-:W-:-:S12]  /*5e340*/  IMAD.MOV.U32 R126, RZ, RZ, 0x3 ;  /* 0x00000003ff7e7424 */ /* 0x000fd800078e00ff */
[----:B------:R-:W-:Y:S05]  /*5e350*/  @!P0 BRA `(.L_x_1948) ;  /* 0x00000000000c8947 */ /* 0x000fea0003800000 */
.L_x_1949:
[----:B------:R-:W-:Y:S01]  /*5e360*/  IMAD.MOV.U32 R126, RZ, RZ, 0x4 ;  /* 0x00000004ff7e7424 */ /* 0x000fe200078e00ff */
[----:B------:R-:W-:Y:S06]  /*5e370*/  BRA `(.L_x_1948) ;  /* 0x0000000000047947 */ /* 0x000fec0003800000 */
.L_x_1950:
[----:B------:R-:W-:-:S07]  /*5e380*/  IMAD.MOV.U32 R126, RZ, RZ, 0x2 ;  /* 0x00000002ff7e7424 */ /* 0x000fce00078e00ff */
.L_x_1948:
[----:B------:R-:W-:Y:S05]  /*5e390*/  BSYNC.RECONVERGENT B2 ;  /* 0x0000000000027941 */ /* 0x000fea0003800200 */
.L_x_1946:
        /* <DEDUP_REMOVED lines=10> */
[----:B------:R-:W-:Y:S01]  /*5e440*/  HFMA2 R122, -RZ, RZ, 0, 5.9604644775390625e-08 ;  /* 0x00000001ff7a7431 */ /* 0x000fe200000001ff */
[----:B------:R-:W-:Y:S06]  /*5e450*/  BRA `(.L_x_1953) ;  /* 0x0000000000207947 */ /* 0x000fec0003800000 */
.L_x_1952:
[----:B------:R-:W-:-:S13]  /*5e460*/  ISETP.NE.AND P0, PT, R123, 0x47, PT ;  /* 0x000000477b00780c */ /* 0x000fda0003f05270 */
[----:B------:R-:W-:Y:S05]  /*5e470*/  @!P0 BRA `(.L_x_1955) ;  /* 0x0000000000148947 */ /* 0x000fea0003800000 */
[----:B------:R-:W-:Y:S01]  /*5e480*/  ISETP.NE.AND P0, PT, R123, 0x54, PT ;  /* 0x000000547b00780c */ /* 0x000fe20003f05270 */
[----:B------:R-:W-:-:S12]  /*5e490*/  IMAD.MOV.U32 R122, RZ, RZ, 0x3 ;  /* 0x00000003ff7a7424 */ /* 0x000fd800078e00ff */
[----:B------:R-:W-:Y:S05]  /*5e4a0*/  @!P0 BRA `(.L_x_1953) ;  /* 0x00000000000c8947 */ /* 0x000fea0003800000 */
.L_x_1954:
[----:B------:R-:W-:Y:S01]  /*5e4b0*/  IMAD.MOV.U32 R122, RZ, RZ, 0x4 ;  /* 0x00000004ff7a7424 */ /* 0x000fe200078e00ff */
[----:B------:R-:W-:Y:S06]  /*5e4c0*/  BRA `(.L_x_1953) ;  /* 0x0000000000047947 */ /* 0x000fec0003800000 */
.L_x_1955:
[----:B------:R-:W-:-:S07]  /*5e4d0*/  IMAD.MOV.U32 R122, RZ, RZ, 0x2 ;  /* 0x00000002ff7a7424 */ /* 0x000fce00078e00ff */
.L_x_1953:
[----:B------:R-:W-:Y:S05]  /*5e4e0*/  BSYNC.RECONVERGENT B2 ;  /* 0x0000000000027941 */ /* 0x000fea0003800200 */
.L_x_1951:
[----:B------:R3:W-:Y:S02]  /*5e4f0*/  STL.U8 [R124+0x27db], R122 ;  /* 0x0027db7a7c007387 */ /* 0x0007e40000100000 */
[C---:B---3--:R-:W-:Y:S02]  /*5e500*/  VIADD R122, R120.reuse, 0x3 ;  /* 0x00000003787a7836 */ /* 0x048fe40000000000 */
[----:B------:R-:W-:-:S03]  /*5e510*/  VIADD R120, R120, 0x4 ;  /* 0x0000000478787836 */ /* 0x000fc60000000000 */
[----:B------:R-:W-:-:S13]  /*5e520*/  ISETP.NE.AND P0, PT, R122, R125, PT ;  /* 0x0000007d7a00720c */ /* 0x000fda0003f05270 */
[----:B------:R-:W-:Y:S05]  /*5e530*/  @P0 BRA `(.L_x_1956) ;  /* 0xfffffff800940947 */ /* 0x000fea000383ffff */
.L_x_1935:
[----:B------:R-:W-:Y:S05]  /*5e540*/  BSYNC.RECONVERGENT B0 ;  /* 0x0000000000007941 */ /* 0x000fea0003800200 */
.L_x_1934:
[----:B------:R-:W-:-:S13]  /*5e550*/  ISETP.NE.AND P0, PT, R121, RZ, PT ;  /* 0x000000ff7900720c */ /* 0x000fda0003f05270 */
[----:B------:R-:W-:Y:S05]  /*5e560*/  @!P0 BRA `(.L_x_1933) ;  /* 0x0000000400288947 */ /* 0x000fea0003800000 */
[----:B------:R-:W-:-:S04]  /*5e570*/  IADD3 R122, P0, PT, R184, R120, RZ ;  /* 0x00000078b87a7210 */ /* 0x000fc80007f1e0ff */
[----:B------:R-:W-:-:S05]  /*5e580*/  LEA.HI.X.SX32 R123, R120, R185, 0x1, P0 ;  /* 0x000000b9787b7211 */ /* 0x000fca00000f0eff */
[----:B------:R-:W3:Y:S01]  /*5e590*/  LD.E.U8 R125, desc[UR6][R122.64+-0x1] ;  /* 0xffffff067a7d7980 */ /* 0x000ee2000c101100 */
[----:B------:R-:W-:Y:S05]  /*5e5a0*/  BMOV.32.CLEAR RZ, B0 ;  /* 0x0000000000ff7355 */ /* 0x000fea0000100000 */
        /* <DEDUP_REMOVED lines=10> */
.L_x_1958:
[----:B------:R-:W-:-:S13]  /*5e650*/  ISETP.NE.AND P0, PT, R125, 0x47, PT ;  /* 0x000000477d00780c */ /* 0x000fda0003f05270 */
[----:B------:R-:W-:Y:S05]  /*5e660*/  @!P0 BRA `(.L_x_1961) ;  /* 0x0000000000148947 */ /* 0x000fea0003800000 */
[----:B------:R-:W-:Y:S01]  /*5e670*/  ISETP.NE.AND P0, PT, R125, 0x54, PT ;  /* 0x000000547d00780c */ /* 0x000fe20003f05270 */
[----:B------:R-:W-:-:S12]  /*5e680*/  IMAD.MOV.U32 R124, RZ, RZ, 0x3 ;  /* 0x00000003ff7c7424 */ /* 0x000fd800078e00ff */
[----:B------:R-:W-:Y:S05]  /*5e690*/  @!P0 BRA `(.L_x_1959) ;  /* 0x00000000000c8947 */ /* 0x000fea0003800000 */
.L_x_1960:
[----:B------:R-:W-:Y:S01]  /*5e6a0*/  IMAD.MOV.U32 R124, RZ, RZ, 0x4 ;  /* 0x00000004ff7c7424 */ /* 0x000fe200078e00ff */
[----:B------:R-:W-:Y:S06]  /*5e6b0*/  BRA `(.L_x_1959) ;  /* 0x0000000000047947 */ /* 0x000fec0003800000 */
.L_x_1961:
[----:B------:R-:W-:-:S07]  /*5e6c0*/  IMAD.MOV.U32 R124, RZ, RZ, 0x2 ;  /* 0x00000002ff7c7424 */ /* 0x000fce00078e00ff */
.L_x_1959:
[----:B------:R-:W-:Y:S05]  /*5e6d0*/  BSYNC.RECONVERGENT B0 ;  /* 0x0000000000007941 */ /* 0x000fea0003800200 */
.L_x_1957:
[----:B------:R-:W-:Y:S01]  /*5e6e0*/  IMAD.IADD R125, R1, 0x1, R120 ;  /* 0x00000001017d7824 */ /* 0x000fe200078e0278 */
[----:B------:R-:W-:-:S04]  /*5e6f0*/  ISETP.NE.AND P0, PT, R121, 0x1, PT ;  /* 0x000000017900780c */ /* 0x000fc80003f05270 */
[----:B------:R3:W-:Y:S09]  /*5e700*/  STL.U8 [R125+0x27d8], R124 ;  /* 0x0027d87c7d007387 */ /* 0x0007f20000100000 */
[----:B------:R-:W-:Y:S05]  /*5e710*/  @!P0 BRA `(.L_x_1933) ;  /* 0x0000000000bc8947 */ /* 0x000fea0003800000 */
[----:B------:R-:W5:Y:S01]  /*5e720*/  LD.E.U8 R126, desc[UR6][R122.64] ;  /* 0x000000067a7e7980 */ /* 0x000f62000c101100 */
[----:B------:R-:W-:Y:S05]  /*5e730*/  BMOV.32.CLEAR RZ, B0 ;  /* 0x0000000000ff7355 */ /* 0x000fea0000100000 */
[----:B------:R-:W-:Y:S01]  /*5e740*/  BSSY.RECONVERGENT B0, `(.L_x_1962) ;  /* 0x0000012000007945 */ /* 0x000fe20003800200 */
[----:B-----5:R-:W-:-:S13]  /*5e750*/  ISETP.GT.AND P0, PT, R126, 0x46, PT ;  /* 0x000000467e00780c */ /* 0x020fda0003f04270 */
[----:B------:R-:W-:Y:S05]  /*5e760*/  @P0 BRA `(.L_x_1963) ;  /* 0x00000000001c0947 */ /* 0x000fea0003800000 */
[----:B------:R-:W-:Y:S02]  /*5e770*/  ISETP.NE.AND P0, PT, R126, 0x41, PT ;  /* 0x000000417e00780c */ /* 0x000fe40003f05270 */
[----:B---3--:R-:W-:-:S11]  /*5e780*/  PRMT R124, RZ, 0x7610, R124 ;  /* 0x00007610ff7c7816 */ /* 0x008fd6000000007c */
[----:B------:R-:W-:Y:S05]  /*5e790*/  @!P0 BRA `(.L_x_1964) ;  /* 0x0000000000308947 */ /* 0x000fea0003800000 */
[----:B------:R-:W-:-:S13]  /*5e7a0*/  ISETP.NE.AND P0, PT, R126, 0x43, PT ;  /* 0x000000437e00780c */ /* 0x000fda0003f05270 */
[----:B------:R-:W-:Y:S05]  /*5e7b0*/  @P0 BRA `(.L_x_1965) ;  /* 0x00000000001c0947 */ /* 0x000fea0003800000 */
[----:B------:R-:W-:Y:S01]  /*5e7c0*/  IMAD.MOV.U32 R124, RZ, RZ, 0x1 ;  /* 0x00000001ff7c7424 */ /* 0x000fe200078e00ff */
[----:B------:R-:W-:Y:S06]  /*5e7d0*/  BRA `(.L_x_1964) ;  /* 0x0000000000207947 */ /* 0x000fec0003800000 */
.L_x_1963:
[----:B------:R-:W-:-:S13]  /*5e7e0*/  ISETP.NE.AND P0, PT, R126, 0x47, PT ;  /* 0x000000477e00780c */ /* 0x000fda0003f05270 */
[----:B------:R-:W-:Y:S05]  /*5e7f0*/  @!P0 BRA `(.L_x_1966) ;  /* 0x0000000000148947 */ /* 0x000fea0003800000 */
[----:B------:R-:W-:Y:S01]  /*5e800*/  ISETP.NE.AND P0, PT, R126, 0x54, PT ;  /* 0x000000547e00780c */ /* 0x000fe20003f05270 */
[----:B---3--:R-:W-:-:S12]  /*5e810*/  IMAD.MOV.U32 R124, RZ, RZ, 0x3 ;  /* 0x00000003ff7c7424 */ /* 0x008fd800078e00ff */
[----:B------:R-:W-:Y:S05]  /*5e820*/  @!P0 BRA `(.L_x_1964) ;  /* 0x00000000000c8947 */ /* 0x000fea0003800000 */
.L_x_1965:
[----:B------:R-:W-:Y:S01]  /*5e830*/  IMAD.MOV.U32 R124, RZ, RZ, 0x4 ;  /* 0x00000004ff7c7424 */ /* 0x000fe200078e00ff */
[----:B------:R-:W-:Y:S06]  /*5e840*/  BRA `(.L_x_1964) ;  /* 0x0000000000047947 */ /* 0x000fec0003800000 */
.L_x_1966:
[----:B---3--:R-:W-:-:S07]  /*5e850*/  IMAD.MOV.U32 R124, RZ, RZ, 0x2 ;  /* 0x00000002ff7c7424 */ /* 0x008fce00078e00ff */
.L_x_1964:
[----:B------:R-:W-:Y:S05]  /*5e860*/  BSYNC.RECONVERGENT B0 ;  /* 0x0000000000007941 */ /* 0x000fea0003800200 */
.L_x_1962:
[----:B------:R-:W-:Y:S02]  /*5e870*/  IADD3 R120, PT, PT, R1, 0x1, R120 ;  /* 0x0000000101787810 */ /* 0x000fe40007ffe078 */
[----:B------:R-:W-:-:S03]  /*5e880*/  ISETP.NE.AND P0, PT, R121, 0x2, PT ;  /* 0x000000027900780c */ /* 0x000fc60003f05270 */
[----:B------:R3:W-:Y:S10]  /*5e890*/  STL.U8 [R120+0x27d8], R124 ;  /* 0x0027d87c78007387 */ /* 0x0007f40000100000 */
[----:B---3--:R-:W-:Y:S05]  /*5e8a0*/  @!P0 BRA `(.L_x_1933) ;  /* 0x0000000000588947 */ /* 0x008fea0003800000 */
        /* <DEDUP_REMOVED lines=12> */
.L_x_1968:
[----:B------:R-:W-:-:S13]  /*5e970*/  ISETP.NE.AND P0, PT, R122, 0x47, PT ;  /* 0x000000477a00780c */ /* 0x000fda0003f05270 */
[----:B------:R-:W-:Y:S05]  /*5e980*/  @!P0 BRA `(.L_x_1971) ;  /* 0x0000000000148947 */ /* 0x000fea0003800000 */
[----:B------:R-:W-:Y:S01]  /*5e990*/  ISETP.NE.AND P0, PT, R122, 0x54, PT ;  /* 0x000000547a00780c */ /* 0x000fe20003f05270 */
[----:B------:R-:W-:-:S12]  /*5e9a0*/  IMAD.MOV.U32 R120, RZ, RZ, 0x3 ;  /* 0x00000003ff787424 */ /* 0x000fd800078e00ff */
[----:B------:R-:W-:Y:S05]  /*5e9b0*/  @!P0 BRA `(.L_x_1969) ;  /* 0x00000000000c8947 */ /* 0x000fea0003800000 */
.L_x_1970:
[----:B------:R-:W-:Y:S01]  /*5e9c0*/  IMAD.MOV.U32 R120, RZ, RZ, 0x4 ;  /* 0x00000004ff787424 */ /* 0x000fe200078e00ff */
[----:B------:R-:W-:Y:S06]  /*5e9d0*/  BRA `(.L_x_1969) ;  /* 0x0000000000047947 */ /* 0x000fec0003800000 */
.L_x_1971:
[----:B------:R-:W-:-:S07]  /*5e9e0*/  IMAD.MOV.U32 R120, RZ, RZ, 0x2 ;  /* 0x00000002ff787424 */ /* 0x000fce00078e00ff */
.L_x_1969:
[----:B------:R-:W-:Y:S05]  /*5e9f0*/  BSYNC.RECONVERGENT B0 ;  /* 0x0000000000007941 */ /* 0x000fea0003800200 */
.L_x_1967:
[----:B------:R3:W-:Y:S02]  /*5ea00*/  STL.U8 [R125+0x27da], R120 ;  /* 0x0027da787d007387 */ /* 0x0007e40000100000 */
.L_x_1933:
[----:B------:R-:W-:Y:S05]  /*5ea10*/  BSYNC.RECONVERGENT B1 ;  /* 0x0000000000017941 */ /* 0x000fea0003800200 */
.L_x_1932:
[----:B------:R-:W-:Y:S01]  /*5ea20*/  ISETP.NE.AND P0, PT, R172, RZ, PT ;  /* 0x000000ffac00720c */ /* 0x000fe20003f05270 */
[----:B------:R-:W-:-:S12]  /*5ea30*/  BSSY.RECONVERGENT B1, `(.L_x_1972) ;  /* 0x00000c4000017945 */ /* 0x000fd80003800200 */
[----:B------:R-:W-:Y:S05]  /*5ea40*/  @!P0 BRA `(.L_x_1973) ;  /* 0x0000000c00088947 */ /* 0x000fea0003800000 */
[C---:B------:R-:W-:Y:S01]  /*5ea50*/  ISETP.GE.U32.AND P2, PT, R172.reuse, 0x4, PT ;  /* 0x00000004ac00780c */ /* 0x040fe20003f46070 */
[----:B------:R-:W-:Y:S05]  /*5ea60*/  BMOV.32.CLEAR RZ, B0 ;  /* 0x0000000000ff7355 */ /* 0x000fea0000100000 */
[----:B------:R-:W-:Y:S01]  /*5ea70*/  BSSY.RECONVERGENT B0, `(.L_x_1974) ;  /* 0x000006c000007945 */ /* 0x000fe20003800200 */
[----:B---3--:R-:W-:Y:S01]  /*5ea80*/  LOP3.LUT R124, R172, 0x3, RZ, 0xc0, !PT ;  /* 0x00000003ac7c7812 */ /* 0x008fe200078ec0ff */
[----:B------:R-:W-:-:S05]  /*5ea90*/  IMAD.MOV.U32 R120, RZ, RZ, 0x1 ;  /* 0x00000001ff787424 */ /* 0x000fca00078e00ff */
[----:B------:R-:W-:Y:S05]  /*5eaa0*/  @!P2 BRA `(.L_x_1975) ;  /* 0x0000000400a0a947 */ /* 0x000fea0003800000 */
[----:B------:R-:W-:Y:S01]  /*5eab0*/  LOP3.LUT R121, R172, 0x7ffffffc, RZ, 0xc0, !PT ;  /* 0x7ffffffcac797812 */ /* 0x000fe200078ec0ff */
[----:B------:R-:W-:-:S07]  /*5eac0*/  IMAD.MOV.U32 R120, RZ, RZ, 0x1 ;  /* 0x00000001ff787424 */ /* 0x000fce00078e00ff */
.L_x_1996:
[----:B------:R-:W-:-:S04]  /*5ead0*/  IADD3 R122, PT, PT, -R120, R172, RZ ;  /* 0x000000ac787a7210 */ /* 0x000fc80007ffe1ff */
[----:B------:R-:W-:-:S05]  /*5eae0*/  IADD3 R122, P2, PT, R182, R122, RZ ;  /* 0x0000007ab67a7210 */ /* 0x000fca0007f5e0ff */
[----:B------:R-:W-:-:S06]  /*5eaf0*/  IMAD.X R123, RZ, RZ, R183, P2 ;  /* 0x000000ffff7b7224 */ /* 0x000fcc00010e06b7 */
        /* <DEDUP_REMOVED lines=11> */
.L_x_1977:
[----:B------:R-:W-:-:S13]  /*5ebb0*/  ISETP.NE.AND P2, PT, R123, 0x47, PT ;  /* 0x000000477b00780c */ /* 0x000fda0003f45270 */
[----:B------:R-:W-:Y:S05]  /*5ebc0*/  @!P2 BRA `(.L_x_1980) ;  /* 0x000000000014a947 */ /* 0x000fea0003800000 */
[----:B------:R-:W-:Y:S01]  /*5ebd0*/  ISETP.NE.AND P2, PT, R123, 0x54, PT ;  /* 0x000000547b00780c */ /* 0x000fe20003f45270 */
[----:B------:R-:W-:-:S12]  /*5ebe0*/  IMAD.MOV.U32 R122, RZ, RZ, 0x3 ;  /* 0x00000003ff7a7424 */ /* 0x000fd800078e00ff */
[----:B------:R-:W-:Y:S05]  /*5ebf0*/  @!P2 BRA `(.L_x_1978) ;  /* 0x00000000000ca947 */ /* 0x000fea0003800000 */
.L_x_1979:
[----:B------:R-:W-:Y:S01]  /*5ec00*/  IMAD.MOV.U32 R122, RZ, RZ, 0x4 ;  /* 0x00000004ff7a7424 */ /* 0x000fe200078e00ff */
[----:B------:R-:W-:Y:S06]  /*5ec10*/  BRA `(.L_x_1978) ;  /* 0x0000000000047947 */ /* 0x000fec0003800000 */
.L_x_1980:
[----:B------:R-:W-:-:S07]  /*5ec20*/  IMAD.MOV.U32 R122, RZ, RZ, 0x2 ;  /* 0x00000002ff7a7424 */ /* 0x000fce00078e00ff */
.L_x_1978:
[----:B------:R-:W-:Y:S05]  /*5ec30*/  BSYNC.RECONVERGENT B2 ;  /* 0x0000000000027941 */ /* 0x000fea0003800200 */
.L_x_1976:
[----:B------:R-:W-:-:S05]  /*5ec40*/  IMAD.IADD R125, R1, 0x1, R120 ;  /* 0x00000001017d7824 */ /* 0x000fca00078e0278 */
[----:B------:R3:W-:Y:S02]  /*5ec50*/  STL.U8 [R125+0x27f3], R122 ;  /* 0x0027f37a7d007387 */ /* 0x0007e40000100000 */
[----:B---3--:R-:W-:-:S05]  /*5ec60*/  LOP3.LUT R122, RZ, R120, RZ, 0x33, !PT ;  /* 0x00000078ff7a7212 */ /* 0x008fca00078e33ff */
[----:B------:R-:W-:-:S05]  /*5ec70*/  IMAD.IADD R122, R122, 0x1, R172 ;  /* 0x000000017a7a7824 */ /* 0x000fca00078e02ac */
        /* <DEDUP_REMOVED lines=13> */
.L_x_1982:
[----:B------:R-:W-:-:S13]  /*5ed50*/  ISETP.NE.AND P2, PT, R123, 0x47, PT ;  /* 0x000000477b00780c */ /* 0x000fda0003f45270 */
[----:B------:R-:W-:Y:S05]  /*5ed60*/  @!P2 BRA `(.L_x_1985) ;  /* 0x000000000014a947 */ /* 0x000fea0003800000 */
[----:B------:R-:W-:Y:S01]  /*5ed70*/  ISETP.NE.AND P2, PT, R123, 0x54, PT ;  /* 0x000000547b00780c */ /* 0x000fe20003f45270 */
[----:B------:R-:W-:-:S12]  /*5ed80*/  IMAD.MOV.U32 R122, RZ, RZ, 0x3 ;  /* 0x00000003ff7a7424 */ /* 0x000fd800078e00ff */
[----:B------:R-:W-:Y:S05]  /*5ed90*/  @!P2 BRA `(.L_x_1983) ;  /* 0x00000000000ca947 */ /* 0x000fea0003800000 */
.L_x_1984:
[----:B------:R-:W-:Y:S01]  /*5eda0*/  IMAD.MOV.U32 R122, RZ, RZ, 0x4 ;  /* 0x00000004ff7a7424 */ /* 0x000fe200078e00ff */
[----:B------:R-:W-:Y:S06]  /*5edb0*/  BRA `(.L_x_1983) ;  /* 0x0000000000047947 */ /* 0x000fec0003800000 */
.L_x_1985:
[----:B------:R-:W-:-:S07]  /*5edc0*/  IMAD.MOV.U32 R122, RZ, RZ, 0x2 ;  /* 0x00000002ff7a7424 */ /* 0x000fce00078e00ff */
.L_x_1983:
[----:B------:R-:W-:Y:S05]  /*5edd0*/  BSYNC.RECONVERGENT B2 ;  /* 0x0000000000027941 */ /* 0x000fea0003800200 */
.L_x_1981:
[----:B------:R3:W-:Y:S02]  /*5ede0*/  STL.U8 [R125+0x27f4], R122 ;  /* 0x0027f47a7d007387 */ /* 0x0007e40000100000 */
[----:B---3--:R-:W-:-:S04]  /*5edf0*/  IADD3 R122, PT, PT, R172, -0x2, -R120 ;  /* 0xfffffffeac7a7810 */ /* 0x008fc80007ffe878 */
        /* <DEDUP_REMOVED lines=13> */
.L_x_1987:
[----:B------:R-:W-:-:S13]  /*5eed0*/  ISETP.NE.AND P2, PT, R123, 0x47, PT ;  /* 0x000000477b00780c */ /* 0x000fda0003f45270 */
[----:B------:R-:W-:Y:S05]  /*5eee0*/  @!P2 BRA `(.L_x_1990) ;  /* 0x000000000014a947 */ /* 0x000fea0003800000 */
[----:B------:R-:W-:Y:S01]  /*5eef0*/  ISETP.NE.AND P2, PT, R123, 0x54, PT ;  /* 0x000000547b00780c */ /* 0x000fe20003f45270 */
[----:B------:R-:W-:-:S12]  /*5ef00*/  IMAD.MOV.U32 R122, RZ, RZ, 0x3 ;  /* 0x00000003ff7a7424 */ /* 0x000fd800078e00ff */
[----:B------:R-:W-:Y:S05]  /*5ef10*/  @!P2 BRA `(.L_x_1988) ;  /* 0x00000000000ca947 */ /* 0x000fea0003800000 */
.L_x_1989:
[----:B------:R-:W-:Y:S01]  /*5ef20*/  IMAD.MOV.U32 R122, RZ, RZ, 0x4 ;  /* 0x00000004ff7a7424 */ /* 0x000fe200078e00ff */
[----:B------:R-:W-:Y:S06]  /*5ef30*/  BRA `(.L_x_1988) ;  /* 0x0000000000047947 */ /* 0x000fec0003800000 */
.L_x_1990:
[----:B------:R-:W-:-:S07]  /*5ef40*/  IMAD.MOV.U32 R122, RZ, RZ, 0x2 ;  /* 0x00000002ff7a7424 */ /* 0x000fce00078e00ff */
.L_x_1988:
[----:B------:R-:W-:Y:S05]  /*5ef50*/  BSYNC.RECONVERGENT B2 ;  /* 0x0000000000027941 */ /* 0x000fea0003800200 */
.L_x_1986:
[----:B------:R-:W-:Y:S01]  /*5ef60*/  VIADD R126, R120, 0x3 ;  /* 0x00000003787e7836 */ /* 0x000fe20000000000 */
[----:B------:R3:W-:Y:S03]  /*5ef70*/  STL.U8 [R125+0x27f5], R122 ;  /* 0x0027f57a7d007387 */ /* 0x0007e60000100000 */
[----:B---3--:R-:W-:-:S05]  /*5ef80*/  IMAD.IADD R122, R172, 0x1, -R126 ;  /* 0x00000001ac7a7824 */ /* 0x008fca00078e0a7e */
        /* <DEDUP_REMOVED lines=13> */
.L_x_1992:
[----:B------:R-:W-:-:S13]  /*5f060*/  ISETP.NE.AND P2, PT, R123, 0x47, PT ;  /* 0x000000477b00780c */ /* 0x000fda0003f45270 */
[----:B------:R-:W-:Y:S05]  /*5f070*/  @!P2 BRA `(.L_x_1995) ;  /* 0x000000000014a947 */ /* 0x000fea0003800000 */
[----:B------:R-:W-:Y:S01]  /*5f080*/  ISETP.NE.AND P2, PT, R123, 0x54, PT ;  /* 0x000000547b00780c */ /* 0x000fe20003f45270 */
[----:B------:R-:W-:-:S12]  /*5f090*/  IMAD.MOV.U32 R122, RZ, RZ, 0x3 ;  /* 0x00000003ff7a7424 */ /* 0x000fd800078e00ff */
[----:B------:R-:W-:Y:S05]  /*5f0a0*/  @!P2 BRA `(.L_x_1993) ;  /* 0x00000000000ca947 */ /* 0x000fea0003800000 */
.L_x_1994:
[----:B------:R-:W-:Y:S01]  /*5f0b0*/  IMAD.MOV.U32 R122, RZ, RZ, 0x4 ;  /* 0x00000004ff7a7424 */ /* 0x000fe200078e00ff */
[----:B------:R-:W-:Y:S06]  /*5f0c0*/  BRA `(.L_x_1993) ;  /* 0x0000000000047947 */ /* 0x000fec0003800000 */
.L_x_1995:
[----:B------:R-:W-:-:S07]  /*5f0d0*/  IMAD.MOV.U32 R122, RZ, RZ, 0x2 ;  /* 0x00000002ff7a7424 */ /* 0x000fce00078e00ff */
.L_x_1993:
[----:B------:R-:W-:Y:S05]  /*5f0e0*/  BSYNC.RECONVERGENT B2 ;  /* 0x0000000000027941 */ /* 0x000fea0003800200 */
.L_x_1991:
[----:B------:R3:W-:Y:S01]  /*5f0f0*/  STL.U8 [R125+0x27f6], R122 ;  /* 0x0027f67a7d007387 */ /* 0x0007e20000100000 */
[----:B------:R-:W-:Y:S01]  /*5f100*/  ISETP.NE.AND P2, PT, R126, R121, PT ;  /* 0x000000797e00720c */ /* 0x000fe20003f45270 */
[----:B------:R-:W-:-:S12]  /*5f110*/  VIADD R120, R120, 0x4 ;  /* 0x0000000478787836 */ /* 0x000fd80000000000 */
[----:B---3--:R-:W-:Y:S05]  /*5f120*/  @P2 BRA `(.L_x_1996) ;  /* 0xfffffff800682947 */ /* 0x008fea000383ffff */
.L_x_1975:
[----:B------:R-:W-:Y:S05]  /*5f130*/  BSYNC.RECONVERGENT B0 ;  /* 0x0000000000007941 */ /* 0x000fea0003800200 */
.L_x_1974:
[----:B------:R-:W-:-:S13]  /*5f140*/  ISETP.NE.AND P2, PT, R124, RZ, PT ;  /* 0x000000ff7c00720c */ /* 0x000fda0003f45270 */
[----:B------:R-:W-:Y:S05]  /*5f150*/  @!P2 BRA `(.L_x_1973) ;  /* 0x000000040044a947 */ /* 0x000fea0003800000 */
[----:B------:R-:W-:-:S05]  /*5f160*/  IMAD.IADD R122, R172, 0x1, -R120 ;  /* 0x00000001ac7a7824 */ /* 0x000fca00078e0a78 */
[----:B------:R-:W-:-:S05]  /*5f170*/  IADD3 R122, P2, PT, R182, R122, RZ ;  /* 0x0000007ab67a7210 */ /* 0x000fca0007f5e0ff */
[----:B------:R-:W-:-:S05]  /*5f180*/  IMAD.X R123, RZ, RZ, R183, P2 ;  /* 0x000000ffff7b7224 */ /* 0x000fca00010e06b7 */
        /* <DEDUP_REMOVED lines=12> */
.L_x_1998:
[----:B------:R-:W-:-:S13]  /*5f250*/  ISETP.NE.AND P2, PT, R122, 0x47, PT ;  /* 0x000000477a00780c */ /* 0x000fda0003f45270 */
[----:B------:R-:W-:Y:S05]  /*5f260*/  @!P2 BRA `(.L_x_2001) ;  /* 0x000000000014a947 */ /* 0x000fea0003800000 */
[----:B------:R-:W-:Y:S01]  /*5f270*/  ISETP.NE.AND P2, PT, R122, 0x54, PT ;  /* 0x000000547a00780c */ /* 0x000fe20003f45270 */
[----:B------:R-:W-:-:S12]  /*5f280*/  IMAD.MOV.U32 R121, RZ, RZ, 0x3 ;  /* 0x00000003ff797424 */ /* 0x000fd800078e00ff */
[----:B------:R-:W-:Y:S05]  /*5f290*/  @!P2 BRA `(.L_x_1999) ;  /* 0x00000000000ca947 */ /* 0x000fea0003800000 */
.L_x_2000:
[----:B------:R-:W-:Y:S01]  /*5f2a0*/  IMAD.MOV.U32 R121, RZ, RZ, 0x4 ;  /* 0x00000004ff797424 */ /* 0x000fe200078e00ff */
[----:B------:R-:W-:Y:S06]  /*5f2b0*/  BRA `(.L_x_1999) ;  /* 0x0000000000047947 */ /* 0x000fec0003800000 */
.L_x_2001:
[----:B------:R-:W-:-:S07]  /*5f2c0*/  IMAD.MOV.U32 R121, RZ, RZ, 0x2 ;  /* 0x00000002ff797424 */ /* 0x000fce00078e00ff */
.L_x_1999:
[----:B------:R-:W-:Y:S05]  /*5f2d0*/  BSYNC.RECONVERGENT B0 ;  /* 0x0000000000007941 */ /* 0x000fea0003800200 */
.L_x_1997:
[----:B------:R-:W-:Y:S01]  /*5f2e0*/  IMAD.IADD R125, R1, 0x1, R120 ;  /* 0x00000001017d7824 */ /* 0x000fe200078e0278 */
[----:B------:R-:W-:-:S04]  /*5f2f0*/  ISETP.NE.AND P2, PT, R124, 0x1, PT ;  /* 0x000000017c00780c */ /* 0x000fc80003f45270 */
[----:B------:R3:W-:Y:S09]  /*5f300*/  STL.U8 [R125+0x27f3], R121 ;  /* 0x0027f3797d007387 */ /* 0x0007f20000100000 */
[----:B------:R-:W-:Y:S05]  /*5f310*/  @!P2 BRA `(.L_x_1973) ;  /* 0x0000000000d4a947 */ /* 0x000fea0003800000 */
[----:B---3--:R-:W-:-:S05]  /*5f320*/  LOP3.LUT R121, RZ, R120, RZ, 0x33, !PT ;  /* 0x00000078ff797212 */ /* 0x008fca00078e33ff */
[----:B------:R-:W-:-:S05]  /*5f330*/  IMAD.IADD R121, R121, 0x1, R172 ;  /* 0x0000000179797824 */ /* 0x000fca00078e02ac */
        /* <DEDUP_REMOVED lines=14> */
.L_x_2003:
[----:B------:R-:W-:-:S13]  /*5f420*/  ISETP.NE.AND P2, PT, R122, 0x47, PT ;  /* 0x000000477a00780c */ /* 0x000fda0003f45270 */
[----:B------:R-:W-:Y:S05]  /*5f430*/  @!P2 BRA `(.L_x_2006) ;  /* 0x000000000014a947 */ /* 0x000fea0003800000 */
[----:B------:R-:W-:Y:S01]  /*5f440*/  ISETP.NE.AND P2, PT, R122, 0x54, PT ;  /* 0x000000547a00780c */ /* 0x000fe20003f45270 */
[----:B------:R-:W-:-:S12]  /*5f450*/  IMAD.MOV.U32 R121, RZ, RZ, 0x3 ;  /* 0x00000003ff797424 */ /* 0x000fd800078e00ff */
[----:B------:R-:W-:Y:S05]  /*5f460*/  @!P2 BRA `(.L_x_2004) ;  /* 0x00000000000ca947 */ /* 0x000fea0003800000 */
.L_x_2005:
[----:B------:R-:W-:Y:S01]  /*5f470*/  IMAD.MOV.U32 R121, RZ, RZ, 0x4 ;  /* 0x00000004ff797424 */ /* 0x000fe200078e00ff */
[----:B------:R-:W-:Y:S06]  /*5f480*/  BRA `(.L_x_2004) ;  /* 0x0000000000047947 */ /* 0x000fec0003800000 */
.L_x_2006:
[----:B------:R-:W-:-:S07]  /*5f490*/  IMAD.MOV.U32 R121, RZ, RZ, 0x2 ;  /* 0x00000002ff797424 */ /* 0x000fce00078e00ff */
.L_x_2004:
[----:B------:R-:W-:Y:S05]  /*5f4a0*/  BSYNC.RECONVERGENT B0 ;  /* 0x0000000000007941 */ /* 0x000fea0003800200 */
.L_x_2002:
[----:B------:R3:W-:Y:S01]  /*5f4b0*/  STL.U8 [R125+0x27f4], R121 ;  /* 0x0027f4797d007387 */ /* 0x0007e20000100000 */
[----:B------:R-:W-:-:S13]  /*5f4c0*/  ISETP.NE.AND P2, PT, R124, 0x2, PT ;  /* 0x000000027c00780c */ /* 0x000fda0003f45270 */
[----:B---3--:R-:W-:Y:S05]  /*5f4d0*/  @!P2 BRA `(.L_x_1973) ;  /* 0x000000000064a947 */ /* 0x008fea0003800000 */
[----:B------:R-:W-:-:S04]  /*5f4e0*/  IADD3 R120, PT, PT, R172, -0x2, -R120 ;  /* 0xfffffffeac787810 */ /* 0x000fc80007ffe878 */
[----:B------:R-:W-:-:S05]  /*5f4f0*/  IADD3 R120, P2, PT, R182, R120, RZ ;  /* 0x00000078b6787210 */ /* 0x000fca0007f5e0ff */
[----:B------:R-:W-:-:S06]  /*5f500*/  IMAD.X R121, RZ, RZ, R183, P2 ;  /* 0x000000ffff797224 */ /* 0x000fcc00010e06b7 */
        /* <DEDUP_REMOVED lines=12> */
.L_x_2008:
[----:B------:R-:W-:-:S13]  /*5f5d0*/  ISETP.NE.AND P2, PT, R121, 0x47, PT ;  /* 0x000000477900780c */ /* 0x000fda0003f45270 */
[----:B------:R-:W-:Y:S05]  /*5f5e0*/  @!P2 BRA `(.L_x_2011) ;  /* 0x000000000014a947 */ /* 0x000fea0003800000 */
[----:B------:R-:W-:Y:S01]  /*5f5f0*/  ISETP.NE.AND P2, PT, R121, 0x54, PT ;  /* 0x000000547900780c */ /* 0x000fe20003f45270 */
[----:B------:R-:W-:-:S12]  /*5f600*/  IMAD.MOV.U32 R120, RZ, RZ, 0x3 ;  /* 0x00000003ff787424 */ /* 0x000fd800078e00ff */
[----:B------:R-:W-:Y:S05]  /*5f610*/  @!P2 BRA `(.L_x_2009) ;  /* 0x00000000000ca947 */ /* 0x000fea0003800000 */
.L_x_2010:
[----:B------:R-:W-:Y:S01]  /*5f620*/  HFMA2 R120, -RZ, RZ, 0, 2.384185791015625e-07 ;  /* 0x00000004ff787431 */ /* 0x000fe200000001ff */
[----:B------:R-:W-:Y:S06]  /*5f630*/  BRA `(.L_x_2009) ;  /* 0x0000000000047947 */ /* 0x000fec0003800000 */
.L_x_2011:
[----:B------:R-:W-:-:S07]  /*5f640*/  IMAD.MOV.U32 R120, RZ, RZ, 0x2 ;  /* 0x00000002ff787424 */ /* 0x000fce00078e00ff */
.L_x_2009:
[----:B------:R-:W-:Y:S05]  /*5f650*/  BSYNC.RECONVERGENT B0 ;  /* 0x0000000000007941 */ /* 0x000fea0003800200 */
.L_x_2007:
[----:B------:R3:W-:Y:S02]  /*5f660*/  STL.U8 [R125+0x27f5], R120 ;  /* 0x0027f5787d007387 */ /* 0x0007e40000100000 */
.L_x_1973:
[----:B------:R-:W-:Y:S05]  /*5f670*/  BSYNC.RECONVERGENT B1 ;  /* 0x0000000000017941 */ /* 0x000fea0003800200 */
.L_x_1972:
[----:B---3--:R-:W-:Y:S01]  /*5f680*/  IMAD.MOV.U32 R120, RZ, RZ, 0x4 ;  /* 0x00000004ff787424 */ /* 0x008fe200078e00ff */
[----:B------:R-:W-:Y:S01]  /*5f690*/  BSSY.RECONVERGENT B6, `(.L_x_2012) ;  /* 0x000065d000067945 */ /* 0x000fe20003800200 */
[C---:B------:R-:W-:Y:S02]  /*5f6a0*/  IMAD.IADD R121, R1.reuse, 0x1, R172 ;  /* 0x0000000101797824 */ /* 0x040fe400078e02ac */
[----:B------:R-:W-:Y:S02]  /*5f6b0*/  IMAD.MOV.U32 R202, RZ, RZ, RZ ;  /* 0x000000ffffca7224 */ /* 0x000fe400078e00ff */
[----:B------:R-:W-:Y:S01]  /*5f6c0*/  IMAD.MOV.U32 R179, RZ, RZ, RZ ;  /* 0x000000ffffb37224 */ /* 0x000fe200078e00ff */
[----:B------:R3:W-:Y:S04]  /*5f6d0*/  STL.U8 [R121+0x27f4], R120 ;  /* 0x0027f47879007387 */ /* 0x0007e80000100000 */
[----:B------:R-:W-:Y:S01]  /*5f6e0*/  STL.U8 [R1+0x27f3], R120 ;  /* 0x0027f37801007387 */ /* 0x000fe20000100000 */
[----:B---3--:R-:W-:-:S05]  /*5f6f0*/  IMAD.IADD R121, R1, 0x1, R178 ;  /* 0x0000000101797824 */ /* 0x008fca00078e02b2 */
[----:B------:R3:W-:Y:S04]  /*5f700*/  STL.U8 [R121+0x27d9], R120 ;  /* 0x0027d97879007387 */ /* 0x0007e80000100000 */
[----:B------:R5:W-:Y:S01]  /*5f710*/  STL.U8 [R1+0x27d8], R120 ;  /* 0x0027d87801007387 */ /* 0x000be20000100000 */
[----:B---3--:R-:W-:Y:S02]  /*5f720*/  IMAD.MOV.U32 R121, RZ, RZ, -0x100000 ;  /* 0xfff00000ff797424 */ /* 0x008fe400078e00ff */
[----:B-----5:R-:W-:Y:S01]  /*5f730*/  IMAD.MOV.U32 R120, RZ, RZ, 0x0 ;  /* 0x00000000ff787424 */ /* 0x020fe200078e00ff */
[----:B------:R-:W-:Y:S06]  /*5f740*/  @!P1 BRA `(.L_x_2013) ;  /* 0x0000006400449947 */ /* 0x000fec0003800000 */
[----:B------:R-:W-:Y:S05]  /*5f750*/  BMOV.32.CLEAR RZ, B0 ;  /* 0x0000000000ff7355 */ /* 0x000fea0000100000 */
[----:B------:R-:W-:Y:S01]  /*5f760*/  BSSY.RECONVERGENT B0, `(.L_x_2014) ;  /* 0x000008a000007945 */ /* 0x000fe20003800200 */
[C---:B------:R-:W-:Y:S01]  /*5f770*/  LOP3.LUT R122, R172.reuse, 0x3, RZ, 0xc0, !PT ;  /* 0x00000003ac7a7812 */ /* 0x040fe200078ec0ff */
[----:B------:R-:W-:Y:S01]  /*5f780*/  IMAD.MOV.U32 R120, RZ, RZ, 0x1 ;  /* 0x00000001ff787424 */ /* 0x000fe200078e00ff */
[----:B------:R-:W-:-:S07]  /*5f790*/  LOP3.LUT R123, R172, 0x7ffffffc, RZ, 0xc0, !PT ;  /* 0x7ffffffcac7b7812 */ /* 0x000fce00078ec0ff */
.L_x_2020:
        /* <DEDUP_REMOVED lines=13> */
.L_x_2019:
[----:B------:R-:W-:-:S05]  /*5f870*/  IMAD.IADD R127, R1, 0x1, R121 ;  /* 0x00000001017f7824 */ /* 0x000fca00078e0279 */
[----:B------:R-:W3:Y:S01]  /*5f880*/  LDL.S8 R128, [R127+0x27f3] ;  /* 0x0027f3007f807983 */ /* 0x000ee20000100200 */
[----:B------:R-:W-:Y:S02]  /*5f890*/  IMAD.IADD R130, R126, 0x1, R121 ;  /* 0x000000017e827824 */ /* 0x000fe400078e0279 */
[----:B---3-5:R-:W-:-:S05]  /*5f8a0*/  IMAD.IADD R128, R124, 0x1, R128 ;  /* 0x000000017c807824 */ /* 0x028fca00078e0280 */
[----:B------:R-:W-:-:S13]  /*5f8b0*/  ISETP.NE.AND P2, PT, R128, 0x3, PT ;  /* 0x000000038000780c */ /* 0x000fda0003f45270 */
[C-C-:B------:R-:W-:Y:S02]  /*5f8c0*/  @P2 IMAD R131, R130.reuse, 0x8, R1.reuse ;  /* 0x0000000882832824 */ /* 0x140fe400078e0201 */
[----:B------:R-:W-:Y:S02]  /*5f8d0*/  @P2 IMAD.MOV.U32 R128, RZ, RZ, 0x0 ;  /* 0x00000000ff802424 */ /* 0x000fe400078e00ff */
[----:B----4-:R-:W-:Y:S02]  /*5f8e0*/  @P2 IMAD.MOV.U32 R129, RZ, RZ, 0x7ff00000 ;  /* 0x7ff00000ff812424 */ /* 0x010fe400078e00ff */
[----:B------:R-:W-:-:S03]  /*5f8f0*/  @!P2 IMAD R130, R130, 0x8, R1 ;  /* 0x000000088282a824 */ /* 0x000fc600078e0201 */
[----:B------:R3:W-:Y:S02]  /*5f900*/  @P2 STL.64 [R131], R128 ;  /* 0x0000008083002387 */ /* 0x0007e40000100a00 */
[----:B---3--:R-:W-:-:S05]  /*5f910*/  @P2 MOV R129, 0xbff00000 ;  /* 0xbff0000000812802 */ /* 0x008fca0000000f00 */
[----:B------:R-:W-:Y:S04]  /*5f920*/  @P2 STL.64 [R131+0x1388], R128 ;  /* 0x0013888083002387 */ /* 0x000fe80000100a00 */
[----:B------:R-:W-:Y:S01]  /*5f930*/  @!P2 STL.64 [R130], RZ ;  /* 0x000000ff8200a387 */ /* 0x000fe20000100a00 */
[----:B------:R-:W-:Y:S02]  /*5f940*/  @!P2 IMAD.MOV.U32 R128, RZ, RZ, 0x0 ;  /* 0x00000000ff80a424 */ /* 0x000fe400078e00ff */
[----:B------:R-:W-:-:S05]  /*5f950*/  @!P2 IMAD.MOV.U32 R129, RZ, RZ, -0x3f56d000 ;  /* 0xc0a93000ff81a424 */ /* 0x000fca00078e00ff */
[----:B------:R3:W-:Y:S04]  /*5f960*/  @!P2 STL.64 [R130+0x1388], R128 ;  /* 0x001388808200a387 */ /* 0x0007e80000100a00 */
[----:B---3--:R-:W3:Y:S01]  /*5f970*/  LDL.S8 R128, [R127+0x27f4] ;  /* 0x0027f4007f807983 */ /* 0x008ee20000100200 */
[----:B------:R-:W-:Y:S02]  /*5f980*/  IMAD.IADD R130, R125, 0x1, R121 ;  /* 0x000000017d827824 */ /* 0x000fe400078e0279 */
[----:B---3--:R-:W-:-:S05]  /*5f990*/  IMAD.IADD R128, R124, 0x1, R128 ;  /* 0x000000017c807824 */ /* 0x008fca00078e0280 */
[----:B------:R-:W-:-:S13]  /*5f9a0*/  ISETP.NE.AND P2, PT, R128, 0x3, PT ;  /* 0x000000038000780c */ /* 0x000fda0003f45270 */
[C-C-:B------:R-:W-:Y:S02]  /*5f9b0*/  @P2 IMAD R131, R130.reuse, 0x8, R1.reuse ;  /* 0x0000000882832824 */ /* 0x140fe400078e0201 */
[----:B------:R-:W-:Y:S02]  /*5f9c0*/  @P2 IMAD.MOV.U32 R128, RZ, RZ, 0x0 ;  /* 0x00000000ff802424 */ /* 0x000fe400078e00ff */
[----:B------:R-:W-:Y:S02]  /*5f9d0*/  @P2 IMAD.MOV.U32 R129, RZ, RZ, 0x7ff00000 ;  /* 0x7ff00000ff812424 */ /* 0x000fe400078e00ff */
[----:B------:R-:W-:-:S03]  /*5f9e0*/  @!P2 IMAD R130, R130, 0x8, R1 ;  /* 0x000000088282a824 */ /* 0x000fc600078e0201 */
[----:B------:R3:W-:Y:S02]  /*5f9f0*/  @P2 STL.64 [R131], R128 ;  /* 0x0000008083002387 */ /* 0x0007e40000100a00 */
[----:B---3--:R-:W-:-:S05]  /*5fa00*/  @P2 IMAD.MOV.U32 R129, RZ, RZ, -0x40100000 ;  /* 0xbff00000ff812424 */ /* 0x008fca00078e00ff */
[----:B------:R-:W-:Y:S04]  /*5fa10*/  @P2 STL.64 [R131+0x1388], R128 ;  /* 0x0013888083002387 */ /* 0x000fe80000100a00 */
[----:B------:R-:W-:Y:S01]  /*5fa20*/  @!P2 STL.64 [R130], RZ ;  /* 0x000000ff8200a387 */ /* 0x000fe20000100a00 */
[----:B------:R-:W-:Y:S02]  /*5fa30*/  @!P2 IMAD.MOV.U32 R128, RZ, RZ, 0x0 ;  /* 0x00000000ff80a424 */ /* 0x000fe400078e00ff */
[----:B------:R-:W-:-:S05]  /*5fa40*/  @!P2 IMAD.MOV.U32 R129, RZ, RZ, -0x3f56d000 ;  /* 0xc0a93000ff81a424 */ /* 0x000fca00078e00ff */
[----:B------:R3:W-:Y:S04]  /*5fa50*/  @!P2 STL.64 [R130+0x1388], R128 ;  /* 0x001388808200a387 */ /* 0x0007e80000100a00 */
[----:B---3--:R-:W3:Y:S01]  /*5fa60*/  LDL.S8 R128, [R127+0x27f5] ;  /* 0x0027f5007f807983 */ /* 0x008ee20000100200 */
[----:B------:R-:W-:-:S04]  /*5fa70*/  VIADD R130, R121, 0x2 ;  /* 0x0000000279827836 */ /* 0x000fc80000000000 */
        /* <DEDUP_REMOVED lines=11> */
[----:B------:R-:W-:Y:S01]  /*5fb30*/  @!P2 MOV R128, 0x0 ;  /* 0x000000000080a802 */ /* 0x000fe20000000f00 */
[----:B------:R-:W-:-:S05]  /*5fb40*/  @!P2 IMAD.MOV.U32 R129, RZ, RZ, -0x3f56d000 ;  /* 0xc0a93000ff81a424 */ /* 0x000fca00078e00ff */
[----:B------:R3:W-:Y:S04]  /*5fb50*/  @!P2 STL.64 [R130+0x1388], R128 ;  /* 0x001388808200a387 */ /* 0x0007e80000100a00 */
[----:B------:R-:W4:Y:S02]  /*5fb60*/  LDL.S8 R127, [R127+0x27f6] ;  /* 0x0027f6007f7f7983 */ /* 0x000f240000100200 */
[----:B----4-:R-:W-:-:S05]  /*5fb70*/  IMAD.IADD R127, R124, 0x1, R127 ;  /* 0x000000017c7f7824 */ /* 0x010fca00078e027f */
[----:B------:R-:W-:Y:S01]  /*5fb80*/  ISETP.NE.AND P2, PT, R127, 0x3, PT ;  /* 0x000000037f00780c */ /* 0x000fe20003f45270 */
[C---:B------:R-:W-:Y:S02]  /*5fb90*/  VIADD R127, R121.reuse, 0x3 ;  /* 0x00000003797f7836 */ /* 0x040fe40000000000 */
[----:B------:R-:W-:Y:S02]  /*5fba0*/  VIADD R121, R121, 0x4 ;  /* 0x0000000479797836 */ /* 0x000fe40000000000 */
[----:B---3--:R-:W-:-:S08]  /*5fbb0*/  IMAD.IADD R130, R126, 0x1, R127 ;  /* 0x000000017e827824 */ /* 0x008fd000078e027f */
[C-C-:B------:R-:W-:Y:S02]  /*5fbc0*/  @P2 IMAD R131, R130.reuse, 0x8, R1.reuse ;  /* 0x0000000882832824 */ /* 0x140fe400078e0201 */
[----:B------:R-:W-:Y:S02]  /*5fbd0*/  @P2 IMAD.MOV.U32 R128, RZ, RZ, 0x0 ;  /* 0x00000000ff802424 */ /* 0x000fe400078e00ff */
[----:B------:R-:W-:Y:S02]  /*5fbe0*/  @P2 IMAD.MOV.U32 R129, RZ, RZ, 0x7ff00000 ;  /* 0x7ff00000ff812424 */ /* 0x000fe400078e00ff */
[----:B------:R-:W-:-:S03]  /*5fbf0*/  @!P2 IMAD R130, R130, 0x8, R1 ;  /* 0x000000088282a824 */ /* 0x000fc600078e0201 */
[----:B------:R3:W-:Y:S02]  /*5fc00*/  @P2 STL.64 [R131], R128 ;  /* 0x0000008083002387 */ /* 0x0007e40000100a00 */
[----:B---3--:R-:W-:-:S05]  /*5fc10*/  @P2 IMAD.MOV.U32 R129, RZ, RZ, -0x40100000 ;  /* 0xbff00000ff812424 */ /* 0x008fca00078e00ff */
[----:B------:R3:W-:Y:S04]  /*5fc20*/  @P2 STL.64 [R131+0x1388], R128 ;  /* 0x0013888083002387 */ /* 0x0007e80000100a00 */
[----:B------:R3:W-:Y:S01]  /*5fc30*/  @!P2 STL.64 [R130], RZ ;  /* 0x000000ff8200a387 */ /* 0x0007e20000100a00 */
[----:B------:R-:W-:Y:S02]  /*5fc40*/  @!P2 IMAD.MOV.U32 R128, RZ, RZ, 0x0 ;  /* 0x00000000ff80a424 */ /* 0x000fe400078e00ff */
[----:B------:R-:W-:-:S05]  /*5fc50*/  @!P2 IMAD.MOV.U32 R129, RZ, RZ, -0x3f56d000 ;  /* 0xc0a93000ff81a424 */ /* 0x000fca00078e00ff */
[----:B------:R3:W-:Y:S01]  /*5fc60*/  @!P2 STL.64 [R130+0x1388], R128 ;  /* 0x001388808200a387 */ /* 0x0007e20000100a00 */
[----:B------:R-:W-:-:S13]  /*5fc70*/  ISETP.NE.AND P2, PT, R127, R123, PT ;  /* 0x0000007b7f00720c */ /* 0x000fda0003f45270 */
[----:B---3--:R-:W-:Y:S05]  /*5fc80*/  @P2 BRA `(.L_x_2019) ;  /* 0xfffffff800f82947 */ /* 0x008fea000383ffff */
.L_x_2018:
[----:B------:R-:W-:Y:S05]  /*5fc90*/  BSYNC.RECONVERGENT B2 ;  /* 0x0000000000027941 */ /* 0x000fea0003800200 */
.L_x_2017:
[----:B------:R-:W-:Y:S05]  /*5fca0*/  @!P1 BRA `(.L_x_2016) ;  /* 0x0000000000c49947 */ /* 0x000fea0003800000 */
        /* <DEDUP_REMOVED lines=10> */
[----:B---3--:R-:W-:-:S05]  /*5fd50*/  @P1 IMAD.MOV.U32 R129, RZ, RZ, -0x40100000 ;  /* 0xbff00000ff811424 */ /* 0x008fca00078e00ff */
[----:B------:R3:W-:Y:S04]  /*5fd60*/  @P1 STL.64 [R131+0x1388], R128 ;  /* 0x0013888083001387 */ /* 0x0007e80000100a00 */
[----:B------:R3:W-:Y:S01]  /*5fd70*/  @!P1 STL.64 [R130], RZ ;  /* 0x000000ff82009387 */ /* 0x0007e20000100a00 */
[----:B------:R-:W-:Y:S01]  /*5fd80*/  @!P1 MOV R128, 0x0 ;  /* 0x0000000000809802 */ /* 0x000fe20000000f00 */
[----:B------:R-:W-:-:S05]  /*5fd90*/  @!P1 IMAD.MOV.U32 R129, RZ, RZ, -0x3f56d000 ;  /* 0xc0a93000ff819424 */ /* 0x000fca00078e00ff */
[----:B------:R3:W-:Y:S01]  /*5fda0*/  @!P1 STL.64 [R130+0x1388], R128 ;  /* 0x0013888082009387 */ /* 0x0007e20000100a00 */
[----:B------:R-:W-:-:S13]  /*5fdb0*/  ISETP.NE.AND P1, PT, R122, 0x1, PT ;  /* 0x000000017a00780c */ /* 0x000fda0003f25270 */
[----:B---3--:R-:W-:Y:S05]  /*5fdc0*/  @!P1 BRA `(.L_x_2016) ;  /* 0x00000000007c9947 */ /* 0x008fea0003800000 */
[----:B------:R-:W3:Y:S01]  /*5fdd0*/  LDL.S8 R128, [R127+0x27f4] ;  /* 0x0027f4007f807983 */ /* 0x000ee20000100200 */
[----:B------:R-:W-:-:S04]  /*5fde0*/  IMAD.IADD R125, R125, 0x1, R121 ;  /* 0x000000017d7d7824 */ /* 0x000fc800078e0279 */
[----:B------:R-:W-:Y:S02]  /*5fdf0*/  IMAD R125, R125, 0x8, R1 ;  /* 0x000000087d7d7824 */ /* 0x000fe400078e0201 */
[----:B---3--:R-:W-:-:S05]  /*5fe00*/  IMAD.IADD R128, R124, 0x1, R128 ;  /* 0x000000017c807824 */ /* 0x008fca00078e0280 */
[----:B------:R-:W-:-:S13]  /*5fe10*/  ISETP.NE.AND P1, PT, R128, 0x3, PT ;  /* 0x000000038000780c */ /* 0x000fda0003f25270 */
[----:B------:R-:W-:Y:S02]  /*5fe20*/  @P1 IMAD.MOV.U32 R128, RZ, RZ, 0x0 ;  /* 0x00000000ff801424 */ /* 0x000fe400078e00ff */
[----:B------:R-:W-:-:S05]  /*5fe30*/  @P1 IMAD.MOV.U32 R129, RZ, RZ, 0x7ff00000 ;  /* 0x7ff00000ff811424 */ /* 0x000fca00078e00ff */
[----:B------:R3:W-:Y:S04]  /*5fe40*/  @P1 STL.64 [R125], R128 ;  /* 0x000000807d001387 */ /* 0x0007e80000100a00 */
[----:B------:R4:W-:Y:S01]  /*5fe50*/  @!P1 STL.64 [R125], RZ ;  /* 0x000000ff7d009387 */ /* 0x0009e20000100a00 */
[----:B---3--:R-:W-:-:S05]  /*5fe60*/  @P1 IMAD.MOV.U32 R129, RZ, RZ, -0x40100000 ;  /* 0xbff00000ff811424 */ /* 0x008fca00078e00ff */
[----:B------:R4:W-:Y:S01]  /*5fe70*/  @P1 STL.64 [R125+0x1388], R128 ;  /* 0x001388807d001387 */ /* 0x0009e20000100a00 */
[----:B------:R-:W-:Y:S02]  /*5fe80*/  @!P1 IMAD.MOV.U32 R128, RZ, RZ, 0x0 ;  /* 0x00000000ff809424 */ /* 0x000fe400078e00ff */
[----:B------:R-:W-:-:S05]  /*5fe90*/  @!P1 IMAD.MOV.U32 R129, RZ, RZ, -0x3f56d000 ;  /* 0xc0a93000ff819424 */ /* 0x000fca00078e00ff */
[----:B------:R4:W-:Y:S01]  /*5fea0*/  @!P1 STL.64 [R125+0x1388], R128 ;  /* 0x001388807d009387 */ /* 0x0009e20000100a00 */
[----:B------:R-:W-:-:S13]  /*5feb0*/  ISETP.NE.AND P1, PT, R122, 0x2, PT ;  /* 0x000000027a00780c */ /* 0x000fda0003f25270 */
[----:B----4-:R-:W-:Y:S05]  /*5fec0*/  @!P1 BRA `(.L_x_2016) ;  /* 0x00000000003c9947 */ /* 0x010fea0003800000 */
[----:B------:R-:W3:Y:S01]  /*5fed0*/  LDL.S8 R127, [R127+0x27f5] ;  /* 0x0027f5007f7f7983 */ /* 0x000ee20000100200 */
[----:B------:R-:W-:-:S04]  /*5fee0*/  VIADD R121, R121, 0x2 ;  /* 0x0000000279797836 */ /* 0x000fc80000000000 */
        /* <DEDUP_REMOVED lines=12> */
[----:B------:R4:W-:Y:S02]  /*5ffb0*/  @!P1 STL.64 [R121+0x1388], R124 ;  /* 0x0013887c79009387 */ /* 0x0009e40000100a00 */
.L_x_2016:
[----:B------:R-:W-:Y:S05]  /*5ffc0*/  BSYNC.RECONVERGENT B1 ;  /* 0x0000000000017941 */ /* 0x000fea0003800200 */
.L_x_2015:
[C---:B------:R-:W-:Y:S01]  /*5ffd0*/  ISETP.NE.AND P1, PT, R120.reuse, R178, PT ;  /* 0x000000b27800720c */ /* 0x040fe20003f25270 */
[----:B------:R-:W-:-:S12]  /*5ffe0*/  VIADD R120, R120, 0x1 ;  /* 0x0000000178787836 */ /* 0x000fd80000000000 */
[----:B------:R-:W-:Y:S05]  /*5fff0*/  @P1 BRA `(.L_x_2020) ;  /* 0xfffffff400e81947 */ /* 0x000fea000383ffff */
[----:B------:R-:W-:Y:S05]  /*60000*/  BSYNC.RECONVERGENT B0 ;  /* 0x0000000000007941 */ /* 0x000fea0003800200 */
.L_x_2014:
[----:B------:R-:W-:Y:S01]  /*60010*/  BSSY.RECONVERGENT B5, `(.L_x_2021) ;  /* 0x00003ff000057945 */ /* 0x000fe20003800200 */
[----:B------:R-:W-:-:S07]  /*60020*/  IMAD.MOV.U32 R123, RZ, RZ, 0x1 ;  /* 0x00000001ff7b7424 */ /* 0x000fce00078e00ff */
.L_x_2085:
[----:B------:R-:W-:Y:S04]  /*60030*/  BSSY.RECONVERGENT B4, `(.L_x_2022) ;  /* 0x00003f9000047945 */ /* 0x000fe80003800200 */
[----:B---3--:R-:W-:Y:S05]  /*60040*/  @!P0 BRA `(.L_x_2023) ;  /* 0x0000003c00dc8947 */ /* 0x008fea0003800000 */
[----:B------:R-:W-:Y:S01]  /*60050*/  IADD3 R205, PT, PT, R123, -0x1, RZ ;  /* 0xffffffff7bcd7810 */ /* 0x000fe20007ffe0ff */
[----:B------:R-:W-:Y:S02]  /*60060*/  IMAD.IADD R179, R1, 0x1, R123 ;  /* 0x0000000101b37824 */ /* 0x000fe400078e027b */
[----:B------:R-:W-:Y:S02]  /*60070*/  IMAD.MOV.U32 R122, RZ, RZ, 0x1 ;  /* 0x00000001ff7a7424 */ /* 0x000fe400078e00ff */
[CC--:B------:R-:W-:Y:S02]  /*60080*/  IMAD R204, R205.reuse, R172.reuse, -R172 ;  /* 0x000000accdcc7224 */ /* 0x0c0fe400078e0aac */
[----:B------:R-:W-:Y:S02]  /*60090*/  IMAD R131, R205, R172, -0x1 ;  /* 0xffffffffcd837424 */ /* 0x000fe400078e02ac */
[----:B------:R-:W-:-:S07]  /*600a0*/  VIADD R204, R204, 0xfffffffe ;  /* 0xfffffffecccc7836 */ /* 0x000fce0000000000 */
.L_x_2084:
[----:B---3--:R-:W-:-:S04]  /*600b0*/  IMAD.IADD R126, R131, 0x1, R122 ;  /* 0x00000001837e7824 */ /* 0x008fc800078e027a */
[----:B------:R-:W-:-:S05]  /*600c0*/  IMAD R130, R126, 0x8, R1 ;  /* 0x000000087e827824 */ /* 0x000fca00078e0201 */
[----:B------:R-:W3:Y:S01]  /*600d0*/  LDL.64 R186, [R130] ;  /* 0x0000000082ba7983 */ /* 0x000ee20000100a00 */
[----:B------:R-:W-:Y:S01]  /*600e0*/  IMAD.MOV.U32 R174, RZ, RZ, -0x800000 ;  /* 0xff800000ffae7424 */ /* 0x000fe200078e00ff */
[----:B------:R-:W-:Y:S01]  /*600f0*/  BSSY.RECONVERGENT B3, `(.L_x_2024) ;  /* 0x00003e9000037945 */ /* 0x000fe20003800200 */
[----:B------:R-:W-:-:S06]  /*60100*/  IMAD.MOV.U32 R175, RZ, RZ, 0x41cdcd64 ;  /* 0x41cdcd64ffaf7424 */ /* 0x000fcc00078e00ff */
[----:B---3--:R-:W-:-:S14]  /*60110*/  DSETP.GEU.AND P1, PT, |R186|, R174, PT ;  /* 0x000000aeba00722a */ /* 0x008fdc0003f2e200 */
[----:B------:R-:W-:Y:S05]  /*60120*/  @P1 BRA `(.L_x_2025) ;  /* 0x0000003c00941947 */ /* 0x000fea0003800000 */
[C---:B----4-:R-:W-:Y:S01]  /*60130*/  IMAD.IADD R129, R1.reuse, 0x1, R122 ;  /* 0x0000000101817824 */ /* 0x050fe200078e027a */
[----:B------:R-:W3:Y:S04]  /*60140*/  LDL.U8 R128, [R179+0x27d8] ;  /* 0x0027d800b3807983 */ /* 0x000ee80000100000 */
[----:B------:R-:W4:Y:S01]  /*60150*/  LDL.U8 R127, [R129+0x27f3] ;  /* 0x0027f300817f7983 */ /* 0x000f220000100000 */
[----:B------:R-:W-:Y:S01]  /*60160*/  VIADD R121, R1, 0x1388 ;  /* 0x0000138801797836 */ /* 0x000fe20000000000 */
[----:B------:R-:W-:Y:S03]  /*60170*/  BSSY.RECONVERGENT B1, `(.L_x_2026) ;  /* 0x0000174000017945 */ /* 0x000fe60003800200 */
[----:B------:R-:W-:Y:S01]  /*60180*/  IMAD R126, R126, 0x8, R121 ;  /* 0x000000087e7e7824 */ /* 0x000fe200078e0279 */
[----:B---3-5:R-:W-:-:S02]  /*60190*/  PRMT R124, R128, 0x8880, RZ ;  /* 0x00008880807c7816 */ /* 0x028fc400000000ff */
[----:B----4-:R-:W-:-:S05]  /*601a0*/  PRMT R120, R127, 0x8880, RZ ;  /* 0x000088807f787816 */ /* 0x010fca00000000ff */
        /* <DEDUP_REMOVED lines=11> */
[----:B---3--:R-:W-:-:S05]  /*60260*/  @P1 IMAD.MOV.U32 R121, RZ, RZ, 0x7ff00000 ;  /* 0x7ff00000ff791424 */ /* 0x008fca00078e00ff */
[----:B------:R3:W-:Y:S01]  /*60270*/  @P1 STL.64 [R130], R120 ;  /* 0x0000007882001387 */ /* 0x0007e20000100a00 */
[----:B------:R-:W-:Y:S05]  /*60280*/  @P1 BRA `(.L_x_2027) ;  /* 0x0000001400881947 */ /* 0x000fea0003800000 */
[----:B------:R-:W4:Y:S01]  /*60290*/  LDL.S8 R188, [R129+0x27f2] ;  /* 0x0027f20081bc7983 */ /* 0x000f220000100200 */
[----:B------:R-:W5:Y:S03]  /*602a0*/  LDC.64 R176, c[0x0][0x468] ;  /* 0x00011a00ffb07b82 */ /* 0x000f660000000a00 */
[----:B------:R-:W2:Y:S01]  /*602b0*/  LDL.U8 R173, [R179+0x27d7] ;  /* 0x0027d700b3ad7983 */ /* 0x000ea20000100000 */
[----:B---3--:R-:W-:Y:S01]  /*602c0*/  PRMT R120, R127, 0x8880, RZ ;  /* 0x000088807f787816 */ /* 0x008fe200000000ff */
[----:B------:R-:W-:Y:S01]  /*602d0*/  UMOV UR10, 0x1905 ;  /* 0x00001905000a7882 */ /* 0x000fe20000000000 */
[----:B------:R-:W-:Y:S02]  /*602e0*/  PRMT R189, R128, 0x3340, RZ ;  /* 0x0000334080bd7816 */ /* 0x000fe400000000ff */
[----:B------:R-:W3:Y:S01]  /*602f0*/  LDC.64 R190, c[0x0][0x468] ;  /* 0x00011a00ffbe7b82 */ /* 0x000ee20000000a00 */
[----:B------:R-:W-:-:S02]  /*60300*/  SHF.R.S32.HI R121, RZ, 0x1f, R120 ;  /* 0x0000001fff797819 */ /* 0x000fc40000011478 */
[C---:B----4-:R-:W-:Y:S02]  /*60310*/  PRMT R196, R188.reuse, 0x5410, R120 ;  /* 0x00005410bcc47816 */ /* 0x050fe40000000078 */
[----:B------:R-:W-:-:S03]  /*60320*/  LOP3.LUT R188, R188, 0xffff, RZ, 0xc0, !PT ;  /* 0x0000ffffbcbc7812 */ /* 0x000fc600078ec0ff */
[----:B------:R-:W-:Y:S01]  /*60330*/  IDP.2A.LO.S16.U8 R196, R196, UR10, R124 ;  /* 0x0000000ac4c47c26 */ /* 0x000fe2000800127c */
[----:B------:R-:W-:Y:S01]  /*60340*/  PRMT R188, R188, 0x3340, R127 ;  /* 0x00003340bcbc7816 */ /* 0x000fe2000000007f */
[----:B------:R-:W-:Y:S01]  /*60350*/  IMAD.WIDE R124, R124, 0x5, R120 ;  /* 0x000000057c7c7825 */ /* 0x000fe200078e0278 */
[----:B------:R-:W-:Y:S02]  /*60360*/  UMOV UR10, 0x57d19 ;  /* 0x00057d19000a7882 */ /* 0x000fe40000000000 */
[----:B------:R-:W-:Y:S02]  /*60370*/  PRMT R188, R188, 0x5410, R189 ;  /* 0x00005410bcbc7816 */ /* 0x000fe400000000bd */
[----:B--2---:R-:W-:Y:S02]  /*60380*/  PRMT R189, R173, 0x8880, RZ ;  /* 0x00008880adbd7816 */ /* 0x004fe400000000ff */
[----:B-----5:R-:W-:-:S03]  /*60390*/  LEA R198, P1, R124, R176, 0x3 ;  /* 0x000000b07cc67211 */ /* 0x020fc600078218ff */
[----:B------:R-:W-:Y:S01]  /*603a0*/  IDP.4A.S8.U8 R188, R188, UR10, R189 ;  /* 0x0000000abcbc7c26 */ /* 0x000fe200080002bd */
[----:B------:R-:W-:-:S03]  /*603b0*/  LEA.HI.X R199, R124, R177, R125, 0x3, P1 ;  /* 0x000000b17cc77211 */ /* 0x000fc600008f1c7d */
[--C-:B---3--:R-:W-:Y:S02]  /*603c0*/  IMAD.WIDE R188, R188, 0x8, R190.reuse ;  /* 0x00000008bcbc7825 */ /* 0x108fe400078e02be */
        /* <DEDUP_REMOVED lines=27> */
[----:B------:R-:W-:Y:S05]  /*60580*/  @!P1 BRA `(.L_x_2030) ;  /* 0x0000000400449947 */ /* 0x000fea0003800000 */
[----:B------:R-:W2:Y:S01]  /*60590*/  LDG.E.64 R190, desc[UR6][R190.64+0x4e20] ;  /* 0x004e2006bebe7981 */ /* 0x000ea2000c1e1b00 */
[----:B------:R-:W-:Y:S01]  /*605a0*/  DADD R196, R194, R196 ;  /* 0x00000000c2c47229 */ /* 0x000fe200000000c4 */
[----:B------:R-:W-:Y:S01]  /*605b0*/  UMOV UR10, 0xcccccccd ;  /* 0xcccccccd000a7882 */ /* 0x000fe20000000000 */
[----:B------:R-:W-:Y:S01]  /*605c0*/  UMOV UR11, 0x4016cccc ;  /* 0x4016cccc000b7882 */ /* 0x000fe20000000000 */
[----:B------:R-:W-:Y:S05]  /*605d0*/  BSSY.RECONVERGENT B2, `(.L_x_2031) ;  /* 0x000001f000027945 */ /* 0x000fea0003800200 */
[----:B------:R-:W-:Y:S02]  /*605e0*/  DSETP.GT.AND P1, PT, |R196|, R174, PT ;  /* 0x000000aec400722a */ /* 0x000fe40003f24200 */
[----:B--2---:R-:W-:-:S10]  /*605f0*/  DADD R190, R198, R190 ;  /* 0x00000000c6be7229 */ /* 0x004fd400000000be */
[----:B------:R-:W-:Y:S02]  /*60600*/  FSEL R124, R190, RZ, !P1 ;  /* 0x000000ffbe7c7208 */ /* 0x000fe40004800000 */
[----:B------:R-:W-:Y:S02]  /*60610*/  FSEL R125, R191, -1.875, !P1 ;  /* 0xbff00000bf7d7808 */ /* 0x000fe40004800000 */
[----:B------:R-:W-:-:S04]  /*60620*/  MOV R190, 0x1 ;  /* 0x0000000100be7802 */ /* 0x000fc80000000f00 */
        /* <DEDUP_REMOVED lines=25> */
.L_x_2032:
[----:B------:R-:W-:Y:S05]  /*607c0*/  BSYNC.RECONVERGENT B2 ;  /* 0x0000000000027941 */ /* 0x000fea0003800200 */
.L_x_2031:
        /* <DEDUP_REMOVED lines=32> */
.L_x_2035:
[----:B------:R-:W-:Y:S05]  /*609d0*/  BSYNC.RECONVERGENT B2 ;  /* 0x0000000000027941 */ /* 0x000fea0003800200 */
.L_x_2034:
        /* <DEDUP_REMOVED lines=12> */
.L_x_2030:
        /* <DEDUP_REMOVED lines=8> */
[----:B------:R-:W-:Y:S01]  /*60b20*/  FSEL R173, R120, RZ, !P1 ;  /* 0x000000ff78ad7208 */ /* 0x000fe20004800000 */
        /* <DEDUP_REMOVED lines=31> */
.L_x_2037:
[----:B------:R-:W-:Y:S05]  /*60d20*/  BSYNC.RECONVERGENT B2 ;  /* 0x0000000000027941 */ /* 0x000fea0003800200 */
.L_x_2036:
        /* <DEDUP_REMOVED lines=34> */
.L_x_2039:
[----:B------:R-:W-:Y:S05]  /*60f50*/  BSYNC.RECONVERGENT B2 ;  /* 0x0000000000027941 */ /* 0x000fea0003800200 */
.L_x_2038:
        /* <DEDUP_REMOVED lines=12> */
.L_x_2029:
        /* <DEDUP_REMOVED lines=48> */
.L_x_2041:
[----:B------:R-:W-:Y:S05]  /*61320*/  BSYNC.RECONVERGENT B2 ;  /* 0x0000000000027941 */ /* 0x000fea0003800200 */
.L_x_2040:
        /* <DEDUP_REMOVED lines=34> */
.L_x_2043:
[----:B------:R-:W-:Y:S05]  /*61550*/  BSYNC.RECONVERGENT B2 ;  /* 0x0000000000027941 */ /* 0x000fea0003800200 */
.L_x_2042:
        /* <DEDUP_REMOVED lines=11> */
.L_x_2033:
[----:B------:R-:W-:Y:S05]  /*61610*/  BSYNC.RECONVERGENT B0 ;  /* 0x0000000000007941 */ /* 0x000fea0003800200 */
.L_x_2028:
        /* <DEDUP_REMOVED lines=32> */
.L_x_2045:
[----:B------:R-:W-:Y:S05]  /*61820*/  BSYNC.RECONVERGENT B0 ;  /* 0x0000000000007941 */ /* 0x000fea0003800200 */
.L_x_2044:
        /* <DEDUP_REMOVED lines=8> */
.L_x_2027:
[----:B------:R-:W-:Y:S05]  /*618b0*/  BSYNC.RECONVERGENT B1 ;  /* 0x0000000000017941 */ /* 0x000fea0003800200 */
.L_x_2026:
[----:B------:R-:W-:Y:S01]  /*618c0*/  UMOV UR10, 0xff800000 ;  /* 0xff800000000a7882 */ /* 0x000fe20000000000 */
[----:B------:R-:W-:Y:S01]  /*618d0*/  UMOV UR11, 0x41cdcd64 ;  /* 0x41cdcd64000b7882 */ /* 0x000fe20000000000 */
[----:B---3--:R-:W-:Y:S01]  /*618e0*/  VIMNMX.U32 R120, PT, PT, R122, R123, PT ;  /* 0x0000007b7a787248 */ /* 0x008fe20003fe0000 */
        /* <DEDUP_REMOVED lines=10> */
[----:B------:R-:W-:Y:S01]  /*61990*/  IMAD.MOV.U32 R120, RZ, RZ, 0x1 ;  /* 0x00000001ff787424 */ /* 0x000fe200078e00ff */
[----:B------:R-:W-:Y:S01]  /*619a0*/  DADD R176, R186, 200 ;  /* 0x40690000bab07429 */ /* 0x000fe20000000000 */
[----:B------:R-:W-:Y:S05]  /*619b0*/  BMOV.32.CLEAR RZ, B0 ;  /* 0x0000000000ff7355 */ /* 0x000fea0000100000 */
[----:B------:R-:W-:Y:S01]  /*619c0*/  BSSY.RECONVERGENT B0, `(.L_x_2046) ;  /* 0x000001b000007945 */ /* 0x000fe20003800200 */
[----:B------:R-:W-:Y:S01]  /*619d0*/  MOV R192, 0x0 ;  /* 0x0000000000c07802 */ /* 0x000fe20000000f00 */
[----:B------:R-:W-:-:S02]  /*619e0*/  IMAD.MOV.U32 R193, RZ, RZ, -0x40100000 ;  /* 0xbff00000ffc17424 */ /* 0x000fc400078e00ff */
[----:B------:R-:W-:Y:S01]  /*619f0*/  FSETP.GEU.AND P2, PT, |R177|, 6.5827683646048100446e-37, PT ;  /* 0x03600000b100780b */ /* 0x000fe20003f4e200 */
[----:B----4-:R-:W-:Y:S01]  /*61a00*/  DADD R174, R188, -UR10 ;  /* 0x8000000abcae7e29 */ /* 0x010fe20008000000 */
[----:B------:R-:W-:Y:S01]  /*61a10*/  UMOV UR10, 0x3a29c77a ;  /* 0x3a29c77a000a7882 */ /* 0x000fe20000000000 */
[----:B------:R-:W-:-:S06]  /*61a20*/  UMOV UR11, 0x3fffcb92 ;  /* 0x3fffcb92000b7882 */ /* 0x000fcc0000000000 */
[----:B------:R-:W-:-:S06]  /*61a30*/  DFMA R174, R180, UR10, R174 ;  /* 0x0000000ab4ae7c2b */ /* 0x000fcc00080000ae */
[----:B------:R-:W4:Y:S02]  /*61a40*/  MUFU.RCP64H R121, R175 ;  /* 0x000000af00797308 */ /* 0x000f240000001800 */
[----:B----4-:R-:W-:-:S08]  /*61a50*/  DFMA R124, -R174, R120, 1 ;  /* 0x3ff00000ae7c742b */ /* 0x010fd00000000178 */
[----:B------:R-:W-:-:S08]  /*61a60*/  DFMA R124, R124, R124, R124 ;  /* 0x0000007c7c7c722b */ /* 0x000fd0000000007c */
[----:B------:R-:W-:-:S08]  /*61a70*/  DFMA R120, R120, R124, R120 ;  /* 0x0000007c7878722b */ /* 0x000fd00000000078 */
[----:B------:R-:W-:-:S08]  /*61a80*/  DFMA R124, -R174, R120, 1 ;  /* 0x3ff00000ae7c742b */ /* 0x000fd00000000178 */
[----:B------:R-:W-:-:S08]  /*61a90*/  DFMA R120, R120, R124, R120 ;  /* 0x0000007c7878722b */ /* 0x000fd00000000078 */
[----:B------:R-:W-:-:S08]  /*61aa0*/  DMUL R124, R176, R120 ;  /* 0x00000078b07c7228 */ /* 0x000fd00000000000 */
[----:B------:R-:W-:-:S08]  /*61ab0*/  DFMA R190, -R174, R124, R176 ;  /* 0x0000007caebe722b */ /* 0x000fd000000001b0 */
[----:B------:R-:W-:Y:S01]  /*61ac0*/  DFMA R120, R120, R190, R124 ;  /* 0x000000be7878722b */ /* 0x000fe2000000007c */
[----:B------:R-:W-:-:S09]  /*61ad0*/  IMAD.MOV.U32 R125, RZ, RZ, 0x7ff00000 ;  /* 0x7ff00000ff7d7424 */ /* 0x000fd200078e00ff */
[----:B------:R-:W-:-:S05]  /*61ae0*/  FFMA R124, RZ, R175, R121 ;  /* 0x000000afff7c7223 */ /* 0x000fca0000000079 */
[----:B------:R-:W-:Y:S01]  /*61af0*/  FSETP.GT.AND P1, PT, |R124|, 1.469367938527859385e-39, PT ;  /* 0x001000007c00780b */ /* 0x000fe20003f24200 */
[----:B------:R-:W-:-:S12]  /*61b00*/  IMAD.MOV.U32 R124, RZ, RZ, 0x0 ;  /* 0x00000000ff7c7424 */ /* 0x000fd800078e00ff */
[----:B------:R-:W-:Y:S05]  /*61b10*/  @P1 BRA P2, `(.L_x_2047) ;  /* 0x0000000000141947 */ /* 0x000fea0001000000 */
[----:B------:R-:W-:Y:S05]  /*61b20*/  BMOV.32.CLEAR RZ, B11 ;  /* 0x000000000bff7355 */ /* 0x000fea0000100000 */
[----:B------:R-:W-:-:S07]  /*61b30*/  MOV R173, 0x61b50 ;  /* 0x00061b5000ad7802 */ /* 0x000fce0000000f00 */
[----:B0123--:R-:W-:Y:S05]  /*61b40*/  CALL.REL.NOINC `($__internal_0_$__cuda_sm20_div_rn_f64_full) ;  /* 0x0000228800247944 */ /* 0x00ffea0003c00000 */
[----:B------:R-:W-:Y:S02]  /*61b50*/  IMAD.MOV.U32 R120, RZ, RZ, R174 ;  /* 0x000000ffff787224 */ /* 0x000fe400078e00ae */
[----:B------:R-:W-:-:S07]  /*61b60*/  IMAD.MOV.U32 R121, RZ, RZ, R175 ;  /* 0x000000ffff797224 */ /* 0x000fce00078e00af */
.L_x_2047:
[----:B------:R-:W-:Y:S05]  /*61b70*/  BSYNC.RECONVERGENT B0 ;  /* 0x0000000000007941 */ /* 0x000fea0003800200 */
.L_x_2046:
[----:B------:R-:W-:-:S04]  /*61b80*/  IMAD.IADD R173, R204, 0x1, R122 ;  /* 0x00000001ccad7824 */ /* 0x000fc800078e027a */
[----:B------:R-:W-:-:S06]  /*61b90*/  IMAD R176, R173, 0x8, R1 ;  /* 0x00000008adb07824 */ /* 0x000fcc00078e0201 */
[----:B------:R-:W4:Y:S01]  /*61ba0*/  LDL.64 R176, [R176] ;  /* 0x00000000b0b07983 */ /* 0x000f220000100a00 */
[----:B---3--:R-:W-:Y:S01]  /*61bb0*/  IMAD.MOV.U32 R194, RZ, RZ, -0x800000 ;  /* 0xff800000ffc27424 */ /* 0x008fe200078e00ff */
[----:B------:R-:W-:Y:S05]  /*61bc0*/  BMOV.32.CLEAR RZ, B0 ;  /* 0x0000000000ff7355 */ /* 0x000fea0000100000 */
[----:B------:R-:W-:Y:S01]  /*61bd0*/  IMAD.MOV.U32 R195, RZ, RZ, 0x41cdcd64 ;  /* 0x41cdcd64ffc37424 */ /* 0x000fe200078e00ff */
[----:B------:R-:W-:Y:S05]  /*61be0*/  BSSY.RECONVERGENT B0, `(.L_x_2048) ;  /* 0x0000016000007945 */ /* 0x000fea0003800200 */
[----:B----4-:R-:W-:-:S14]  /*61bf0*/  DSETP.GEU.AND P1, PT, |R176|, R194, PT ;  /* 0x000000c2b000722a */ /* 0x010fdc0003f2e200 */
[----:B------:R-:W-:Y:S05]  /*61c00*/  @P1 BRA `(.L_x_2049) ;  /* 0x00000000004c1947 */ /* 0x000fea0003800000 */
[----:B------:R-:W3:Y:S01]  /*61c10*/  LDL.U8 R174, [R179+0x27d7] ;  /* 0x0027d700b3ae7983 */ /* 0x000ee20000100000 */
[----:B------:R-:W4:Y:S03]  /*61c20*/  LDC.64 R190, c[0x0][0x468] ;  /* 0x00011a00ffbe7b82 */ /* 0x000f260000000a00 */
[----:B------:R-:W5:Y:S01]  /*61c30*/  LDL.U8 R175, [R129+0x27f2] ;  /* 0x0027f20081af7983 */ /* 0x000f620000100000 */
[----:B------:R-:W-:Y:S01]  /*61c40*/  UMOV UR10, 0x5197d ;  /* 0x0005197d000a7882 */ /* 0x000fe20000000000 */
[----:B---3--:R-:W-:Y:S02]  /*61c50*/  PRMT R174, R174, 0x3340, R128 ;  /* 0x00003340aeae7816 */ /* 0x008fe40000000080 */
[----:B-----5:R-:W-:-:S04]  /*61c60*/  PRMT R175, R175, 0x3340, RZ ;  /* 0x00003340afaf7816 */ /* 0x020fc800000000ff */
[----:B------:R-:W-:Y:S02]  /*61c70*/  PRMT R174, R174, 0x5410, R175 ;  /* 0x00005410aeae7816 */ /* 0x000fe400000000af */
[----:B------:R-:W-:-:S05]  /*61c80*/  PRMT R175, R127, 0x8880, RZ ;  /* 0x000088807faf7816 */ /* 0x000fca00000000ff */
[----:B------:R-:W-:-:S04]  /*61c90*/  IDP.4A.S8.U8 R174, R174, UR10, R175 ;  /* 0x0000000aaeae7c26 */ /* 0x000fc800080002af */
[----:B----4-:R-:W-:-:S05]  /*61ca0*/  IMAD.WIDE R190, R174, 0x8, R190 ;  /* 0x00000008aebe7825 */ /* 0x010fca00078e02be */
[----:B------:R-:W3:Y:S02]  /*61cb0*/  LDG.E.64 R174, desc[UR6][R190.64+0x1388] ;  /* 0x00138806beae7981 */ /* 0x000ee4000c1e1b00 */
[----:B---3--:R-:W-:-:S14]  /*61cc0*/  DSETP.GEU.AND P1, PT, |R174|, R194, PT ;  /* 0x000000c2ae00722a */ /* 0x008fdc0003f2e200 */
[----:B------:R-:W-:Y:S05]  /*61cd0*/  @P1 BRA `(.L_x_2049) ;  /* 0x0000000000181947 */ /* 0x000fea0003800000 */
[----:B------:R-:W-:Y:S01]  /*61ce0*/  VIADD R196, R1, 0x1388 ;  /* 0x0000138801c47836 */ /* 0x000fe20000000000 */
[----:B------:R-:W3:Y:S03]  /*61cf0*/  LDG.E.64 R190, desc[UR6][R190.64] ;  /* 0x00000006bebe7981 */ /* 0x000ee6000c1e1b00 */
[----:B------:R-:W-:-:S06]  /*61d00*/  IMAD R192, R173, 0x8, R196 ;  /* 0x00000008adc07824 */ /* 0x000fcc00078e02c4 */
[----:B------:R-:W3:Y:S01]  /*61d10*/  LDL.64 R192, [R192] ;  /* 0x00000000c0c07983 */ /* 0x000ee20000100a00 */
[----:B------:R-:W-:Y:S02]  /*61d20*/  DADD R124, R176, R174 ;  /* 0x00000000b07c7229 */ /* 0x000fe400000000ae */
[----:B---3--:R-:W-:-:S11]  /*61d30*/  DADD R192, R192, R190 ;  /* 0x00000000c0c07229 */ /* 0x008fd600000000be */
.L_x_2049:
[----:B------:R-:W-:Y:S05]  /*61d40*/  BSYNC.RECONVERGENT B0 ;  /* 0x0000000000007941 */ /* 0x000fea0003800200 */
.L_x_2048:
        /* <DEDUP_REMOVED lines=28> */
.L_x_2051:
[----:B------:R-:W-:Y:S05]  /*61f10*/  BSYNC.RECONVERGENT B0 ;  /* 0x0000000000007941 */ /* 0x000fea0003800200 */
.L_x_2050:
[----:B------:R-:W-:Y:S01]  /*61f20*/  DSETP.GEU.AND P2, PT, R188, -2500, PT ;  /* 0xc0a38800bc00742a */ /* 0x000fe20003f4e000 */
[----:B------:R-:W-:Y:S05]  /*61f30*/  BMOV.32.CLEAR RZ, B0 ;  /* 0x0000000000ff7355 */ /* 0x000fea0000100000 */
[----:B------:R-:W-:Y:S01]  /*61f40*/  DSETP.GEU.AND P1, PT, R192, -2500, PT ;  /* 0xc0a38800c000742a */ /* 0x000fe20003f2e000 */
[----:B------:R-:W-:Y:S01]  /*61f50*/  FSEL R176, R186, RZ, P2 ;  /* 0x000000ffbab07208 */ /* 0x000fe20001000000 */
[----:B------:R-:W-:Y:S01]  /*61f60*/  BSSY.RECONVERGENT B0, `(.L_x_2052) ;  /* 0x000001b000007945 */ /* 0x000fe20003800200 */
[----:B------:R-:W-:-:S03]  /*61f70*/  FSEL R177, R187, RZ, P2 ;  /* 0x000000ffbbb17208 */ /* 0x000fc60001000000 */
[----:B------:R-:W-:Y:S02]  /*61f80*/  FSEL R174, R192, RZ, P1 ;  /* 0x000000ffc0ae7208 */ /* 0x000fe40000800000 */
[----:B------:R-:W-:Y:S02]  /*61f90*/  FSEL R175, R193, -5.287109375, P1 ;  /* 0xc0a93000c1af7808 */ /* 0x000fe40000800000 */
[----:B------:R-:W-:Y:S02]  /*61fa0*/  FSEL R192, R124, RZ, P1 ;  /* 0x000000ff7cc07208 */ /* 0x000fe40000800000 */
[----:B------:R-:W-:Y:S01]  /*61fb0*/  FSEL R193, R125, RZ, P1 ;  /* 0x000000ff7dc17208 */ /* 0x000fe20000800000 */
[----:B------:R-:W-:Y:S01]  /*61fc0*/  DSETP.GT.AND P1, PT, R176, RZ, PT ;  /* 0x000000ffb000722a */ /* 0x000fe20003f24000 */
[----:B------:R-:W-:Y:S02]  /*61fd0*/  FSEL R124, R188, RZ, P2 ;  /* 0x000000ffbc7c7208 */ /* 0x000fe40001000000 */
[----:B------:R-:W-:-:S06]  /*61fe0*/  FSEL R125, R189, -5.287109375, P2 ;  /* 0xc0a93000bd7d7808 */ /* 0x000fcc0001000000 */
[----:B------:R-:W-:-:S06]  /*61ff0*/  DSETP.GT.AND P1, PT, R124, RZ, P1 ;  /* 0x000000ff7c00722a */ /* 0x000fcc0000f24000 */
[----:B------:R-:W-:-:S14]  /*62000*/  DSETP.GT.OR P1, PT, R190, R120, P1 ;  /* 0x00000078be00722a */ /* 0x000fdc0000f24400 */
[----:B------:R-:W-:Y:S05]  /*62010*/  @P1 BRA `(.L_x_2053) ;  /* 0x0000000000241947 */ /* 0x000fea0003800000 */
[----:B------:R-:W-:-:S14]  /*62020*/  DSETP.GE.AND P1, PT, R120, R190, PT ;  /* 0x000000be7800722a */ /* 0x000fdc0003f26000 */
[----:B------:R-:W-:Y:S05]  /*62030*/  @!P1 BRA `(.L_x_2054) ;  /* 0x0000000000349947 */ /* 0x000fea0003800000 */
[----:B------:R4:W-:Y:S01]  /*62040*/  STL.64 [R126], R124 ;  /* 0x0000007c7e007387 */ /* 0x0009e20000100a00 */
[----:B------:R-:W-:Y:S02]  /*62050*/  IMAD.MOV.U32 R188, RZ, RZ, R124 ;  /* 0x000000ffffbc7224 */ /* 0x000fe400078e007c */
[----:B------:R-:W-:Y:S01]  /*62060*/  IMAD.MOV.U32 R189, RZ, RZ, R125 ;  /* 0x000000ffffbd7224 */ /* 0x000fe200078e007d */
[----:B------:R4:W-:Y:S01]  /*62070*/  STL.64 [R130], R176 ;  /* 0x000000b082007387 */ /* 0x0009e20000100a00 */
[----:B------:R-:W-:Y:S02]  /*62080*/  IMAD.MOV.U32 R186, RZ, RZ, R176 ;  /* 0x000000ffffba7224 */ /* 0x000fe400078e00b0 */
[----:B------:R-:W-:Y:S01]  /*62090*/  IMAD.MOV.U32 R187, RZ, RZ, R177 ;  /* 0x000000ffffbb7224 */ /* 0x000fe200078e00b1 */
[----:B------:R-:W-:Y:S06]  /*620a0*/  BRA `(.L_x_2054) ;  /* 0x0000000000187947 */ /* 0x000fec0003800000 */
.L_x_2053:
[----:B------:R3:W-:Y:S01]  /*620b0*/  STL.64 [R126], R174 ;  /* 0x000000ae7e007387 */ /* 0x0007e20000100a00 */
[----:B------:R-:W-:Y:S01]  /*620c0*/  IMAD.MOV.U32 R188, RZ, RZ, R174 ;  /* 0x000000ffffbc7224 */ /* 0x000fe200078e00ae */
[----:B------:R-:W-:Y:S01]  /*620d0*/  MOV R186, R192 ;  /* 0x000000c000ba7202 */ /* 0x000fe20000000f00 */
[----:B------:R-:W-:Y:S01]  /*620e0*/  IMAD.MOV.U32 R189, RZ, RZ, R175 ;  /* 0x000000ffffbd7224 */ /* 0x000fe200078e00af */
[----:B------:R3:W-:Y:S01]  /*620f0*/  STL.64 [R130], R192 ;  /* 0x000000c082007387 */ /* 0x0007e20000100a00 */
[----:B------:R-:W-:-:S07]  /*62100*/  IMAD.MOV.U32 R187, RZ, RZ, R193 ;  /* 0x000000ffffbb7224 */ /* 0x000fce00078e00c1 */
.L_x_2054:
[----:B------:R-:W-:Y:S05]  /*62110*/  BSYNC.RECONVERGENT B0 ;  /* 0x0000000000007941 */ /* 0x000fea0003800200 */
.L_x_2052:
[----:B------:R-:W5:Y:S01]  /*62120*/  LDCU.64 UR10, c[0x0][0x468] ;  /* 0x00008d00ff0a77ac */ /* 0x000f620008000a00 */
[----:B---3--:R-:W-:Y:S01]  /*62130*/  PRMT R192, R127, 0x8880, RZ ;  /* 0x000088807fc07816 */ /* 0x008fe200000000ff */
[----:B------:R-:W-:Y:S01]  /*62140*/  IMAD.MOV.U32 R207, RZ, RZ, 0x3 ;  /* 0x00000003ffcf7424 */ /* 0x000fe200078e00ff */
[----:B------:R-:W-:Y:S02]  /*62150*/  PRMT R120, R128, 0x8880, RZ ;  /* 0x0000888080787816 */ /* 0x000fe400000000ff */
[----:B------:R-:W-:Y:S02]  /*62160*/  SHF.R.S32.HI R193, RZ, 0x1f, R192 ;  /* 0x0000001fffc17819 */ /* 0x000fe400000114c0 */
[----:B----4-:R-:W-:Y:S01]  /*62170*/  SHF.R.S32.HI R124, RZ, 0x1f, R120 ;  /* 0x0000001fff7c7819 */ /* 0x010fe20000011478 */
[----:B------:R-:W-:-:S04]  /*62180*/  IMAD.WIDE.U32 R120, R120, 0x5, R192 ;  /* 0x0000000578787825 */ /* 0x000fc800078e00c0 */
[----:B------:R-:W-:-:S04]  /*62190*/  IMAD R124, R124, 0x5, RZ ;  /* 0x000000057c7c7824 */ /* 0x000fc800078e02ff */
[----:B------:R-:W-:Y:S01]  /*621a0*/  IMAD.IADD R121, R121, 0x1, R124 ;  /* 0x0000000179797824 */ /* 0x000fe200078e027c */
[----:B-----5:R-:W-:-:S04]  /*621b0*/  LEA R194, P1, R120, UR10, 0x3 ;  /* 0x0000000a78c27c11 */ /* 0x020fc8000f8218ff */
[----:B------:R-:W-:-:S09]  /*621c0*/  LEA.HI.X R195, R120, UR11, R121, 0x3, P1 ;  /* 0x0000000b78c37c11 */ /* 0x000fd200088f1c79 */
.L_x_2083:
        /* <DEDUP_REMOVED lines=11> */
[----:B---3--:R-:W-:Y:S05]  /*62280*/  @P2 BRA `(.L_x_2056) ;  /* 0x0000001c00342947 */ /* 0x008fea0003800000 */
.L_x_2082:
[----:B------:R-:W-:Y:S02]  /*62290*/  IMAD.MOV.U32 R124, RZ, RZ, R206 ;  /* 0x000000ffff7c7224 */ /* 0x000fe400078e00ce */
[----:B------:R-:W-:-:S04]  /*622a0*/  VIADD R206, R206, 0xffffffff ;  /* 0xffffffffcece7836 */ /* 0x000fc80000000000 */
[----:B------:R-:W-:-:S04]  /*622b0*/  IMAD R173, R206, R172, R125 ;  /* 0x000000accead7224 */ /* 0x000fc800078e027d */
[----:B------:R-:W-:-:S04]  /*622c0*/  VIADD R173, R173, 0xffffffff ;  /* 0xffffffffadad7836 */ /* 0x000fc80000000000 */
[----:B---3--:R-:W-:-:S06]  /*622d0*/  IMAD R120, R173, 0x8, R1 ;  /* 0x00000008ad787824 */ /* 0x008fcc00078e0201 */
        /* <DEDUP_REMOVED lines=13> */
[C---:B------:R-:W-:Y:S01]  /*623b0*/  IMAD.IADD R176, R209.reuse, 0x1, R208 ;  /* 0x00000001d1b07824 */ /* 0x040fe200078e02d0 */
[C---:B------:R-:W-:Y:S02]  /*623c0*/  ISETP.NE.AND P3, PT, R208.reuse, RZ, PT ;  /* 0x000000ffd000720c */ /* 0x040fe40003f65270 */
[----:B------:R-:W-:Y:S02]  /*623d0*/  ISETP.GT.AND P2, PT, R208, RZ, !P2 ;  /* 0x000000ffd000720c */ /* 0x000fe40005744270 */
[----:B------:R-:W-:-:S04]  /*623e0*/  ISETP.GT.AND P3, PT, R209, RZ, !P3 ;  /* 0x000000ffd100720c */ /* 0x000fc80005f64270 */
[----:B------:R-:W-:-:S13]  /*623f0*/  PLOP3.LUT P2, PT, P2, P3, PT, 0xf8, 0x8f ;  /* 0x00000000008f781c */ /* 0x000fda0001747f70 */
[----:B------:R-:W-:Y:S05]  /*62400*/  @P2 BRA `(.L_x_2060) ;  /* 0x0000000c00782947 */ /* 0x000fea0003800000 */
[----:B------:R-:W-:Y:S02]  /*62410*/  ISETP.NE.AND P2, PT, R208, 0x1, PT ;  /* 0x00000001d000780c */ /* 0x000fe40003f45270 */
[----:B------:R-:W-:-:S13]  /*62420*/  ISETP.EQ.AND P3, PT, R209, 0x1, PT ;  /* 0x00000001d100780c */ /* 0x000fda0003f62270 */
[----:B------:R-:W-:Y:S05]  /*62430*/  @!P2 BRA P3, `(.L_x_2061) ;  /* 0x0000000400bca947 */ /* 0x000fea0001800000 */
        /* <DEDUP_REMOVED lines=17> */
[----:B------:R-:W-:-:S03]  /*62550*/  PRMT R199, R199, 0x3340, R127 ;  /* 0x00003340c7c77816 */ /* 0x000fc6000000007f */
        /* <DEDUP_REMOVED lines=13> */
[----:B------:R-:W-:-:S04]  /*62630*/  IADD3 R208, PT, PT, R209, -R208, RZ ;  /* 0x800000d0d1d07210 */ /* 0x000fc80007ffe0ff */
        /* <DEDUP_REMOVED lines=44> */
.L_x_2063:
[----:B------:R-:W-:Y:S05]  /*62900*/  BSYNC.RECONVERGENT B7 ;  /* 0x0000000000077941 */ /* 0x000fea0003800200 */
.L_x_2062:
        /* <DEDUP_REMOVED lines=27> */
.L_x_2065:
[----:B------:R-:W-:Y:S05]  /*62ac0*/  BSYNC.RECONVERGENT B7 ;  /* 0x0000000000077941 */ /* 0x000fea0003800200 */
.L_x_2064:
[----:B------:R-:W-:-:S06]  /*62ad0*/  DSETP.GT.AND P2, PT, R120, R190, PT ;  /* 0x000000be7800722a */ /* 0x000fcc0003f44000 */
[----:B------:R-:W-:Y:S02]  /*62ae0*/  FSEL R174, R198, RZ, P2 ;  /* 0x000000ffc6ae7208 */ /* 0x000fe40001000000 */
[----:B------:R-:W-:Y:S02]  /*62af0*/  FSEL R175, R199, -1.875, P2 ;  /* 0xbff00000c7af7808 */ /* 0x000fe40001000000 */
[----:B------:R-:W-:Y:S02]  /*62b00*/  FSEL R176, R202, RZ, P2 ;  /* 0x000000ffcab07208 */ /* 0x000fe40001000000 */
[----:B------:R-:W-:Y:S01]  /*62b10*/  FSEL R177, R203, +QNAN , P2 ;  /* 0x7ff00000cbb17808 */ /* 0x000fe20001000000 */
[----:B------:R-:W-:Y:S06]  /*62b20*/  BRA `(.L_x_2066) ;  /* 0x0000001000bc7947 */ /* 0x000fec0003800000 */
.L_x_2061:
        /* <DEDUP_REMOVED lines=64> */
.L_x_2068:
[----:B------:R-:W-:Y:S05]  /*62f30*/  BSYNC.RECONVERGENT B7 ;  /* 0x0000000000077941 */ /* 0x000fea0003800200 */
.L_x_2067:
        /* <DEDUP_REMOVED lines=27> */
.L_x_2070:
[----:B------:R-:W-:Y:S05]  /*630f0*/  BSYNC.RECONVERGENT B7 ;  /* 0x0000000000077941 */ /* 0x000fea0003800200 */
.L_x_2069:
[----:B------:R-:W-:Y:S01]  /*63100*/  DADD R174, -R190, R120 ;  /* 0x00000000beae7229 */ /* 0x000fe20000000178 */
[----:B------:R-:W-:Y:S01]  /*63110*/  UMOV UR10, 0xa0b5ed8d ;  /* 0xa0b5ed8d000a7882 */ /* 0x000fe20000000000 */
[----:B------:R-:W-:Y:S01]  /*63120*/  UMOV UR11, 0x3eb0c6f7 ;  /* 0x3eb0c6f7000b7882 */ /* 0x000fe20000000000 */
[----:B------:R-:W-:Y:S02]  /*63130*/  IMAD.MOV.U32 R176, RZ, RZ, 0x0 ;  /* 0x00000000ffb07424 */ /* 0x000fe400078e00ff */
[----:B------:R-:W-:-:S03]  /*63140*/  IMAD.MOV.U32 R177, RZ, RZ, 0x7ff00000 ;  /* 0x7ff00000ffb17424 */ /* 0x000fc600078e00ff */
[----:B------:R-:W-:Y:S01]  /*63150*/  DSETP.GE.AND P2, PT, R174, UR10, PT ;  /* 0x0000000aae007e2a */ /* 0x000fe2000bf46000 */
[----:B------:R-:W-:Y:S01]  /*63160*/  IMAD.MOV.U32 R174, RZ, RZ, 0x0 ;  /* 0x00000000ffae7424 */ /* 0x000fe200078e00ff */
[----:B------:R-:W-:-:S12]  /*63170*/  MOV R175, 0xbff00000 ;  /* 0xbff0000000af7802 */ /* 0x000fd80000000f00 */
[----:B------:R-:W-:Y:S05]  /*63180*/  @!P2 BRA `(.L_x_2066) ;  /* 0x0000000c0024a947 */ /* 0x000fea0003800000 */
[----:B------:R-:W-:-:S06]  /*63190*/  DSETP.GT.AND P2, PT, R120, R190, PT ;  /* 0x000000be7800722a */ /* 0x000fcc0003f44000 */
[----:B------:R-:W-:Y:S02]  /*631a0*/  FSEL R174, R198, RZ, P2 ;  /* 0x000000ffc6ae7208 */ /* 0x000fe40001000000 */
[----:B------:R-:W-:Y:S02]  /*631b0*/  FSEL R175, R199, -1.875, P2 ;  /* 0xbff00000c7af7808 */ /* 0x000fe40001000000 */
[----:B------:R-:W-:Y:S02]  /*631c0*/  FSEL R176, R202, RZ, P2 ;  /* 0x000000ffcab07208 */ /* 0x000fe40001000000 */
[----:B------:R-:W-:Y:S01]  /*631d0*/  FSEL R177, R203, +QNAN , P2 ;  /* 0x7ff00000cbb17808 */ /* 0x000fe20001000000 */
[----:B------:R-:W-:Y:S06]  /*631e0*/  BRA `(.L_x_2066) ;  /* 0x0000000c000c7947 */ /* 0x000fec0003800000 */
.L_x_2060:
[----:B------:R-:W-:Y:S02]  /*631f0*/  ISETP.NE.AND P2, PT, R208, 0x1, PT ;  /* 0x00000001d000780c */ /* 0x000fe40003f45270 */
[C---:B------:R-:W-:Y:S02]  /*63200*/  ISETP.NE.AND P3, PT, R209.reuse, 0x1, PT ;  /* 0x00000001d100780c */ /* 0x040fe40003f65270 */
[----:B------:R-:W-:-:S13]  /*63210*/  ISETP.EQ.OR P4, PT, R209, 0x1, !P2 ;  /* 0x00000001d100780c */ /* 0x000fda0005782670 */
[----:B------:R-:W-:Y:S05]  /*63220*/  @P4 BRA `(.L_x_2071) ;  /* 0x0000000400744947 */ /* 0x000fea0003800000 */
        /* <DEDUP_REMOVED lines=58> */
.L_x_2073:
[----:B------:R-:W-:Y:S05]  /*635d0*/  BSYNC.RECONVERGENT B7 ;  /* 0x0000000000077941 */ /* 0x000fea0003800200 */
.L_x_2072:
        /* <DEDUP_REMOVED lines=27> */
.L_x_2075:
[----:B------:R-:W-:Y:S05]  /*63790*/  BSYNC.RECONVERGENT B7 ;  /* 0x0000000000077941 */ /* 0x000fea0003800200 */
.L_x_2074:
[----:B------:R-:W-:-:S06]  /*637a0*/  DSETP.GT.AND P2, PT, R120, R190, PT ;  /* 0x000000be7800722a */ /* 0x000fcc0003f44000 */
[----:B------:R-:W-:Y:S02]  /*637b0*/  FSEL R174, R198, RZ, P2 ;  /* 0x000000ffc6ae7208 */ /* 0x000fe40001000000 */
[----:B------:R-:W-:Y:S02]  /*637c0*/  FSEL R175, R199, -1.875, P2 ;  /* 0xbff00000c7af7808 */ /* 0x000fe40001000000 */
[----:B------:R-:W-:Y:S02]  /*637d0*/  FSEL R176, R202, RZ, P2 ;  /* 0x000000ffcab07208 */ /* 0x000fe40001000000 */
[----:B------:R-:W-:Y:S01]  /*637e0*/  FSEL R177, R203, +QNAN , P2 ;  /* 0x7ff00000cbb17808 */ /* 0x000fe20001000000 */
[----:B------:R-:W-:Y:S06]  /*637f0*/  BRA `(.L_x_2066) ;  /* 0x0000000400887947 */ /* 0x000fec0003800000 */
.L_x_2071:
[----:B------:R-:W-:Y:S01]  /*63800*/  ISETP.EQ.AND P2, PT, R209, RZ, !P2 ;  /* 0x000000ffd100720c */ /* 0x000fe20005742270 */
[----:B------:R-:W-:Y:S01]  /*63810*/  VIADD R190, R1, 0x1388 ;  /* 0x0000138801be7836 */ /* 0x000fe20000000000 */
[----:B------:R-:W-:Y:S01]  /*63820*/  ISETP.EQ.AND P3, PT, R208, RZ, !P3 ;  /* 0x000000ffd000720c */ /* 0x000fe20005f62270 */
[----:B------:R-:W-:Y:S01]  /*63830*/  BSSY.RECONVERGENT B7, `(.L_x_2076) ;  /* 0x0000019000077945 */ /* 0x000fe20003800200 */
[----:B------:R-:W-:Y:S01]  /*63840*/  CS2R R174, SRZ ;  /* 0x0000000000ae7805 */ /* 0x000fe2000001ff00 */
[----:B------:R-:W-:Y:S01]  /*63850*/  IMAD R173, R173, 0x8, R190 ;  /* 0x00000008adad7824 */ /* 0x000fe200078e02be */
[----:B------:R-:W-:Y:S01]  /*63860*/  PLOP3.LUT P2, PT, P2, P3, PT, 0xf8, 0x8f ;  /* 0x00000000008f781c */ /* 0x000fe20001747f70 */
[----:B------:R-:W-:Y:S02]  /*63870*/  IMAD.MOV.U32 R196, RZ, RZ, 0x0 ;  /* 0x00000000ffc47424 */ /* 0x000fe400078e00ff */
[----:B------:R-:W-:-:S10]  /*63880*/  IMAD.MOV.U32 R197, RZ, RZ, -0x3f56d000 ;  /* 0xc0a93000ffc57424 */ /* 0x000fd400078e00ff */
        /* <DEDUP_REMOVED lines=19> */
.L_x_2077:
[----:B------:R-:W-:Y:S05]  /*639c0*/  BSYNC.RECONVERGENT B7 ;  /* 0x0000000000077941 */ /* 0x000fea0003800200 */
.L_x_2076:
[----:B------:R-:W3:Y:S01]  /*639d0*/  LDL.64 R190, [R173] ;  /* 0x00000000adbe7983 */ /* 0x000ee20000100a00 */
        /* <DEDUP_REMOVED lines=34> */
.L_x_2079:
[----:B------:R-:W-:Y:S05]  /*63c00*/  BSYNC.RECONVERGENT B7 ;  /* 0x0000000000077941 */ /* 0x000fea0003800200 */
.L_x_2078:
        /* <DEDUP_REMOVED lines=27> */
.L_x_2081:
[----:B------:R-:W-:Y:S05]  /*63dc0*/  BSYNC.RECONVERGENT B7 ;  /* 0x0000000000077941 */ /* 0x000fea0003800200 */
.L_x_2080:
[----:B------:R-:W-:-:S06]  /*63dd0*/  DSETP.GT.AND P2, PT, R120, R190, PT ;  /* 0x000000be7800722a */ /* 0x000fcc0003f44000 */
[----:B------:R-:W-:Y:S02]  /*63de0*/  FSEL R174, R198, RZ, P2 ;  /* 0x000000ffc6ae7208 */ /* 0x000fe40001000000 */
[----:B------:R-:W-:Y:S02]  /*63df0*/  FSEL R175, R199, -1.875, P2 ;  /* 0xbff00000c7af7808 */ /* 0x000fe40001000000 */
[----:B------:R-:W-:Y:S02]  /*63e00*/  FSEL R176, R202, RZ, P2 ;  /* 0x000000ffcab07208 */ /* 0x000fe40001000000 */
[----:B------:R-:W-:-:S07]  /*63e10*/  FSEL R177, R203, +QNAN , P2 ;  /* 0x7ff00000cbb17808 */ /* 0x000fce0001000000 */
.L_x_2066:
[----:B------:R-:W-:Y:S05]  /*63e20*/  BSYNC.RECONVERGENT B0 ;  /* 0x0000000000007941 */ /* 0x000fea0003800200 */
.L_x_2059:
        /* <DEDUP_REMOVED lines=9> */
[----:B------:R-:W-:Y:S02]  /*63ec0*/  @!P2 IMAD.MOV.U32 R188, RZ, RZ, R120 ;  /* 0x000000ffffbca224 */ /* 0x000fe400078e0078 */
[----:B------:R-:W-:Y:S01]  /*63ed0*/  @!P2 IMAD.MOV.U32 R189, RZ, RZ, R121 ;  /* 0x000000ffffbda224 */ /* 0x000fe200078e0079 */
[----:B------:R3:W-:Y:S01]  /*63ee0*/  @!P2 STL.64 [R126], R120 ;  /* 0x000000787e00a387 */ /* 0x0007e20000100a00 */
[----:B------:R-:W-:Y:S02]  /*63ef0*/  @!P2 IMAD.MOV.U32 R186, RZ, RZ, R174 ;  /* 0x000000ffffbaa224 */ /* 0x000fe400078e00ae */
[----:B------:R-:W-:-:S07]  /*63f00*/  @!P2 IMAD.MOV.U32 R187, RZ, RZ, R175 ;  /* 0x000000ffffbba224 */ /* 0x000fce00078e00af */
.L_x_2058:
[----:B------:R-:W-:Y:S05]  /*63f10*/  BSYNC.RECONVERGENT B1 ;  /* 0x0000000000017941 */ /* 0x000fea0003800200 */
.L_x_2057:
[----:B------:R-:W-:Y:S01]  /*63f20*/  VIADD R125, R125, 0x1 ;  /* 0x000000017d7d7836 */ /* 0x000fe20000000000 */
[----:B------:R-:W-:-:S04]  /*63f30*/  ISETP.GT.U32.AND P3, PT, R124, 0x1, PT ;  /* 0x000000017c00780c */ /* 0x000fc80003f64070 */
[----:B------:R-:W-:-:S13]  /*63f40*/  ISETP.GE.AND P2, PT, R125, R122, PT ;  /* 0x0000007a7d00720c */ /* 0x000fda0003f46270 */
[----:B------:R-:W-:Y:S05]  /*63f50*/  @!P2 BRA P3, `(.L_x_2082) ;  /* 0xffffffe000cca947 */ /* 0x000fea000183ffff */
.L_x_2056:
[----:B------:R-:W-:Y:S05]  /*63f60*/  BSYNC.RECONVERGENT B2 ;  /* 0x0000000000027941 */ /* 0x000fea0003800200 */
.L_x_2055:
[----:B------:R-:W-:Y:S05]  /*63f70*/  @P1 BRA `(.L_x_2083) ;  /* 0xffffffe000941947 */ /* 0x000fea000383ffff */
.L_x_2025:
[----:B------:R-:W-:Y:S05]  /*63f80*/  BSYNC.RECONVERGENT B3 ;  /* 0x0000000000037941 */ /* 0x000fea0003800200 */
.L_x_2024:
[C---:B------:R-:W-:Y:S01]  /*63f90*/  ISETP.NE.AND P1, PT, R122.reuse, R172, PT ;  /* 0x000000ac7a00720c */ /* 0x040fe20003f25270 */
[----:B------:R-:W-:-:S12]  /*63fa0*/  VIADD R122, R122, 0x1 ;  /* 0x000000017a7a7836 */ /* 0x000fd80000000000 */
[----:B------:R-:W-:Y:S05]  /*63fb0*/  @P1 BRA `(.L_x_2084) ;  /* 0xffffffc0003c1947 */ /* 0x000fea000383ffff */
.L_x_2023:
[----:B------:R-:W-:Y:S05]  /*63fc0*/  BSYNC.RECONVERGENT B4 ;  /* 0x0000000000047941 */ /* 0x000fea0003800200 */
.L_x_2022:
[C---:B------:R-:W-:Y:S01]  /*63fd0*/  ISETP.NE.AND P1, PT, R123.reuse, R178, PT ;  /* 0x000000b27b00720c */ /* 0x040fe20003f25270 */
[----:B------:R-:W-:-:S12]  /*63fe0*/  VIADD R123, R123, 0x1 ;  /* 0x000000017b7b7836 */ /* 0x000fd80000000000 */
[----:B------:R-:W-:Y:S05]  /*63ff0*/  @P1 BRA `(.L_x_2085) ;  /* 0xffffffc0000c1947 */ /* 0x000fea000383ffff */
[----:B------:R-:W-:Y:S05]  /*64000*/  BSYNC.RECONVERGENT B5 ;  /* 0x0000000000057941 */ /* 0x000fea0003800200 */
.L_x_2021:
[----:B------:R-:W-:Y:S02]  /*64010*/  IMAD.MOV.U32 R179, RZ, RZ, RZ ;  /* 0x000000ffffb37224 */ /* 0x000fe400078e00ff */
[----:B------:R-:W-:Y:S02]  /*64020*/  IMAD.MOV.U32 R123, RZ, RZ, 0x1 ;  /* 0x00000001ff7b7424 */ /* 0x000fe400078e00ff */
[----:B------:R-:W-:Y:S02]  /*64030*/  IMAD.MOV.U32 R202, RZ, RZ, RZ ;  /* 0x000000ffffca7224 */ /* 0x000fe400078e00ff */
[----:B---3--:R-:W-:Y:S02]  /*64040*/  IMAD.MOV.U32 R120, RZ, RZ, 0x0 ;  /* 0x00000000ff787424 */ /* 0x008fe400078e00ff */
[----:B----4-:R-:W-:-:S07]  /*64050*/  IMAD.MOV.U32 R121, RZ, RZ, -0x100000 ;  /* 0xfff00000ff797424 */ /* 0x010fce00078e00ff */
.L_x_2113:
[----:B------:R-:W-:Y:S01]  /*64060*/  ISETP.NE.AND P0, PT, R172, RZ, PT ;  /* 0x000000ffac00720c */ /* 0x000fe20003f05270 */
[----:B------:R-:W-:-:S12]  /*64070*/  BSSY.RECONVERGENT B2, `(.L_x_2086) ;  /* 0x00001bb000027945 */ /* 0x000fd80003800200 */
[----:B------:R-:W-:Y:S05]  /*64080*/  @!P0 BRA `(.L_x_2087) ;  /* 0x0000001800e48947 */ /* 0x000fea0003800000 */
[----:B------:R-:W-:-:S05]  /*64090*/  IMAD.IADD R206, R1, 0x1, R123 ;  /* 0x0000000101ce7824 */ /* 0x000fca00078e027b */
[----:B------:R-:W3:Y:S01]  /*640a0*/  LDL.U8 R205, [R206+0x27d8] ;  /* 0x0027d800cecd7983 */ /* 0x000ee20000100000 */
[----:B------:R-:W-:-:S04]  /*640b0*/  VIADD R204, R123, 0xffffffff ;  /* 0xffffffff7bcc7836 */ /* 0x000fc80000000000 */
[----:B------:R-:W-:Y:S01]  /*640c0*/  IMAD R204, R204, R172, -0x1 ;  /* 0xffffffffcccc7424 */ /* 0x000fe200078e02ac */
[C---:B---3--:R-:W-:Y:S02]  /*640d0*/  PRMT R122, R205.reuse, 0x8880, RZ ;  /* 0x00008880cd7a7816 */ /* 0x048fe400000000ff */
[----:B------:R-:W-:Y:S02]  /*640e0*/  PRMT R203, R205, 0x8880, RZ ;  /* 0x00008880cdcb7816 */ /* 0x000fe400000000ff */
[----:B------:R-:W-:Y:S01]  /*640f0*/  PRMT R207, R122, 0x7610, R207 ;  /* 0x000076107acf7816 */ /* 0x000fe200000000cf */
[----:B------:R-:W-:-:S07]  /*64100*/  IMAD.MOV.U32 R122, RZ, RZ, 0x1 ;  /* 0x00000001ff7a7424 */ /* 0x000fce00078e00ff */
.L_x_2112:
[----:B------:R-:W-:-:S05]  /*64110*/  IMAD.IADD R173, R1, 0x1, R122 ;  /* 0x0000000101ad7824 */ /* 0x000fca00078e027a */
[----:B------:R-:W3:Y:S01]  /*64120*/  LDL.U8 R174, [R173+0x27f3] ;  /* 0x0027f300adae7983 */ /* 0x000ee20000100000 */
[----:B------:R-:W-:Y:S01]  /*64130*/  BSSY.RECONVERGENT B1, `(.L_x_2088) ;  /* 0x0000178000017945 */ /* 0x000fe20003800200 */
[----:B------:R-:W-:Y:S01]  /*64140*/  IMAD.MOV.U32 R192, RZ, RZ, 0x0 ;  /* 0x00000000ffc07424 */ /* 0x000fe200078e00ff */
[----:B------:R-:W-:Y:S01]  /*64150*/  MOV R188, 0x0 ;  /* 0x0000000000bc7802 */ /* 0x000fe20000000f00 */
[----:B------:R-:W-:Y:S02]  /*64160*/  IMAD.MOV.U32 R193, RZ, RZ, 0x7ff00000 ;  /* 0x7ff00000ffc17424 */ /* 0x000fe400078e00ff */
[----:B------:R-:W-:Y:S01]  /*64170*/  IMAD.MOV.U32 R189, RZ, RZ, -0x40100000 ;  /* 0xbff00000ffbd7424 */ /* 0x000fe200078e00ff */
[----:B---3--:R-:W-:-:S05]  /*64180*/  PRMT R130, R174, 0x8880, RZ ;  /* 0x00008880ae827816 */ /* 0x008fca00000000ff */
[----:B-----5:R-:W-:-:S05]  /*64190*/  IMAD.IADD R124, R203, 0x1, R130 ;  /* 0x00000001cb7c7824 */ /* 0x020fca00078e0282 */
[----:B------:R-:W-:-:S13]  /*641a0*/  ISETP.NE.AND P0, PT, R124, 0x3, PT ;  /* 0x000000037c00780c */ /* 0x000fda0003f05270 */
[----:B------:R-:W-:Y:S05]  /*641b0*/  @P0 BRA `(.L_x_2089) ;  /* 0x0000001400bc0947 */ /* 0x000fea0003800000 */
[----:B------:R-:W3:Y:S01]  /*641c0*/  LDL.S8 R131, [R206+0x27d9] ;  /* 0x0027d900ce837983 */ /* 0x000ee20000100200 */
[----:B------:R-:W4:Y:S01]  /*641d0*/  LDC.64 R128, c[0x0][0x468] ;  /* 0x00011a00ff807b82 */ /* 0x000f220000000a00 */
[----:B------:R-:W5:Y:S02]  /*641e0*/  LDCU.64 UR10, c[0x0][0x468] ;  /* 0x00008d00ff0a77ac */ /* 0x000f640008000a00 */
[----:B------:R-:W2:Y:S01]  /*641f0*/  LDL.S8 R173, [R173+0x27f4] ;  /* 0x0027f400adad7983 */ /* 0x000ea20000100200 */
[C---:B------:R-:W-:Y:S01]  /*64200*/  PRMT R124, R174.reuse, 0x8880, RZ ;  /* 0x00008880ae7c7816 */ /* 0x040fe200000000ff */
[----:B------:R-:W-:Y:S01]  /*64210*/  UMOV UR12, 0x5197d ;  /* 0x0005197d000c7882 */ /* 0x000fe20000000000 */
[----:B------:R-:W-:Y:S02]  /*64220*/  PRMT R127, R174, 0x3340, RZ ;  /* 0x00003340ae7f7816 */ /* 0x000fe400000000ff */
[----:B------:R-:W-:-:S03]  /*64230*/  SHF.R.S32.HI R125, RZ, 0x1f, R124 ;  /* 0x0000001fff7d7819 */ /* 0x000fc6000001147c */
[----:B------:R-:W-:-:S03]  /*64240*/  IMAD.WIDE R124, R203, 0x5, R124 ;  /* 0x00000005cb7c7825 */ /* 0x000fc600078e027c */
[----:B-----5:R-:W-:-:S04]  /*64250*/  LEA R188, P0, R124, UR10, 0x3 ;  /* 0x0000000a7cbc7c11 */ /* 0x020fc8000f8018ff */
[----:B------:R-:W-:Y:S01]  /*64260*/  LEA.HI.X R189, R124, UR11, R125, 0x3, P0 ;  /* 0x0000000b7cbd7c11 */ /* 0x000fe200080f1c7d */
[----:B------:R-:W-:-:S04]  /*64270*/  UMOV UR10, 0x519 ;  /* 0x00000519000a7882 */ /* 0x000fc80000000000 */
[----:B------:R-:W5:Y:S04]  /*64280*/  LDG.E.64 R192, desc[UR6][R188.64+0xb248] ;  /* 0x00b24806bcc07981 */ /* 0x000f68000c1e1b00 */
[----:B------:R-:W5:Y:S01]  /*64290*/  LDG.E.64 R188, desc[UR6][R188.64+0xb180] ;  /* 0x00b18006bcbc7981 */ /* 0x000f62000c1e1b00 */
[----:B---3--:R-:W-:-:S04]  /*642a0*/  LOP3.LUT R126, R131, 0xffff, RZ, 0xc0, !PT ;  /* 0x0000ffff837e7812 */ /* 0x008fc800078ec0ff */
[----:B------:R-:W-:-:S04]  /*642b0*/  PRMT R126, R205, 0x3340, R126 ;  /* 0x00003340cd7e7816 */ /* 0x000fc8000000007e */
[----:B------:R-:W-:-:S05]  /*642c0*/  PRMT R126, R126, 0x5410, R127 ;  /* 0x000054107e7e7816 */ /* 0x000fca000000007f */
[----:B--2---:R-:W-:-:S04]  /*642d0*/  IDP.4A.S8.U8 R126, R126, UR12, R173 ;  /* 0x0000000c7e7e7c26 */ /* 0x004fc800080002ad */
[----:B----4-:R-:W-:Y:S01]  /*642e0*/  IMAD.WIDE R124, R126, 0x8, R128 ;  /* 0x000000087e7c7825 */ /* 0x010fe200078e0280 */
[----:B------:R-:W-:-:S04]  /*642f0*/  PRMT R131, R207, 0x5410, R131 ;  /* 0x00005410cf837816 */ /* 0x000fc80000000083 */
[----:B------:R-:W5:Y:S01]  /*64300*/  LDG.E.64 R126, desc[UR6][R124.64+0x8a70] ;  /* 0x008a70067c7e7981 */ /* 0x000f62000c1e1b00 */
[----:B------:R-:W-:-:S03]  /*64310*/  IDP.2A.LO.S16.U8 R186, R131, UR10, R130 ;  /* 0x0000000a83ba7c26 */ /* 0x000fc60008001282 */
[----:B------:R-:W2:Y:S01]  /*64320*/  LDG.E.64 R124, desc[UR6][R124.64+0x9df8] ;  /* 0x009df8067c7c7981 */ /* 0x000ea2000c1e1b00 */
[----:B------:R-:W-:-:S05]  /*64330*/  IMAD.WIDE R186, R186, 0x8, R128 ;  /* 0x00000008baba7825 */ /* 0x000fca00078e0280 */
[----:B------:R-:W3:Y:S01]  /*64340*/  LDG.E.64 R130, desc[UR6][R186.64+0x5208] ;  /* 0x00520806ba827981 */ /* 0x000ee2000c1e1b00 */
        /* <DEDUP_REMOVED lines=10> */
[----:B--2---:R-:W-:-:S08]  /*643f0*/  DADD R124, R192, R124 ;  /* 0x00000000c07c7229 */ /* 0x004fd0000000007c */
        /* <DEDUP_REMOVED lines=60> */
.L_x_2093:
[----:B------:R-:W-:Y:S05]  /*647c0*/  BSYNC.RECONVERGENT B3 ;  /* 0x0000000000037941 */ /* 0x000fea0003800200 */
.L_x_2092:
        /* <DEDUP_REMOVED lines=33> */
.L_x_2095:
[----:B------:R-:W-:Y:S05]  /*649e0*/  BSYNC.RECONVERGENT B3 ;  /* 0x0000000000037941 */ /* 0x000fea0003800200 */
.L_x_2094:
[----:B------:R-:W-:-:S06]  /*649f0*/  DSETP.GEU.AND P1, PT, R190, R148, PT ;  /* 0x00000094be00722a */ /* 0x000fcc0003f2e000 */
[----:B------:R-:W-:Y:S02]  /*64a00*/  FSEL R126, R126, R194, !P1 ;  /* 0x000000c27e7e7208 */ /* 0x000fe40004800000 */
[----:B------:R-:W-:Y:S02]  /*64a10*/  FSEL R127, R127, R195, !P1 ;  /* 0x000000c37f7f7208 */ /* 0x000fe40004800000 */
[----:B------:R-:W-:Y:S02]  /*64a20*/  FSEL R148, R148, R190, !P1 ;  /* 0x000000be94947208 */ /* 0x000fe40004800000 */
[----:B------:R-:W-:Y:S02]  /*64a30*/  FSEL R149, R149, R191, !P1 ;  /* 0x000000bf95957208 */ /* 0x000fe40004800000 */
[----:B------:R-:W-:Y:S02]  /*64a40*/  FSEL R124, R124, R198, !P1 ;  /* 0x000000c67c7c7208 */ /* 0x000fe40004800000 */
[----:B------:R-:W-:-:S07]  /*64a50*/  FSEL R125, R125, R199, !P1 ;  /* 0x000000c77d7d7208 */ /* 0x000fce0004800000 */
.L_x_2091:
[----:B------:R-:W-:Y:S05]  /*64a60*/  BSYNC.RECONVERGENT B0 ;  /* 0x0000000000007941 */ /* 0x000fea0003800200 */
.L_x_2090:
        /* <DEDUP_REMOVED lines=46> */
.L_x_2099:
[----:B------:R-:W-:Y:S05]  /*64d50*/  BSYNC.RECONVERGENT B3 ;  /* 0x0000000000037941 */ /* 0x000fea0003800200 */
.L_x_2098:
        /* <DEDUP_REMOVED lines=37> */
.L_x_2101:
[----:B------:R-:W-:Y:S05]  /*64fb0*/  BSYNC.RECONVERGENT B3 ;  /* 0x0000000000037941 */ /* 0x000fea0003800200 */
.L_x_2100:
[----:B------:R-:W-:-:S06]  /*64fc0*/  DSETP.GEU.AND P0, PT, R176, R148, PT ;  /* 0x00000094b000722a */ /* 0x000fcc0003f0e000 */
[----:B------:R-:W-:Y:S02]  /*64fd0*/  FSEL R194, R194, R126, !P0 ;  /* 0x0000007ec2c27208 */ /* 0x000fe40004000000 */
[----:B------:R-:W-:Y:S02]  /*64fe0*/  FSEL R195, R195, R127, !P0 ;  /* 0x0000007fc3c37208 */ /* 0x000fe40004000000 */
[----:B------:R-:W-:Y:S02]  /*64ff0*/  FSEL R198, R198, R124, !P0 ;  /* 0x0000007cc6c67208 */ /* 0x000fe40004000000 */
[----:B------:R-:W-:Y:S02]  /*65000*/  FSEL R199, R199, R125, !P0 ;  /* 0x0000007dc7c77208 */ /* 0x000fe40004000000 */
[----:B------:R-:W-:Y:S02]  /*65010*/  FSEL R148, R148, R176, !P0 ;  /* 0x000000b094947208 */ /* 0x000fe40004000000 */
[----:B------:R-:W-:-:S07]  /*65020*/  FSEL R149, R149, R177, !P0 ;  /* 0x000000b195957208 */ /* 0x000fce0004000000 */
.L_x_2097:
[----:B------:R-:W-:Y:S05]  /*65030*/  BSYNC.RECONVERGENT B0 ;  /* 0x0000000000007941 */ /* 0x000fea0003800200 */
.L_x_2096:
        /* <DEDUP_REMOVED lines=50> */
.L_x_2105:
[----:B------:R-:W-:Y:S05]  /*65360*/  BSYNC.RECONVERGENT B3 ;  /* 0x0000000000037941 */ /* 0x000fea0003800200 */
.L_x_2104:
        /* <DEDUP_REMOVED lines=33> */
.L_x_2107:
[----:B------:R-:W-:Y:S05]  /*65580*/  BSYNC.RECONVERGENT B3 ;  /* 0x0000000000037941 */ /* 0x000fea0003800200 */
.L_x_2106:
[----:B------:R-:W-:-:S06]  /*65590*/  DSETP.GEU.AND P0, PT, R174, R148, PT ;  /* 0x00000094ae00722a */ /* 0x000fcc0003f0e000 */
[----:B------:R-:W-:Y:S02]  /*655a0*/  FSEL R124, R124, R194, !P0 ;  /* 0x000000c27c7c7208 */ /* 0x000fe40004000000 */
[----:B------:R-:W-:Y:S02]  /*655b0*/  FSEL R125, R125, R195, !P0 ;  /* 0x000000c37d7d7208 */ /* 0x000fe40004000000 */
[----:B------:R-:W-:Y:S02]  /*655c0*/  FSEL R126, R126, R198, !P0 ;  /* 0x000000c67e7e7208 */ /* 0x000fe40004000000 */
[----:B------:R-:W-:Y:S02]  /*655d0*/  FSEL R127, R127, R199, !P0 ;  /* 0x000000c77f7f7208 */ /* 0x000fe40004000000 */
[----:B------:R-:W-:Y:S02]  /*655e0*/  FSEL R148, R148, R174, !P0 ;  /* 0x000000ae94947208 */ /* 0x000fe40004000000 */
[----:B------:R-:W-:-:S07]  /*655f0*/  FSEL R149, R149, R175, !P0 ;  /* 0x000000af95957208 */ /* 0x000fce0004000000 */
.L_x_2103:
[----:B------:R-:W-:Y:S05]  /*65600*/  BSYNC.RECONVERGENT B0 ;  /* 0x0000000000007941 */ /* 0x000fea0003800200 */
.L_x_2102:
        /* <DEDUP_REMOVED lines=34> */
.L_x_2109:
[----:B------:R-:W-:Y:S05]  /*65830*/  BSYNC.RECONVERGENT B0 ;  /* 0x0000000000007941 */ /* 0x000fea0003800200 */
.L_x_2108:
[----:B------:R-:W-:-:S06]  /*65840*/  DSETP.GEU.AND P0, PT, R148, R174, PT ;  /* 0x000000ae9400722a */ /* 0x000fcc0003f0e000 */
[----:B------:R-:W-:Y:S02]  /*65850*/  FSEL R188, R188, R124, !P0 ;  /* 0x0000007cbcbc7208 */ /* 0x000fe40004000000 */
[----:B------:R-:W-:Y:S02]  /*65860*/  FSEL R192, R192, R126, !P0 ;  /* 0x0000007ec0c07208 */ /* 0x000fe40004000000 */
[----:B------:R-:W-:Y:S02]  /*65870*/  FSEL R124, R189, R125, !P0 ;  /* 0x0000007dbd7c7208 */ /* 0x000fe40004000000 */
[----:B------:R-:W-:-:S03]  /*65880*/  FSEL R126, R193, R127, !P0 ;  /* 0x0000007fc17e7208 */ /* 0x000fc60004000000 */
[----:B------:R-:W-:Y:S02]  /*65890*/  IMAD.MOV.U32 R189, RZ, RZ, R124 ;  /* 0x000000ffffbd7224 */ /* 0x000fe400078e007c */
[----:B------:R-:W-:-:S07]  /*658a0*/  IMAD.MOV.U32 R193, RZ, RZ, R126 ;  /* 0x000000ffffc17224 */ /* 0x000fce00078e007e */
.L_x_2089:
[----:B------:R-:W-:Y:S05]  /*658b0*/  BSYNC.RECONVERGENT B1 ;  /* 0x0000000000017941 */ /* 0x000fea0003800200 */
.L_x_2088:
[----:B------:R-:W-:-:S04]  /*658c0*/  IMAD.IADD R126, R204, 0x1, R122 ;  /* 0x00000001cc7e7824 */ /* 0x000fc800078e027a */
[----:B------:R-:W-:-:S05]  /*658d0*/  IMAD R126, R126, 0x8, R1 ;  /* 0x000000087e7e7824 */ /* 0x000fca00078e0201 */
[----:B------:R-:W3:Y:S04]  /*658e0*/  LDL.64 R124, [R126+0x1388] ;  /* 0x001388007e7c7983 */ /* 0x000ee80000100a00 */
[----:B------:R-:W4:Y:S01]  /*658f0*/  LDL.64 R126, [R126] ;  /* 0x000000007e7e7983 */ /* 0x000f220000100a00 */
        /* <DEDUP_REMOVED lines=9> */
[----:B---3--:R-:W-:-:S08]  /*65990*/  DADD R124, R188, R124 ;  /* 0x00000000bc7c7229 */ /* 0x008fd0000000007c */
[----:B------:R-:W-:Y:S01]  /*659a0*/  DADD R128, R124, -UR12 ;  /* 0x8000000c7c807e29 */ /* 0x000fe20008000000 */
[----:B------:R-:W-:Y:S01]  /*659b0*/  UMOV UR12, 0x3a29c77a ;  /* 0x3a29c77a000c7882 */ /* 0x000fe20000000000 */
[----:B------:R-:W-:Y:S01]  /*659c0*/  UMOV UR13, 0x3fffcb92 ;  /* 0x3fffcb92000d7882 */ /* 0x000fe20000000000 */
[----:B----4-:R-:W-:-:S05]  /*659d0*/  DADD R126, R192, R126 ;  /* 0x00000000c07e7229 */ /* 0x010fca000000007e */
        /* <DEDUP_REMOVED lines=21> */
[----:B012---:R-:W-:Y:S05]  /*65b30*/  CALL.REL.NOINC `($__internal_0_$__cuda_sm20_div_rn_f64_full) ;  /* 0x0000224800287944 */ /* 0x007fea0003c00000 */
.L_x_2111:
[----:B------:R-:W-:Y:S05]  /*65b40*/  BSYNC.RECONVERGENT B0 ;  /* 0x0000000000007941 */ /* 0x000fea0003800200 */
.L_x_2110:
        /* <DEDUP_REMOVED lines=13> */
.L_x_2087:
[----:B------:R-:W-:Y:S05]  /*65c20*/  BSYNC.RECONVERGENT B2 ;  /* 0x0000000000027941 */ /* 0x000fea0003800200 */
.L_x_2086:
[C---:B------:R-:W-:Y:S01]  /*65c30*/  ISETP.NE.AND P0, PT, R123.reuse, R178, PT ;  /* 0x000000b27b00720c */ /* 0x040fe20003f05270 */
[----:B------:R-:W-:-:S12]  /*65c40*/  VIADD R123, R123, 0x1 ;  /* 0x000000017b7b7836 */ /* 0x000fd80000000000 */
[----:B------:R-:W-:Y:S05]  /*65c50*/  @P0 BRA `(.L_x_2113) ;  /* 0xffffffe400000947 */ /* 0x000fea000383ffff */
.L_x_2013:
[----:B------:R-:W-:Y:S05]  /*65c60*/  BSYNC.RECONVERGENT B6 ;  /* 0x0000000000067941 */ /* 0x000fea0003800200 */
.L_x_2012:
        /* <DEDUP_REMOVED lines=8> */
[----:B------:R-:W2:Y:S01]  /*65cf0*/  LDL.U8 R198, [R173+0x27f3] ;  /* 0x0027f300adc67983 */ /* 0x000ea20000100000 */
[----:B------:R-:W-:Y:S01]  /*65d00*/  BSSY.RECONVERGENT B1, `(.L_x_2114) ;  /* 0x000017a000017945 */ /* 0x000fe20003800200 */
[----:B-----5:R-:W-:Y:S01]  /*65d10*/  IMAD.MOV.U32 R124, RZ, RZ, 0x0 ;  /* 0x00000000ff7c7424 */ /* 0x020fe200078e00ff */
[----:B------:R-:W-:Y:S01]  /*65d20*/  MOV R123, 0xbff00000 ;  /* 0xbff00000007b7802 */ /* 0x000fe20000000f00 */
[----:B------:R-:W-:Y:S01]  /*65d30*/  IMAD.MOV.U32 R125, RZ, RZ, 0x7ff00000 ;  /* 0x7ff00000ff7d7424 */ /* 0x000fe200078e00ff */
[----:B---3--:R-:W-:Y:S02]  /*65d40*/  PRMT R121, R199, 0x8880, RZ ;  /* 0x00008880c7797816 */ /* 0x008fe400000000ff */
[----:B--2---:R-:W-:-:S05]  /*65d50*/  PRMT R122, R198, 0x8880, RZ ;  /* 0x00008880c67a7816 */ /* 0x004fca00000000ff */
[----:B------:R-:W-:Y:S02]  /*65d60*/  IMAD.IADD R121, R121, 0x1, R122 ;  /* 0x0000000179797824 */ /* 0x000fe400078e027a */
[----:B------:R-:W-:-:S03]  /*65d70*/  IMAD.MOV.U32 R122, RZ, RZ, 0x0 ;  /* 0x00000000ff7a7424 */ /* 0x000fc600078e00ff */
[----:B------:R-:W-:-:S13]  /*65d80*/  ISETP.NE.AND P1, PT, R121, 0x3, PT ;  /* 0x000000037900780c */ /* 0x000fda0003f25270 */
[----:B------:R-:W-:Y:S05]  /*65d90*/  @P1 BRA `(.L_x_2115) ;  /* 0x0000001400c01947 */ /* 0x000fea0003800000 */
[----:B------:R-:W2:Y:S01]  /*65da0*/  LDL.S8 R120, [R120+0x27d9] ;  /* 0x0027d90078787983 */ /* 0x000ea20000100200 */
[----:B----4-:R-:W3:Y:S01]  /*65db0*/  LDC.64 R128, c[0x0][0x468] ;  /* 0x00011a00ff807b82 */ /* 0x010ee20000000a00 */
[----:B------:R-:W4:Y:S02]  /*65dc0*/  LDCU.64 UR10, c[0x0][0x468] ;  /* 0x00008d00ff0a77ac */ /* 0x000f240008000a00 */
[----:B------:R-:W5:Y:S01]  /*65dd0*/  LDL.S8 R173, [R173+0x27f4] ;  /* 0x0027f400adad7983 */ /* 0x000f620000100200 */
        /* <DEDUP_REMOVED lines=14> */
[----:B-----5:R-:W-:Y:S01]  /*65ec0*/  IDP.4A.S8.U8 R130, R122, UR12, R173 ;  /* 0x0000000c7a827c26 */ /* 0x020fe200080002ad */
[----:B----4-:R-:W-:-:S03]  /*65ed0*/  LEA R122, P1, R124, UR10, 0x3 ;  /* 0x0000000a7c7a7c11 */ /* 0x010fc6000f8218ff */
[----:B---3--:R-:W-:Y:S01]  /*65ee0*/  IMAD.WIDE R130, R130, 0x8, R128 ;  /* 0x0000000882827825 */ /* 0x008fe200078e0280 */
[----:B------:R-:W-:Y:S02]  /*65ef0*/  LEA.HI.X R123, R124, UR11, R125, 0x3, P1 ;  /* 0x0000000b7c7b7c11 */ /* 0x000fe400088f1c7d */
[----:B------:R-:W-:Y:S02]  /*65f00*/  PRMT R120, R186, 0x5410, R120 ;  /* 0x00005410ba787816 */ /* 0x000fe40000000078 */
[----:B------:R2:W3:Y:S04]  /*65f10*/  LDG.E.64 R176, desc[UR6][R130.64+0x8a70] ;  /* 0x008a700682b07981 */ /* 0x0004e8000c1e1b00 */
        /* <DEDUP_REMOVED lines=76> */
.L_x_2119:
[----:B------:R-:W-:Y:S05]  /*663e0*/  BSYNC.RECONVERGENT B2 ;  /* 0x0000000000027941 */ /* 0x000fea0003800200 */
.L_x_2118:
        /* <DEDUP_REMOVED lines=33> */
.L_x_2121:
[----:B------:R-:W-:Y:S05]  /*66600*/  BSYNC.RECONVERGENT B2 ;  /* 0x0000000000027941 */ /* 0x000fea0003800200 */
.L_x_2120:
[----:B------:R-:W-:-:S06]  /*66610*/  DSETP.GEU.AND P2, PT, R190, R146, PT ;  /* 0x00000092be00722a */ /* 0x000fcc0003f4e000 */
[----:B------:R-:W-:Y:S02]  /*66620*/  FSEL R130, R130, R192, !P2 ;  /* 0x000000c082827208 */ /* 0x000fe40005000000 */
[----:B------:R-:W-:Y:S02]  /*66630*/  FSEL R131, R131, R193, !P2 ;  /* 0x000000c183837208 */ /* 0x000fe40005000000 */
[----:B------:R-:W-:Y:S02]  /*66640*/  FSEL R146, R146, R190, !P2 ;  /* 0x000000be92927208 */ /* 0x000fe40005000000 */
[----:B------:R-:W-:Y:S02]  /*66650*/  FSEL R147, R147, R191, !P2 ;  /* 0x000000bf93937208 */ /* 0x000fe40005000000 */
[----:B------:R-:W-:Y:S02]  /*66660*/  FSEL R186, R186, R188, !P2 ;  /* 0x000000bcbaba7208 */ /* 0x000fe40005000000 */
[----:B------:R-:W-:-:S07]  /*66670*/  FSEL R187, R187, R189, !P2 ;  /* 0x000000bdbbbb7208 */ /* 0x000fce0005000000 */
.L_x_2117:
[----:B------:R-:W-:Y:S05]  /*66680*/  BSYNC.RECONVERGENT B0 ;  /* 0x0000000000007941 */ /* 0x000fea0003800200 */
.L_x_2116:
        /* <DEDUP_REMOVED lines=48> */
.L_x_2125:
[----:B------:R-:W-:Y:S05]  /*66990*/  BSYNC.RECONVERGENT B2 ;  /* 0x0000000000027941 */ /* 0x000fea0003800200 */
.L_x_2124:
        /* <DEDUP_REMOVED lines=33> */
.L_x_2127:
[----:B------:R-:W-:Y:S05]  /*66bb0*/  BSYNC.RECONVERGENT B2 ;  /* 0x0000000000027941 */ /* 0x000fea0003800200 */
.L_x_2126:
[----:B------:R-:W-:-:S06]  /*66bc0*/  DSETP.GEU.AND P1, PT, R174, R146, PT ;  /* 0x00000092ae00722a */ /* 0x000fcc0003f2e000 */
[----:B------:R-:W-:Y:S02]  /*66bd0*/  FSEL R192, R192, R130, !P1 ;  /* 0x00000082c0c07208 */ /* 0x000fe40004800000 */
[----:B------:R-:W-:Y:S02]  /*66be0*/  FSEL R193, R193, R131, !P1 ;  /* 0x00000083c1c17208 */ /* 0x000fe40004800000 */
[----:B------:R-:W-:Y:S02]  /*66bf0*/  FSEL R188, R188, R186, !P1 ;  /* 0x000000babcbc7208 */ /* 0x000fe40004800000 */
[----:B------:R-:W-:Y:S02]  /*66c00*/  FSEL R189, R189, R187, !P1 ;  /* 0x000000bbbdbd7208 */ /* 0x000fe40004800000 */
[----:B------:R-:W-:Y:S02]  /*66c10*/  FSEL R146, R146, R174, !P1 ;  /* 0x000000ae92927208 */ /* 0x000fe40004800000 */
[----:B------:R-:W-:-:S07]  /*66c20*/  FSEL R147, R147, R175, !P1 ;  /* 0x000000af93937208 */ /* 0x000fce0004800000 */
.L_x_2123:
[----:B------:R-:W-:Y:S05]  /*66c30*/  BSYNC.RECONVERGENT B0 ;  /* 0x0000000000007941 */ /* 0x000fea0003800200 */
.L_x_2122:
        /* <DEDUP_REMOVED lines=50> */
.L_x_2131:
[----:B------:R-:W-:Y:S05]  /*66f60*/  BSYNC.RECONVERGENT B2 ;  /* 0x0000000000027941 */ /* 0x000fea0003800200 */
.L_x_2130:
        /* <DEDUP_REMOVED lines=33> */
.L_x_2133:
[----:B------:R-:W-:Y:S05]  /*67180*/  BSYNC.RECONVERGENT B2 ;  /* 0x0000000000027941 */ /* 0x000fea0003800200 */
.L_x_2132:
[----:B------:R-:W-:-:S06]  /*67190*/  DSETP.GEU.AND P1, PT, R174, R146, PT ;  /* 0x00000092ae00722a */ /* 0x000fcc0003f2e000 */
[----:B------:R-:W-:Y:S02]  /*671a0*/  FSEL R120, R120, R192, !P1 ;  /* 0x000000c078787208 */ /* 0x000fe40004800000 */
[----:B------:R-:W-:Y:S02]  /*671b0*/  FSEL R121, R121, R193, !P1 ;  /* 0x000000c179797208 */ /* 0x000fe40004800000 */
[----:B------:R-:W-:Y:S02]  /*671c0*/  FSEL R126, R126, R188, !P1 ;  /* 0x000000bc7e7e7208 */ /* 0x000fe40004800000 */
[----:B------:R-:W-:Y:S02]  /*671d0*/  FSEL R127, R127, R189, !P1 ;  /* 0x000000bd7f7f7208 */ /* 0x000fe40004800000 */
[----:B------:R-:W-:Y:S02]  /*671e0*/  FSEL R146, R146, R174, !P1 ;  /* 0x000000ae92927208 */ /* 0x000fe40004800000 */
[----:B------:R-:W-:-:S07]  /*671f0*/  FSEL R147, R147, R175, !P1 ;  /* 0x000000af93937208 */ /* 0x000fce0004800000 */
.L_x_2129:
[----:B------:R-:W-:Y:S05]  /*67200*/  BSYNC.RECONVERGENT B0 ;  /* 0x0000000000007941 */ /* 0x000fea0003800200 */
.L_x_2128:
        /* <DEDUP_REMOVED lines=34> */
.L_x_2135:
[----:B------:R-:W-:Y:S05]  /*67430*/  BSYNC.RECONVERGENT B0 ;  /* 0x0000000000007941 */ /* 0x000fea0003800200 */
.L_x_2134:
[----:B------:R-:W-:-:S06]  /*67440*/  DSETP.GEU.AND P1, PT, R146, R174, PT ;  /* 0x000000ae9200722a */ /* 0x000fcc0003f2e000 */
[----:B------:R-:W-:Y:S02]  /*67450*/  FSEL R122, R122, R120, !P1 ;  /* 0x000000787a7a7208 */ /* 0x000fe40004800000 */
[----:B------:R-:W-:Y:S02]  /*67460*/  FSEL R120, R123, R121, !P1 ;  /* 0x000000797b787208 */ /* 0x000fe40004800000 */
[----:B------:R-:W-:Y:S02]  /*67470*/  FSEL R124, R124, R126, !P1 ;  /* 0x0000007e7c7c7208 */ /* 0x000fe40004800000 */
[----:B------:R-:W-:Y:S01]  /*67480*/  FSEL R125, R125, R127, !P1 ;  /* 0x0000007f7d7d7208 */ /* 0x000fe20004800000 */
[----:B------:R-:W-:-:S07]  /*67490*/  IMAD.MOV.U32 R123, RZ, RZ, R120 ;  /* 0x000000ffff7b7224 */ /* 0x000fce00078e0078 */
.L_x_2115:
[----:B------:R-:W-:Y:S05]  /*674a0*/  BSYNC.RECONVERGENT B1 ;  /* 0x0000000000017941 */ /* 0x000fea0003800200 */
.L_x_2114:
        /* <DEDUP_REMOVED lines=12> */
.L_x_2140:
[----:B--2---:R-:W-:-:S05]  /*67570*/  IADD3 R127, PT, PT, R1, 0x2710, RZ ;  /* 0x00002710017f7810 */ /* 0x004fca0007ffe0ff */
        /* <DEDUP_REMOVED lines=8> */
.L_x_2139:
[----:B------:R-:W-:Y:S05]  /*67600*/  BSYNC.RECONVERGENT B1 ;  /* 0x0000000000017941 */ /* 0x000fea0003800200 */
.L_x_2138:
        /* <DEDUP_REMOVED lines=24> */
.L_x_2137:
[----:B------:R-:W-:Y:S05]  /*67790*/  BSYNC.RECONVERGENT B0 ;  /* 0x0000000000007941 */ /* 0x000fea0003800200 */
.L_x_2136:
[----:B------:R-:W-:Y:S01]  /*677a0*/  ISETP.NE.AND P2, PT, R172, RZ, PT ;  /* 0x000000ffac00720c */ /* 0x000fe20003f45270 */
[----:B------:R-:W-:Y:S05]  /*677b0*/  BMOV.32.CLEAR RZ, B0 ;  /* 0x0000000000ff7355 */ /* 0x000fea0000100000 */
[----:B------:R-:W-:Y:S07]  /*677c0*/  BSSY.RECONVERGENT B0, `(.L_x_2141) ;  /* 0x0000044000007945 */ /* 0x000fee0003800200 */
[----:B------:R-:W-:Y:S05]  /*677d0*/  @!P2 BRA `(.L_x_2142) ;  /* 0x000000040008a947 */ /* 0x000fea0003800000 */
[C---:B------:R-:W-:Y:S01]  /*677e0*/  ISETP.GE.U32.AND P2, PT, R172.reuse, 0x10, PT ;  /* 0x00000010ac00780c */ /* 0x040fe20003f46070 */
[----:B------:R-:W-:Y:S01]  /*677f0*/  BSSY.RECONVERGENT B1, `(.L_x_2143) ;  /* 0x000001c000017945 */ /* 0x000fe20003800200 */
[----:B------:R-:W-:Y:S01]  /*67800*/  LOP3.LUT R126, R172, 0xf, RZ, 0xc0, !PT ;  /* 0x0000000fac7e7812 */ /* 0x000fe200078ec0ff */
[----:B---3--:R-:W-:-:S03]  /*67810*/  IMAD.MOV.U32 R121, RZ, RZ, RZ ;  /* 0x000000ffff797224 */ /* 0x008fc600078e00ff */
[----:B------:R-:W-:-:S07]  /*67820*/  ISETP.NE.AND P3, PT, R126, RZ, PT ;  /* 0x000000ff7e00720c */ /* 0x000fce0003f65270 */
[----:B------:R-:W-:Y:S06]  /*67830*/  @!P2 BRA `(.L_x_2144) ;  /* 0x00000000005ca947 */ /* 0x000fec0003800000 */
[----:B------:R-:W-:Y:S01]  /*67840*/  LOP3.LUT R121, R172, 0x7ffffff0, RZ, 0xc0, !PT ;  /* 0x7ffffff0ac797812 */ /* 0x000fe200078ec0ff */
[----:B------:R-:W-:-:S07]  /*67850*/  IMAD.MOV.U32 R120, RZ, RZ, RZ ;  /* 0x000000ffff787224 */ /* 0x000fce00078e00ff */
.L_x_2145:
[----:B--23--:R-:W-:-:S04]  /*67860*/  VIADD R127, R1, 0x2774 ;  /* 0x00002774017f7836 */ /* 0x00cfc80000000000 */
        /* <DEDUP_REMOVED lines=20> */
.L_x_2144:
[----:B------:R-:W-:Y:S05]  /*679b0*/  BSYNC.RECONVERGENT B1 ;  /* 0x0000000000017941 */ /* 0x000fea0003800200 */
.L_x_2143:
[----:B------:R-:W-:Y:S05]  /*679c0*/  @!P3 BRA `(.L_x_2142) ;  /* 0x00000000008cb947 */ /* 0x000fea0003800000 */
[----:B------:R-:W-:Y:S01]  /*679d0*/  ISETP.GE.U32.AND P2, PT, R126, 0x8, PT ;  /* 0x000000087e00780c */ /* 0x000fe20003f46070 */
[----:B------:R-:W-:Y:S01]  /*679e0*/  BSSY.RECONVERGENT B1, `(.L_x_2146) ;  /* 0x000000f000017945 */ /* 0x000fe20003800200 */
[----:B------:R-:W-:Y:S01]  /*679f0*/  LOP3.LUT R120, R172, 0x7, RZ, 0xc0, !PT ;  /* 0x00000007ac787812 */ /* 0x000fe200078ec0ff */
[----:B--23--:R-:W-:-:S03]  /*67a00*/  VIADD R127, R1, 0x2774 ;  /* 0x00002774017f7836 */ /* 0x00cfc60000000000 */
        /* <DEDUP_REMOVED lines=12> */
.L_x_2147:
[----:B------:R-:W-:Y:S05]  /*67ad0*/  BSYNC.RECONVERGENT B1 ;  /* 0x0000000000017941 */ /* 0x000fea0003800200 */
.L_x_2146:
        /* <DEDUP_REMOVED lines=18> */
.L_x_2142:
[----:B------:R-:W-:Y:S05]  /*67c00*/  BSYNC.RECONVERGENT B0 ;  /* 0x0000000000007941 */ /* 0x000fea0003800200 */
.L_x_2141:
[----:B--2---:R-:W-:Y:S01]  /*67c10*/  IADD3 R126, PT, PT, R202, -0x1, RZ ;  /* 0xffffffffca7e7810 */ /* 0x004fe20007ffe0ff */
[----:B------:R-:W-:-:S04]  /*67c20*/  VIADD R195, R179, 0xffffffff ;  /* 0xffffffffb3c37836 */ /* 0x000fc80000000000 */
        /* <DEDUP_REMOVED lines=16> */
.L_x_2197:
[----:B-----5:R-:W-:Y:S01]  /*67d30*/  LOP3.LUT R199, R199, 0xffff, RZ, 0xc0, !PT ;  /* 0x0000ffffc7c77812 */ /* 0x020fe200078ec0ff */
[----:B------:R-:W-:Y:S01]  /*67d40*/  BSSY.RECONVERGENT B1, `(.L_x_2151) ;  /* 0x0000181000017945 */ /* 0x000fe20003800200 */
[----:B--2---:R-:W-:Y:S02]  /*67d50*/  LOP3.LUT R120, R198, 0xffff, RZ, 0xc0, !PT ;  /* 0x0000ffffc6787812 */ /* 0x004fe400078ec0ff */
[----:B------:R-:W-:Y:S02]  /*67d60*/  PRMT R188, R199, 0x8880, RZ ;  /* 0x00008880c7bc7816 */ /* 0x000fe400000000ff */
[----:B------:R-:W-:-:S05]  /*67d70*/  PRMT R121, R120, 0x8880, RZ ;  /* 0x0000888078797816 */ /* 0x000fca00000000ff */
        /* <DEDUP_REMOVED lines=8> */
[----:B------:R-:W-:-:S02]  /*67e00*/  IMAD.MOV.U32 R121, RZ, RZ, 0x7ff00000 ;  /* 0x7ff00000ff797424 */ /* 0x000fc400078e00ff */
[----:B------:R-:W-:-:S05]  /*67e10*/  IMAD R120, R120, 0x8, R1 ;  /* 0x0000000878787824 */ /* 0x000fca00078e0201 */
[----:B------:R2:W-:Y:S02]  /*67e20*/  STL.64 [R120+0x1388], R126 ;  /* 0x0013887e78007387 */ /* 0x0005e40000100a00 */
[----:B--2---:R-:W-:-:S05]  /*67e30*/  IMAD.MOV.U32 R127, RZ, RZ, 0x7ff00000 ;  /* 0x7ff00000ff7f7424 */ /* 0x004fca00078e00ff */
[----:B------:R2:W-:Y:S02]  /*67e40*/  STL.64 [R120], R126 ;  /* 0x0000007e78007387 */ /* 0x0005e40000100a00 */
[----:B--2---:R-:W-:Y:S02]  /*67e50*/  IMAD.MOV.U32 R120, RZ, RZ, 0x0 ;  /* 0x00000000ff787424 */ /* 0x004fe400078e00ff */
[----:B------:R-:W-:Y:S01]  /*67e60*/  IMAD.MOV.U32 R127, RZ, RZ, -0x40100000 ;  /* 0xbff00000ff7f7424 */ /* 0x000fe200078e00ff */
[----:B------:R-:W-:Y:S06]  /*67e70*/  BRA `(.L_x_2153) ;  /* 0x0000001400b47947 */ /* 0x000fec0003800000 */
.L_x_2152:
[C---:B------:R-:W-:Y:S02]  /*67e80*/  IMAD.IADD R121, R1.reuse, 0x1, R202 ;  /* 0x0000000101797824 */ /* 0x040fe400078e02ca */
[----:B------:R-:W-:Y:S01]  /*67e90*/  IMAD.IADD R173, R1, 0x1, R179 ;  /* 0x0000000101ad7824 */ /* 0x000fe200078e02b3 */
[----:B------:R-:W-:Y:S01]  /*67ea0*/  PRMT R198, R198, 0x8880, RZ ;  /* 0x00008880c6c67816 */ /* 0x000fe200000000ff */
[----:B------:R-:W2:Y:S02]  /*67eb0*/  LDC.64 R186, c[0x0][0x468] ;  /* 0x00011a00ffba7b82 */ /* 0x000ea40000000a00 */
[----:B------:R-:W3:Y:S04]  /*67ec0*/  LDL.S8 R121, [R121+0x27f2] ;  /* 0x0027f20079797983 */ /* 0x000ee80000100200 */
[----:B------:R-:W5:Y:S01]  /*67ed0*/  LDL.U8 R173, [R173+0x27d7] ;  /* 0x0027d700adad7983 */ /* 0x000f620000100000 */
[----:B------:R-:W-:Y:S01]  /*67ee0*/  PRMT R174, R198, 0x7710, RZ ;  /* 0x00007710c6ae7816 */ /* 0x000fe200000000ff */
[----:B------:R-:W0:Y:S01]  /*67ef0*/  LDC.64 R190, c[0x0][0x468] ;  /* 0x00011a00ffbe7b82 */ /* 0x000e220000000a00 */
[----:B------:R-:W-:Y:S01]  /*67f00*/  PRMT R130, R199, 0x3340, RZ ;  /* 0x00003340c7827816 */ /* 0x000fe200000000ff */
[----:B------:R-:W-:Y:S01]  /*67f10*/  UMOV UR10, 0x519 ;  /* 0x00000519000a7882 */ /* 0x000fe20000000000 */
[----:B---3--:R-:W-:-:S02]  /*67f20*/  PRMT R174, R174, 0x5410, R121 ;  /* 0x00005410aeae7816 */ /* 0x008fc40000000079 */
[----:B------:R-:W-:-:S03]  /*67f30*/  LOP3.LUT R121, R121, 0xffff, RZ, 0xc0, !PT ;  /* 0x0000ffff79797812 */ /* 0x000fc600078ec0ff */
[----:B------:R-:W-:Y:S01]  /*67f40*/  IDP.2A.LO.S16.U8 R174, R174, UR10, R188 ;  /* 0x0000000aaeae7c26 */ /* 0x000fe200080012bc */
[C---:B------:R-:W-:Y:S01]  /*67f50*/  PRMT R121, R120.reuse, 0x3340, R121 ;  /* 0x0000334078797816 */ /* 0x040fe20000000079 */
[----:B------:R-:W-:Y:S01]  /*67f60*/  UMOV UR10, 0x5197d ;  /* 0x0005197d000a7882 */ /* 0x000fe20000000000 */
[----:B------:R-:W-:Y:S02]  /*67f70*/  PRMT R120, R120, 0x8880, RZ ;  /* 0x0000888078787816 */ /* 0x000fe400000000ff */
[----:B------:R-:W-:-:S03]  /*67f80*/  PRMT R130, R121, 0x5410, R130 ;  /* 0x0000541079827816 */ /* 0x000fc60000000082 */
[----:B------:R-:W-:Y:S01]  /*67f90*/  IMAD.MOV.U32 R176, RZ, RZ, R120 ;  /* 0x000000ffffb07224 */ /* 0x000fe200078e0078 */
[----:B-----5:R-:W-:-:S04]  /*67fa0*/  PRMT R120, R173, 0x8880, RZ ;  /* 0x00008880ad787816 */ /* 0x020fc800000000ff */
[----:B------:R-:W-:Y:S01]  /*67fb0*/  SHF.R.S32.HI R177, RZ, 0x1f, R176 ;  /* 0x0000001fffb17819 */ /* 0x000fe200000114b0 */
[----:B------:R-:W-:Y:S02]  /*67fc0*/  IDP.4A.S8.U8 R130, R130, UR10, R120 ;  /* 0x0000000a82827c26 */ /* 0x000fe40008000278 */
[----:B------:R-:W-:-:S04]  /*67fd0*/  IMAD.WIDE R188, R188, 0x5, R176 ;  /* 0x00000005bcbc7825 */ /* 0x000fc800078e02b0 */
[----:B0-----:R-:W-:Y:S01]  /*67fe0*/  IMAD.WIDE R130, R130, 0x8, R190 ;  /* 0x0000000882827825 */ /* 0x001fe200078e02be */
[----:B--2---:R-:W-:-:S03]  /*67ff0*/  LEA R126, P2, R188, R186, 0x3 ;  /* 0x000000babc7e7211 */ /* 0x004fc600078418ff */
[----:B------:R-:W-:Y:S01]  /*68000*/  IMAD.WIDE R190, R174, 0x8, R190 ;  /* 0x00000008aebe7825 */ /* 0x000fe200078e02be */
[----:B------:R-:W-:Y:S01]  /*68010*/  LEA.HI.X R127, R188, R187, R189, 0x3, P2 ;  /* 0x000000bbbc7f7211 */ /* 0x000fe200010f1cbd */
[----:B----4-:R-:W2:Y:S04]  /*68020*/  LDG.E.64 R128, desc[UR6][R130.64+0x9df8] ;  /* 0x009df80682807981 */ /* 0x010ea8000c1e1b00 */
        /* <DEDUP_REMOVED lines=33> */
[----:B------:R-:W-:-:S06]  /*68240*/  DSETP.GT.AND P2, PT, |R192|, R174, PT ;  /* 0x000000aec000722a */ /* 0x000fcc0003f44200 */
[----:B------:R-:W-:Y:S02]  /*68250*/  FSEL R188, R192, RZ, !P2 ;  /* 0x000000ffc0bc7208 */ /* 0x000fe40005000000 */
[----:B------:R-:W-:Y:S01]  /*68260*/  FSEL R189, R193, +QNAN , !P2 ;  /* 0x7ff00000c1bd7808 */ /* 0x000fe20005000000 */
        /* <DEDUP_REMOVED lines=27> */
.L_x_2158:
[----:B------:R-:W-:Y:S05]  /*68420*/  BSYNC.RECONVERGENT B2 ;  /* 0x0000000000027941 */ /* 0x000fea0003800200 */
.L_x_2157:
        /* <DEDUP_REMOVED lines=32> */
.L_x_2161:
[----:B------:R-:W-:Y:S05]  /*68630*/  BSYNC.RECONVERGENT B2 ;  /* 0x0000000000027941 */ /* 0x000fea0003800200 */
.L_x_2160:
        /* <DEDUP_REMOVED lines=13> */
.L_x_2156:
        /* <DEDUP_REMOVED lines=8> */
[----:B------:R-:W-:Y:S02]  /*68790*/  DSETP.GT.AND P2, PT, |R176|, R174, PT ;  /* 0x000000aeb000722a */ /* 0x000fe40003f44200 */
        /* <DEDUP_REMOVED lines=29> */
.L_x_2163:
[----:B------:R-:W-:Y:S05]  /*68970*/  BSYNC.RECONVERGENT B2 ;  /* 0x0000000000027941 */ /* 0x000fea0003800200 */
.L_x_2162:
        /* <DEDUP_REMOVED lines=34> */
.L_x_2165:
[----:B------:R-:W-:Y:S05]  /*68ba0*/  BSYNC.RECONVERGENT B2 ;  /* 0x0000000000027941 */ /* 0x000fea0003800200 */
.L_x_2164:
        /* <DEDUP_REMOVED lines=13> */
.L_x_2155:
        /* <DEDUP_REMOVED lines=51> */
.L_x_2167:
[----:B------:R-:W-:Y:S05]  /*68fb0*/  BSYNC.RECONVERGENT B2 ;  /* 0x0000000000027941 */ /* 0x000fea0003800200 */
.L_x_2166:
        /* <DEDUP_REMOVED lines=34> */
.L_x_2169:
[----:B------:R-:W-:Y:S05]  /*691e0*/  BSYNC.RECONVERGENT B2 ;  /* 0x0000000000027941 */ /* 0x000fea0003800200 */
.L_x_2168:
        /* <DEDUP_REMOVED lines=11> */
[----:B------:R-:W-:-:S07]  /*692a0*/  IMAD.MOV.U32 R187, RZ, RZ, R131 ;  /* 0x000000ffffbb7224 */ /* 0x000fce00078e0083 */
.L_x_2159:
[----:B------:R-:W-:Y:S05]  /*692b0*/  BSYNC.RECONVERGENT B0 ;  /* 0x0000000000007941 */ /* 0x000fea0003800200 */
.L_x_2154:
        /* <DEDUP_REMOVED lines=33> */
[----:B-1----:R-:W-:Y:S05]  /*694d0*/  CALL.REL.NOINC `($__internal_0_$__cuda_sm20_div_rn_f64_full) ;  /* 0x0000220c00c07944 */ /* 0x002fea0003c00000 */
.L_x_2171:
[----:B------:R-:W-:Y:S05]  /*694e0*/  BSYNC.RECONVERGENT B0 ;  /* 0x0000000000007941 */ /* 0x000fea0003800200 */
.L_x_2170:
[----:B------:R-:W2:Y:S02]  /*694f0*/  LDL.64 R128, [R1+0x7e10] ;  /* 0x007e100001807983 */ /* 0x000ea40000100a00 */
[----:B--2---:R-:W-:-:S06]  /*69500*/  DSETP.GEU.AND P2, PT, R128, R174, PT ;  /* 0x000000ae8000722a */ /* 0x004fcc0003f4e000 */
[----:B------:R-:W-:Y:S02]  /*69510*/  FSEL R126, R126, R186, !P2 ;  /* 0x000000ba7e7e7208 */ /* 0x000fe40005000000 */
[----:B------:R-:W-:Y:S02]  /*69520*/  FSEL R127, R127, R187, !P2 ;  /* 0x000000bb7f7f7208 */ /* 0x000fe40005000000 */
[----:B------:R-:W-:Y:S02]  /*69530*/  FSEL R120, R120, R188, !P2 ;  /* 0x000000bc78787208 */ /* 0x000fe40005000000 */
[----:B------:R-:W-:-:S07]  /*69540*/  FSEL R121, R121, R189, !P2 ;  /* 0x000000bd79797208 */ /* 0x000fce0005000000 */
.L_x_2153:
[----:B------:R-:W-:Y:S05]  /*69550*/  BSYNC.RECONVERGENT B1 ;  /* 0x0000000000017941 */ /* 0x000fea0003800200 */
.L_x_2151:
        /* <DEDUP_REMOVED lines=42> */
.L_x_2173:
[----:B------:R-:W-:Y:S05]  /*69800*/  BSYNC.RELIABLE B0 ;  /* 0x0000000000007941 */ /* 0x000fea0003800100 */
.L_x_2172:
[----:B------:R-:W-:Y:S01]  /*69810*/  VIMNMX R120, PT, PT, R202, R179, PT ;  /* 0x000000b3ca787248 */ /* 0x000fe20003fe0100 */
[----:B------:R-:W-:Y:S05]  /*69820*/  BMOV.32.CLEAR RZ, B0 ;  /* 0x0000000000ff7355 */ /* 0x000fea0000100000 */
[----:B------:R-:W-:Y:S01]  /*69830*/  ISETP.GE.AND P3, PT, R120, 0x2, PT ;  /* 0x000000027800780c */ /* 0x000fe20003f66270 */
[----:B------:R-:W-:Y:S01]  /*69840*/  BSSY.RECONVERGENT B0, `(.L_x_2175) ;  /* 0x000002c000007945 */ /* 0x000fe20003800200 */
[----:B------:R-:W-:-:S11]  /*69850*/  PLOP3.LUT P2, PT, PT, PT, PT, 0x80, 0x8 ;  /* 0x000000000008781c */ /* 0x000fd60003f4f070 */
[----:B------:R-:W-:Y:S05]  /*69860*/  @!P3 BRA `(.L_x_2176) ;  /* 0x0000000000a4b947 */ /* 0x000fea0003800000 */
[C---:B------:R-:W-:Y:S01]  /*69870*/  IADD3 R174, PT, PT, R1.reuse, R179, RZ ;  /* 0x000000b301ae7210 */ /* 0x040fe20007ffe0ff */
[C---:B------:R-:W-:Y:S01]  /*69880*/  IMAD.IADD R121, R1.reuse, 0x1, R128 ;  /* 0x0000000101797824 */ /* 0x040fe200078e0280 */
[----:B------:R-:W2:Y:S01]  /*69890*/  LDC.64 R188, c[0x0][0x468] ;  /* 0x00011a00ffbc7b82 */ /* 0x000ea20000000a00 */
[----:B------:R-:W-:-:S03]  /*698a0*/  IMAD.IADD R120, R1, 0x1, R129 ;  /* 0x0000000101787824 */ /* 0x000fc600078e0281 */
[----:B------:R-:W3:Y:S01]  /*698b0*/  LDL.U8 R174, [R174+0x27d8] ;  /* 0x0027d800aeae7983 */ /* 0x000ee20000100000 */
[----:B------:R-:W-:-:S03]  /*698c0*/  IMAD.IADD R175, R1, 0x1, R202 ;  /* 0x0000000101af7824 */ /* 0x000fc600078e02ca */
[----:B------:R-:W3:Y:S04]  /*698d0*/  LDL.U8 R121, [R121+0x27d8] ;  /* 0x0027d80079797983 */ /* 0x000ee80000100000 */
[----:B------:R-:W4:Y:S04]  /*698e0*/  LDL.U8 R120, [R120+0x27f3] ;  /* 0x0027f30078787983 */ /* 0x000f280000100000 */
[----:B------:R-:W5:Y:S01]  /*698f0*/  LDL.S8 R175, [R175+0x27f3] ;  /* 0x0027f300afaf7983 */ /* 0x000f620000100200 */
[----:B------:R-:W-:Y:S01]  /*69900*/  VIADD R186, R202, 0xfffffffe ;  /* 0xfffffffecaba7836 */ /* 0x000fe20000000000 */
[----:B------:R-:W-:Y:S01]  /*69910*/  UMOV UR10, 0x57d19 ;  /* 0x00057d19000a7882 */ /* 0x000fe20000000000 */
[----:B---3--:R-:W-:-:S03]  /*69920*/  PRMT R121, R174, 0x3340, R121 ;  /* 0x00003340ae797816 */ /* 0x008fc60000000079 */
[----:B------:R-:W-:Y:S02]  /*69930*/  IADD3 R174, PT, PT, R186, R173, -R172 ;  /* 0x000000adbaae7210 */ /* 0x000fe40007ffe8ac */
[----:B----4-:R-:W-:-:S03]  /*69940*/  PRMT R120, R120, 0x3340, RZ ;  /* 0x0000334078787816 */ /* 0x010fc600000000ff */
[----:B------:R-:W-:Y:S01]  /*69950*/  IMAD R174, R174, 0x8, R190 ;  /* 0x00000008aeae7824 */ /* 0x000fe200078e02be */
[----:B------:R-:W-:-:S05]  /*69960*/  PRMT R120, R121, 0x5410, R120 ;  /* 0x0000541079787816 */ /* 0x000fca0000000078 */
[----:B-----5:R-:W-:Y:S02]  /*69970*/  IDP.4A.S8.U8 R120, R120, UR10, R175 ;  /* 0x0000000a78787c26 */ /* 0x020fe400080002af */
[----:B------:R-:W3:Y:S02]  /*69980*/  LDL.64 R174, [R174] ;  /* 0x00000000aeae7983 */ /* 0x000ee40000100a00 */
[----:B--2---:R-:W-:-:S06]  /*69990*/  IMAD.WIDE R120, R120, 0x8, R188 ;  /* 0x0000000878787825 */ /* 0x004fcc00078e02bc */
[----:B------:R-:W3:Y:S01]  /*699a0*/  LDG.E.64 R120, desc[UR6][R120.64] ;  /* 0x0000000678787981 */ /* 0x000ee2000c1e1b00 */
[C---:B------:R-:W-:Y:S02]  /*699b0*/  VIADD R190, R1.reuse, 0x2710 ;  /* 0x0000271001be7836 */ /* 0x040fe40000000000 */
[----:B------:R-:W-:Y:S01]  /*699c0*/  VIADD R187, R1, 0x2774 ;  /* 0x0000277401bb7836 */ /* 0x000fe20000000000 */
[----:B---3--:R-:W-:-:S08]  /*699d0*/  DADD R120, R120, R174 ;  /* 0x0000000078787229 */ /* 0x008fd000000000ae */
        /* <DEDUP_REMOVED lines=18> */
.L_x_2176:
[----:B------:R-:W-:Y:S05]  /*69b00*/  BSYNC.RECONVERGENT B0 ;  /* 0x0000000000007941 */ /* 0x000fea0003800200 */
.L_x_2175:
[----:B------:R-:W-:Y:S04]  /*69b10*/  BSSY.RECONVERGENT B2, `(.L_x_2177) ;  /* 0x000015f000027945 */ /* 0x000fe80003800200 */
[----:B------:R-:W-:Y:S05]  /*69b20*/  @!P2 BRA `(.L_x_2178) ;  /* 0x000000140074a947 */ /* 0x000fea0003800000 */
[----:B------:R-:W-:-:S07]  /*69b30*/  IMAD.MOV.U32 R203, RZ, RZ, 0x3 ;  /* 0x00000003ffcb7424 */ /* 0x000fce00078e00ff */
.L_x_2196:
        /* <DEDUP_REMOVED lines=14> */
[----:B------:R-:W2:Y:S04]  /*69c20*/  LDC.64 R130, c[0x0][0x468] ;  /* 0x00011a00ff827b82 */ /* 0x000ea80000000a00 */
        /* <DEDUP_REMOVED lines=14> */
.L_x_2195:
        /* <DEDUP_REMOVED lines=9> */
[----:B------:R-:W-:-:S04]  /*69da0*/  ISETP.GT.AND P5, PT, R173, RZ, !P2 ;  /* 0x000000ffad00720c */ /* 0x000fc800057a4270 */
[----:B------:R-:W-:-:S13]  /*69db0*/  PLOP3.LUT P4, PT, P4, P5, PT, 0xf8, 0x8f ;  /* 0x00000000008f781c */ /* 0x000fda000278bf70 */
[----:B------:R-:W-:Y:S05]  /*69dc0*/  @P4 BRA `(.L_x_2182) ;  /* 0x00000008008c4947 */ /* 0x000fea0003800000 */
[----:B------:R-:W-:Y:S02]  /*69dd0*/  ISETP.NE.AND P2, PT, R207, 0x1, PT ;  /* 0x00000001cf00780c */ /* 0x000fe40003f45270 */
[----:B------:R-:W-:-:S13]  /*69de0*/  ISETP.EQ.AND P4, PT, R173, 0x1, PT ;  /* 0x00000001ad00780c */ /* 0x000fda0003f82270 */
[----:B------:R-:W-:Y:S05]  /*69df0*/  @!P2 BRA P4, `(.L_x_2183) ;  /* 0x0000000000dca947 */ /* 0x000fea0002000000 */
        /* <DEDUP_REMOVED lines=53> */
[----:B------:R-:W-:Y:S01]  /*6a150*/  FSEL R121, R201, -1.875, !P2 ;  /* 0xbff00000c9797808 */ /* 0x000fe20005000000 */
[----:B------:R-:W-:Y:S06]  /*6a160*/  BRA `(.L_x_2184) ;  /* 0x0000000c00007947 */ /* 0x000fec0003800000 */
.L_x_2183:
        /* <DEDUP_REMOVED lines=71> */
.L_x_2186:
[----:B------:R-:W-:Y:S05]  /*6a5e0*/  BSYNC.RECONVERGENT B5 ;  /* 0x0000000000057941 */ /* 0x000fea0003800200 */
.L_x_2185:
        /* <DEDUP_REMOVED lines=23> */
[----:B01----:R-:W-:Y:S05]  /*6a760*/  CALL.REL.NOINC `($__internal_0_$__cuda_sm20_div_rn_f64_full) ;  /* 0x000021fc001c7944 */ /* 0x003fea0003c00000 */
[----:B------:R-:W-:Y:S02]  /*6a770*/  IMAD.MOV.U32 R176, RZ, RZ, R174 ;  /* 0x000000ffffb07224 */ /* 0x000fe400078e00ae */
[----:B------:R-:W-:-:S07]  /*6a780*/  IMAD.MOV.U32 R177, RZ, RZ, R175 ;  /* 0x000000ffffb17224 */ /* 0x000fce00078e00af */
.L_x_2188:
[----:B------:R-:W-:Y:S05]  /*6a790*/  BSYNC.RECONVERGENT B5 ;  /* 0x0000000000057941 */ /* 0x000fea0003800200 */
.L_x_2187:
[----:B------:R-:W-:-:S06]  /*6a7a0*/  DSETP.GE.AND P2, PT, R120, R176, PT ;  /* 0x000000b07800722a */ /* 0x000fcc0003f46000 */
[----:B------:R-:W-:Y:S02]  /*6a7b0*/  FSEL R120, R188, RZ, P2 ;  /* 0x000000ffbc787208 */ /* 0x000fe40001000000 */
[----:B------:R-:W-:Y:S02]  /*6a7c0*/  FSEL R121, R189, -1.875, P2 ;  /* 0xbff00000bd797808 */ /* 0x000fe40001000000 */
[----:B------:R-:W-:Y:S02]  /*6a7d0*/  FSEL R174, R192, RZ, P2 ;  /* 0x000000ffc0ae7208 */ /* 0x000fe40001000000 */
[----:B------:R-:W-:Y:S01]  /*6a7e0*/  FSEL R175, R193, +QNAN , P2 ;  /* 0x7ff00000c1af7808 */ /* 0x000fe20001000000 */
[----:B------:R-:W-:Y:S06]  /*6a7f0*/  BRA `(.L_x_2184) ;  /* 0x00000004005c7947 */ /* 0x000fec0003800000 */
.L_x_2182:
[----:B------:R-:W-:-:S04]  /*6a800*/  ISETP.NE.AND P4, PT, R207, 0x1, PT ;  /* 0x00000001cf00780c */ /* 0x000fc80003f85270 */
[----:B------:R-:W-:-:S13]  /*6a810*/  ISETP.EQ.OR P5, PT, R173, 0x1, !P4 ;  /* 0x00000001ad00780c */ /* 0x000fda00067a2670 */
[----:B------:R-:W-:Y:S05]  /*6a820*/  @P5 BRA `(.L_x_2189) ;  /* 0x0000000000a45947 */ /* 0x000fea0003800000 */
        /* <DEDUP_REMOVED lines=41> */
.L_x_2189:
[C---:B------:R-:W-:Y:S01]  /*6aac0*/  ISETP.EQ.AND P4, PT, R173.reuse, RZ, !P4 ;  /* 0x000000ffad00720c */ /* 0x040fe20006782270 */
[----:B------:R-:W-:Y:S01]  /*6aad0*/  BSSY.RECONVERGENT B5, `(.L_x_2190) ;  /* 0x000001a000057945 */ /* 0x000fe20003800200 */
[----:B------:R-:W-:Y:S02]  /*6aae0*/  ISETP.EQ.AND P2, PT, R173, 0x1, !P2 ;  /* 0x00000001ad00780c */ /* 0x000fe40005742270 */
[----:B------:R-:W-:Y:S01]  /*6aaf0*/  CS2R R176, SRZ ;  /* 0x0000000000b07805 */ /* 0x000fe2000001ff00 */
[----:B------:R-:W-:Y:S01]  /*6ab00*/  IMAD.MOV.U32 R120, RZ, RZ, 0x0 ;  /* 0x00000000ff787424 */ /* 0x000fe200078e00ff */
[----:B------:R-:W-:Y:S01]  /*6ab10*/  PLOP3.LUT P2, PT, P4, P2, PT, 0xf8, 0x8f ;  /* 0x00000000008f781c */ /* 0x000fe20002745f70 */
[----:B------:R-:W-:-:S12]  /*6ab20*/  IMAD.MOV.U32 R121, RZ, RZ, -0x3f56d000 ;  /* 0xc0a93000ff797424 */ /* 0x000fd800078e00ff */
        /* <DEDUP_REMOVED lines=20> */
.L_x_2191:
[----:B------:R-:W-:Y:S05]  /*6ac70*/  BSYNC.RECONVERGENT B5 ;  /* 0x0000000000057941 */ /* 0x000fea0003800200 */
.L_x_2190:
        /* <DEDUP_REMOVED lines=14> */
[----:B------:R-:W-:-:S07]  /*6ad60*/  FSEL R121, R121, -1.875, !P2 ;  /* 0xbff0000079797808 */ /* 0x000fce0005000000 */
.L_x_2184:
[----:B------:R-:W-:Y:S05]  /*6ad70*/  BSYNC.RECONVERGENT B0 ;  /* 0x0000000000007941 */ /* 0x000fea0003800200 */
.L_x_2181:
[C-C-:B------:R-:W-:Y:S01]  /*6ad80*/  DSETP.MAX.AND P4, P5, |R126|.reuse, |R120|.reuse, PT ;  /* 0x400000787e00722a */ /* 0x140fe20003d8f200 */
[----:B------:R-:W-:Y:S01]  /*6ad90*/  IMAD.MOV.U32 R173, RZ, RZ, R126 ;  /* 0x000000ffffad7224 */ /* 0x000fe200078e007e */
[----:B------:R-:W-:Y:S01]  /*6ada0*/  MOV R190, 0x88e368f1 ;  /* 0x88e368f100be7802 */ /* 0x000fe20000000f00 */
[----:B------:R-:W-:Y:S01]  /*6adb0*/  IMAD.MOV.U32 R176, RZ, RZ, R120 ;  /* 0x000000ffffb07224 */ /* 0x000fe200078e0078 */
        /* <DEDUP_REMOVED lines=29> */
.L_x_2193:
[----:B------:R-:W-:-:S13]  /*6af90*/  ISETP.GT.AND P2, PT, R199, 0x1, PT ;  /* 0x00000001c700780c */ /* 0x000fda0003f44270 */
[----:B------:R-:W-:Y:S05]  /*6afa0*/  @!P2 BREAK.RELIABLE B0 ;  /* 0x000000000000a942 */ /* 0x000fea0003800100 */
[----:B------:R-:W-:Y:S05]  /*6afb0*/  @!P2 BRA `(.L_x_2180) ;  /* 0x000000000040a947 */ /* 0x000fea0003800000 */
[----:B------:R-:W-:Y:S05]  /*6afc0*/  BSYNC.RELIABLE B0 ;  /* 0x0000000000007941 */ /* 0x000fea0003800100 */
.L_x_2192:
[----:B------:R-:W-:Y:S02]  /*6afd0*/  VIADD R198, R198, 0x1 ;  /* 0x00000001c6c67836 */ /* 0x000fe40000000000 */
[----:B------:R-:W-:-:S03]  /*6afe0*/  VIADD R199, R199, 0xffffffff ;  /* 0xffffffffc7c77836 */ /* 0x000fc60000000000 */
[----:B------:R-:W-:-:S13]  /*6aff0*/  ISETP.GE.AND P2, PT, R198, R202, PT ;  /* 0x000000cac600720c */ /* 0x000fda0003f46270 */
[----:B------:R-:W-:Y:S05]  /*6b000*/  @!P2 BRA `(.L_x_2195) ;  /* 0xffffffec0040a947 */ /* 0x000fea000383ffff */
[----:B------:R-:W-:Y:S05]  /*6b010*/  BRA `(.L_x_2180) ;  /* 0x0000000000287947 */ /* 0x000fea0003800000 */
.L_x_2194:
        /* <DEDUP_REMOVED lines=10> */
.L_x_2180:
[----:B------:R-:W-:Y:S05]  /*6b0c0*/  BSYNC.RECONVERGENT B1 ;  /* 0x0000000000017941 */ /* 0x000fea0003800200 */
.L_x_2179:
[C---:B------:R-:W-:Y:S01]  /*6b0d0*/  ISETP.LT.U32.AND P2, PT, R203.reuse, 0x20, PT ;  /* 0x00000020cb00780c */ /* 0x040fe20003f41070 */
[----:B------:R-:W-:-:S12]  /*6b0e0*/  VIADD R203, R203, 0x1 ;  /* 0x00000001cbcb7836 */ /* 0x000fd80000000000 */
[----:B------:R-:W-:Y:S05]  /*6b0f0*/  @P3 BRA P2, `(.L_x_2196) ;  /* 0xffffffe800903947 */ /* 0x000fea000103ffff */
.L_x_2178:
[----:B------:R-:W-:Y:S05]  /*6b100*/  BSYNC.RECONVERGENT B2 ;  /* 0x0000000000027941 */ /* 0x000fea0003800200 */
.L_x_2177:
[C---:B--2---:R-:W-:Y:S01]  /*6b110*/  IMAD.IADD R199, R1.reuse, 0x1, R179 ;  /* 0x0000000101c77824 */ /* 0x044fe200078e02b3 */
[----:B------:R-:W-:-:S05]  /*6b120*/  IADD3 R198, PT, PT, R1, R202, RZ ;  /* 0x000000ca01c67210 */ /* 0x000fca0007ffe0ff */
[----:B------:R-:W5:Y:S04]  /*6b130*/  LDL.U8 R199, [R199+0x27d8] ;  /* 0x0027d800c7c77983 */ /* 0x000f680000100000 */
[----:B------:R-:W5:Y:S01]  /*6b140*/  LDL.U8 R198, [R198+0x27f3] ;  /* 0x0027f300c6c67983 */ /* 0x000f620000100000 */
[----:B------:R-:W-:Y:S05]  /*6b150*/  BRA `(.L_x_2197) ;  /* 0xffffffc800f47947 */ /* 0x000fea000383ffff */
.L_x_2174:
[----:B------:R-:W-:Y:S05]  /*6b160*/  BSYNC.RECONVERGENT B3 ;  /* 0x0000000000037941 */ /* 0x000fea0003800200 */
.L_x_2150:
        /* <DEDUP_REMOVED lines=24> */
.L_x_2204:
        /* <DEDUP_REMOVED lines=18> */
[----:B------:R-:W-:Y:S02]  /*6b410*/  IADD3 R179, PT, PT, R179, 0x10, RZ ;  /* 0x00000010b3b37810 */ /* 0x000fe40007ffe0ff */
        /* <DEDUP_REMOVED lines=38> */
.L_x_2203:
[----:B------:R-:W-:Y:S05]  /*6b680*/  BSYNC.RECONVERGENT B2 ;  /* 0x0000000000027941 */ /* 0x000fea0003800200 */
.L_x_2202:
        /* <DEDUP_REMOVED lines=10> */
[----:B------:R-:W-:Y:S02]  /*6b730*/  IADD3 R173, PT, PT, R173, 0x8, RZ ;  /* 0x00000008adad7810 */ /* 0x000fe40007ffe0ff */
        /* <DEDUP_REMOVED lines=24> */
.L_x_2206:
[----:B------:R-:W-:Y:S05]  /*6b8c0*/  BSYNC.RECONVERGENT B2 ;  /* 0x0000000000027941 */ /* 0x000fea0003800200 */
.L_x_2205:
        /* <DEDUP_REMOVED lines=21> */
.L_x_2208:
[----:B------:R-:W-:Y:S05]  /*6ba20*/  BSYNC.RECONVERGENT B2 ;  /* 0x0000000000027941 */ /* 0x000fea0003800200 */
.L_x_2207:
        /* <DEDUP_REMOVED lines=19> */
.L_x_2201:
[----:B------:R-:W-:Y:S05]  /*6bb60*/  BSYNC.RECONVERGENT B1 ;  /* 0x0000000000017941 */ /* 0x000fea0003800200 */
.L_x_2200:
[----:B------:R-:W-:Y:S01]  /*6bb70*/  ISETP.NE.AND P0, PT, R172, RZ, PT ;  /* 0x000000ffac00720c */ /* 0x000fe20003f05270 */
[----:B------:R-:W-:-:S12]  /*6bb80*/  BSSY.RECONVERGENT B1, `(.L_x_2209) ;  /* 0x00000a7000017945 */ /* 0x000fd80003800200 */
[----:B------:R-:W-:Y:S05]  /*6bb90*/  @!P0 BRA `(.L_x_2210) ;  /* 0x0000000800948947 */ /* 0x000fea0003800000 */
[C---:B------:R-:W-:Y:S01]  /*6bba0*/  ISETP.GE.U32.AND P1, PT, R172.reuse, 0x10, PT ;  /* 0x00000010ac00780c */ /* 0x040fe20003f26070 */
[----:B------:R-:W-:Y:S01]  /*6bbb0*/  BSSY.RECONVERGENT B2, `(.L_x_2211) ;  /* 0x000004c000027945 */ /* 0x000fe20003800200 */
[----:B------:R-:W-:Y:S02]  /*6bbc0*/  LOP3.LUT R120, R172, 0xf, RZ, 0xc0, !PT ;  /* 0x0000000fac787812 */ /* 0x000fe400078ec0ff */
[----:B------:R-:W-:Y:S02]  /*6bbd0*/  MOV R121, RZ ;  /* 0x000000ff00797202 */ /* 0x000fe40000000f00 */
[----:B------:R-:W-:-:S07]  /*6bbe0*/  ISETP.NE.AND P0, PT, R120, RZ, PT ;  /* 0x000000ff7800720c */ /* 0x000fce0003f05270 */
[----:B------:R-:W-:Y:S06]  /*6bbf0*/  @!P1 BRA `(.L_x_2212) ;  /* 0x00000004001c9947 */ /* 0x000fec0003800000 */
[----:B------:R-:W-:Y:S01]  /*6bc00*/  LOP3.LUT R121, R172, 0x7ffffff0, RZ, 0xc0, !PT ;  /* 0x7ffffff0ac797812 */ /* 0x000fe200078ec0ff */
[----:B------:R-:W-:-:S07]  /*6bc10*/  IMAD.MOV.U32 R122, RZ, RZ, RZ ;  /* 0x000000ffff7a7224 */ /* 0x000fce00078e00ff */
.L_x_2213:
        /* <DEDUP_REMOVED lines=45> */
[C---:B------:R-:W-:Y:S01]  /*6bef0*/  VIADD R123, R126.reuse, 0x1 ;  /* 0x000000017e7b7836 */ /* 0x040fe20000000000 */
[----:B------:R-:W-:Y:S02]  /*6bf00*/  @!P1 IADD3 R123, PT, PT, R126, RZ, RZ ;  /* 0x000000ff7e7b9210 */ /* 0x000fe40007ffe0ff */
        /* <DEDUP_REMOVED lines=22> */
.L_x_2212:
[----:B------:R-:W-:Y:S05]  /*6c070*/  BSYNC.RECONVERGENT B2 ;  /* 0x0000000000027941 */ /* 0x000fea0003800200 */
.L_x_2211:
        /* <DEDUP_REMOVED lines=23> */
[----:B------:R-:W-:Y:S02]  /*6c1f0*/  @!P2 IADD3 R123, PT, PT, R122, RZ, RZ ;  /* 0x000000ff7a7ba210 */ /* 0x000fe40007ffe0ff */
        /* <DEDUP_REMOVED lines=17> */
.L_x_2215:
[----:B------:R-:W-:Y:S05]  /*6c310*/  BSYNC.RECONVERGENT B2 ;  /* 0x0000000000027941 */ /* 0x000fea0003800200 */
.L_x_2214:
        /* <DEDUP_REMOVED lines=21> */
[----:B------:R-:W-:-:S05]  /*6c470*/  @!P0 IMAD.MOV R120, RZ, RZ, R122 ;  /* 0x000000ffff788224 */ /* 0x000fca00078e027a */
[----:B------:R-:W-:Y:S01]  /*6c480*/  IADD3 R128, PT, PT, R120, 0x1, RZ ;  /* 0x0000000178807810 */ /* 0x000fe20007ffe0ff */
[----:B------:R-:W-:-:S07]  /*6c490*/  @!P2 IMAD.MOV R128, RZ, RZ, R120 ;  /* 0x000000ffff80a224 */ /* 0x000fce00078e0278 */
.L_x_2217:
[----:B------:R-:W-:Y:S05]  /*6c4a0*/  BSYNC.RECONVERGENT B2 ;  /* 0x0000000000027941 */ /* 0x000fea0003800200 */
.L_x_2216:
        /* <DEDUP_REMOVED lines=20> */
.L_x_2210:
[----:B------:R-:W-:Y:S05]  /*6c5f0*/  BSYNC.RECONVERGENT B1 ;  /* 0x0000000000017941 */ /* 0x000fea0003800200 */
.L_x_2209:
        /* <DEDUP_REMOVED lines=36> */
.L_x_2219:
[----:B------:R-:W-:Y:S05]  /*6c840*/  BSYNC.RECONVERGENT B1 ;  /* 0x0000000000017941 */ /* 0x000fea0003800200 */
.L_x_2218:
[----:B------:R-:W-:Y:S01]  /*6c850*/  UMOV UR10, 0x66666666 ;  /* 0x66666666000a7882 */ /* 0x000fe20000000000 */
[----:B------:R-:W-:Y:S01]  /*6c860*/  UMOV UR11, 0x40711266 ;  /* 0x40711266000b7882 */ /* 0x000fe20000000000 */
[----:B------:R-:W-:Y:S01]  /*6c870*/  IMAD.MOV.U32 R122, RZ, RZ, 0x0 ;  /* 0x00000000ff7a7424 */ /* 0x000fe200078e00ff */
[----:B------:R-:W-:Y:S01]  /*6c880*/  DADD R120, R120, -UR10 ;  /* 0x8000000a78787e29 */ /* 0x000fe20008000000 */
[----:B------:R-:W-:-:S07]  /*6c890*/  MOV R123, 0x40590000 ;  /* 0x40590000007b7802 */ /* 0x000fce0000000f00 */
[----:B------:R-:W-:-:S11]  /*6c8a0*/  DFMA R120, R120, R122, 0.5 ;  /* 0x3fe000007878742b */ /* 0x000fd6000000007a */
.L_x_2199:
[----:B------:R-:W-:Y:S05]  /*6c8b0*/  BSYNC.RECONVERGENT B0 ;  /* 0x0000000000007941 */ /* 0x000fea0003800200 */
.L_x_2198:
        /* <DEDUP_REMOVED lines=29> */
.L_x_2221:
[----:B------:R-:W-:Y:S05]  /*6ca90*/  BSYNC.RECONVERGENT B0 ;  /* 0x0000000000007941 */ /* 0x000fea0003800200 */
.L_x_2220:
[----:B------:R-:W-:Y:S02]  /*6caa0*/  IMAD.MOV.U32 R120, RZ, RZ, R122 ;  /* 0x000000ffff787224 */ /* 0x000fe400078e007a */
[----:B------:R-:W-:-:S07]  /*6cab0*/  IMAD.MOV.U32 R121, RZ, RZ, R123 ;  /* 0x000000ffff797224 */ /* 0x000fce00078e007b */
.L_x_2149:
[----:B------:R-:W-:Y:S05]  /*6cac0*/  BSYNC.RECONVERGENT B4 ;  /* 0x0000000000047941 */ /* 0x000fea0003800200 */
.L_x_2148:
[----:B------:R-:W-:-:S14]  /*6cad0*/  DSETP.GT.AND P0, PT, R120, R2, PT ;  /* 0x000000027800722a */ /* 0x000fdc0003f04000 */
[----:B------:R-:W-:Y:S05]  /*6cae0*/  @P0 BRA `(.L_x_705) ;  /* 0x000017a400a80947 */ /* 0x000fea0003800000 */
[----:B------:R-:W-:Y:S05]  /*6caf0*/  BMOV.32.CLEAR RZ, B0 ;  /* 0x0000000000ff7355 */ /* 0x000fea0000100000 */
[----:B------:R-:W-:Y:S01]  /*6cb00*/  BSSY.RECONVERGENT B0, `(.L_x_2222) ;  /* 0x0000009000007945 */ /* 0x000fe20003800200 */
[----:B------:R-:W-:-:S07]  /*6cb10*/  IMAD.MOV.U32 R122, RZ, RZ, RZ ;  /* 0x000000ffff7a7224 */ /* 0x000fce00078e00ff */
.L_x_2223:
        /* <DEDUP_REMOVED lines=8> */
.L_x_2222:
        /* <DEDUP_REMOVED lines=12> */
.L_x_2227:
[----:B------:R-:W-:Y:S01]  /*6cc60*/  IADD3 R122, P0, PT, R184, R120, RZ ;  /* 0x00000078b87a7210 */ /* 0x000fe20007f1e0ff */
[----:B------:R-:W-:-:S04]  /*6cc70*/  IMAD.IADD R125, R124, 0x1, R125 ;  /* 0x000000017c7d7824 */ /* 0x000fc800078e027d */
[----:B------:R-:W-:-:S05]  /*6cc80*/  IMAD.X R123, RZ, RZ, R185, P0 ;  /* 0x000000ffff7b7224 */ /* 0x000fca00000e06b9 */
[----:B------:R2:W3:Y:S02]  /*6cc90*/  LD.E.U8 R126, desc[UR6][R122.64+0x1] ;  /* 0x000001067a7e7980 */ /* 0x0004e4000c101100 */
[----:B--2---:R-:W-:-:S04]  /*6cca0*/  IADD3 R122, P0, PT, R184, R125, RZ ;  /* 0x0000007db87a7210 */ /* 0x004fc80007f1e0ff */
[----:B------:R-:W-:-:S06]  /*6ccb0*/  LEA.HI.X.SX32 R123, R125, R185, 0x1, P0 ;  /* 0x000000b97d7b7211 */ /* 0x000fcc00000f0eff */
[----:B------:R2:W5:Y:S02]  /*6ccc0*/  LD.E.U8 R123, desc[UR6][R122.64] ;  /* 0x000000067a7b7980 */ /* 0x000564000c101100 */
[----:B--2---:R-:W-:Y:S02]  /*6ccd0*/  IADD3 R122, PT, PT, R120, 0x1, RZ ;  /* 0x00000001787a7810 */ /* 0x004fe40007ffe0ff */
        /* <DEDUP_REMOVED lines=23> */
.L_x_2226:
[----:B------:R-:W-:Y:S01]  /*6ce50*/  BSSY.RECONVERGENT B1, `(.L_x_2228) ;  /* 0x0000009000017945 */ /* 0x000fe20003800200 */
[----:B------:R-:W-:-:S07]  /*6ce60*/  IMAD.MOV.U32 R122, RZ, RZ, RZ ;  /* 0x000000ffff7a7224 */ /* 0x000fce00078e00ff */
.L_x_2229:
        /* <DEDUP_REMOVED lines=8> */
.L_x_2228:
        /* <DEDUP_REMOVED lines=10> */
.L_x_2231:
        /* <DEDUP_REMOVED lines=31> */
.L_x_2230:
        /* <DEDUP_REMOVED lines=45> */
[----:B------:R-:W-:Y:S01]  /*6d450*/  IMAD.MOV.U32 R122, RZ, RZ, -0x105c611 ;  /* 0xfefa39efff7a7424 */ /* 0x000fe200078e00ff */
[----:B------:R-:W-:-:S06]  /*6d460*/  MOV R123, 0x3fe62e42 ;  /* 0x3fe62e42007b7802 */ /* 0x000fcc0000000f00 */
        /* <DEDUP_REMOVED lines=9> */
.L_x_2225:
        /* <DEDUP_REMOVED lines=55> */
.L_x_2232:
[----:B------:R-:W-:Y:S05]  /*6d870*/  BSYNC.RECONVERGENT B0 ;  /* 0x0000000000007941 */ /* 0x000fea0003800200 */
.L_x_2224:
[----:B------:R-:W-:Y:S05]  /*6d880*/  BMOV.32.CLEAR RZ, B0 ;  /* 0x0000000000ff7355 */ /* 0x000fea0000100000 */
[----:B------:R-:W-:Y:S01]  /*6d890*/  BSSY.RECONVERGENT B0, `(.L_x_2233) ;  /* 0x0000009000007945 */ /* 0x000fe20003800200 */
[----:B------:R-:W-:-:S07]  /*6d8a0*/  IMAD.MOV.U32 R122, RZ, RZ, RZ ;  /* 0x000000ffff7a7224 */ /* 0x000fce00078e00ff */
.L_x_2234:
        /* <DEDUP_REMOVED lines=8> */
.L_x_2233:
[----:B------:R-:W-:Y:S05]  /*6d930*/  BMOV.32.CLEAR RZ, B0 ;  /* 0x0000000000ff7355 */ /* 0x000fea0000100000 */
[----:B------:R-:W-:Y:S01]  /*6d940*/  BSSY.RECONVERGENT B0, `(.L_x_2235) ;  /* 0x0000009000007945 */ /* 0x000fe20003800200 */
[----:B------:R-:W-:-:S07]  /*6d950*/  IMAD.MOV.U32 R124, RZ, RZ, RZ ;  /* 0x000000ffff7c7224 */ /* 0x000fce00078e00ff */
.L_x_2236:
        /* <DEDUP_REMOVED lines=8> */
.L_x_2235:
        /* <DEDUP_REMOVED lines=11> */
.L_x_2261:
        /* <DEDUP_REMOVED lines=13> */
.L_x_2242:
[----:B------:R-:W-:-:S13]  /*6db60*/  ISETP.NE.AND P0, PT, R120, 0x47, PT ;  /* 0x000000477800780c */ /* 0x000fda0003f05270 */
[----:B------:R-:W-:Y:S05]  /*6db70*/  @!P0 BRA `(.L_x_2245) ;  /* 0x0000000000148947 */ /* 0x000fea0003800000 */
[----:B------:R-:W-:Y:S01]  /*6db80*/  ISETP.NE.AND P0, PT, R120, 0x54, PT ;  /* 0x000000547800780c */ /* 0x000fe20003f05270 */
[----:B------:R-:W-:-:S12]  /*6db90*/  IMAD.MOV.U32 R128, RZ, RZ, 0x3 ;  /* 0x00000003ff807424 */ /* 0x000fd800078e00ff */
[----:B------:R-:W-:Y:S05]  /*6dba0*/  @!P0 BRA `(.L_x_2243) ;  /* 0x00000000000c8947 */ /* 0x000fea0003800000 */
.L_x_2244:
[----:B------:R-:W-:Y:S01]  /*6dbb0*/  IMAD.MOV.U32 R128, RZ, RZ, 0x4 ;  /* 0x00000004ff807424 */ /* 0x000fe200078e00ff */
[----:B------:R-:W-:Y:S06]  /*6dbc0*/  BRA `(.L_x_2243) ;  /* 0x0000000000047947 */ /* 0x000fec0003800000 */
.L_x_2245:
[----:B------:R-:W-:-:S07]  /*6dbd0*/  IMAD.MOV.U32 R128, RZ, RZ, 0x2 ;  /* 0x00000002ff807424 */ /* 0x000fce00078e00ff */
.L_x_2243:
[----:B------:R-:W-:Y:S05]  /*6dbe0*/  BSYNC.RECONVERGENT B2 ;  /* 0x0000000000027941 */ /* 0x000fea0003800200 */
.L_x_2241:
[----:B------:R-:W2:Y:S01]  /*6dbf0*/  LDC R120, c[0x0][0x2f8] ;  /* 0x0000be00ff787b82 */ /* 0x000ea20000000800 */
[----:B----4-:R-:W-:-:S05]  /*6dc00*/  IMAD.U32 R129, RZ, RZ, UR9 ;  /* 0x00000009ff817e24 */ /* 0x010fca000f8e00ff */
[----:B--2---:R-:W-:-:S05]  /*6dc10*/  IADD3 R120, PT, PT, -R120, 0x27d8, R129 ;  /* 0x000027d878787810 */ /* 0x004fca0007ffe181 */
[----:B------:R-:W-:-:S05]  /*6dc20*/  IMAD.IADD R120, R126, 0x1, R120 ;  /* 0x000000017e787824 */ /* 0x000fca00078e0278 */
[----:B------:R2:W-:Y:S04]  /*6dc30*/  STL.U8 [R120], R128 ;  /* 0x0000008078007387 */ /* 0x0005e80000100000 */
        /* <DEDUP_REMOVED lines=11> */
.L_x_2247:
[----:B------:R-:W-:-:S13]  /*6dcf0*/  ISETP.NE.AND P0, PT, R129, 0x47, PT ;  /* 0x000000478100780c */ /* 0x000fda0003f05270 */
[----:B------:R-:W-:Y:S05]  /*6dd00*/  @!P0 BRA `(.L_x_2250) ;  /* 0x0000000000148947 */ /* 0x000fea0003800000 */
[----:B------:R-:W-:Y:S01]  /*6dd10*/  ISETP.NE.AND P0, PT, R129, 0x54, PT ;  /* 0x000000548100780c */ /* 0x000fe20003f05270 */
[----:B------:R-:W-:-:S12]  /*6dd20*/  IMAD.MOV.U32 R128, RZ, RZ, 0x3 ;  /* 0x00000003ff807424 */ /* 0x000fd800078e00ff */
[----:B------:R-:W-:Y:S05]  /*6dd30*/  @!P0 BRA `(.L_x_2248) ;  /* 0x00000000000c8947 */ /* 0x000fea0003800000 */
.L_x_2249:
[----:B------:R-:W-:Y:S01]  /*6dd40*/  IMAD.MOV.U32 R128, RZ, RZ, 0x4 ;  /* 0x00000004ff807424 */ /* 0x000fe200078e00ff */
[----:B------:R-:W-:Y:S06]  /*6dd50*/  BRA `(.L_x_2248) ;  /* 0x0000000000047947 */ /* 0x000fec0003800000 */
.L_x_2250:
[----:B------:R-:W-:-:S07]  /*6dd60*/  IMAD.MOV.U32 R128, RZ, RZ, 0x2 ;  /* 0x00000002ff807424 */ /* 0x000fce00078e00ff */
.L_x_2248:
[----:B------:R-:W-:Y:S05]  /*6dd70*/  BSYNC.RECONVERGENT B2 ;  /* 0x0000000000027941 */ /* 0x000fea0003800200 */
.L_x_2246:
        /* <DEDUP_REMOVED lines=12> */
.L_x_2252:
[----:B------:R-:W-:-:S13]  /*6de40*/  ISETP.NE.AND P0, PT, R129, 0x47, PT ;  /* 0x000000478100780c */ /* 0x000fda0003f05270 */
[----:B------:R-:W-:Y:S05]  /*6de50*/  @!P0 BRA `(.L_x_2255) ;  /* 0x0000000000148947 */ /* 0x000fea0003800000 */
[----:B------:R-:W-:Y:S01]  /*6de60*/  ISETP.NE.AND P0, PT, R129, 0x54, PT ;  /* 0x000000548100780c */ /* 0x000fe20003f05270 */
[----:B------:R-:W-:-:S12]  /*6de70*/  IMAD.MOV.U32 R128, RZ, RZ, 0x3 ;  /* 0x00000003ff807424 */ /* 0x000fd800078e00ff */
[----:B------:R-:W-:Y:S05]  /*6de80*/  @!P0 BRA `(.L_x_2253) ;  /* 0x00000000000c8947 */ /* 0x000fea0003800000 */
.L_x_2254:
[----:B------:R-:W-:Y:S01]  /*6de90*/  IMAD.MOV.U32 R128, RZ, RZ, 0x4 ;  /* 0x00000004ff807424 */ /* 0x000fe200078e00ff */
[----:B------:R-:W-:Y:S06]  /*6dea0*/  BRA `(.L_x_2253) ;  /* 0x0000000000047947 */ /* 0x000fec0003800000 */
.L_x_2255:
[----:B------:R-:W-:-:S07]  /*6deb0*/  IMAD.MOV.U32 R128, RZ, RZ, 0x2 ;  /* 0x00000002ff807424 */ /* 0x000fce00078e00ff */
.L_x_2253:
[----:B------:R-:W-:Y:S05]  /*6dec0*/  BSYNC.RECONVERGENT B2 ;  /* 0x0000000000027941 */ /* 0x000fea0003800200 */
.L_x_2251:
        /* <DEDUP_REMOVED lines=12> */
.L_x_2257:
[----:B------:R-:W-:-:S13]  /*6df90*/  ISETP.NE.AND P0, PT, R125, 0x47, PT ;  /* 0x000000477d00780c */ /* 0x000fda0003f05270 */
[----:B------:R-:W-:Y:S05]  /*6dfa0*/  @!P0 BRA `(.L_x_2260) ;  /* 0x0000000000148947 */ /* 0x000fea0003800000 */
[----:B------:R-:W-:Y:S01]  /*6dfb0*/  ISETP.NE.AND P0, PT, R125, 0x54, PT ;  /* 0x000000547d00780c */ /* 0x000fe20003f05270 */
[----:B------:R-:W-:-:S12]  /*6dfc0*/  IMAD.MOV.U32 R124, RZ, RZ, 0x3 ;  /* 0x00000003ff7c7424 */ /* 0x000fd800078e00ff */
[----:B------:R-:W-:Y:S05]  /*6dfd0*/  @!P0 BRA `(.L_x_2258) ;  /* 0x00000000000c8947 */ /* 0x000fea0003800000 */
.L_x_2259:
[----:B------:R-:W-:Y:S01]  /*6dfe0*/  IMAD.MOV.U32 R124, RZ, RZ, 0x4 ;  /* 0x00000004ff7c7424 */ /* 0x000fe200078e00ff */
[----:B------:R-:W-:Y:S06]  /*6dff0*/  BRA `(.L_x_2258) ;  /* 0x0000000000047947 */ /* 0x000fec0003800000 */
.L_x_2260:
[----:B------:R-:W-:-:S07]  /*6e000*/  IMAD.MOV.U32 R124, RZ, RZ, 0x2 ;  /* 0x00000002ff7c7424 */ /* 0x000fce00078e00ff */
.L_x_2258:
[----:B------:R-:W-:Y:S05]  /*6e010*/  BSYNC.RECONVERGENT B2 ;  /* 0x0000000000027941 */ /* 0x000fea0003800200 */
.L_x_2256:
[----:B------:R2:W-:Y:S02]  /*6e020*/  STL.U8 [R120+0x3], R124 ;  /* 0x0000037c78007387 */ /* 0x0005e40000100000 */
[C---:B--2---:R-:W-:Y:S01]  /*6e030*/  IADD3 R120, PT, PT, R126.reuse, 0x3, RZ ;  /* 0x000000037e787810 */ /* 0x044fe20007ffe0ff */
[----:B------:R-:W-:-:S03]  /*6e040*/  VIADD R126, R126, 0x4 ;  /* 0x000000047e7e7836 */ /* 0x000fc60000000000 */
[----:B------:R-:W-:-:S13]  /*6e050*/  ISETP.NE.AND P0, PT, R120, R121, PT ;  /* 0x000000797800720c */ /* 0x000fda0003f05270 */
[----:B------:R-:W-:Y:S05]  /*6e060*/  @P0 BRA `(.L_x_2261) ;  /* 0xfffffff800880947 */ /* 0x000fea000383ffff */
.L_x_2240:
[----:B------:R-:W-:Y:S05]  /*6e070*/  BSYNC.RECONVERGENT B0 ;  /* 0x0000000000007941 */ /* 0x000fea0003800200 */
.L_x_2239:
        /* <DEDUP_REMOVED lines=16> */
.L_x_2263:
[----:B------:R-:W-:-:S13]  /*6e180*/  ISETP.NE.AND P0, PT, R125, 0x47, PT ;  /* 0x000000477d00780c */ /* 0x000fda0003f05270 */
[----:B------:R-:W-:Y:S05]  /*6e190*/  @!P0 BRA `(.L_x_2266) ;  /* 0x0000000000148947 */ /* 0x000fea0003800000 */
[----:B------:R-:W-:Y:S01]  /*6e1a0*/  ISETP.NE.AND P0, PT, R125, 0x54, PT ;  /* 0x000000547d00780c */ /* 0x000fe20003f05270 */
[----:B------:R-:W-:-:S12]  /*6e1b0*/  IMAD.MOV.U32 R124, RZ, RZ, 0x3 ;  /* 0x00000003ff7c7424 */ /* 0x000fd800078e00ff */
[----:B------:R-:W-:Y:S05]  /*6e1c0*/  @!P0 BRA `(.L_x_2264) ;  /* 0x00000000000c8947 */ /* 0x000fea0003800000 */
.L_x_2265:
[----:B------:R-:W-:Y:S01]  /*6e1d0*/  IMAD.MOV.U32 R124, RZ, RZ, 0x4 ;  /* 0x00000004ff7c7424 */ /* 0x000fe200078e00ff */
[----:B------:R-:W-:Y:S06]  /*6e1e0*/  BRA `(.L_x_2264) ;  /* 0x0000000000047947 */ /* 0x000fec0003800000 */
.L_x_2266:
[----:B------:R-:W-:-:S07]  /*6e1f0*/  IMAD.MOV.U32 R124, RZ, RZ, 0x2 ;  /* 0x00000002ff7c7424 */ /* 0x000fce00078e00ff */
.L_x_2264:
[----:B------:R-:W-:Y:S05]  /*6e200*/  BSYNC.RECONVERGENT B0 ;  /* 0x0000000000007941 */ /* 0x000fea0003800200 */
.L_x_2262:
[----:B----4-:R-:W2:Y:S01]  /*6e210*/  LDC R129, c[0x0][0x2f8] ;  /* 0x0000be00ff817b82 */ /* 0x010ea20000000800 */
[----:B------:R-:W-:Y:S01]  /*6e220*/  IMAD.U32 R130, RZ, RZ, UR9 ;  /* 0x00000009ff827e24 */ /* 0x000fe2000f8e00ff */
[----:B------:R-:W-:-:S04]  /*6e230*/  ISETP.NE.AND P0, PT, R127, 0x1, PT ;  /* 0x000000017f00780c */ /* 0x000fc80003f05270 */
[----:B--2---:R-:W-:-:S05]  /*6e240*/  IADD3 R129, PT, PT, -R129, 0x27d8, R130 ;  /* 0x000027d881817810 */ /* 0x004fca0007ffe182 */
[----:B------:R-:W-:-:S05]  /*6e250*/  IMAD.IADD R125, R126, 0x1, R129 ;  /* 0x000000017e7d7824 */ /* 0x000fca00078e0281 */
[----:B------:R2:W-:Y:S01]  /*6e260*/  STL.U8 [R125], R124 ;  /* 0x0000007c7d007387 */ /* 0x0005e20000100000 */
        /* <DEDUP_REMOVED lines=13> */
.L_x_2268:
[----:B------:R-:W-:-:S13]  /*6e340*/  ISETP.NE.AND P0, PT, R128, 0x47, PT ;  /* 0x000000478000780c */ /* 0x000fda0003f05270 */
[----:B------:R-:W-:Y:S05]  /*6e350*/  @!P0 BRA `(.L_x_2271) ;  /* 0x0000000000148947 */ /* 0x000fea0003800000 */
[----:B------:R-:W-:Y:S01]  /*6e360*/  ISETP.NE.AND P0, PT, R128, 0x54, PT ;  /* 0x000000548000780c */ /* 0x000fe20003f05270 */
[----:B--2---:R-:W-:-:S12]  /*6e370*/  IMAD.MOV.U32 R124, RZ, RZ, 0x3 ;  /* 0x00000003ff7c7424 */ /* 0x004fd800078e00ff */
[----:B------:R-:W-:Y:S05]  /*6e380*/  @!P0 BRA `(.L_x_2269) ;  /* 0x00000000000c8947 */ /* 0x000fea0003800000 */
.L_x_2270:
[----:B------:R-:W-:Y:S01]  /*6e390*/  IMAD.MOV.U32 R124, RZ, RZ, 0x4 ;  /* 0x00000004ff7c7424 */ /* 0x000fe200078e00ff */
[----:B------:R-:W-:Y:S06]  /*6e3a0*/  BRA `(.L_x_2269) ;  /* 0x0000000000047947 */ /* 0x000fec0003800000 */
.L_x_2271:
[----:B--2---:R-:W-:-:S07]  /*6e3b0*/  IMAD.MOV.U32 R124, RZ, RZ, 0x2 ;  /* 0x00000002ff7c7424 */ /* 0x004fce00078e00ff */
.L_x_2269:
[----:B------:R-:W-:Y:S05]  /*6e3c0*/  BSYNC.RECONVERGENT B0 ;  /* 0x0000000000007941 */ /* 0x000fea0003800200 */
.L_x_2267:
[----:B------:R-:W-:Y:S02]  /*6e3d0*/  IADD3 R126, PT, PT, R129, 0x1, R126 ;  /* 0x00000001817e7810 */ /* 0x000fe40007ffe07e */
[----:B------:R-:W-:-:S03]  /*6e3e0*/  ISETP.NE.AND P0, PT, R127, 0x2, PT ;  /* 0x000000027f00780c */ /* 0x000fc60003f05270 */
[----:B------:R3:W-:Y:S10]  /*6e3f0*/  STL.U8 [R126], R124 ;  /* 0x0000007c7e007387 */ /* 0x0007f40000100000 */
        /* <DEDUP_REMOVED lines=13> */
.L_x_2273:
[----:B------:R-:W-:-:S13]  /*6e4d0*/  ISETP.NE.AND P0, PT, R121, 0x47, PT ;  /* 0x000000477900780c */ /* 0x000fda0003f05270 */
[----:B------:R-:W-:Y:S05]  /*6e4e0*/  @!P0 BRA `(.L_x_2276) ;  /* 0x0000000000148947 */ /* 0x000fea0003800000 */
[----:B------:R-:W-:Y:S01]  /*6e4f0*/  ISETP.NE.AND P0, PT, R121, 0x54, PT ;  /* 0x000000547900780c */ /* 0x000fe20003f05270 */
[----:B------:R-:W-:-:S12]  /*6e500*/  IMAD.MOV.U32 R120, RZ, RZ, 0x3 ;  /* 0x00000003ff787424 */ /* 0x000fd800078e00ff */
[----:B------:R-:W-:Y:S05]  /*6e510*/  @!P0 BRA `(.L_x_2274) ;  /* 0x00000000000c8947 */ /* 0x000fea0003800000 */
.L_x_2275:
[----:B------:R-:W-:Y:S01]  /*6e520*/  IMAD.MOV.U32 R120, RZ, RZ, 0x4 ;  /* 0x00000004ff787424 */ /* 0x000fe200078e00ff */
[----:B------:R-:W-:Y:S06]  /*6e530*/  BRA `(.L_x_2274) ;  /* 0x0000000000047947 */ /* 0x000fec0003800000 */
.L_x_2276:
[----:B------:R-:W-:-:S07]  /*6e540*/  IMAD.MOV.U32 R120, RZ, RZ, 0x2 ;  /* 0x00000002ff787424 */ /* 0x000fce00078e00ff */
.L_x_2274:
[----:B------:R-:W-:Y:S05]  /*6e550*/  BSYNC.RECONVERGENT B0 ;  /* 0x0000000000007941 */ /* 0x000fea0003800200 */
.L_x_2272:
[----:B------:R3:W-:Y:S02]  /*6e560*/  STL.U8 [R125+0x2], R120 ;  /* 0x000002787d007387 */ /* 0x0007e40000100000 */
.L_x_2238:
[----:B------:R-:W-:Y:S05]  /*6e570*/  BSYNC.RECONVERGENT B1 ;  /* 0x0000000000017941 */ /* 0x000fea0003800200 */
.L_x_2237:
        /* <DEDUP_REMOVED lines=9> */
[----:B---3--:R-:W-:Y:S01]  /*6e610*/  LOP3.LUT R120, R122, 0x7ffffffc, RZ, 0xc0, !PT ;  /* 0x7ffffffc7a787812 */ /* 0x008fe200078ec0ff */
[----:B------:R-:W-:-:S07]  /*6e620*/  IMAD.MOV.U32 R121, RZ, RZ, 0x1 ;  /* 0x00000001ff797424 */ /* 0x000fce00078e00ff */
.L_x_2301:
        /* <DEDUP_REMOVED lines=14> */
.L_x_2282:
[----:B------:R-:W-:-:S13]  /*6e710*/  ISETP.NE.AND P2, PT, R125, 0x47, PT ;  /* 0x000000477d00780c */ /* 0x000fda0003f45270 */
[----:B------:R-:W-:Y:S05]  /*6e720*/  @!P2 BRA `(.L_x_2285) ;  /* 0x000000000014a947 */ /* 0x000fea0003800000 */
[----:B------:R-:W-:Y:S02]  /*6e730*/  ISETP.NE.AND P2, PT, R125, 0x54, PT ;  /* 0x000000547d00780c */ /* 0x000fe40003f45270 */
[----:B------:R-:W-:-:S11]  /*6e740*/  MOV R124, 0x3 ;  /* 0x00000003007c7802 */ /* 0x000fd60000000f00 */
[----:B------:R-:W-:Y:S05]  /*6e750*/  @!P2 BRA `(.L_x_2283) ;  /* 0x00000000000ca947 */ /* 0x000fea0003800000 */
.L_x_2284:
[----:B------:R-:W-:Y:S01]  /*6e760*/  IMAD.MOV.U32 R124, RZ, RZ, 0x4 ;  /* 0x00000004ff7c7424 */ /* 0x000fe200078e00ff */
[----:B------:R-:W-:Y:S06]  /*6e770*/  BRA `(.L_x_2283) ;  /* 0x0000000000047947 */ /* 0x000fec0003800000 */
.L_x_2285:
[----:B------:R-:W-:-:S07]  /*6e780*/  IMAD.MOV.U32 R124, RZ, RZ, 0x2 ;  /* 0x00000002ff7c7424 */ /* 0x000fce00078e00ff */
.L_x_2283:
[----:B------:R-:W-:Y:S05]  /*6e790*/  BSYNC.RECONVERGENT B2 ;  /* 0x0000000000027941 */ /* 0x000fea0003800200 */
.L_x_2281:
[----:B------:R-:W2:Y:S01]  /*6e7a0*/  LDC R125, c[0x0][0x2f8] ;  /* 0x0000be00ff7d7b82 */ /* 0x000ea20000000800 */
[----:B------:R-:W-:-:S05]  /*6e7b0*/  IMAD.U32 R127, RZ, RZ, UR9 ;  /* 0x00000009ff7f7e24 */ /* 0x000fca000f8e00ff */
[----:B--2---:R-:W-:-:S05]  /*6e7c0*/  IADD3 R125, PT, PT, -R125, 0x27f3, R127 ;  /* 0x000027f37d7d7810 */ /* 0x004fca0007ffe17f */
[----:B------:R-:W-:-:S05]  /*6e7d0*/  IMAD.IADD R127, R121, 0x1, R125 ;  /* 0x00000001797f7824 */ /* 0x000fca00078e027d */
[----:B------:R2:W-:Y:S02]  /*6e7e0*/  STL.U8 [R127], R124 ;  /* 0x0000007c7f007387 */ /* 0x0005e40000100000 */
        /* <DEDUP_REMOVED lines=15> */
.L_x_2287:
[----:B------:R-:W-:-:S13]  /*6e8e0*/  ISETP.NE.AND P2, PT, R125, 0x47, PT ;  /* 0x000000477d00780c */ /* 0x000fda0003f45270 */
[----:B------:R-:W-:Y:S05]  /*6e8f0*/  @!P2 BRA `(.L_x_2290) ;  /* 0x000000000014a947 */ /* 0x000fea0003800000 */
[----:B------:R-:W-:Y:S01]  /*6e900*/  ISETP.NE.AND P2, PT, R125, 0x54, PT ;  /* 0x000000547d00780c */ /* 0x000fe20003f45270 */
[----:B------:R-:W-:-:S12]  /*6e910*/  IMAD.MOV.U32 R124, RZ, RZ, 0x3 ;  /* 0x00000003ff7c7424 */ /* 0x000fd800078e00ff */
[----:B------:R-:W-:Y:S05]  /*6e920*/  @!P2 BRA `(.L_x_2288) ;  /* 0x00000000000ca947 */ /* 0x000fea0003800000 */
.L_x_2289:
[----:B------:R-:W-:Y:S01]  /*6e930*/  IMAD.MOV.U32 R124, RZ, RZ, 0x4 ;  /* 0x00000004ff7c7424 */ /* 0x000fe200078e00ff */
[----:B------:R-:W-:Y:S06]  /*6e940*/  BRA `(.L_x_2288) ;  /* 0x0000000000047947 */ /* 0x000fec0003800000 */
.L_x_2290:
[----:B------:R-:W-:-:S07]  /*6e950*/  IMAD.MOV.U32 R124, RZ, RZ, 0x2 ;  /* 0x00000002ff7c7424 */ /* 0x000fce00078e00ff */
.L_x_2288:
[----:B------:R-:W-:Y:S05]  /*6e960*/  BSYNC.RECONVERGENT B2 ;  /* 0x0000000000027941 */ /* 0x000fea0003800200 */
.L_x_2286:
        /* <DEDUP_REMOVED lines=15> */
.L_x_2292:
[----:B------:R-:W-:-:S13]  /*6ea60*/  ISETP.NE.AND P2, PT, R125, 0x47, PT ;  /* 0x000000477d00780c */ /* 0x000fda0003f45270 */
[----:B------:R-:W-:Y:S05]  /*6ea70*/  @!P2 BRA `(.L_x_2295) ;  /* 0x000000000014a947 */ /* 0x000fea0003800000 */
[----:B------:R-:W-:Y:S01]  /*6ea80*/  ISETP.NE.AND P2, PT, R125, 0x54, PT ;  /* 0x000000547d00780c */ /* 0x000fe20003f45270 */
[----:B------:R-:W-:-:S12]  /*6ea90*/  IMAD.MOV.U32 R124, RZ, RZ, 0x3 ;  /* 0x00000003ff7c7424 */ /* 0x000fd800078e00ff */
[----:B------:R-:W-:Y:S05]  /*6eaa0*/  @!P2 BRA `(.L_x_2293) ;  /* 0x00000000000ca947 */ /* 0x000fea0003800000 */
.L_x_2294:
[----:B------:R-:W-:Y:S01]  /*6eab0*/  IMAD.MOV.U32 R124, RZ, RZ, 0x4 ;  /* 0x00000004ff7c7424 */ /* 0x000fe200078e00ff */
[----:B------:R-:W-:Y:S06]  /*6eac0*/  BRA `(.L_x_2293) ;  /* 0x0000000000047947 */ /* 0x000fec0003800000 */
.L_x_2295:
[----:B------:R-:W-:-:S07]  /*6ead0*/  IMAD.MOV.U32 R124, RZ, RZ, 0x2 ;  /* 0x00000002ff7c7424 */ /* 0x000fce00078e00ff */
.L_x_2293:
[----:B------:R-:W-:Y:S05]  /*6eae0*/  BSYNC.RECONVERGENT B2 ;  /* 0x0000000000027941 */ /* 0x000fea0003800200 */
.L_x_2291:
        /* <DEDUP_REMOVED lines=16> */
.L_x_2297:
[----:B------:R-:W-:-:S13]  /*6ebf0*/  ISETP.NE.AND P2, PT, R125, 0x47, PT ;  /* 0x000000477d00780c */ /* 0x000fda0003f45270 */
[----:B------:R-:W-:Y:S05]  /*6ec00*/  @!P2 BRA `(.L_x_2300) ;  /* 0x000000000014a947 */ /* 0x000fea0003800000 */
[----:B------:R-:W-:Y:S01]  /*6ec10*/  ISETP.NE.AND P2, PT, R125, 0x54, PT ;  /* 0x000000547d00780c */ /* 0x000fe20003f45270 */
[----:B------:R-:W-:-:S12]  /*6ec20*/  IMAD.MOV.U32 R124, RZ, RZ, 0x3 ;  /* 0x00000003ff7c7424 */ /* 0x000fd800078e00ff */
[----:B------:R-:W-:Y:S05]  /*6ec30*/  @!P2 BRA `(.L_x_2298) ;  /* 0x00000000000ca947 */ /* 0x000fea0003800000 */
.L_x_2299:
[----:B------:R-:W-:Y:S01]  /*6ec40*/  HFMA2 R124, -RZ, RZ, 0, 2.384185791015625e-07 ;  /* 0x00000004ff7c7431 */ /* 0x000fe200000001ff */
[----:B------:R-:W-:Y:S06]  /*6ec50*/  BRA `(.L_x_2298) ;  /* 0x0000000000047947 */ /* 0x000fec0003800000 */
.L_x_2300:
[----:B------:R-:W-:-:S07]  /*6ec60*/  IMAD.MOV.U32 R124, RZ, RZ, 0x2 ;  /* 0x00000002ff7c7424 */ /* 0x000fce00078e00ff */
.L_x_2298:
[----:B------:R-:W-:Y:S05]  /*6ec70*/  BSYNC.RECONVERGENT B2 ;  /* 0x0000000000027941 */ /* 0x000fea0003800200 */
.L_x_2296:
[----:B------:R2:W-:Y:S01]  /*6ec80*/  STL.U8 [R127+0x3], R124 ;  /* 0x0000037c7f007387 */ /* 0x0005e20000100000 */
[----:B------:R-:W-:Y:S01]  /*6ec90*/  ISETP.NE.AND P2, PT, R128, R120, PT ;  /* 0x000000788000720c */ /* 0x000fe20003f45270 */
[----:B------:R-:W-:-:S12]  /*6eca0*/  VIADD R121, R121, 0x4 ;  /* 0x0000000479797836 */ /* 0x000fd80000000000 */
[----:B--2---:R-:W-:Y:S05]  /*6ecb0*/  @P2 BRA `(.L_x_2301) ;  /* 0xfffffff8005c2947 */ /* 0x004fea000383ffff */
.L_x_2280:
[----:B------:R-:W-:Y:S05]  /*6ecc0*/  BSYNC.RECONVERGENT B0 ;  /* 0x0000000000007941 */ /* 0x000fea0003800200 */
.L_x_2279:
[----:B------:R-:W-:-:S13]  /*6ecd0*/  ISETP.NE.AND P2, PT, R126, RZ, PT ;  /* 0x000000ff7e00720c */ /* 0x000fda0003f45270 */
[----:B------:R-:W-:Y:S05]  /*6ece0*/  @!P2 BRA `(.L_x_2278) ;  /* 0x000000040050a947 */ /* 0x000fea0003800000 */
[----:B--2---:R-:W-:-:S05]  /*6ecf0*/  IMAD.IADD R124, R122, 0x1, -R121 ;  /* 0x000000017a7c7824 */ /* 0x004fca00078e0a79 */
[----:B------:R-:W-:-:S05]  /*6ed00*/  IADD3 R124, P2, PT, R182, R124, RZ ;  /* 0x0000007cb67c7210 */ /* 0x000fca0007f5e0ff */
[----:B---3--:R-:W-:-:S06]  /*6ed10*/  IMAD.X R125, RZ, RZ, R183, P2 ;  /* 0x000000ffff7d7224 */ /* 0x008fcc00010e06b7 */
        /* <DEDUP_REMOVED lines=12> */
.L_x_2303:
[----:B------:R-:W-:-:S13]  /*6ede0*/  ISETP.NE.AND P2, PT, R125, 0x47, PT ;  /* 0x000000477d00780c */ /* 0x000fda0003f45270 */
[----:B------:R-:W-:Y:S05]  /*6edf0*/  @!P2 BRA `(.L_x_2306) ;  /* 0x000000000014a947 */ /* 0x000fea0003800000 */
[----:B------:R-:W-:Y:S01]  /*6ee00*/  ISETP.NE.AND P2, PT, R125, 0x54, PT ;  /* 0x000000547d00780c */ /* 0x000fe20003f45270 */
[----:B------:R-:W-:-:S12]  /*6ee10*/  IMAD.MOV.U32 R124, RZ, RZ, 0x3 ;  /* 0x00000003ff7c7424 */ /* 0x000fd800078e00ff */
[----:B------:R-:W-:Y:S05]  /*6ee20*/  @!P2 BRA `(.L_x_2304) ;  /* 0x00000000000ca947 */ /* 0x000fea0003800000 */
.L_x_2305:
[----:B------:R-:W-:Y:S01]  /*6ee30*/  IMAD.MOV.U32 R124, RZ, RZ, 0x4 ;  /* 0x00000004ff7c7424 */ /* 0x000fe200078e00ff */
[----:B------:R-:W-:Y:S06]  /*6ee40*/  BRA `(.L_x_2304) ;  /* 0x0000000000047947 */ /* 0x000fec0003800000 */
.L_x_2306:
[----:B------:R-:W-:-:S07]  /*6ee50*/  IMAD.MOV.U32 R124, RZ, RZ, 0x2 ;  /* 0x00000002ff7c7424 */ /* 0x000fce00078e00ff */
.L_x_2304:
[----:B------:R-:W-:Y:S05]  /*6ee60*/  BSYNC.RECONVERGENT B0 ;  /* 0x0000000000007941 */ /* 0x000fea0003800200 */
.L_x_2302:
[----:B------:R-:W2:Y:S01]  /*6ee70*/  LDC R120, c[0x0][0x2f8] ;  /* 0x0000be00ff787b82 */ /* 0x000ea20000000800 */
[----:B------:R-:W-:Y:S01]  /*6ee80*/  IMAD.U32 R125, RZ, RZ, UR9 ;  /* 0x00000009ff7d7e24 */ /* 0x000fe2000f8e00ff */
[----:B------:R-:W-:-:S04]  /*6ee90*/  ISETP.NE.AND P2, PT, R126, 0x1, PT ;  /* 0x000000017e00780c */ /* 0x000fc80003f45270 */
[----:B--2---:R-:W-:-:S05]  /*6eea0*/  IADD3 R120, PT, PT, -R120, 0x27f3, R125 ;  /* 0x000027f378787810 */ /* 0x004fca0007ffe17d */
        /* <DEDUP_REMOVED lines=19> */
.L_x_2308:
[----:B------:R-:W-:-:S13]  /*6efe0*/  ISETP.NE.AND P2, PT, R125, 0x47, PT ;  /* 0x000000477d00780c */ /* 0x000fda0003f45270 */
[----:B------:R-:W-:Y:S05]  /*6eff0*/  @!P2 BRA `(.L_x_2311) ;  /* 0x000000000014a947 */ /* 0x000fea0003800000 */
[----:B------:R-:W-:Y:S01]  /*6f000*/  ISETP.NE.AND P2, PT, R125, 0x54, PT ;  /* 0x000000547d00780c */ /* 0x000fe20003f45270 */
[----:B------:R-:W-:-:S12]  /*6f010*/  IMAD.MOV.U32 R124, RZ, RZ, 0x3 ;  /* 0x00000003ff7c7424 */ /* 0x000fd800078e00ff */
[----:B------:R-:W-:Y:S05]  /*6f020*/  @!P2 BRA `(.L_x_2309) ;  /* 0x00000000000ca947 */ /* 0x000fea0003800000 */
.L_x_2310:
[----:B------:R-:W-:Y:S01]  /*6f030*/  IMAD.MOV.U32 R124, RZ, RZ, 0x4 ;  /* 0x00000004ff7c7424 */ /* 0x000fe200078e00ff */
[----:B------:R-:W-:Y:S06]  /*6f040*/  BRA `(.L_x_2309) ;  /* 0x0000000000047947 */ /* 0x000fec0003800000 */
.L_x_2311:
[----:B------:R-:W-:-:S07]  /*6f050*/  IMAD.MOV.U32 R124, RZ, RZ, 0x2 ;  /* 0x00000002ff7c7424 */ /* 0x000fce00078e00ff */
.L_x_2309:
[----:B------:R-:W-:Y:S05]  /*6f060*/  BSYNC.RECONVERGENT B0 ;  /* 0x0000000000007941 */ /* 0x000fea0003800200 */
.L_x_2307:
        /* <DEDUP_REMOVED lines=18> */
.L_x_2313:
[----:B------:R-:W-:-:S13]  /*6f190*/  ISETP.NE.AND P2, PT, R124, 0x47, PT ;  /* 0x000000477c00780c */ /* 0x000fda0003f45270 */
[----:B------:R-:W-:Y:S05]  /*6f1a0*/  @!P2 BRA `(.L_x_2316) ;  /* 0x000000000014a947 */ /* 0x000fea0003800000 */
[----:B------:R-:W-:Y:S01]  /*6f1b0*/  ISETP.NE.AND P2, PT, R124, 0x54, PT ;  /* 0x000000547c00780c */ /* 0x000fe20003f45270 */
[----:B------:R-:W-:-:S12]  /*6f1c0*/  IMAD.MOV.U32 R121, RZ, RZ, 0x3 ;  /* 0x00000003ff797424 */ /* 0x000fd800078e00ff */
[----:B------:R-:W-:Y:S05]  /*6f1d0*/  @!P2 BRA `(.L_x_2314) ;  /* 0x00000000000ca947 */ /* 0x000fea0003800000 */
.L_x_2315:
[----:B------:R-:W-:Y:S01]  /*6f1e0*/  IMAD.MOV.U32 R121, RZ, RZ, 0x4 ;  /* 0x00000004ff797424 */ /* 0x000fe200078e00ff */
[----:B------:R-:W-:Y:S06]  /*6f1f0*/  BRA `(.L_x_2314) ;  /* 0x0000000000047947 */ /* 0x000fec0003800000 */
.L_x_2316:
[----:B------:R-:W-:-:S07]  /*6f200*/  MOV R121, 0x2 ;  /* 0x0000000200797802 */ /* 0x000fce0000000f00 */
.L_x_2314:
[----:B------:R-:W-:Y:S05]  /*6f210*/  BSYNC.RECONVERGENT B0 ;  /* 0x0000000000007941 */ /* 0x000fea0003800200 */
.L_x_2312:
[----:B------:R2:W-:Y:S02]  /*6f220*/  STL.U8 [R120+0x2], R121 ;  /* 0x0000027978007387 */ /* 0x0005e40000100000 */
.L_x_2278:
[----:B------:R-:W-:Y:S05]  /*6f230*/  BSYNC.RECONVERGENT B1 ;  /* 0x0000000000017941 */ /* 0x000fea0003800200 */
.L_x_2277:
[----:B------:R-:W5:Y:S01]  /*6f240*/  LDC R126, c[0x0][0x2f8] ;  /* 0x0000be00ff7e7b82 */ /* 0x000f620000000800 */
[----:B------:R-:W-:Y:S01]  /*6f250*/  IMAD.U32 R127, RZ, RZ, UR9 ;  /* 0x00000009ff7f7e24 */ /* 0x000fe2000f8e00ff */
[----:B------:R-:W-:Y:S01]  /*6f260*/  BSSY.RECONVERGENT B5, `(.L_x_2317) ;  /* 0x00004de000057945 */ /* 0x000fe20003800200 */
[----:B--23--:R-:W-:Y:S02]  /*6f270*/  IMAD.U32 R125, RZ, RZ, UR9 ;  /* 0x00000009ff7d7e24 */ /* 0x00cfe4000f8e00ff */
[----:B------:R-:W-:-:S03]  /*6f280*/  IMAD.MOV.U32 R120, RZ, RZ, 0x4 ;  /* 0x00000004ff787424 */ /* 0x000fc600078e00ff */
[----:B------:R-:W2:Y:S01]  /*6f290*/  LDC R124, c[0x0][0x2f8] ;  /* 0x0000be00ff7c7b82 */ /* 0x000ea20000000800 */
[----:B-----5:R-:W-:-:S05]  /*6f2a0*/  IADD3 R126, PT, PT, -R126, 0x27f3, R127 ;  /* 0x000027f37e7e7810 */ /* 0x020fca0007ffe17f */
[----:B------:R-:W-:Y:S01]  /*6f2b0*/  IMAD.IADD R121, R122, 0x1, R126 ;  /* 0x000000017a797824 */ /* 0x000fe200078e027e */
[----:B--2---:R-:W-:-:S04]  /*6f2c0*/  IADD3 R124, PT, PT, -R124, 0x27d8, R125 ;  /* 0x000027d87c7c7810 */ /* 0x004fc80007ffe17d */
        /* <DEDUP_REMOVED lines=8> */
[C---:B--2---:R-:W-:Y:S01]  /*6f350*/  LOP3.LUT R120, R122.reuse, 0x3, RZ, 0xc0, !PT ;  /* 0x000000037a787812 */ /* 0x044fe200078ec0ff */
[----:B------:R-:W-:Y:S01]  /*6f360*/  IMAD.MOV.U32 R124, RZ, RZ, 0x1 ;  /* 0x00000001ff7c7424 */ /* 0x000fe200078e00ff */
[----:B------:R-:W-:-:S07]  /*6f370*/  LOP3.LUT R121, R122, 0x7ffffffc, RZ, 0xc0, !PT ;  /* 0x7ffffffc7a797812 */ /* 0x000fce00078ec0ff */
.L_x_2325:
[----:B------:R-:W-:Y:S04]  /*6f380*/  BSSY.RECONVERGENT B1, `(.L_x_2320) ;  /* 0x0000097000017945 */ /* 0x000fe80003800200 */
[----:B--2--5:R-:W-:Y:S05]  /*6f390*/  @!P0 BRA `(.L_x_2321) ;  /* 0x0000000800548947 */ /* 0x024fea0003800000 */
[----:B------:R-:W2:Y:S01]  /*6f3a0*/  LDC R125, c[0x0][0x2f8] ;  /* 0x0000be00ff7d7b82 */ /* 0x000ea20000000800 */
[----:B------:R-:W-:-:S05]  /*6f3b0*/  IMAD.U32 R126, RZ, RZ, UR9 ;  /* 0x00000009ff7e7e24 */ /* 0x000fca000f8e00ff */
[----:B--2---:R-:W-:-:S05]  /*6f3c0*/  IADD3 R125, PT, PT, -R125, 0x27d8, R126 ;  /* 0x000027d87d7d7810 */ /* 0x004fca0007ffe17e */
        /* <DEDUP_REMOVED lines=11> */
.L_x_2324:
[----:B----4-:R-:W2:Y:S01]  /*6f480*/  LDC R129, c[0x0][0x2f8] ;  /* 0x0000be00ff817b82 */ /* 0x010ea20000000800 */
[----:B------:R-:W-:-:S05]  /*6f490*/  IMAD.U32 R130, RZ, RZ, UR9 ;  /* 0x00000009ff827e24 */ /* 0x000fca000f8e00ff */
[----:B--2---:R-:W-:-:S05]  /*6f4a0*/  IADD3 R129, PT, PT, -R129, 0x27f3, R130 ;  /* 0x000027f381817810 */ /* 0x004fca0007ffe182 */
[----:B------:R-:W-:-:S05]  /*6f4b0*/  IMAD.IADD R129, R128, 0x1, R129 ;  /* 0x0000000180817824 */ /* 0x000fca00078e0281 */
[----:B------:R-:W2:Y:S01]  /*6f4c0*/  LDL.S8 R130, [R129] ;  /* 0x0000000081827983 */ /* 0x000ea20000100200 */
[----:B------:R-:W3:Y:S01]  /*6f4d0*/  LDC R176, c[0x0][0x2f8] ;  /* 0x0000be00ffb07b82 */ /* 0x000ee20000000800 */
[----:B------:R-:W-:Y:S02]  /*6f4e0*/  IMAD.IADD R173, R127, 0x1, R128 ;  /* 0x000000017fad7824 */ /* 0x000fe400078e0280 */
[----:B------:R-:W-:-:S05]  /*6f4f0*/  IMAD.U32 R175, RZ, RZ, UR9 ;  /* 0x00000009ffaf7e24 */ /* 0x000fca000f8e00ff */
[----:B------:R-:W4:Y:S01]  /*6f500*/  LDC R174, c[0x0][0x2f8] ;  /* 0x0000be00ffae7b82 */ /* 0x000f220000000800 */
[----:B---3--:R-:W-:-:S05]  /*6f510*/  IADD3 R176, PT, PT, -R176, UR9, RZ ;  /* 0x00000009b0b07c10 */ /* 0x008fca000fffe1ff */
[----:B------:R-:W-:Y:S01]  /*6f520*/  IMAD R172, R173, 0x8, R176 ;  /* 0x00000008adac7824 */ /* 0x000fe200078e02b0 */
[----:B----4-:R-:W-:-:S04]  /*6f530*/  IADD3 R174, PT, PT, -R174, 0x1388, R175 ;  /* 0x00001388aeae7810 */ /* 0x010fc80007ffe1af */
[----:B------:R-:W-:Y:S01]  /*6f540*/  LEA R173, R173, R174, 0x3 ;  /* 0x000000aeadad7211 */ /* 0x000fe200078e18ff */
[----:B--2--5:R-:W-:-:S05]  /*6f550*/  IMAD.IADD R130, R125, 0x1, R130 ;  /* 0x000000017d827824 */ /* 0x024fca00078e0282 */
[----:B------:R-:W-:-:S13]  /*6f560*/  ISETP.NE.AND P2, PT, R130, 0x3, PT ;  /* 0x000000038200780c */ /* 0x000fda0003f45270 */
[----:B------:R-:W-:Y:S02]  /*6f570*/  @P2 IMAD.MOV.U32 R130, RZ, RZ, 0x0 ;  /* 0x00000000ff822424 */ /* 0x000fe400078e00ff */
[----:B------:R-:W-:-:S05]  /*6f580*/  @P2 IMAD.MOV.U32 R131, RZ, RZ, 0x7ff00000 ;  /* 0x7ff00000ff832424 */ /* 0x000fca00078e00ff */
[----:B------:R2:W-:Y:S02]  /*6f590*/  @P2 STL.64 [R172], R130 ;  /* 0x00000082ac002387 */ /* 0x0005e40000100a00 */
[----:B--2---:R-:W-:-:S05]  /*6f5a0*/  @P2 IMAD.MOV.U32 R131, RZ, RZ, -0x40100000 ;  /* 0xbff00000ff832424 */ /* 0x004fca00078e00ff */
[----:B------:R-:W-:Y:S04]  /*6f5b0*/  @P2 STL.64 [R173], R130 ;  /* 0x00000082ad002387 */ /* 0x000fe80000100a00 */
[----:B------:R-:W-:Y:S01]  /*6f5c0*/  @!P2 STL.64 [R172], RZ ;  /* 0x000000ffac00a387 */ /* 0x000fe20000100a00 */
[----:B------:R-:W-:Y:S02]  /*6f5d0*/  @!P2 IMAD.MOV.U32 R130, RZ, RZ, 0x0 ;  /* 0x00000000ff82a424 */ /* 0x000fe400078e00ff */
[----:B------:R-:W-:-:S05]  /*6f5e0*/  @!P2 IMAD.MOV.U32 R131, RZ, RZ, -0x3f56d000 ;  /* 0xc0a93000ff83a424 */ /* 0x000fca00078e00ff */
[----:B------:R2:W-:Y:S04]  /*6f5f0*/  @!P2 STL.64 [R173], R130 ;  /* 0x00000082ad00a387 */ /* 0x0005e80000100a00 */
[----:B--2---:R-:W2:Y:S01]  /*6f600*/  LDL.S8 R130, [R129+0x1] ;  /* 0x0000010081827983 */ /* 0x004ea20000100200 */
        /* <DEDUP_REMOVED lines=27> */
[----:B------:R-:W-:Y:S01]  /*6f7c0*/  @!P2 MOV R130, 0x0 ;  /* 0x000000000082a802 */ /* 0x000fe20000000f00 */
[----:B------:R-:W-:-:S05]  /*6f7d0*/  @!P2 IMAD.MOV.U32 R131, RZ, RZ, -0x3f56d000 ;  /* 0xc0a93000ff83a424 */ /* 0x000fca00078e00ff */
[----:B------:R2:W-:Y:S04]  /*6f7e0*/  @!P2 STL.64 [R173], R130 ;  /* 0x00000082ad00a387 */ /* 0x0005e80000100a00 */
[----:B------:R-:W3:Y:S02]  /*6f7f0*/  LDL.S8 R129, [R129+0x3] ;  /* 0x0000030081817983 */ /* 0x000ee40000100200 */
[----:B---3--:R-:W-:-:S05]  /*6f800*/  IMAD.IADD R129, R125, 0x1, R129 ;  /* 0x000000017d817824 */ /* 0x008fca00078e0281 */
[----:B------:R-:W-:Y:S01]  /*6f810*/  ISETP.NE.AND P2, PT, R129, 0x3, PT ;  /* 0x000000038100780c */ /* 0x000fe20003f45270 */
[C---:B------:R-:W-:Y:S02]  /*6f820*/  VIADD R129, R128.reuse, 0x3 ;  /* 0x0000000380817836 */ /* 0x040fe40000000000 */
[----:B------:R-:W-:Y:S02]  /*6f830*/  VIADD R128, R128, 0x4 ;  /* 0x0000000480807836 */ /* 0x000fe40000000000 */
[----:B--2---:R-:W-:-:S04]  /*6f840*/  IMAD.IADD R173, R127, 0x1, R129 ;  /* 0x000000017fad7824 */ /* 0x004fc800078e0281 */
[C---:B------:R-:W-:Y:S02]  /*6f850*/  IMAD R172, R173.reuse, 0x8, R176 ;  /* 0x00000008adac7824 */ /* 0x040fe400078e02b0 */
[----:B------:R-:W-:Y:S02]  /*6f860*/  IMAD R173, R173, 0x8, R174 ;  /* 0x00000008adad7824 */ /* 0x000fe400078e02ae */
[----:B------:R-:W-:Y:S02]  /*6f870*/  @P2 IMAD.MOV.U32 R130, RZ, RZ, 0x0 ;  /* 0x00000000ff822424 */ /* 0x000fe400078e00ff */
[----:B------:R-:W-:-:S05]  /*6f880*/  @P2 IMAD.MOV.U32 R131, RZ, RZ, 0x7ff00000 ;  /* 0x7ff00000ff832424 */ /* 0x000fca00078e00ff */
[----:B------:R2:W-:Y:S02]  /*6f890*/  @P2 STL.64 [R172], R130 ;  /* 0x00000082ac002387 */ /* 0x0005e40000100a00 */
[----:B--2---:R-:W-:-:S05]  /*6f8a0*/  @P2 IMAD.MOV.U32 R131, RZ, RZ, -0x40100000 ;  /* 0xbff00000ff832424 */ /* 0x004fca00078e00ff */
[----:B------:R2:W-:Y:S04]  /*6f8b0*/  @P2 STL.64 [R173], R130 ;  /* 0x00000082ad002387 */ /* 0x0005e80000100a00 */
[----:B------:R2:W-:Y:S01]  /*6f8c0*/  @!P2 STL.64 [R172], RZ ;  /* 0x000000ffac00a387 */ /* 0x0005e20000100a00 */
[----:B------:R-:W-:Y:S02]  /*6f8d0*/  @!P2 IMAD.MOV.U32 R130, RZ, RZ, 0x0 ;  /* 0x00000000ff82a424 */ /* 0x000fe400078e00ff */
[----:B------:R-:W-:-:S05]  /*6f8e0*/  @!P2 IMAD.MOV.U32 R131, RZ, RZ, -0x3f56d000 ;  /* 0xc0a93000ff83a424 */ /* 0x000fca00078e00ff */
[----:B------:R2:W-:Y:S01]  /*6f8f0*/  @!P2 STL.64 [R173], R130 ;  /* 0x00000082ad00a387 */ /* 0x0005e20000100a00 */
[----:B------:R-:W-:-:S13]  /*6f900*/  ISETP.NE.AND P2, PT, R129, R121, PT ;  /* 0x000000798100720c */ /* 0x000fda0003f45270 */
[----:B--2---:R-:W-:Y:S05]  /*6f910*/  @P2 BRA `(.L_x_2324) ;  /* 0xfffffff800d82947 */ /* 0x004fea000383ffff */
.L_x_2323:
[----:B------:R-:W-:Y:S05]  /*6f920*/  BSYNC.RECONVERGENT B2 ;  /* 0x0000000000027941 */ /* 0x000fea0003800200 */
.L_x_2322:
[----:B------:R-:W-:Y:S05]  /*6f930*/  @!P1 BRA `(.L_x_2321) ;  /* 0x0000000000ec9947 */ /* 0x000fea0003800000 */
        /* <DEDUP_REMOVED lines=24> */
[----:B------:R-:W-:-:S13]  /*6fac0*/  ISETP.NE.AND P1, PT, R120, 0x1, PT ;  /* 0x000000017800780c */ /* 0x000fda0003f25270 */
[----:B--2---:R-:W-:Y:S05]  /*6fad0*/  @!P1 BRA `(.L_x_2321) ;  /* 0x0000000000849947 */ /* 0x004fea0003800000 */
        /* <DEDUP_REMOVED lines=18> */
[----:B------:R-:W-:-:S04]  /*6fc00*/  VIADD R128, R128, 0x2 ;  /* 0x0000000280807836 */ /* 0x000fc80000000000 */
[----:B------:R-:W-:Y:S02]  /*6fc10*/  IMAD.IADD R128, R127, 0x1, R128 ;  /* 0x000000017f807824 */ /* 0x000fe400078e0280 */
[----:B--2---:R-:W-:Y:S02]  /*6fc20*/  IMAD.IADD R129, R125, 0x1, R129 ;  /* 0x000000017d817824 */ /* 0x004fe400078e0281 */
[C---:B------:R-:W-:Y:S02]  /*6fc30*/  IMAD R125, R128.reuse, 0x8, R176 ;  /* 0x00000008807d7824 */ /* 0x040fe400078e02b0 */
[----:B------:R-:W-:Y:S01]  /*6fc40*/  IMAD R128, R128, 0x8, R174 ;  /* 0x0000000880807824 */ /* 0x000fe200078e02ae */
[----:B------:R-:W-:-:S13]  /*6fc50*/  ISETP.NE.AND P1, PT, R129, 0x3, PT ;  /* 0x000000038100780c */ /* 0x000fda0003f25270 */
[----:B------:R-:W-:Y:S02]  /*6fc60*/  @P1 IMAD.MOV.U32 R126, RZ, RZ, 0x0 ;  /* 0x00000000ff7e1424 */ /* 0x000fe400078e00ff */
[----:B------:R-:W-:-:S05]  /*6fc70*/  @P1 IMAD.MOV.U32 R127, RZ, RZ, 0x7ff00000 ;  /* 0x7ff00000ff7f1424 */ /* 0x000fca00078e00ff */
[----:B------:R2:W-:Y:S02]  /*6fc80*/  @P1 STL.64 [R125], R126 ;  /* 0x0000007e7d001387 */ /* 0x0005e40000100a00 */
[----:B--2---:R-:W-:-:S05]  /*6fc90*/  @P1 IMAD.MOV.U32 R127, RZ, RZ, -0x40100000 ;  /* 0xbff00000ff7f1424 */ /* 0x004fca00078e00ff */
[----:B------:R2:W-:Y:S04]  /*6fca0*/  @P1 STL.64 [R128], R126 ;  /* 0x0000007e80001387 */ /* 0x0005e80000100a00 */
[----:B------:R2:W-:Y:S01]  /*6fcb0*/  @!P1 STL.64 [R125], RZ ;  /* 0x000000ff7d009387 */ /* 0x0005e20000100a00 */
[----:B------:R-:W-:Y:S01]  /*6fcc0*/  @!P1 MOV R126, 0x0 ;  /* 0x00000000007e9802 */ /* 0x000fe20000000f00 */
[----:B------:R-:W-:-:S05]  /*6fcd0*/  @!P1 IMAD.MOV.U32 R127, RZ, RZ, -0x3f56d000 ;  /* 0xc0a93000ff7f9424 */ /* 0x000fca00078e00ff */
[----:B------:R2:W-:Y:S02]  /*6fce0*/  @!P1 STL.64 [R128], R126 ;  /* 0x0000007e80009387 */ /* 0x0005e40000100a00 */
.L_x_2321:
[----:B------:R-:W-:Y:S05]  /*6fcf0*/  BSYNC.RECONVERGENT B1 ;  /* 0x0000000000017941 */ /* 0x000fea0003800200 */
.L_x_2320:
[C---:B------:R-:W-:Y:S01]  /*6fd00*/  ISETP.NE.AND P1, PT, R124.reuse, R123, PT ;  /* 0x0000007b7c00720c */ /* 0x040fe20003f25270 */
[----:B------:R-:W-:-:S12]  /*6fd10*/  VIADD R124, R124, 0x1 ;  /* 0x000000017c7c7836 */ /* 0x000fd80000000000 */
[----:B------:R-:W-:Y:S05]  /*6fd20*/  @P1 BRA `(.L_x_2325) ;  /* 0xfffffff400941947 */ /* 0x000fea000383ffff */
[----:B------:R-:W-:Y:S05]  /*6fd30*/  BSYNC.RECONVERGENT B0 ;  /* 0x0000000000007941 */ /* 0x000fea0003800200 */
.L_x_2319:
[----:B------:R-:W-:-:S07]  /*6fd40*/  IMAD.MOV.U32 R179, RZ, RZ, 0x1 ;  /* 0x00000001ffb37424 */ /* 0x000fce00078e00ff */
.L_x_2389:
[----:B------:R-:W-:Y:S04]  /*6fd50*/  BSSY.RECONVERGENT B4, `(.L_x_2326) ;  /* 0x000042b000047945 */ /* 0x000fe80003800200 */
[----:B--2---:R-:W-:Y:S05]  /*6fd60*/  @!P0 BRA `(.L_x_2327) ;  /* 0x0000004000a48947 */ /* 0x004fea0003800000 */
[----:B------:R-:W3:Y:S01]  /*6fd70*/  LDC R120, c[0x0][0x2f8] ;  /* 0x0000be00ff787b82 */ /* 0x000ee20000000800 */
[----:B------:R-:W-:Y:S02]  /*6fd80*/  IMAD.U32 R121, RZ, RZ, UR9 ;  /* 0x00000009ff797e24 */ /* 0x000fe4000f8e00ff */
[----:B------:R-:W-:Y:S02]  /*6fd90*/  VIADD R178, R179, 0xffffffff ;  /* 0xffffffffb3b27836 */ /* 0x000fe40000000000 */
[----:B------:R-:W-:Y:S02]  /*6fda0*/  IMAD.MOV.U32 R130, RZ, RZ, 0x1 ;  /* 0x00000001ff827424 */ /* 0x000fe400078e00ff */
[CC--:B------:R-:W-:Y:S02]  /*6fdb0*/  IMAD R172, R178.reuse, R122.reuse, -R122 ;  /* 0x0000007ab2ac7224 */ /* 0x0c0fe400078e0a7a */
[----:B----4-:R-:W-:Y:S02]  /*6fdc0*/  IMAD R129, R178, R122, -0x1 ;  /* 0xffffffffb2817424 */ /* 0x010fe400078e027a */
[----:B------:R-:W-:Y:S01]  /*6fdd0*/  VIADD R172, R172, 0xfffffffe ;  /* 0xfffffffeacac7836 */ /* 0x000fe20000000000 */
[----:B---3--:R-:W-:-:S05]  /*6fde0*/  IADD3 R120, PT, PT, -R120, 0x27d8, R121 ;  /* 0x000027d878787810 */ /* 0x008fca0007ffe179 */
[----:B------:R-:W-:-:S07]  /*6fdf0*/  IMAD.IADD R131, R179, 0x1, R120 ;  /* 0x00000001b3837824 */ /* 0x000fce00078e0278 */
.L_x_2388:
[----:B--2---:R-:W3:Y:S01]  /*6fe00*/  LDC R120, c[0x0][0x2f8] ;  /* 0x0000be00ff787b82 */ /* 0x004ee20000000800 */
[----:B------:R-:W-:Y:S01]  /*6fe10*/  IMAD.IADD R124, R129, 0x1, R130 ;  /* 0x00000001817c7824 */ /* 0x000fe200078e0282 */
[----:B---3--:R-:W-:-:S05]  /*6fe20*/  IADD3 R120, PT, PT, -R120, UR9, RZ ;  /* 0x0000000978787c10 */ /* 0x008fca000fffe1ff */
[----:B--2---:R-:W-:-:S05]  /*6fe30*/  IMAD R128, R124, 0x8, R120 ;  /* 0x000000087c807824 */ /* 0x004fca00078e0278 */
[----:B------:R-:W2:Y:S01]  /*6fe40*/  LDL.64 R182, [R128] ;  /* 0x0000000080b67983 */ /* 0x000ea20000100a00 */
[----:B------:R-:W-:Y:S01]  /*6fe50*/  IMAD.MOV.U32 R174, RZ, RZ, -0x800000 ;  /* 0xff800000ffae7424 */ /* 0x000fe200078e00ff */
[----:B------:R-:W-:Y:S01]  /*6fe60*/  BSSY.RECONVERGENT B3, `(.L_x_2328) ;  /* 0x0000416000037945 */ /* 0x000fe20003800200 */
[----:B------:R-:W-:-:S06]  /*6fe70*/  IMAD.MOV.U32 R175, RZ, RZ, 0x41cdcd64 ;  /* 0x41cdcd64ffaf7424 */ /* 0x000fcc00078e00ff */
[----:B--2---:R-:W-:-:S14]  /*6fe80*/  DSETP.GEU.AND P1, PT, |R182|, R174, PT ;  /* 0x000000aeb600722a */ /* 0x004fdc0003f2e200 */
[----:B------:R-:W-:Y:S05]  /*6fe90*/  @P1 BRA `(.L_x_2329) ;  /* 0x0000004000481947 */ /* 0x000fea0003800000 */
[----:B------:R-:W2:Y:S01]  /*6fea0*/  LDC R120, c[0x0][0x2f8] ;  /* 0x0000be00ff787b82 */ /* 0x000ea20000000800 */
[----:B------:R-:W-:Y:S01]  /*6feb0*/  IMAD.U32 R121, RZ, RZ, UR9 ;  /* 0x00000009ff797e24 */ /* 0x000fe2000f8e00ff */
[----:B------:R-:W3:Y:S04]  /*6fec0*/  LDL.U8 R126, [R131] ;  /* 0x00000000837e7983 */ /* 0x000ee80000100000 */
[----:B--2---:R-:W-:-:S05]  /*6fed0*/  IADD3 R120, PT, PT, -R120, 0x27f3, R121 ;  /* 0x000027f378787810 */ /* 0x004fca0007ffe179 */
[----:B------:R-:W-:-:S05]  /*6fee0*/  IMAD.IADD R127, R130, 0x1, R120 ;  /* 0x00000001827f7824 */ /* 0x000fca00078e0278 */
[----:B-----5:R-:W2:Y:S01]  /*6fef0*/  LDL.U8 R125, [R127] ;  /* 0x000000007f7d7983 */ /* 0x020ea20000100000 */
[----:B------:R-:W4:Y:S01]  /*6ff00*/  LDC R121, c[0x0][0x2f8] ;  /* 0x0000be00ff797b82 */ /* 0x000f220000000800 */
[----:B------:R-:W-:-:S05]  /*6ff10*/  IMAD.U32 R173, RZ, RZ, UR9 ;  /* 0x00000009ffad7e24 */ /* 0x000fca000f8e00ff */
[----:B----4-:R-:W-:-:S05]  /*6ff20*/  IADD3 R121, PT, PT, -R121, 0x1388, R173 ;  /* 0x0000138879797810 */ /* 0x010fca0007ffe1ad */
[----:B------:R-:W-:Y:S01]  /*6ff30*/  IMAD R124, R124, 0x8, R121 ;  /* 0x000000087c7c7824 */ /* 0x000fe200078e0279 */
[----:B------:R-:W-:Y:S01]  /*6ff40*/  BSSY.RECONVERGENT B1, `(.L_x_2330) ;  /* 0x0000174000017945 */ /* 0x000fe20003800200 */
[----:B---3--:R-:W-:Y:S02]  /*6ff50*/  PRMT R176, R126, 0x8880, RZ ;  /* 0x000088807eb07816 */ /* 0x008fe400000000ff */
[----:B--2---:R-:W-:-:S05]  /*6ff60*/  PRMT R120, R125, 0x8880, RZ ;  /* 0x000088807d787816 */ /* 0x004fca00000000ff */
[----:B------:R-:W-:-:S05]  /*6ff70*/  IMAD.IADD R120, R176, 0x1, R120 ;  /* 0x00000001b0787824 */ /* 0x000fca00078e0278 */
[----:B------:R-:W-:-:S13]  /*6ff80*/  ISETP.NE.AND P1, PT, R120, 0x3, PT ;  /* 0x000000037800780c */ /* 0x000fda0003f25270 */
[----:B------:R-:W-:Y:S02]  /*6ff90*/  @P1 IMAD.MOV.U32 R120, RZ, RZ, 0x0 ;  /* 0x00000000ff781424 */ /* 0x000fe400078e00ff */
[----:B------:R-:W-:-:S05]  /*6ffa0*/  @P1 IMAD.MOV.U32 R121, RZ, RZ, -0x40100000 ;  /* 0xbff00000ff791424 */ /* 0x000fca00078e00ff */
[----:B------:R2:W-:Y:S02]  /*6ffb0*/  @P1 STL.64 [R124], R120 ;  /* 0x000000787c001387 */ /* 0x0005e40000100a00 */
[----:B--2---:R-:W-:-:S05]  /*6ffc0*/  @P1 IMAD.MOV.U32 R121, RZ, RZ, 0x7ff00000 ;  /* 0x7ff00000ff791424 */ /* 0x004fca00078e00ff */
[----:B------:R2:W-:Y:S01]  /*6ffd0*/  @P1 STL.64 [R128], R120 ;  /* 0x0000007880001387 */ /* 0x0005e20000100a00 */
[----:B------:R-:W-:Y:S01]  /*6ffe0*/  @P1 MOV R182, 0x0 ;  /* 0x0000000000b61802 */ /* 0x000fe20000000f00 */
[----:B------:R-:W-:Y:S02]  /*6fff0*/  @P1 IMAD.MOV.U32 R183, RZ, RZ, 0x7ff00000 ;  /* 0x7ff00000ffb71424 */ /* 0x000fe400078e00ff */
[----:B------:R-:W-:Y:S02]  /*70000*/  @P1 IMAD.MOV.U32 R198, RZ, RZ, 0x0 ;  /* 0x00000000ffc61424 */ /* 0x000fe400078e00ff */
[----:B------:R-:W-:Y:S02]  /*70010*/  @P1 IMAD.MOV.U32 R199, RZ, RZ, -0x40100000 ;  /* 0xbff00000ffc71424 */ /* 0x000fe400078e00ff */
[----:B------:R-:W-:Y:S02]  /*70020*/  @P1 IMAD.MOV.U32 R194, RZ, RZ, 0x0 ;  /* 0x00000000ffc21424 */ /* 0x000fe400078e00ff */
[----:B------:R-:W-:Y:S01]  /*70030*/  @P1 IMAD.MOV.U32 R195, RZ, RZ, 0x7ff00000 ;  /* 0x7ff00000ffc31424 */ /* 0x000fe200078e00ff */
[----:B------:R-:W-:Y:S06]  /*70040*/  @P1 BRA `(.L_x_2331) ;  /* 0x00000014008c1947 */ /* 0x000fec0003800000 */
[----:B------:R-:W3:Y:S01]  /*70050*/  LDL.S8 R186, [R127+-0x1] ;  /* 0xffffff007fba7983 */ /* 0x000ee20000100200 */
[----:B------:R-:W4:Y:S03]  /*70060*/  LDC.64 R184, c[0x0][0x468] ;  /* 0x00011a00ffb87b82 */ /* 0x000f260000000a00 */
[----:B------:R-:W5:Y:S01]  /*70070*/  LDL.U8 R173, [R131+-0x1] ;  /* 0xffffff0083ad7983 */ /* 0x000f620000100000 */
[----:B--2---:R-:W-:Y:S01]  /*70080*/  PRMT R120, R125, 0x8880, RZ ;  /* 0x000088807d787816 */ /* 0x004fe200000000ff */
[----:B------:R-:W-:Y:S01]  /*70090*/  UMOV UR10, 0x1905 ;  /* 0x00001905000a7882 */ /* 0x000fe20000000000 */
[----:B------:R-:W-:Y:S02]  /*700a0*/  PRMT R187, R126, 0x3340, RZ ;  /* 0x000033407ebb7816 */ /* 0x000fe400000000ff */
[----:B------:R-:W2:Y:S01]  /*700b0*/  LDC.64 R190, c[0x0][0x468] ;  /* 0x00011a00ffbe7b82 */ /* 0x000ea20000000a00 */
[----:B------:R-:W-:-:S02]  /*700c0*/  SHF.R.S32.HI R121, RZ, 0x1f, R120 ;  /* 0x0000001fff797819 */ /* 0x000fc40000011478 */
[C---:B---3--:R-:W-:Y:S02]  /*700d0*/  PRMT R193, R186.reuse, 0x5410, R120 ;  /* 0x00005410bac17816 */ /* 0x048fe40000000078 */
        /* <DEDUP_REMOVED lines=10> */
[--C-:B--2---:R-:W-:Y:S02]  /*70180*/  IMAD.WIDE R186, R186, 0x8, R190.reuse ;  /* 0x00000008baba7825 */ /* 0x104fe400078e02be */
        /* <DEDUP_REMOVED lines=63> */
.L_x_2336:
[----:B------:R-:W-:Y:S05]  /*70580*/  BSYNC.RECONVERGENT B2 ;  /* 0x0000000000027941 */ /* 0x000fea0003800200 */
.L_x_2335:
        /* <DEDUP_REMOVED lines=32> */
.L_x_2339:
[----:B------:R-:W-:Y:S05]  /*70790*/  BSYNC.RECONVERGENT B2 ;  /* 0x0000000000027941 */ /* 0x000fea0003800200 */
.L_x_2338:
        /* <DEDUP_REMOVED lines=12> */
.L_x_2334:
        /* <DEDUP_REMOVED lines=9> */
[----:B------:R-:W-:Y:S01]  /*708f0*/  FSEL R173, R120, RZ, !P1 ;  /* 0x000000ff78ad7208 */ /* 0x000fe20004800000 */
        /* <DEDUP_REMOVED lines=30> */
.L_x_2341:
[----:B------:R-:W-:Y:S05]  /*70ae0*/  BSYNC.RECONVERGENT B2 ;  /* 0x0000000000027941 */ /* 0x000fea0003800200 */
.L_x_2340:
        /* <DEDUP_REMOVED lines=34> */
.L_x_2343:
[----:B------:R-:W-:Y:S05]  /*70d10*/  BSYNC.RECONVERGENT B2 ;  /* 0x0000000000027941 */ /* 0x000fea0003800200 */
.L_x_2342:
        /* <DEDUP_REMOVED lines=12> */
.L_x_2333:
        /* <DEDUP_REMOVED lines=49> */
.L_x_2345:
[----:B------:R-:W-:Y:S05]  /*710f0*/  BSYNC.RECONVERGENT B2 ;  /* 0x0000000000027941 */ /* 0x000fea0003800200 */
.L_x_2344:
        /* <DEDUP_REMOVED lines=34> */
.L_x_2347:
[----:B------:R-:W-:Y:S05]  /*71320*/  BSYNC.RECONVERGENT B2 ;  /* 0x0000000000027941 */ /* 0x000fea0003800200 */
.L_x_2346:
        /* <DEDUP_REMOVED lines=11> */
.L_x_2337:
[----:B------:R-:W-:Y:S05]  /*713e0*/  BSYNC.RECONVERGENT B0 ;  /* 0x0000000000007941 */ /* 0x000fea0003800200 */
.L_x_2332:
        /* <DEDUP_REMOVED lines=32> */
.L_x_2349:
[----:B------:R-:W-:Y:S05]  /*715f0*/  BSYNC.RECONVERGENT B0 ;  /* 0x0000000000007941 */ /* 0x000fea0003800200 */
.L_x_2348:
        /* <DEDUP_REMOVED lines=8> */
.L_x_2331:
[----:B------:R-:W-:Y:S05]  /*71680*/  BSYNC.RECONVERGENT B1 ;  /* 0x0000000000017941 */ /* 0x000fea0003800200 */
.L_x_2330:
[----:B------:R-:W-:Y:S01]  /*71690*/  UMOV UR10, 0xff800000 ;  /* 0xff800000000a7882 */ /* 0x000fe20000000000 */
[----:B------:R-:W-:Y:S01]  /*716a0*/  UMOV UR11, 0x41cdcd64 ;  /* 0x41cdcd64000b7882 */ /* 0x000fe20000000000 */
[----:B--2---:R-:W-:Y:S01]  /*716b0*/  VIMNMX.U32 R120, PT, PT, R130, R179, PT ;  /* 0x000000b382787248 */ /* 0x004fe20003fe0000 */
        /* <DEDUP_REMOVED lines=10> */
[----:B------:R-:W-:Y:S01]  /*71760*/  IMAD.MOV.U32 R120, RZ, RZ, 0x1 ;  /* 0x00000001ff787424 */ /* 0x000fe200078e00ff */
[----:B------:R-:W-:Y:S05]  /*71770*/  BMOV.32.CLEAR RZ, B0 ;  /* 0x0000000000ff7355 */ /* 0x000fea0000100000 */
[----:B------:R-:W-:Y:S01]  /*71780*/  BSSY.RECONVERGENT B0, `(.L_x_2350) ;  /* 0x000001c000007945 */ /* 0x000fe20003800200 */
[----:B---3--:R-:W-:Y:S01]  /*71790*/  DADD R174, R184, -UR10 ;  /* 0x8000000ab8ae7e29 */ /* 0x008fe20008000000 */
        /* <DEDUP_REMOVED lines=26> */
.L_x_2351:
[----:B------:R-:W-:Y:S05]  /*71940*/  BSYNC.RECONVERGENT B0 ;  /* 0x0000000000007941 */ /* 0x000fea0003800200 */
.L_x_2350:
[----:B------:R-:W3:Y:S01]  /*71950*/  LDC R174, c[0x0][0x2f8] ;  /* 0x0000be00ffae7b82 */ /* 0x000ee20000000800 */
[----:B------:R-:W-:Y:S01]  /*71960*/  IMAD.IADD R173, R172, 0x1, R130 ;  /* 0x00000001acad7824 */ /* 0x000fe200078e0282 */
[----:B---3--:R-:W-:-:S05]  /*71970*/  IADD3 R174, PT, PT, -R174, UR9, RZ ;  /* 0x00000009aeae7c10 */ /* 0x008fca000fffe1ff */
        /* <DEDUP_REMOVED lines=8> */
[----:B------:R-:W2:Y:S01]  /*71a00*/  LDL.U8 R175, [R131+-0x1] ;  /* 0xffffff0083af7983 */ /* 0x000ea20000100000 */
[----:B------:R-:W3:Y:S03]  /*71a10*/  LDC.64 R190, c[0x0][0x468] ;  /* 0x00011a00ffbe7b82 */ /* 0x000ee60000000a00 */
[----:B------:R-:W4:Y:S01]  /*71a20*/  LDL.U8 R174, [R127+-0x1] ;  /* 0xffffff007fae7983 */ /* 0x000f220000100000 */
        /* <DEDUP_REMOVED lines=10> */
[----:B------:R-:W2:Y:S01]  /*71ad0*/  LDC R193, c[0x0][0x2f8] ;  /* 0x0000be00ffc17b82 */ /* 0x000ea20000000800 */
[----:B------:R-:W-:Y:S01]  /*71ae0*/  IMAD.U32 R196, RZ, RZ, UR9 ;  /* 0x00000009ffc47e24 */ /* 0x000fe2000f8e00ff */
[----:B------:R-:W3:Y:S04]  /*71af0*/  LDG.E.64 R188, desc[UR6][R190.64] ;  /* 0x00000006bebc7981 */ /* 0x000ee8000c1e1b00 */
[----:B--2---:R-:W-:-:S05]  /*71b00*/  IADD3 R193, PT, PT, -R193, 0x1388, R196 ;  /* 0x00001388c1c17810 */ /* 0x004fca0007ffe1c4 */
[----:B------:R-:W-:-:S05]  /*71b10*/  IMAD R173, R173, 0x8, R193 ;  /* 0x00000008adad7824 */ /* 0x000fca00078e02c1 */
[----:B------:R-:W3:Y:S01]  /*71b20*/  LDL.64 R190, [R173] ;  /* 0x00000000adbe7983 */ /* 0x000ee20000100a00 */
[----:B------:R-:W-:Y:S02]  /*71b30*/  DADD R186, R176, R174 ;  /* 0x00000000b0ba7229 */ /* 0x000fe400000000ae */
[----:B---3--:R-:W-:-:S11]  /*71b40*/  DADD R188, R190, R188 ;  /* 0x00000000bebc7229 */ /* 0x008fd600000000bc */
.L_x_2353:
[----:B------:R-:W-:Y:S05]  /*71b50*/  BSYNC.RECONVERGENT B0 ;  /* 0x0000000000007941 */ /* 0x000fea0003800200 */
.L_x_2352:
        /* <DEDUP_REMOVED lines=28> */
.L_x_2355:
[----:B------:R-:W-:Y:S05]  /*71d20*/  BSYNC.RECONVERGENT B0 ;  /* 0x0000000000007941 */ /* 0x000fea0003800200 */
.L_x_2354:
[----:B------:R-:W-:Y:S01]  /*71d30*/  DSETP.GEU.AND P1, PT, R188, -2500, PT ;  /* 0xc0a38800bc00742a */ /* 0x000fe20003f2e000 */
[----:B------:R-:W-:Y:S05]  /*71d40*/  BMOV.32.CLEAR RZ, B0 ;  /* 0x0000000000ff7355 */ /* 0x000fea0000100000 */
[----:B------:R-:W-:Y:S01]  /*71d50*/  DSETP.GEU.AND P2, PT, R184, -2500, PT ;  /* 0xc0a38800b800742a */ /* 0x000fe20003f4e000 */
[----:B------:R-:W-:Y:S01]  /*71d60*/  FSEL R174, R188, RZ, P1 ;  /* 0x000000ffbcae7208 */ /* 0x000fe20000800000 */
[----:B------:R-:W-:Y:S01]  /*71d70*/  BSSY.RECONVERGENT B0, `(.L_x_2356) ;  /* 0x000001b000007945 */ /* 0x000fe20003800200 */
[----:B------:R-:W-:Y:S02]  /*71d80*/  FSEL R175, R189, -5.287109375, P1 ;  /* 0xc0a93000bdaf7808 */ /* 0x000fe40000800000 */
[----:B------:R-:W-:-:S02]  /*71d90*/  FSEL R188, R186, RZ, P1 ;  /* 0x000000ffbabc7208 */ /* 0x000fc40000800000 */
[----:B------:R-:W-:Y:S02]  /*71da0*/  FSEL R189, R187, RZ, P1 ;  /* 0x000000ffbbbd7208 */ /* 0x000fe40000800000 */
[----:B------:R-:W-:Y:S02]  /*71db0*/  FSEL R186, R182, RZ, P2 ;  /* 0x000000ffb6ba7208 */ /* 0x000fe40001000000 */
[----:B------:R-:W-:Y:S02]  /*71dc0*/  FSEL R187, R183, RZ, P2 ;  /* 0x000000ffb7bb7208 */ /* 0x000fe40001000000 */
[----:B------:R-:W-:Y:S02]  /*71dd0*/  FSEL R176, R184, RZ, P2 ;  /* 0x000000ffb8b07208 */ /* 0x000fe40001000000 */
[----:B------:R-:W-:Y:S02]  /*71de0*/  FSEL R177, R185, -5.287109375, P2 ;  /* 0xc0a93000b9b17808 */ /* 0x000fe40001000000 */
[----:B------:R-:W-:-:S06]  /*71df0*/  DSETP.GT.AND P1, PT, R186, RZ, PT ;  /* 0x000000ffba00722a */ /* 0x000fcc0003f24000 */
        /* <DEDUP_REMOVED lines=12> */
.L_x_2357:
[----:B------:R2:W-:Y:S01]  /*71ec0*/  STL.64 [R124], R174 ;  /* 0x000000ae7c007387 */ /* 0x0005e20000100a00 */
[----:B------:R-:W-:Y:S02]  /*71ed0*/  IMAD.MOV.U32 R184, RZ, RZ, R174 ;  /* 0x000000ffffb87224 */ /* 0x000fe400078e00ae */
[----:B------:R-:W-:Y:S01]  /*71ee0*/  IMAD.MOV.U32 R185, RZ, RZ, R175 ;  /* 0x000000ffffb97224 */ /* 0x000fe200078e00af */
[----:B------:R2:W-:Y:S01]  /*71ef0*/  STL.64 [R128], R188 ;  /* 0x000000bc80007387 */ /* 0x0005e20000100a00 */
[----:B------:R-:W-:Y:S02]  /*71f00*/  IMAD.MOV.U32 R182, RZ, RZ, R188 ;  /* 0x000000ffffb67224 */ /* 0x000fe400078e00bc */
[----:B------:R-:W-:-:S07]  /*71f10*/  IMAD.MOV.U32 R183, RZ, RZ, R189 ;  /* 0x000000ffffb77224 */ /* 0x000fce00078e00bd */
.L_x_2358:
[----:B------:R-:W-:Y:S05]  /*71f20*/  BSYNC.RECONVERGENT B0 ;  /* 0x0000000000007941 */ /* 0x000fea0003800200 */
.L_x_2356:
[----:B------:R-:W2:Y:S01]  /*71f30*/  LDCU.64 UR10, c[0x0][0x468] ;  /* 0x00008d00ff0a77ac */ /* 0x000ea20008000a00 */
[----:B---3--:R-:W-:Y:S01]  /*71f40*/  PRMT R186, R125, 0x8880, RZ ;  /* 0x000088807dba7816 */ /* 0x008fe200000000ff */
        /* <DEDUP_REMOVED lines=9> */
.L_x_2387:
        /* <DEDUP_REMOVED lines=13> */
.L_x_2386:
[----:B--2---:R-:W2:Y:S01]  /*720b0*/  LDC R120, c[0x0][0x2f8] ;  /* 0x0000be00ff787b82 */ /* 0x004ea20000000800 */
[----:B------:R-:W-:Y:S02]  /*720c0*/  IMAD.MOV.U32 R193, RZ, RZ, R203 ;  /* 0x000000ffffc17224 */ /* 0x000fe400078e00cb */
[----:B------:R-:W-:-:S04]  /*720d0*/  VIADD R203, R203, 0xffffffff ;  /* 0xffffffffcbcb7836 */ /* 0x000fc80000000000 */
[----:B------:R-:W-:-:S04]  /*720e0*/  IMAD R173, R203, R122, R202 ;  /* 0x0000007acbad7224 */ /* 0x000fc800078e02ca */
[----:B------:R-:W-:Y:S01]  /*720f0*/  VIADD R173, R173, 0xffffffff ;  /* 0xffffffffadad7836 */ /* 0x000fe20000000000 */
[----:B--2---:R-:W-:-:S05]  /*72100*/  IADD3 R120, PT, PT, -R120, UR9, RZ ;  /* 0x0000000978787c10 */ /* 0x004fca000fffe1ff */
[----:B------:R-:W-:-:S06]  /*72110*/  IMAD R120, R173, 0x8, R120 ;  /* 0x00000008ad787824 */ /* 0x000fcc00078e0278 */
[----:B------:R-:W2:Y:S01]  /*72120*/  LDL.64 R120, [R120] ;  /* 0x0000000078787983 */ /* 0x000ea20000100a00 */
[----:B------:R-:W-:Y:S01]  /*72130*/  IMAD.MOV.U32 R206, RZ, RZ, -0x800000 ;  /* 0xff800000ffce7424 */ /* 0x000fe200078e00ff */
[----:B------:R-:W-:Y:S01]  /*72140*/  MOV R207, 0x41cdcd64 ;  /* 0x41cdcd6400cf7802 */ /* 0x000fe20000000f00 */
[----:B------:R-:W-:Y:S05]  /*72150*/  BSSY.RECONVERGENT B1, `(.L_x_2361) ;  /* 0x00001e0000017945 */ /* 0x000fea0003800200 */
        /* <DEDUP_REMOVED lines=18> */
[----:B------:R-:W2:Y:S01]  /*72280*/  LDC R175, c[0x0][0x2f8] ;  /* 0x0000be00ffaf7b82 */ /* 0x000ea20000000800 */
[----:B------:R-:W-:Y:S01]  /*72290*/  IMAD.U32 R190, RZ, RZ, UR9 ;  /* 0x00000009ffbe7e24 */ /* 0x000fe2000f8e00ff */
[----:B------:R-:W3:Y:S01]  /*722a0*/  LDL.U8 R197, [R127+-0x1] ;  /* 0xffffff007fc57983 */ /* 0x000ee20000100000 */
[----:B------:R-:W-:-:S03]  /*722b0*/  IMAD.U32 R177, RZ, RZ, UR9 ;  /* 0x00000009ffb17e24 */ /* 0x000fc6000f8e00ff */
[----:B------:R-:W4:Y:S02]  /*722c0*/  LDL.S8 R196, [R131+-0x1] ;  /* 0xffffff0083c47983 */ /* 0x000f240000100200 */
[----:B------:R-:W5:Y:S08]  /*722d0*/  LDC R174, c[0x0][0x2f8] ;  /* 0x0000be00ffae7b82 */ /* 0x000f700000000800 */
[----:B------:R-:W0:Y:S01]  /*722e0*/  LDC.64 R198, c[0x0][0x468] ;  /* 0x00011a00ffc67b82 */ /* 0x000e220000000a00 */
[----:B--2---:R-:W-:-:S05]  /*722f0*/  IADD3 R175, PT, PT, -R175, 0x27d8, R190 ;  /* 0x000027d8afaf7810 */ /* 0x004fca0007ffe1be */
[----:B------:R-:W-:Y:S01]  /*72300*/  IMAD.IADD R175, R193, 0x1, R175 ;  /* 0x00000001c1af7824 */ /* 0x000fe200078e02af */
[----:B-----5:R-:W-:-:S05]  /*72310*/  IADD3 R174, PT, PT, -R174, 0x27f3, R177 ;  /* 0x000027f3aeae7810 */ /* 0x020fca0007ffe1b1 */
[----:B------:R-:W-:Y:S02]  /*72320*/  IMAD.IADD R190, R202, 0x1, R174 ;  /* 0x00000001cabe7824 */ /* 0x000fe400078e02ae */
[----:B------:R-:W2:Y:S04]  /*72330*/  LDL.U8 R174, [R175+0x1] ;  /* 0x00000100afae7983 */ /* 0x000ea80000100000 */
[----:B------:R-:W5:Y:S04]  /*72340*/  LDL.U8 R177, [R190] ;  /* 0x00000000beb17983 */ /* 0x000f680000100000 */
[----:B------:R-:W2:Y:S04]  /*72350*/  LDL.U8 R175, [R175] ;  /* 0x00000000afaf7983 */ /* 0x000ea80000100000 */
[----:B------:R-:W4:Y:S01]  /*72360*/  LDL.S8 R190, [R190+0x1] ;  /* 0x00000100bebe7983 */ /* 0x000f220000100200 */
[----:B------:R-:W-:Y:S01]  /*72370*/  UMOV UR10, 0x5197d ;  /* 0x0005197d000a7882 */ /* 0x000fe20000000000 */
[----:B------:R-:W1:Y:S01]  /*72380*/  LDC R201, c[0x0][0x2f8] ;  /* 0x0000be00ffc97b82 */ /* 0x000e620000000800 */
[----:B------:R-:W-:Y:S01]  /*72390*/  PRMT R200, R126, 0x3340, RZ ;  /* 0x000033407ec87816 */ /* 0x000fe200000000ff */
[----:B------:R-:W-:-:S05]  /*723a0*/  IMAD.U32 R209, RZ, RZ, UR9 ;  /* 0x00000009ffd17e24 */ /* 0x000fca000f8e00ff */
[----:B-1----:R-:W-:Y:S02]  /*723b0*/  IADD3 R201, PT, PT, -R201, 0x1388, R209 ;  /* 0x00001388c9c97810 */ /* 0x002fe40007ffe1d1 */
[----:B---3--:R-:W-:-:S04]  /*723c0*/  PRMT R197, R197, 0x3340, R125 ;  /* 0x00003340c5c57816 */ /* 0x008fc8000000007d */
[----:B------:R-:W-:Y:S02]  /*723d0*/  PRMT R197, R197, 0x5410, R200 ;  /* 0x00005410c5c57816 */ /* 0x000fe400000000c8 */
[----:B-----5:R-:W-:Y:S02]  /*723e0*/  PRMT R177, R177, 0x3340, RZ ;  /* 0x00003340b1b17816 */ /* 0x020fe400000000ff */
[----:B--2---:R-:W-:-:S04]  /*723f0*/  PRMT R174, R175, 0x3340, R174 ;  /* 0x00003340afae7816 */ /* 0x004fc800000000ae */
[----:B------:R-:W-:Y:S01]  /*72400*/  PRMT R174, R174, 0x5410, R177 ;  /* 0x00005410aeae7816 */ /* 0x000fe200000000b1 */
[----:B0-----:R-:W-:-:S04]  /*72410*/  IMAD.WIDE R176, R176, 0x8, R198 ;  /* 0x00000008b0b07825 */ /* 0x001fc800078e02c6 */
[----:B----4-:R-:W-:Y:S02]  /*72420*/  IDP.4A.S8.U8 R190, R174, UR10, R190 ;  /* 0x0000000aaebe7c26 */ /* 0x010fe400080002be */
        /* <DEDUP_REMOVED lines=19> */
[----:B------:R-:W0:Y:S01]  /*72560*/  I2F.F64 R190, R190 ;  /* 0x000000be00be7312 */ /* 0x000e220000201c00 */
[----:B---3--:R-:W-:-:S08]  /*72570*/  DADD R176, R176, R194 ;  /* 0x00000000b0b07229 */ /* 0x008fd000000000c2 */
[----:B----4-:R-:W-:Y:S02]  /*72580*/  DADD R176, R176, R196 ;  /* 0x00000000b0b07229 */ /* 0x010fe400000000c4 */
[----:B-----5:R-:W-:-:S06]  /*72590*/  DADD R174, R174, R198 ;  /* 0x00000000aeae7229 */ /* 0x020fcc00000000c6 */
[----:B0-----:R-:W-:Y:S02]  /*725a0*/  DFMA R176, R190, -UR10, R176 ;  /* 0x8000000abeb07c2b */ /* 0x001fe400080000b0 */
        /* <DEDUP_REMOVED lines=33> */
.L_x_2367:
[----:B------:R-:W-:Y:S05]  /*727c0*/  BSYNC.RECONVERGENT B6 ;  /* 0x0000000000067941 */ /* 0x000fea0003800200 */
.L_x_2366:
        /* <DEDUP_REMOVED lines=27> */
.L_x_2369:
[----:B------:R-:W-:Y:S05]  /*72980*/  BSYNC.RECONVERGENT B6 ;  /* 0x0000000000067941 */ /* 0x000fea0003800200 */
.L_x_2368:
[----:B------:R-:W-:-:S06]  /*72990*/  DSETP.GT.AND P2, PT, R120, R190, PT ;  /* 0x000000be7800722a */ /* 0x000fcc0003f44000 */
[----:B------:R-:W-:Y:S02]  /*729a0*/  FSEL R174, R194, RZ, P2 ;  /* 0x000000ffc2ae7208 */ /* 0x000fe40001000000 */
[----:B------:R-:W-:Y:S02]  /*729b0*/  FSEL R175, R195, +QNAN , P2 ;  /* 0x7ff00000c3af7808 */ /* 0x000fe40001000000 */
[----:B------:R-:W-:Y:S02]  /*729c0*/  FSEL R176, R198, RZ, P2 ;  /* 0x000000ffc6b07208 */ /* 0x000fe40001000000 */
[----:B------:R-:W-:Y:S01]  /*729d0*/  FSEL R177, R199, -1.875, P2 ;  /* 0xbff00000c7b17808 */ /* 0x000fe20001000000 */
[----:B------:R-:W-:Y:S06]  /*729e0*/  BRA `(.L_x_2370) ;  /* 0x00000014001c7947 */ /* 0x000fec0003800000 */
.L_x_2365:
[----:B------:R-:W2:Y:S01]  /*729f0*/  LDC R190, c[0x0][0x2f8] ;  /* 0x0000be00ffbe7b82 */ /* 0x000ea20000000800 */
[----:B------:R-:W-:Y:S01]  /*72a00*/  IMAD.U32 R195, RZ, RZ, UR9 ;  /* 0x00000009ffc37e24 */ /* 0x000fe2000f8e00ff */
[----:B------:R-:W3:Y:S01]  /*72a10*/  LDL.U8 R177, [R127+-0x1] ;  /* 0xffffff007fb17983 */ /* 0x000ee20000100000 */
[----:B------:R-:W-:-:S03]  /*72a20*/  IMAD.U32 R194, RZ, RZ, UR9 ;  /* 0x00000009ffc27e24 */ /* 0x000fc6000f8e00ff */
[----:B------:R-:W4:Y:S02]  /*72a30*/  LDL.S8 R175, [R131+-0x1] ;  /* 0xffffff0083af7983 */ /* 0x000f240000100200 */
[----:B------:R-:W5:Y:S01]  /*72a40*/  LDC R191, c[0x0][0x2f8] ;  /* 0x0000be00ffbf7b82 */ /* 0x000f620000000800 */
[----:B--2---:R-:W-:-:S05]  /*72a50*/  IADD3 R190, PT, PT, -R190, 0x27d8, R195 ;  /* 0x000027d8bebe7810 */ /* 0x004fca0007ffe1c3 */
[----:B------:R-:W-:Y:S01]  /*72a60*/  IMAD.IADD R190, R193, 0x1, R190 ;  /* 0x00000001c1be7824 */ /* 0x000fe200078e02be */
[----:B-----5:R-:W-:-:S04]  /*72a70*/  IADD3 R191, PT, PT, -R191, 0x27f3, R194 ;  /* 0x000027f3bfbf7810 */ /* 0x020fc80007ffe1c2 */
[----:B------:R-:W2:Y:S01]  /*72a80*/  LDL.U8 R176, [R190+0x1] ;  /* 0x00000100beb07983 */ /* 0x000ea20000100000 */
[----:B------:R-:W5:Y:S01]  /*72a90*/  LDC.64 R194, c[0x0][0x468] ;  /* 0x00011a00ffc27b82 */ /* 0x000f620000000a00 */
[----:B------:R-:W-:-:S05]  /*72aa0*/  IADD3 R174, PT, PT, R202, R191, RZ ;  /* 0x000000bfcaae7210 */ /* 0x000fca0007ffe0ff */
[----:B------:R-:W5:Y:S04]  /*72ab0*/  LDL.U8 R191, [R174] ;  /* 0x00000000aebf7983 */ /* 0x000f680000100000 */
[----:B------:R-:W2:Y:S04]  /*72ac0*/  LDL.U8 R190, [R190] ;  /* 0x00000000bebe7983 */ /* 0x000ea80000100000 */
[----:B------:R-:W4:Y:S01]  /*72ad0*/  LDL.S8 R174, [R174+0x1] ;  /* 0x00000100aeae7983 */ /* 0x000f220000100200 */
[----:B------:R-:W0:Y:S01]  /*72ae0*/  LDC R196, c[0x0][0x2f8] ;  /* 0x0000be00ffc47b82 */ /* 0x000e220000000800 */
[----:B------:R-:W-:Y:S01]  /*72af0*/  UMOV UR10, 0x57d19 ;  /* 0x00057d19000a7882 */ /* 0x000fe20000000000 */
[----:B------:R-:W-:-:S05]  /*72b00*/  IMAD.U32 R197, RZ, RZ, UR9 ;  /* 0x00000009ffc57e24 */ /* 0x000fca000f8e00ff */
[----:B0-----:R-:W-:-:S05]  /*72b10*/  IADD3 R196, PT, PT, -R196, 0x1388, R197 ;  /* 0x00001388c4c47810 */ /* 0x001fca0007ffe1c5 */
[----:B------:R-:W-:-:S06]  /*72b20*/  IMAD R196, R173, 0x8, R196 ;  /* 0x00000008adc47824 */ /* 0x000fcc00078e02c4 */
[----:B------:R-:W4:Y:S01]  /*72b30*/  LDL.64 R196, [R196] ;  /* 0x00000000c4c47983 */ /* 0x000f220000100a00 */
[----:B---3--:R-:W-:Y:S02]  /*72b40*/  PRMT R177, R177, 0x3340, R125 ;  /* 0x00003340b1b17816 */ /* 0x008fe4000000007d */
[----:B-----5:R-:W-:Y:S02]  /*72b50*/  PRMT R191, R191, 0x3340, RZ ;  /* 0x00003340bfbf7816 */ /* 0x020fe400000000ff */
[----:B--2---:R-:W-:Y:S02]  /*72b60*/  PRMT R176, R190, 0x3340, R176 ;  /* 0x00003340beb07816 */ /* 0x004fe400000000b0 */
        /* <DEDUP_REMOVED lines=48> */
.L_x_2372:
[----:B------:R-:W-:Y:S05]  /*72e70*/  BSYNC.RECONVERGENT B6 ;  /* 0x0000000000067941 */ /* 0x000fea0003800200 */
.L_x_2371:
        /* <DEDUP_REMOVED lines=27> */
.L_x_2374:
[----:B------:R-:W-:Y:S05]  /*73030*/  BSYNC.RECONVERGENT B6 ;  /* 0x0000000000067941 */ /* 0x000fea0003800200 */
.L_x_2373:
        /* <DEDUP_REMOVED lines=15> */
.L_x_2364:
[----:B------:R-:W-:Y:S02]  /*73130*/  ISETP.NE.AND P2, PT, R205, 0x1, PT ;  /* 0x00000001cd00780c */ /* 0x000fe40003f45270 */
[C---:B------:R-:W-:Y:S02]  /*73140*/  ISETP.NE.AND P3, PT, R208.reuse, 0x1, PT ;  /* 0x00000001d000780c */ /* 0x040fe40003f65270 */
[----:B------:R-:W-:-:S13]  /*73150*/  ISETP.EQ.OR P4, PT, R208, 0x1, !P2 ;  /* 0x00000001d000780c */ /* 0x000fda0005782670 */
[----:B------:R-:W-:Y:S05]  /*73160*/  @P4 BRA `(.L_x_2375) ;  /* 0x0000000400944947 */ /* 0x000fea0003800000 */
[----:B------:R-:W2:Y:S01]  /*73170*/  LDC R194, c[0x0][0x2f8] ;  /* 0x0000be00ffc27b82 */ /* 0x000ea20000000800 */
[----:B------:R-:W-:Y:S01]  /*73180*/  IMAD.U32 R195, RZ, RZ, UR9 ;  /* 0x00000009ffc37e24 */ /* 0x000fe2000f8e00ff */
[----:B------:R-:W3:Y:S01]  /*73190*/  LDCU.64 UR10, c[0x0][0x468] ;  /* 0x00008d00ff0a77ac */ /* 0x000ee20008000a00 */
[----:B------:R-:W-:Y:S01]  /*731a0*/  IMAD.U32 R191, RZ, RZ, UR9 ;  /* 0x00000009ffbf7e24 */ /* 0x000fe2000f8e00ff */
[----:B------:R-:W4:Y:S04]  /*731b0*/  LDG.E.64 R198, desc[UR6][R188.64+0xb180] ;  /* 0x00b18006bcc67981 */ /* 0x000f28000c1e1b00 */
[----:B------:R-:W5:Y:S01]  /*731c0*/  LDC R190, c[0x0][0x2f8] ;  /* 0x0000be00ffbe7b82 */ /* 0x000f620000000800 */
[----:B--2---:R-:W-:-:S05]  /*731d0*/  IADD3 R194, PT, PT, -R194, 0x27f3, R195 ;  /* 0x000027f3c2c27810 */ /* 0x004fca0007ffe1c3 */
[----:B------:R-:W-:Y:S01]  /*731e0*/  IMAD.IADD R174, R202, 0x1, R194 ;  /* 0x00000001caae7824 */ /* 0x000fe200078e02c2 */
[----:B-----5:R-:W-:-:S05]  /*731f0*/  IADD3 R190, PT, PT, -R190, 0x27d8, R191 ;  /* 0x000027d8bebe7810 */ /* 0x020fca0007ffe1bf */
[----:B------:R-:W2:Y:S01]  /*73200*/  LDL.S8 R174, [R174] ;  /* 0x00000000aeae7983 */ /* 0x000ea20000100200 */
[----:B------:R-:W-:Y:S02]  /*73210*/  IMAD.IADD R175, R193, 0x1, R190 ;  /* 0x00000001c1af7824 */ /* 0x000fe400078e02be */
[----:B------:R-:W5:Y:S03]  /*73220*/  LDC.64 R190, c[0x0][0x468] ;  /* 0x00011a00ffbe7b82 */ /* 0x000f660000000a00 */
[----:B------:R2:W3:Y:S05]  /*73230*/  LDL.S8 R177, [R175] ;  /* 0x00000000afb17983 */ /* 0x0004ea0000100200 */
[----:B------:R-:W0:Y:S01]  /*73240*/  LDC R196, c[0x0][0x2f8] ;  /* 0x0000be00ffc47b82 */ /* 0x000e220000000800 */
[----:B------:R-:W-:-:S05]  /*73250*/  IMAD.U32 R197, RZ, RZ, UR9 ;  /* 0x00000009ffc57e24 */ /* 0x000fca000f8e00ff */
[----:B0-----:R-:W-:-:S05]  /*73260*/  IADD3 R196, PT, PT, -R196, 0x1388, R197 ;  /* 0x00001388c4c47810 */ /* 0x001fca0007ffe1c5 */
[----:B------:R-:W-:Y:S02]  /*73270*/  IMAD R200, R173, 0x8, R196 ;  /* 0x00000008adc87824 */ /* 0x000fe400078e02c4 */
[----:B------:R-:W4:Y:S04]  /*73280*/  LDG.E.64 R196, desc[UR6][R188.64+0xb248] ;  /* 0x00b24806bcc47981 */ /* 0x000f28000c1e1b00 */
[----:B------:R-:W4:Y:S01]  /*73290*/  LDL.64 R200, [R200] ;  /* 0x00000000c8c87983 */ /* 0x000f220000100a00 */
[----:B--2---:R-:W-:-:S03]  /*732a0*/  SHF.R.S32.HI R175, RZ, 0x1f, R174 ;  /* 0x0000001fffaf7819 */ /* 0x004fc600000114ae */
[----:B---3--:R-:W-:-:S04]  /*732b0*/  IMAD.WIDE R174, R177, 0x5, R174 ;  /* 0x00000005b1ae7825 */ /* 0x008fc800078e02ae */
[----:B-----5:R-:W-:Y:S01]  /*732c0*/  IMAD.WIDE R176, R176, 0x8, R190 ;  /* 0x00000008b0b07825 */ /* 0x020fe200078e02be */
        /* <DEDUP_REMOVED lines=42> */
[----:B------:R-:W-:Y:S01]  /*73570*/  IMAD.MOV.U32 R120, RZ, RZ, R174 ;  /* 0x000000ffff787224 */ /* 0x000fe200078e00ae */
[----:B------:R-:W-:-:S07]  /*73580*/  MOV R121, R175 ;  /* 0x000000af00797202 */ /* 0x000fce0000000f00 */
.L_x_2377:
[----:B------:R-:W-:Y:S05]  /*73590*/  BSYNC.RECONVERGENT B6 ;  /* 0x0000000000067941 */ /* 0x000fea0003800200 */
.L_x_2376:
        /* <DEDUP_REMOVED lines=27> */
.L_x_2379:
[----:B------:R-:W-:Y:S05]  /*73750*/  BSYNC.RECONVERGENT B6 ;  /* 0x0000000000067941 */ /* 0x000fea0003800200 */
.L_x_2378:
[----:B------:R-:W-:-:S06]  /*73760*/  DSETP.GT.AND P2, PT, R120, R190, PT ;  /* 0x000000be7800722a */ /* 0x000fcc0003f44000 */
[----:B------:R-:W-:Y:S02]  /*73770*/  FSEL R174, R194, RZ, P2 ;  /* 0x000000ffc2ae7208 */ /* 0x000fe40001000000 */
[----:B------:R-:W-:Y:S02]  /*73780*/  FSEL R175, R195, +QNAN , P2 ;  /* 0x7ff00000c3af7808 */ /* 0x000fe40001000000 */
[----:B------:R-:W-:Y:S02]  /*73790*/  FSEL R176, R198, RZ, P2 ;  /* 0x000000ffc6b07208 */ /* 0x000fe40001000000 */
[----:B------:R-:W-:Y:S01]  /*737a0*/  FSEL R177, R199, -1.875, P2 ;  /* 0xbff00000c7b17808 */ /* 0x000fe20001000000 */
[----:B------:R-:W-:Y:S06]  /*737b0*/  BRA `(.L_x_2370) ;  /* 0x0000000400a87947 */ /* 0x000fec0003800000 */
.L_x_2375:
[----:B------:R-:W2:Y:S01]  /*737c0*/  LDC R190, c[0x0][0x2f8] ;  /* 0x0000be00ffbe7b82 */ /* 0x000ea20000000800 */
[----:B------:R-:W-:Y:S01]  /*737d0*/  ISETP.EQ.AND P2, PT, R208, RZ, !P2 ;  /* 0x000000ffd000720c */ /* 0x000fe20005742270 */
[----:B------:R-:W-:Y:S01]  /*737e0*/  IMAD.U32 R191, RZ, RZ, UR9 ;  /* 0x00000009ffbf7e24 */ /* 0x000fe2000f8e00ff */
[----:B------:R-:W-:Y:S01]  /*737f0*/  ISETP.EQ.AND P3, PT, R205, RZ, !P3 ;  /* 0x000000ffcd00720c */ /* 0x000fe20005f62270 */
[----:B------:R-:W-:Y:S01]  /*73800*/  BSSY.RECONVERGENT B6, `(.L_x_2380) ;  /* 0x0000020000067945 */ /* 0x000fe20003800200 */
[----:B------:R-:W-:Y:S01]  /*73810*/  CS2R R174, SRZ ;  /* 0x0000000000ae7805 */ /* 0x000fe2000001ff00 */
[----:B------:R-:W-:Y:S01]  /*73820*/  IMAD.MOV.U32 R194, RZ, RZ, 0x0 ;  /* 0x00000000ffc27424 */ /* 0x000fe200078e00ff */
[----:B------:R-:W-:Y:S01]  /*73830*/  PLOP3.LUT P2, PT, P2, P3, PT, 0xf8, 0x8f ;  /* 0x00000000008f781c */ /* 0x000fe20001747f70 */
[----:B------:R-:W-:Y:S01]  /*73840*/  IMAD.MOV.U32 R195, RZ, RZ, -0x3f56d000 ;  /* 0xc0a93000ffc37424 */ /* 0x000fe200078e00ff */
[----:B--2---:R-:W-:-:S05]  /*73850*/  IADD3 R190, PT, PT, -R190, 0x1388, R191 ;  /* 0x00001388bebe7810 */ /* 0x004fca0007ffe1bf */
[----:B------:R-:W-:-:S06]  /*73860*/  IMAD R173, R173, 0x8, R190 ;  /* 0x00000008adad7824 */ /* 0x000fcc00078e02be */
[----:B------:R-:W-:Y:S05]  /*73870*/  @!P2 BRA `(.L_x_2381) ;  /* 0x000000000060a947 */ /* 0x000fea0003800000 */
[----:B------:R-:W2:Y:S01]  /*73880*/  LDC R196, c[0x0][0x2f8] ;  /* 0x0000be00ffc47b82 */ /* 0x000ea20000000800 */
[----:B------:R-:W-:Y:S02]  /*73890*/  IMAD.U32 R197, RZ, RZ, UR9 ;  /* 0x00000009ffc57e24 */ /* 0x000fe4000f8e00ff */
[----:B------:R-:W-:-:S05]  /*738a0*/  IMAD.U32 R191, RZ, RZ, UR9 ;  /* 0x00000009ffbf7e24 */ /* 0x000fca000f8e00ff */
[----:B------:R-:W3:Y:S08]  /*738b0*/  LDC R190, c[0x0][0x2f8] ;  /* 0x0000be00ffbe7b82 */ /* 0x000ef00000000800 */
[----:B------:R-:W4:Y:S01]  /*738c0*/  LDC.64 R194, c[0x0][0x468] ;  /* 0x00011a00ffc27b82 */ /* 0x000f220000000a00 */
[----:B--2---:R-:W-:-:S05]  /*738d0*/  IADD3 R196, PT, PT, -R196, 0x27d8, R197 ;  /* 0x000027d8c4c47810 */ /* 0x004fca0007ffe1c5 */
[----:B------:R-:W-:Y:S01]  /*738e0*/  IMAD.IADD R174, R193, 0x1, R196 ;  /* 0x00000001c1ae7824 */ /* 0x000fe200078e02c4 */
[----:B---3--:R-:W-:-:S05]  /*738f0*/  IADD3 R190, PT, PT, -R190, 0x27f3, R191 ;  /* 0x000027f3bebe7810 */ /* 0x008fca0007ffe1bf */
[----:B------:R-:W2:Y:S01]  /*73900*/  LDL.U8 R174, [R174] ;  /* 0x00000000aeae7983 */ /* 0x000ea20000100000 */
[----:B------:R-:W-:-:S06]  /*73910*/  IMAD.IADD R175, R202, 0x1, R190 ;  /* 0x00000001caaf7824 */ /* 0x000fcc00078e02be */
[----:B------:R-:W3:Y:S01]  /*73920*/  LDL.U8 R175, [R175] ;  /* 0x00000000afaf7983 */ /* 0x000ee20000100000 */
[----:B------:R-:W-:Y:S01]  /*73930*/  UMOV UR10, 0x5197d ;  /* 0x0005197d000a7882 */ /* 0x000fe20000000000 */
[----:B----4-:R-:W-:Y:S01]  /*73940*/  IMAD.WIDE.U32 R176, R176, 0x8, R194 ;  /* 0x00000008b0b07825 */ /* 0x010fe200078e00c2 */
        /* <DEDUP_REMOVED lines=11> */
.L_x_2381:
[----:B------:R-:W-:Y:S05]  /*73a00*/  BSYNC.RECONVERGENT B6 ;  /* 0x0000000000067941 */ /* 0x000fea0003800200 */
.L_x_2380:
        /* <DEDUP_REMOVED lines=35> */
.L_x_2383:
[----:B------:R-:W-:Y:S05]  /*73c40*/  BSYNC.RECONVERGENT B6 ;  /* 0x0000000000067941 */ /* 0x000fea0003800200 */
.L_x_2382:
        /* <DEDUP_REMOVED lines=27> */
.L_x_2385:
[----:B------:R-:W-:Y:S05]  /*73e00*/  BSYNC.RECONVERGENT B6 ;  /* 0x0000000000067941 */ /* 0x000fea0003800200 */
.L_x_2384:
[----:B------:R-:W-:-:S06]  /*73e10*/  DSETP.GT.AND P2, PT, R120, R190, PT ;  /* 0x000000be7800722a */ /* 0x000fcc0003f44000 */
[----:B------:R-:W-:Y:S02]  /*73e20*/  FSEL R174, R194, RZ, P2 ;  /* 0x000000ffc2ae7208 */ /* 0x000fe40001000000 */
[----:B------:R-:W-:Y:S02]  /*73e30*/  FSEL R175, R195, +QNAN , P2 ;  /* 0x7ff00000c3af7808 */ /* 0x000fe40001000000 */
[----:B------:R-:W-:Y:S02]  /*73e40*/  FSEL R176, R198, RZ, P2 ;  /* 0x000000ffc6b07208 */ /* 0x000fe40001000000 */
[----:B------:R-:W-:-:S07]  /*73e50*/  FSEL R177, R199, -1.875, P2 ;  /* 0xbff00000c7b17808 */ /* 0x000fce0001000000 */
.L_x_2370:
[----:B------:R-:W-:Y:S05]  /*73e60*/  BSYNC.RECONVERGENT B0 ;  /* 0x0000000000007941 */ /* 0x000fea0003800200 */
.L_x_2363:
        /* <DEDUP_REMOVED lines=9> */
[----:B------:R-:W-:Y:S01]  /*73f00*/  @!P3 IMAD.MOV.U32 R184, RZ, RZ, R174 ;  /* 0x000000ffffb8b224 */ /* 0x000fe200078e00ae */
[----:B------:R-:W-:Y:S01]  /*73f10*/  @!P3 MOV R183, R121 ;  /* 0x0000007900b7b202 */ /* 0x000fe20000000f00 */
[----:B------:R-:W-:Y:S01]  /*73f20*/  @!P3 IMAD.MOV.U32 R185, RZ, RZ, R175 ;  /* 0x000000ffffb9b224 */ /* 0x000fe200078e00af */
[----:B------:R2:W-:Y:S01]  /*73f30*/  @!P3 STL.64 [R124], R174 ;  /* 0x000000ae7c00b387 */ /* 0x0005e20000100a00 */
[----:B------:R-:W-:-:S07]  /*73f40*/  @!P3 IMAD.MOV.U32 R182, RZ, RZ, R120 ;  /* 0x000000ffffb6b224 */ /* 0x000fce00078e0078 */
.L_x_2362:
[----:B------:R-:W-:Y:S05]  /*73f50*/  BSYNC.RECONVERGENT B1 ;  /* 0x0000000000017941 */ /* 0x000fea0003800200 */
.L_x_2361:
[----:B------:R-:W-:Y:S01]  /*73f60*/  VIADD R202, R202, 0x1 ;  /* 0x00000001caca7836 */ /* 0x000fe20000000000 */
[----:B------:R-:W-:-:S04]  /*73f70*/  ISETP.GT.U32.AND P3, PT, R193, 0x1, PT ;  /* 0x00000001c100780c */ /* 0x000fc80003f64070 */
[----:B------:R-:W-:-:S13]  /*73f80*/  ISETP.GE.AND P2, PT, R202, R130, PT ;  /* 0x00000082ca00720c */ /* 0x000fda0003f46270 */
[----:B------:R-:W-:Y:S05]  /*73f90*/  @!P2 BRA P3, `(.L_x_2386) ;  /* 0xffffffe00044a947 */ /* 0x000fea000183ffff */
.L_x_2360:
[----:B------:R-:W-:Y:S05]  /*73fa0*/  BSYNC.RECONVERGENT B2 ;  /* 0x0000000000027941 */ /* 0x000fea0003800200 */
.L_x_2359:
[----:B------:R-:W-:Y:S05]  /*73fb0*/  @P1 BRA `(.L_x_2387) ;  /* 0xffffffe000081947 */ /* 0x000fea000383ffff */
.L_x_2329:
[----:B------:R-:W-:Y:S05]  /*73fc0*/  BSYNC.RECONVERGENT B3 ;  /* 0x0000000000037941 */ /* 0x000fea0003800200 */
.L_x_2328:
[C---:B------:R-:W-:Y:S01]  /*73fd0*/  ISETP.NE.AND P1, PT, R130.reuse, R122, PT ;  /* 0x0000007a8200720c */ /* 0x040fe20003f25270 */
[----:B------:R-:W-:-:S12]  /*73fe0*/  VIADD R130, R130, 0x1 ;  /* 0x0000000182827836 */ /* 0x000fd80000000000 */
[----:B------:R-:W-:Y:S05]  /*73ff0*/  @P1 BRA `(.L_x_2388) ;  /* 0xffffffbc00801947 */ /* 0x000fea000383ffff */
.L_x_2327:
[----:B------:R-:W-:Y:S05]  /*74000*/  BSYNC.RECONVERGENT B4 ;  /* 0x0000000000047941 */ /* 0x000fea0003800200 */
.L_x_2326:
[C---:B------:R-:W-:Y:S01]  /*74010*/  ISETP.NE.AND P1, PT, R179.reuse, R123, PT ;  /* 0x0000007bb300720c */ /* 0x040fe20003f25270 */
[----:B------:R-:W-:-:S12]  /*74020*/  VIADD R179, R179, 0x1 ;  /* 0x00000001b3b37836 */ /* 0x000fd80000000000 */
[----:B------:R-:W-:Y:S05]  /*74030*/  @P1 BRA `(.L_x_2389) ;  /* 0xffffffbc00441947 */ /* 0x000fea000383ffff */
.L_x_2318:
[----:B------:R-:W-:Y:S05]  /*74040*/  BSYNC.RECONVERGENT B5 ;  /* 0x0000000000057941 */ /* 0x000fea0003800200 */
.L_x_2317:
[----:B------:R-:W-:Y:S01]  /*74050*/  ISETP.NE.AND P3, PT, R122, RZ, PT ;  /* 0x000000ff7a00720c */ /* 0x000fe20003f65270 */
[----:B------:R-:W-:Y:S01]  /*74060*/  BSSY.RECONVERGENT B2, `(.L_x_2390) ;  /* 0x00001ca000027945 */ /* 0x000fe20003800200 */
[----:B--2--5:R-:W-:Y:S02]  /*74070*/  IMAD.MOV.U32 R125, RZ, RZ, RZ ;  /* 0x000000ffff7d7224 */ /* 0x024fe400078e00ff */
[----:B------:R-:W-:Y:S02]  /*74080*/  IMAD.MOV.U32 R120, RZ, RZ, 0x0 ;  /* 0x00000000ff787424 */ /* 0x000fe400078e00ff */
        /* <DEDUP_REMOVED lines=12> */
.L_x_2416:
[----:B------:R-:W2:Y:S01]  /*74150*/  LDC R126, c[0x0][0x2f8] ;  /* 0x0000be00ff7e7b82 */ /* 0x000ea20000000800 */
[----:B------:R-:W-:-:S05]  /*74160*/  IMAD.U32 R127, RZ, RZ, UR9 ;  /* 0x00000009ff7f7e24 */ /* 0x000fca000f8e00ff */
[----:B--2---:R-:W-:-:S05]  /*74170*/  IADD3 R126, PT, PT, -R126, 0x27f3, R127 ;  /* 0x000027f37e7e7810 */ /* 0x004fca0007ffe17f */
        /* <DEDUP_REMOVED lines=12> */
[----:B------:R-:W5:Y:S01]  /*74240*/  LDC.64 R130, c[0x0][0x468] ;  /* 0x00011a00ff827b82 */ /* 0x000f620000000a00 */
[----:B------:R-:W0:Y:S01]  /*74250*/  LDCU.64 UR10, c[0x0][0x468] ;  /* 0x00008d00ff0a77ac */ /* 0x000e220008000a00 */
[----:B----4-:R-:W-:Y:S01]  /*74260*/  PRMT R129, R127, 0x8880, RZ ;  /* 0x000088807f817816 */ /* 0x010fe200000000ff */
[----:B------:R-:W-:-:S03]  /*74270*/  UMOV UR12, 0x57d ;  /* 0x0000057d000c7882 */ /* 0x000fc60000000000 */
[----:B------:R-:W-:Y:S02]  /*74280*/  PRMT R129, R129, 0x7710, RZ ;  /* 0x0000771081817816 */ /* 0x000fe400000000ff */
[----:B--2---:R-:W-:Y:S02]  /*74290*/  PRMT R126, R127, 0x8880, RZ ;  /* 0x000088807f7e7816 */ /* 0x004fe400000000ff */
[----:B------:R-:W-:Y:S02]  /*742a0*/  PRMT R129, R195, 0x5410, R129 ;  /* 0x00005410c3817816 */ /* 0x000fe40000000081 */
[----:B------:R-:W-:-:S03]  /*742b0*/  SHF.R.S32.HI R127, RZ, 0x1f, R126 ;  /* 0x0000001fff7f7819 */ /* 0x000fc6000001147e */
[----:B------:R-:W-:-:S03]  /*742c0*/  IMAD.WIDE R126, R194, 0x5, R126 ;  /* 0x00000005c27e7825 */ /* 0x000fc600078e027e */
[----:B0-----:R-:W-:-:S04]  /*742d0*/  LEA R174, P0, R126, UR10, 0x3 ;  /* 0x0000000a7eae7c11 */ /* 0x001fc8000f8018ff */
[----:B------:R-:W-:-:S05]  /*742e0*/  LEA.HI.X R175, R126, UR11, R127, 0x3, P0 ;  /* 0x0000000b7eaf7c11 */ /* 0x000fca00080f1c7f */
[----:B------:R-:W2:Y:S01]  /*742f0*/  LDG.E.64 R184, desc[UR6][R174.64+0xb248] ;  /* 0x00b24806aeb87981 */ /* 0x000ea2000c1e1b00 */
[----:B------:R-:W-:-:S03]  /*74300*/  IMAD R182, R124, 0xa0, RZ ;  /* 0x000000a07cb67824 */ /* 0x000fc600078e02ff */
[----:B------:R0:W4:Y:S02]  /*74310*/  LDG.E.64 R186, desc[UR6][R174.64+0xb180] ;  /* 0x00b18006aeba7981 */ /* 0x000124000c1e1b00 */
[----:B0-----:R-:W-:-:S04]  /*74320*/  IMAD.WIDE.U32 R174, R195, 0xa0, R174 ;  /* 0x000000a0c3ae7825 */ /* 0x001fc800078e00ae */
[----:B------:R-:W-:Y:S02]  /*74330*/  IMAD.IADD R183, R175, 0x1, R182 ;  /* 0x00000001afb77824 */ /* 0x000fe400078e02b6 */
[----:B------:R-:W-:-:S05]  /*74340*/  IMAD.MOV.U32 R182, RZ, RZ, R174 ;  /* 0x000000ffffb67224 */ /* 0x000fca00078e00ae */
[----:B------:R-:W4:Y:S01]  /*74350*/  LDG.E.64 R178, desc[UR6][R182.64+0x52a8] ;  /* 0x0052a806b6b27981 */ /* 0x000f22000c1e1b00 */
[----:B---3--:R-:W-:-:S04]  /*74360*/  IDP.2A.LO.S16.U8 R128, R129, UR12, R128 ;  /* 0x0000000c81807c26 */ /* 0x008fc80008001280 */
[----:B-----5:R-:W-:-:S05]  /*74370*/  IMAD.WIDE R126, R128, 0x8, R130 ;  /* 0x00000008807e7825 */ /* 0x020fca00078e0282 */
[----:B------:R-:W2:Y:S04]  /*74380*/  LDG.E.64 R128, desc[UR6][R126.64+0xa118] ;  /* 0x00a118067e807981 */ /* 0x000ea8000c1e1b00 */
[----:B------:R0:W4:Y:S01]  /*74390*/  LDG.E.64 R130, desc[UR6][R126.64+0x8d90] ;  /* 0x008d90067e827981 */ /* 0x000122000c1e1b00 */
[----:B------:R-:W-:Y:S01]  /*743a0*/  MOV R174, 0xff800000 ;  /* 0xff80000000ae7802 */ /* 0x000fe20000000f00 */
[----:B------:R-:W-:Y:S01]  /*743b0*/  IMAD.MOV.U32 R175, RZ, RZ, 0x41cdcd64 ;  /* 0x41cdcd64ffaf7424 */ /* 0x000fe200078e00ff */
[----:B------:R-:W-:Y:S05]  /*743c0*/  BMOV.32.CLEAR RZ, B0 ;  /* 0x0000000000ff7355 */ /* 0x000fea0000100000 */
[----:B0-----:R-:W-:Y:S01]  /*743d0*/  IMAD.WIDE.U32 R126, R195, -0x320, R126 ;  /* 0xfffffce0c37e7825 */ /* 0x001fe200078e007e */
        /* <DEDUP_REMOVED lines=63> */
[----:B-1----:R-:W-:Y:S05]  /*747d0*/  CALL.REL.NOINC `($__internal_0_$__cuda_sm20_div_rn_f64_full) ;  /* 0x0000215c00007944 */ /* 0x002fea0003c00000 */
[----:B------:R-:W-:Y:S02]  /*747e0*/  IMAD.MOV.U32 R176, RZ, RZ, R174 ;  /* 0x000000ffffb07224 */ /* 0x000fe400078e00ae */
[----:B------:R-:W-:-:S07]  /*747f0*/  IMAD.MOV.U32 R177, RZ, RZ, R175 ;  /* 0x000000ffffb17224 */ /* 0x000fce00078e00af */
.L_x_2397:
[----:B------:R-:W-:Y:S05]  /*74800*/  BSYNC.RECONVERGENT B3 ;  /* 0x0000000000037941 */ /* 0x000fea0003800200 */
.L_x_2396:
        /* <DEDUP_REMOVED lines=33> */
.L_x_2399:
[----:B------:R-:W-:Y:S05]  /*74a20*/  BSYNC.RECONVERGENT B3 ;  /* 0x0000000000037941 */ /* 0x000fea0003800200 */
.L_x_2398:
[----:B------:R-:W-:-:S06]  /*74a30*/  DSETP.GEU.AND P1, PT, R190, R144, PT ;  /* 0x00000090be00722a */ /* 0x000fcc0003f2e000 */
[----:B------:R-:W-:Y:S02]  /*74a40*/  FSEL R128, R128, R188, !P1 ;  /* 0x000000bc80807208 */ /* 0x000fe40004800000 */
[----:B------:R-:W-:Y:S02]  /*74a50*/  FSEL R129, R129, R189, !P1 ;  /* 0x000000bd81817208 */ /* 0x000fe40004800000 */
[----:B------:R-:W-:Y:S02]  /*74a60*/  FSEL R144, R144, R190, !P1 ;  /* 0x000000be90907208 */ /* 0x000fe40004800000 */
[----:B------:R-:W-:Y:S02]  /*74a70*/  FSEL R145, R145, R191, !P1 ;  /* 0x000000bf91917208 */ /* 0x000fe40004800000 */
[----:B------:R-:W-:Y:S02]  /*74a80*/  FSEL R126, R126, R192, !P1 ;  /* 0x000000c07e7e7208 */ /* 0x000fe40004800000 */
[----:B------:R-:W-:-:S07]  /*74a90*/  FSEL R127, R127, R193, !P1 ;  /* 0x000000c17f7f7208 */ /* 0x000fce0004800000 */
.L_x_2395:
[----:B------:R-:W-:Y:S05]  /*74aa0*/  BSYNC.RECONVERGENT B0 ;  /* 0x0000000000007941 */ /* 0x000fea0003800200 */
.L_x_2394:
        /* <DEDUP_REMOVED lines=48> */
.L_x_2403:
[----:B------:R-:W-:Y:S05]  /*74db0*/  BSYNC.RECONVERGENT B3 ;  /* 0x0000000000037941 */ /* 0x000fea0003800200 */
.L_x_2402:
        /* <DEDUP_REMOVED lines=33> */
.L_x_2405:
[----:B------:R-:W-:Y:S05]  /*74fd0*/  BSYNC.RECONVERGENT B3 ;  /* 0x0000000000037941 */ /* 0x000fea0003800200 */
.L_x_2404:
[----:B------:R-:W-:-:S06]  /*74fe0*/  DSETP.GEU.AND P0, PT, R178, R144, PT ;  /* 0x00000090b200722a */ /* 0x000fcc0003f0e000 */
[----:B------:R-:W-:Y:S02]  /*74ff0*/  FSEL R188, R188, R128, !P0 ;  /* 0x00000080bcbc7208 */ /* 0x000fe40004000000 */
[----:B------:R-:W-:Y:S02]  /*75000*/  FSEL R189, R189, R129, !P0 ;  /* 0x00000081bdbd7208 */ /* 0x000fe40004000000 */
[----:B------:R-:W-:Y:S02]  /*75010*/  FSEL R192, R192, R126, !P0 ;  /* 0x0000007ec0c07208 */ /* 0x000fe40004000000 */
[----:B------:R-:W-:Y:S02]  /*75020*/  FSEL R193, R193, R127, !P0 ;  /* 0x0000007fc1c17208 */ /* 0x000fe40004000000 */
[----:B------:R-:W-:Y:S02]  /*75030*/  FSEL R144, R144, R178, !P0 ;  /* 0x000000b290907208 */ /* 0x000fe40004000000 */
[----:B------:R-:W-:-:S07]  /*75040*/  FSEL R145, R145, R179, !P0 ;  /* 0x000000b391917208 */ /* 0x000fce0004000000 */
.L_x_2401:
[----:B------:R-:W-:Y:S05]  /*75050*/  BSYNC.RECONVERGENT B0 ;  /* 0x0000000000007941 */ /* 0x000fea0003800200 */
.L_x_2400:
        /* <DEDUP_REMOVED lines=48> */
.L_x_2409:
[----:B------:R-:W-:Y:S05]  /*75360*/  BSYNC.RECONVERGENT B3 ;  /* 0x0000000000037941 */ /* 0x000fea0003800200 */
.L_x_2408:
        /* <DEDUP_REMOVED lines=37> */
.L_x_2411:
[----:B------:R-:W-:Y:S05]  /*755c0*/  BSYNC.RECONVERGENT B3 ;  /* 0x0000000000037941 */ /* 0x000fea0003800200 */
.L_x_2410:
[----:B------:R-:W-:-:S06]  /*755d0*/  DSETP.GEU.AND P0, PT, R176, R144, PT ;  /* 0x00000090b000722a */ /* 0x000fcc0003f0e000 */
[----:B------:R-:W-:Y:S02]  /*755e0*/  FSEL R126, R126, R188, !P0 ;  /* 0x000000bc7e7e7208 */ /* 0x000fe40004000000 */
[----:B------:R-:W-:Y:S02]  /*755f0*/  FSEL R127, R127, R189, !P0 ;  /* 0x000000bd7f7f7208 */ /* 0x000fe40004000000 */
[----:B------:R-:W-:Y:S02]  /*75600*/  FSEL R128, R128, R192, !P0 ;  /* 0x000000c080807208 */ /* 0x000fe40004000000 */
[----:B------:R-:W-:Y:S02]  /*75610*/  FSEL R129, R129, R193, !P0 ;  /* 0x000000c181817208 */ /* 0x000fe40004000000 */
[----:B------:R-:W-:Y:S02]  /*75620*/  FSEL R144, R144, R176, !P0 ;  /* 0x000000b090907208 */ /* 0x000fe40004000000 */
[----:B------:R-:W-:-:S07]  /*75630*/  FSEL R145, R145, R177, !P0 ;  /* 0x000000b191917208 */ /* 0x000fce0004000000 */
.L_x_2407:
[----:B------:R-:W-:Y:S05]  /*75640*/  BSYNC.RECONVERGENT B0 ;  /* 0x0000000000007941 */ /* 0x000fea0003800200 */
.L_x_2406:
        /* <DEDUP_REMOVED lines=33> */
[----:B-1----:R-:W-:Y:S05]  /*75860*/  CALL.REL.NOINC `($__internal_0_$__cuda_sm20_div_rn_f64_full) ;  /* 0x0000214800dc7944 */ /* 0x002fea0003c00000 */
[----:B------:R-:W-:Y:S02]  /*75870*/  IMAD.MOV.U32 R176, RZ, RZ, R174 ;  /* 0x000000ffffb07224 */ /* 0x000fe400078e00ae */
[----:B------:R-:W-:-:S07]  /*75880*/  IMAD.MOV.U32 R177, RZ, RZ, R175 ;  /* 0x000000ffffb17224 */ /* 0x000fce00078e00af */
.L_x_2413:
[----:B------:R-:W-:Y:S05]  /*75890*/  BSYNC.RECONVERGENT B0 ;  /* 0x0000000000007941 */ /* 0x000fea0003800200 */
.L_x_2412:
[----:B------:R-:W-:-:S06]  /*758a0*/  DSETP.GEU.AND P0, PT, R144, R176, PT ;  /* 0x000000b09000722a */ /* 0x000fcc0003f0e000 */
[----:B------:R-:W-:Y:S02]  /*758b0*/  FSEL R184, R184, R128, !P0 ;  /* 0x00000080b8b87208 */ /* 0x000fe40004000000 */
[----:B------:R-:W-:Y:S02]  /*758c0*/  FSEL R186, R186, R126, !P0 ;  /* 0x0000007ebaba7208 */ /* 0x000fe40004000000 */
[----:B------:R-:W-:Y:S02]  /*758d0*/  FSEL R128, R185, R129, !P0 ;  /* 0x00000081b9807208 */ /* 0x000fe40004000000 */
[----:B------:R-:W-:-:S03]  /*758e0*/  FSEL R126, R187, R127, !P0 ;  /* 0x0000007fbb7e7208 */ /* 0x000fc60004000000 */
[----:B------:R-:W-:Y:S02]  /*758f0*/  IMAD.MOV.U32 R185, RZ, RZ, R128 ;  /* 0x000000ffffb97224 */ /* 0x000fe400078e0080 */
[----:B------:R-:W-:-:S07]  /*75900*/  IMAD.MOV.U32 R187, RZ, RZ, R126 ;  /* 0x000000ffffbb7224 */ /* 0x000fce00078e007e */
.L_x_2393:
[----:B------:R-:W-:Y:S05]  /*75910*/  BSYNC.RECONVERGENT B1 ;  /* 0x0000000000017941 */ /* 0x000fea0003800200 */
.L_x_2392:
[----:B------:R-:W2:Y:S01]  /*75920*/  LDC R126, c[0x0][0x2f8] ;  /* 0x0000be00ff7e7b82 */ /* 0x000ea20000000800 */
[----:B------:R-:W-:Y:S02]  /*75930*/  IMAD.U32 R127, RZ, RZ, UR9 ;  /* 0x00000009ff7f7e24 */ /* 0x000fe4000f8e00ff */
[----:B------:R-:W-:-:S05]  /*75940*/  IMAD.IADD R128, R198, 0x1, R172 ;  /* 0x00000001c6807824 */ /* 0x000fca00078e02ac */
[----:B----4-:R-:W3:Y:S01]  /*75950*/  LDC R129, c[0x0][0x2f8] ;  /* 0x0000be00ff817b82 */ /* 0x010ee20000000800 */
[----:B--2---:R-:W-:-:S05]  /*75960*/  IADD3 R126, PT, PT, -R126, 0x1388, R127 ;  /* 0x000013887e7e7810 */ /* 0x004fca0007ffe17f */
[----:B------:R-:W-:Y:S01]  /*75970*/  IMAD R126, R128, 0x8, R126 ;  /* 0x00000008807e7824 */ /* 0x000fe200078e027e */
[----:B---3--:R-:W-:-:S05]  /*75980*/  IADD3 R129, PT, PT, -R129, UR9, RZ ;  /* 0x0000000981817c10 */ /* 0x008fca000fffe1ff */
        /* <DEDUP_REMOVED lines=41> */
.L_x_2415:
[----:B------:R-:W-:Y:S05]  /*75c20*/  BSYNC.RECONVERGENT B0 ;  /* 0x0000000000007941 */ /* 0x000fea0003800200 */
.L_x_2414:
        /* <DEDUP_REMOVED lines=13> */
.L_x_2391:
[----:B------:R-:W-:Y:S05]  /*75d00*/  BSYNC.RECONVERGENT B2 ;  /* 0x0000000000027941 */ /* 0x000fea0003800200 */
.L_x_2390:
[----:B------:R-:W2:Y:S01]  /*75d10*/  LDC R126, c[0x0][0x2f8] ;  /* 0x0000be00ff7e7b82 */ /* 0x000ea20000000800 */
[----:B------:R-:W-:Y:S01]  /*75d20*/  IMAD.MOV.U32 R172, RZ, RZ, -0x800000 ;  /* 0xff800000ffac7424 */ /* 0x000fe200078e00ff */
[----:B----4-:R-:W-:Y:S01]  /*75d30*/  MOV R129, UR9 ;  /* 0x0000000900817c02 */ /* 0x010fe20008000f00 */
[----:B------:R-:W-:Y:S02]  /*75d40*/  IMAD.MOV.U32 R173, RZ, RZ, 0x41cdcd64 ;  /* 0x41cdcd64ffad7424 */ /* 0x000fe400078e00ff */
[----:B------:R-:W-:-:S03]  /*75d50*/  IMAD.U32 R127, RZ, RZ, UR9 ;  /* 0x00000009ff7f7e24 */ /* 0x000fc6000f8e00ff */
[----:B------:R-:W3:Y:S01]  /*75d60*/  LDC R128, c[0x0][0x2f8] ;  /* 0x0000be00ff807b82 */ /* 0x000ee20000000800 */
[----:B------:R-:W-:-:S06]  /*75d70*/  DSETP.GT.AND P0, PT, |R120|, R172, PT ;  /* 0x000000ac7800722a */ /* 0x000fcc0003f04200 */
[----:B------:R-:W-:Y:S02]  /*75d80*/  SEL R125, R125, 0x1, !P0 ;  /* 0x000000017d7d7807 */ /* 0x000fe40004000000 */
[----:B------:R-:W-:Y:S02]  /*75d90*/  SEL R124, R123, 0x1, !P0 ;  /* 0x000000017b7c7807 */ /* 0x000fe40004000000 */
[----:B--2---:R-:W-:-:S05]  /*75da0*/  IADD3 R126, PT, PT, -R126, 0x27f3, R127 ;  /* 0x000027f37e7e7810 */ /* 0x004fca0007ffe17f */
[----:B------:R-:W-:Y:S01]  /*75db0*/  IMAD.IADD R182, R125, 0x1, R126 ;  /* 0x000000017db67824 */ /* 0x000fe200078e027e */
[----:B---3--:R-:W-:-:S04]  /*75dc0*/  IADD3 R128, PT, PT, -R128, 0x27d8, R129 ;  /* 0x000027d880807810 */ /* 0x008fc80007ffe181 */
[----:B------:R-:W2:Y:S01]  /*75dd0*/  LDL.U8 R193, [R182] ;  /* 0x00000000b6c17983 */ /* 0x000ea20000100000 */
[----:B------:R-:W-:-:S05]  /*75de0*/  IMAD.IADD R120, R124, 0x1, R128 ;  /* 0x000000017c787824 */ /* 0x000fca00078e0280 */
[----:B------:R-:W3:Y:S01]  /*75df0*/  LDL.U8 R183, [R120] ;  /* 0x0000000078b77983 */ /* 0x000ee20000100000 */
[----:B------:R-:W-:Y:S01]  /*75e00*/  BSSY.RECONVERGENT B1, `(.L_x_2417) ;  /* 0x000017e000017945 */ /* 0x000fe20003800200 */
[----:B------:R-:W-:Y:S02]  /*75e10*/  IMAD.MOV.U32 R128, RZ, RZ, 0x0 ;  /* 0x00000000ff807424 */ /* 0x000fe400078e00ff */
[----:B------:R-:W-:Y:S02]  /*75e20*/  IMAD.MOV.U32 R129, RZ, RZ, -0x40100000 ;  /* 0xbff00000ff817424 */ /* 0x000fe400078e00ff */
[----:B------:R-:W-:Y:S02]  /*75e30*/  IMAD.MOV.U32 R126, RZ, RZ, 0x0 ;  /* 0x00000000ff7e7424 */ /* 0x000fe400078e00ff */
[----:B------:R-:W-:Y:S01]  /*75e40*/  IMAD.MOV.U32 R127, RZ, RZ, 0x7ff00000 ;  /* 0x7ff00000ff7f7424 */ /* 0x000fe200078e00ff */
[----:B--2---:R-:W-:Y:S02]  /*75e50*/  PRMT R121, R193, 0x8880, RZ ;  /* 0x00008880c1797816 */ /* 0x004fe400000000ff */
[----:B---3--:R-:W-:-:S05]  /*75e60*/  PRMT R130, R183, 0x8880, RZ ;  /* 0x00008880b7827816 */ /* 0x008fca00000000ff */
        /* <DEDUP_REMOVED lines=99> */
.L_x_2422:
[----:B------:R-:W-:Y:S05]  /*764a0*/  BSYNC.RECONVERGENT B2 ;  /* 0x0000000000027941 */ /* 0x000fea0003800200 */
.L_x_2421:
[----:B------:R-:W-:Y:S01]  /*764b0*/  UMOV UR10, 0xff800000 ;  /* 0xff800000000a7882 */ /* 0x000fe20000000000 */
[----:B------:R-:W-:Y:S01]  /*764c0*/  UMOV UR11, 0x41cdcd64 ;  /* 0x41cdcd64000b7882 */ /* 0x000fe20000000000 */
[----:B------:R-:W-:Y:S01]  /*764d0*/  MOV R142, R174 ;  /* 0x000000ae008e7202 */ /* 0x000fe20000000f00 */
        /* <DEDUP_REMOVED lines=31> */
[----:B01----:R-:W-:Y:S05]  /*766d0*/  CALL.REL.NOINC `($__internal_0_$__cuda_sm20_div_rn_f64_full) ;  /* 0x0000213c00407944 */ /* 0x003fea0003c00000 */
[----:B------:R-:W-:Y:S02]  /*766e0*/  IMAD.MOV.U32 R176, RZ, RZ, R174 ;  /* 0x000000ffffb07224 */ /* 0x000fe400078e00ae */
[----:B------:R-:W-:-:S07]  /*766f0*/  IMAD.MOV.U32 R177, RZ, RZ, R175 ;  /* 0x000000ffffb17224 */ /* 0x000fce00078e00af */
.L_x_2424:
[----:B------:R-:W-:Y:S05]  /*76700*/  BSYNC.RECONVERGENT B2 ;  /* 0x0000000000027941 */ /* 0x000fea0003800200 */
.L_x_2423:
[----:B------:R-:W-:-:S06]  /*76710*/  DSETP.GEU.AND P2, PT, R176, R142, PT ;  /* 0x0000008eb000722a */ /* 0x000fcc0003f4e000 */
[----:B------:R-:W-:Y:S02]  /*76720*/  FSEL R182, R182, R188, !P2 ;  /* 0x000000bcb6b67208 */ /* 0x000fe40005000000 */
[----:B------:R-:W-:Y:S02]  /*76730*/  FSEL R183, R183, R189, !P2 ;  /* 0x000000bdb7b77208 */ /* 0x000fe40005000000 */
[----:B------:R-:W-:Y:S02]  /*76740*/  FSEL R142, R142, R176, !P2 ;  /* 0x000000b08e8e7208 */ /* 0x000fe40005000000 */
[----:B------:R-:W-:Y:S02]  /*76750*/  FSEL R143, R143, R177, !P2 ;  /* 0x000000b18f8f7208 */ /* 0x000fe40005000000 */
[----:B------:R-:W-:Y:S02]  /*76760*/  FSEL R184, R184, R186, !P2 ;  /* 0x000000bab8b87208 */ /* 0x000fe40005000000 */
[----:B------:R-:W-:-:S07]  /*76770*/  FSEL R185, R185, R187, !P2 ;  /* 0x000000bbb9b97208 */ /* 0x000fce0005000000 */
.L_x_2420:
[----:B------:R-:W-:Y:S05]  /*76780*/  BSYNC.RECONVERGENT B0 ;  /* 0x0000000000007941 */ /* 0x000fea0003800200 */
.L_x_2419:
        /* <DEDUP_REMOVED lines=48> */
.L_x_2428:
[----:B------:R-:W-:Y:S05]  /*76a90*/  BSYNC.RECONVERGENT B2 ;  /* 0x0000000000027941 */ /* 0x000fea0003800200 */
.L_x_2427:
        /* <DEDUP_REMOVED lines=33> */
.L_x_2430:
[----:B------:R-:W-:Y:S05]  /*76cb0*/  BSYNC.RECONVERGENT B2 ;  /* 0x0000000000027941 */ /* 0x000fea0003800200 */
.L_x_2429:
[----:B------:R-:W-:-:S06]  /*76cc0*/  DSETP.GEU.AND P1, PT, R174, R142, PT ;  /* 0x0000008eae00722a */ /* 0x000fcc0003f2e000 */
[----:B------:R-:W-:Y:S02]  /*76cd0*/  FSEL R188, R188, R182, !P1 ;  /* 0x000000b6bcbc7208 */ /* 0x000fe40004800000 */
[----:B------:R-:W-:Y:S02]  /*76ce0*/  FSEL R189, R189, R183, !P1 ;  /* 0x000000b7bdbd7208 */ /* 0x000fe40004800000 */
[----:B------:R-:W-:Y:S02]  /*76cf0*/  FSEL R186, R186, R184, !P1 ;  /* 0x000000b8baba7208 */ /* 0x000fe40004800000 */
[----:B------:R-:W-:Y:S02]  /*76d00*/  FSEL R187, R187, R185, !P1 ;  /* 0x000000b9bbbb7208 */ /* 0x000fe40004800000 */
[----:B------:R-:W-:Y:S02]  /*76d10*/  FSEL R142, R142, R174, !P1 ;  /* 0x000000ae8e8e7208 */ /* 0x000fe40004800000 */
[----:B------:R-:W-:-:S07]  /*76d20*/  FSEL R143, R143, R175, !P1 ;  /* 0x000000af8f8f7208 */ /* 0x000fce0004800000 */
.L_x_2426:
[----:B------:R-:W-:Y:S05]  /*76d30*/  BSYNC.RECONVERGENT B0 ;  /* 0x0000000000007941 */ /* 0x000fea0003800200 */
.L_x_2425:
        /* <DEDUP_REMOVED lines=48> */
.L_x_2434:
[----:B------:R-:W-:Y:S05]  /*77040*/  BSYNC.RECONVERGENT B2 ;  /* 0x0000000000027941 */ /* 0x000fea0003800200 */
.L_x_2433:
        /* <DEDUP_REMOVED lines=30> */
[----:B------:R-:W-:Y:S01]  /*77230*/  IMAD.MOV.U32 R176, RZ, RZ, R174 ;  /* 0x000000ffffb07224 */ /* 0x000fe200078e00ae */
[----:B------:R-:W-:Y:S01]  /*77240*/  MOV R175, R173 ;  /* 0x000000ad00af7202 */ /* 0x000fe20000000f00 */
[----:B------:R-:W-:Y:S01]  /*77250*/  IMAD.MOV.U32 R174, RZ, RZ, R172 ;  /* 0x000000ffffae7224 */ /* 0x000fe200078e00ac */
[----:B------:R-:W-:-:S07]  /*77260*/  MOV R173, 0x77280 ;  /* 0x0007728000ad7802 */ /* 0x000fce0000000f00 */
[----:B01----:R-:W-:Y:S05]  /*77270*/  CALL.REL.NOINC `($__internal_0_$__cuda_sm20_div_rn_f64_full) ;  /* 0x0000213000587944 */ /* 0x003fea0003c00000 */
[----:B------:R-:W-:Y:S02]  /*77280*/  IMAD.MOV.U32 R176, RZ, RZ, R174 ;  /* 0x000000ffffb07224 */ /* 0x000fe400078e00ae */
[----:B------:R-:W-:-:S07]  /*77290*/  IMAD.MOV.U32 R177, RZ, RZ, R175 ;  /* 0x000000ffffb17224 */ /* 0x000fce00078e00af */
.L_x_2436:
[----:B------:R-:W-:Y:S05]  /*772a0*/  BSYNC.RECONVERGENT B2 ;  /* 0x0000000000027941 */ /* 0x000fea0003800200 */
.L_x_2435:
[----:B------:R-:W-:-:S06]  /*772b0*/  DSETP.GEU.AND P1, PT, R176, R142, PT ;  /* 0x0000008eb000722a */ /* 0x000fcc0003f2e000 */
[----:B------:R-:W-:Y:S02]  /*772c0*/  FSEL R130, R130, R188, !P1 ;  /* 0x000000bc82827208 */ /* 0x000fe40004800000 */
[----:B------:R-:W-:Y:S02]  /*772d0*/  FSEL R131, R131, R189, !P1 ;  /* 0x000000bd83837208 */ /* 0x000fe40004800000 */
[----:B------:R-:W-:Y:S02]  /*772e0*/  FSEL R120, R120, R186, !P1 ;  /* 0x000000ba78787208 */ /* 0x000fe40004800000 */
[----:B------:R-:W-:Y:S02]  /*772f0*/  FSEL R121, R121, R187, !P1 ;  /* 0x000000bb79797208 */ /* 0x000fe40004800000 */
[----:B------:R-:W-:Y:S02]  /*77300*/  FSEL R142, R142, R176, !P1 ;  /* 0x000000b08e8e7208 */ /* 0x000fe40004800000 */
[----:B------:R-:W-:-:S07]  /*77310*/  FSEL R143, R143, R177, !P1 ;  /* 0x000000b18f8f7208 */ /* 0x000fce0004800000 */
.L_x_2432:
[----:B------:R-:W-:Y:S05]  /*77320*/  BSYNC.RECONVERGENT B0 ;  /* 0x0000000000007941 */ /* 0x000fea0003800200 */
.L_x_2431:
        /* <DEDUP_REMOVED lines=36> */
.L_x_2438:
[----:B------:R-:W-:Y:S05]  /*77570*/  BSYNC.RECONVERGENT B0 ;  /* 0x0000000000007941 */ /* 0x000fea0003800200 */
.L_x_2437:
[----:B------:R-:W-:-:S06]  /*77580*/  DSETP.GEU.AND P1, PT, R142, R176, PT ;  /* 0x000000b08e00722a */ /* 0x000fcc0003f2e000 */
[----:B------:R-:W-:Y:S02]  /*77590*/  FSEL R126, R126, R120, !P1 ;  /* 0x000000787e7e7208 */ /* 0x000fe40004800000 */
[----:B------:R-:W-:Y:S02]  /*775a0*/  FSEL R120, R127, R121, !P1 ;  /* 0x000000797f787208 */ /* 0x000fe40004800000 */
[----:B------:R-:W-:Y:S02]  /*775b0*/  FSEL R128, R128, R130, !P1 ;  /* 0x0000008280807208 */ /* 0x000fe40004800000 */
[----:B------:R-:W-:Y:S01]  /*775c0*/  FSEL R129, R129, R131, !P1 ;  /* 0x0000008381817208 */ /* 0x000fe20004800000 */
[----:B------:R-:W-:-:S07]  /*775d0*/  IMAD.MOV.U32 R127, RZ, RZ, R120 ;  /* 0x000000ffff7f7224 */ /* 0x000fce00078e0078 */
.L_x_2418:
[----:B------:R-:W-:Y:S05]  /*775e0*/  BSYNC.RECONVERGENT B1 ;  /* 0x0000000000017941 */ /* 0x000fea0003800200 */
.L_x_2417:
        /* <DEDUP_REMOVED lines=12> */
.L_x_2443:
[----:B--2---:R-:W2:Y:S01]  /*776b0*/  LDC R131, c[0x0][0x2f8] ;  /* 0x0000be00ff837b82 */ /* 0x004ea20000000800 */
[----:B------:R-:W-:-:S05]  /*776c0*/  IMAD.U32 R172, RZ, RZ, UR9 ;  /* 0x00000009ffac7e24 */ /* 0x000fca000f8e00ff */
[----:B--2---:R-:W-:-:S05]  /*776d0*/  IADD3 R131, PT, PT, -R131, 0x2710, R172 ;  /* 0x0000271083837810 */ /* 0x004fca0007ffe1ac */
        /* <DEDUP_REMOVED lines=20> */
.L_x_2442:
[----:B------:R-:W-:Y:S05]  /*77820*/  BSYNC.RECONVERGENT B1 ;  /* 0x0000000000017941 */ /* 0x000fea0003800200 */
.L_x_2441:
[----:B------:R-:W-:Y:S05]  /*77830*/  @!P4 BRA `(.L_x_2440) ;  /* 0x000000000094c947 */ /* 0x000fea0003800000 */
[----:B--2---:R-:W2:Y:S01]  /*77840*/  LDC R131, c[0x0][0x2f8] ;  /* 0x0000be00ff837b82 */ /* 0x004ea20000000800 */
[----:B------:R-:W-:Y:S01]  /*77850*/  ISETP.GE.U32.AND P2, PT, R130, 0x8, PT ;  /* 0x000000088200780c */ /* 0x000fe20003f46070 */
[----:B------:R-:W-:Y:S01]  /*77860*/  IMAD.U32 R172, RZ, RZ, UR9 ;  /* 0x00000009ffac7e24 */ /* 0x000fe2000f8e00ff */
[----:B------:R-:W-:Y:S01]  /*77870*/  LOP3.LUT R121, R123, 0x7, RZ, 0xc0, !PT ;  /* 0x000000077b797812 */ /* 0x000fe200078ec0ff */
[----:B------:R-:W-:Y:S03]  /*77880*/  BSSY.RECONVERGENT B1, `(.L_x_2444) ;  /* 0x000000e000017945 */ /* 0x000fe60003800200 */
[----:B------:R-:W-:Y:S02]  /*77890*/  ISETP.NE.AND P4, PT, R121, RZ, PT ;  /* 0x000000ff7900720c */ /* 0x000fe40003f85270 */
[----:B--2---:R-:W-:-:S05]  /*778a0*/  IADD3 R131, PT, PT, -R131, 0x2710, R172 ;  /* 0x0000271083837810 */ /* 0x004fca0007ffe1ac */
        /* <DEDUP_REMOVED lines=11> */
.L_x_2445:
[----:B------:R-:W-:Y:S05]  /*77960*/  BSYNC.RECONVERGENT B1 ;  /* 0x0000000000017941 */ /* 0x000fea0003800200 */
.L_x_2444:
        /* <DEDUP_REMOVED lines=11> */
[----:B------:R-:W-:Y:S02]  /*77a20*/  LEA R120, R120, R131, 0x2 ;  /* 0x0000008378787211 */ /* 0x000fe400078e10ff */
[----:B------:R-:W-:-:S03]  /*77a30*/  ISETP.NE.AND P2, PT, R121, 0x1, PT ;  /* 0x000000017900780c */ /* 0x000fc60003f45270 */
[----:B------:R3:W-:Y:S10]  /*77a40*/  STL [R120], RZ ;  /* 0x000000ff78007387 */ /* 0x0007f40000100800 */
[----:B---3--:R-:W-:Y:S05]  /*77a50*/  @!P2 BRA `(.L_x_2440) ;  /* 0x00000000000ca947 */ /* 0x008fea0003800000 */
[----:B------:R-:W-:Y:S01]  /*77a60*/  ISETP.NE.AND P2, PT, R121, 0x2, PT ;  /* 0x000000027900780c */ /* 0x000fe20003f45270 */
[----:B------:R3:W-:-:S12]  /*77a70*/  STL [R120+0x4], RZ ;  /* 0x000004ff78007387 */ /* 0x0007d80000100800 */
[----:B------:R3:W-:Y:S02]  /*77a80*/  @P2 STL [R120+0x8], RZ ;  /* 0x000008ff78002387 */ /* 0x0007e40000100800 */
.L_x_2440:
[----:B------:R-:W-:Y:S05]  /*77a90*/  BSYNC.RECONVERGENT B0 ;  /* 0x0000000000007941 */ /* 0x000fea0003800200 */
.L_x_2439:
[----:B------:R-:W-:Y:S05]  /*77aa0*/  BMOV.32.CLEAR RZ, B0 ;  /* 0x0000000000ff7355 */ /* 0x000fea0000100000 */
[----:B------:R-:W-:Y:S04]  /*77ab0*/  BSSY.RECONVERGENT B0, `(.L_x_2446) ;  /* 0x0000048000007945 */ /* 0x000fe80003800200 */
[----:B------:R-:W-:Y:S05]  /*77ac0*/  @!P3 BRA `(.L_x_2447) ;  /* 0x000000040018b947 */ /* 0x000fea0003800000 */
[C---:B------:R-:W-:Y:S01]  /*77ad0*/  ISETP.GE.U32.AND P2, PT, R122.reuse, 0x10, PT ;  /* 0x000000107a00780c */ /* 0x040fe20003f46070 */
[----:B------:R-:W-:Y:S01]  /*77ae0*/  BSSY.RECONVERGENT B1, `(.L_x_2448) ;  /* 0x000001e000017945 */ /* 0x000fe20003800200 */
[----:B--2---:R-:W-:Y:S01]  /*77af0*/  LOP3.LUT R130, R122, 0xf, RZ, 0xc0, !PT ;  /* 0x0000000f7a827812 */ /* 0x004fe200078ec0ff */
[----:B---3--:R-:W-:-:S03]  /*77b00*/  IMAD.MOV.U32 R120, RZ, RZ, RZ ;  /* 0x000000ffff787224 */ /* 0x008fc600078e00ff */
[----:B------:R-:W-:-:S07]  /*77b10*/  ISETP.NE.AND P3, PT, R130, RZ, PT ;  /* 0x000000ff8200720c */ /* 0x000fce0003f65270 */
[----:B------:R-:W-:Y:S06]  /*77b20*/  @!P2 BRA `(.L_x_2449) ;  /* 0x000000000064a947 */ /* 0x000fec0003800000 */
[----:B------:R-:W-:Y:S01]  /*77b30*/  LOP3.LUT R120, R122, 0x7ffffff0, RZ, 0xc0, !PT ;  /* 0x7ffffff07a787812 */ /* 0x000fe200078ec0ff */
[----:B------:R-:W-:-:S07]  /*77b40*/  IMAD.MOV.U32 R121, RZ, RZ, RZ ;  /* 0x000000ffff797224 */ /* 0x000fce00078e00ff */
.L_x_2450:
        /* <DEDUP_REMOVED lines=23> */
.L_x_2449:
[----:B------:R-:W-:Y:S05]  /*77cc0*/  BSYNC.RECONVERGENT B1 ;  /* 0x0000000000017941 */ /* 0x000fea0003800200 */
.L_x_2448:
        /* <DEDUP_REMOVED lines=19> */
.L_x_2452:
[----:B------:R-:W-:Y:S05]  /*77e00*/  BSYNC.RECONVERGENT B1 ;  /* 0x0000000000017941 */ /* 0x000fea0003800200 */
.L_x_2451:
        /* <DEDUP_REMOVED lines=18> */
.L_x_2447:
[----:B------:R-:W-:Y:S05]  /*77f30*/  BSYNC.RECONVERGENT B0 ;  /* 0x0000000000007941 */ /* 0x000fea0003800200 */
.L_x_2446:
[----:B---34-:R-:W3:Y:S01]  /*77f40*/  LDC R120, c[0x0][0x2f8] ;  /* 0x0000be00ff787b82 */ /* 0x018ee20000000800 */
[----:B------:R-:W-:Y:S02]  /*77f50*/  VIADD R192, R124, 0xffffffff ;  /* 0xffffffff7cc07836 */ /* 0x000fe40000000000 */
[----:B--2---:R-:W-:-:S04]  /*77f60*/  VIADD R130, R125, 0xffffffff ;  /* 0xffffffff7d827836 */ /* 0x004fc80000000000 */
[----:B------:R-:W-:Y:S01]  /*77f70*/  IMAD R192, R192, R122, R130 ;  /* 0x0000007ac0c07224 */ /* 0x000fe200078e0282 */
[----:B---3--:R-:W-:-:S05]  /*77f80*/  IADD3 R120, PT, PT, -R120, UR9, RZ ;  /* 0x0000000978787c10 */ /* 0x008fca000fffe1ff */
        /* <DEDUP_REMOVED lines=8> */
[----:B------:R-:W2:Y:S01]  /*78010*/  LDC R131, c[0x0][0x2f8] ;  /* 0x0000be00ff837b82 */ /* 0x000ea20000000800 */
[----:B------:R-:W-:Y:S01]  /*78020*/  IMAD.U32 R173, RZ, RZ, UR9 ;  /* 0x00000009ffad7e24 */ /* 0x000fe2000f8e00ff */
[----:B------:R-:W-:Y:S01]  /*78030*/  BSSY.RECONVERGENT B3, `(.L_x_2455) ;  /* 0x0000392000037945 */ /* 0x000fe20003800200 */
[----:B------:R-:W-:-:S05]  /*78040*/  IMAD.U32 R175, RZ, RZ, UR9 ;  /* 0x00000009ffaf7e24 */ /* 0x000fca000f8e00ff */
[----:B------:R-:W3:Y:S01]  /*78050*/  LDC R174, c[0x0][0x2f8] ;  /* 0x0000be00ffae7b82 */ /* 0x000ee20000000800 */
[----:B--2---:R-:W-:-:S05]  /*78060*/  IADD3 R131, PT, PT, -R131, 0x2710, R173 ;  /* 0x0000271083837810 */ /* 0x004fca0007ffe1ad */
[----:B------:R-:W-:Y:S01]  /*78070*/  IMAD R120, R124, 0x4, R131 ;  /* 0x000000047c787824 */ /* 0x000fe200078e0283 */
[----:B---3--:R-:W-:-:S04]  /*78080*/  IADD3 R174, PT, PT, -R174, 0x2774, R175 ;  /* 0x00002774aeae7810 */ /* 0x008fc80007ffe1af */
[----:B------:R2:W-:Y:S01]  /*78090*/  STL [R120+-0x4], R125 ;  /* 0xfffffc7d78007387 */ /* 0x0005e20000100800 */
[----:B------:R-:W-:-:S05]  /*780a0*/  IMAD R130, R130, 0x4, R174 ;  /* 0x0000000482827824 */ /* 0x000fca00078e02ae */
[----:B------:R2:W-:Y:S02]  /*780b0*/  STL [R130], R124 ;  /* 0x0000007c82007387 */ /* 0x0005e40000100800 */
.L_x_2502:
[----:B--2---:R-:W2:Y:S01]  /*780c0*/  LDC R120, c[0x0][0x2f8] ;  /* 0x0000be00ff787b82 */ /* 0x004ea20000000800 */
[----:B------:R-:W-:-:S05]  /*780d0*/  IMAD.U32 R121, RZ, RZ, UR9 ;  /* 0x00000009ff797e24 */ /* 0x000fca000f8e00ff */
[----:B--2---:R-:W-:-:S05]  /*780e0*/  IADD3 R120, PT, PT, -R120, 0x27d8, R121 ;  /* 0x000027d878787810 */ /* 0x004fca0007ffe179 */
[----:B------:R-:W-:-:S05]  /*780f0*/  IMAD.IADD R173, R124, 0x1, R120 ;  /* 0x000000017cad7824 */ /* 0x000fca00078e0278 */
[----:B------:R-:W2:Y:S01]  /*78100*/  LDL.U8 R188, [R173] ;  /* 0x00000000adbc7983 */ /* 0x000ea20000100000 */
[----:B-----5:R-:W-:Y:S01]  /*78110*/  LOP3.LUT R120, R193, 0xffff, RZ, 0xc0, !PT ;  /* 0x0000ffffc1787812 */ /* 0x020fe200078ec0ff */
[----:B------:R-:W-:Y:S03]  /*78120*/  BSSY.RECONVERGENT B1, `(.L_x_2456) ;  /* 0x0000184000017945 */ /* 0x000fe60003800200 */
[----:B------:R-:W-:Y:S02]  /*78130*/  PRMT R121, R120, 0x8880, RZ ;  /* 0x0000888078797816 */ /* 0x000fe400000000ff */
[----:B--2---:R-:W-:-:S04]  /*78140*/  PRMT R184, R188, 0x8880, RZ ;  /* 0x00008880bcb87816 */ /* 0x004fc800000000ff */
[----:B------:R-:W-:-:S04]  /*78150*/  IADD3 R121, PT, PT, R184, R121, RZ ;  /* 0x00000079b8797210 */ /* 0x000fc80007ffe0ff */
[----:B------:R-:W-:-:S13]  /*78160*/  ISETP.NE.AND P2, PT, R121, 0x3, PT ;  /* 0x000000037900780c */ /* 0x000fda0003f45270 */
[----:B------:R-:W-:Y:S05]  /*78170*/  @!P2 BRA `(.L_x_2457) ;  /* 0x000000000048a947 */ /* 0x000fea0003800000 */
[----:B------:R-:W2:Y:S01]  /*78180*/  LDC R130, c[0x0][0x2f8] ;  /* 0x0000be00ff827b82 */ /* 0x000ea20000000800 */
[----:B------:R-:W-:Y:S02]  /*78190*/  VIADD R120, R124, 0xffffffff ;  /* 0xffffffff7c787836 */ /* 0x000fe40000000000 */
[----:B------:R-:W-:Y:S02]  /*781a0*/  IMAD.U32 R131, RZ, RZ, UR9 ;  /* 0x00000009ff837e24 */ /* 0x000fe4000f8e00ff */
[----:B------:R-:W-:-:S03]  /*781b0*/  IMAD R120, R120, R122, R125 ;  /* 0x0000007a78787224 */ /* 0x000fc600078e027d */
[----:B------:R-:W3:Y:S01]  /*781c0*/  LDC R174, c[0x0][0x2f8] ;  /* 0x0000be00ffae7b82 */ /* 0x000ee20000000800 */
[----:B------:R-:W-:Y:S01]  /*781d0*/  VIADD R120, R120, 0xffffffff ;  /* 0xffffffff78787836 */ /* 0x000fe20000000000 */
[----:B--2---:R-:W-:Y:S01]  /*781e0*/  IADD3 R130, PT, PT, -R130, 0x1388, R131 ;  /* 0x0000138882827810 */ /* 0x004fe20007ffe183 */
[----:B------:R-:W-:-:S04]  /*781f0*/  IMAD.MOV.U32 R131, RZ, RZ, -0x40100000 ;  /* 0xbff00000ff837424 */ /* 0x000fc800078e00ff */
[----:B------:R-:W-:Y:S02]  /*78200*/  IMAD R121, R120, 0x8, R130 ;  /* 0x0000000878797824 */ /* 0x000fe400078e0282 */
[----:B------:R-:W-:Y:S01]  /*78210*/  IMAD.MOV.U32 R130, RZ, RZ, 0x0 ;  /* 0x00000000ff827424 */ /* 0x000fe200078e00ff */
[----:B---3--:R-:W-:-:S04]  /*78220*/  IADD3 R174, PT, PT, -R174, UR9, RZ ;  /* 0x00000009aeae7c10 */ /* 0x008fc8000fffe1ff */
[----:B------:R2:W-:Y:S01]  /*78230*/  STL.64 [R121], R130 ;  /* 0x0000008279007387 */ /* 0x0005e20000100a00 */
[----:B------:R-:W-:Y:S02]  /*78240*/  IMAD R120, R120, 0x8, R174 ;  /* 0x0000000878787824 */ /* 0x000fe400078e02ae */
[----:B--2---:R-:W-:Y:S02]  /*78250*/  IMAD.MOV.U32 R131, RZ, RZ, 0x7ff00000 ;  /* 0x7ff00000ff837424 */ /* 0x004fe400078e00ff */
[----:B------:R-:W-:-:S03]  /*78260*/  IMAD.MOV.U32 R121, RZ, RZ, -0x40100000 ;  /* 0xbff00000ff797424 */ /* 0x000fc600078e00ff */
[----:B------:R2:W-:Y:S02]  /*78270*/  STL.64 [R120], R130 ;  /* 0x0000008278007387 */ /* 0x0005e40000100a00 */
[----:B--2---:R-:W-:Y:S01]  /*78280*/  IMAD.MOV.U32 R120, RZ, RZ, 0x0 ;  /* 0x00000000ff787424 */ /* 0x004fe200078e00ff */
[----:B------:R-:W-:Y:S06]  /*78290*/  BRA `(.L_x_2458) ;  /* 0x0000001400b07947 */ /* 0x000fec0003800000 */
.L_x_2457:
[----:B------:R-:W2:Y:S01]  /*782a0*/  LDC R174, c[0x0][0x2f8] ;  /* 0x0000be00ffae7b82 */ /* 0x000ea20000000800 */
[----:B------:R-:W-:Y:S01]  /*782b0*/  IMAD.U32 R175, RZ, RZ, UR9 ;  /* 0x00000009ffaf7e24 */ /* 0x000fe2000f8e00ff */
[----:B------:R-:W3:Y:S06]  /*782c0*/  LDL.U8 R173, [R173+-0x1] ;  /* 0xffffff00adad7983 */ /* 0x000eec0000100000 */
[----:B------:R-:W4:Y:S08]  /*782d0*/  LDC.64 R186, c[0x0][0x468] ;  /* 0x00011a00ffba7b82 */ /* 0x000f300000000a00 */
[----:B------:R-:W5:Y:S01]  /*782e0*/  LDC.64 R190, c[0x0][0x468] ;  /* 0x00011a00ffbe7b82 */ /* 0x000f620000000a00 */
[----:B--2---:R-:W-:-:S05]  /*782f0*/  IADD3 R174, PT, PT, -R174, 0x27f3, R175 ;  /* 0x000027f3aeae7810 */ /* 0x004fca0007ffe1af */
[----:B------:R-:W-:-:S06]  /*78300*/  IMAD.IADD R121, R125, 0x1, R174 ;  /* 0x000000017d797824 */ /* 0x000fcc00078e02ae */
[----:B------:R-:W2:Y:S01]  /*78310*/  LDL.S8 R121, [R121+-0x1] ;  /* 0xffffff0079797983 */ /* 0x000ea20000100200 */
[----:B------:R-:W-:-:S04]  /*78320*/  PRMT R174, R193, 0x8880, RZ ;  /* 0x00008880c1ae7816 */ /* 0x000fc800000000ff */
[----:B------:R-:W-:Y:S02]  /*78330*/  PRMT R174, R174, 0x7710, RZ ;  /* 0x00007710aeae7816 */ /* 0x000fe400000000ff */
[----:B------:R-:W-:Y:S01]  /*78340*/  PRMT R176, R120, 0x8880, RZ ;  /* 0x0000888078b07816 */ /* 0x000fe200000000ff */
[----:B------:R-:W-:-:S03]  /*78350*/  UMOV UR10, 0x519 ;  /* 0x00000519000a7882 */ /* 0x000fc60000000000 */
[----:B------:R-:W-:Y:S02]  /*78360*/  SHF.R.S32.HI R177, RZ, 0x1f, R176 ;  /* 0x0000001fffb17819 */ /* 0x000fe400000114b0 */
[----:B--2---:R-:W-:Y:S02]  /*78370*/  PRMT R174, R174, 0x5410, R121 ;  /* 0x00005410aeae7816 */ /* 0x004fe40000000079 */
[----:B------:R-:W-:-:S04]  /*78380*/  LOP3.LUT R121, R121, 0xffff, RZ, 0xc0, !PT ;  /* 0x0000ffff79797812 */ /* 0x000fc800078ec0ff */
[----:B------:R-:W-:Y:S02]  /*78390*/  PRMT R120, R120, 0x3340, R121 ;  /* 0x0000334078787816 */ /* 0x000fe40000000079 */
[----:B------:R-:W-:Y:S01]  /*783a0*/  PRMT R121, R188, 0x3340, RZ ;  /* 0x00003340bc797816 */ /* 0x000fe200000000ff */
[----:B------:R-:W-:-:S03]  /*783b0*/  IDP.2A.LO.S16.U8 R174, R174, UR10, R184 ;  /* 0x0000000aaeae7c26 */ /* 0x000fc600080012b8 */
[----:B------:R-:W-:Y:S02]  /*783c0*/  PRMT R120, R120, 0x5410, R121 ;  /* 0x0000541078787816 */ /* 0x000fe40000000079 */
[----:B---3--:R-:W-:Y:S01]  /*783d0*/  PRMT R121, R173, 0x8880, RZ ;  /* 0x00008880ad797816 */ /* 0x008fe200000000ff */
[----:B------:R-:W-:Y:S01]  /*783e0*/  IMAD.WIDE R184, R184, 0x5, R176 ;  /* 0x00000005b8b87825 */ /* 0x000fe200078e02b0 */
[----:B------:R-:W-:-:S03]  /*783f0*/  UMOV UR10, 0x5197d ;  /* 0x0005197d000a7882 */ /* 0x000fc60000000000 */
[----:B------:R-:W-:Y:S01]  /*78400*/  IDP.4A.S8.U8 R182, R120, UR10, R121 ;  /* 0x0000000a78b67c26 */ /* 0x000fe20008000279 */
[----:B----4-:R-:W-:-:S03]  /*78410*/  LEA R120, P2, R184, R186, 0x3 ;  /* 0x000000bab8787211 */ /* 0x010fc600078418ff */
        /* <DEDUP_REMOVED lines=67> */
.L_x_2463:
[----:B------:R-:W-:Y:S05]  /*78850*/  BSYNC.RECONVERGENT B2 ;  /* 0x0000000000027941 */ /* 0x000fea0003800200 */
.L_x_2462:
        /* <DEDUP_REMOVED lines=32> */
.L_x_2466:
[----:B------:R-:W-:Y:S05]  /*78a60*/  BSYNC.RECONVERGENT B2 ;  /* 0x0000000000027941 */ /* 0x000fea0003800200 */
.L_x_2465:
        /* <DEDUP_REMOVED lines=11> */
[----:B------:R-:W-:Y:S01]  /*78b20*/  MOV R185, R182 ;  /* 0x000000b600b97202 */ /* 0x000fe20000000f00 */
[----:B------:R-:W-:Y:S06]  /*78b30*/  BRA `(.L_x_2464) ;  /* 0x0000000800e87947 */ /* 0x000fec0003800000 */
.L_x_2461:
        /* <DEDUP_REMOVED lines=38> */
.L_x_2468:
[----:B------:R-:W-:Y:S05]  /*78da0*/  BSYNC.RECONVERGENT B2 ;  /* 0x0000000000027941 */ /* 0x000fea0003800200 */
.L_x_2467:
        /* <DEDUP_REMOVED lines=34> */
.L_x_2470:
[----:B------:R-:W-:Y:S05]  /*78fd0*/  BSYNC.RECONVERGENT B2 ;  /* 0x0000000000027941 */ /* 0x000fea0003800200 */
.L_x_2469:
        /* <DEDUP_REMOVED lines=13> */
.L_x_2460:
        /* <DEDUP_REMOVED lines=36> */
[----:B------:R-:W-:Y:S01]  /*792f0*/  IMAD.MOV.U32 R186, RZ, RZ, R173 ;  /* 0x000000ffffba7224 */ /* 0x000fe200078e00ad */
[----:B------:R-:W-:-:S06]  /*79300*/  MOV R187, R176 ;  /* 0x000000b000bb7202 */ /* 0x000fcc0000000f00 */
        /* <DEDUP_REMOVED lines=13> */
.L_x_2472:
[----:B------:R-:W-:Y:S05]  /*793e0*/  BSYNC.RECONVERGENT B2 ;  /* 0x0000000000027941 */ /* 0x000fea0003800200 */
.L_x_2471:
        /* <DEDUP_REMOVED lines=34> */
.L_x_2474:
[----:B------:R-:W-:Y:S05]  /*79610*/  BSYNC.RECONVERGENT B2 ;  /* 0x0000000000027941 */ /* 0x000fea0003800200 */
.L_x_2473:
        /* <DEDUP_REMOVED lines=12> */
.L_x_2464:
[----:B------:R-:W-:Y:S05]  /*796e0*/  BSYNC.RECONVERGENT B0 ;  /* 0x0000000000007941 */ /* 0x000fea0003800200 */
.L_x_2459:
        /* <DEDUP_REMOVED lines=32> */
.L_x_2476:
[----:B------:R-:W-:Y:S05]  /*798f0*/  BSYNC.RECONVERGENT B0 ;  /* 0x0000000000007941 */ /* 0x000fea0003800200 */
.L_x_2475:
[----:B------:R-:W2:Y:S02]  /*79900*/  LDL.64 R174, [R1+0x7e00] ;  /* 0x007e000001ae7983 */ /* 0x000ea40000100a00 */
[----:B--2---:R-:W-:-:S06]  /*79910*/  DSETP.GEU.AND P2, PT, R174, R178, PT ;  /* 0x000000b2ae00722a */ /* 0x004fcc0003f4e000 */
[----:B------:R-:W-:Y:S02]  /*79920*/  FSEL R130, R130, R186, !P2 ;  /* 0x000000ba82827208 */ /* 0x000fe40005000000 */
[----:B------:R-:W-:Y:S02]  /*79930*/  FSEL R131, R131, R187, !P2 ;  /* 0x000000bb83837208 */ /* 0x000fe40005000000 */
[----:B------:R-:W-:Y:S02]  /*79940*/  FSEL R120, R120, R184, !P2 ;  /* 0x000000b878787208 */ /* 0x000fe40005000000 */
[----:B------:R-:W-:-:S07]  /*79950*/  FSEL R121, R121, R185, !P2 ;  /* 0x000000b979797208 */ /* 0x000fce0005000000 */
.L_x_2458:
[----:B------:R-:W-:Y:S05]  /*79960*/  BSYNC.RECONVERGENT B1 ;  /* 0x0000000000017941 */ /* 0x000fea0003800200 */
.L_x_2456:
[----:B------:R-:W2:Y:S01]  /*79970*/  LDC R189, c[0x0][0x2f8] ;  /* 0x0000be00ffbd7b82 */ /* 0x000ea20000000800 */
[----:B------:R-:W-:Y:S02]  /*79980*/  VIADD R175, R124, 0xffffffff ;  /* 0xffffffff7caf7836 */ /* 0x000fe40000000000 */
[----:B------:R-:W-:Y:S02]  /*79990*/  IMAD.U32 R190, RZ, RZ, UR9 ;  /* 0x00000009ffbe7e24 */ /* 0x000fe4000f8e00ff */
[----:B------:R-:W-:Y:S02]  /*799a0*/  IMAD R174, R175, R122, RZ ;  /* 0x0000007aafae7224 */ /* 0x000fe400078e02ff */
[----:B------:R-:W-:-:S04]  /*799b0*/  VIADD R173, R125, 0xffffffff ;  /* 0xffffffff7dad7836 */ /* 0x000fc80000000000 */
[----:B------:R-:W-:Y:S01]  /*799c0*/  IMAD.IADD R184, R174, 0x1, R173 ;  /* 0x00000001aeb87824 */ /* 0x000fe200078e02ad */
[----:B--2---:R-:W-:-:S05]  /*799d0*/  IADD3 R189, PT, PT, -R189, 0x1388, R190 ;  /* 0x00001388bdbd7810 */ /* 0x004fca0007ffe1be */
        /* <DEDUP_REMOVED lines=9> */
[----:B------:R-:W-:Y:S02]  /*79a70*/  SEL R178, R179, R178, P3 ;  /* 0x000000b2b3b27207 */ /* 0x000fe40001800000 */
[----:B------:R-:W-:Y:S01]  /*79a80*/  MOV R179, R121 ;  /* 0x0000007900b37202 */ /* 0x000fe20000000f00 */
        /* <DEDUP_REMOVED lines=10> */
[----:B------:R-:W2:Y:S02]  /*79b30*/  LDC R186, c[0x0][0x2f8] ;  /* 0x0000be00ffba7b82 */ /* 0x000ea40000000800 */
[----:B--2---:R-:W-:-:S05]  /*79b40*/  IADD3 R186, PT, PT, -R186, UR9, RZ ;  /* 0x00000009baba7c10 */ /* 0x004fca000fffe1ff */
        /* <DEDUP_REMOVED lines=16> */
.L_x_2478:
[----:B------:R-:W-:Y:S05]  /*79c50*/  BSYNC.RELIABLE B0 ;  /* 0x0000000000007941 */ /* 0x000fea0003800100 */
.L_x_2477:
[----:B------:R-:W-:Y:S01]  /*79c60*/  VIMNMX R130, PT, PT, R125, R124, PT ;  /* 0x0000007c7d827248 */ /* 0x000fe20003fe0100 */
[----:B------:R-:W-:Y:S05]  /*79c70*/  BMOV.32.CLEAR RZ, B0 ;  /* 0x0000000000ff7355 */ /* 0x000fea0000100000 */
[----:B------:R-:W-:Y:S01]  /*79c80*/  ISETP.GE.AND P3, PT, R130, 0x2, PT ;  /* 0x000000028200780c */ /* 0x000fe20003f66270 */
[----:B------:R-:W-:Y:S01]  /*79c90*/  BSSY.RECONVERGENT B0, `(.L_x_2480) ;  /* 0x0000036000007945 */ /* 0x000fe20003800200 */
[----:B------:R-:W-:-:S11]  /*79ca0*/  PLOP3.LUT P2, PT, PT, PT, PT, 0x80, 0x8 ;  /* 0x000000000008781c */ /* 0x000fd60003f4f070 */
        /* <DEDUP_REMOVED lines=10> */
[--C-:B------:R-:W-:Y:S02]  /*79d50*/  IMAD.IADD R130, R173, 0x1, R178.reuse ;  /* 0x00000001ad827824 */ /* 0x100fe400078e02b2 */
[----:B------:R-:W-:-:S04]  /*79d60*/  IMAD.IADD R178, R125, 0x1, R178 ;  /* 0x000000017db27824 */ /* 0x000fc800078e02b2 */
[----:B------:R-:W3:Y:S04]  /*79d70*/  LDL.U8 R130, [R130] ;  /* 0x0000000082827983 */ /* 0x000ee80000100000 */
[----:B------:R-:W5:Y:S01]  /*79d80*/  LDL.S8 R178, [R178] ;  /* 0x00000000b2b27983 */ /* 0x000f620000100200 */
[----:B------:R-:W-:Y:S01]  /*79d90*/  VIADD R184, R125, 0xfffffffe ;  /* 0xfffffffe7db87836 */ /* 0x000fe20000000000 */
[----:B------:R-:W-:Y:S01]  /*79da0*/  UMOV UR10, 0x57d19 ;  /* 0x00057d19000a7882 */ /* 0x000fe20000000000 */
[----:B--2---:R-:W-:Y:S02]  /*79db0*/  PRMT R131, R188, 0x3340, R131 ;  /* 0x00003340bc837816 */ /* 0x004fe40000000083 */
[----:B---3--:R-:W-:-:S04]  /*79dc0*/  PRMT R130, R130, 0x3340, RZ ;  /* 0x0000334082827816 */ /* 0x008fc800000000ff */
[----:B------:R-:W-:-:S05]  /*79dd0*/  PRMT R130, R131, 0x5410, R130 ;  /* 0x0000541083827816 */ /* 0x000fca0000000082 */
[----:B-----5:R-:W-:Y:S01]  /*79de0*/  IDP.4A.S8.U8 R130, R130, UR10, R178 ;  /* 0x0000000a82827c26 */ /* 0x020fe200080002b2 */
[----:B------:R-:W-:-:S03]  /*79df0*/  IADD3 R178, PT, PT, R184, R174, -R122 ;  /* 0x000000aeb8b27210 */ /* 0x000fc60007ffe87a */
[----:B----4-:R-:W-:-:S04]  /*79e00*/  IMAD.WIDE R130, R130, 0x8, R186 ;  /* 0x0000000882827825 */ /* 0x010fc800078e02ba */
[----:B------:R-:W-:Y:S02]  /*79e10*/  IMAD R178, R178, 0x8, R189 ;  /* 0x00000008b2b27824 */ /* 0x000fe400078e02bd */
[----:B------:R-:W2:Y:S04]  /*79e20*/  LDG.E.64 R130, desc[UR6][R130.64] ;  /* 0x0000000682827981 */ /* 0x000ea8000c1e1b00 */
[----:B------:R-:W2:Y:S01]  /*79e30*/  LDL.64 R178, [R178] ;  /* 0x00000000b2b27983 */ /* 0x000ea20000100a00 */
[----:B------:R-:W3:Y:S01]  /*79e40*/  LDC R190, c[0x0][0x2f8] ;  /* 0x0000be00ffbe7b82 */ /* 0x000ee20000000800 */
[----:B------:R-:W-:Y:S01]  /*79e50*/  MOV R174, R176 ;  /* 0x000000b000ae7202 */ /* 0x000fe20000000f00 */
[----:B------:R-:W-:Y:S02]  /*79e60*/  IMAD.U32 R191, RZ, RZ, UR9 ;  /* 0x00000009ffbf7e24 */ /* 0x000fe4000f8e00ff */
[----:B------:R-:W-:-:S04]  /*79e70*/  IMAD.U32 R189, RZ, RZ, UR9 ;  /* 0x00000009ffbd7e24 */ /* 0x000fc8000f8e00ff */
[----:B------:R-:W4:Y:S01]  /*79e80*/  LDC R185, c[0x0][0x2f8] ;  /* 0x0000be00ffb97b82 */ /* 0x000f220000000800 */
[----:B---3--:R-:W-:Y:S02]  /*79e90*/  IADD3 R190, PT, PT, -R190, 0x2710, R191 ;  /* 0x00002710bebe7810 */ /* 0x008fe40007ffe1bf */
[----:B----4-:R-:W-:Y:S01]  /*79ea0*/  IADD3 R185, PT, PT, -R185, 0x2774, R189 ;  /* 0x00002774b9b97810 */ /* 0x010fe20007ffe1bd */
        /* <DEDUP_REMOVED lines=20> */
.L_x_2481:
[----:B------:R-:W-:Y:S05]  /*79ff0*/  BSYNC.RECONVERGENT B0 ;  /* 0x0000000000007941 */ /* 0x000fea0003800200 */
.L_x_2480:
[----:B------:R-:W-:Y:S04]  /*7a000*/  BSSY.RECONVERGENT B2, `(.L_x_2482) ;  /* 0x000018e000027945 */ /* 0x000fe80003800200 */
[----:B------:R-:W-:Y:S05]  /*7a010*/  @!P2 BRA `(.L_x_2483) ;  /* 0x000000180030a947 */ /* 0x000fea0003800000 */
[----:B------:R-:W-:-:S07]  /*7a020*/  IMAD.MOV.U32 R193, RZ, RZ, 0x3 ;  /* 0x00000003ffc17424 */ /* 0x000fce00078e00ff */
.L_x_2501:
        /* <DEDUP_REMOVED lines=13> */
[----:B------:R-:W2:Y:S01]  /*7a100*/  LDC R130, c[0x0][0x2f8] ;  /* 0x0000be00ff827b82 */ /* 0x000ea20000000800 */
[----:B------:R-:W-:Y:S02]  /*7a110*/  IMAD.U32 R131, RZ, RZ, UR9 ;  /* 0x00000009ff837e24 */ /* 0x000fe4000f8e00ff */
[----:B------:R-:W-:-:S04]  /*7a120*/  VIADD R121, R125, 0xffffffff ;  /* 0xffffffff7d797836 */ /* 0x000fc80000000000 */
[----:B------:R-:W-:Y:S01]  /*7a130*/  IMAD R198, R198, R122, R121 ;  /* 0x0000007ac6c67224 */ /* 0x000fe200078e0279 */
[----:B------:R-:W3:Y:S01]  /*7a140*/  LDC.64 R182, c[0x0][0x468] ;  /* 0x00011a00ffb67b82 */ /* 0x000ee20000000a00 */
[----:B--2---:R-:W-:-:S05]  /*7a150*/  IADD3 R130, PT, PT, -R130, 0x1388, R131 ;  /* 0x0000138882827810 */ /* 0x004fca0007ffe183 */
[----:B------:R-:W-:-:S06]  /*7a160*/  IMAD R130, R198, 0x8, R130 ;  /* 0x00000008c6827824 */ /* 0x000fcc00078e0282 */
[----:B------:R-:W2:Y:S01]  /*7a170*/  LDL.64 R130, [R130] ;  /* 0x0000000082827983 */ /* 0x000ea20000100a00 */
[----:B------:R-:W4:Y:S01]  /*7a180*/  LDC R173, c[0x0][0x2f8] ;  /* 0x0000be00ffad7b82 */ /* 0x000f220000000800 */
[----:B------:R-:W-:Y:S01]  /*7a190*/  UMOV UR10, 0xcccccccd ;  /* 0xcccccccd000a7882 */ /* 0x000fe20000000000 */
[----:B------:R-:W-:Y:S01]  /*7a1a0*/  UMOV UR11, 0x4016cccc ;  /* 0x4016cccc000b7882 */ /* 0x000fe20000000000 */
[----:B------:R-:W-:Y:S01]  /*7a1b0*/  IMAD.U32 R174, RZ, RZ, UR9 ;  /* 0x00000009ffae7e24 */ /* 0x000fe2000f8e00ff */
[----:B------:R-:W-:Y:S01]  /*7a1c0*/  IADD3 R120, PT, PT, -R194, R121, R120 ;  /* 0x00000079c2787210 */ /* 0x000fe20007ffe178 */
[----:B------:R-:W-:-:S03]  /*7a1d0*/  IMAD.U32 R176, RZ, RZ, UR9 ;  /* 0x00000009ffb07e24 */ /* 0x000fc6000f8e00ff */
[----:B------:R-:W5:Y:S01]  /*7a1e0*/  LDC R175, c[0x0][0x2f8] ;  /* 0x0000be00ffaf7b82 */ /* 0x000f620000000800 */
[----:B---3--:R-:W-:-:S04]  /*7a1f0*/  IMAD.WIDE R178, R120, 0x8, R182 ;  /* 0x0000000878b27825 */ /* 0x008fc800078e02b6 */
[----:B------:R-:W-:-:S03]  /*7a200*/  IMAD.WIDE.U32 R182, R120, 0x8, R182 ;  /* 0x0000000878b67825 */ /* 0x000fc600078e00b6 */
[----:B------:R-:W3:Y:S01]  /*7a210*/  LDC R177, c[0x0][0x2f8] ;  /* 0x0000be00ffb17b82 */ /* 0x000ee20000000800 */
[----:B----4-:R-:W-:-:S05]  /*7a220*/  IADD3 R173, PT, PT, -R173, 0x27d8, R174 ;  /* 0x000027d8adad7810 */ /* 0x010fca0007ffe1ae */
[----:B------:R-:W-:Y:S01]  /*7a230*/  IMAD.IADD R202, R124, 0x1, R173 ;  /* 0x000000017cca7824 */ /* 0x000fe200078e02ad */
[----:B-----5:R-:W-:-:S05]  /*7a240*/  IADD3 R175, PT, PT, -R175, 0x27f3, R176 ;  /* 0x000027f3afaf7810 */ /* 0x020fca0007ffe1b0 */
[----:B------:R-:W-:Y:S01]  /*7a250*/  IMAD.IADD R199, R125, 0x1, R175 ;  /* 0x000000017dc77824 */ /* 0x000fe200078e02af */
[----:B---3--:R-:W-:-:S04]  /*7a260*/  IADD3 R177, PT, PT, -R177, UR9, RZ ;  /* 0x00000009b1b17c10 */ /* 0x008fc8000fffe1ff */
[----:B------:R-:W-:Y:S01]  /*7a270*/  LEA R198, R198, R177, 0x3 ;  /* 0x000000b1c6c67211 */ /* 0x000fe200078e18ff */
[----:B--2---:R-:W-:Y:S01]  /*7a280*/  DADD R184, R130, -UR10 ;  /* 0x8000000a82b87e29 */ /* 0x004fe20008000000 */
[----:B------:R-:W-:Y:S01]  /*7a290*/  UMOV UR10, 0x3a29c77a ;  /* 0x3a29c77a000a7882 */ /* 0x000fe20000000000 */
[----:B------:R-:W-:-:S06]  /*7a2a0*/  UMOV UR11, 0x3fffcb92 ;  /* 0x3fffcb92000b7882 */ /* 0x000fcc0000000000 */
[----:B------:R-:W-:-:S11]  /*7a2b0*/  DFMA R184, R180, UR10, R184 ;  /* 0x0000000ab4b87c2b */ /* 0x000fd600080000b8 */
.L_x_2500:
        /* <DEDUP_REMOVED lines=12> */
[----:B------:R-:W2:Y:S01]  /*7a380*/  LDC R204, c[0x0][0x2f8] ;  /* 0x0000be00ffcc7b82 */ /* 0x000ea20000000800 */
[----:B------:R-:W-:Y:S01]  /*7a390*/  ISETP.NE.AND P2, PT, R203, 0x1, PT ;  /* 0x00000001cb00780c */ /* 0x000fe20003f45270 */
[----:B------:R-:W-:Y:S01]  /*7a3a0*/  IMAD.U32 R205, RZ, RZ, UR9 ;  /* 0x00000009ffcd7e24 */ /* 0x000fe2000f8e00ff */
[----:B------:R-:W-:Y:S01]  /*7a3b0*/  ISETP.EQ.AND P4, PT, R173, 0x1, PT ;  /* 0x00000001ad00780c */ /* 0x000fe20003f82270 */
[----:B------:R-:W-:Y:S02]  /*7a3c0*/  IMAD.U32 R208, RZ, RZ, UR9 ;  /* 0x00000009ffd07e24 */ /* 0x000fe4000f8e00ff */
[----:B------:R-:W-:Y:S02]  /*7a3d0*/  IMAD.U32 R210, RZ, RZ, UR9 ;  /* 0x00000009ffd27e24 */ /* 0x000fe4000f8e00ff */
[----:B------:R-:W3:Y:S08]  /*7a3e0*/  LDC R206, c[0x0][0x2f8] ;  /* 0x0000be00ffce7b82 */ /* 0x000ef00000000800 */
[----:B------:R-:W4:Y:S08]  /*7a3f0*/  LDC R207, c[0x0][0x2f8] ;  /* 0x0000be00ffcf7b82 */ /* 0x000f300000000800 */
[----:B------:R-:W5:Y:S01]  /*7a400*/  LDC R209, c[0x0][0x2f8] ;  /* 0x0000be00ffd17b82 */ /* 0x000f620000000800 */
[----:B--2---:R-:W-:-:S02]  /*7a410*/  IADD3 R204, PT, PT, -R204, 0x1388, R205 ;  /* 0x00001388cccc7810 */ /* 0x004fc40007ffe1cd */
[----:B---3--:R-:W-:Y:S02]  /*7a420*/  IADD3 R206, PT, PT, -R206, UR9, RZ ;  /* 0x00000009cece7c10 */ /* 0x008fe4000fffe1ff */
[----:B----4-:R-:W-:Y:S02]  /*7a430*/  IADD3 R207, PT, PT, -R207, 0x27f3, R208 ;  /* 0x000027f3cfcf7810 */ /* 0x010fe40007ffe1d0 */
[----:B-----5:R-:W-:Y:S01]  /*7a440*/  IADD3 R209, PT, PT, -R209, 0x27d8, R210 ;  /* 0x000027d8d1d17810 */ /* 0x020fe20007ffe1d2 */
[----:B------:R-:W-:Y:S06]  /*7a450*/  @!P2 BRA P4, `(.L_x_2488) ;  /* 0x0000000000e0a947 */ /* 0x000fec0002000000 */
[C---:B------:R-:W-:Y:S01]  /*7a460*/  IMAD.IADD R187, R195.reuse, 0x1, R209 ;  /* 0x00000001c3bb7824 */ /* 0x040fe200078e02d1 */
[----:B------:R-:W2:Y:S01]  /*7a470*/  LDL.U8 R174, [R199] ;  /* 0x00000000c7ae7983 */ /* 0x000ea20000100000 */
[----:B------:R-:W-:Y:S01]  /*7a480*/  IMAD.IADD R121, R194, 0x1, R207 ;  /* 0x00000001c2797824 */ /* 0x000fe200078e02cf */
[----:B------:R-:W3:Y:S02]  /*7a490*/  LDC.64 R190, c[0x0][0x468] ;  /* 0x00011a00ffbe7b82 */ /* 0x000ee40000000a00 */
[----:B------:R-:W4:Y:S04]  /*7a4a0*/  LDL.U8 R177, [R187+0x1] ;  /* 0x00000100bbb17983 */ /* 0x000f280000100000 */
[----:B------:R-:W5:Y:S04]  /*7a4b0*/  LDL.U8 R186, [R121] ;  /* 0x0000000079ba7983 */ /* 0x000f680000100000 */
[----:B------:R-:W4:Y:S04]  /*7a4c0*/  LDL.U8 R187, [R187] ;  /* 0x00000000bbbb7983 */ /* 0x000f280000100000 */
[----:B------:R-:W2:Y:S04]  /*7a4d0*/  LDL.U8 R176, [R199+-0x1] ;  /* 0xffffff00c7b07983 */ /* 0x000ea80000100000 */
[----:B------:R-:W3:Y:S04]  /*7a4e0*/  LDL.U8 R175, [R202] ;  /* 0x00000000caaf7983 */ /* 0x000ee80000100000 */
[----:B------:R-:W3:Y:S04]  /*7a4f0*/  LDL.S8 R121, [R121+0x1] ;  /* 0x0000010079797983 */ /* 0x000ee80000100200 */
[----:B------:R-:W3:Y:S01]  /*7a500*/  LDL.S8 R120, [R202+-0x1] ;  /* 0xffffff00ca787983 */ /* 0x000ee20000100200 */
[----:B------:R-:W-:Y:S01]  /*7a510*/  UMOV UR10, 0x5197d ;  /* 0x0005197d000a7882 */ /* 0x000fe20000000000 */
[----:B------:R-:W-:-:S04]  /*7a520*/  VIADD R188, R195, 0xffffffff ;  /* 0xffffffffc3bc7836 */ /* 0x000fc80000000000 */
[----:B------:R-:W-:-:S04]  /*7a530*/  IMAD R188, R188, R122, R194 ;  /* 0x0000007abcbc7224 */ /* 0x000fc800078e02c2 */
[----:B------:R-:W-:-:S04]  /*7a540*/  VIADD R196, R188, 0xffffffff ;  /* 0xffffffffbcc47836 */ /* 0x000fc80000000000 */
[C---:B------:R-:W-:Y:S02]  /*7a550*/  IMAD R197, R196.reuse, 0x8, R206 ;  /* 0x00000008c4c57824 */ /* 0x040fe400078e02ce */
[----:B------:R-:W-:-:S04]  /*7a560*/  IMAD R200, R196, 0x8, R204 ;  /* 0x00000008c4c87824 */ /* 0x000fc800078e02cc */
[----:B------:R-:W3:Y:S04]  /*7a570*/  LDL.64 R196, [R197] ;  /* 0x00000000c5c47983 */ /* 0x000ee80000100a00 */
[----:B------:R-:W3:Y:S01]  /*7a580*/  LDL.64 R200, [R200] ;  /* 0x00000000c8c87983 */ /* 0x000ee20000100a00 */
        /* <DEDUP_REMOVED lines=37> */
.L_x_2488:
[----:B------:R-:W-:Y:S01]  /*7a7e0*/  IMAD.IADD R177, R195, 0x1, R209 ;  /* 0x00000001c3b17824 */ /* 0x000fe200078e02d1 */
[----:B------:R-:W2:Y:S01]  /*7a7f0*/  LDL.U8 R120, [R199] ;  /* 0x00000000c7787983 */ /* 0x000ea20000100000 */
[----:B------:R-:W-:-:S03]  /*7a800*/  IMAD.IADD R174, R194, 0x1, R207 ;  /* 0x00000001c2ae7824 */ /* 0x000fc600078e02cf */
[----:B------:R-:W3:Y:S04]  /*7a810*/  LDL.U8 R176, [R177+0x1] ;  /* 0x00000100b1b07983 */ /* 0x000ee80000100000 */
[----:B------:R-:W4:Y:S04]  /*7a820*/  LDL.U8 R186, [R174] ;  /* 0x00000000aeba7983 */ /* 0x000f280000100000 */
[----:B------:R-:W3:Y:S04]  /*7a830*/  LDL.U8 R177, [R177] ;  /* 0x00000000b1b17983 */ /* 0x000ee80000100000 */
[----:B------:R-:W2:Y:S04]  /*7a840*/  LDL.U8 R121, [R199+-0x1] ;  /* 0xffffff00c7797983 */ /* 0x000ea80000100000 */
[----:B------:R-:W5:Y:S04]  /*7a850*/  LDL.U8 R173, [R202] ;  /* 0x00000000caad7983 */ /* 0x000f680000100000 */
[----:B------:R-:W5:Y:S04]  /*7a860*/  LDL.S8 R174, [R174+0x1] ;  /* 0x00000100aeae7983 */ /* 0x000f680000100200 */
[----:B------:R-:W5:Y:S01]  /*7a870*/  LDL.S8 R175, [R202+-0x1] ;  /* 0xffffff00caaf7983 */ /* 0x000f620000100200 */
[----:B------:R-:W-:Y:S01]  /*7a880*/  UMOV UR10, 0x5197d ;  /* 0x0005197d000a7882 */ /* 0x000fe20000000000 */
[----:B----4-:R-:W-:-:S02]  /*7a890*/  PRMT R186, R186, 0x3340, RZ ;  /* 0x00003340baba7816 */ /* 0x010fc400000000ff */
[----:B---3--:R-:W-:-:S04]  /*7a8a0*/  PRMT R176, R177, 0x3340, R176 ;  /* 0x00003340b1b07816 */ /* 0x008fc800000000b0 */
[----:B------:R-:W-:Y:S02]  /*7a8b0*/  PRMT R176, R176, 0x5410, R186 ;  /* 0x00005410b0b07816 */ /* 0x000fe400000000ba */
[----:B------:R-:W3:Y:S01]  /*7a8c0*/  LDC.64 R186, c[0x0][0x468] ;  /* 0x00011a00ffba7b82 */ /* 0x000ee20000000a00 */
        /* <DEDUP_REMOVED lines=10> */
[----:B------:R-:W-:Y:S01]  /*7a970*/  IMAD.WIDE R186, R176, 0x8, R186 ;  /* 0x00000008b0ba7825 */ /* 0x000fe200078e02ba */
[----:B------:R2:W3:Y:S04]  /*7a980*/  LDG.E.64 R120, desc[UR6][R174.64+0x2710] ;  /* 0x00271006ae787981 */ /* 0x0004e8000c1e1b00 */
[----:B------:R-:W2:Y:S01]  /*7a990*/  LDG.E.64 R176, desc[UR6][R186.64+0x3a98] ;  /* 0x003a9806bab07981 */ /* 0x000ea2000c1e1b00 */
[----:B------:R-:W-:-:S03]  /*7a9a0*/  IMAD R188, R173, 0x8, R206 ;  /* 0x00000008adbc7824 */ /* 0x000fc600078e02ce */
[----:B------:R-:W2:Y:S01]  /*7a9b0*/  LDG.E.64 R174, desc[UR6][R174.64+0x3a98] ;  /* 0x003a9806aeae7981 */ /* 0x000ea2000c1e1b00 */
[----:B------:R-:W-:-:S03]  /*7a9c0*/  IMAD R190, R173, 0x8, R204 ;  /* 0x00000008adbe7824 */ /* 0x000fc600078e02cc */
[----:B------:R-:W3:Y:S04]  /*7a9d0*/  LDG.E.64 R186, desc[UR6][R186.64+0x2710] ;  /* 0x00271006baba7981 */ /* 0x000ee8000c1e1b00 */
[----:B------:R-:W4:Y:S04]  /*7a9e0*/  LDL.64 R188, [R188] ;  /* 0x00000000bcbc7983 */ /* 0x000f280000100a00 */
[----:B------:R-:W5:Y:S01]  /*7a9f0*/  LDL.64 R190, [R190] ;  /* 0x00000000bebe7983 */ /* 0x000f620000100a00 */
[----:B------:R-:W-:Y:S01]  /*7aa00*/  UMOV UR10, 0xff800000 ;  /* 0xff800000000a7882 */ /* 0x000fe20000000000 */
[----:B------:R-:W-:Y:S01]  /*7aa10*/  UMOV UR11, 0x41cdcd64 ;  /* 0x41cdcd64000b7882 */ /* 0x000fe20000000000 */
[----:B------:R-:W-:Y:S01]  /*7aa20*/  BSSY.RECONVERGENT B5, `(.L_x_2490) ;  /* 0x0000024000057945 */ /* 0x000fe20003800200 */
[----:B--2---:R-:W-:-:S02]  /*7aa30*/  DADD R174, R176, R174 ;  /* 0x00000000b0ae7229 */ /* 0x004fc400000000ae */
[----:B---3--:R-:W-:-:S06]  /*7aa40*/  DADD R120, R186, R120 ;  /* 0x00000000ba787229 */ /* 0x008fcc0000000078 */
[----:B----4-:R-:W-:Y:S02]  /*7aa50*/  DADD R188, R188, R174 ;  /* 0x00000000bcbc7229 */ /* 0x010fe400000000ae */
[----:B-----5:R-:W-:-:S06]  /*7aa60*/  DADD R120, R190, R120 ;  /* 0x00000000be787229 */ /* 0x020fcc0000000078 */
        /* <DEDUP_REMOVED lines=10> */
[----:B------:R-:W-:-:S06]  /*7ab10*/  MOV R120, 0x1 ;  /* 0x0000000100787802 */ /* 0x000fcc0000000f00 */
        /* <DEDUP_REMOVED lines=20> */
.L_x_2491:
[----:B------:R-:W-:Y:S05]  /*7ac60*/  BSYNC.RECONVERGENT B5 ;  /* 0x0000000000057941 */ /* 0x000fea0003800200 */
.L_x_2490:
        /* <DEDUP_REMOVED lines=26> */
.L_x_2493:
[----:B------:R-:W-:Y:S05]  /*7ae10*/  BSYNC.RECONVERGENT B5 ;  /* 0x0000000000057941 */ /* 0x000fea0003800200 */
.L_x_2492:
[----:B------:R-:W-:-:S06]  /*7ae20*/  DSETP.GE.AND P2, PT, R120, R176, PT ;  /* 0x000000b07800722a */ /* 0x000fcc0003f46000 */
[----:B------:R-:W-:Y:S02]  /*7ae30*/  FSEL R120, R188, RZ, P2 ;  /* 0x000000ffbc787208 */ /* 0x000fe40001000000 */
[----:B------:R-:W-:Y:S02]  /*7ae40*/  FSEL R121, R189, +QNAN , P2 ;  /* 0x7ff00000bd797808 */ /* 0x000fe40001000000 */
[----:B------:R-:W-:Y:S02]  /*7ae50*/  FSEL R176, R186, RZ, P2 ;  /* 0x000000ffbab07208 */ /* 0x000fe40001000000 */
[----:B------:R-:W-:Y:S01]  /*7ae60*/  FSEL R177, R187, -1.875, P2 ;  /* 0xbff00000bbb17808 */ /* 0x000fe20001000000 */
[----:B------:R-:W-:Y:S06]  /*7ae70*/  BRA `(.L_x_2489) ;  /* 0x0000000400a47947 */ /* 0x000fec0003800000 */
.L_x_2487:
[----:B------:R-:W2:Y:S01]  /*7ae80*/  LDC R204, c[0x0][0x2f8] ;  /* 0x0000be00ffcc7b82 */ /* 0x000ea20000000800 */
[----:B------:R-:W-:Y:S01]  /*7ae90*/  ISETP.NE.AND P4, PT, R203, 0x1, PT ;  /* 0x00000001cb00780c */ /* 0x000fe20003f85270 */
[----:B------:R-:W-:Y:S02]  /*7aea0*/  IMAD.U32 R205, RZ, RZ, UR9 ;  /* 0x00000009ffcd7e24 */ /* 0x000fe4000f8e00ff */
[----:B------:R-:W-:Y:S01]  /*7aeb0*/  IMAD.U32 R207, RZ, RZ, UR9 ;  /* 0x00000009ffcf7e24 */ /* 0x000fe2000f8e00ff */
[----:B------:R-:W-:-:S03]  /*7aec0*/  ISETP.EQ.OR P5, PT, R173, 0x1, !P4 ;  /* 0x00000001ad00780c */ /* 0x000fc600067a2670 */
[----:B------:R-:W3:Y:S01]  /*7aed0*/  LDC R206, c[0x0][0x2f8] ;  /* 0x0000be00ffce7b82 */ /* 0x000ee20000000800 */
[----:B--2---:R-:W-:Y:S02]  /*7aee0*/  IADD3 R204, PT, PT, -R204, 0x27f3, R205 ;  /* 0x000027f3cccc7810 */ /* 0x004fe40007ffe1cd */
[----:B---3--:R-:W-:-:S07]  /*7aef0*/  IADD3 R206, PT, PT, -R206, 0x27d8, R207 ;  /* 0x000027d8cece7810 */ /* 0x008fce0007ffe1cf */
[----:B------:R-:W-:Y:S05]  /*7af00*/  @P5 BRA `(.L_x_2494) ;  /* 0x0000000000bc5947 */ /* 0x000fea0003800000 */
[----:B------:R-:W-:Y:S01]  /*7af10*/  IMAD.IADD R120, R194, 0x1, R204 ;  /* 0x00000001c2787824 */ /* 0x000fe200078e02cc */
[----:B------:R-:W2:Y:S01]  /*7af20*/  LDL.S8 R174, [R199] ;  /* 0x00000000c7ae7983 */ /* 0x000ea20000100200 */
[----:B------:R-:W-:Y:S01]  /*7af30*/  IMAD.IADD R173, R195, 0x1, R206 ;  /* 0x00000001c3ad7824 */ /* 0x000fe200078e02ce */
[----:B------:R-:W3:Y:S02]  /*7af40*/  LDCU.64 UR10, c[0x0][0x468] ;  /* 0x00008d00ff0a77ac */ /* 0x000ee40008000a00 */
[----:B------:R-:W4:Y:S04]  /*7af50*/  LDL.S8 R121, [R202] ;  /* 0x00000000ca797983 */ /* 0x000f280000100200 */
[----:B------:R-:W5:Y:S04]  /*7af60*/  LDL.S8 R120, [R120] ;  /* 0x0000000078787983 */ /* 0x000f680000100200 */
[----:B------:R-:W3:Y:S01]  /*7af70*/  LDL.S8 R173, [R173] ;  /* 0x00000000adad7983 */ /* 0x000ee20000100200 */
[----:B------:R-:W0:Y:S03]  /*7af80*/  LDC R196, c[0x0][0x2f8] ;  /* 0x0000be00ffc47b82 */ /* 0x000e260000000800 */
[----:B------:R-:W3:Y:S05]  /*7af90*/  LDG.E.64 R186, desc[UR6][R178.64+0x5f98] ;  /* 0x005f9806b2ba7981 */ /* 0x000eea000c1e1b00 */
[----:B------:R-:W1:Y:S01]  /*7afa0*/  LDC R197, c[0x0][0x2f8] ;  /* 0x0000be00ffc57b82 */ /* 0x000e620000000800 */
[----:B------:R-:W-:Y:S01]  /*7afb0*/  IMAD.U32 R200, RZ, RZ, UR9 ;  /* 0x00000009ffc87e24 */ /* 0x000fe2000f8e00ff */
[----:B0-----:R-:W-:-:S04]  /*7afc0*/  IADD3 R196, PT, PT, -R196, UR9, RZ ;  /* 0x00000009c4c47c10 */ /* 0x001fc8000fffe1ff */
[----:B-1----:R-:W-:Y:S02]  /*7afd0*/  IADD3 R197, PT, PT, -R197, 0x1388, R200 ;  /* 0x00001388c5c57810 */ /* 0x002fe40007ffe1c8 */
        /* <DEDUP_REMOVED lines=19> */
[----:B------:R-:W4:Y:S01]  /*7b110*/  LDL.64 R200, [R200] ;  /* 0x00000000c8c87983 */ /* 0x000f220000100a00 */
        /* <DEDUP_REMOVED lines=14> */
.L_x_2494:
        /* <DEDUP_REMOVED lines=8> */
[----:B------:R-:W-:Y:S01]  /*7b280*/  IADD3 R120, PT, PT, R195, R206, RZ ;  /* 0x000000cec3787210 */ /* 0x000fe20007ffe0ff */
[----:B------:R-:W-:Y:S01]  /*7b290*/  IMAD.IADD R121, R194, 0x1, R204 ;  /* 0x00000001c2797824 */ /* 0x000fe200078e02cc */
[----:B------:R-:W2:Y:S01]  /*7b2a0*/  LDL.U8 R173, [R202] ;  /* 0x00000000caad7983 */ /* 0x000ea20000100000 */
[----:B------:R-:W3:Y:S03]  /*7b2b0*/  LDC.64 R176, c[0x0][0x468] ;  /* 0x00011a00ffb07b82 */ /* 0x000ee60000000a00 */
[----:B------:R-:W2:Y:S04]  /*7b2c0*/  LDL.U8 R120, [R120] ;  /* 0x0000000078787983 */ /* 0x000ea80000100000 */
[----:B------:R-:W4:Y:S04]  /*7b2d0*/  LDL.U8 R121, [R121] ;  /* 0x0000000079797983 */ /* 0x000f280000100000 */
[----:B------:R-:W5:Y:S01]  /*7b2e0*/  LDL.S8 R174, [R199] ;  /* 0x00000000c7ae7983 */ /* 0x000f620000100200 */
[----:B------:R-:W-:-:S03]  /*7b2f0*/  UMOV UR10, 0x5197d ;  /* 0x0005197d000a7882 */ /* 0x000fc60000000000 */
[----:B------:R-:W3:Y:S01]  /*7b300*/  LDG.E.64 R186, desc[UR6][R182.64+0x5f98] ;  /* 0x005f9806b6ba7981 */ /* 0x000ee2000c1e1b00 */
[----:B--2---:R-:W-:Y:S02]  /*7b310*/  PRMT R120, R120, 0x3340, R173 ;  /* 0x0000334078787816 */ /* 0x004fe400000000ad */
[----:B----4-:R-:W-:-:S04]  /*7b320*/  PRMT R121, R121, 0x3340, RZ ;  /* 0x0000334079797816 */ /* 0x010fc800000000ff */
[----:B------:R-:W-:-:S05]  /*7b330*/  PRMT R120, R120, 0x5410, R121 ;  /* 0x0000541078787816 */ /* 0x000fca0000000079 */
[----:B-----5:R-:W-:-:S04]  /*7b340*/  IDP.4A.S8.U8 R174, R120, UR10, R174 ;  /* 0x0000000a78ae7c26 */ /* 0x020fc800080002ae */
[----:B---3--:R-:W-:Y:S02]  /*7b350*/  IMAD.WIDE R174, R174, 0x8, R176 ;  /* 0x00000008aeae7825 */ /* 0x008fe400078e02b0 */
[----:B------:R-:W2:Y:S04]  /*7b360*/  LDG.E.64 R176, desc[UR6][R182.64+0x6268] ;  /* 0x00626806b6b07981 */ /* 0x000ea8000c1e1b00 */
[----:B------:R-:W2:Y:S04]  /*7b370*/  LDG.E.64 R120, desc[UR6][R174.64+0x1388] ;  /* 0x00138806ae787981 */ /* 0x000ea8000c1e1b00 */
[----:B------:R-:W3:Y:S01]  /*7b380*/  LDG.E.64 R174, desc[UR6][R174.64] ;  /* 0x00000006aeae7981 */ /* 0x000ee2000c1e1b00 */
[----:B--2---:R-:W-:-:S02]  /*7b390*/  DADD R120, R176, R120 ;  /* 0x00000000b0787229 */ /* 0x004fc40000000078 */
[----:B---3--:R-:W-:-:S11]  /*7b3a0*/  DADD R174, R186, R174 ;  /* 0x00000000baae7229 */ /* 0x008fd600000000ae */
.L_x_2496:
[----:B------:R-:W-:Y:S05]  /*7b3b0*/  BSYNC.RECONVERGENT B5 ;  /* 0x0000000000057941 */ /* 0x000fea0003800200 */
.L_x_2495:
[----:B------:R-:W2:Y:S01]  /*7b3c0*/  LDC R176, c[0x0][0x2f8] ;  /* 0x0000be00ffb07b82 */ /* 0x000ea20000000800 */
[----:B------:R-:W-:Y:S02]  /*7b3d0*/  VIADD R173, R195, 0xffffffff ;  /* 0xffffffffc3ad7836 */ /* 0x000fe40000000000 */
[----:B------:R-:W-:Y:S02]  /*7b3e0*/  IMAD.U32 R187, RZ, RZ, UR9 ;  /* 0x00000009ffbb7e24 */ /* 0x000fe4000f8e00ff */
[----:B------:R-:W-:-:S03]  /*7b3f0*/  IMAD R173, R173, R122, R194 ;  /* 0x0000007aadad7224 */ /* 0x000fc600078e02c2 */
[----:B------:R-:W3:Y:S01]  /*7b400*/  LDC R186, c[0x0][0x2f8] ;  /* 0x0000be00ffba7b82 */ /* 0x000ee20000000800 */
[----:B------:R-:W-:Y:S01]  /*7b410*/  VIADD R173, R173, 0xffffffff ;  /* 0xffffffffadad7836 */ /* 0x000fe20000000000 */
[----:B--2---:R-:W-:-:S05]  /*7b420*/  IADD3 R176, PT, PT, -R176, UR9, RZ ;  /* 0x00000009b0b07c10 */ /* 0x004fca000fffe1ff */
[----:B------:R-:W-:Y:S01]  /*7b430*/  IMAD R176, R173, 0x8, R176 ;  /* 0x00000008adb07824 */ /* 0x000fe200078e02b0 */
[----:B---3--:R-:W-:-:S05]  /*7b440*/  IADD3 R186, PT, PT, -R186, 0x1388, R187 ;  /* 0x00001388baba7810 */ /* 0x008fca0007ffe1bb */
        /* <DEDUP_REMOVED lines=11> */
[----:B------:R-:W-:-:S07]  /*7b500*/  FSEL R177, R175, -1.875, !P2 ;  /* 0xbff00000afb17808 */ /* 0x000fce0005000000 */
.L_x_2489:
[----:B------:R-:W-:Y:S05]  /*7b510*/  BSYNC.RECONVERGENT B0 ;  /* 0x0000000000007941 */ /* 0x000fea0003800200 */
.L_x_2486:
        /* <DEDUP_REMOVED lines=33> */
.L_x_2498:
[----:B------:R-:W-:-:S13]  /*7b730*/  ISETP.GT.AND P2, PT, R195, 0x1, PT ;  /* 0x00000001c300780c */ /* 0x000fda0003f44270 */
[----:B------:R-:W-:Y:S05]  /*7b740*/  @!P2 BREAK.RELIABLE B0 ;  /* 0x000000000000a942 */ /* 0x000fea0003800100 */
[----:B------:R-:W-:Y:S05]  /*7b750*/  @!P2 BRA `(.L_x_2485) ;  /* 0x000000000050a947 */ /* 0x000fea0003800000 */
[----:B------:R-:W-:Y:S05]  /*7b760*/  BSYNC.RELIABLE B0 ;  /* 0x0000000000007941 */ /* 0x000fea0003800100 */
.L_x_2497:
[----:B------:R-:W-:Y:S01]  /*7b770*/  VIADD R194, R194, 0x1 ;  /* 0x00000001c2c27836 */ /* 0x000fe20000000000 */
[----:B------:R-:W-:-:S04]  /*7b780*/  IADD3 R195, PT, PT, R195, -0x1, RZ ;  /* 0xffffffffc3c37810 */ /* 0x000fc80007ffe0ff */
[----:B------:R-:W-:-:S13]  /*7b790*/  ISETP.GE.AND P2, PT, R194, R125, PT ;  /* 0x0000007dc200720c */ /* 0x000fda0003f46270 */
[----:B------:R-:W-:Y:S05]  /*7b7a0*/  @!P2 BRA `(.L_x_2500) ;  /* 0xffffffe800c4a947 */ /* 0x000fea000383ffff */
[----:B------:R-:W-:Y:S05]  /*7b7b0*/  BRA `(.L_x_2485) ;  /* 0x0000000000387947 */ /* 0x000fea0003800000 */
.L_x_2499:
[----:B------:R-:W2:Y:S01]  /*7b7c0*/  LDC R131, c[0x0][0x2f8] ;  /* 0x0000be00ff837b82 */ /* 0x000ea20000000800 */
[----:B------:R-:W-:Y:S01]  /*7b7d0*/  IMAD.U32 R173, RZ, RZ, UR9 ;  /* 0x00000009ffad7e24 */ /* 0x000fe2000f8e00ff */
[----:B------:R-:W-:Y:S01]  /*7b7e0*/  PLOP3.LUT P3, PT, PT, PT, PT, 0x8, 0x80 ;  /* 0x000000000080781c */ /* 0x000fe20003f6e170 */
[----:B------:R-:W-:Y:S02]  /*7b7f0*/  IMAD.U32 R130, RZ, RZ, UR9 ;  /* 0x00000009ff827e24 */ /* 0x000fe4000f8e00ff */
[----:B------:R-:W-:Y:S02]  /*7b800*/  VIADD R120, R195, 0xffffffff ;  /* 0xffffffffc3787836 */ /* 0x000fe40000000000 */
[----:B------:R-:W-:Y:S01]  /*7b810*/  IMAD.MOV.U32 R125, RZ, RZ, R194 ;  /* 0x000000ffff7d7224 */ /* 0x000fe200078e00c2 */
[----:B------:R-:W3:Y:S01]  /*7b820*/  LDC R121, c[0x0][0x2f8] ;  /* 0x0000be00ff797b82 */ /* 0x000ee20000000800 */
[----:B------:R-:W-:Y:S01]  /*7b830*/  IMAD.MOV.U32 R124, RZ, RZ, R195 ;  /* 0x000000ffff7c7224 */ /* 0x000fe200078e00c3 */
[----:B--2---:R-:W-:-:S05]  /*7b840*/  IADD3 R131, PT, PT, -R131, 0x2710, R173 ;  /* 0x0000271083837810 */ /* 0x004fca0007ffe1ad */
[----:B------:R-:W-:Y:S01]  /*7b850*/  IMAD R120, R120, 0x4, R131 ;  /* 0x0000000478787824 */ /* 0x000fe200078e0283 */
[----:B---3--:R-:W-:-:S04]  /*7b860*/  IADD3 R121, PT, PT, -R121, 0x2774, R130 ;  /* 0x0000277479797810 */ /* 0x008fc80007ffe182 */
[----:B------:R2:W-:Y:S02]  /*7b870*/  STL [R120], R194 ;  /* 0x000000c278007387 */ /* 0x0005e40000100800 */
[----:B--2---:R-:W-:-:S05]  /*7b880*/  IMAD R120, R194, 0x4, R121 ;  /* 0x00000004c2787824 */ /* 0x004fca00078e0279 */
[----:B------:R2:W-:Y:S02]  /*7b890*/  STL [R120+-0x4], R195 ;  /* 0xfffffcc378007387 */ /* 0x0005e40000100800 */
.L_x_2485:
[----:B------:R-:W-:Y:S05]  /*7b8a0*/  BSYNC.RECONVERGENT B1 ;  /* 0x0000000000017941 */ /* 0x000fea0003800200 */
.L_x_2484:
[C---:B------:R-:W-:Y:S01]  /*7b8b0*/  ISETP.LT.U32.AND P2, PT, R193.reuse, 0x20, PT ;  /* 0x00000020c100780c */ /* 0x040fe20003f41070 */
[----:B------:R-:W-:-:S12]  /*7b8c0*/  VIADD R193, R193, 0x1 ;  /* 0x00000001c1c17836 */ /* 0x000fd80000000000 */
[----:B------:R-:W-:Y:S05]  /*7b8d0*/  @P3 BRA P2, `(.L_x_2501) ;  /* 0xffffffe400d43947 */ /* 0x000fea000103ffff */
.L_x_2483:
[----:B------:R-:W-:Y:S05]  /*7b8e0*/  BSYNC.RECONVERGENT B2 ;  /* 0x0000000000027941 */ /* 0x000fea0003800200 */
.L_x_2482:
[----:B--2---:R-:W2:Y:S01]  /*7b8f0*/  LDC R120, c[0x0][0x2f8] ;  /* 0x0000be00ff787b82 */ /* 0x004ea20000000800 */
[----:B------:R-:W-:-:S05]  /*7b900*/  IMAD.U32 R121, RZ, RZ, UR9 ;  /* 0x00000009ff797e24 */ /* 0x000fca000f8e00ff */
[----:B--2---:R-:W-:-:S05]  /*7b910*/  IADD3 R120, PT, PT, -R120, 0x27f3, R121 ;  /* 0x000027f378787810 */ /* 0x004fca0007ffe179 */
[----:B------:R-:W-:-:S06]  /*7b920*/  IMAD.IADD R193, R125, 0x1, R120 ;  /* 0x000000017dc17824 */ /* 0x000fcc00078e0278 */
[----:B------:R-:W5:Y:S01]  /*7b930*/  LDL.U8 R193, [R193] ;  /* 0x00000000c1c17983 */ /* 0x000f620000100000 */
[----:B------:R-:W-:Y:S05]  /*7b940*/  BRA `(.L_x_2502) ;  /* 0xffffffc400dc7947 */ /* 0x000fea000383ffff */
.L_x_2479:
[----:B------:R-:W-:Y:S05]  /*7b950*/  BSYNC.RECONVERGENT B3 ;  /* 0x0000000000037941 */ /* 0x000fea0003800200 */
.L_x_2455:
[----:B------:R-:W2:Y:S01]  /*7b960*/  LDC R120, c[0x0][0x2f8] ;  /* 0x0000be00ff787b82 */ /* 0x000ea20000000800 */
[----:B------:R-:W-:Y:S01]  /*7b970*/  IMAD.U32 R121, RZ, RZ, UR9 ;  /* 0x00000009ff797e24 */ /* 0x000fe2000f8e00ff */
[----:B------:R-:W3:Y:S04]  /*7b980*/  LDL.64 R172, [R172] ;  /* 0x00000000acac7983 */ /* 0x000ee80000100a00 */
[----:B--2---:R-:W-:-:S05]  /*7b990*/  IADD3 R120, PT, PT, -R120, 0x1388, R121 ;  /* 0x0000138878787810 */ /* 0x004fca0007ffe179 */
[----:B------:R-:W-:-:S06]  /*7b9a0*/  IMAD R120, R192, 0x8, R120 ;  /* 0x00000008c0787824 */ /* 0x000fcc00078e0278 */
[----:B------:R-:W2:Y:S01]  /*7b9b0*/  LDL.64 R120, [R120] ;  /* 0x0000000078787983 */ /* 0x000ea20000100a00 */
[----:B------:R-:W-:Y:S05]  /*7b9c0*/  BMOV.32.CLEAR RZ, B0 ;  /* 0x0000000000ff7355 */ /* 0x000fea0000100000 */
[----:B------:R-:W-:Y:S01]  /*7b9d0*/  BSSY.RECONVERGENT B0, `(.L_x_2503) ;  /* 0x000018d000007945 */ /* 0x000fe20003800200 */
[----:B---3--:R-:W-:Y:S02]  /*7b9e0*/  DADD R126, R172, R126 ;  /* 0x00000000ac7e7229 */ /* 0x008fe4000000007e */
[----:B--2---:R-:W-:Y:S01]  /*7b9f0*/  DADD R128, R120, R128 ;  /* 0x0000000078807229 */ /* 0x004fe20000000080 */
        /* <DEDUP_REMOVED lines=16> */
.L_x_2509:
[----:B------:R-:W2:Y:S01]  /*7bb00*/  LDC R125, c[0x0][0x2f8] ;  /* 0x0000be00ff7d7b82 */ /* 0x000ea20000000800 */
[----:B------:R-:W-:-:S05]  /*7bb10*/  IMAD.U32 R130, RZ, RZ, UR9 ;  /* 0x00000009ff827e24 */ /* 0x000fca000f8e00ff */
[----:B--2---:R-:W-:-:S04]  /*7bb20*/  IADD3 R125, PT, PT, -R125, 0x2710, R130 ;  /* 0x000027107d7d7810 */ /* 0x004fc80007ffe182 */
        /* <DEDUP_REMOVED lines=68> */
.L_x_2508:
[----:B------:R-:W-:Y:S05]  /*7bf70*/  BSYNC.RECONVERGENT B2 ;  /* 0x0000000000027941 */ /* 0x000fea0003800200 */
.L_x_2507:
[----:B------:R-:W-:Y:S05]  /*7bf80*/  @!P0 BRA `(.L_x_2506) ;  /* 0x0000000400608947 */ /* 0x000fea0003800000 */
[----:B------:R-:W2:Y:S01]  /*7bf90*/  LDC R176, c[0x0][0x2f8] ;  /* 0x0000be00ffb07b82 */ /* 0x000ea20000000800 */
[----:B------:R-:W-:Y:S01]  /*7bfa0*/  ISETP.GE.U32.AND P1, PT, R120, 0x8, PT ;  /* 0x000000087800780c */ /* 0x000fe20003f26070 */
[----:B------:R-:W-:Y:S01]  /*7bfb0*/  IMAD.U32 R177, RZ, RZ, UR9 ;  /* 0x00000009ffb17e24 */ /* 0x000fe2000f8e00ff */
[----:B------:R-:W-:Y:S01]  /*7bfc0*/  LOP3.LUT R120, R123, 0x7, RZ, 0xc0, !PT ;  /* 0x000000077b787812 */ /* 0x000fe200078ec0ff */
[----:B------:R-:W-:Y:S03]  /*7bfd0*/  BSSY.RECONVERGENT B2, `(.L_x_2510) ;  /* 0x0000026000027945 */ /* 0x000fe60003800200 */
[----:B------:R-:W-:Y:S02]  /*7bfe0*/  ISETP.NE.AND P0, PT, R120, RZ, PT ;  /* 0x000000ff7800720c */ /* 0x000fe40003f05270 */
[----:B--2---:R-:W-:-:S05]  /*7bff0*/  IADD3 R176, PT, PT, -R176, 0x2710, R177 ;  /* 0x00002710b0b07810 */ /* 0x004fca0007ffe1b1 */
        /* <DEDUP_REMOVED lines=21> */
[----:B------:R-:W-:-:S04]  /*7c150*/  ISETP.GT.AND P1, PT, R125, RZ, PT ;  /* 0x000000ff7d00720c */ /* 0x000fc80003f24270 */
[----:B------:R-:W-:-:S03]  /*7c160*/  IADD3 R125, PT, PT, R130, 0x1, RZ ;  /* 0x00000001827d7810 */ /* 0x000fc60007ffe0ff */
        /* <DEDUP_REMOVED lines=12> */
.L_x_2511:
[----:B------:R-:W-:Y:S05]  /*7c230*/  BSYNC.RECONVERGENT B2 ;  /* 0x0000000000027941 */ /* 0x000fea0003800200 */
.L_x_2510:
        /* <DEDUP_REMOVED lines=24> */
.L_x_2513:
[----:B------:R-:W-:Y:S05]  /*7c3c0*/  BSYNC.RECONVERGENT B2 ;  /* 0x0000000000027941 */ /* 0x000fea0003800200 */
.L_x_2512:
[----:B------:R-:W-:Y:S05]  /*7c3d0*/  @!P1 BRA `(.L_x_2506) ;  /* 0x00000000004c9947 */ /* 0x000fea0003800000 */
[----:B------:R-:W-:-:S05]  /*7c3e0*/  LEA R121, R121, R176, 0x2 ;  /* 0x000000b079797211 */ /* 0x000fca00078e10ff */
        /* <DEDUP_REMOVED lines=18> */
.L_x_2506:
[----:B------:R-:W-:Y:S05]  /*7c510*/  BSYNC.RECONVERGENT B1 ;  /* 0x0000000000017941 */ /* 0x000fea0003800200 */
.L_x_2505:
        /* <DEDUP_REMOVED lines=11> */
.L_x_2518:
[----:B------:R-:W2:Y:S01]  /*7c5d0*/  LDC R124, c[0x0][0x2f8] ;  /* 0x0000be00ff7c7b82 */ /* 0x000ea20000000800 */
[----:B------:R-:W-:-:S05]  /*7c5e0*/  IMAD.U32 R125, RZ, RZ, UR9 ;  /* 0x00000009ff7d7e24 */ /* 0x000fca000f8e00ff */
[----:B--2---:R-:W-:-:S05]  /*7c5f0*/  IADD3 R124, PT, PT, -R124, 0x2774, R125 ;  /* 0x000027747c7c7810 */ /* 0x004fca0007ffe17d */
        /* <DEDUP_REMOVED lines=23> */
[C---:B------:R-:W-:Y:S02]  /*7c770*/  VIADD R175, R176.reuse, 0x1 ;  /* 0x00000001b0af7836 */ /* 0x040fe40000000000 */
[----:B------:R-:W-:Y:S02]  /*7c780*/  @!P2 IADD3 R175, PT, PT, R176, RZ, RZ ;  /* 0x000000ffb0afa210 */ /* 0x000fe40007ffe0ff */
[----:B------:R-:W-:Y:S02]  /*7c790*/  ISETP.GT.AND P2, PT, R172, RZ, PT ;  /* 0x000000ffac00720c */ /* 0x000fe40003f44270 */
[----:B------:R-:W5:Y:S01]  /*7c7a0*/  LDL R172, [R125+0x2c] ;  /* 0x00002c007dac7983 */ /* 0x000f620000100800 */
[----:B------:R-:W-:-:S03]  /*7c7b0*/  VIADD R177, R175, 0x1 ;  /* 0x00000001afb17836 */ /* 0x000fc60000000000 */
[----:B------:R-:W-:Y:S02]  /*7c7c0*/  @!P1 IMAD.MOV R177, RZ, RZ, R175 ;  /* 0x000000ffffb19224 */ /* 0x000fe400078e02af */
[----:B------:R-:W5:Y:S02]  /*7c7d0*/  LDL R175, [R125+0x30] ;  /* 0x000030007daf7983 */ /* 0x000f640000100800 */
[----:B------:R-:W-:-:S03]  /*7c7e0*/  VIADD R176, R177, 0x1 ;  /* 0x00000001b1b07836 */ /* 0x000fc60000000000 */
        /* <DEDUP_REMOVED lines=33> */
[----:B------:R-:W-:-:S03]  /*7ca00*/  ISETP.NE.AND P1, PT, R123, R121, PT ;  /* 0x000000797b00720c */ /* 0x000fc60003f25270 */
[----:B------:R-:W-:-:S04]  /*7ca10*/  VIADD R131, R124, 0x1 ;  /* 0x000000017c837836 */ /* 0x000fc80000000000 */
[----:B------:R-:W-:-:S06]  /*7ca20*/  @!P2 IMAD.MOV R131, RZ, RZ, R124 ;  /* 0x000000ffff83a224 */ /* 0x000fcc00078e027c */
[----:B------:R-:W-:Y:S05]  /*7ca30*/  @P1 BRA `(.L_x_2518) ;  /* 0xfffffff800e41947 */ /* 0x000fea000383ffff */
.L_x_2517:
[----:B------:R-:W-:Y:S05]  /*7ca40*/  BSYNC.RECONVERGENT B2 ;  /* 0x0000000000027941 */ /* 0x000fea0003800200 */
.L_x_2516:
        /* <DEDUP_REMOVED lines=40> */
[----:B------:R-:W-:-:S05]  /*7ccd0*/  @!P1 IMAD.MOV R123, RZ, RZ, R124 ;  /* 0x000000ffff7b9224 */ /* 0x000fca00078e027c */
[----:B------:R-:W-:Y:S01]  /*7cce0*/  IADD3 R131, PT, PT, R123, 0x1, RZ ;  /* 0x000000017b837810 */ /* 0x000fe20007ffe0ff */
[----:B------:R-:W-:-:S07]  /*7ccf0*/  @!P2 IMAD.MOV R131, RZ, RZ, R123 ;  /* 0x000000ffff83a224 */ /* 0x000fce00078e027b */
.L_x_2520:
[----:B------:R-:W-:Y:S05]  /*7cd00*/  BSYNC.RECONVERGENT B2 ;  /* 0x0000000000027941 */ /* 0x000fea0003800200 */
.L_x_2519:
        /* <DEDUP_REMOVED lines=24> */
.L_x_2522:
[----:B------:R-:W-:Y:S05]  /*7ce90*/  BSYNC.RECONVERGENT B2 ;  /* 0x0000000000027941 */ /* 0x000fea0003800200 */
.L_x_2521:
        /* <DEDUP_REMOVED lines=17> */
[C---:B------:R-:W-:Y:S01]  /*7cfb0*/  @P1 VIADD R120, R131.reuse, 0x1 ;  /* 0x0000000183781836 */ /* 0x040fe20000000000 */
[----:B------:R-:W-:-:S05]  /*7cfc0*/  @!P2 IADD3 R120, PT, PT, R131, RZ, RZ ;  /* 0x000000ff8378a210 */ /* 0x000fca0007ffe0ff */
[----:B------:R-:W-:-:S07]  /*7cfd0*/  @P1 IMAD.MOV.U32 R131, RZ, RZ, R120 ;  /* 0x000000ffff831224 */ /* 0x000fce00078e0078 */
.L_x_2515:
[----:B------:R-:W-:Y:S05]  /*7cfe0*/  BSYNC.RECONVERGENT B1 ;  /* 0x0000000000017941 */ /* 0x000fea0003800200 */
.L_x_2514:
        /* <DEDUP_REMOVED lines=36> */
.L_x_2524:
[----:B------:R-:W-:Y:S05]  /*7d230*/  BSYNC.RECONVERGENT B1 ;  /* 0x0000000000017941 */ /* 0x000fea0003800200 */
.L_x_2523:
[----:B------:R-:W-:Y:S01]  /*7d240*/  UMOV UR10, 0x66666666 ;  /* 0x66666666000a7882 */ /* 0x000fe20000000000 */
[----:B------:R-:W-:Y:S01]  /*7d250*/  UMOV UR11, 0x40711266 ;  /* 0x40711266000b7882 */ /* 0x000fe20000000000 */
[----:B------:R-:W-:Y:S01]  /*7d260*/  IMAD.MOV.U32 R122, RZ, RZ, 0x0 ;  /* 0x00000000ff7a7424 */ /* 0x000fe200078e00ff */
[----:B------:R-:W-:Y:S01]  /*7d270*/  DADD R120, R120, -UR10 ;  /* 0x8000000a78787e29 */ /* 0x000fe20008000000 */
[----:B------:R-:W-:-:S07]  /*7d280*/  IMAD.MOV.U32 R123, RZ, RZ, 0x40590000 ;  /* 0x40590000ff7b7424 */ /* 0x000fce00078e00ff */
[----:B------:R-:W-:-:S11]  /*7d290*/  DFMA R120, R120, R122, 0.5 ;  /* 0x3fe000007878742b */ /* 0x000fd6000000007a */
.L_x_2504:
[----:B------:R-:W-:Y:S05]  /*7d2a0*/  BSYNC.RECONVERGENT B0 ;  /* 0x0000000000007941 */ /* 0x000fea0003800200 */
.L_x_2503:
        /* <DEDUP_REMOVED lines=29> */
.L_x_2526:
[----:B------:R-:W-:Y:S05]  /*7d480*/  BSYNC.RECONVERGENT B0 ;  /* 0x0000000000007941 */ /* 0x000fea0003800200 */
.L_x_2525:
[----:B------:R-:W-:Y:S01]  /*7d490*/  IMAD.MOV.U32 R120, RZ, RZ, R122 ;  /* 0x000000ffff787224 */ /* 0x000fe200078e007a */
[----:B------:R-:W-:-:S07]  /*7d4a0*/  MOV R121, R123 ;  /* 0x0000007b00797202 */ /* 0x000fce0000000f00 */
.L_x_2454:
[----:B------:R-:W-:Y:S05]  /*7d4b0*/  BSYNC.RECONVERGENT B4 ;  /* 0x0000000000047941 */ /* 0x000fea0003800200 */
.L_x_2453:
[----:B------:R-:W-:-:S14]  /*7d4c0*/  DSETP.GT.AND P0, PT, R120, R2, PT ;  /* 0x000000027800722a */ /* 0x000fdc0003f04000 */
[----:B------:R-:W-:Y:S05]  /*7d4d0*/  @P0 BRA `(.L_x_705) ;  /* 0x0000169c002c0947 */ /* 0x000fea0003800000 */
[----:B------:R2:W5:Y:S04]  /*7d4e0*/  LDL.64 R122, [R0+0x2950] ;  /* 0x00295000007a7983 */ /* 0x0005680000100a00 */
[----:B------:R2:W5:Y:S01]  /*7d4f0*/  LDL.64 R126, [R0+0x2960] ;  /* 0x00296000007e7983 */ /* 0x0005620000100a00 */
[----:B------:R-:W-:Y:S05]  /*7d500*/  BMOV.32.CLEAR RZ, B0 ;  /* 0x0000000000ff7355 */ /* 0x000fea0000100000 */
[----:B------:R-:W-:Y:S01]  /*7d510*/  BSSY.RECONVERGENT B0, `(.L_x_2527) ;  /* 0x0000009000007945 */ /* 0x000fe20003800200 */
[----:B------:R-:W-:-:S07]  /*7d520*/  IMAD.MOV.U32 R124, RZ, RZ, RZ ;  /* 0x000000ffff7c7224 */ /* 0x000fce00078e00ff */
.L_x_2528:
        /* <DEDUP_REMOVED lines=8> */
.L_x_2527:
        /* <DEDUP_REMOVED lines=12> */
.L_x_2532:
[----:B------:R-:W-:Y:S01]  /*7d670*/  IADD3 R124, P0, PT, R122, R120, RZ ;  /* 0x000000787a7c7210 */ /* 0x000fe20007f1e0ff */
[----:B------:R-:W-:-:S04]  /*7d680*/  IMAD.IADD R129, R128, 0x1, R129 ;  /* 0x0000000180817824 */ /* 0x000fc800078e0281 */
[----:B------:R-:W-:-:S05]  /*7d690*/  IMAD.X R125, RZ, RZ, R123, P0 ;  /* 0x000000ffff7d7224 */ /* 0x000fca00000e067b */
[----:B------:R3:W4:Y:S02]  /*7d6a0*/  LD.E.U8 R130, desc[UR6][R124.64+0x1] ;  /* 0x000001067c827980 */ /* 0x000724000c101100 */
[----:B---3--:R-:W-:-:S04]  /*7d6b0*/  IADD3 R124, P0, PT, R122, R129, RZ ;  /* 0x000000817a7c7210 */ /* 0x008fc80007f1e0ff */
[----:B------:R-:W-:-:S06]  /*7d6c0*/  LEA.HI.X.SX32 R125, R129, R123, 0x1, P0 ;  /* 0x0000007b817d7211 */ /* 0x000fcc00000f0eff */
[----:B------:R3:W5:Y:S02]  /*7d6d0*/  LD.E.U8 R125, desc[UR6][R124.64] ;  /* 0x000000067c7d7980 */ /* 0x000764000c101100 */
[----:B---3--:R-:W-:Y:S01]  /*7d6e0*/  VIADD R124, R120, 0x1 ;  /* 0x00000001787c7836 */ /* 0x008fe20000000000 */
        /* <DEDUP_REMOVED lines=23> */
.L_x_2531:
[----:B------:R-:W-:Y:S01]  /*7d860*/  BSSY.RECONVERGENT B1, `(.L_x_2533) ;  /* 0x0000009000017945 */ /* 0x000fe20003800200 */
[----:B------:R-:W-:-:S07]  /*7d870*/  IMAD.MOV.U32 R124, RZ, RZ, RZ ;  /* 0x000000ffff7c7224 */ /* 0x000fce00078e00ff */
.L_x_2534:
        /* <DEDUP_REMOVED lines=8> */
.L_x_2533:
        /* <DEDUP_REMOVED lines=10> */
.L_x_2536:
[----:B------:R-:W-:Y:S01]  /*7d9a0*/  IADD3 R124, P0, PT, R126, R120, RZ ;  /* 0x000000787e7c7210 */ /* 0x000fe20007f1e0ff */
[----:B------:R-:W-:-:S04]  /*7d9b0*/  IMAD.IADD R129, R128, 0x1, R129 ;  /* 0x0000000180817824 */ /* 0x000fc800078e0281 */
[----:B------:R-:W-:-:S05]  /*7d9c0*/  IMAD.X R125, RZ, RZ, R127, P0 ;  /* 0x000000ffff7d7224 */ /* 0x000fca00000e067f */
[----:B------:R3:W4:Y:S02]  /*7d9d0*/  LD.E.U8 R130, desc[UR6][R124.64+0x1] ;  /* 0x000001067c827980 */ /* 0x000724000c101100 */
[----:B---3--:R-:W-:-:S04]  /*7d9e0*/  IADD3 R124, P0, PT, R126, R129, RZ ;  /* 0x000000817e7c7210 */ /* 0x008fc80007f1e0ff */
[----:B------:R-:W-:-:S06]  /*7d9f0*/  LEA.HI.X.SX32 R125, R129, R127, 0x1, P0 ;  /* 0x0000007f817d7211 */ /* 0x000fcc00000f0eff */
[----:B------:R3:W5:Y:S02]  /*7da00*/  LD.E.U8 R125, desc[UR6][R124.64] ;  /* 0x000000067c7d7980 */ /* 0x000764000c101100 */
[----:B---3--:R-:W-:Y:S02]  /*7da10*/  IADD3 R124, PT, PT, R120, 0x1, RZ ;  /* 0x00000001787c7810 */ /* 0x008fe40007ffe0ff */
        /* <DEDUP_REMOVED lines=23> */
.L_x_2535:
        /* <DEDUP_REMOVED lines=56> */
.L_x_2530:
        /* <DEDUP_REMOVED lines=55> */
.L_x_2537:
[----:B------:R-:W-:Y:S05]  /*7e280*/  BSYNC.RECONVERGENT B0 ;  /* 0x0000000000007941 */ /* 0x000fea0003800200 */
.L_x_2529:
[----:B------:R-:W-:Y:S05]  /*7e290*/  BMOV.32.CLEAR RZ, B0 ;  /* 0x0000000000ff7355 */ /* 0x000fea0000100000 */
[----:B------:R-:W-:Y:S01]  /*7e2a0*/  BSSY.RECONVERGENT B0, `(.L_x_2538) ;  /* 0x0000009000007945 */ /* 0x000fe20003800200 */
[----:B------:R-:W-:-:S07]  /*7e2b0*/  IMAD.MOV.U32 R124, RZ, RZ, RZ ;  /* 0x000000ffff7c7224 */ /* 0x000fce00078e00ff */
.L_x_2539:
        /* <DEDUP_REMOVED lines=8> */
.L_x_2538:
[----:B------:R-:W-:Y:S05]  /*7e340*/  BMOV.32.CLEAR RZ, B0 ;  /* 0x0000000000ff7355 */ /* 0x000fea0000100000 */
[----:B------:R-:W-:Y:S01]  /*7e350*/  BSSY.RECONVERGENT B0, `(.L_x_2540) ;  /* 0x0000009000007945 */ /* 0x000fe20003800200 */
[----:B------:R-:W-:-:S07]  /*7e360*/  IMAD.MOV.U32 R124, RZ, RZ, RZ ;  /* 0x000000ffff7c7224 */ /* 0x000fce00078e00ff */
.L_x_2541:
        /* <DEDUP_REMOVED lines=8> */
.L_x_2540:
        /* <DEDUP_REMOVED lines=11> */
.L_x_2566:
        /* <DEDUP_REMOVED lines=13> */
.L_x_2547:
[----:B------:R-:W-:-:S13]  /*7e570*/  ISETP.NE.AND P0, PT, R121, 0x47, PT ;  /* 0x000000477900780c */ /* 0x000fda0003f05270 */
[----:B------:R-:W-:Y:S05]  /*7e580*/  @!P0 BRA `(.L_x_2550) ;  /* 0x0000000000148947 */ /* 0x000fea0003800000 */
[----:B------:R-:W-:Y:S01]  /*7e590*/  ISETP.NE.AND P0, PT, R121, 0x54, PT ;  /* 0x000000547900780c */ /* 0x000fe20003f05270 */
[----:B------:R-:W-:-:S12]  /*7e5a0*/  IMAD.MOV.U32 R130, RZ, RZ, 0x3 ;  /* 0x00000003ff827424 */ /* 0x000fd800078e00ff */
[----:B------:R-:W-:Y:S05]  /*7e5b0*/  @!P0 BRA `(.L_x_2548) ;  /* 0x00000000000c8947 */ /* 0x000fea0003800000 */
.L_x_2549:
[----:B------:R-:W-:Y:S01]  /*7e5c0*/  IMAD.MOV.U32 R130, RZ, RZ, 0x4 ;  /* 0x00000004ff827424 */ /* 0x000fe200078e00ff */
[----:B------:R-:W-:Y:S06]  /*7e5d0*/  BRA `(.L_x_2548) ;  /* 0x0000000000047947 */ /* 0x000fec0003800000 */
.L_x_2550:
[----:B------:R-:W-:-:S07]  /*7e5e0*/  IMAD.MOV.U32 R130, RZ, RZ, 0x2 ;  /* 0x00000002ff827424 */ /* 0x000fce00078e00ff */
.L_x_2548:
[----:B------:R-:W-:Y:S05]  /*7e5f0*/  BSYNC.RECONVERGENT B2 ;  /* 0x0000000000027941 */ /* 0x000fea0003800200 */
.L_x_2546:
[----:B------:R-:W-:-:S05]  /*7e600*/  IMAD.IADD R121, R1, 0x1, R120 ;  /* 0x0000000101797824 */ /* 0x000fca00078e0278 */
[----:B------:R3:W-:Y:S04]  /*7e610*/  STL.U8 [R121+0x27d8], R130 ;  /* 0x0027d88279007387 */ /* 0x0007e80000100000 */
[----:B------:R-:W4:Y:S01]  /*7e620*/  LD.E.U8 R131, desc[UR6][R124.64] ;  /* 0x000000067c837980 */ /* 0x000f22000c101100 */
[----:B------:R-:W-:Y:S01]  /*7e630*/  BSSY.RECONVERGENT B2, `(.L_x_2551) ;  /* 0x0000012000027945 */ /* 0x000fe20003800200 */
[----:B----4-:R-:W-:-:S13]  /*7e640*/  ISETP.GT.AND P0, PT, R131, 0x46, PT ;  /* 0x000000468300780c */ /* 0x010fda0003f04270 */
        /* <DEDUP_REMOVED lines=8> */
.L_x_2552:
[----:B------:R-:W-:-:S13]  /*7e6d0*/  ISETP.NE.AND P0, PT, R131, 0x47, PT ;  /* 0x000000478300780c */ /* 0x000fda0003f05270 */
[----:B------:R-:W-:Y:S05]  /*7e6e0*/  @!P0 BRA `(.L_x_2555) ;  /* 0x0000000000148947 */ /* 0x000fea0003800000 */
[----:B------:R-:W-:Y:S01]  /*7e6f0*/  ISETP.NE.AND P0, PT, R131, 0x54, PT ;  /* 0x000000548300780c */ /* 0x000fe20003f05270 */
[----:B------:R-:W-:-:S12]  /*7e700*/  IMAD.MOV.U32 R130, RZ, RZ, 0x3 ;  /* 0x00000003ff827424 */ /* 0x000fd800078e00ff */
[----:B------:R-:W-:Y:S05]  /*7e710*/  @!P0 BRA `(.L_x_2553) ;  /* 0x00000000000c8947 */ /* 0x000fea0003800000 */
.L_x_2554:
[----:B------:R-:W-:Y:S01]  /*7e720*/  IMAD.MOV.U32 R130, RZ, RZ, 0x4 ;  /* 0x00000004ff827424 */ /* 0x000fe200078e00ff */
[----:B------:R-:W-:Y:S06]  /*7e730*/  BRA `(.L_x_2553) ;  /* 0x0000000000047947 */ /* 0x000fec0003800000 */
.L_x_2555:
[----:B------:R-:W-:-:S07]  /*7e740*/  MOV R130, 0x2 ;  /* 0x0000000200827802 */ /* 0x000fce0000000f00 */
.L_x_2553:
[----:B------:R-:W-:Y:S05]  /*7e750*/  BSYNC.RECONVERGENT B2 ;  /* 0x0000000000027941 */ /* 0x000fea0003800200 */
.L_x_2551:
        /* <DEDUP_REMOVED lines=12> */
.L_x_2557:
[----:B------:R-:W-:-:S13]  /*7e820*/  ISETP.NE.AND P0, PT, R131, 0x47, PT ;  /* 0x000000478300780c */ /* 0x000fda0003f05270 */
[----:B------:R-:W-:Y:S05]  /*7e830*/  @!P0 BRA `(.L_x_2560) ;  /* 0x0000000000148947 */ /* 0x000fea0003800000 */
[----:B------:R-:W-:Y:S01]  /*7e840*/  ISETP.NE.AND P0, PT, R131, 0x54, PT ;  /* 0x000000548300780c */ /* 0x000fe20003f05270 */
[----:B------:R-:W-:-:S12]  /*7e850*/  IMAD.MOV.U32 R130, RZ, RZ, 0x3 ;  /* 0x00000003ff827424 */ /* 0x000fd800078e00ff */
[----:B------:R-:W-:Y:S05]  /*7e860*/  @!P0 BRA `(.L_x_2558) ;  /* 0x00000000000c8947 */ /* 0x000fea0003800000 */
.L_x_2559:
[----:B------:R-:W-:Y:S01]  /*7e870*/  IMAD.MOV.U32 R130, RZ, RZ, 0x4 ;  /* 0x00000004ff827424 */ /* 0x000fe200078e00ff */
[----:B------:R-:W-:Y:S06]  /*7e880*/  BRA `(.L_x_2558) ;  /* 0x0000000000047947 */ /* 0x000fec0003800000 */
.L_x_2560:
[----:B------:R-:W-:-:S07]  /*7e890*/  IMAD.MOV.U32 R130, RZ, RZ, 0x2 ;  /* 0x00000002ff827424 */ /* 0x000fce00078e00ff */
.L_x_2558:
[----:B------:R-:W-:Y:S05]  /*7e8a0*/  BSYNC.RECONVERGENT B2 ;  /* 0x0000000000027941 */ /* 0x000fea0003800200 */
.L_x_2556:
        /* <DEDUP_REMOVED lines=12> */
.L_x_2562:
[----:B------:R-:W-:-:S13]  /*7e970*/  ISETP.NE.AND P0, PT, R125, 0x47, PT ;  /* 0x000000477d00780c */ /* 0x000fda0003f05270 */
[----:B------:R-:W-:Y:S05]  /*7e980*/  @!P0 BRA `(.L_x_2565) ;  /* 0x0000000000148947 */ /* 0x000fea0003800000 */
[----:B------:R-:W-:Y:S01]  /*7e990*/  ISETP.NE.AND P0, PT, R125, 0x54, PT ;  /* 0x000000547d00780c */ /* 0x000fe20003f05270 */
[----:B------:R-:W-:-:S12]  /*7e9a0*/  IMAD.MOV.U32 R124, RZ, RZ, 0x3 ;  /* 0x00000003ff7c7424 */ /* 0x000fd800078e00ff */
[----:B------:R-:W-:Y:S05]  /*7e9b0*/  @!P0 BRA `(.L_x_2563) ;  /* 0x00000000000c8947 */ /* 0x000fea0003800000 */
.L_x_2564:
[----:B------:R-:W-:Y:S01]  /*7e9c0*/  IMAD.MOV.U32 R124, RZ, RZ, 0x4 ;  /* 0x00000004ff7c7424 */ /* 0x000fe200078e00ff */
[----:B------:R-:W-:Y:S06]  /*7e9d0*/  BRA `(.L_x_2563) ;  /* 0x0000000000047947 */ /* 0x000fec0003800000 */
.L_x_2565:
[----:B------:R-:W-:-:S07]  /*7e9e0*/  IMAD.MOV.U32 R124, RZ, RZ, 0x2 ;  /* 0x00000002ff7c7424 */ /* 0x000fce00078e00ff */
.L_x_2563:
[----:B------:R-:W-:Y:S05]  /*7e9f0*/  BSYNC.RECONVERGENT B2 ;  /* 0x0000000000027941 */ /* 0x000fea0003800200 */
.L_x_2561:
[----:B------:R3:W-:Y:S02]  /*7ea00*/  STL.U8 [R121+0x27db], R124 ;  /* 0x0027db7c79007387 */ /* 0x0007e40000100000 */
[C---:B---3--:R-:W-:Y:S02]  /*7ea10*/  VIADD R121, R120.reuse, 0x3 ;  /* 0x0000000378797836 */ /* 0x048fe40000000000 */
[----:B------:R-:W-:-:S03]  /*7ea20*/  VIADD R120, R120, 0x4 ;  /* 0x0000000478787836 */ /* 0x000fc60000000000 */
[----:B------:R-:W-:-:S13]  /*7ea30*/  ISETP.NE.AND P0, PT, R121, R128, PT ;  /* 0x000000807900720c */ /* 0x000fda0003f05270 */
[----:B------:R-:W-:Y:S05]  /*7ea40*/  @P0 BRA `(.L_x_2566) ;  /* 0xfffffff800940947 */ /* 0x000fea000383ffff */
.L_x_2545:
[----:B------:R-:W-:Y:S05]  /*7ea50*/  BSYNC.RECONVERGENT B0 ;  /* 0x0000000000007941 */ /* 0x000fea0003800200 */
.L_x_2544:
        /* <DEDUP_REMOVED lines=16> */
.L_x_2568:
[----:B------:R-:W-:-:S13]  /*7eb60*/  ISETP.NE.AND P0, PT, R126, 0x47, PT ;  /* 0x000000477e00780c */ /* 0x000fda0003f05270 */
[----:B------:R-:W-:Y:S05]  /*7eb70*/  @!P0 BRA `(.L_x_2571) ;  /* 0x0000000000148947 */ /* 0x000fea0003800000 */
[----:B------:R-:W-:Y:S01]  /*7eb80*/  ISETP.NE.AND P0, PT, R126, 0x54, PT ;  /* 0x000000547e00780c */ /* 0x000fe20003f05270 */
[----:B------:R-:W-:-:S12]  /*7eb90*/  IMAD.MOV.U32 R121, RZ, RZ, 0x3 ;  /* 0x00000003ff797424 */ /* 0x000fd800078e00ff */
[----:B------:R-:W-:Y:S05]  /*7eba0*/  @!P0 BRA `(.L_x_2569) ;  /* 0x00000000000c8947 */ /* 0x000fea0003800000 */
.L_x_2570:
[----:B------:R-:W-:Y:S01]  /*7ebb0*/  IMAD.MOV.U32 R121, RZ, RZ, 0x4 ;  /* 0x00000004ff797424 */ /* 0x000fe200078e00ff */
[----:B------:R-:W-:Y:S06]  /*7ebc0*/  BRA `(.L_x_2569) ;  /* 0x0000000000047947 */ /* 0x000fec0003800000 */
.L_x_2571:
[----:B------:R-:W-:-:S07]  /*7ebd0*/  IMAD.MOV.U32 R121, RZ, RZ, 0x2 ;  /* 0x00000002ff797424 */ /* 0x000fce00078e00ff */
.L_x_2569:
[----:B------:R-:W-:Y:S05]  /*7ebe0*/  BSYNC.RECONVERGENT B0 ;  /* 0x0000000000007941 */ /* 0x000fea0003800200 */
.L_x_2567:
        /* <DEDUP_REMOVED lines=16> */
.L_x_2573:
[----:B------:R-:W-:-:S13]  /*7ecf0*/  ISETP.NE.AND P0, PT, R127, 0x47, PT ;  /* 0x000000477f00780c */ /* 0x000fda0003f05270 */
[----:B------:R-:W-:Y:S05]  /*7ed00*/  @!P0 BRA `(.L_x_2576) ;  /* 0x0000000000148947 */ /* 0x000fea0003800000 */
[----:B------:R-:W-:Y:S01]  /*7ed10*/  ISETP.NE.AND P0, PT, R127, 0x54, PT ;  /* 0x000000547f00780c */ /* 0x000fe20003f05270 */
[----:B---3--:R-:W-:-:S12]  /*7ed20*/  IMAD.MOV.U32 R121, RZ, RZ, 0x3 ;  /* 0x00000003ff797424 */ /* 0x008fd800078e00ff */
[----:B------:R-:W-:Y:S05]  /*7ed30*/  @!P0 BRA `(.L_x_2574) ;  /* 0x00000000000c8947 */ /* 0x000fea0003800000 */
.L_x_2575:
[----:B------:R-:W-:Y:S01]  /*7ed40*/  IMAD.MOV.U32 R121, RZ, RZ, 0x4 ;  /* 0x00000004ff797424 */ /* 0x000fe200078e00ff */
[----:B------:R-:W-:Y:S06]  /*7ed50*/  BRA `(.L_x_2574) ;  /* 0x0000000000047947 */ /* 0x000fec0003800000 */
.L_x_2576:
[----:B---3--:R-:W-:-:S07]  /*7ed60*/  IMAD.MOV.U32 R121, RZ, RZ, 0x2 ;  /* 0x00000002ff797424 */ /* 0x008fce00078e00ff */
.L_x_2574:
[----:B------:R-:W-:Y:S05]  /*7ed70*/  BSYNC.RECONVERGENT B0 ;  /* 0x0000000000007941 */ /* 0x000fea0003800200 */
.L_x_2572:
[----:B------:R-:W-:Y:S02]  /*7ed80*/  IADD3 R120, PT, PT, R1, 0x1, R120 ;  /* 0x0000000101787810 */ /* 0x000fe40007ffe078 */
[----:B------:R-:W-:-:S03]  /*7ed90*/  ISETP.NE.AND P0, PT, R129, 0x2, PT ;  /* 0x000000028100780c */ /* 0x000fc60003f05270 */
[----:B------:R4:W-:Y:S10]  /*7eda0*/  STL.U8 [R120+0x27d8], R121 ;  /* 0x0027d87978007387 */ /* 0x0009f40000100000 */
[----:B----4-:R-:W-:Y:S05]  /*7edb0*/  @!P0 BRA `(.L_x_2543) ;  /* 0x0000000000588947 */ /* 0x010fea0003800000 */
        /* <DEDUP_REMOVED lines=12> */
.L_x_2578:
[----:B------:R-:W-:-:S13]  /*7ee80*/  ISETP.NE.AND P0, PT, R124, 0x47, PT ;  /* 0x000000477c00780c */ /* 0x000fda0003f05270 */
[----:B------:R-:W-:Y:S05]  /*7ee90*/  @!P0 BRA `(.L_x_2581) ;  /* 0x0000000000148947 */ /* 0x000fea0003800000 */
[----:B------:R-:W-:Y:S01]  /*7eea0*/  ISETP.NE.AND P0, PT, R124, 0x54, PT ;  /* 0x000000547c00780c */ /* 0x000fe20003f05270 */
[----:B------:R-:W-:-:S12]  /*7eeb0*/  HFMA2 R120, -RZ, RZ, 0, 1.78813934326171875e-07 ;  /* 0x00000003ff787431 */ /* 0x000fd800000001ff */
[----:B------:R-:W-:Y:S05]  /*7eec0*/  @!P0 BRA `(.L_x_2579) ;  /* 0x00000000000c8947 */ /* 0x000fea0003800000 */
.L_x_2580:
[----:B------:R-:W-:Y:S01]  /*7eed0*/  IMAD.MOV.U32 R120, RZ, RZ, 0x4 ;  /* 0x00000004ff787424 */ /* 0x000fe200078e00ff */
[----:B------:R-:W-:Y:S06]  /*7eee0*/  BRA `(.L_x_2579) ;  /* 0x0000000000047947 */ /* 0x000fec0003800000 */
.L_x_2581:
[----:B------:R-:W-:-:S07]  /*7eef0*/  IMAD.MOV.U32 R120, RZ, RZ, 0x2 ;  /* 0x00000002ff787424 */ /* 0x000fce00078e00ff */
.L_x_2579:
[----:B------:R-:W-:Y:S05]  /*7ef00*/  BSYNC.RECONVERGENT B0 ;  /* 0x0000000000007941 */ /* 0x000fea0003800200 */
.L_x_2577:
[----:B------:R4:W-:Y:S02]  /*7ef10*/  STL.U8 [R126+0x27da], R120 ;  /* 0x0027da787e007387 */ /* 0x0009e40000100000 */
.L_x_2543:
[----:B------:R-:W-:Y:S05]  /*7ef20*/  BSYNC.RECONVERGENT B1 ;  /* 0x0000000000017941 */ /* 0x000fea0003800200 */
.L_x_2542:
[----:B------:R-:W-:Y:S01]  /*7ef30*/  ISETP.NE.AND P0, PT, R172, RZ, PT ;  /* 0x000000ffac00720c */ /* 0x000fe20003f05270 */
[----:B------:R-:W-:-:S12]  /*7ef40*/  BSSY.RECONVERGENT B1, `(.L_x_2582) ;  /* 0x00000c4000017945 */ /* 0x000fd80003800200 */
[----:B------:R-:W-:Y:S05]  /*7ef50*/  @!P0 BRA `(.L_x_2583) ;  /* 0x0000000c00088947 */ /* 0x000fea0003800000 */
[C---:B------:R-:W-:Y:S01]  /*7ef60*/  ISETP.GE.U32.AND P2, PT, R172.reuse, 0x4, PT ;  /* 0x00000004ac00780c */ /* 0x040fe20003f46070 */
[----:B------:R-:W-:Y:S05]  /*7ef70*/  BMOV.32.CLEAR RZ, B0 ;  /* 0x0000000000ff7355 */ /* 0x000fea0000100000 */
[----:B------:R-:W-:Y:S01]  /*7ef80*/  BSSY.RECONVERGENT B0, `(.L_x_2584) ;  /* 0x000006c000007945 */ /* 0x000fe20003800200 */
[----:B---34-:R-:W-:Y:S01]  /*7ef90*/  LOP3.LUT R126, R172, 0x3, RZ, 0xc0, !PT ;  /* 0x00000003ac7e7812 */ /* 0x018fe200078ec0ff */
[----:B------:R-:W-:-:S05]  /*7efa0*/  IMAD.MOV.U32 R120, RZ, RZ, 0x1 ;  /* 0x00000001ff787424 */ /* 0x000fca00078e00ff */
[----:B------:R-:W-:Y:S05]  /*7efb0*/  @!P2 BRA `(.L_x_2585) ;  /* 0x0000000400a0a947 */ /* 0x000fea0003800000 */
[----:B------:R-:W-:Y:S01]  /*7efc0*/  LOP3.LUT R121, R172, 0x7ffffffc, RZ, 0xc0, !PT ;  /* 0x7ffffffcac797812 */ /* 0x000fe200078ec0ff */
[----:B------:R-:W-:-:S07]  /*7efd0*/  IMAD.MOV.U32 R120, RZ, RZ, 0x1 ;  /* 0x00000001ff787424 */ /* 0x000fce00078e00ff */
.L_x_2606:
[----:B------:R-:W-:-:S05]  /*7efe0*/  IMAD.IADD R124, R172, 0x1, -R120 ;  /* 0x00000001ac7c7824 */ /* 0x000fca00078e0a78 */
        /* <DEDUP_REMOVED lines=13> */
.L_x_2587:
[----:B------:R-:W-:-:S13]  /*7f0c0*/  ISETP.NE.AND P2, PT, R125, 0x47, PT ;  /* 0x000000477d00780c */ /* 0x000fda0003f45270 */
[----:B------:R-:W-:Y:S05]  /*7f0d0*/  @!P2 BRA `(.L_x_2590) ;  /* 0x000000000014a947 */ /* 0x000fea0003800000 */
[----:B------:R-:W-:Y:S01]  /*7f0e0*/  ISETP.NE.AND P2, PT, R125, 0x54, PT ;  /* 0x000000547d00780c */ /* 0x000fe20003f45270 */
[----:B------:R-:W-:-:S12]  /*7f0f0*/  IMAD.MOV.U32 R124, RZ, RZ, 0x3 ;  /* 0x00000003ff7c7424 */ /* 0x000fd800078e00ff */
[----:B------:R-:W-:Y:S05]  /*7f100*/  @!P2 BRA `(.L_x_2588) ;  /* 0x00000000000ca947 */ /* 0x000fea0003800000 */
.L_x_2589:
[----:B------:R-:W-:Y:S01]  /*7f110*/  IMAD.MOV.U32 R124, RZ, RZ, 0x4 ;  /* 0x00000004ff7c7424 */ /* 0x000fe200078e00ff */
[----:B------:R-:W-:Y:S06]  /*7f120*/  BRA `(.L_x_2588) ;  /* 0x0000000000047947 */ /* 0x000fec0003800000 */
.L_x_2590:
[----:B------:R-:W-:-:S07]  /*7f130*/  IMAD.MOV.U32 R124, RZ, RZ, 0x2 ;  /* 0x00000002ff7c7424 */ /* 0x000fce00078e00ff */
.L_x_2588:
[----:B------:R-:W-:Y:S05]  /*7f140*/  BSYNC.RECONVERGENT B2 ;  /* 0x0000000000027941 */ /* 0x000fea0003800200 */
.L_x_2586:
        /* <DEDUP_REMOVED lines=17> */
.L_x_2592:
[----:B------:R-:W-:-:S13]  /*7f260*/  ISETP.NE.AND P2, PT, R125, 0x47, PT ;  /* 0x000000477d00780c */ /* 0x000fda0003f45270 */
[----:B------:R-:W-:Y:S05]  /*7f270*/  @!P2 BRA `(.L_x_2595) ;  /* 0x000000000014a947 */ /* 0x000fea0003800000 */
[----:B------:R-:W-:Y:S01]  /*7f280*/  ISETP.NE.AND P2, PT, R125, 0x54, PT ;  /* 0x000000547d00780c */ /* 0x000fe20003f45270 */
[----:B------:R-:W-:-:S12]  /*7f290*/  IMAD.MOV.U32 R124, RZ, RZ, 0x3 ;  /* 0x00000003ff7c7424 */ /* 0x000fd800078e00ff */
[----:B------:R-:W-:Y:S05]  /*7f2a0*/  @!P2 BRA `(.L_x_2593) ;  /* 0x00000000000ca947 */ /* 0x000fea0003800000 */
.L_x_2594:
[----:B------:R-:W-:Y:S01]  /*7f2b0*/  IMAD.MOV.U32 R124, RZ, RZ, 0x4 ;  /* 0x00000004ff7c7424 */ /* 0x000fe200078e00ff */
[----:B------:R-:W-:Y:S06]  /*7f2c0*/  BRA `(.L_x_2593) ;  /* 0x0000000000047947 */ /* 0x000fec0003800000 */
.L_x_2595:
[----:B------:R-:W-:-:S07]  /*7f2d0*/  IMAD.MOV.U32 R124, RZ, RZ, 0x2 ;  /* 0x00000002ff7c7424 */ /* 0x000fce00078e00ff */
.L_x_2593:
[----:B------:R-:W-:Y:S05]  /*7f2e0*/  BSYNC.RECONVERGENT B2 ;  /* 0x0000000000027941 */ /* 0x000fea0003800200 */
.L_x_2591:
        /* <DEDUP_REMOVED lines=15> */
.L_x_2597:
[----:B------:R-:W-:-:S13]  /*7f3e0*/  ISETP.NE.AND P2, PT, R125, 0x47, PT ;  /* 0x000000477d00780c */ /* 0x000fda0003f45270 */
[----:B------:R-:W-:Y:S05]  /*7f3f0*/  @!P2 BRA `(.L_x_2600) ;  /* 0x000000000014a947 */ /* 0x000fea0003800000 */
[----:B------:R-:W-:Y:S01]  /*7f400*/  ISETP.NE.AND P2, PT, R125, 0x54, PT ;  /* 0x000000547d00780c */ /* 0x000fe20003f45270 */
[----:B------:R-:W-:-:S12]  /*7f410*/  IMAD.MOV.U32 R124, RZ, RZ, 0x3 ;  /* 0x00000003ff7c7424 */ /* 0x000fd800078e00ff */
[----:B------:R-:W-:Y:S05]  /*7f420*/  @!P2 BRA `(.L_x_2598) ;  /* 0x00000000000ca947 */ /* 0x000fea0003800000 */
.L_x_2599:
[----:B------:R-:W-:Y:S01]  /*7f430*/  MOV R124, 0x4 ;  /* 0x00000004007c7802 */ /* 0x000fe20000000f00 */
[----:B------:R-:W-:Y:S06]  /*7f440*/  BRA `(.L_x_2598) ;  /* 0x0000000000047947 */ /* 0x000fec0003800000 */
.L_x_2600:
[----:B------:R-:W-:-:S07]  /*7f450*/  IMAD.MOV.U32 R124, RZ, RZ, 0x2 ;  /* 0x00000002ff7c7424 */ /* 0x000fce00078e00ff */
.L_x_2598:
[----:B------:R-:W-:Y:S05]  /*7f460*/  BSYNC.RECONVERGENT B2 ;  /* 0x0000000000027941 */ /* 0x000fea0003800200 */
.L_x_2596:
        /* <DEDUP_REMOVED lines=16> */
.L_x_2602:
[----:B------:R-:W-:-:S13]  /*7f570*/  ISETP.NE.AND P2, PT, R125, 0x47, PT ;  /* 0x000000477d00780c */ /* 0x000fda0003f45270 */
[----:B------:R-:W-:Y:S05]  /*7f580*/  @!P2 BRA `(.L_x_2605) ;  /* 0x000000000014a947 */ /* 0x000fea0003800000 */
[----:B------:R-:W-:Y:S01]  /*7f590*/  ISETP.NE.AND P2, PT, R125, 0x54, PT ;  /* 0x000000547d00780c */ /* 0x000fe20003f45270 */
[----:B------:R-:W-:-:S12]  /*7f5a0*/  IMAD.MOV.U32 R124, RZ, RZ, 0x3 ;  /* 0x00000003ff7c7424 */ /* 0x000fd800078e00ff */
[----:B------:R-:W-:Y:S05]  /*7f5b0*/  @!P2 BRA `(.L_x_2603) ;  /* 0x00000000000ca947 */ /* 0x000fea0003800000 */
.L_x_2604:
[----:B------:R-:W-:Y:S01]  /*7f5c0*/  IMAD.MOV.U32 R124, RZ, RZ, 0x4 ;  /* 0x00000004ff7c7424 */ /* 0x000fe200078e00ff */
[----:B------:R-:W-:Y:S06]  /*7f5d0*/  BRA `(.L_x_2603) ;  /* 0x0000000000047947 */ /* 0x000fec0003800000 */
.L_x_2605:
[----:B------:R-:W-:-:S07]  /*7f5e0*/  IMAD.MOV.U32 R124, RZ, RZ, 0x2 ;  /* 0x00000002ff7c7424 */ /* 0x000fce00078e00ff */
.L_x_2603:
[----:B------:R-:W-:Y:S05]  /*7f5f0*/  BSYNC.RECONVERGENT B2 ;  /* 0x0000000000027941 */ /* 0x000fea0003800200 */
.L_x_2601:
[----:B------:R3:W-:Y:S01]  /*7f600*/  STL.U8 [R127+0x27f6], R124 ;  /* 0x0027f67c7f007387 */ /* 0x0007e20000100000 */
[----:B------:R-:W-:Y:S01]  /*7f610*/  ISETP.NE.AND P2, PT, R128, R121, PT ;  /* 0x000000798000720c */ /* 0x000fe20003f45270 */
[----:B------:R-:W-:-:S12]  /*7f620*/  VIADD R120, R120, 0x4 ;  /* 0x0000000478787836 */ /* 0x000fd80000000000 */
[----:B---3--:R-:W-:Y:S05]  /*7f630*/  @P2 BRA `(.L_x_2606) ;  /* 0xfffffff800682947 */ /* 0x008fea000383ffff */
.L_x_2585:
[----:B------:R-:W-:Y:S05]  /*7f640*/  BSYNC.RECONVERGENT B0 ;  /* 0x0000000000007941 */ /* 0x000fea0003800200 */
.L_x_2584:
[----:B------:R-:W-:-:S13]  /*7f650*/  ISETP.NE.AND P2, PT, R126, RZ, PT ;  /* 0x000000ff7e00720c */ /* 0x000fda0003f45270 */
[----:B------:R-:W-:Y:S05]  /*7f660*/  @!P2 BRA `(.L_x_2583) ;  /* 0x000000040044a947 */ /* 0x000fea0003800000 */
[----:B------:R-:W-:-:S05]  /*7f670*/  IMAD.IADD R124, R172, 0x1, -R120 ;  /* 0x00000001ac7c7824 */ /* 0x000fca00078e0a78 */
        /* <DEDUP_REMOVED lines=14> */
.L_x_2608:
[----:B------:R-:W-:-:S13]  /*7f760*/  ISETP.NE.AND P2, PT, R125, 0x47, PT ;  /* 0x000000477d00780c */ /* 0x000fda0003f45270 */
[----:B------:R-:W-:Y:S05]  /*7f770*/  @!P2 BRA `(.L_x_2611) ;  /* 0x000000000014a947 */ /* 0x000fea0003800000 */
[----:B------:R-:W-:Y:S01]  /*7f780*/  ISETP.NE.AND P2, PT, R125, 0x54, PT ;  /* 0x000000547d00780c */ /* 0x000fe20003f45270 */
[----:B------:R-:W-:-:S12]  /*7f790*/  IMAD.MOV.U32 R124, RZ, RZ, 0x3 ;  /* 0x00000003ff7c7424 */ /* 0x000fd800078e00ff */
[----:B------:R-:W-:Y:S05]  /*7f7a0*/  @!P2 BRA `(.L_x_2609) ;  /* 0x00000000000ca947 */ /* 0x000fea0003800000 */
.L_x_2610:
[----:B------:R-:W-:Y:S01]  /*7f7b0*/  IMAD.MOV.U32 R124, RZ, RZ, 0x4 ;  /* 0x00000004ff7c7424 */ /* 0x000fe200078e00ff */
[----:B------:R-:W-:Y:S06]  /*7f7c0*/  BRA `(.L_x_2609) ;  /* 0x0000000000047947 */ /* 0x000fec0003800000 */
.L_x_2611:
[----:B------:R-:W-:-:S07]  /*7f7d0*/  IMAD.MOV.U32 R124, RZ, RZ, 0x2 ;  /* 0x00000002ff7c7424 */ /* 0x000fce00078e00ff */
.L_x_2609:
[----:B------:R-:W-:Y:S05]  /*7f7e0*/  BSYNC.RECONVERGENT B0 ;  /* 0x0000000000007941 */ /* 0x000fea0003800200 */
.L_x_2607:
        /* <DEDUP_REMOVED lines=20> */
.L_x_2613:
[----:B------:R-:W-:-:S13]  /*7f930*/  ISETP.NE.AND P2, PT, R125, 0x47, PT ;  /* 0x000000477d00780c */ /* 0x000fda0003f45270 */
[----:B------:R-:W-:Y:S05]  /*7f940*/  @!P2 BRA `(.L_x_2616) ;  /* 0x000000000014a947 */ /* 0x000fea0003800000 */
[----:B------:R-:W-:Y:S01]  /*7f950*/  ISETP.NE.AND P2, PT, R125, 0x54, PT ;  /* 0x000000547d00780c */ /* 0x000fe20003f45270 */
[----:B------:R-:W-:-:S12]  /*7f960*/  IMAD.MOV.U32 R124, RZ, RZ, 0x3 ;  /* 0x00000003ff7c7424 */ /* 0x000fd800078e00ff */
[----:B------:R-:W-:Y:S05]  /*7f970*/  @!P2 BRA `(.L_x_2614) ;  /* 0x00000000000ca947 */ /* 0x000fea0003800000 */
.L_x_2615:
[----:B------:R-:W-:Y:S01]  /*7f980*/  HFMA2 R124, -RZ, RZ, 0, 2.384185791015625e-07 ;  /* 0x00000004ff7c7431 */ /* 0x000fe200000001ff */
[----:B------:R-:W-:Y:S06]  /*7f990*/  BRA `(.L_x_2614) ;  /* 0x0000000000047947 */ /* 0x000fec0003800000 */
.L_x_2616:
[----:B------:R-:W-:-:S07]  /*7f9a0*/  IMAD.MOV.U32 R124, RZ, RZ, 0x2 ;  /* 0x00000002ff7c7424 */ /* 0x000fce00078e00ff */
.L_x_2614:
[----:B------:R-:W-:Y:S05]  /*7f9b0*/  BSYNC.RECONVERGENT B0 ;  /* 0x0000000000007941 */ /* 0x000fea0003800200 */
.L_x_2612:
[----:B------:R3:W-:Y:S01]  /*7f9c0*/  STL.U8 [R121+0x27f4], R124 ;  /* 0x0027f47c79007387 */ /* 0x0007e20000100000 */
[----:B------:R-:W-:-:S13]  /*7f9d0*/  ISETP.NE.AND P2, PT, R126, 0x2, PT ;  /* 0x000000027e00780c */ /* 0x000fda0003f45270 */
[----:B---3--:R-:W-:Y:S05]  /*7f9e0*/  @!P2 BRA `(.L_x_2583) ;  /* 0x000000000064a947 */ /* 0x008fea0003800000 */
[----:B------:R-:W-:-:S04]  /*7f9f0*/  IADD3 R120, PT, PT, R172, -0x2, -R120 ;  /* 0xfffffffeac787810 */ /* 0x000fc80007ffe878 */
        /* <DEDUP_REMOVED lines=14> */
.L_x_2618:
[----:B------:R-:W-:-:S13]  /*7fae0*/  ISETP.NE.AND P2, PT, R122, 0x47, PT ;  /* 0x000000477a00780c */ /* 0x000fda0003f45270 */
[----:B------:R-:W-:Y:S05]  /*7faf0*/  @!P2 BRA `(.L_x_2621) ;  /* 0x000000000014a947 */ /* 0x000fea0003800000 */
[----:B------:R-:W-:Y:S01]  /*7fb00*/  ISETP.NE.AND P2, PT, R122, 0x54, PT ;  /* 0x000000547a00780c */ /* 0x000fe20003f45270 */
[----:B------:R-:W-:-:S12]  /*7fb10*/  IMAD.MOV.U32 R120, RZ, RZ, 0x3 ;  /* 0x00000003ff787424 */ /* 0x000fd800078e00ff */
[----:B------:R-:W-:Y:S05]  /*7fb20*/  @!P2 BRA `(.L_x_2619) ;  /* 0x00000000000ca947 */ /* 0x000fea0003800000 */
.L_x_2620:
[----:B------:R-:W-:Y:S01]  /*7fb30*/  IMAD.MOV.U32 R120, RZ, RZ, 0x4 ;  /* 0x00000004ff787424 */ /* 0x000fe200078e00ff */
[----:B------:R-:W-:Y:S06]  /*7fb40*/  BRA `(.L_x_2619) ;  /* 0x0000000000047947 */ /* 0x000fec0003800000 */
.L_x_2621:
[----:B------:R-:W-:-:S07]  /*7fb50*/  IMAD.MOV.U32 R120, RZ, RZ, 0x2 ;  /* 0x00000002ff787424 */ /* 0x000fce00078e00ff */
.L_x_2619:
[----:B------:R-:W-:Y:S05]  /*7fb60*/  BSYNC.RECONVERGENT B0 ;  /* 0x0000000000007941 */ /* 0x000fea0003800200 */
.L_x_2617:
[----:B------:R3:W-:Y:S02]  /*7fb70*/  STL.U8 [R121+0x27f5], R120 ;  /* 0x0027f57879007387 */ /* 0x0007e40000100000 */
.L_x_2583:
[----:B------:R-:W-:Y:S05]  /*7fb80*/  BSYNC.RECONVERGENT B1 ;  /* 0x0000000000017941 */ /* 0x000fea0003800200 */
.L_x_2582:
[----:B---34-:R-:W-:Y:S01]  /*7fb90*/  IMAD.MOV.U32 R120, RZ, RZ, 0x4 ;  /* 0x00000004ff787424 */ /* 0x018fe200078e00ff */
        /* <DEDUP_REMOVED lines=11> */
[----:B---3--:R-:W-:Y:S01]  /*7fc50*/  IMAD.MOV.U32 R120, RZ, RZ, 0x1 ;  /* 0x00000001ff787424 */ /* 0x008fe200078e00ff */
[----:B------:R-:W-:-:S07]  /*7fc60*/  LOP3.LUT R123, R172, 0x7ffffffc, RZ, 0xc0, !PT ;  /* 0x7ffffffcac7b7812 */ /* 0x000fce00078ec0ff */
.L_x_2630:
        /* <DEDUP_REMOVED lines=13> */
.L_x_2629:
[----:B------:R-:W-:-:S05]  /*7fd40*/  IMAD.IADD R127, R1, 0x1, R121 ;  /* 0x00000001017f7824 */ /* 0x000fca00078e0279 */
[----:B------:R-:W3:Y:S01]  /*7fd50*/  LDL.S8 R128, [R127+0x27f3] ;  /* 0x0027f3007f807983 */ /* 0x000ee20000100200 */
[----:B------:R-:W4:Y:S01]  /*7fd60*/  LDC R174, c[0x0][0x2f8] ;  /* 0x0000be00ffae7b82 */ /* 0x000f220000000800 */
[----:B------:R-:W-:Y:S01]  /*7fd70*/  IMAD.IADD R130, R126, 0x1, R121 ;  /* 0x000000017e827824 */ /* 0x000fe200078e0279 */
[----:B----4-:R-:W-:-:S05]  /*7fd80*/  IADD3 R174, PT, PT, -R174, UR9, RZ ;  /* 0x00000009aeae7c10 */ /* 0x010fca000fffe1ff */
[----:B------:R-:W-:Y:S02]  /*7fd90*/  IMAD R131, R130, 0x8, R174 ;  /* 0x0000000882837824 */ /* 0x000fe400078e02ae */
[----:B---3-5:R-:W-:-:S05]  /*7fda0*/  IMAD.IADD R128, R124, 0x1, R128 ;  /* 0x000000017c807824 */ /* 0x028fca00078e0280 */
[----:B------:R-:W-:-:S13]  /*7fdb0*/  ISETP.NE.AND P2, PT, R128, 0x3, PT ;  /* 0x000000038000780c */ /* 0x000fda0003f45270 */
[----:B------:R-:W-:Y:S01]  /*7fdc0*/  @P2 IMAD.MOV.U32 R128, RZ, RZ, 0x0 ;  /* 0x00000000ff802424 */ /* 0x000fe200078e00ff */
[----:B------:R-:W-:Y:S01]  /*7fdd0*/  @P2 MOV R129, 0x7ff00000 ;  /* 0x7ff0000000812802 */ /* 0x000fe20000000f00 */
[C-C-:B------:R-:W-:Y:S02]  /*7fde0*/  @P2 IMAD R173, R130.reuse, 0x8, R1.reuse ;  /* 0x0000000882ad2824 */ /* 0x140fe400078e0201 */
[----:B------:R-:W-:Y:S02]  /*7fdf0*/  @!P2 IMAD R130, R130, 0x8, R1 ;  /* 0x000000088282a824 */ /* 0x000fe400078e0201 */
        /* <DEDUP_REMOVED lines=8> */
[----:B------:R-:W-:-:S04]  /*7fe80*/  IMAD.IADD R130, R125, 0x1, R121 ;  /* 0x000000017d827824 */ /* 0x000fc800078e0279 */
[----:B------:R-:W-:Y:S02]  /*7fe90*/  IMAD R131, R130, 0x8, R174 ;  /* 0x0000000882837824 */ /* 0x000fe400078e02ae */
[----:B---3--:R-:W-:-:S05]  /*7fea0*/  IMAD.IADD R128, R124, 0x1, R128 ;  /* 0x000000017c807824 */ /* 0x008fca00078e0280 */
[----:B------:R-:W-:-:S13]  /*7feb0*/  ISETP.NE.AND P2, PT, R128, 0x3, PT ;  /* 0x000000038000780c */ /* 0x000fda0003f45270 */
[----:B------:R-:W-:Y:S02]  /*7fec0*/  @P2 IMAD.MOV.U32 R128, RZ, RZ, 0x0 ;  /* 0x00000000ff802424 */ /* 0x000fe400078e00ff */
[----:B------:R-:W-:Y:S02]  /*7fed0*/  @P2 IMAD.MOV.U32 R129, RZ, RZ, 0x7ff00000 ;  /* 0x7ff00000ff812424 */ /* 0x000fe400078e00ff */
[C-C-:B------:R-:W-:Y:S02]  /*7fee0*/  @P2 IMAD R173, R130.reuse, 0x8, R1.reuse ;  /* 0x0000000882ad2824 */ /* 0x140fe400078e0201 */
[----:B------:R-:W-:Y:S01]  /*7fef0*/  @!P2 IMAD R130, R130, 0x8, R1 ;  /* 0x000000088282a824 */ /* 0x000fe200078e0201 */
        /* <DEDUP_REMOVED lines=9> */
[----:B------:R-:W-:-:S04]  /*7ff90*/  IMAD.IADD R130, R126, 0x1, R130 ;  /* 0x000000017e827824 */ /* 0x000fc800078e0282 */
[----:B------:R-:W-:Y:S02]  /*7ffa0*/  IMAD R131, R130, 0x8, R174 ;  /* 0x0000000882837824 */ /* 0x000fe400078e02ae */
[----:B---3--:R-:W-:-:S05]  /*7ffb0*/  IMAD.IADD R128, R124, 0x1, R128 ;  /* 0x000000017c807824 */ /* 0x008fca00078e0280 */
        /* <DEDUP_REMOVED lines=12> */
[----:B------:R-:W4:Y:S02]  /*80080*/  LDL.S8 R127, [R127+0x27f6] ;  /* 0x0027f6007f7f7983 */ /* 0x000f240000100200 */
[----:B----4-:R-:W-:-:S05]  /*80090*/  IMAD.IADD R127, R124, 0x1, R127 ;  /* 0x000000017c7f7824 */ /* 0x010fca00078e027f */
[----:B------:R-:W-:Y:S01]  /*800a0*/  ISETP.NE.AND P2, PT, R127, 0x3, PT ;  /* 0x000000037f00780c */ /* 0x000fe20003f45270 */
[C---:B------:R-:W-:Y:S02]  /*800b0*/  VIADD R127, R121.reuse, 0x3 ;  /* 0x00000003797f7836 */ /* 0x040fe40000000000 */
[----:B------:R-:W-:Y:S02]  /*800c0*/  VIADD R121, R121, 0x4 ;  /* 0x0000000479797836 */ /* 0x000fe40000000000 */
[----:B---3--:R-:W-:-:S04]  /*800d0*/  IMAD.IADD R130, R126, 0x1, R127 ;  /* 0x000000017e827824 */ /* 0x008fc800078e027f */
[----:B------:R-:W-:-:S04]  /*800e0*/  IMAD R131, R130, 0x8, R174 ;  /* 0x0000000882837824 */ /* 0x000fc800078e02ae */
[----:B------:R-:W-:Y:S02]  /*800f0*/  @P2 IMAD.MOV.U32 R128, RZ, RZ, 0x0 ;  /* 0x00000000ff802424 */ /* 0x000fe400078e00ff */
[----:B------:R-:W-:Y:S02]  /*80100*/  @P2 IMAD.MOV.U32 R129, RZ, RZ, 0x7ff00000 ;  /* 0x7ff00000ff812424 */ /* 0x000fe400078e00ff */
[C-C-:B------:R-:W-:Y:S02]  /*80110*/  @P2 IMAD R173, R130.reuse, 0x8, R1.reuse ;  /* 0x0000000882ad2824 */ /* 0x140fe400078e0201 */
[----:B------:R-:W-:Y:S01]  /*80120*/  @!P2 IMAD R130, R130, 0x8, R1 ;  /* 0x000000088282a824 */ /* 0x000fe200078e0201 */
        /* <DEDUP_REMOVED lines=9> */
.L_x_2628:
[----:B------:R-:W-:Y:S05]  /*801c0*/  BSYNC.RECONVERGENT B2 ;  /* 0x0000000000027941 */ /* 0x000fea0003800200 */
.L_x_2627:
[----:B------:R-:W-:Y:S05]  /*801d0*/  @!P1 BRA `(.L_x_2626) ;  /* 0x0000000000d89947 */ /* 0x000fea0003800000 */
[----:B------:R-:W-:-:S05]  /*801e0*/  IMAD.IADD R127, R1, 0x1, R121 ;  /* 0x00000001017f7824 */ /* 0x000fca00078e0279 */
[----:B------:R-:W3:Y:S01]  /*801f0*/  LDL.S8 R128, [R127+0x27f3] ;  /* 0x0027f3007f807983 */ /* 0x000ee20000100200 */
[----:B------:R-:W4:Y:S01]  /*80200*/  LDC R174, c[0x0][0x2f8] ;  /* 0x0000be00ffae7b82 */ /* 0x000f220000000800 */
[----:B------:R-:W-:Y:S01]  /*80210*/  IMAD.IADD R130, R126, 0x1, R121 ;  /* 0x000000017e827824 */ /* 0x000fe200078e0279 */
[----:B----4-:R-:W-:-:S04]  /*80220*/  IADD3 R174, PT, PT, -R174, UR9, RZ ;  /* 0x00000009aeae7c10 */ /* 0x010fc8000fffe1ff */
[----:B------:R-:W-:Y:S01]  /*80230*/  LEA R131, R130, R174, 0x3 ;  /* 0x000000ae82837211 */ /* 0x000fe200078e18ff */
[----:B---3-5:R-:W-:-:S05]  /*80240*/  IMAD.IADD R128, R124, 0x1, R128 ;  /* 0x000000017c807824 */ /* 0x028fca00078e0280 */
[----:B------:R-:W-:-:S13]  /*80250*/  ISETP.NE.AND P1, PT, R128, 0x3, PT ;  /* 0x000000038000780c */ /* 0x000fda0003f25270 */
        /* <DEDUP_REMOVED lines=11> */
[----:B------:R-:W-:-:S13]  /*80310*/  ISETP.NE.AND P1, PT, R122, 0x1, PT ;  /* 0x000000017a00780c */ /* 0x000fda0003f25270 */
[----:B---3--:R-:W-:Y:S05]  /*80320*/  @!P1 BRA `(.L_x_2626) ;  /* 0x0000000000849947 */ /* 0x008fea0003800000 */
[----:B------:R-:W3:Y:S01]  /*80330*/  LDL.S8 R128, [R127+0x27f4] ;  /* 0x0027f4007f807983 */ /* 0x000ee20000100200 */
[----:B------:R-:W-:-:S04]  /*80340*/  IMAD.IADD R130, R125, 0x1, R121 ;  /* 0x000000017d827824 */ /* 0x000fc800078e0279 */
[C---:B------:R-:W-:Y:S02]  /*80350*/  IMAD R125, R130.reuse, 0x8, R174 ;  /* 0x00000008827d7824 */ /* 0x040fe400078e02ae */
[----:B------:R-:W-:Y:S02]  /*80360*/  IMAD R130, R130, 0x8, R1 ;  /* 0x0000000882827824 */ /* 0x000fe400078e0201 */
[----:B---3--:R-:W-:-:S05]  /*80370*/  IMAD.IADD R128, R124, 0x1, R128 ;  /* 0x000000017c807824 */ /* 0x008fca00078e0280 */
[----:B------:R-:W-:-:S13]  /*80380*/  ISETP.NE.AND P1, PT, R128, 0x3, PT ;  /* 0x000000038000780c */ /* 0x000fda0003f25270 */
[----:B------:R-:W-:Y:S02]  /*80390*/  @P1 IMAD.MOV.U32 R128, RZ, RZ, 0x0 ;  /* 0x00000000ff801424 */ /* 0x000fe400078e00ff */
[----:B------:R-:W-:-:S05]  /*803a0*/  @P1 IMAD.MOV.U32 R129, RZ, RZ, 0x7ff00000 ;  /* 0x7ff00000ff811424 */ /* 0x000fca00078e00ff */
        /* <DEDUP_REMOVED lines=10> */
[----:B------:R-:W-:-:S04]  /*80450*/  VIADD R121, R121, 0x2 ;  /* 0x0000000279797836 */ /* 0x000fc80000000000 */
[----:B------:R-:W-:-:S04]  /*80460*/  IMAD.IADD R126, R126, 0x1, R121 ;  /* 0x000000017e7e7824 */ /* 0x000fc800078e0279 */
[C---:B------:R-:W-:Y:S01]  /*80470*/  IMAD R121, R126.reuse, 0x8, R1 ;  /* 0x000000087e797824 */ /* 0x040fe200078e0201 */
[----:B------:R-:W-:Y:S01]  /*80480*/  LEA R126, R126, R174, 0x3 ;  /* 0x000000ae7e7e7211 */ /* 0x000fe200078e18ff */
        /* <DEDUP_REMOVED lines=10> */
[----:B------:R3:W-:Y:S02]  /*80530*/  @!P1 STL.64 [R121+0x1388], R124 ;  /* 0x0013887c79009387 */ /* 0x0007e40000100a00 */
.L_x_2626:
[----:B------:R-:W-:Y:S05]  /*80540*/  BSYNC.RECONVERGENT B1 ;  /* 0x0000000000017941 */ /* 0x000fea0003800200 */
.L_x_2625:
[C---:B------:R-:W-:Y:S01]  /*80550*/  ISETP.NE.AND P1, PT, R120.reuse, R178, PT ;  /* 0x000000b27800720c */ /* 0x040fe20003f25270 */
[----:B------:R-:W-:-:S12]  /*80560*/  VIADD R120, R120, 0x1 ;  /* 0x0000000178787836 */ /* 0x000fd80000000000 */
[----:B------:R-:W-:Y:S05]  /*80570*/  @P1 BRA `(.L_x_2630) ;  /* 0xfffffff400bc1947 */ /* 0x000fea000383ffff */
[----:B------:R-:W-:Y:S05]  /*80580*/  BSYNC.RECONVERGENT B0 ;  /* 0x0000000000007941 */ /* 0x000fea0003800200 */
.L_x_2624:
[----:B---3--:R-:W-:-:S07]  /*80590*/  IMAD.MOV.U32 R121, RZ, RZ, 0x1 ;  /* 0x00000001ff797424 */ /* 0x008fce00078e00ff */
.L_x_2694:
[----:B------:R-:W-:Y:S04]  /*805a0*/  BSSY.RECONVERGENT B4, `(.L_x_2631) ;  /* 0x0000401000047945 */ /* 0x000fe80003800200 */
[----:B---3--:R-:W-:Y:S05]  /*805b0*/  @!P0 BRA `(.L_x_2632) ;  /* 0x0000003c00fc8947 */ /* 0x008fea0003800000 */
[----:B------:R-:W-:Y:S02]  /*805c0*/  VIADD R179, R121, 0xffffffff ;  /* 0xffffffff79b37836 */ /* 0x000fe40000000000 */
[----:B------:R-:W-:Y:S02]  /*805d0*/  IMAD.IADD R130, R1, 0x1, R121 ;  /* 0x0000000101827824 */ /* 0x000fe400078e0279 */
[-C--:B------:R-:W-:Y:S02]  /*805e0*/  IMAD R131, R179, R172.reuse, -R172 ;  /* 0x000000acb3837224 */ /* 0x080fe400078e0aac */
[----:B------:R-:W-:Y:S02]  /*805f0*/  IMAD.MOV.U32 R120, RZ, RZ, 0x1 ;  /* 0x00000001ff787424 */ /* 0x000fe400078e00ff */
[----:B------:R-:W-:Y:S02]  /*80600*/  VIADD R131, R131, 0xfffffffe ;  /* 0xfffffffe83837836 */ /* 0x000fe40000000000 */
[----:B------:R-:W-:-:S07]  /*80610*/  IMAD R129, R179, R172, -0x1 ;  /* 0xffffffffb3817424 */ /* 0x000fce00078e02ac */
.L_x_2693:
[----:B---3--:R-:W3:Y:S01]  /*80620*/  LDC R122, c[0x0][0x2f8] ;  /* 0x0000be00ff7a7b82 */ /* 0x008ee20000000800 */
[----:B-----5:R-:W-:Y:S01]  /*80630*/  IMAD.IADD R124, R129, 0x1, R120 ;  /* 0x00000001817c7824 */ /* 0x020fe200078e0278 */
[----:B---3--:R-:W-:-:S05]  /*80640*/  IADD3 R122, PT, PT, -R122, UR9, RZ ;  /* 0x000000097a7a7c10 */ /* 0x008fca000fffe1ff */
[----:B------:R-:W-:-:S05]  /*80650*/  IMAD R128, R124, 0x8, R122 ;  /* 0x000000087c807824 */ /* 0x000fca00078e027a */
[----:B------:R-:W3:Y:S01]  /*80660*/  LDL.64 R182, [R128] ;  /* 0x0000000080b67983 */ /* 0x000ee20000100a00 */
[----:B------:R-:W-:Y:S01]  /*80670*/  IMAD.MOV.U32 R174, RZ, RZ, -0x800000 ;  /* 0xff800000ffae7424 */ /* 0x000fe200078e00ff */
[----:B------:R-:W-:Y:S01]  /*80680*/  BSSY.RECONVERGENT B3, `(.L_x_2633) ;  /* 0x00003ef000037945 */ /* 0x000fe20003800200 */
[----:B------:R-:W-:-:S06]  /*80690*/  IMAD.MOV.U32 R175, RZ, RZ, 0x41cdcd64 ;  /* 0x41cdcd64ffaf7424 */ /* 0x000fcc00078e00ff */
[----:B---3--:R-:W-:-:S14]  /*806a0*/  DSETP.GEU.AND P1, PT, |R182|, R174, PT ;  /* 0x000000aeb600722a */ /* 0x008fdc0003f2e200 */
[----:B------:R-:W-:Y:S05]  /*806b0*/  @P1 BRA `(.L_x_2634) ;  /* 0x0000003c00ac1947 */ /* 0x000fea0003800000 */
[C---:B------:R-:W-:Y:S01]  /*806c0*/  IMAD.IADD R127, R1.reuse, 0x1, R120 ;  /* 0x00000001017f7824 */ /* 0x040fe200078e0278 */
[----:B------:R-:W3:Y:S04]  /*806d0*/  LDL.U8 R126, [R130+0x27d8] ;  /* 0x0027d800827e7983 */ /* 0x000ee80000100000 */
[----:B------:R-:W4:Y:S01]  /*806e0*/  LDL.U8 R125, [R127+0x27f3] ;  /* 0x0027f3007f7d7983 */ /* 0x000f220000100000 */
[----:B------:R-:W-:Y:S01]  /*806f0*/  VIADD R123, R1, 0x1388 ;  /* 0x00001388017b7836 */ /* 0x000fe20000000000 */
[----:B------:R-:W-:Y:S03]  /*80700*/  BSSY.RECONVERGENT B1, `(.L_x_2635) ;  /* 0x0000175000017945 */ /* 0x000fe60003800200 */
[----:B------:R-:W-:Y:S01]  /*80710*/  IMAD R124, R124, 0x8, R123 ;  /* 0x000000087c7c7824 */ /* 0x000fe200078e027b */
[----:B---3--:R-:W-:-:S02]  /*80720*/  PRMT R176, R126, 0x8880, RZ ;  /* 0x000088807eb07816 */ /* 0x008fc400000000ff */
[----:B----4-:R-:W-:-:S05]  /*80730*/  PRMT R122, R125, 0x8880, RZ ;  /* 0x000088807d7a7816 */ /* 0x010fca00000000ff */
[----:B------:R-:W-:-:S05]  /*80740*/  IMAD.IADD R122, R176, 0x1, R122 ;  /* 0x00000001b07a7824 */ /* 0x000fca00078e027a */
[----:B------:R-:W-:-:S13]  /*80750*/  ISETP.NE.AND P1, PT, R122, 0x3, PT ;  /* 0x000000037a00780c */ /* 0x000fda0003f25270 */
[----:B------:R-:W-:Y:S01]  /*80760*/  @P1 IMAD.MOV.U32 R122, RZ, RZ, 0x0 ;  /* 0x00000000ff7a1424 */ /* 0x000fe200078e00ff */
[----:B------:R-:W-:Y:S01]  /*80770*/  @P1 MOV R123, 0xbff00000 ;  /* 0xbff00000007b1802 */ /* 0x000fe20000000f00 */
[----:B------:R-:W-:Y:S02]  /*80780*/  @P1 IMAD.MOV.U32 R182, RZ, RZ, 0x0 ;  /* 0x00000000ffb61424 */ /* 0x000fe400078e00ff */
[----:B------:R-:W-:Y:S02]  /*80790*/  @P1 IMAD.MOV.U32 R183, RZ, RZ, 0x7ff00000 ;  /* 0x7ff00000ffb71424 */ /* 0x000fe400078e00ff */
[----:B------:R3:W-:Y:S01]  /*807a0*/  @P1 STL.64 [R124], R122 ;  /* 0x0000007a7c001387 */ /* 0x0007e20000100a00 */
[----:B------:R-:W-:Y:S02]  /*807b0*/  @P1 IMAD.MOV.U32 R198, RZ, RZ, 0x0 ;  /* 0x00000000ffc61424 */ /* 0x000fe400078e00ff */
[----:B------:R-:W-:Y:S02]  /*807c0*/  @P1 IMAD.MOV.U32 R199, RZ, RZ, -0x40100000 ;  /* 0xbff00000ffc71424 */ /* 0x000fe400078e00ff */
[----:B------:R-:W-:-:S02]  /*807d0*/  @P1 IMAD.MOV.U32 R194, RZ, RZ, 0x0 ;  /* 0x00000000ffc21424 */ /* 0x000fc400078e00ff */
        /* <DEDUP_REMOVED lines=87> */
.L_x_2641:
[----:B------:R-:W-:Y:S05]  /*80d50*/  BSYNC.RECONVERGENT B2 ;  /* 0x0000000000027941 */ /* 0x000fea0003800200 */
.L_x_2640:
        /* <DEDUP_REMOVED lines=32> */
.L_x_2644:
[----:B------:R-:W-:Y:S05]  /*80f60*/  BSYNC.RECONVERGENT B2 ;  /* 0x0000000000027941 */ /* 0x000fea0003800200 */
.L_x_2643:
        /* <DEDUP_REMOVED lines=12> */
.L_x_2639:
        /* <DEDUP_REMOVED lines=40> */
.L_x_2646:
[----:B------:R-:W-:Y:S05]  /*812b0*/  BSYNC.RECONVERGENT B2 ;  /* 0x0000000000027941 */ /* 0x000fea0003800200 */
.L_x_2645:
[----:B------:R4:W-:Y:S01]  /*812c0*/  STL.64 [R1+0x7df8], R190 ;  /* 0x007df8be01007387 */ /* 0x0009e20000100a00 */
[----:B------:R-:W-:Y:S01]  /*812d0*/  UMOV UR10, 0xff800000 ;  /* 0xff800000000a7882 */ /* 0x000fe20000000000 */
[----:B------:R-:W-:Y:S02]  /*812e0*/  UMOV UR11, 0x41cdcd64 ;  /* 0x41cdcd64000b7882 */ /* 0x000fe40000000000 */
[----:B------:R-:W-:-:S14]  /*812f0*/  DSETP.GEU.AND P1, PT, |R188|, UR10, PT ;  /* 0x0000000abc007e2a */ /* 0x000fdc000bf2e200 */
[----:B----4-:R-:W-:Y:S05]  /*81300*/  @P1 BRA `(.L_x_2642) ;  /* 0x0000000800281947 */ /* 0x010fea0003800000 */
[----:B------:R-:W-:Y:S01]  /*81310*/  MOV R174, R186 ;  /* 0x000000ba00ae7202 */ /* 0x000fe20000000f00 */
[----:B------:R-:W-:Y:S01]  /*81320*/  IMAD.MOV.U32 R175, RZ, RZ, R187 ;  /* 0x000000ffffaf7224 */ /* 0x000fe200078e00bb */
        /* <DEDUP_REMOVED lines=27> */
.L_x_2648:
[----:B------:R-:W-:Y:S05]  /*814e0*/  BSYNC.RECONVERGENT B2 ;  /* 0x0000000000027941 */ /* 0x000fea0003800200 */
.L_x_2647:
        /* <DEDUP_REMOVED lines=12> */
.L_x_2638:
        /* <DEDUP_REMOVED lines=49> */
.L_x_2650:
[----:B------:R-:W-:Y:S05]  /*818c0*/  BSYNC.RECONVERGENT B2 ;  /* 0x0000000000027941 */ /* 0x000fea0003800200 */
.L_x_2649:
        /* <DEDUP_REMOVED lines=34> */
.L_x_2652:
[----:B------:R-:W-:Y:S05]  /*81af0*/  BSYNC.RECONVERGENT B2 ;  /* 0x0000000000027941 */ /* 0x000fea0003800200 */
.L_x_2651:
        /* <DEDUP_REMOVED lines=11> */
.L_x_2642:
[----:B------:R-:W-:Y:S05]  /*81bb0*/  BSYNC.RECONVERGENT B0 ;  /* 0x0000000000007941 */ /* 0x000fea0003800200 */
.L_x_2637:
        /* <DEDUP_REMOVED lines=32> */
.L_x_2654:
[----:B------:R-:W-:Y:S05]  /*81dc0*/  BSYNC.RECONVERGENT B0 ;  /* 0x0000000000007941 */ /* 0x000fea0003800200 */
.L_x_2653:
        /* <DEDUP_REMOVED lines=8> */
.L_x_2636:
[----:B------:R-:W-:Y:S05]  /*81e50*/  BSYNC.RECONVERGENT B1 ;  /* 0x0000000000017941 */ /* 0x000fea0003800200 */
.L_x_2635:
        /* <DEDUP_REMOVED lines=14> */
[----:B------:R-:W-:Y:S05]  /*81f40*/  BMOV.32.CLEAR RZ, B0 ;  /* 0x0000000000ff7355 */ /* 0x000fea0000100000 */
[----:B------:R-:W-:Y:S01]  /*81f50*/  BSSY.RECONVERGENT B0, `(.L_x_2655) ;  /* 0x000001c000007945 */ /* 0x000fe20003800200 */
        /* <DEDUP_REMOVED lines=24> */
[----:B0123--:R-:W-:Y:S05]  /*820e0*/  CALL.REL.NOINC `($__internal_0_$__cuda_sm20_div_rn_f64_full) ;  /* 0x0000208000bc7944 */ /* 0x00ffea0003c00000 */
[----:B------:R-:W-:Y:S02]  /*820f0*/  IMAD.MOV.U32 R122, RZ, RZ, R174 ;  /* 0x000000ffff7a7224 */ /* 0x000fe400078e00ae */
[----:B------:R-:W-:-:S07]  /*82100*/  IMAD.MOV.U32 R123, RZ, RZ, R175 ;  /* 0x000000ffff7b7224 */ /* 0x000fce00078e00af */
.L_x_2656:
[----:B------:R-:W-:Y:S05]  /*82110*/  BSYNC.RECONVERGENT B0 ;  /* 0x0000000000007941 */ /* 0x000fea0003800200 */
.L_x_2655:
[----:B------:R-:W4:Y:S01]  /*82120*/  LDC R174, c[0x0][0x2f8] ;  /* 0x0000be00ffae7b82 */ /* 0x000f220000000800 */
[----:B------:R-:W-:Y:S01]  /*82130*/  IMAD.IADD R173, R131, 0x1, R120 ;  /* 0x0000000183ad7824 */ /* 0x000fe200078e0278 */
[----:B----4-:R-:W-:-:S05]  /*82140*/  IADD3 R174, PT, PT, -R174, UR9, RZ ;  /* 0x00000009aeae7c10 */ /* 0x010fca000fffe1ff */
        /* <DEDUP_REMOVED lines=23> */
[----:B------:R-:W-:-:S05]  /*822c0*/  IMAD R173, R173, 0x8, R193 ;  /* 0x00000008adad7824 */ /* 0x000fca00078e02c1 */
[----:B------:R-:W3:Y:S01]  /*822d0*/  LDL.64 R190, [R173] ;  /* 0x00000000adbe7983 */ /* 0x000ee20000100a00 */
[----:B------:R-:W-:Y:S02]  /*822e0*/  DADD R186, R176, R174 ;  /* 0x00000000b0ba7229 */ /* 0x000fe400000000ae */
[----:B---3--:R-:W-:-:S11]  /*822f0*/  DADD R188, R190, R188 ;  /* 0x00000000bebc7229 */ /* 0x008fd600000000bc */
.L_x_2658:
[----:B------:R-:W-:Y:S05]  /*82300*/  BSYNC.RECONVERGENT B0 ;  /* 0x0000000000007941 */ /* 0x000fea0003800200 */
.L_x_2657:
        /* <DEDUP_REMOVED lines=28> */
.L_x_2660:
[----:B------:R-:W-:Y:S05]  /*824d0*/  BSYNC.RECONVERGENT B0 ;  /* 0x0000000000007941 */ /* 0x000fea0003800200 */
.L_x_2659:
        /* <DEDUP_REMOVED lines=25> */
.L_x_2662:
[----:B------:R3:W-:Y:S01]  /*82670*/  STL.64 [R124], R174 ;  /* 0x000000ae7c007387 */ /* 0x0007e20000100a00 */
[----:B------:R-:W-:Y:S02]  /*82680*/  IMAD.MOV.U32 R184, RZ, RZ, R174 ;  /* 0x000000ffffb87224 */ /* 0x000fe400078e00ae */
[----:B------:R-:W-:Y:S01]  /*82690*/  IMAD.MOV.U32 R185, RZ, RZ, R175 ;  /* 0x000000ffffb97224 */ /* 0x000fe200078e00af */
[----:B------:R3:W-:Y:S01]  /*826a0*/  STL.64 [R128], R188 ;  /* 0x000000bc80007387 */ /* 0x0007e20000100a00 */
[----:B------:R-:W-:Y:S02]  /*826b0*/  IMAD.MOV.U32 R182, RZ, RZ, R188 ;  /* 0x000000ffffb67224 */ /* 0x000fe400078e00bc */
[----:B------:R-:W-:-:S07]  /*826c0*/  IMAD.MOV.U32 R183, RZ, RZ, R189 ;  /* 0x000000ffffb77224 */ /* 0x000fce00078e00bd */
.L_x_2663:
[----:B------:R-:W-:Y:S05]  /*826d0*/  BSYNC.RECONVERGENT B0 ;  /* 0x0000000000007941 */ /* 0x000fea0003800200 */
.L_x_2661:
[----:B------:R-:W3:Y:S01]  /*826e0*/  LDCU.64 UR10, c[0x0][0x468] ;  /* 0x00008d00ff0a77ac */ /* 0x000ee20008000a00 */
[----:B----4-:R-:W-:Y:S01]  /*826f0*/  PRMT R186, R125, 0x8880, RZ ;  /* 0x000088807dba7816 */ /* 0x010fe200000000ff */
        /* <DEDUP_REMOVED lines=9> */
.L_x_2692:
        /* <DEDUP_REMOVED lines=13> */
.L_x_2691:
        /* <DEDUP_REMOVED lines=105> */
.L_x_2672:
[----:B------:R-:W-:Y:S05]  /*82ef0*/  BSYNC.RECONVERGENT B6 ;  /* 0x0000000000067941 */ /* 0x000fea0003800200 */
.L_x_2671:
        /* <DEDUP_REMOVED lines=27> */
.L_x_2674:
[----:B------:R-:W-:Y:S05]  /*830b0*/  BSYNC.RECONVERGENT B6 ;  /* 0x0000000000067941 */ /* 0x000fea0003800200 */
.L_x_2673:
[----:B------:R-:W-:-:S06]  /*830c0*/  DSETP.GT.AND P2, PT, R122, R190, PT ;  /* 0x000000be7a00722a */ /* 0x000fcc0003f44000 */
[----:B------:R-:W-:Y:S02]  /*830d0*/  FSEL R174, R194, RZ, P2 ;  /* 0x000000ffc2ae7208 */ /* 0x000fe40001000000 */
[----:B------:R-:W-:Y:S02]  /*830e0*/  FSEL R175, R195, +QNAN , P2 ;  /* 0x7ff00000c3af7808 */ /* 0x000fe40001000000 */
[----:B------:R-:W-:Y:S02]  /*830f0*/  FSEL R176, R198, RZ, P2 ;  /* 0x000000ffc6b07208 */ /* 0x000fe40001000000 */
[----:B------:R-:W-:Y:S01]  /*83100*/  FSEL R177, R199, -1.875, P2 ;  /* 0xbff00000c7b17808 */ /* 0x000fe20001000000 */
[----:B------:R-:W-:Y:S06]  /*83110*/  BRA `(.L_x_2675) ;  /* 0x0000001000bc7947 */ /* 0x000fec0003800000 */
.L_x_2670:
        /* <DEDUP_REMOVED lines=10> */
[----:B------:R-:W-:-:S05]  /*831c0*/  VIADD R196, R1, 0x1388 ;  /* 0x0000138801c47836 */ /* 0x000fca0000000000 */
[----:B------:R-:W-:-:S06]  /*831d0*/  LEA R196, R173, R196, 0x3 ;  /* 0x000000c4adc47211 */ /* 0x000fcc00078e18ff */
        /* <DEDUP_REMOVED lines=52> */
.L_x_2677:
[----:B------:R-:W-:Y:S05]  /*83520*/  BSYNC.RECONVERGENT B6 ;  /* 0x0000000000067941 */ /* 0x000fea0003800200 */
.L_x_2676:
        /* <DEDUP_REMOVED lines=27> */
.L_x_2679:
[----:B------:R-:W-:Y:S05]  /*836e0*/  BSYNC.RECONVERGENT B6 ;  /* 0x0000000000067941 */ /* 0x000fea0003800200 */
.L_x_2678:
        /* <DEDUP_REMOVED lines=15> */
.L_x_2669:
        /* <DEDUP_REMOVED lines=62> */
.L_x_2682:
[----:B------:R-:W-:Y:S05]  /*83bc0*/  BSYNC.RECONVERGENT B6 ;  /* 0x0000000000067941 */ /* 0x000fea0003800200 */
.L_x_2681:
        /* <DEDUP_REMOVED lines=27> */
.L_x_2684:
[----:B------:R-:W-:Y:S05]  /*83d80*/  BSYNC.RECONVERGENT B6 ;  /* 0x0000000000067941 */ /* 0x000fea0003800200 */
.L_x_2683:
[----:B------:R-:W-:-:S06]  /*83d90*/  DSETP.GT.AND P2, PT, R122, R190, PT ;  /* 0x000000be7a00722a */ /* 0x000fcc0003f44000 */
[----:B------:R-:W-:Y:S02]  /*83da0*/  FSEL R174, R194, RZ, P2 ;  /* 0x000000ffc2ae7208 */ /* 0x000fe40001000000 */
[----:B------:R-:W-:Y:S02]  /*83db0*/  FSEL R175, R195, +QNAN , P2 ;  /* 0x7ff00000c3af7808 */ /* 0x000fe40001000000 */
[----:B------:R-:W-:Y:S02]  /*83dc0*/  FSEL R176, R198, RZ, P2 ;  /* 0x000000ffc6b07208 */ /* 0x000fe40001000000 */
[----:B------:R-:W-:Y:S01]  /*83dd0*/  FSEL R177, R199, -1.875, P2 ;  /* 0xbff00000c7b17808 */ /* 0x000fe20001000000 */
[----:B------:R-:W-:Y:S06]  /*83de0*/  BRA `(.L_x_2675) ;  /* 0x0000000400887947 */ /* 0x000fec0003800000 */
.L_x_2680:
[----:B------:R-:W-:Y:S01]  /*83df0*/  ISETP.EQ.AND P2, PT, R208, RZ, !P2 ;  /* 0x000000ffd000720c */ /* 0x000fe20005742270 */
[----:B------:R-:W-:Y:S01]  /*83e00*/  BSSY.RECONVERGENT B6, `(.L_x_2685) ;  /* 0x000001b000067945 */ /* 0x000fe20003800200 */
[----:B------:R-:W-:Y:S02]  /*83e10*/  ISETP.EQ.AND P3, PT, R205, RZ, !P3 ;  /* 0x000000ffcd00720c */ /* 0x000fe40005f62270 */
[----:B------:R-:W-:Y:S02]  /*83e20*/  CS2R R174, SRZ ;  /* 0x0000000000ae7805 */ /* 0x000fe4000001ff00 */
[----:B------:R-:W-:Y:S01]  /*83e30*/  IADD3 R190, PT, PT, R1, 0x1388, RZ ;  /* 0x0000138801be7810 */ /* 0x000fe20007ffe0ff */
[----:B------:R-:W-:Y:S01]  /*83e40*/  IMAD.MOV.U32 R194, RZ, RZ, 0x0 ;  /* 0x00000000ffc27424 */ /* 0x000fe200078e00ff */
[----:B------:R-:W-:Y:S01]  /*83e50*/  PLOP3.LUT P2, PT, P2, P3, PT, 0xf8, 0x8f ;  /* 0x00000000008f781c */ /* 0x000fe20001747f70 */
[----:B------:R-:W-:Y:S02]  /*83e60*/  IMAD.MOV.U32 R195, RZ, RZ, -0x3f56d000 ;  /* 0xc0a93000ffc37424 */ /* 0x000fe400078e00ff */
[----:B------:R-:W-:-:S10]  /*83e70*/  IMAD R173, R173, 0x8, R190 ;  /* 0x00000008adad7824 */ /* 0x000fd400078e02be */
        /* <DEDUP_REMOVED lines=19> */
.L_x_2686:
[----:B------:R-:W-:Y:S05]  /*83fb0*/  BSYNC.RECONVERGENT B6 ;  /* 0x0000000000067941 */ /* 0x000fea0003800200 */
.L_x_2685:
        /* <DEDUP_REMOVED lines=35> */
.L_x_2688:
[----:B------:R-:W-:Y:S05]  /*841f0*/  BSYNC.RECONVERGENT B6 ;  /* 0x0000000000067941 */ /* 0x000fea0003800200 */
.L_x_2687:
        /* <DEDUP_REMOVED lines=27> */
.L_x_2690:
[----:B------:R-:W-:Y:S05]  /*843b0*/  BSYNC.RECONVERGENT B6 ;  /* 0x0000000000067941 */ /* 0x000fea0003800200 */
.L_x_2689:
[----:B------:R-:W-:-:S06]  /*843c0*/  DSETP.GT.AND P2, PT, R122, R190, PT ;  /* 0x000000be7a00722a */ /* 0x000fcc0003f44000 */
[----:B------:R-:W-:Y:S02]  /*843d0*/  FSEL R174, R194, RZ, P2 ;  /* 0x000000ffc2ae7208 */ /* 0x000fe40001000000 */
[----:B------:R-:W-:Y:S02]  /*843e0*/  FSEL R175, R195, +QNAN , P2 ;  /* 0x7ff00000c3af7808 */ /* 0x000fe40001000000 */
[----:B------:R-:W-:Y:S02]  /*843f0*/  FSEL R176, R198, RZ, P2 ;  /* 0x000000ffc6b07208 */ /* 0x000fe40001000000 */
[----:B------:R-:W-:-:S07]  /*84400*/  FSEL R177, R199, -1.875, P2 ;  /* 0xbff00000c7b17808 */ /* 0x000fce0001000000 */
.L_x_2675:
[----:B------:R-:W-:Y:S05]  /*84410*/  BSYNC.RECONVERGENT B0 ;  /* 0x0000000000007941 */ /* 0x000fea0003800200 */
.L_x_2668:
        /* <DEDUP_REMOVED lines=9> */
[----:B------:R-:W-:Y:S02]  /*844b0*/  @!P3 IMAD.MOV.U32 R184, RZ, RZ, R174 ;  /* 0x000000ffffb8b224 */ /* 0x000fe400078e00ae */
[----:B------:R-:W-:Y:S01]  /*844c0*/  @!P3 IMAD.MOV.U32 R185, RZ, RZ, R175 ;  /* 0x000000ffffb9b224 */ /* 0x000fe200078e00af */
[----:B------:R3:W-:Y:S01]  /*844d0*/  @!P3 STL.64 [R124], R174 ;  /* 0x000000ae7c00b387 */ /* 0x0007e20000100a00 */
[----:B------:R-:W-:Y:S02]  /*844e0*/  @!P3 IMAD.MOV.U32 R182, RZ, RZ, R122 ;  /* 0x000000ffffb6b224 */ /* 0x000fe400078e007a */
[----:B------:R-:W-:-:S07]  /*844f0*/  @!P3 IMAD.MOV.U32 R183, RZ, RZ, R123 ;  /* 0x000000ffffb7b224 */ /* 0x000fce00078e007b */
.L_x_2667:
[----:B------:R-:W-:Y:S05]  /*84500*/  BSYNC.RECONVERGENT B1 ;  /* 0x0000000000017941 */ /* 0x000fea0003800200 */
.L_x_2666:
[----:B------:R-:W-:Y:S01]  /*84510*/  VIADD R202, R202, 0x1 ;  /* 0x00000001caca7836 */ /* 0x000fe20000000000 */
[----:B------:R-:W-:-:S04]  /*84520*/  ISETP.GT.U32.AND P3, PT, R193, 0x1, PT ;  /* 0x00000001c100780c */ /* 0x000fc80003f64070 */
[----:B------:R-:W-:-:S13]  /*84530*/  ISETP.GE.AND P2, PT, R202, R120, PT ;  /* 0x00000078ca00720c */ /* 0x000fda0003f46270 */
[----:B------:R-:W-:Y:S05]  /*84540*/  @!P2 BRA P3, `(.L_x_2691) ;  /* 0xffffffe000c4a947 */ /* 0x000fea000183ffff */
.L_x_2665:
[----:B------:R-:W-:Y:S05]  /*84550*/  BSYNC.RECONVERGENT B2 ;  /* 0x0000000000027941 */ /* 0x000fea0003800200 */
.L_x_2664:
[----:B------:R-:W-:Y:S05]  /*84560*/  @P1 BRA `(.L_x_2692) ;  /* 0xffffffe000881947 */ /* 0x000fea000383ffff */
.L_x_2634:
[----:B------:R-:W-:Y:S05]  /*84570*/  BSYNC.RECONVERGENT B3 ;  /* 0x0000000000037941 */ /* 0x000fea0003800200 */
.L_x_2633:
[C---:B------:R-:W-:Y:S01]  /*84580*/  ISETP.NE.AND P1, PT, R120.reuse, R172, PT ;  /* 0x000000ac7800720c */ /* 0x040fe20003f25270 */
[----:B------:R-:W-:-:S12]  /*84590*/  VIADD R120, R120, 0x1 ;  /* 0x0000000178787836 */ /* 0x000fd80000000000 */
[----:B------:R-:W-:Y:S05]  /*845a0*/  @P1 BRA `(.L_x_2693) ;  /* 0xffffffc0001c1947 */ /* 0x000fea000383ffff */
.L_x_2632:
[----:B------:R-:W-:Y:S05]  /*845b0*/  BSYNC.RECONVERGENT B4 ;  /* 0x0000000000047941 */ /* 0x000fea0003800200 */
.L_x_2631:
[C---:B------:R-:W-:Y:S01]  /*845c0*/  ISETP.NE.AND P1, PT, R121.reuse, R178, PT ;  /* 0x000000b27900720c */ /* 0x040fe20003f25270 */
[----:B------:R-:W-:-:S12]  /*845d0*/  VIADD R121, R121, 0x1 ;  /* 0x0000000179797836 */ /* 0x000fd80000000000 */
[----:B------:R-:W-:Y:S05]  /*845e0*/  @P1 BRA `(.L_x_2694) ;  /* 0xffffffbc00ec1947 */ /* 0x000fea000383ffff */
.L_x_2623:
[----:B------:R-:W-:Y:S05]  /*845f0*/  BSYNC.RECONVERGENT B5 ;  /* 0x0000000000057941 */ /* 0x000fea0003800200 */
.L_x_2622:
[----:B------:R-:W-:Y:S01]  /*84600*/  ISETP.NE.AND P3, PT, R172, RZ, PT ;  /* 0x000000ffac00720c */ /* 0x000fe20003f65270 */
[----:B------:R-:W-:Y:S01]  /*84610*/  BSSY.RECONVERGENT B2, `(.L_x_2695) ;  /* 0x00001c0000027945 */ /* 0x000fe20003800200 */
[----:B---3--:R-:W-:Y:S01]  /*84620*/  IMAD.MOV.U32 R121, RZ, RZ, RZ ;  /* 0x000000ffff797224 */ /* 0x008fe200078e00ff */
[----:B------:R-:W-:Y:S01]  /*84630*/  MOV R123, 0xfff00000 ;  /* 0xfff00000007b7802 */ /* 0x000fe20000000f00 */
[----:B------:R-:W-:-:S09]  /*84640*/  IMAD.MOV.U32 R122, RZ, RZ, 0x0 ;  /* 0x00000000ff7a7424 */ /* 0x000fd200078e00ff */
[----:B------:R-:W-:Y:S05]  /*84650*/  @!P3 BRA `(.L_x_2696) ;  /* 0x0000001800ecb947 */ /* 0x000fea0003800000 */
[----:B------:R-:W3:Y:S01]  /*84660*/  LDL.U8 R192, [R192+0x27d8] ;  /* 0x0027d800c0c07983 */ /* 0x000ee20000100000 */
[----:B------:R-:W-:Y:S02]  /*84670*/  VIADD R198, R178, 0xffffffff ;  /* 0xffffffffb2c67836 */ /* 0x000fe40000000000 */
        /* <DEDUP_REMOVED lines=8> */
.L_x_2721:
[----:B-----5:R-:W-:-:S05]  /*84700*/  IMAD.IADD R124, R1, 0x1, R120 ;  /* 0x00000001017c7824 */ /* 0x020fca00078e0278 */
[----:B------:R-:W3:Y:S01]  /*84710*/  LDL.U8 R125, [R124+0x27f3] ;  /* 0x0027f3007c7d7983 */ /* 0x000ee20000100000 */
[----:B------:R-:W-:Y:S01]  /*84720*/  BSSY.RECONVERGENT B1, `(.L_x_2697) ;  /* 0x0000175000017945 */ /* 0x000fe20003800200 */
[----:B------:R-:W-:Y:S02]  /*84730*/  IMAD.MOV.U32 R186, RZ, RZ, 0x0 ;  /* 0x00000000ffba7424 */ /* 0x000fe400078e00ff */
[----:B------:R-:W-:Y:S02]  /*84740*/  IMAD.MOV.U32 R187, RZ, RZ, -0x40100000 ;  /* 0xbff00000ffbb7424 */ /* 0x000fe400078e00ff */
[----:B------:R-:W-:Y:S02]  /*84750*/  IMAD.MOV.U32 R184, RZ, RZ, 0x0 ;  /* 0x00000000ffb87424 */ /* 0x000fe400078e00ff */
[----:B------:R-:W-:Y:S01]  /*84760*/  IMAD.MOV.U32 R185, RZ, RZ, 0x7ff00000 ;  /* 0x7ff00000ffb97424 */ /* 0x000fe200078e00ff */
[----:B---3--:R-:W-:-:S05]  /*84770*/  PRMT R126, R125, 0x8880, RZ ;  /* 0x000088807d7e7816 */ /* 0x008fca00000000ff */
[----:B------:R-:W-:-:S05]  /*84780*/  IMAD.IADD R126, R194, 0x1, R126 ;  /* 0x00000001c27e7824 */ /* 0x000fca00078e027e */
[----:B------:R-:W-:-:S13]  /*84790*/  ISETP.NE.AND P0, PT, R126, 0x3, PT ;  /* 0x000000037e00780c */ /* 0x000fda0003f05270 */
[----:B------:R-:W-:Y:S05]  /*847a0*/  @P0 BRA `(.L_x_2698) ;  /* 0x0000001400b00947 */ /* 0x000fea0003800000 */
[----:B------:R3:W4:Y:S01]  /*847b0*/  LDL.S8 R126, [R124+0x27f4] ;  /* 0x0027f4007c7e7983 */ /* 0x0007220000100200 */
[----:B------:R-:W5:Y:S01]  /*847c0*/  LDC.64 R128, c[0x0][0x468] ;  /* 0x00011a00ff807b82 */ /* 0x000f620000000a00 */
[----:B------:R-:W0:Y:S01]  /*847d0*/  LDCU.64 UR10, c[0x0][0x468] ;  /* 0x00008d00ff0a77ac */ /* 0x000e220008000a00 */
[----:B------:R-:W-:Y:S01]  /*847e0*/  PRMT R127, R125, 0x8880, RZ ;  /* 0x000088807d7f7816 */ /* 0x000fe200000000ff */
[----:B------:R-:W-:-:S03]  /*847f0*/  UMOV UR12, 0x57d ;  /* 0x0000057d000c7882 */ /* 0x000fc60000000000 */
[----:B------:R-:W-:Y:S02]  /*84800*/  PRMT R127, R127, 0x7710, RZ ;  /* 0x000077107f7f7816 */ /* 0x000fe400000000ff */
[----:B---3--:R-:W-:Y:S02]  /*84810*/  PRMT R124, R125, 0x8880, RZ ;  /* 0x000088807d7c7816 */ /* 0x008fe400000000ff */
[----:B------:R-:W-:Y:S02]  /*84820*/  PRMT R127, R195, 0x5410, R127 ;  /* 0x00005410c37f7816 */ /* 0x000fe4000000007f */
[----:B------:R-:W-:-:S03]  /*84830*/  SHF.R.S32.HI R125, RZ, 0x1f, R124 ;  /* 0x0000001fff7d7819 */ /* 0x000fc6000001147c */
[----:B------:R-:W-:-:S03]  /*84840*/  IMAD.WIDE R124, R194, 0x5, R124 ;  /* 0x00000005c27c7825 */ /* 0x000fc600078e027c */
[----:B0-----:R-:W-:-:S04]  /*84850*/  LEA R130, P0, R124, UR10, 0x3 ;  /* 0x0000000a7c827c11 */ /* 0x001fc8000f8018ff */
[----:B------:R-:W-:-:S05]  /*84860*/  LEA.HI.X R131, R124, UR11, R125, 0x3, P0 ;  /* 0x0000000b7c837c11 */ /* 0x000fca00080f1c7d */
[----:B------:R-:W3:Y:S01]  /*84870*/  LDG.E.64 R184, desc[UR6][R130.64+0xb248] ;  /* 0x00b2480682b87981 */ /* 0x000ee2000c1e1b00 */
[----:B------:R-:W-:-:S03]  /*84880*/  IMAD R182, R179, 0xa0, RZ ;  /* 0x000000a0b3b67824 */ /* 0x000fc600078e02ff */
[----:B------:R0:W2:Y:S02]  /*84890*/  LDG.E.64 R186, desc[UR6][R130.64+0xb180] ;  /* 0x00b1800682ba7981 */ /* 0x0000a4000c1e1b00 */
[----:B0-----:R-:W-:-:S04]  /*848a0*/  IMAD.WIDE.U32 R130, R195, 0xa0, R130 ;  /* 0x000000a0c3827825 */ /* 0x001fc800078e0082 */
[----:B------:R-:W-:Y:S02]  /*848b0*/  IMAD.IADD R183, R131, 0x1, R182 ;  /* 0x0000000183b77824 */ /* 0x000fe400078e02b6 */
[----:B------:R-:W-:-:S05]  /*848c0*/  IMAD.MOV.U32 R182, RZ, RZ, R130 ;  /* 0x000000ffffb67224 */ /* 0x000fca00078e0082 */
[----:B------:R-:W2:Y:S01]  /*848d0*/  LDG.E.64 R130, desc[UR6][R182.64+0x52a8] ;  /* 0x0052a806b6827981 */ /* 0x000ea2000c1e1b00 */
[----:B----4-:R-:W-:-:S04]  /*848e0*/  IDP.2A.LO.S16.U8 R126, R127, UR12, R126 ;  /* 0x0000000c7f7e7c26 */ /* 0x010fc8000800127e */
[----:B-----5:R-:W-:-:S05]  /*848f0*/  IMAD.WIDE R124, R126, 0x8, R128 ;  /* 0x000000087e7c7825 */ /* 0x020fca00078e0280 */
[----:B------:R-:W3:Y:S04]  /*84900*/  LDG.E.64 R126, desc[UR6][R124.64+0xa118] ;  /* 0x00a118067c7e7981 */ /* 0x000ee8000c1e1b00 */
[----:B------:R0:W2:Y:S01]  /*84910*/  LDG.E.64 R128, desc[UR6][R124.64+0x8d90] ;  /* 0x008d90067c807981 */ /* 0x0000a2000c1e1b00 */
[----:B------:R-:W-:Y:S02]  /*84920*/  IMAD.MOV.U32 R174, RZ, RZ, -0x800000 ;  /* 0xff800000ffae7424 */ /* 0x000fe400078e00ff */
[----:B------:R-:W-:Y:S01]  /*84930*/  IMAD.MOV.U32 R175, RZ, RZ, 0x41cdcd64 ;  /* 0x41cdcd64ffaf7424 */ /* 0x000fe200078e00ff */
[----:B------:R-:W-:Y:S05]  /*84940*/  BMOV.32.CLEAR RZ, B0 ;  /* 0x0000000000ff7355 */ /* 0x000fea0000100000 */
[----:B0-----:R-:W-:Y:S01]  /*84950*/  IMAD.WIDE.U32 R124, R195, -0x320, R124 ;  /* 0xfffffce0c37c7825 */ /* 0x001fe200078e007c */
[----:B------:R-:W-:Y:S01]  /*84960*/  BSSY.RECONVERGENT B0, `(.L_x_2699) ;  /* 0x000006c000007945 */ /* 0x000fe20003800200 */
[----:B---3--:R-:W-:-:S02]  /*84970*/  DADD R126, R184, R126 ;  /* 0x00000000b87e7229 */ /* 0x008fc4000000007e */
[----:B--2---:R-:W-:-:S06]  /*84980*/  DADD R128, R186, R128 ;  /* 0x00000000ba807229 */ /* 0x004fcc0000000080 */
        /* <DEDUP_REMOVED lines=63> */
.L_x_2702:
[----:B------:R-:W-:Y:S05]  /*84d80*/  BSYNC.RECONVERGENT B3 ;  /* 0x0000000000037941 */ /* 0x000fea0003800200 */
.L_x_2701:
        /* <DEDUP_REMOVED lines=33> */
.L_x_2704:
[----:B------:R-:W-:Y:S05]  /*84fa0*/  BSYNC.RECONVERGENT B3 ;  /* 0x0000000000037941 */ /* 0x000fea0003800200 */
.L_x_2703:
[----:B------:R-:W-:-:S06]  /*84fb0*/  DSETP.GEU.AND P1, PT, R190, R140, PT ;  /* 0x0000008cbe00722a */ /* 0x000fcc0003f2e000 */
[----:B------:R-:W-:Y:S02]  /*84fc0*/  FSEL R126, R126, R188, !P1 ;  /* 0x000000bc7e7e7208 */ /* 0x000fe40004800000 */
[----:B------:R-:W-:Y:S02]  /*84fd0*/  FSEL R127, R127, R189, !P1 ;  /* 0x000000bd7f7f7208 */ /* 0x000fe40004800000 */
[----:B------:R-:W-:Y:S02]  /*84fe0*/  FSEL R140, R140, R190, !P1 ;  /* 0x000000be8c8c7208 */ /* 0x000fe40004800000 */
[----:B------:R-:W-:Y:S02]  /*84ff0*/  FSEL R141, R141, R191, !P1 ;  /* 0x000000bf8d8d7208 */ /* 0x000fe40004800000 */
[----:B------:R-:W-:Y:S02]  /*85000*/  FSEL R124, R124, R192, !P1 ;  /* 0x000000c07c7c7208 */ /* 0x000fe40004800000 */
[----:B------:R-:W-:-:S07]  /*85010*/  FSEL R125, R125, R193, !P1 ;  /* 0x000000c17d7d7208 */ /* 0x000fce0004800000 */
.L_x_2700:
[----:B------:R-:W-:Y:S05]  /*85020*/  BSYNC.RECONVERGENT B0 ;  /* 0x0000000000007941 */ /* 0x000fea0003800200 */
.L_x_2699:
        /* <DEDUP_REMOVED lines=45> */
[----:B-1----:R-:W-:Y:S05]  /*85300*/  CALL.REL.NOINC `($__internal_0_$__cuda_sm20_div_rn_f64_full) ;  /* 0x0000205000347944 */ /* 0x002fea0003c00000 */
.L_x_2708:
[----:B------:R-:W-:Y:S05]  /*85310*/  BSYNC.RECONVERGENT B3 ;  /* 0x0000000000037941 */ /* 0x000fea0003800200 */
.L_x_2707:
        /* <DEDUP_REMOVED lines=37> */
.L_x_2710:
[----:B------:R-:W-:Y:S05]  /*85570*/  BSYNC.RECONVERGENT B3 ;  /* 0x0000000000037941 */ /* 0x000fea0003800200 */
.L_x_2709:
[----:B------:R-:W-:-:S06]  /*85580*/  DSETP.GEU.AND P0, PT, R176, R140, PT ;  /* 0x0000008cb000722a */ /* 0x000fcc0003f0e000 */
[----:B------:R-:W-:Y:S02]  /*85590*/  FSEL R188, R188, R126, !P0 ;  /* 0x0000007ebcbc7208 */ /* 0x000fe40004000000 */
[----:B------:R-:W-:Y:S02]  /*855a0*/  FSEL R189, R189, R127, !P0 ;  /* 0x0000007fbdbd7208 */ /* 0x000fe40004000000 */
[----:B------:R-:W-:Y:S02]  /*855b0*/  FSEL R192, R192, R124, !P0 ;  /* 0x0000007cc0c07208 */ /* 0x000fe40004000000 */
[----:B------:R-:W-:Y:S02]  /*855c0*/  FSEL R193, R193, R125, !P0 ;  /* 0x0000007dc1c17208 */ /* 0x000fe40004000000 */
[----:B------:R-:W-:Y:S02]  /*855d0*/  FSEL R140, R140, R176, !P0 ;  /* 0x000000b08c8c7208 */ /* 0x000fe40004000000 */
[----:B------:R-:W-:-:S07]  /*855e0*/  FSEL R141, R141, R177, !P0 ;  /* 0x000000b18d8d7208 */ /* 0x000fce0004000000 */
.L_x_2706:
[----:B------:R-:W-:Y:S05]  /*855f0*/  BSYNC.RECONVERGENT B0 ;  /* 0x0000000000007941 */ /* 0x000fea0003800200 */
.L_x_2705:
        /* <DEDUP_REMOVED lines=48> */
[----:B------:R-:W-:Y:S02]  /*85900*/  IMAD.MOV.U32 R140, RZ, RZ, R174 ;  /* 0x000000ffff8c7224 */ /* 0x000fe400078e00ae */
[----:B------:R-:W-:-:S07]  /*85910*/  IMAD.MOV.U32 R141, RZ, RZ, R175 ;  /* 0x000000ffff8d7224 */ /* 0x000fce00078e00af */
.L_x_2714:
[----:B------:R-:W-:Y:S05]  /*85920*/  BSYNC.RECONVERGENT B3 ;  /* 0x0000000000037941 */ /* 0x000fea0003800200 */
.L_x_2713:
        /* <DEDUP_REMOVED lines=33> */
.L_x_2716:
[----:B------:R-:W-:Y:S05]  /*85b40*/  BSYNC.RECONVERGENT B3 ;  /* 0x0000000000037941 */ /* 0x000fea0003800200 */
.L_x_2715:
[----:B------:R-:W-:-:S06]  /*85b50*/  DSETP.GEU.AND P0, PT, R174, R140, PT ;  /* 0x0000008cae00722a */ /* 0x000fcc0003f0e000 */
[----:B------:R-:W-:Y:S02]  /*85b60*/  FSEL R124, R124, R188, !P0 ;  /* 0x000000bc7c7c7208 */ /* 0x000fe40004000000 */
[----:B------:R-:W-:Y:S02]  /*85b70*/  FSEL R125, R125, R189, !P0 ;  /* 0x000000bd7d7d7208 */ /* 0x000fe40004000000 */
[----:B------:R-:W-:Y:S02]  /*85b80*/  FSEL R126, R126, R192, !P0 ;  /* 0x000000c07e7e7208 */ /* 0x000fe40004000000 */
[----:B------:R-:W-:Y:S02]  /*85b90*/  FSEL R127, R127, R193, !P0 ;  /* 0x000000c17f7f7208 */ /* 0x000fe40004000000 */
[----:B------:R-:W-:Y:S02]  /*85ba0*/  FSEL R140, R140, R174, !P0 ;  /* 0x000000ae8c8c7208 */ /* 0x000fe40004000000 */
[----:B------:R-:W-:-:S07]  /*85bb0*/  FSEL R141, R141, R175, !P0 ;  /* 0x000000af8d8d7208 */ /* 0x000fce0004000000 */
.L_x_2712:
[----:B------:R-:W-:Y:S05]  /*85bc0*/  BSYNC.RECONVERGENT B0 ;  /* 0x0000000000007941 */ /* 0x000fea0003800200 */
.L_x_2711:
        /* <DEDUP_REMOVED lines=34> */
.L_x_2718:
[----:B------:R-:W-:Y:S05]  /*85df0*/  BSYNC.RECONVERGENT B0 ;  /* 0x0000000000007941 */ /* 0x000fea0003800200 */
.L_x_2717:
[----:B------:R-:W-:-:S06]  /*85e00*/  DSETP.GEU.AND P0, PT, R140, R174, PT ;  /* 0x000000ae8c00722a */ /* 0x000fcc0003f0e000 */
[----:B------:R-:W-:Y:S02]  /*85e10*/  FSEL R184, R184, R126, !P0 ;  /* 0x0000007eb8b87208 */ /* 0x000fe40004000000 */
[----:B------:R-:W-:Y:S02]  /*85e20*/  FSEL R186, R186, R124, !P0 ;  /* 0x0000007cbaba7208 */ /* 0x000fe40004000000 */
[----:B------:R-:W-:Y:S02]  /*85e30*/  FSEL R126, R185, R127, !P0 ;  /* 0x0000007fb97e7208 */ /* 0x000fe40004000000 */
[----:B------:R-:W-:-:S03]  /*85e40*/  FSEL R124, R187, R125, !P0 ;  /* 0x0000007dbb7c7208 */ /* 0x000fc60004000000 */
[----:B------:R-:W-:Y:S02]  /*85e50*/  IMAD.MOV.U32 R185, RZ, RZ, R126 ;  /* 0x000000ffffb97224 */ /* 0x000fe400078e007e */
[----:B------:R-:W-:-:S07]  /*85e60*/  IMAD.MOV.U32 R187, RZ, RZ, R124 ;  /* 0x000000ffffbb7224 */ /* 0x000fce00078e007c */
.L_x_2698:
[----:B------:R-:W-:Y:S05]  /*85e70*/  BSYNC.RECONVERGENT B1 ;  /* 0x0000000000017941 */ /* 0x000fea0003800200 */
.L_x_2697:
[----:B------:R-:W-:Y:S01]  /*85e80*/  IMAD.IADD R126, R198, 0x1, R120 ;  /* 0x00000001c67e7824 */ /* 0x000fe200078e0278 */
[----:B------:R-:W3:Y:S03]  /*85e90*/  LDC R127, c[0x0][0x2f8] ;  /* 0x0000be00ff7f7b82 */ /* 0x000ee60000000800 */
[----:B------:R-:W-:-:S06]  /*85ea0*/  IMAD R124, R126, 0x8, R1 ;  /* 0x000000087e7c7824 */ /* 0x000fcc00078e0201 */
[----:B------:R-:W4:Y:S01]  /*85eb0*/  LDL.64 R124, [R124+0x1388] ;  /* 0x001388007c7c7983 */ /* 0x000f220000100a00 */
[----:B---3--:R-:W-:-:S05]  /*85ec0*/  IADD3 R127, PT, PT, -R127, UR9, RZ ;  /* 0x000000097f7f7c10 */ /* 0x008fca000fffe1ff */
        /* <DEDUP_REMOVED lines=11> */
[----:B----4-:R-:W-:-:S08]  /*85f80*/  DADD R124, R186, R124 ;  /* 0x00000000ba7c7229 */ /* 0x010fd0000000007c */
[----:B------:R-:W-:Y:S01]  /*85f90*/  DADD R128, R124, -UR12 ;  /* 0x8000000c7c807e29 */ /* 0x000fe20008000000 */
[----:B------:R-:W-:Y:S01]  /*85fa0*/  UMOV UR12, 0x3a29c77a ;  /* 0x3a29c77a000c7882 */ /* 0x000fe20000000000 */
[----:B------:R-:W-:-:S06]  /*85fb0*/  UMOV UR13, 0x3fffcb92 ;  /* 0x3fffcb92000d7882 */ /* 0x000fcc0000000000 */
[----:B------:R-:W-:-:S06]  /*85fc0*/  DFMA R128, R180, UR12, R128 ;  /* 0x0000000cb4807c2b */ /* 0x000fcc0008000080 */
[----:B------:R-:W4:Y:S02]  /*85fd0*/  MUFU.RCP64H R131, R129 ;  /* 0x0000008100837308 */ /* 0x000f240000001800 */
[----:B----4-:R-:W-:-:S08]  /*85fe0*/  DFMA R174, -R128, R130, 1 ;  /* 0x3ff0000080ae742b */ /* 0x010fd00000000182 */
        /* <DEDUP_REMOVED lines=19> */
[----:B012---:R-:W-:Y:S05]  /*86120*/  CALL.REL.NOINC `($__internal_0_$__cuda_sm20_div_rn_f64_full) ;  /* 0x0000204000ac7944 */ /* 0x007fea0003c00000 */
.L_x_2720:
[----:B------:R-:W-:Y:S05]  /*86130*/  BSYNC.RECONVERGENT B0 ;  /* 0x0000000000007941 */ /* 0x000fea0003800200 */
.L_x_2719:
        /* <DEDUP_REMOVED lines=13> */
.L_x_2696:
[----:B------:R-:W-:Y:S05]  /*86210*/  BSYNC.RECONVERGENT B2 ;  /* 0x0000000000027941 */ /* 0x000fea0003800200 */
.L_x_2695:
        /* <DEDUP_REMOVED lines=12> */
[----:B-----5:R-:W-:-:S02]  /*862e0*/  IMAD.MOV.U32 R124, RZ, RZ, 0x0 ;  /* 0x00000000ff7c7424 */ /* 0x020fc400078e00ff */
[----:B------:R-:W-:Y:S01]  /*862f0*/  IMAD.MOV.U32 R125, RZ, RZ, 0x7ff00000 ;  /* 0x7ff00000ff7d7424 */ /* 0x000fe200078e00ff */
[----:B---3--:R-:W-:Y:S02]  /*86300*/  PRMT R121, R193, 0x8880, RZ ;  /* 0x00008880c1797816 */ /* 0x008fe400000000ff */
[----:B----4-:R-:W-:-:S05]  /*86310*/  PRMT R128, R179, 0x8880, RZ ;  /* 0x00008880b3807816 */ /* 0x010fca00000000ff */
[----:B------:R-:W-:-:S05]  /*86320*/  IMAD.IADD R121, R128, 0x1, R121 ;  /* 0x0000000180797824 */ /* 0x000fca00078e0279 */
[----:B------:R-:W-:-:S13]  /*86330*/  ISETP.NE.AND P1, PT, R121, 0x3, PT ;  /* 0x000000037900780c */ /* 0x000fda0003f25270 */
[----:B------:R-:W-:Y:S05]  /*86340*/  @P1 BRA `(.L_x_2723) ;  /* 0x0000001400c81947 */ /* 0x000fea0003800000 */
[----:B------:R-:W3:Y:S01]  /*86350*/  LDL.S8 R120, [R120+0x27d9] ;  /* 0x0027d90078787983 */ /* 0x000ee20000100200 */
[----:B------:R-:W4:Y:S03]  /*86360*/  LDC.64 R130, c[0x0][0x468] ;  /* 0x00011a00ff827b82 */ /* 0x000f260000000a00 */
[----:B------:R-:W5:Y:S01]  /*86370*/  LDL.S8 R173, [R173+0x27f4] ;  /* 0x0027f400adad7983 */ /* 0x000f620000100200 */
[----:B------:R-:W-:Y:S01]  /*86380*/  LOP3.LUT R121, R193, 0xffff, RZ, 0xc0, !PT ;  /* 0x0000ffffc1797812 */ /* 0x000fe200078ec0ff */
[----:B------:R-:W0:Y:S03]  /*86390*/  LDCU.64 UR10, c[0x0][0x468] ;  /* 0x00008d00ff0a77ac */ /* 0x000e260008000a00 */
[C---:B------:R-:W-:Y:S01]  /*863a0*/  PRMT R124, R121.reuse, 0x8880, RZ ;  /* 0x00008880797c7816 */ /* 0x040fe200000000ff */
[----:B------:R-:W-:Y:S01]  /*863b0*/  UMOV UR12, 0x5197d ;  /* 0x0005197d000c7882 */ /* 0x000fe20000000000 */
[----:B------:R-:W-:-:S02]  /*863c0*/  PRMT R127, R121, 0x3340, RZ ;  /* 0x00003340797f7816 */ /* 0x000fc400000000ff */
[--C-:B------:R-:W-:Y:S02]  /*863d0*/  SHF.R.S32.HI R125, RZ, 0x1f, R124.reuse ;  /* 0x0000001fff7d7819 */ /* 0x100fe4000001147c */
[----:B------:R-:W-:Y:S01]  /*863e0*/  PRMT R121, R121, 0x8880, RZ ;  /* 0x0000888079797816 */ /* 0x000fe200000000ff */
[----:B------:R-:W-:Y:S01]  /*863f0*/  IMAD.WIDE R124, R128, 0x5, R124 ;  /* 0x00000005807c7825 */ /* 0x000fe200078e027c */
[----:B---3--:R-:W-:-:S04]  /*86400*/  LOP3.LUT R126, R120, 0xffff, RZ, 0xc0, !PT ;  /* 0x0000ffff787e7812 */ /* 0x008fc800078ec0ff */
[C---:B------:R-:W-:Y:S02]  /*86410*/  PRMT R126, R179.reuse, 0x3340, R126 ;  /* 0x00003340b37e7816 */ /* 0x040fe4000000007e */
[----:B------:R-:W-:Y:S02]  /*86420*/  PRMT R179, R179, 0x8880, RZ ;  /* 0x00008880b3b37816 */ /* 0x000fe400000000ff */
[----:B------:R-:W-:-:S05]  /*86430*/  PRMT R126, R126, 0x5410, R127 ;  /* 0x000054107e7e7816 */ /* 0x000fca000000007f */
[----:B-----5:R-:W-:Y:S01]  /*86440*/  IDP.4A.S8.U8 R176, R126, UR12, R173 ;  /* 0x0000000c7eb07c26 */ /* 0x020fe200080002ad */
[----:B0-----:R-:W-:-:S03]  /*86450*/  LEA R126, P1, R124, UR10, 0x3 ;  /* 0x0000000a7c7e7c11 */ /* 0x001fc6000f8218ff */
[----:B----4-:R-:W-:Y:S01]  /*86460*/  IMAD.WIDE R176, R176, 0x8, R130 ;  /* 0x00000008b0b07825 */ /* 0x010fe200078e0282 */
[----:B------:R-:W-:Y:S02]  /*86470*/  LEA.HI.X R127, R124, UR11, R125, 0x3, P1 ;  /* 0x0000000b7c7f7c11 */ /* 0x000fe400088f1c7d */
[----:B------:R-:W-:Y:S02]  /*86480*/  PRMT R179, R179, 0x7710, RZ ;  /* 0x00007710b3b37816 */ /* 0x000fe400000000ff */
[----:B------:R0:W3:Y:S02]  /*86490*/  LDG.E.64 R182, desc[UR6][R176.64+0x8a70] ;  /* 0x008a7006b0b67981 */ /* 0x0000e4000c1e1b00 */
[----:B------:R-:W-:Y:S02]  /*864a0*/  PRMT R120, R179, 0x5410, R120 ;  /* 0x00005410b3787816 */ /* 0x000fe40000000078 */
[----:B------:R-:W0:Y:S01]  /*864b0*/  LDG.E.64 R124, desc[UR6][R126.64+0xb248] ;  /* 0x00b248067e7c7981 */ /* 0x000e22000c1e1b00 */
[----:B------:R-:W-:-:S03]  /*864c0*/  UMOV UR10, 0x519 ;  /* 0x00000519000a7882 */ /* 0x000fc60000000000 */
[----:B------:R-:W0:Y:S01]  /*864d0*/  LDG.E.64 R176, desc[UR6][R176.64+0x9df8] ;  /* 0x009df806b0b07981 */ /* 0x000e22000c1e1b00 */
        /* <DEDUP_REMOVED lines=24> */
[----:B------:R-:W3:Y:S01]  /*86660*/  LDG.E.64 R176, desc[UR6][R130.64+0x59d8] ;  /* 0x0059d80682b07981 */ /* 0x000ee2000c1e1b00 */
[----:B------:R-:W-:Y:S01]  /*86670*/  IMAD.MOV.U32 R182, RZ, RZ, R188 ;  /* 0x000000ffffb67224 */ /* 0x000fe200078e00bc */
[----:B------:R-:W-:Y:S01]  /*86680*/  MOV R184, R186 ;  /* 0x000000ba00b87202 */ /* 0x000fe20000000f00 */
[----:B------:R-:W-:Y:S02]  /*86690*/  IMAD.MOV.U32 R183, RZ, RZ, R189 ;  /* 0x000000ffffb77224 */ /* 0x000fe400078e00bd */
[----:B------:R-:W-:Y:S01]  /*866a0*/  IMAD.MOV.U32 R185, RZ, RZ, R187 ;  /* 0x000000ffffb97224 */ /* 0x000fe200078e00bb */
[----:B---3--:R-:W-:-:S14]  /*866b0*/  DSETP.GEU.AND P2, PT, |R176|, R174, PT ;  /* 0x000000aeb000722a */ /* 0x008fdc0003f4e200 */
[----:B------:R-:W-:Y:S05]  /*866c0*/  @P2 BRA `(.L_x_2725) ;  /* 0x0000000400502947 */ /* 0x000fea0003800000 */
[----:B------:R-:W3:Y:S04]  /*866d0*/  LDG.E.64 R182, desc[UR6][R128.64+0x4e20] ;  /* 0x004e200680b67981 */ /* 0x000ee8000c1e1b00 */
[----:B------:R-:W4:Y:S01]  /*866e0*/  LDG.E.64 R138, desc[UR6][R130.64+0x55f0] ;  /* 0x0055f006828a7981 */ /* 0x000f22000c1e1b00 */
[----:B------:R-:W-:Y:S01]  /*866f0*/  DADD R184, R124, R120 ;  /* 0x000000007cb87229 */ /* 0x000fe20000000078 */
[----:B------:R-:W-:Y:S01]  /*86700*/  UMOV UR10, 0xcccccccd ;  /* 0xcccccccd000a7882 */ /* 0x000fe20000000000 */
[----:B------:R-:W-:Y:S01]  /*86710*/  UMOV UR11, 0x4016cccc ;  /* 0x4016cccc000b7882 */ /* 0x000fe20000000000 */
[----:B------:R-:W-:Y:S05]  /*86720*/  BSSY.RECONVERGENT B2, `(.L_x_2726) ;  /* 0x0000025000027945 */ /* 0x000fea0003800200 */
[----:B------:R-:W-:-:S08]  /*86730*/  DADD R176, R176, R184 ;  /* 0x00000000b0b07229 */ /* 0x000fd000000000b8 */
[----:B------:R-:W-:Y:S01]  /*86740*/  DSETP.GT.AND P2, PT, |R176|, R174, PT ;  /* 0x000000aeb000722a */ /* 0x000fe20003f44200 */
[----:B------:R-:W-:Y:S01]  /*86750*/  IMAD.MOV.U32 R174, RZ, RZ, 0x1 ;  /* 0x00000001ffae7424 */ /* 0x000fe200078e00ff */
[----:B---3--:R-:W-:-:S08]  /*86760*/  DADD R182, R126, R182 ;  /* 0x000000007eb67229 */ /* 0x008fd000000000b6 */
[----:B----4-:R-:W-:-:S10]  /*86770*/  DADD R138, R182, R138 ;  /* 0x00000000b68a7229 */ /* 0x010fd4000000008a */
        /* <DEDUP_REMOVED lines=28> */
[----:B-12---:R-:W-:Y:S05]  /*86940*/  CALL.REL.NOINC `($__internal_0_$__cuda_sm20_div_rn_f64_full) ;  /* 0x0000203800a47944 */ /* 0x006fea0003c00000 */
[----:B------:R-:W-:Y:S02]  /*86950*/  IMAD.MOV.U32 R176, RZ, RZ, R174 ;  /* 0x000000ffffb07224 */ /* 0x000fe400078e00ae */
[----:B------:R-:W-:-:S07]  /*86960*/  IMAD.MOV.U32 R177, RZ, RZ, R175 ;  /* 0x000000ffffb17224 */ /* 0x000fce00078e00af */
.L_x_2727:
[----:B------:R-:W-:Y:S05]  /*86970*/  BSYNC.RECONVERGENT B2 ;  /* 0x0000000000027941 */ /* 0x000fea0003800200 */
.L_x_2726:
        /* <DEDUP_REMOVED lines=30> */
[----:B-12---:R-:W-:Y:S05]  /*86b60*/  CALL.REL.NOINC `($__internal_0_$__cuda_sm20_div_rn_f64_full) ;  /* 0x00002038001c7944 */ /* 0x006fea0003c00000 */
[----:B------:R-:W-:Y:S02]  /*86b70*/  IMAD.MOV.U32 R190, RZ, RZ, R174 ;  /* 0x000000ffffbe7224 */ /* 0x000fe400078e00ae */
[----:B------:R-:W-:-:S07]  /*86b80*/  IMAD.MOV.U32 R191, RZ, RZ, R175 ;  /* 0x000000ffffbf7224 */ /* 0x000fce00078e00af */
.L_x_2729:
[----:B------:R-:W-:Y:S05]  /*86b90*/  BSYNC.RECONVERGENT B2 ;  /* 0x0000000000027941 */ /* 0x000fea0003800200 */
.L_x_2728:
[----:B------:R-:W-:-:S06]  /*86ba0*/  DSETP.GEU.AND P2, PT, R190, R138, PT ;  /* 0x0000008abe00722a */ /* 0x000fcc0003f4e000 */
[----:B------:R-:W-:Y:S02]  /*86bb0*/  FSEL R182, R182, R188, !P2 ;  /* 0x000000bcb6b67208 */ /* 0x000fe40005000000 */
[----:B------:R-:W-:Y:S02]  /*86bc0*/  FSEL R183, R183, R189, !P2 ;  /* 0x000000bdb7b77208 */ /* 0x000fe40005000000 */
[----:B------:R-:W-:Y:S02]  /*86bd0*/  FSEL R138, R138, R190, !P2 ;  /* 0x000000be8a8a7208 */ /* 0x000fe40005000000 */
[----:B------:R-:W-:Y:S02]  /*86be0*/  FSEL R139, R139, R191, !P2 ;  /* 0x000000bf8b8b7208 */ /* 0x000fe40005000000 */
[----:B------:R-:W-:Y:S02]  /*86bf0*/  FSEL R184, R184, R186, !P2 ;  /* 0x000000bab8b87208 */ /* 0x000fe40005000000 */
[----:B------:R-:W-:-:S07]  /*86c00*/  FSEL R185, R185, R187, !P2 ;  /* 0x000000bbb9b97208 */ /* 0x000fce0005000000 */
.L_x_2725:
[----:B------:R-:W-:Y:S05]  /*86c10*/  BSYNC.RECONVERGENT B0 ;  /* 0x0000000000007941 */ /* 0x000fea0003800200 */
.L_x_2724:
        /* <DEDUP_REMOVED lines=45> */
[----:B-12---:R-:W-:Y:S05]  /*86ef0*/  CALL.REL.NOINC `($__internal_0_$__cuda_sm20_div_rn_f64_full) ;  /* 0x0000203400387944 */ /* 0x006fea0003c00000 */
[----:B------:R-:W-:Y:S02]  /*86f00*/  IMAD.MOV.U32 R138, RZ, RZ, R174 ;  /* 0x000000ffff8a7224 */ /* 0x000fe400078e00ae */
[----:B------:R-:W-:-:S07]  /*86f10*/  IMAD.MOV.U32 R139, RZ, RZ, R175 ;  /* 0x000000ffff8b7224 */ /* 0x000fce00078e00af */
.L_x_2733:
[----:B------:R-:W-:Y:S05]  /*86f20*/  BSYNC.RECONVERGENT B2 ;  /* 0x0000000000027941 */ /* 0x000fea0003800200 */
.L_x_2732:
        /* <DEDUP_REMOVED lines=33> */
.L_x_2735:
[----:B------:R-:W-:Y:S05]  /*87140*/  BSYNC.RECONVERGENT B2 ;  /* 0x0000000000027941 */ /* 0x000fea0003800200 */
.L_x_2734:
[----:B------:R-:W-:-:S06]  /*87150*/  DSETP.GEU.AND P1, PT, R174, R138, PT ;  /* 0x0000008aae00722a */ /* 0x000fcc0003f2e000 */
[----:B------:R-:W-:Y:S02]  /*87160*/  FSEL R188, R188, R182, !P1 ;  /* 0x000000b6bcbc7208 */ /* 0x000fe40004800000 */
[----:B------:R-:W-:Y:S02]  /*87170*/  FSEL R189, R189, R183, !P1 ;  /* 0x000000b7bdbd7208 */ /* 0x000fe40004800000 */
[----:B------:R-:W-:Y:S02]  /*87180*/  FSEL R186, R186, R184, !P1 ;  /* 0x000000b8baba7208 */ /* 0x000fe40004800000 */
[----:B------:R-:W-:Y:S02]  /*87190*/  FSEL R187, R187, R185, !P1 ;  /* 0x000000b9bbbb7208 */ /* 0x000fe40004800000 */
[----:B------:R-:W-:Y:S02]  /*871a0*/  FSEL R138, R138, R174, !P1 ;  /* 0x000000ae8a8a7208 */ /* 0x000fe40004800000 */
[----:B------:R-:W-:-:S07]  /*871b0*/  FSEL R139, R139, R175, !P1 ;  /* 0x000000af8b8b7208 */ /* 0x000fce0004800000 */
.L_x_2731:
[----:B------:R-:W-:Y:S05]  /*871c0*/  BSYNC.RECONVERGENT B0 ;  /* 0x0000000000007941 */ /* 0x000fea0003800200 */
.L_x_2730:
[----:B------:R-:W3:Y:S01]  /*871d0*/  LDG.E.64 R176, desc[UR6][R130.64+0x59d8] ;  /* 0x0059d80682b07981 */ /* 0x000ee2000c1e1b00 */
        /* <DEDUP_REMOVED lines=8> */
[----:B---3--:R-:W-:-:S14]  /*87260*/  DSETP.GEU.AND P1, PT, |R176|, R174, PT ;  /* 0x000000aeb000722a */ /* 0x008fdc0003f2e200 */
[----:B------:R-:W-:Y:S05]  /*87270*/  @P1 BRA `(.L_x_2737) ;  /* 0x00000004004c1947 */ /* 0x000fea0003800000 */
[----:B------:R-:W3:Y:S01]  /*87280*/  LDG.E.64 R130, desc[UR6][R130.64+0x55f0] ;  /* 0x0055f00682827981 */ /* 0x000ee2000c1e1b00 */
[----:B------:R-:W-:Y:S01]  /*87290*/  DADD R176, R124, R176 ;  /* 0x000000007cb07229 */ /* 0x000fe200000000b0 */
[----:B------:R-:W-:Y:S01]  /*872a0*/  UMOV UR10, 0xcccccccd ;  /* 0xcccccccd000a7882 */ /* 0x000fe20000000000 */
[----:B------:R-:W-:Y:S01]  /*872b0*/  UMOV UR11, 0x4016cccc ;  /* 0x4016cccc000b7882 */ /* 0x000fe20000000000 */
[----:B------:R-:W-:Y:S05]  /*872c0*/  BSSY.RECONVERGENT B2, `(.L_x_2738) ;  /* 0x0000021000027945 */ /* 0x000fea0003800200 */
[----:B------:R-:W-:Y:S01]  /*872d0*/  DSETP.GT.AND P1, PT, |R176|, R174, PT ;  /* 0x000000aeb000722a */ /* 0x000fe20003f24200 */
[----:B------:R-:W-:Y:S01]  /*872e0*/  IMAD.MOV.U32 R174, RZ, RZ, 0x1 ;  /* 0x00000001ffae7424 */ /* 0x000fe200078e00ff */
        /* <DEDUP_REMOVED lines=30> */
.L_x_2739:
[----:B------:R-:W-:Y:S05]  /*874d0*/  BSYNC.RECONVERGENT B2 ;  /* 0x0000000000027941 */ /* 0x000fea0003800200 */
.L_x_2738:
        /* <DEDUP_REMOVED lines=37> */
.L_x_2741:
[----:B------:R-:W-:Y:S05]  /*87730*/  BSYNC.RECONVERGENT B2 ;  /* 0x0000000000027941 */ /* 0x000fea0003800200 */
.L_x_2740:
[----:B------:R-:W-:-:S06]  /*87740*/  DSETP.GEU.AND P1, PT, R176, R138, PT ;  /* 0x0000008ab000722a */ /* 0x000fcc0003f2e000 */
[----:B------:R-:W-:Y:S02]  /*87750*/  FSEL R128, R128, R188, !P1 ;  /* 0x000000bc80807208 */ /* 0x000fe40004800000 */
[----:B------:R-:W-:Y:S02]  /*87760*/  FSEL R129, R129, R189, !P1 ;  /* 0x000000bd81817208 */ /* 0x000fe40004800000 */
[----:B------:R-:W-:Y:S02]  /*87770*/  FSEL R120, R120, R186, !P1 ;  /* 0x000000ba78787208 */ /* 0x000fe40004800000 */
[----:B------:R-:W-:Y:S02]  /*87780*/  FSEL R121, R121, R187, !P1 ;  /* 0x000000bb79797208 */ /* 0x000fe40004800000 */
[----:B------:R-:W-:Y:S02]  /*87790*/  FSEL R138, R138, R176, !P1 ;  /* 0x000000b08a8a7208 */ /* 0x000fe40004800000 */
[----:B------:R-:W-:-:S07]  /*877a0*/  FSEL R139, R139, R177, !P1 ;  /* 0x000000b18b8b7208 */ /* 0x000fce0004800000 */
.L_x_2737:
[----:B------:R-:W-:Y:S05]  /*877b0*/  BSYNC.RECONVERGENT B0 ;  /* 0x0000000000007941 */ /* 0x000fea0003800200 */
.L_x_2736:
        /* <DEDUP_REMOVED lines=36> */
.L_x_2743:
[----:B------:R-:W-:Y:S05]  /*87a00*/  BSYNC.RECONVERGENT B0 ;  /* 0x0000000000007941 */ /* 0x000fea0003800200 */
.L_x_2742:
[----:B------:R-:W-:-:S06]  /*87a10*/  DSETP.GEU.AND P1, PT, R138, R176, PT ;  /* 0x000000b08a00722a */ /* 0x000fcc0003f2e000 */
[----:B------:R-:W-:Y:S02]  /*87a20*/  FSEL R124, R124, R120, !P1 ;  /* 0x000000787c7c7208 */ /* 0x000fe40004800000 */
[----:B------:R-:W-:Y:S02]  /*87a30*/  FSEL R120, R125, R121, !P1 ;  /* 0x000000797d787208 */ /* 0x000fe40004800000 */
[----:B------:R-:W-:Y:S02]  /*87a40*/  FSEL R126, R126, R128, !P1 ;  /* 0x000000807e7e7208 */ /* 0x000fe40004800000 */
[----:B------:R-:W-:Y:S01]  /*87a50*/  FSEL R127, R127, R129, !P1 ;  /* 0x000000817f7f7208 */ /* 0x000fe20004800000 */
[----:B------:R-:W-:-:S07]  /*87a60*/  IMAD.MOV.U32 R125, RZ, RZ, R120 ;  /* 0x000000ffff7d7224 */ /* 0x000fce00078e0078 */
.L_x_2723:
[----:B------:R-:W-:Y:S05]  /*87a70*/  BSYNC.RECONVERGENT B1 ;  /* 0x0000000000017941 */ /* 0x000fea0003800200 */
.L_x_2722:
        /* <DEDUP_REMOVED lines=12> */
.L_x_2748:
[----:B---3--:R-:W-:-:S04]  /*87b40*/  VIADD R129, R1, 0x2710 ;  /* 0x0000271001817836 */ /* 0x008fc80000000000 */
        /* <DEDUP_REMOVED lines=8> */
.L_x_2747:
[----:B------:R-:W-:Y:S05]  /*87bd0*/  BSYNC.RECONVERGENT B1 ;  /* 0x0000000000017941 */ /* 0x000fea0003800200 */
.L_x_2746:
[----:B------:R-:W-:Y:S05]  /*87be0*/  @!P4 BRA `(.L_x_2745) ;  /* 0x00000000005cc947 */ /* 0x000fea0003800000 */
[----:B------:R-:W-:Y:S02]  /*87bf0*/  ISETP.GE.U32.AND P2, PT, R128, 0x8, PT ;  /* 0x000000088000780c */ /* 0x000fe40003f46070 */
[----:B---3--:R-:W-:-:S11]  /*87c00*/  IADD3 R129, PT, PT, R1, 0x2710, RZ ;  /* 0x0000271001817810 */ /* 0x008fd60007ffe0ff */
[C---:B------:R-:W-:Y:S02]  /*87c10*/  @P2 IMAD R120, R121.reuse, 0x4, R129 ;  /* 0x0000000479782824 */ /* 0x040fe400078e0281 */
[----:B------:R-:W-:-:S03]  /*87c20*/  @P2 VIADD R121, R121, 0x8 ;  /* 0x0000000879792836 */ /* 0x000fc60000000000 */
[----:B------:R-:W-:Y:S04]  /*87c30*/  @P2 STL.128 [R120], RZ ;  /* 0x000000ff78002387 */ /* 0x000fe80000100c00 */
[----:B------:R3:W-:Y:S02]  /*87c40*/  @P2 STL.128 [R120+0x10], RZ ;  /* 0x000010ff78002387 */ /* 0x0007e40000100c00 */
[----:B---3--:R-:W-:-:S04]  /*87c50*/  LOP3.LUT R120, R178, 0x7, RZ, 0xc0, !PT ;  /* 0x00000007b2787812 */ /* 0x008fc800078ec0ff */
[----:B------:R-:W-:-:S13]  /*87c60*/  ISETP.NE.AND P4, PT, R120, RZ, PT ;  /* 0x000000ff7800720c */ /* 0x000fda0003f85270 */
[----:B------:R-:W-:Y:S05]  /*87c70*/  @!P4 BRA `(.L_x_2745) ;  /* 0x000000000038c947 */ /* 0x000fea0003800000 */
[----:B------:R-:W-:-:S13]  /*87c80*/  ISETP.GE.U32.AND P2, PT, R120, 0x4, PT ;  /* 0x000000047800780c */ /* 0x000fda0003f46070 */
[C---:B------:R-:W-:Y:S02]  /*87c90*/  @P2 IMAD R120, R121.reuse, 0x4, R129 ;  /* 0x0000000479782824 */ /* 0x040fe400078e0281 */
[----:B------:R-:W-:-:S03]  /*87ca0*/  @P2 VIADD R121, R121, 0x4 ;  /* 0x0000000479792836 */ /* 0x000fc60000000000 */
[----:B------:R3:W-:Y:S02]  /*87cb0*/  @P2 STL.128 [R120], RZ ;  /* 0x000000ff78002387 */ /* 0x0007e40000100c00 */
        /* <DEDUP_REMOVED lines=10> */
.L_x_2745:
[----:B------:R-:W-:Y:S05]  /*87d60*/  BSYNC.RECONVERGENT B0 ;  /* 0x0000000000007941 */ /* 0x000fea0003800200 */
.L_x_2744:
        /* <DEDUP_REMOVED lines=10> */
[----:B----4-:R-:W-:-:S07]  /*87e10*/  IMAD.MOV.U32 R121, RZ, RZ, RZ ;  /* 0x000000ffff797224 */ /* 0x010fce00078e00ff */
.L_x_2753:
[----:B---3--:R-:W-:-:S04]  /*87e20*/  VIADD R129, R1, 0x2774 ;  /* 0x0000277401817836 */ /* 0x008fc80000000000 */
        /* <DEDUP_REMOVED lines=20> */
.L_x_2752:
[----:B------:R-:W-:Y:S05]  /*87f70*/  BSYNC.RECONVERGENT B1 ;  /* 0x0000000000017941 */ /* 0x000fea0003800200 */
.L_x_2751:
[----:B------:R-:W-:Y:S05]  /*87f80*/  @!P3 BRA `(.L_x_2750) ;  /* 0x00000000008cb947 */ /* 0x000fea0003800000 */
[----:B------:R-:W-:Y:S01]  /*87f90*/  ISETP.GE.U32.AND P2, PT, R128, 0x8, PT ;  /* 0x000000088000780c */ /* 0x000fe20003f46070 */
[----:B------:R-:W-:Y:S01]  /*87fa0*/  BSSY.RECONVERGENT B1, `(.L_x_2754) ;  /* 0x000000f000017945 */ /* 0x000fe20003800200 */
[----:B----4-:R-:W-:Y:S01]  /*87fb0*/  LOP3.LUT R121, R172, 0x7, RZ, 0xc0, !PT ;  /* 0x00000007ac797812 */ /* 0x010fe200078ec0ff */
[----:B---3--:R-:W-:-:S03]  /*87fc0*/  VIADD R129, R1, 0x2774 ;  /* 0x0000277401817836 */ /* 0x008fc60000000000 */
        /* <DEDUP_REMOVED lines=12> */
.L_x_2755:
[----:B------:R-:W-:Y:S05]  /*88090*/  BSYNC.RECONVERGENT B1 ;  /* 0x0000000000017941 */ /* 0x000fea0003800200 */
.L_x_2754:
        /* <DEDUP_REMOVED lines=8> */
[----:B----4-:R-:W-:-:S04]  /*88120*/  LOP3.LUT R121, R172, 0x3, RZ, 0xc0, !PT ;  /* 0x00000003ac797812 */ /* 0x010fc800078ec0ff */
        /* <DEDUP_REMOVED lines=9> */
.L_x_2750:
[----:B------:R-:W-:Y:S05]  /*881c0*/  BSYNC.RECONVERGENT B0 ;  /* 0x0000000000007941 */ /* 0x000fea0003800200 */
.L_x_2749:
[----:B----4-:R-:W4:Y:S01]  /*881d0*/  LDC R120, c[0x0][0x2f8] ;  /* 0x0000be00ff787b82 */ /* 0x010f220000000800 */
[----:B------:R-:W-:Y:S02]  /*881e0*/  VIADD R192, R122, 0xffffffff ;  /* 0xffffffff7ac07836 */ /* 0x000fe40000000000 */
[----:B---3--:R-:W-:-:S04]  /*881f0*/  VIADD R128, R123, 0xffffffff ;  /* 0xffffffff7b807836 */ /* 0x008fc80000000000 */
[----:B------:R-:W-:Y:S01]  /*88200*/  IMAD R192, R192, R172, R128 ;  /* 0x000000acc0c07224 */ /* 0x000fe200078e0280 */
[----:B----4-:R-:W-:-:S05]  /*88210*/  IADD3 R120, PT, PT, -R120, UR9, RZ ;  /* 0x0000000978787c10 */ /* 0x010fca000fffe1ff */
[----:B------:R-:W-:-:S05]  /*88220*/  IMAD R179, R192, 0x8, R120 ;  /* 0x00000008c0b37824 */ /* 0x000fca00078e0278 */
[----:B------:R-:W3:Y:S01]  /*88230*/  LDL.64 R120, [R179] ;  /* 0x00000000b3787983 */ /* 0x000ee20000100a00 */
[----:B------:R-:W-:Y:S01]  /*88240*/  UMOV UR10, 0xff800000 ;  /* 0xff800000000a7882 */ /* 0x000fe20000000000 */
[----:B------:R-:W-:Y:S01]  /*88250*/  UMOV UR11, 0x41cdcd64 ;  /* 0x41cdcd64000b7882 */ /* 0x000fe20000000000 */
[----:B------:R-:W-:Y:S01]  /*88260*/  BSSY.RECONVERGENT B4, `(.L_x_2756) ;  /* 0x00004f4000047945 */ /* 0x000fe20003800200 */
[----:B---3--:R-:W-:Y:S01]  /*88270*/  DSETP.GEU.AND P2, PT, |R120|, UR10, PT ;  /* 0x0000000a78007e2a */ /* 0x008fe2000bf4e200 */
[----:B------:R-:W-:-:S13]  /*88280*/  CS2R R120, SRZ ;  /* 0x0000000000787805 */ /* 0x000fda000001ff00 */
[----:B------:R-:W-:Y:S05]  /*88290*/  @P2 BRA `(.L_x_2757) ;  /* 0x0000004c00c02947 */ /* 0x000fea0003800000 */
[C---:B------:R-:W-:Y:S01]  /*882a0*/  IADD3 R129, PT, PT, R1.reuse, 0x2710, RZ ;  /* 0x0000271001817810 */ /* 0x040fe20007ffe0ff */
[----:B------:R-:W-:Y:S01]  /*882b0*/  VIADD R130, R1, 0x2774 ;  /* 0x0000277401827836 */ /* 0x000fe20000000000 */
[----:B------:R-:W-:Y:S03]  /*882c0*/  BSSY.RECONVERGENT B3, `(.L_x_2758) ;  /* 0x0000358000037945 */ /* 0x000fe60003800200 */
[----:B------:R-:W-:Y:S02]  /*882d0*/  IMAD R120, R122, 0x4, R129 ;  /* 0x000000047a787824 */ /* 0x000fe400078e0281 */
[----:B------:R-:W-:-:S03]  /*882e0*/  IMAD R128, R128, 0x4, R130 ;  /* 0x0000000480807824 */ /* 0x000fc600078e0282 */
[----:B------:R3:W-:Y:S04]  /*882f0*/  STL [R120+-0x4], R123 ;  /* 0xfffffc7b78007387 */ /* 0x0007e80000100800 */
[----:B------:R3:W-:Y:S02]  /*88300*/  STL [R128], R122 ;  /* 0x0000007a80007387 */ /* 0x0007e40000100800 */
.L_x_2805:
[----:B------:R-:W-:-:S05]  /*88310*/  IMAD.IADD R173, R1, 0x1, R122 ;  /* 0x0000000101ad7824 */ /* 0x000fca00078e027a */
[----:B------:R-:W4:Y:S01]  /*88320*/  LDL.U8 R188, [R173+0x27d8] ;  /* 0x0027d800adbc7983 */ /* 0x000f220000100000 */
[----:B---3-5:R-:W-:Y:S01]  /*88330*/  LOP3.LUT R120, R193, 0xffff, RZ, 0xc0, !PT ;  /* 0x0000ffffc1787812 */ /* 0x028fe200078ec0ff */
[----:B------:R-:W-:Y:S03]  /*88340*/  BSSY.RECONVERGENT B1, `(.L_x_2759) ;  /* 0x0000182000017945 */ /* 0x000fe60003800200 */
[----:B------:R-:W-:Y:S02]  /*88350*/  PRMT R121, R120, 0x8880, RZ ;  /* 0x0000888078797816 */ /* 0x000fe400000000ff */
[----:B----4-:R-:W-:-:S05]  /*88360*/  PRMT R184, R188, 0x8880, RZ ;  /* 0x00008880bcb87816 */ /* 0x010fca00000000ff */
[----:B------:R-:W-:-:S05]  /*88370*/  IMAD.IADD R121, R184, 0x1, R121 ;  /* 0x00000001b8797824 */ /* 0x000fca00078e0279 */
[----:B------:R-:W-:-:S13]  /*88380*/  ISETP.NE.AND P2, PT, R121, 0x3, PT ;  /* 0x000000037900780c */ /* 0x000fda0003f45270 */
[----:B------:R-:W-:Y:S05]  /*88390*/  @!P2 BRA `(.L_x_2760) ;  /* 0x00000000003ca947 */ /* 0x000fea0003800000 */
[----:B------:R-:W3:Y:S01]  /*883a0*/  LDC R130, c[0x0][0x2f8] ;  /* 0x0000be00ff827b82 */ /* 0x000ee20000000800 */
[----:B------:R-:W-:Y:S02]  /*883b0*/  VIADD R120, R122, 0xffffffff ;  /* 0xffffffff7a787836 */ /* 0x000fe40000000000 */
[----:B------:R-:W-:Y:S02]  /*883c0*/  IMAD.MOV.U32 R128, RZ, RZ, 0x0 ;  /* 0x00000000ff807424 */ /* 0x000fe400078e00ff */
[----:B------:R-:W-:Y:S02]  /*883d0*/  IMAD R120, R120, R172, R123 ;  /* 0x000000ac78787224 */ /* 0x000fe400078e027b */
[----:B------:R-:W-:Y:S02]  /*883e0*/  IMAD.MOV.U32 R129, RZ, RZ, -0x40100000 ;  /* 0xbff00000ff817424 */ /* 0x000fe400078e00ff */
[----:B------:R-:W-:-:S04]  /*883f0*/  VIADD R120, R120, 0xffffffff ;  /* 0xffffffff78787836 */ /* 0x000fc80000000000 */
[----:B------:R-:W-:-:S05]  /*88400*/  IMAD R121, R120, 0x8, R1 ;  /* 0x0000000878797824 */ /* 0x000fca00078e0201 */
[----:B------:R4:W-:Y:S01]  /*88410*/  STL.64 [R121+0x1388], R128 ;  /* 0x0013888079007387 */ /* 0x0009e20000100a00 */
[----:B---3--:R-:W-:-:S05]  /*88420*/  IADD3 R130, PT, PT, -R130, UR9, RZ ;  /* 0x0000000982827c10 */ /* 0x008fca000fffe1ff */
[----:B------:R-:W-:Y:S02]  /*88430*/  IMAD R120, R120, 0x8, R130 ;  /* 0x0000000878787824 */ /* 0x000fe400078e0282 */
[----:B----4-:R-:W-:Y:S02]  /*88440*/  IMAD.MOV.U32 R129, RZ, RZ, 0x7ff00000 ;  /* 0x7ff00000ff817424 */ /* 0x010fe400078e00ff */
[----:B------:R-:W-:-:S03]  /*88450*/  IMAD.MOV.U32 R121, RZ, RZ, -0x40100000 ;  /* 0xbff00000ff797424 */ /* 0x000fc600078e00ff */
[----:B------:R3:W-:Y:S02]  /*88460*/  STL.64 [R120], R128 ;  /* 0x0000008078007387 */ /* 0x0007e40000100a00 */
[----:B---3--:R-:W-:Y:S01]  /*88470*/  IMAD.MOV.U32 R120, RZ, RZ, 0x0 ;  /* 0x00000000ff787424 */ /* 0x008fe200078e00ff */
[----:B------:R-:W-:Y:S06]  /*88480*/  BRA `(.L_x_2761) ;  /* 0x0000001400b47947 */ /* 0x000fec0003800000 */
.L_x_2760:
[----:B------:R-:W-:Y:S01]  /*88490*/  IMAD.IADD R121, R1, 0x1, R123 ;  /* 0x0000000101797824 */ /* 0x000fe200078e027b */
[----:B------:R-:W3:Y:S01]  /*884a0*/  LDL.U8 R173, [R173+0x27d7] ;  /* 0x0027d700adad7983 */ /* 0x000ee20000100000 */
[----:B------:R-:W-:Y:S01]  /*884b0*/  PRMT R174, R193, 0x8880, RZ ;  /* 0x00008880c1ae7816 */ /* 0x000fe200000000ff */
[----:B------:R-:W4:Y:S03]  /*884c0*/  LDC.64 R186, c[0x0][0x468] ;  /* 0x00011a00ffba7b82 */ /* 0x000f260000000a00 */
[----:B------:R-:W5:Y:S01]  /*884d0*/  LDL.S8 R121, [R121+0x27f2] ;  /* 0x0027f20079797983 */ /* 0x000f620000100200 */
[----:B------:R-:W-:-:S04]  /*884e0*/  PRMT R174, R174, 0x7710, RZ ;  /* 0x00007710aeae7816 */ /* 0x000fc800000000ff */
[----:B------:R-:W0:Y:S01]  /*884f0*/  LDC.64 R190, c[0x0][0x468] ;  /* 0x00011a00ffbe7b82 */ /* 0x000e220000000a00 */
[----:B------:R-:W-:Y:S01]  /*88500*/  PRMT R176, R120, 0x8880, RZ ;  /* 0x0000888078b07816 */ /* 0x000fe200000000ff */
[----:B------:R-:W-:-:S03]  /*88510*/  UMOV UR10, 0x519 ;  /* 0x00000519000a7882 */ /* 0x000fc60000000000 */
[----:B------:R-:W-:Y:S02]  /*88520*/  SHF.R.S32.HI R177, RZ, 0x1f, R176 ;  /* 0x0000001fffb17819 */ /* 0x000fe400000114b0 */
[----:B-----5:R-:W-:Y:S02]  /*88530*/  PRMT R174, R174, 0x5410, R121 ;  /* 0x00005410aeae7816 */ /* 0x020fe40000000079 */
        /* <DEDUP_REMOVED lines=10> */
[----:B0-----:R-:W-:Y:S01]  /*885e0*/  IMAD.WIDE R182, R182, 0x8, R190 ;  /* 0x00000008b6b67825 */ /* 0x001fe200078e02be */
[----:B------:R-:W-:-:S03]  /*885f0*/  LEA.HI.X R121, R184, R187, R185, 0x3, P2 ;  /* 0x000000bbb8797211 */ /* 0x000fc600010f1cb9 */
[----:B------:R-:W-:Y:S01]  /*88600*/  IMAD.WIDE R190, R174, 0x8, R190 ;  /* 0x00000008aebe7825 */ /* 0x000fe200078e02be */
[----:B------:R-:W3:Y:S04]  /*88610*/  LDG.E.64 R130, desc[UR6][R182.64+0x9df8] ;  /* 0x009df806b6827981 */ /* 0x000ee8000c1e1b00 */
[----:B------:R-:W4:Y:S04]  /*88620*/  LDG.E.64 R194, desc[UR6][R190.64+0x5208] ;  /* 0x00520806bec27981 */ /* 0x000f28000c1e1b00 */
[----:B------:R-:W3:Y:S04]  /*88630*/  LDG.E.64 R128, desc[UR6][R120.64+0xb248] ;  /* 0x00b2480678807981 */ /* 0x000ee8000c1e1b00 */
[----:B------:R-:W5:Y:S04]  /*88640*/  LDG.E.64 R182, desc[UR6][R182.64+0x8a70] ;  /* 0x008a7006b6b67981 */ /* 0x000f68000c1e1b00 */
[----:B------:R-:W5:Y:S01]  /*88650*/  LDG.E.64 R120, desc[UR6][R120.64+0xb180] ;  /* 0x00b1800678787981 */ /* 0x000f62000c1e1b00 */
[----:B------:R-:W-:-:S02]  /*88660*/  IMAD.MOV.U32 R174, RZ, RZ, -0x800000 ;  /* 0xff800000ffae7424 */ /* 0x000fc400078e00ff */
[----:B------:R-:W-:Y:S01]  /*88670*/  IMAD.MOV.U32 R175, RZ, RZ, 0x41cdcd64 ;  /* 0x41cdcd64ffaf7424 */ /* 0x000fe200078e00ff */
[----:B------:R-:W-:Y:S01]  /*88680*/  PRMT R173, R173, 0x8880, RZ ;  /* 0x00008880adad7816 */ /* 0x000fe200000000ff */
[----:B------:R-:W-:Y:S05]  /*88690*/  BMOV.32.CLEAR RZ, B0 ;  /* 0x0000000000ff7355 */ /* 0x000fea0000100000 */
[----:B------:R-:W-:Y:S01]  /*886a0*/  BSSY.RECONVERGENT B0, `(.L_x_2762) ;  /* 0x0000120000007945 */ /* 0x000fe20003800200 */
[----:B------:R-:W-:Y:S01]  /*886b0*/  SHF.R.S32.HI R189, RZ, 0x1f, R173 ;  /* 0x0000001fffbd7819 */ /* 0x000fe200000114ad */
[----:B----4-:R-:W-:Y:S02]  /*886c0*/  DSETP.GEU.AND P3, PT, |R194|, R174, PT ;  /* 0x000000aec200722a */ /* 0x010fe40003f6e200 */
[----:B---3--:R-:W-:-:S02]  /*886d0*/  DADD R130, R128, R130 ;  /* 0x0000000080827229 */ /* 0x008fc40000000082 */
[----:B-----5:R-:W-:-:S06]  /*886e0*/  DADD R182, R120, R182 ;  /* 0x0000000078b67229 */ /* 0x020fcc00000000b6 */
        /* <DEDUP_REMOVED lines=12> */
[----:B------:R-:W3:Y:S02]  /*887b0*/  LDG.E.64 R176, desc[UR6][R186.64+0x59d8] ;  /* 0x0059d806bab07981 */ /* 0x000ee4000c1e1b00 */
[----:B---3--:R-:W-:-:S14]  /*887c0*/  DSETP.GEU.AND P2, PT, |R176|, R174, PT ;  /* 0x000000aeb000722a */ /* 0x008fdc0003f4e200 */
[----:B------:R-:W-:Y:S05]  /*887d0*/  @!P2 BRA `(.L_x_2764) ;  /* 0x000000040048a947 */ /* 0x000fea0003800000 */
[----:B------:R-:W3:Y:S01]  /*887e0*/  LDG.E.64 R190, desc[UR6][R190.64+0x4e20] ;  /* 0x004e2006bebe7981 */ /* 0x000ee2000c1e1b00 */
[----:B------:R-:W-:Y:S01]  /*887f0*/  DADD R194, R128, R194 ;  /* 0x0000000080c27229 */ /* 0x000fe200000000c2 */
[----:B------:R-:W-:Y:S01]  /*88800*/  UMOV UR10, 0xcccccccd ;  /* 0xcccccccd000a7882 */ /* 0x000fe20000000000 */
[----:B------:R-:W-:Y:S01]  /*88810*/  UMOV UR11, 0x4016cccc ;  /* 0x4016cccc000b7882 */ /* 0x000fe20000000000 */
[----:B------:R-:W-:Y:S05]  /*88820*/  BSSY.RECONVERGENT B2, `(.L_x_2765) ;  /* 0x000001f000027945 */ /* 0x000fea0003800200 */
[----:B------:R-:W-:-:S06]  /*88830*/  DSETP.GT.AND P2, PT, |R194|, R174, PT ;  /* 0x000000aec200722a */ /* 0x000fcc0003f44200 */
        /* <DEDUP_REMOVED lines=29> */
.L_x_2766:
[----:B------:R-:W-:Y:S05]  /*88a10*/  BSYNC.RECONVERGENT B2 ;  /* 0x0000000000027941 */ /* 0x000fea0003800200 */
.L_x_2765:
        /* <DEDUP_REMOVED lines=30> */
[----:B------:R-:W-:Y:S01]  /*88c00*/  MOV R190, R174 ;  /* 0x000000ae00be7202 */ /* 0x000fe20000000f00 */
[----:B------:R-:W-:-:S07]  /*88c10*/  IMAD.MOV.U32 R191, RZ, RZ, R175 ;  /* 0x000000ffffbf7224 */ /* 0x000fce00078e00af */
.L_x_2769:
[----:B------:R-:W-:Y:S05]  /*88c20*/  BSYNC.RECONVERGENT B2 ;  /* 0x0000000000027941 */ /* 0x000fea0003800200 */
.L_x_2768:
[----:B------:R-:W3:Y:S02]  /*88c30*/  LDL.LU.64 R174, [R1+0x7df0] ;  /* 0x007df00001ae7983 */ /* 0x000ee40000300a00 */
[----:B---3--:R-:W-:-:S06]  /*88c40*/  DSETP.GEU.AND P2, PT, R190, R174, PT ;  /* 0x000000aebe00722a */ /* 0x008fcc0003f4e000 */
        /* <DEDUP_REMOVED lines=11> */
.L_x_2764:
[----:B------:R-:W3:Y:S04]  /*88d00*/  LDG.E.64 R190, desc[UR6][R190.64+0x4e20] ;  /* 0x004e2006bebe7981 */ /* 0x000ee8000c1e1b00 */
[----:B------:R-:W4:Y:S01]  /*88d10*/  LDG.E.64 R186, desc[UR6][R186.64+0x55f0] ;  /* 0x0055f006baba7981 */ /* 0x000f22000c1e1b00 */
[----:B------:R-:W-:Y:S01]  /*88d20*/  DADD R194, R128, R194 ;  /* 0x0000000080c27229 */ /* 0x000fe200000000c2 */
[----:B------:R-:W-:Y:S01]  /*88d30*/  UMOV UR10, 0xcccccccd ;  /* 0xcccccccd000a7882 */ /* 0x000fe20000000000 */
[----:B------:R-:W-:Y:S01]  /*88d40*/  UMOV UR11, 0x4016cccc ;  /* 0x4016cccc000b7882 */ /* 0x000fe20000000000 */
[----:B------:R-:W-:Y:S05]  /*88d50*/  BSSY.RECONVERGENT B2, `(.L_x_2770) ;  /* 0x0000021000027945 */ /* 0x000fea0003800200 */
[----:B------:R-:W-:-:S08]  /*88d60*/  DADD R176, R176, R194 ;  /* 0x00000000b0b07229 */ /* 0x000fd000000000c2 */
[----:B------:R-:W-:Y:S02]  /*88d70*/  DSETP.GT.AND P2, PT, |R176|, R174, PT ;  /* 0x000000aeb000722a */ /* 0x000fe40003f44200 */
[----:B---3--:R-:W-:-:S08]  /*88d80*/  DADD R190, R120, R190 ;  /* 0x0000000078be7229 */ /* 0x008fd000000000be */
[----:B----4-:R-:W-:-:S10]  /*88d90*/  DADD R186, R190, R186 ;  /* 0x00000000beba7229 */ /* 0x010fd400000000ba */
        /* <DEDUP_REMOVED lines=28> */
.L_x_2771:
[----:B------:R-:W-:Y:S05]  /*88f60*/  BSYNC.RECONVERGENT B2 ;  /* 0x0000000000027941 */ /* 0x000fea0003800200 */
.L_x_2770:
        /* <DEDUP_REMOVED lines=34> */
.L_x_2773:
[----:B------:R-:W-:Y:S05]  /*89190*/  BSYNC.RECONVERGENT B2 ;  /* 0x0000000000027941 */ /* 0x000fea0003800200 */
.L_x_2772:
        /* <DEDUP_REMOVED lines=13> */
.L_x_2763:
[----:B------:R-:W-:-:S04]  /*89270*/  IMAD.WIDE.U32 R184, R176, 0x18, R184 ;  /* 0x00000018b0b87825 */ /* 0x000fc800078e00b8 */
[----:B------:R-:W-:Y:S01]  /*89280*/  IMAD R176, R177, 0x18, RZ ;  /* 0x00000018b1b07824 */ /* 0x000fe200078e02ff */
[----:B------:R-:W-:-:S04]  /*89290*/  IADD3 R173, P2, PT, R173, R184, RZ ;  /* 0x000000b8adad7210 */ /* 0x000fc80007f5e0ff */
[----:B------:R-:W-:Y:S02]  /*892a0*/  IADD3.X R184, PT, PT, R189, R185, R176, P2, !PT ;  /* 0x000000b9bdb87210 */ /* 0x000fe400017fe4b0 */
[----:B------:R-:W-:-:S04]  /*892b0*/  LEA R176, P2, R173, R186, 0x3 ;  /* 0x000000baadb07211 */ /* 0x000fc800078418ff */
[----:B------:R-:W-:-:S05]  /*892c0*/  LEA.HI.X R177, R173, R187, R184, 0x3, P2 ;  /* 0x000000bbadb17211 */ /* 0x000fca00010f1cb8 */
[----:B------:R-:W3:Y:S01]  /*892d0*/  LDG.E.64 R190, desc[UR6][R176.64+0x59d8] ;  /* 0x0059d806b0be7981 */ /* 0x000ee2000c1e1b00 */
[----:B------:R-:W-:Y:S02]  /*892e0*/  IMAD.MOV.U32 R186, RZ, RZ, R130 ;  /* 0x000000ffffba7224 */ /* 0x000fe400078e0082 */
[----:B------:R-:W-:Y:S02]  /*892f0*/  IMAD.MOV.U32 R187, RZ, RZ, R131 ;  /* 0x000000ffffbb7224 */ /* 0x000fe400078e0083 */
        /* <DEDUP_REMOVED lines=9> */
[----:B------:R-:W-:-:S06]  /*89390*/  DSETP.GT.AND P2, PT, |R190|, R174, PT ;  /* 0x000000aebe00722a */ /* 0x000fcc0003f44200 */
[----:B------:R-:W-:Y:S01]  /*893a0*/  FSEL R173, R190, RZ, !P2 ;  /* 0x000000ffbead7208 */ /* 0x000fe20005000000 */
[----:B---3--:R-:W-:-:S10]  /*893b0*/  DADD R176, R120, R176 ;  /* 0x0000000078b07229 */ /* 0x008fd400000000b0 */
[----:B------:R-:W-:Y:S02]  /*893c0*/  FSEL R184, R176, RZ, !P2 ;  /* 0x000000ffb0b87208 */ /* 0x000fe40005000000 */
[----:B------:R-:W-:-:S05]  /*893d0*/  FSEL R176, R177, -1.875, !P2 ;  /* 0xbff00000b1b07808 */ /* 0x000fca0005000000 */
[----:B------:R-:W-:Y:S01]  /*893e0*/  IMAD.MOV.U32 R185, RZ, RZ, R176 ;  /* 0x000000ffffb97224 */ /* 0x000fe200078e00b0 */
[----:B------:R-:W-:-:S05]  /*893f0*/  MOV R176, 0x1 ;  /* 0x0000000100b07802 */ /* 0x000fca0000000f00 */
        /* <DEDUP_REMOVED lines=26> */
.L_x_2775:
[----:B------:R-:W-:Y:S05]  /*895a0*/  BSYNC.RECONVERGENT B2 ;  /* 0x0000000000027941 */ /* 0x000fea0003800200 */
.L_x_2774:
        /* <DEDUP_REMOVED lines=34> */
.L_x_2777:
[----:B------:R-:W-:Y:S05]  /*897d0*/  BSYNC.RECONVERGENT B2 ;  /* 0x0000000000027941 */ /* 0x000fea0003800200 */
.L_x_2776:
        /* <DEDUP_REMOVED lines=12> */
.L_x_2767:
[----:B------:R-:W-:Y:S05]  /*898a0*/  BSYNC.RECONVERGENT B0 ;  /* 0x0000000000007941 */ /* 0x000fea0003800200 */
.L_x_2762:
[----:B------:R-:W-:Y:S01]  /*898b0*/  UMOV UR12, 0xff800000 ;  /* 0xff800000000c7882 */ /* 0x000fe20000000000 */
[----:B------:R-:W-:Y:S01]  /*898c0*/  UMOV UR13, 0x41cdcd64 ;  /* 0x41cdcd64000d7882 */ /* 0x000fe20000000000 */
[----:B------:R-:W-:Y:S01]  /*898d0*/  UMOV UR10, 0xcccccccd ;  /* 0xcccccccd000a7882 */ /* 0x000fe20000000000 */
[----:B------:R-:W-:Y:S01]  /*898e0*/  DSETP.GEU.AND P2, PT, |R186|, UR12, PT ;  /* 0x0000000cba007e2a */ /* 0x000fe2000bf4e200 */
[----:B------:R-:W-:Y:S02]  /*898f0*/  UMOV UR11, 0x4016cccc ;  /* 0x4016cccc000b7882 */ /* 0x000fe40000000000 */
[----:B0--34-:R-:W-:Y:S01]  /*89900*/  DADD R130, R120, -UR10 ;  /* 0x8000000a78827e29 */ /* 0x019fe20008000000 */
        /* <DEDUP_REMOVED lines=30> */
.L_x_2779:
[----:B------:R-:W-:Y:S05]  /*89af0*/  BSYNC.RECONVERGENT B0 ;  /* 0x0000000000007941 */ /* 0x000fea0003800200 */
.L_x_2778:
[----:B------:R-:W3:Y:S02]  /*89b00*/  LDL.64 R130, [R1+0x7df0] ;  /* 0x007df00001827983 */ /* 0x000ee40000100a00 */
[----:B---3--:R-:W-:-:S06]  /*89b10*/  DSETP.GEU.AND P2, PT, R130, R176, PT ;  /* 0x000000b08200722a */ /* 0x008fcc0003f4e000 */
[----:B------:R-:W-:Y:S02]  /*89b20*/  FSEL R128, R128, R186, !P2 ;  /* 0x000000ba80807208 */ /* 0x000fe40005000000 */
[----:B------:R-:W-:Y:S02]  /*89b30*/  FSEL R129, R129, R187, !P2 ;  /* 0x000000bb81817208 */ /* 0x000fe40005000000 */
[----:B------:R-:W-:Y:S02]  /*89b40*/  FSEL R120, R120, R184, !P2 ;  /* 0x000000b878787208 */ /* 0x000fe40005000000 */
[----:B------:R-:W-:-:S07]  /*89b50*/  FSEL R121, R121, R185, !P2 ;  /* 0x000000b979797208 */ /* 0x000fce0005000000 */
.L_x_2761:
[----:B------:R-:W-:Y:S05]  /*89b60*/  BSYNC.RECONVERGENT B1 ;  /* 0x0000000000017941 */ /* 0x000fea0003800200 */
.L_x_2759:
[----:B------:R-:W-:Y:S01]  /*89b70*/  VIADD R131, R122, 0xffffffff ;  /* 0xffffffff7a837836 */ /* 0x000fe20000000000 */
[----:B------:R-:W-:Y:S01]  /*89b80*/  IADD3 R189, PT, PT, R1, 0x1388, RZ ;  /* 0x0000138801bd7810 */ /* 0x000fe20007ffe0ff */
[----:B------:R-:W-:Y:S02]  /*89b90*/  VIADD R130, R123, 0xffffffff ;  /* 0xffffffff7b827836 */ /* 0x000fe40000000000 */
[----:B------:R-:W-:-:S04]  /*89ba0*/  IMAD R173, R131, R172, RZ ;  /* 0x000000ac83ad7224 */ /* 0x000fc800078e02ff */
[----:B------:R-:W-:-:S04]  /*89bb0*/  IMAD.IADD R184, R173, 0x1, R130 ;  /* 0x00000001adb87824 */ /* 0x000fc800078e0282 */
[----:B------:R-:W-:-:S06]  /*89bc0*/  IMAD R174, R184, 0x8, R189 ;  /* 0x00000008b8ae7824 */ /* 0x000fcc00078e02bd */
[----:B------:R-:W3:Y:S01]  /*89bd0*/  LDL.64 R174, [R174] ;  /* 0x00000000aeae7983 */ /* 0x000ee20000100a00 */
[----:B------:R-:W-:Y:S01]  /*89be0*/  IMAD.MOV.U32 R176, RZ, RZ, R120 ;  /* 0x000000ffffb07224 */ /* 0x000fe200078e0078 */
[----:B------:R-:W-:Y:S05]  /*89bf0*/  BMOV.32.CLEAR RZ, B0 ;  /* 0x0000000000ff7355 */ /* 0x000fea0000100000 */
[----:B------:R-:W-:Y:S01]  /*89c00*/  BSSY.RELIABLE B0, `(.L_x_2780) ;  /* 0x0000023000007945 */ /* 0x000fe20003800100 */
[C-C-:B---3--:R-:W-:Y:S01]  /*89c10*/  DSETP.MAX.AND P3, P4, |R174|.reuse, |R120|.reuse, PT ;  /* 0x40000078ae00722a */ /* 0x148fe20003c6f200 */
        /* <DEDUP_REMOVED lines=15> */
[----:B------:R-:W3:Y:S02]  /*89d10*/  LDC R186, c[0x0][0x2f8] ;  /* 0x0000be00ffba7b82 */ /* 0x000ee40000000800 */
[----:B---3--:R-:W-:-:S05]  /*89d20*/  IADD3 R186, PT, PT, -R186, UR9, RZ ;  /* 0x00000009baba7c10 */ /* 0x008fca000fffe1ff */
[----:B------:R-:W-:-:S06]  /*89d30*/  IMAD R176, R184, 0x8, R186 ;  /* 0x00000008b8b07824 */ /* 0x000fcc00078e02ba */
[----:B------:R-:W3:Y:S01]  /*89d40*/  LDL.64 R176, [R176] ;  /* 0x00000000b0b07983 */ /* 0x000ee20000100a00 */
[----:B------:R-:W-:Y:S01]  /*89d50*/  IMAD.MOV.U32 R185, RZ, RZ, R129 ;  /* 0x000000ffffb97224 */ /* 0x000fe200078e0081 */
[----:B---3--:R-:W-:Y:S01]  /*89d60*/  DSETP.MAX.AND P3, P2, |R176|, |R128|, PT ;  /* 0x40000080b000722a */ /* 0x008fe20003a6f200 */
        /* <DEDUP_REMOVED lines=12> */
.L_x_2781:
[----:B------:R-:W-:Y:S05]  /*89e30*/  BSYNC.RELIABLE B0 ;  /* 0x0000000000007941 */ /* 0x000fea0003800100 */
.L_x_2780:
[----:B------:R-:W-:Y:S01]  /*89e40*/  VIMNMX R128, PT, PT, R123, R122, PT ;  /* 0x0000007a7b807248 */ /* 0x000fe20003fe0100 */
[----:B------:R-:W-:Y:S05]  /*89e50*/  BMOV.32.CLEAR RZ, B0 ;  /* 0x0000000000ff7355 */ /* 0x000fea0000100000 */
[----:B------:R-:W-:Y:S01]  /*89e60*/  ISETP.GE.AND P3, PT, R128, 0x2, PT ;  /* 0x000000028000780c */ /* 0x000fe20003f66270 */
[----:B------:R-:W-:Y:S01]  /*89e70*/  BSSY.RECONVERGENT B0, `(.L_x_2783) ;  /* 0x000002c000007945 */ /* 0x000fe20003800200 */
[----:B------:R-:W-:-:S11]  /*89e80*/  PLOP3.LUT P2, PT, PT, PT, PT, 0x80, 0x8 ;  /* 0x000000000008781c */ /* 0x000fd60003f4f070 */
[----:B------:R-:W-:Y:S05]  /*89e90*/  @!P3 BRA `(.L_x_2784) ;  /* 0x0000000000a4b947 */ /* 0x000fea0003800000 */
[C---:B------:R-:W-:Y:S02]  /*89ea0*/  IMAD.IADD R129, R1.reuse, 0x1, R131 ;  /* 0x0000000101817824 */ /* 0x040fe400078e0283 */
[C---:B------:R-:W-:Y:S01]  /*89eb0*/  IMAD.IADD R128, R1.reuse, 0x1, R130 ;  /* 0x0000000101807824 */ /* 0x040fe200078e0282 */
[----:B------:R-:W-:Y:S01]  /*89ec0*/  IADD3 R176, PT, PT, R1, R123, RZ ;  /* 0x0000007b01b07210 */ /* 0x000fe20007ffe0ff */
[----:B------:R-:W3:Y:S02]  /*89ed0*/  LDC.64 R186, c[0x0][0x468] ;  /* 0x00011a00ffba7b82 */ /* 0x000ee40000000a00 */
[----:B------:R-:W4:Y:S04]  /*89ee0*/  LDL.U8 R129, [R129+0x27d8] ;  /* 0x0027d80081817983 */ /* 0x000f280000100000 */
[----:B------:R-:W5:Y:S04]  /*89ef0*/  LDL.U8 R128, [R128+0x27f3] ;  /* 0x0027f30080807983 */ /* 0x000f680000100000 */
[----:B------:R-:W2:Y:S01]  /*89f00*/  LDL.S8 R176, [R176+0x27f3] ;  /* 0x0027f300b0b07983 */ /* 0x000ea20000100200 */
[----:B------:R-:W-:Y:S01]  /*89f10*/  VIADD R184, R123, 0xfffffffe ;  /* 0xfffffffe7bb87836 */ /* 0x000fe20000000000 */
[----:B------:R-:W-:Y:S01]  /*89f20*/  UMOV UR10, 0x57d19 ;  /* 0x00057d19000a7882 */ /* 0x000fe20000000000 */
[----:B----4-:R-:W-:-:S02]  /*89f30*/  PRMT R129, R188, 0x3340, R129 ;  /* 0x00003340bc817816 */ /* 0x010fc40000000081 */
[----:B-----5:R-:W-:-:S04]  /*89f40*/  PRMT R128, R128, 0x3340, RZ ;  /* 0x0000334080807816 */ /* 0x020fc800000000ff */
[----:B------:R-:W-:-:S05]  /*89f50*/  PRMT R128, R129, 0x5410, R128 ;  /* 0x0000541081807816 */ /* 0x000fca0000000080 */
[----:B--2---:R-:W-:Y:S01]  /*89f60*/  IDP.4A.S8.U8 R128, R128, UR10, R176 ;  /* 0x0000000a80807c26 */ /* 0x004fe200080002b0 */
[----:B------:R-:W-:-:S03]  /*89f70*/  IADD3 R176, PT, PT, R184, R173, -R172 ;  /* 0x000000adb8b07210 */ /* 0x000fc60007ffe8ac */
[----:B---3--:R-:W-:-:S04]  /*89f80*/  IMAD.WIDE R128, R128, 0x8, R186 ;  /* 0x0000000880807825 */ /* 0x008fc800078e02ba */
        /* <DEDUP_REMOVED lines=26> */
.L_x_2784:
[----:B------:R-:W-:Y:S05]  /*8a130*/  BSYNC.RECONVERGENT B0 ;  /* 0x0000000000007941 */ /* 0x000fea0003800200 */
.L_x_2783:
[----:B------:R-:W-:Y:S04]  /*8a140*/  BSSY.RECONVERGENT B2, `(.L_x_2785) ;  /* 0x000016c000027945 */ /* 0x000fe80003800200 */
[----:B------:R-:W-:Y:S05]  /*8a150*/  @!P2 BRA `(.L_x_2786) ;  /* 0x0000001400a8a947 */ /* 0x000fea0003800000 */
[----:B------:R-:W-:-:S07]  /*8a160*/  IMAD.MOV.U32 R195, RZ, RZ, 0x3 ;  /* 0x00000003ffc37424 */ /* 0x000fce00078e00ff */
.L_x_2804:
[----:B------:R-:W-:Y:S01]  /*8a170*/  IMAD.IADD R193, R123, 0x1, -R195 ;  /* 0x000000017bc17824 */ /* 0x000fe200078e0ac3 */
[----:B------:R-:W-:Y:S01]  /*8a180*/  BSSY.RECONVERGENT B1, `(.L_x_2787) ;  /* 0x0000164000017945 */ /* 0x000fe20003800200 */
[----:B------:R-:W-:Y:S01]  /*8a190*/  VIADD R198, R122, 0xffffffff ;  /* 0xffffffff7ac67836 */ /* 0x000fe20000000000 */
[----:B------:R-:W-:Y:S02]  /*8a1a0*/  PLOP3.LUT P3, PT, PT, PT, PT, 0x80, 0x8 ;  /* 0x000000000008781c */ /* 0x000fe40003f6f070 */
[----:B---3--:R-:W-:Y:S02]  /*8a1b0*/  IABS R120, R193 ;  /* 0x000000c100787213 */ /* 0x008fe40000000000 */
        /* <DEDUP_REMOVED lines=9> */
[----:B------:R-:W3:Y:S03]  /*8a250*/  LDC.64 R182, c[0x0][0x468] ;  /* 0x00011a00ffb67b82 */ /* 0x000ee60000000a00 */
[----:B------:R-:W-:-:S05]  /*8a260*/  IMAD R198, R198, R172, R121 ;  /* 0x000000acc6c67224 */ /* 0x000fca00078e0279 */
[----:B------:R-:W-:-:S06]  /*8a270*/  LEA R128, R198, R1, 0x3 ;  /* 0x00000001c6807211 */ /* 0x000fcc00078e18ff */
[----:B------:R-:W4:Y:S01]  /*8a280*/  LDL.64 R128, [R128+0x1388] ;  /* 0x0013880080807983 */ /* 0x000f220000100a00 */
[----:B------:R-:W5:Y:S01]  /*8a290*/  LDC R173, c[0x0][0x2f8] ;  /* 0x0000be00ffad7b82 */ /* 0x000f620000000800 */
[----:B------:R-:W-:Y:S01]  /*8a2a0*/  UMOV UR10, 0xcccccccd ;  /* 0xcccccccd000a7882 */ /* 0x000fe20000000000 */
[----:B------:R-:W-:Y:S01]  /*8a2b0*/  UMOV UR11, 0x4016cccc ;  /* 0x4016cccc000b7882 */ /* 0x000fe20000000000 */
[----:B------:R-:W-:Y:S01]  /*8a2c0*/  IADD3 R120, PT, PT, -R193, R121, R120 ;  /* 0x00000079c1787210 */ /* 0x000fe20007ffe178 */
[C---:B------:R-:W-:Y:S02]  /*8a2d0*/  IMAD.IADD R199, R1.reuse, 0x1, R123 ;  /* 0x0000000101c77824 */ /* 0x040fe400078e027b */
[----:B------:R-:W-:Y:S02]  /*8a2e0*/  IMAD.IADD R202, R1, 0x1, R122 ;  /* 0x0000000101ca7824 */ /* 0x000fe400078e027a */
[----:B---3--:R-:W-:-:S04]  /*8a2f0*/  IMAD.WIDE R130, R120, 0x8, R182 ;  /* 0x0000000878827825 */ /* 0x008fc800078e02b6 */
[----:B------:R-:W-:Y:S01]  /*8a300*/  IMAD.WIDE.U32 R182, R120, 0x8, R182 ;  /* 0x0000000878b67825 */ /* 0x000fe200078e00b6 */
[----:B-----5:R-:W-:-:S05]  /*8a310*/  IADD3 R173, PT, PT, -R173, UR9, RZ ;  /* 0x00000009adad7c10 */ /* 0x020fca000fffe1ff */
[----:B------:R-:W-:Y:S01]  /*8a320*/  IMAD R198, R198, 0x8, R173 ;  /* 0x00000008c6c67824 */ /* 0x000fe200078e02ad */
[----:B----4-:R-:W-:Y:S01]  /*8a330*/  DADD R184, R128, -UR10 ;  /* 0x8000000a80b87e29 */ /* 0x010fe20008000000 */
[----:B------:R-:W-:Y:S01]  /*8a340*/  UMOV UR10, 0x3a29c77a ;  /* 0x3a29c77a000a7882 */ /* 0x000fe20000000000 */
[----:B------:R-:W-:-:S06]  /*8a350*/  UMOV UR11, 0x3fffcb92 ;  /* 0x3fffcb92000b7882 */ /* 0x000fcc0000000000 */
[----:B------:R-:W-:-:S11]  /*8a360*/  DFMA R184, R180, UR10, R184 ;  /* 0x0000000ab4b87c2b */ /* 0x000fd600080000b8 */
.L_x_2803:
        /* <DEDUP_REMOVED lines=12> */
[----:B------:R-:W3:Y:S01]  /*8a430*/  LDC R204, c[0x0][0x2f8] ;  /* 0x0000be00ffcc7b82 */ /* 0x000ee20000000800 */
[----:B------:R-:W-:Y:S02]  /*8a440*/  ISETP.NE.AND P2, PT, R203, 0x1, PT ;  /* 0x00000001cb00780c */ /* 0x000fe40003f45270 */
[----:B------:R-:W-:Y:S02]  /*8a450*/  ISETP.EQ.AND P4, PT, R173, 0x1, PT ;  /* 0x00000001ad00780c */ /* 0x000fe40003f82270 */
[----:B---3--:R-:W-:-:S11]  /*8a460*/  IADD3 R204, PT, PT, -R204, UR9, RZ ;  /* 0x00000009cccc7c10 */ /* 0x008fd6000fffe1ff */
[----:B------:R-:W-:Y:S05]  /*8a470*/  @!P2 BRA P4, `(.L_x_2791) ;  /* 0x0000000000e0a947 */ /* 0x000fea0002000000 */
[C---:B------:R-:W-:Y:S01]  /*8a480*/  IMAD.IADD R187, R1.reuse, 0x1, R194 ;  /* 0x0000000101bb7824 */ /* 0x040fe200078e02c2 */
[----:B------:R-:W3:Y:S01]  /*8a490*/  LDL.U8 R174, [R199+0x27f3] ;  /* 0x0027f300c7ae7983 */ /* 0x000ee20000100000 */
[----:B------:R-:W-:Y:S01]  /*8a4a0*/  IMAD.IADD R121, R1, 0x1, R193 ;  /* 0x0000000101797824 */ /* 0x000fe200078e02c1 */
[----:B------:R-:W4:Y:S02]  /*8a4b0*/  LDC.64 R190, c[0x0][0x468] ;  /* 0x00011a00ffbe7b82 */ /* 0x000f240000000a00 */
[----:B------:R-:W5:Y:S04]  /*8a4c0*/  LDL.U8 R177, [R187+0x27d9] ;  /* 0x0027d900bbb17983 */ /* 0x000f680000100000 */
[----:B------:R-:W2:Y:S04]  /*8a4d0*/  LDL.U8 R186, [R121+0x27f3] ;  /* 0x0027f30079ba7983 */ /* 0x000ea80000100000 */
[----:B------:R-:W5:Y:S04]  /*8a4e0*/  LDL.U8 R187, [R187+0x27d8] ;  /* 0x0027d800bbbb7983 */ /* 0x000f680000100000 */
[----:B------:R-:W3:Y:S04]  /*8a4f0*/  LDL.U8 R176, [R199+0x27f2] ;  /* 0x0027f200c7b07983 */ /* 0x000ee80000100000 */
[----:B------:R-:W4:Y:S04]  /*8a500*/  LDL.U8 R175, [R202+0x27d8] ;  /* 0x0027d800caaf7983 */ /* 0x000f280000100000 */
[----:B------:R-:W4:Y:S04]  /*8a510*/  LDL.S8 R121, [R121+0x27f4] ;  /* 0x0027f40079797983 */ /* 0x000f280000100200 */
[----:B------:R-:W4:Y:S01]  /*8a520*/  LDL.S8 R120, [R202+0x27d7] ;  /* 0x0027d700ca787983 */ /* 0x000f220000100200 */
[----:B------:R-:W-:Y:S01]  /*8a530*/  UMOV UR10, 0x5197d ;  /* 0x0005197d000a7882 */ /* 0x000fe20000000000 */
[----:B------:R-:W-:-:S04]  /*8a540*/  VIADD R188, R194, 0xffffffff ;  /* 0xffffffffc2bc7836 */ /* 0x000fc80000000000 */
[----:B------:R-:W-:-:S04]  /*8a550*/  IMAD R188, R188, R172, R193 ;  /* 0x000000acbcbc7224 */ /* 0x000fc800078e02c1 */
[----:B------:R-:W-:-:S04]  /*8a560*/  VIADD R196, R188, 0xffffffff ;  /* 0xffffffffbcc47836 */ /* 0x000fc80000000000 */
[C---:B------:R-:W-:Y:S02]  /*8a570*/  IMAD R197, R196.reuse, 0x8, R204 ;  /* 0x00000008c4c57824 */ /* 0x040fe400078e02cc */
[----:B------:R-:W-:-:S04]  /*8a580*/  IMAD R200, R196, 0x8, R1 ;  /* 0x00000008c4c87824 */ /* 0x000fc800078e0201 */
[----:B------:R-:W4:Y:S04]  /*8a590*/  LDL.64 R196, [R197] ;  /* 0x00000000c5c47983 */ /* 0x000f280000100a00 */
[----:B------:R-:W4:Y:S01]  /*8a5a0*/  LDL.64 R200, [R200+0x1388] ;  /* 0x00138800c8c87983 */ /* 0x000f220000100a00 */
[----:B--2---:R-:W-:Y:S02]  /*8a5b0*/  PRMT R186, R186, 0x3340, RZ ;  /* 0x00003340baba7816 */ /* 0x004fe400000000ff */
[----:B-----5:R-:W-:Y:S02]  /*8a5c0*/  PRMT R177, R187, 0x3340, R177 ;  /* 0x00003340bbb17816 */ /* 0x020fe400000000b1 */
[----:B---3--:R-:W-:Y:S02]  /*8a5d0*/  PRMT R174, R176, 0x3340, R174 ;  /* 0x00003340b0ae7816 */ /* 0x008fe400000000ae */
[----:B------:R-:W-:-:S02]  /*8a5e0*/  PRMT R177, R177, 0x5410, R186 ;  /* 0x00005410b1b17816 */ /* 0x000fc400000000ba */
[----:B----4-:R-:W-:Y:S01]  /*8a5f0*/  PRMT R175, R175, 0x3340, RZ ;  /* 0x00003340afaf7816 */ /* 0x010fe200000000ff */
        /* <DEDUP_REMOVED lines=32> */
.L_x_2791:
[C---:B------:R-:W-:Y:S01]  /*8a800*/  IMAD.IADD R177, R1.reuse, 0x1, R194 ;  /* 0x0000000101b17824 */ /* 0x040fe200078e02c2 */
[----:B------:R-:W3:Y:S01]  /*8a810*/  LDL.U8 R120, [R199+0x27f3] ;  /* 0x0027f300c7787983 */ /* 0x000ee20000100000 */
[----:B------:R-:W-:-:S03]  /*8a820*/  IMAD.IADD R174, R1, 0x1, R193 ;  /* 0x0000000101ae7824 */ /* 0x000fc600078e02c1 */
[----:B------:R-:W4:Y:S04]  /*8a830*/  LDL.U8 R176, [R177+0x27d9] ;  /* 0x0027d900b1b07983 */ /* 0x000f280000100000 */
[----:B------:R-:W5:Y:S04]  /*8a840*/  LDL.U8 R186, [R174+0x27f3] ;  /* 0x0027f300aeba7983 */ /* 0x000f680000100000 */
[----:B------:R-:W4:Y:S04]  /*8a850*/  LDL.U8 R177, [R177+0x27d8] ;  /* 0x0027d800b1b17983 */ /* 0x000f280000100000 */
[----:B------:R-:W3:Y:S04]  /*8a860*/  LDL.U8 R121, [R199+0x27f2] ;  /* 0x0027f200c7797983 */ /* 0x000ee80000100000 */
[----:B------:R-:W2:Y:S04]  /*8a870*/  LDL.U8 R173, [R202+0x27d8] ;  /* 0x0027d800caad7983 */ /* 0x000ea80000100000 */
[----:B------:R-:W2:Y:S04]  /*8a880*/  LDL.S8 R174, [R174+0x27f4] ;  /* 0x0027f400aeae7983 */ /* 0x000ea80000100200 */
[----:B------:R-:W2:Y:S01]  /*8a890*/  LDL.S8 R175, [R202+0x27d7] ;  /* 0x0027d700caaf7983 */ /* 0x000ea20000100200 */
[----:B------:R-:W-:Y:S01]  /*8a8a0*/  UMOV UR10, 0x5197d ;  /* 0x0005197d000a7882 */ /* 0x000fe20000000000 */
[----:B-----5:R-:W-:-:S02]  /*8a8b0*/  PRMT R186, R186, 0x3340, RZ ;  /* 0x00003340baba7816 */ /* 0x020fc400000000ff */
[----:B----4-:R-:W-:-:S04]  /*8a8c0*/  PRMT R176, R177, 0x3340, R176 ;  /* 0x00003340b1b07816 */ /* 0x010fc800000000b0 */
[----:B------:R-:W-:Y:S02]  /*8a8d0*/  PRMT R176, R176, 0x5410, R186 ;  /* 0x00005410b0b07816 */ /* 0x000fe400000000ba */
[----:B------:R-:W4:Y:S01]  /*8a8e0*/  LDC.64 R186, c[0x0][0x468] ;  /* 0x00011a00ffba7b82 */ /* 0x000f220000000a00 */
[----:B---3--:R-:W-:Y:S02]  /*8a8f0*/  PRMT R120, R121, 0x3340, R120 ;  /* 0x0000334079787816 */ /* 0x008fe40000000078 */
[----:B--2---:R-:W-:-:S04]  /*8a900*/  PRMT R173, R173, 0x3340, RZ ;  /* 0x00003340adad7816 */ /* 0x004fc800000000ff */
[----:B------:R-:W-:Y:S01]  /*8a910*/  PRMT R120, R120, 0x5410, R173 ;  /* 0x0000541078787816 */ /* 0x000fe200000000ad */
[----:B------:R-:W-:Y:S01]  /*8a920*/  IDP.4A.S8.U8 R176, R176, UR10, R174 ;  /* 0x0000000ab0b07c26 */ /* 0x000fe200080002ae */
[----:B------:R-:W-:Y:S01]  /*8a930*/  UMOV UR10, 0x57d19 ;  /* 0x00057d19000a7882 */ /* 0x000fe20000000000 */
[----:B------:R-:W-:Y:S02]  /*8a940*/  VIADD R173, R194, 0xffffffff ;  /* 0xffffffffc2ad7836 */ /* 0x000fe40000000000 */
[----:B------:R-:W-:Y:S02]  /*8a950*/  IDP.4A.S8.U8 R175, R120, UR10, R175 ;  /* 0x0000000a78af7c26 */ /* 0x000fe400080002af */
[----:B------:R-:W-:-:S04]  /*8a960*/  IMAD R173, R173, R172, R193 ;  /* 0x000000acadad7224 */ /* 0x000fc800078e02c1 */
[----:B------:R-:W-:Y:S02]  /*8a970*/  VIADD R173, R173, 0xffffffff ;  /* 0xffffffffadad7836 */ /* 0x000fe40000000000 */
[----:B----4-:R-:W-:-:S04]  /*8a980*/  IMAD.WIDE R174, R175, 0x8, R186 ;  /* 0x00000008afae7825 */ /* 0x010fc800078e02ba */
        /* <DEDUP_REMOVED lines=8> */
[----:B------:R-:W5:Y:S01]  /*8aa10*/  LDL.64 R190, [R190+0x1388] ;  /* 0x00138800bebe7983 */ /* 0x000f620000100a00 */
        /* <DEDUP_REMOVED lines=38> */
.L_x_2794:
[----:B------:R-:W-:Y:S05]  /*8ac80*/  BSYNC.RECONVERGENT B5 ;  /* 0x0000000000057941 */ /* 0x000fea0003800200 */
.L_x_2793:
        /* <DEDUP_REMOVED lines=26> */
.L_x_2796:
[----:B------:R-:W-:Y:S05]  /*8ae30*/  BSYNC.RECONVERGENT B5 ;  /* 0x0000000000057941 */ /* 0x000fea0003800200 */
.L_x_2795:
[----:B------:R-:W-:-:S06]  /*8ae40*/  DSETP.GE.AND P2, PT, R120, R176, PT ;  /* 0x000000b07800722a */ /* 0x000fcc0003f46000 */
[----:B------:R-:W-:Y:S02]  /*8ae50*/  FSEL R120, R188, RZ, P2 ;  /* 0x000000ffbc787208 */ /* 0x000fe40001000000 */
[----:B------:R-:W-:Y:S02]  /*8ae60*/  FSEL R121, R189, +QNAN , P2 ;  /* 0x7ff00000bd797808 */ /* 0x000fe40001000000 */
[----:B------:R-:W-:Y:S02]  /*8ae70*/  FSEL R176, R186, RZ, P2 ;  /* 0x000000ffbab07208 */ /* 0x000fe40001000000 */
[----:B------:R-:W-:Y:S01]  /*8ae80*/  FSEL R177, R187, -1.875, P2 ;  /* 0xbff00000bbb17808 */ /* 0x000fe20001000000 */
[----:B------:R-:W-:Y:S06]  /*8ae90*/  BRA `(.L_x_2792) ;  /* 0x0000000400747947 */ /* 0x000fec0003800000 */
.L_x_2790:
[----:B------:R-:W-:-:S04]  /*8aea0*/  ISETP.NE.AND P4, PT, R203, 0x1, PT ;  /* 0x00000001cb00780c */ /* 0x000fc80003f85270 */
[----:B------:R-:W-:-:S13]  /*8aeb0*/  ISETP.EQ.OR P5, PT, R173, 0x1, !P4 ;  /* 0x00000001ad00780c */ /* 0x000fda00067a2670 */
[----:B------:R-:W-:Y:S05]  /*8aec0*/  @P5 BRA `(.L_x_2797) ;  /* 0x0000000000b05947 */ /* 0x000fea0003800000 */
[C---:B------:R-:W-:Y:S01]  /*8aed0*/  IMAD.IADD R120, R1.reuse, 0x1, R193 ;  /* 0x0000000101787824 */ /* 0x040fe200078e02c1 */
[----:B------:R-:W3:Y:S01]  /*8aee0*/  LDL.S8 R174, [R199+0x27f3] ;  /* 0x0027f300c7ae7983 */ /* 0x000ee20000100200 */
[----:B------:R-:W-:Y:S01]  /*8aef0*/  IMAD.IADD R173, R1, 0x1, R194 ;  /* 0x0000000101ad7824 */ /* 0x000fe200078e02c2 */
[----:B------:R-:W4:Y:S02]  /*8af00*/  LDCU.64 UR10, c[0x0][0x468] ;  /* 0x00008d00ff0a77ac */ /* 0x000f240008000a00 */
[----:B------:R-:W5:Y:S04]  /*8af10*/  LDL.S8 R121, [R202+0x27d8] ;  /* 0x0027d800ca797983 */ /* 0x000f680000100200 */
[----:B------:R-:W2:Y:S04]  /*8af20*/  LDL.S8 R120, [R120+0x27f3] ;  /* 0x0027f30078787983 */ /* 0x000ea80000100200 */
[----:B------:R-:W4:Y:S01]  /*8af30*/  LDL.S8 R173, [R173+0x27d8] ;  /* 0x0027d800adad7983 */ /* 0x000f220000100200 */
[----:B------:R-:W0:Y:S03]  /*8af40*/  LDC R196, c[0x0][0x2f8] ;  /* 0x0000be00ffc47b82 */ /* 0x000e260000000800 */
[----:B------:R-:W4:Y:S01]  /*8af50*/  LDG.E.64 R186, desc[UR6][R130.64+0x5f98] ;  /* 0x005f980682ba7981 */ /* 0x000f22000c1e1b00 */
[----:B0-----:R-:W-:-:S02]  /*8af60*/  IADD3 R196, PT, PT, -R196, UR9, RZ ;  /* 0x00000009c4c47c10 */ /* 0x001fc4000fffe1ff */
[----:B---3--:R-:W-:-:S03]  /*8af70*/  SHF.R.S32.HI R175, RZ, 0x1f, R174 ;  /* 0x0000001fffaf7819 */ /* 0x008fc600000114ae */
[----:B-----5:R-:W-:Y:S01]  /*8af80*/  IMAD.WIDE R174, R121, 0x5, R174 ;  /* 0x0000000579ae7825 */ /* 0x020fe200078e02ae */
[--C-:B--2---:R-:W-:Y:S02]  /*8af90*/  SHF.R.S32.HI R121, RZ, 0x1f, R120.reuse ;  /* 0x0000001fff797819 */ /* 0x104fe40000011478 */
[----:B----4-:R-:W-:Y:S01]  /*8afa0*/  LEA R190, P2, R174, UR10, 0x3 ;  /* 0x0000000aaebe7c11 */ /* 0x010fe2000f8418ff */
        /* <DEDUP_REMOVED lines=30> */
.L_x_2797:
        /* <DEDUP_REMOVED lines=9> */
[----:B------:R-:W3:Y:S01]  /*8b220*/  LDL.U8 R173, [R202+0x27d8] ;  /* 0x0027d800caad7983 */ /* 0x000ee20000100000 */
[----:B------:R-:W-:Y:S01]  /*8b230*/  IMAD.IADD R121, R1, 0x1, R193 ;  /* 0x0000000101797824 */ /* 0x000fe200078e02c1 */
[----:B------:R-:W4:Y:S02]  /*8b240*/  LDC.64 R176, c[0x0][0x468] ;  /* 0x00011a00ffb07b82 */ /* 0x000f240000000a00 */
[----:B------:R-:W5:Y:S04]  /*8b250*/  LDL.S8 R174, [R199+0x27f3] ;  /* 0x0027f300c7ae7983 */ /* 0x000f680000100200 */
[----:B------:R-:W3:Y:S04]  /*8b260*/  LDL.U8 R120, [R120+0x27d8] ;  /* 0x0027d80078787983 */ /* 0x000ee80000100000 */
[----:B------:R-:W2:Y:S01]  /*8b270*/  LDL.U8 R121, [R121+0x27f3] ;  /* 0x0027f30079797983 */ /* 0x000ea20000100000 */
[----:B------:R-:W-:-:S03]  /*8b280*/  UMOV UR10, 0x5197d ;  /* 0x0005197d000a7882 */ /* 0x000fc60000000000 */
[----:B------:R-:W4:Y:S01]  /*8b290*/  LDG.E.64 R186, desc[UR6][R182.64+0x5f98] ;  /* 0x005f9806b6ba7981 */ /* 0x000f22000c1e1b00 */
[----:B---3--:R-:W-:Y:S02]  /*8b2a0*/  PRMT R120, R120, 0x3340, R173 ;  /* 0x0000334078787816 */ /* 0x008fe400000000ad */
[----:B--2---:R-:W-:-:S04]  /*8b2b0*/  PRMT R121, R121, 0x3340, RZ ;  /* 0x0000334079797816 */ /* 0x004fc800000000ff */
[----:B------:R-:W-:-:S05]  /*8b2c0*/  PRMT R120, R120, 0x5410, R121 ;  /* 0x0000541078787816 */ /* 0x000fca0000000079 */
[----:B-----5:R-:W-:-:S04]  /*8b2d0*/  IDP.4A.S8.U8 R174, R120, UR10, R174 ;  /* 0x0000000a78ae7c26 */ /* 0x020fc800080002ae */
[----:B----4-:R-:W-:Y:S02]  /*8b2e0*/  IMAD.WIDE R174, R174, 0x8, R176 ;  /* 0x00000008aeae7825 */ /* 0x010fe400078e02b0 */
[----:B------:R-:W2:Y:S04]  /*8b2f0*/  LDG.E.64 R176, desc[UR6][R182.64+0x6268] ;  /* 0x00626806b6b07981 */ /* 0x000ea8000c1e1b00 */
[----:B------:R-:W2:Y:S04]  /*8b300*/  LDG.E.64 R120, desc[UR6][R174.64+0x1388] ;  /* 0x00138806ae787981 */ /* 0x000ea8000c1e1b00 */
[----:B------:R-:W3:Y:S01]  /*8b310*/  LDG.E.64 R174, desc[UR6][R174.64] ;  /* 0x00000006aeae7981 */ /* 0x000ee2000c1e1b00 */
[----:B--2---:R-:W-:-:S02]  /*8b320*/  DADD R120, R176, R120 ;  /* 0x00000000b0787229 */ /* 0x004fc40000000078 */
[----:B---3--:R-:W-:-:S11]  /*8b330*/  DADD R174, R186, R174 ;  /* 0x00000000baae7229 */ /* 0x008fd600000000ae */
.L_x_2799:
[----:B------:R-:W-:Y:S05]  /*8b340*/  BSYNC.RECONVERGENT B5 ;  /* 0x0000000000057941 */ /* 0x000fea0003800200 */
.L_x_2798:
[----:B------:R-:W3:Y:S01]  /*8b350*/  LDC R176, c[0x0][0x2f8] ;  /* 0x0000be00ffb07b82 */ /* 0x000ee20000000800 */
[----:B------:R-:W-:-:S04]  /*8b360*/  VIADD R173, R194, 0xffffffff ;  /* 0xffffffffc2ad7836 */ /* 0x000fc80000000000 */
[----:B------:R-:W-:-:S04]  /*8b370*/  IMAD R173, R173, R172, R193 ;  /* 0x000000acadad7224 */ /* 0x000fc800078e02c1 */
[----:B------:R-:W-:Y:S01]  /*8b380*/  VIADD R173, R173, 0xffffffff ;  /* 0xffffffffadad7836 */ /* 0x000fe20000000000 */
[----:B---3--:R-:W-:-:S05]  /*8b390*/  IADD3 R176, PT, PT, -R176, UR9, RZ ;  /* 0x00000009b0b07c10 */ /* 0x008fca000fffe1ff */
[----:B------:R-:W-:-:S06]  /*8b3a0*/  IMAD R176, R173, 0x8, R176 ;  /* 0x00000008adb07824 */ /* 0x000fcc00078e02b0 */
[----:B------:R-:W3:Y:S02]  /*8b3b0*/  LDL.64 R176, [R176] ;  /* 0x00000000b0b07983 */ /* 0x000ee40000100a00 */
[----:B---3--:R-:W-:Y:S01]  /*8b3c0*/  DADD R120, R176, R120 ;  /* 0x00000000b0787229 */ /* 0x008fe20000000078 */
[----:B------:R-:W-:-:S06]  /*8b3d0*/  LEA R176, R173, R1, 0x3 ;  /* 0x00000001adb07211 */ /* 0x000fcc00078e18ff */
[----:B------:R-:W3:Y:S01]  /*8b3e0*/  LDL.64 R176, [R176+0x1388] ;  /* 0x00138800b0b07983 */ /* 0x000ee20000100a00 */
[----:B------:R-:W-:Y:S01]  /*8b3f0*/  UMOV UR10, 0xff800000 ;  /* 0xff800000000a7882 */ /* 0x000fe20000000000 */
[----:B------:R-:W-:Y:S02]  /*8b400*/  UMOV UR11, 0x41cdcd64 ;  /* 0x41cdcd64000b7882 */ /* 0x000fe40000000000 */
[----:B------:R-:W-:-:S06]  /*8b410*/  DSETP.GT.AND P2, PT, |R120|, UR10, PT ;  /* 0x0000000a78007e2a */ /* 0x000fcc000bf44200 */
[----:B------:R-:W-:Y:S02]  /*8b420*/  FSEL R120, R120, RZ, !P2 ;  /* 0x000000ff78787208 */ /* 0x000fe40005000000 */
[----:B------:R-:W-:Y:S01]  /*8b430*/  FSEL R121, R121, +QNAN , !P2 ;  /* 0x7ff0000079797808 */ /* 0x000fe20005000000 */
[----:B---3--:R-:W-:-:S10]  /*8b440*/  DADD R174, R176, R174 ;  /* 0x00000000b0ae7229 */ /* 0x008fd400000000ae */
[----:B------:R-:W-:Y:S02]  /*8b450*/  FSEL R176, R174, RZ, !P2 ;  /* 0x000000ffaeb07208 */ /* 0x000fe40005000000 */
[----:B------:R-:W-:-:S07]  /*8b460*/  FSEL R177, R175, -1.875, !P2 ;  /* 0xbff00000afb17808 */ /* 0x000fce0005000000 */
.L_x_2792:
[----:B------:R-:W-:Y:S05]  /*8b470*/  BSYNC.RECONVERGENT B0 ;  /* 0x0000000000007941 */ /* 0x000fea0003800200 */
.L_x_2789:
        /* <DEDUP_REMOVED lines=33> */
.L_x_2801:
[----:B------:R-:W-:-:S13]  /*8b690*/  ISETP.GT.AND P2, PT, R194, 0x1, PT ;  /* 0x00000001c200780c */ /* 0x000fda0003f44270 */
[----:B------:R-:W-:Y:S05]  /*8b6a0*/  @!P2 BREAK.RELIABLE B0 ;  /* 0x000000000000a942 */ /* 0x000fea0003800100 */
[----:B------:R-:W-:Y:S05]  /*8b6b0*/  @!P2 BRA `(.L_x_2788) ;  /* 0x000000000040a947 */ /* 0x000fea0003800000 */
[----:B------:R-:W-:Y:S05]  /*8b6c0*/  BSYNC.RELIABLE B0 ;  /* 0x0000000000007941 */ /* 0x000fea0003800100 */
.L_x_2800:
[----:B------:R-:W-:Y:S02]  /*8b6d0*/  VIADD R193, R193, 0x1 ;  /* 0x00000001c1c17836 */ /* 0x000fe40000000000 */
[----:B------:R-:W-:-:S03]  /*8b6e0*/  VIADD R194, R194, 0xffffffff ;  /* 0xffffffffc2c27836 */ /* 0x000fc60000000000 */
[----:B------:R-:W-:-:S13]  /*8b6f0*/  ISETP.GE.AND P2, PT, R193, R123, PT ;  /* 0x0000007bc100720c */ /* 0x000fda0003f46270 */
[----:B------:R-:W-:Y:S05]  /*8b700*/  @!P2 BRA `(.L_x_2803) ;  /* 0xffffffec0018a947 */ /* 0x000fea000383ffff */
[----:B------:R-:W-:Y:S05]  /*8b710*/  BRA `(.L_x_2788) ;  /* 0x0000000000287947 */ /* 0x000fea0003800000 */
.L_x_2802:
[C---:B------:R-:W-:Y:S01]  /*8b720*/  VIADD R128, R1.reuse, 0x2710 ;  /* 0x0000271001807836 */ /* 0x040fe20000000000 */
[----:B------:R-:W-:Y:S01]  /*8b730*/  PLOP3.LUT P3, PT, PT, PT, PT, 0x8, 0x80 ;  /* 0x000000000080781c */ /* 0x000fe20003f6e170 */
[----:B------:R-:W-:Y:S01]  /*8b740*/  VIADD R120, R194, 0xffffffff ;  /* 0xffffffffc2787836 */ /* 0x000fe20000000000 */
[----:B------:R-:W-:Y:S01]  /*8b750*/  MOV R123, R193 ;  /* 0x000000c1007b7202 */ /* 0x000fe20000000f00 */
[----:B------:R-:W-:Y:S02]  /*8b760*/  VIADD R121, R1, 0x2774 ;  /* 0x0000277401797836 */ /* 0x000fe40000000000 */
[----:B------:R-:W-:Y:S02]  /*8b770*/  IMAD R120, R120, 0x4, R128 ;  /* 0x0000000478787824 */ /* 0x000fe400078e0280 */
[----:B------:R-:W-:-:S03]  /*8b780*/  IMAD.MOV.U32 R122, RZ, RZ, R194 ;  /* 0x000000ffff7a7224 */ /* 0x000fc600078e00c2 */
[----:B------:R3:W-:Y:S02]  /*8b790*/  STL [R120], R193 ;  /* 0x000000c178007387 */ /* 0x0007e40000100800 */
[----:B---3--:R-:W-:-:S05]  /*8b7a0*/  IMAD R120, R193, 0x4, R121 ;  /* 0x00000004c1787824 */ /* 0x008fca00078e0279 */
[----:B------:R3:W-:Y:S02]  /*8b7b0*/  STL [R120+-0x4], R194 ;  /* 0xfffffcc278007387 */ /* 0x0007e40000100800 */
.L_x_2788:
[----:B------:R-:W-:Y:S05]  /*8b7c0*/  BSYNC.RECONVERGENT B1 ;  /* 0x0000000000017941 */ /* 0x000fea0003800200 */
.L_x_2787:
[C---:B------:R-:W-:Y:S01]  /*8b7d0*/  ISETP.LT.U32.AND P2, PT, R195.reuse, 0x20, PT ;  /* 0x00000020c300780c */ /* 0x040fe20003f41070 */
[----:B------:R-:W-:-:S12]  /*8b7e0*/  VIADD R195, R195, 0x1 ;  /* 0x00000001c3c37836 */ /* 0x000fd80000000000 */
[----:B------:R-:W-:Y:S05]  /*8b7f0*/  @P3 BRA P2, `(.L_x_2804) ;  /* 0xffffffe8005c3947 */ /* 0x000fea000103ffff */
.L_x_2786:
[----:B------:R-:W-:Y:S05]  /*8b800*/  BSYNC.RECONVERGENT B2 ;  /* 0x0000000000027941 */ /* 0x000fea0003800200 */
.L_x_2785:
[----:B------:R-:W-:-:S06]  /*8b810*/  IMAD.IADD R193, R1, 0x1, R123 ;  /* 0x0000000101c17824 */ /* 0x000fcc00078e027b */
[----:B------:R-:W5:Y:S01]  /*8b820*/  LDL.U8 R193, [R193+0x27f3] ;  /* 0x0027f300c1c17983 */ /* 0x000f620000100000 */
[----:B------:R-:W-:Y:S05]  /*8b830*/  BRA `(.L_x_2805) ;  /* 0xffffffc800b47947 */ /* 0x000fea000383ffff */
.L_x_2782:
[----:B------:R-:W-:Y:S05]  /*8b840*/  BSYNC.RECONVERGENT B3 ;  /* 0x0000000000037941 */ /* 0x000fea0003800200 */
.L_x_2758:
[----:B------:R-:W-:Y:S01]  /*8b850*/  VIADD R120, R1, 0x1388 ;  /* 0x0000138801787836 */ /* 0x000fe20000000000 */
[----:B------:R-:W3:Y:S03]  /*8b860*/  LDL.64 R174, [R179] ;  /* 0x00000000b3ae7983 */ /* 0x000ee60000100a00 */
[----:B------:R-:W-:-:S06]  /*8b870*/  IMAD R176, R192, 0x8, R120 ;  /* 0x00000008c0b07824 */ /* 0x000fcc00078e0278 */
[----:B------:R-:W4:Y:S01]  /*8b880*/  LDL.64 R176, [R176] ;  /* 0x00000000b0b07983 */ /* 0x000f220000100a00 */
[----:B------:R-:W-:Y:S05]  /*8b890*/  BMOV.32.CLEAR RZ, B0 ;  /* 0x0000000000ff7355 */ /* 0x000fea0000100000 */
[----:B------:R-:W-:Y:S01]  /*8b8a0*/  BSSY.RECONVERGENT B0, `(.L_x_2806) ;  /* 0x000016f000007945 */ /* 0x000fe20003800200 */
[----:B------:R-:W-:Y:S02]  /*8b8b0*/  IMAD.MOV.U32 R120, RZ, RZ, 0x0 ;  /* 0x00000000ff787424 */ /* 0x000fe400078e00ff */
[----:B------:R-:W-:Y:S01]  /*8b8c0*/  IMAD.MOV.U32 R121, RZ, RZ, 0x3fe00000 ;  /* 0x3fe00000ff797424 */ /* 0x000fe200078e00ff */
[----:B---3--:R-:W-:-:S02]  /*8b8d0*/  DADD R174, R174, R124 ;  /* 0x00000000aeae7229 */ /* 0x008fc4000000007c */
[----:B----4-:R-:W-:Y:S01]  /*8b8e0*/  DADD R176, R176, R126 ;  /* 0x00000000b0b07229 */ /* 0x010fe2000000007e */
        /* <DEDUP_REMOVED lines=14> */
.L_x_2812:
[----:B------:R-:W-:-:S04]  /*8b9d0*/  VIADD R120, R1, 0x2710 ;  /* 0x0000271001787836 */ /* 0x000fc80000000000 */
[----:B------:R-:W-:-:S05]  /*8b9e0*/  IMAD R124, R179, 0x4, R120 ;  /* 0x00000004b37c7824 */ /* 0x000fca00078e0278 */
[----:B------:R-:W3:Y:S02]  /*8b9f0*/  LDL.128 R120, [R124] ;  /* 0x000000007c787983 */ /* 0x000ee40000100c00 */
[----:B---3--:R-:W-:Y:S01]  /*8ba00*/  ISETP.GT.AND P1, PT, R120, RZ, PT ;  /* 0x000000ff7800720c */ /* 0x008fe20003f24270 */
[----:B------:R-:W-:Y:S01]  /*8ba10*/  VIADD R120, R128, 0x1 ;  /* 0x0000000180787836 */ /* 0x000fe20000000000 */
[----:B------:R-:W-:Y:S02]  /*8ba20*/  ISETP.GT.AND P2, PT, R121, RZ, PT ;  /* 0x000000ff7900720c */ /* 0x000fe40003f44270 */
[----:B------:R-:W-:-:S09]  /*8ba30*/  ISETP.GT.AND P3, PT, R122, RZ, PT ;  /* 0x000000ff7a00720c */ /* 0x000fd20003f64270 */
[----:B------:R-:W-:Y:S02]  /*8ba40*/  @!P1 IMAD.MOV R120, RZ, RZ, R128 ;  /* 0x000000ffff789224 */ /* 0x000fe400078e0280 */
[----:B------:R-:W3:Y:S01]  /*8ba50*/  LDL.128 R128, [R124+0x10] ;  /* 0x000010007c807983 */ /* 0x000ee20000100c00 */
[----:B------:R-:W-:Y:S01]  /*8ba60*/  ISETP.GT.AND P1, PT, R123, RZ, PT ;  /* 0x000000ff7b00720c */ /* 0x000fe20003f24270 */
[----:B------:R-:W-:Y:S02]  /*8ba70*/  VIADD R121, R120, 0x1 ;  /* 0x0000000178797836 */ /* 0x000fe40000000000 */
[----:B------:R-:W-:-:S04]  /*8ba80*/  @!P2 IMAD.MOV R121, RZ, RZ, R120 ;  /* 0x000000ffff79a224 */ /* 0x000fc800078e0278 */
[----:B------:R-:W-:Y:S02]  /*8ba90*/  VIADD R120, R121, 0x1 ;  /* 0x0000000179787836 */ /* 0x000fe40000000000 */
[----:B------:R-:W-:-:S05]  /*8baa0*/  @!P3 IMAD.MOV R120, RZ, RZ, R121 ;  /* 0x000000ffff78b224 */ /* 0x000fca00078e0279 */
[----:B------:R-:W-:Y:S01]  /*8bab0*/  IADD3 R183, PT, PT, R120, 0x1, RZ ;  /* 0x0000000178b77810 */ /* 0x000fe20007ffe0ff */
[----:B------:R-:W-:Y:S02]  /*8bac0*/  @!P1 IMAD.MOV R183, RZ, RZ, R120 ;  /* 0x000000ffffb79224 */ /* 0x000fe400078e0278 */
[----:B------:R-:W4:Y:S04]  /*8bad0*/  LDL.128 R120, [R124+0x20] ;  /* 0x000020007c787983 */ /* 0x000f280000100c00 */
[----:B------:R-:W5:Y:S01]  /*8bae0*/  LDL.128 R124, [R124+0x30] ;  /* 0x000030007c7c7983 */ /* 0x000f620000100c00 */
[----:B------:R-:W-:Y:S01]  /*8baf0*/  VIADD R179, R179, 0x10 ;  /* 0x00000010b3b37836 */ /* 0x000fe20000000000 */
[----:B---3--:R-:W-:Y:S01]  /*8bb00*/  ISETP.GT.AND P1, PT, R128, RZ, PT ;  /* 0x000000ff8000720c */ /* 0x008fe20003f24270 */
        /* <DEDUP_REMOVED lines=33> */
[----:B------:R-:W-:-:S03]  /*8bd20*/  ISETP.NE.AND P1, PT, R179, R173, PT ;  /* 0x000000adb300720c */ /* 0x000fc60003f25270 */
[----:B------:R-:W-:-:S03]  /*8bd30*/  VIADD R128, R121, 0x1 ;  /* 0x0000000179807836 */ /* 0x000fc60000000000 */
[----:B------:R-:W-:-:S07]  /*8bd40*/  @!P2 IMAD.MOV R128, RZ, RZ, R121 ;  /* 0x000000ffff80a224 */ /* 0x000fce00078e0279 */
[----:B------:R-:W-:Y:S05]  /*8bd50*/  @P1 BRA `(.L_x_2812) ;  /* 0xfffffffc001c1947 */ /* 0x000fea000383ffff */
.L_x_2811:
[----:B------:R-:W-:Y:S05]  /*8bd60*/  BSYNC.RECONVERGENT B2 ;  /* 0x0000000000027941 */ /* 0x000fea0003800200 */
.L_x_2810:
        /* <DEDUP_REMOVED lines=8> */
[----:B------:R-:W3:Y:S04]  /*8bdf0*/  LDL.128 R120, [R124] ;  /* 0x000000007c787983 */ /* 0x000ee80000100c00 */
[----:B------:R-:W4:Y:S01]  /*8be00*/  LDL.128 R124, [R124+0x10] ;  /* 0x000010007c7c7983 */ /* 0x000f220000100c00 */
        /* <DEDUP_REMOVED lines=22> */
[----:B------:R-:W-:-:S05]  /*8bf70*/  @!P1 IADD3 R120, PT, PT, R121, RZ, RZ ;  /* 0x000000ff79789210 */ /* 0x000fca0007ffe0ff */
[----:B------:R-:W-:Y:S02]  /*8bf80*/  VIADD R128, R120, 0x1 ;  /* 0x0000000178807836 */ /* 0x000fe40000000000 */
[----:B------:R-:W-:-:S07]  /*8bf90*/  @!P2 IMAD.MOV R128, RZ, RZ, R120 ;  /* 0x000000ffff80a224 */ /* 0x000fce00078e0278 */
.L_x_2814:
[----:B------:R-:W-:Y:S05]  /*8bfa0*/  BSYNC.RECONVERGENT B2 ;  /* 0x0000000000027941 */ /* 0x000fea0003800200 */
.L_x_2813:
[----:B------:R-:W-:Y:S05]  /*8bfb0*/  @!P0 BRA `(.L_x_2809) ;  /* 0x0000000000a08947 */ /* 0x000fea0003800000 */
[----:B------:R-:W-:Y:S01]  /*8bfc0*/  ISETP.GE.U32.AND P0, PT, R129, 0x4, PT ;  /* 0x000000048100780c */ /* 0x000fe20003f06070 */
[----:B------:R-:W-:Y:S01]  /*8bfd0*/  BSSY.RECONVERGENT B2, `(.L_x_2815) ;  /* 0x0000013000027945 */ /* 0x000fe20003800200 */
[----:B------:R-:W-:-:S04]  /*8bfe0*/  LOP3.LUT R178, R178, 0x3, RZ, 0xc0, !PT ;  /* 0x00000003b2b27812 */ /* 0x000fc800078ec0ff */
[----:B------:R-:W-:-:S07]  /*8bff0*/  ISETP.NE.AND P1, PT, R178, RZ, PT ;  /* 0x000000ffb200720c */ /* 0x000fce0003f25270 */
[----:B------:R-:W-:Y:S06]  /*8c000*/  @!P0 BRA `(.L_x_2816) ;  /* 0x00000000003c8947 */ /* 0x000fec0003800000 */
[----:B------:R-:W-:-:S06]  /*8c010*/  IMAD R120, R173, 0x4, R130 ;  /* 0x00000004ad787824 */ /* 0x000fcc00078e0282 */
[----:B------:R-:W3:Y:S01]  /*8c020*/  LDL.128 R120, [R120] ;  /* 0x0000000078787983 */ /* 0x000ee20000100c00 */
        /* <DEDUP_REMOVED lines=13> */
.L_x_2816:
[----:B------:R-:W-:Y:S05]  /*8c100*/  BSYNC.RECONVERGENT B2 ;  /* 0x0000000000027941 */ /* 0x000fea0003800200 */
.L_x_2815:
[----:B------:R-:W-:Y:S05]  /*8c110*/  @!P1 BRA `(.L_x_2809) ;  /* 0x0000000000489947 */ /* 0x000fea0003800000 */
[----:B------:R-:W-:-:S05]  /*8c120*/  IMAD R173, R173, 0x4, R130 ;  /* 0x00000004adad7824 */ /* 0x000fca00078e0282 */
[----:B------:R-:W3:Y:S02]  /*8c130*/  LDL.64 R120, [R173] ;  /* 0x00000000ad787983 */ /* 0x000ee40000100a00 */
[----:B---3--:R-:W-:Y:S01]  /*8c140*/  ISETP.GT.AND P0, PT, R120, RZ, PT ;  /* 0x000000ff7800720c */ /* 0x008fe20003f04270 */
[----:B------:R-:W-:-:S12]  /*8c150*/  VIADD R120, R128, 0x1 ;  /* 0x0000000180787836 */ /* 0x000fd80000000000 */
[----:B------:R-:W-:Y:S01]  /*8c160*/  @!P0 IMAD.MOV R120, RZ, RZ, R128 ;  /* 0x000000ffff788224 */ /* 0x000fe200078e0280 */
[----:B------:R-:W-:-:S03]  /*8c170*/  ISETP.NE.AND P0, PT, R178, 0x1, PT ;  /* 0x00000001b200780c */ /* 0x000fc60003f05270 */
[----:B------:R-:W-:-:S10]  /*8c180*/  IMAD.MOV.U32 R128, RZ, RZ, R120 ;  /* 0x000000ffff807224 */ /* 0x000fd400078e0078 */
[----:B------:R-:W-:Y:S05]  /*8c190*/  @!P0 BRA `(.L_x_2809) ;  /* 0x0000000000288947 */ /* 0x000fea0003800000 */
[----:B------:R-:W3:Y:S01]  /*8c1a0*/  LDL R173, [R173+0x8] ;  /* 0x00000800adad7983 */ /* 0x000ee20000100800 */
[----:B------:R-:W-:Y:S01]  /*8c1b0*/  ISETP.GT.AND P0, PT, R121, RZ, PT ;  /* 0x000000ff7900720c */ /* 0x000fe20003f04270 */
[----:B------:R-:W-:Y:S01]  /*8c1c0*/  VIADD R120, R128, 0x1 ;  /* 0x0000000180787836 */ /* 0x000fe20000000000 */
[----:B------:R-:W-:-:S11]  /*8c1d0*/  ISETP.NE.AND P1, PT, R178, 0x2, PT ;  /* 0x00000002b200780c */ /* 0x000fd60003f25270 */
[----:B------:R-:W-:-:S04]  /*8c1e0*/  @!P0 IMAD.MOV R120, RZ, RZ, R128 ;  /* 0x000000ffff788224 */ /* 0x000fc800078e0280 */
[----:B------:R-:W-:-:S05]  /*8c1f0*/  IMAD.MOV.U32 R128, RZ, RZ, R120 ;  /* 0x000000ffff807224 */ /* 0x000fca00078e0078 */
[----:B------:R-:W-:Y:S02]  /*8c200*/  @P1 IADD3 R120, PT, PT, R128, 0x1, RZ ;  /* 0x0000000180781810 */ /* 0x000fe40007ffe0ff */
[----:B---3--:R-:W-:-:S13]  /*8c210*/  ISETP.GT.OR P2, PT, R173, RZ, !P1 ;  /* 0x000000ffad00720c */ /* 0x008fda0004f44670 */
[----:B------:R-:W-:-:S04]  /*8c220*/  @!P2 IMAD.MOV R120, RZ, RZ, R128 ;  /* 0x000000ffff78a224 */ /* 0x000fc800078e0280 */
[----:B------:R-:W-:-:S07]  /*8c230*/  @P1 IMAD.MOV.U32 R128, RZ, RZ, R120 ;  /* 0x000000ffff801224 */ /* 0x000fce00078e0078 */
.L_x_2809:
[----:B------:R-:W-:Y:S05]  /*8c240*/  BSYNC.RECONVERGENT B1 ;  /* 0x0000000000017941 */ /* 0x000fea0003800200 */
.L_x_2808:
        /* <DEDUP_REMOVED lines=11> */
.L_x_2821:
[----:B------:R-:W-:-:S04]  /*8c300*/  VIADD R123, R1, 0x2774 ;  /* 0x00002774017b7836 */ /* 0x000fc80000000000 */
[----:B------:R-:W-:-:S05]  /*8c310*/  IMAD R124, R122, 0x4, R123 ;  /* 0x000000047a7c7824 */ /* 0x000fca00078e027b */
[----:B------:R-:W3:Y:S04]  /*8c320*/  LDL R123, [R124] ;  /* 0x000000007c7b7983 */ /* 0x000ee80000100800 */
[----:B------:R-:W4:Y:S04]  /*8c330*/  LDL R131, [R124+0x4] ;  /* 0x000004007c837983 */ /* 0x000f280000100800 */
[----:B------:R-:W5:Y:S04]  /*8c340*/  LDL R126, [R124+0x8] ;  /* 0x000008007c7e7983 */ /* 0x000f680000100800 */
[----:B------:R-:W2:Y:S04]  /*8c350*/  LDL R129, [R124+0xc] ;  /* 0x00000c007c817983 */ /* 0x000ea80000100800 */
[----:B------:R-:W2:Y:S04]  /*8c360*/  LDL R130, [R124+0x10] ;  /* 0x000010007c827983 */ /* 0x000ea80000100800 */
[----:B------:R-:W2:Y:S04]  /*8c370*/  LDL R127, [R124+0x14] ;  /* 0x000014007c7f7983 */ /* 0x000ea80000100800 */
[----:B------:R-:W2:Y:S01]  /*8c380*/  LDL R125, [R124+0x18] ;  /* 0x000018007c7d7983 */ /* 0x000ea20000100800 */
[----:B---3--:R-:W-:-:S03]  /*8c390*/  ISETP.GT.AND P1, PT, R123, RZ, PT ;  /* 0x000000ff7b00720c */ /* 0x008fc60003f24270 */
[----:B------:R-:W3:Y:S01]  /*8c3a0*/  LDL R123, [R124+0x1c] ;  /* 0x00001c007c7b7983 */ /* 0x000ee20000100800 */
[----:B----4-:R-:W-:Y:S01]  /*8c3b0*/  ISETP.GT.AND P2, PT, R131, RZ, PT ;  /* 0x000000ff8300720c */ /* 0x010fe20003f44270 */
[----:B------:R-:W-:-:S08]  /*8c3c0*/  VIADD R131, R128, 0x1 ;  /* 0x0000000180837836 */ /* 0x000fd00000000000 */
[----:B------:R-:W-:Y:S01]  /*8c3d0*/  @!P1 IMAD.MOV R131, RZ, RZ, R128 ;  /* 0x000000ffff839224 */ /* 0x000fe200078e0280 */
[----:B-----5:R-:W-:Y:S02]  /*8c3e0*/  ISETP.GT.AND P1, PT, R126, RZ, PT ;  /* 0x000000ff7e00720c */ /* 0x020fe40003f24270 */
[----:B------:R-:W4:Y:S01]  /*8c3f0*/  LDL R126, [R124+0x20] ;  /* 0x000020007c7e7983 */ /* 0x000f220000100800 */
[----:B------:R-:W-:Y:S02]  /*8c400*/  VIADD R128, R131, 0x1 ;  /* 0x0000000183807836 */ /* 0x000fe40000000000 */
[----:B------:R-:W-:Y:S01]  /*8c410*/  @!P2 IMAD.MOV R128, RZ, RZ, R131 ;  /* 0x000000ffff80a224 */ /* 0x000fe200078e0283 */
[----:B--2---:R-:W-:Y:S02]  /*8c420*/  ISETP.GT.AND P2, PT, R129, RZ, PT ;  /* 0x000000ff8100720c */ /* 0x004fe40003f44270 */
[----:B------:R-:W2:Y:S01]  /*8c430*/  LDL R129, [R124+0x24] ;  /* 0x000024007c817983 */ /* 0x000ea20000100800 */
        /* <DEDUP_REMOVED lines=18> */
[----:B---3--:R-:W-:Y:S01]  /*8c560*/  ISETP.GT.AND P2, PT, R123, RZ, PT ;  /* 0x000000ff7b00720c */ /* 0x008fe20003f44270 */
[----:B------:R-:W-:-:S03]  /*8c570*/  VIADD R123, R131, 0x1 ;  /* 0x00000001837b7836 */ /* 0x000fc60000000000 */
[----:B------:R-:W-:Y:S01]  /*8c580*/  @!P1 IMAD.MOV R123, RZ, RZ, R131 ;  /* 0x000000ffff7b9224 */ /* 0x000fe200078e0283 */
[----:B----4-:R-:W-:-:S04]  /*8c590*/  ISETP.GT.AND P1, PT, R126, RZ, PT ;  /* 0x000000ff7e00720c */ /* 0x010fc80003f24270 */
[----:B------:R-:W-:-:S04]  /*8c5a0*/  IADD3 R126, PT, PT, R123, 0x1, RZ ;  /* 0x000000017b7e7810 */ /* 0x000fc80007ffe0ff */
[----:B------:R-:W-:Y:S01]  /*8c5b0*/  @!P2 IMAD.MOV R126, RZ, RZ, R123 ;  /* 0x000000ffff7ea224 */ /* 0x000fe200078e027b */
[----:B--2---:R-:W-:-:S03]  /*8c5c0*/  ISETP.GT.AND P2, PT, R129, RZ, PT ;  /* 0x000000ff8100720c */ /* 0x004fc60003f44270 */
        /* <DEDUP_REMOVED lines=24> */
.L_x_2820:
[----:B------:R-:W-:Y:S05]  /*8c750*/  BSYNC.RECONVERGENT B2 ;  /* 0x0000000000027941 */ /* 0x000fea0003800200 */
.L_x_2819:
        /* <DEDUP_REMOVED lines=8> */
[----:B------:R-:W3:Y:S04]  /*8c7e0*/  LDL R127, [R129] ;  /* 0x00000000817f7983 */ /* 0x000ee80000100800 */
[----:B------:R-:W4:Y:S04]  /*8c7f0*/  LDL R122, [R129+0x4] ;  /* 0x00000400817a7983 */ /* 0x000f280000100800 */
[----:B------:R-:W5:Y:S04]  /*8c800*/  LDL R123, [R129+0x8] ;  /* 0x00000800817b7983 */ /* 0x000f680000100800 */
[----:B------:R-:W2:Y:S04]  /*8c810*/  LDL R124, [R129+0xc] ;  /* 0x00000c00817c7983 */ /* 0x000ea80000100800 */
[----:B------:R-:W2:Y:S04]  /*8c820*/  LDL R125, [R129+0x10] ;  /* 0x00001000817d7983 */ /* 0x000ea80000100800 */
[----:B------:R-:W2:Y:S01]  /*8c830*/  LDL R126, [R129+0x14] ;  /* 0x00001400817e7983 */ /* 0x000ea20000100800 */
[----:B---3--:R-:W-:-:S03]  /*8c840*/  ISETP.GT.AND P1, PT, R127, RZ, PT ;  /* 0x000000ff7f00720c */ /* 0x008fc60003f24270 */
[----:B------:R-:W3:Y:S04]  /*8c850*/  LDL R127, [R129+0x18] ;  /* 0x00001800817f7983 */ /* 0x000ee80000100800 */
[----:B------:R-:W3:Y:S01]  /*8c860*/  LDL R129, [R129+0x1c] ;  /* 0x00001c0081817983 */ /* 0x000ee20000100800 */
[----:B----4-:R-:W-:Y:S01]  /*8c870*/  ISETP.GT.AND P2, PT, R122, RZ, PT ;  /* 0x000000ff7a00720c */ /* 0x010fe20003f44270 */
[----:B------:R-:W-:Y:S01]  /*8c880*/  VIADD R121, R121, 0x8 ;  /* 0x0000000879797836 */ /* 0x000fe20000000000 */
[----:B------:R-:W-:-:S03]  /*8c890*/  IADD3 R122, PT, PT, R128, 0x1, RZ ;  /* 0x00000001807a7810 */ /* 0x000fc60007ffe0ff */
[----:B------:R-:W-:Y:S01]  /*8c8a0*/  @!P1 IMAD.MOV R122, RZ, RZ, R128 ;  /* 0x000000ffff7a9224 */ /* 0x000fe200078e0280 */
[----:B-----5:R-:W-:-:S03]  /*8c8b0*/  ISETP.GT.AND P1, PT, R123, RZ, PT ;  /* 0x000000ff7b00720c */ /* 0x020fc60003f24270 */
[----:B------:R-:W-:-:S04]  /*8c8c0*/  VIADD R123, R122, 0x1 ;  /* 0x000000017a7b7836 */ /* 0x000fc80000000000 */
[----:B------:R-:W-:Y:S01]  /*8c8d0*/  @!P2 IMAD.MOV R123, RZ, RZ, R122 ;  /* 0x000000ffff7ba224 */ /* 0x000fe200078e027a */
[----:B--2---:R-:W-:-:S03]  /*8c8e0*/  ISETP.GT.AND P2, PT, R124, RZ, PT ;  /* 0x000000ff7c00720c */ /* 0x004fc60003f44270 */
        /* <DEDUP_REMOVED lines=11> */
[----:B---3--:R-:W-:Y:S02]  /*8c9a0*/  ISETP.GT.AND P1, PT, R127, RZ, PT ;  /* 0x000000ff7f00720c */ /* 0x008fe40003f24270 */
[----:B------:R-:W-:-:S11]  /*8c9b0*/  ISETP.GT.AND P2, PT, R129, RZ, PT ;  /* 0x000000ff8100720c */ /* 0x000fd60003f44270 */
[----:B------:R-:W-:-:S04]  /*8c9c0*/  @!P1 IMAD.MOV R122, RZ, RZ, R123 ;  /* 0x000000ffff7a9224 */ /* 0x000fc800078e027b */
[----:B------:R-:W-:Y:S02]  /*8c9d0*/  VIADD R128, R122, 0x1 ;  /* 0x000000017a807836 */ /* 0x000fe40000000000 */
[----:B------:R-:W-:-:S07]  /*8c9e0*/  @!P2 IMAD.MOV R128, RZ, RZ, R122 ;  /* 0x000000ffff80a224 */ /* 0x000fce00078e027a */
.L_x_2823:
[----:B------:R-:W-:Y:S05]  /*8c9f0*/  BSYNC.RECONVERGENT B2 ;  /* 0x0000000000027941 */ /* 0x000fea0003800200 */
.L_x_2822:
[----:B------:R-:W-:Y:S05]  /*8ca00*/  @!P0 BRA `(.L_x_2818) ;  /* 0x0000000000b08947 */ /* 0x000fea0003800000 */
[----:B------:R-:W-:Y:S01]  /*8ca10*/  ISETP.GE.U32.AND P0, PT, R120, 0x4, PT ;  /* 0x000000047800780c */ /* 0x000fe20003f06070 */
[----:B------:R-:W-:Y:S01]  /*8ca20*/  BSSY.RECONVERGENT B2, `(.L_x_2824) ;  /* 0x0000016000027945 */ /* 0x000fe20003800200 */
[----:B------:R-:W-:-:S04]  /*8ca30*/  LOP3.LUT R172, R172, 0x3, RZ, 0xc0, !PT ;  /* 0x00000003acac7812 */ /* 0x000fc800078ec0ff */
[----:B------:R-:W-:-:S07]  /*8ca40*/  ISETP.NE.AND P1, PT, R172, RZ, PT ;  /* 0x000000ffac00720c */ /* 0x000fce0003f25270 */
[----:B------:R-:W-:Y:S06]  /*8ca50*/  @!P0 BRA `(.L_x_2825) ;  /* 0x0000000000488947 */ /* 0x000fec0003800000 */
[----:B------:R-:W-:-:S05]  /*8ca60*/  IMAD R124, R121, 0x4, R130 ;  /* 0x00000004797c7824 */ /* 0x000fca00078e0282 */
[----:B------:R-:W3:Y:S04]  /*8ca70*/  LDL R120, [R124] ;  /* 0x000000007c787983 */ /* 0x000ee80000100800 */
[----:B------:R-:W4:Y:S04]  /*8ca80*/  LDL R122, [R124+0x4] ;  /* 0x000004007c7a7983 */ /* 0x000f280000100800 */
[----:B------:R-:W5:Y:S04]  /*8ca90*/  LDL R123, [R124+0x8] ;  /* 0x000008007c7b7983 */ /* 0x000f680000100800 */
[----:B------:R-:W2:Y:S01]  /*8caa0*/  LDL R124, [R124+0xc] ;  /* 0x00000c007c7c7983 */ /* 0x000ea20000100800 */
[----:B------:R-:W-:Y:S01]  /*8cab0*/  VIADD R121, R121, 0x4 ;  /* 0x0000000479797836 */ /* 0x000fe20000000000 */
[----:B---3--:R-:W-:Y:S01]  /*8cac0*/  ISETP.GT.AND P0, PT, R120, RZ, PT ;  /* 0x000000ff7800720c */ /* 0x008fe20003f04270 */
[----:B------:R-:W-:Y:S01]  /*8cad0*/  VIADD R120, R128, 0x1 ;  /* 0x0000000180787836 */ /* 0x000fe20000000000 */
[----:B----4-:R-:W-:-:S11]  /*8cae0*/  ISETP.GT.AND P2, PT, R122, RZ, PT ;  /* 0x000000ff7a00720c */ /* 0x010fd60003f44270 */
[----:B------:R-:W-:Y:S01]  /*8caf0*/  @!P0 IMAD.MOV R120, RZ, RZ, R128 ;  /* 0x000000ffff788224 */ /* 0x000fe200078e0280 */
[----:B-----5:R-:W-:-:S03]  /*8cb00*/  ISETP.GT.AND P0, PT, R123, RZ, PT ;  /* 0x000000ff7b00720c */ /* 0x020fc60003f04270 */
[C---:B------:R-:W-:Y:S01]  /*8cb10*/  VIADD R122, R120.reuse, 0x1 ;  /* 0x00000001787a7836 */ /* 0x040fe20000000000 */
[----:B------:R-:W-:Y:S02]  /*8cb20*/  @!P2 IADD3 R122, PT, PT, R120, RZ, RZ ;  /* 0x000000ff787aa210 */ /* 0x000fe40007ffe0ff */
[----:B--2---:R-:W-:-:S03]  /*8cb30*/  ISETP.GT.AND P2, PT, R124, RZ, PT ;  /* 0x000000ff7c00720c */ /* 0x004fc60003f44270 */
[----:B------:R-:W-:-:S04]  /*8cb40*/  VIADD R120, R122, 0x1 ;  /* 0x000000017a787836 */ /* 0x000fc80000000000 */
[----:B------:R-:W-:-:S04]  /*8cb50*/  @!P0 IMAD.MOV R120, RZ, RZ, R122 ;  /* 0x000000ffff788224 */ /* 0x000fc800078e027a */
[----:B------:R-:W-:Y:S02]  /*8cb60*/  VIADD R128, R120, 0x1 ;  /* 0x0000000178807836 */ /* 0x000fe40000000000 */
[----:B------:R-:W-:-:S07]  /*8cb70*/  @!P2 IMAD.MOV R128, RZ, RZ, R120 ;  /* 0x000000ffff80a224 */ /* 0x000fce00078e0278 */
.L_x_2825:
[----:B------:R-:W-:Y:S05]  /*8cb80*/  BSYNC.RECONVERGENT B2 ;  /* 0x0000000000027941 */ /* 0x000fea0003800200 */
.L_x_2824:
[----:B------:R-:W-:Y:S05]  /*8cb90*/  @!P1 BRA `(.L_x_2818) ;  /* 0x00000000004c9947 */ /* 0x000fea0003800000 */
[----:B------:R-:W-:-:S05]  /*8cba0*/  IMAD R121, R121, 0x4, R130 ;  /* 0x0000000479797824 */ /* 0x000fca00078e0282 */
[----:B------:R-:W3:Y:S02]  /*8cbb0*/  LDL R120, [R121] ;  /* 0x0000000079787983 */ /* 0x000ee40000100800 */
[----:B---3--:R-:W-:Y:S01]  /*8cbc0*/  ISETP.GT.AND P0, PT, R120, RZ, PT ;  /* 0x000000ff7800720c */ /* 0x008fe20003f04270 */
[----:B------:R-:W-:-:S12]  /*8cbd0*/  VIADD R120, R128, 0x1 ;  /* 0x0000000180787836 */ /* 0x000fd80000000000 */
[----:B------:R-:W-:Y:S01]  /*8cbe0*/  @!P0 IMAD.MOV R120, RZ, RZ, R128 ;  /* 0x000000ffff788224 */ /* 0x000fe200078e0280 */
[----:B------:R-:W-:-:S03]  /*8cbf0*/  ISETP.NE.AND P0, PT, R172, 0x1, PT ;  /* 0x00000001ac00780c */ /* 0x000fc60003f05270 */
[----:B------:R-:W-:-:S10]  /*8cc00*/  IMAD.MOV.U32 R128, RZ, RZ, R120 ;  /* 0x000000ffff807224 */ /* 0x000fd400078e0078 */
[----:B------:R-:W-:Y:S05]  /*8cc10*/  @!P0 BRA `(.L_x_2818) ;  /* 0x00000000002c8947 */ /* 0x000fea0003800000 */
[----:B------:R-:W-:Y:S01]  /*8cc20*/  ISETP.NE.AND P1, PT, R172, 0x2, PT ;  /* 0x00000002ac00780c */ /* 0x000fe20003f25270 */
[----:B------:R-:W3:-:S12]  /*8cc30*/  LDL R120, [R121+0x4] ;  /* 0x0000040079787983 */ /* 0x000ed80000100800 */
[----:B------:R-:W4:Y:S01]  /*8cc40*/  @P1 LDL R121, [R121+0x8] ;  /* 0x0000080079791983 */ /* 0x000f220000100800 */
[----:B---3--:R-:W-:Y:S01]  /*8cc50*/  ISETP.GT.AND P0, PT, R120, RZ, PT ;  /* 0x000000ff7800720c */ /* 0x008fe20003f04270 */
[----:B------:R-:W-:Y:S01]  /*8cc60*/  VIADD R120, R128, 0x1 ;  /* 0x0000000180787836 */ /* 0x000fe20000000000 */
[----:B----4-:R-:W-:-:S11]  /*8cc70*/  ISETP.GT.OR P2, PT, R121, RZ, !P1 ;  /* 0x000000ff7900720c */ /* 0x010fd60004f44670 */
[----:B------:R-:W-:-:S04]  /*8cc80*/  @!P0 IMAD.MOV R120, RZ, RZ, R128 ;  /* 0x000000ffff788224 */ /* 0x000fc800078e0280 */
[----:B------:R-:W-:-:S04]  /*8cc90*/  IMAD.MOV.U32 R128, RZ, RZ, R120 ;  /* 0x000000ffff807224 */ /* 0x000fc800078e0078 */
[----:B------:R-:W-:Y:S02]  /*8cca0*/  @P1 VIADD R120, R128, 0x1 ;  /* 0x0000000180781836 */ /* 0x000fe40000000000 */
[----:B------:R-:W-:-:S04]  /*8ccb0*/  @!P2 IMAD.MOV R120, RZ, RZ, R128 ;  /* 0x000000ffff78a224 */ /* 0x000fc800078e0280 */
[----:B------:R-:W-:-:S07]  /*8ccc0*/  @P1 IMAD.MOV.U32 R128, RZ, RZ, R120 ;  /* 0x000000ffff801224 */ /* 0x000fce00078e0078 */
.L_x_2818:
[----:B------:R-:W-:Y:S05]  /*8ccd0*/  BSYNC.RECONVERGENT B1 ;  /* 0x0000000000017941 */ /* 0x000fea0003800200 */
.L_x_2817:
[----:B------:R-:W-:Y:S01]  /*8cce0*/  LEA.HI R120, R128, 0xffffffff, RZ, 0x1f ;  /* 0xffffffff80787811 */ /* 0x000fe200078ff8ff */
[----:B------:R-:W-:Y:S01]  /*8ccf0*/  UMOV UR10, 0xcccccccd ;  /* 0xcccccccd000a7882 */ /* 0x000fe20000000000 */
[----:B------:R-:W-:Y:S01]  /*8cd00*/  UMOV UR11, 0x4016cccc ;  /* 0x4016cccc000b7882 */ /* 0x000fe20000000000 */
[----:B------:R-:W-:Y:S01]  /*8cd10*/  DADD R174, R174, 200 ;  /* 0x40690000aeae7429 */ /* 0x000fe20000000000 */
[----:B------:R-:W-:Y:S01]  /*8cd20*/  BSSY.RECONVERGENT B1, `(.L_x_2826) ;  /* 0x0000020000017945 */ /* 0x000fe20003800200 */
[----:B------:R-:W-:Y:S01]  /*8cd30*/  DADD R176, R176, -UR10 ;  /* 0x8000000ab0b07e29 */ /* 0x000fe20008000000 */
[----:B------:R-:W3:Y:S01]  /*8cd40*/  I2F.F64 R120, R120 ;  /* 0x0000007800787312 */ /* 0x000ee20000201c00 */
[----:B------:R-:W-:Y:S01]  /*8cd50*/  UMOV UR10, 0x704ff434 ;  /* 0x704ff434000a7882 */ /* 0x000fe20000000000 */
[----:B------:R-:W-:-:S05]  /*8cd60*/  UMOV UR11, 0x3fe0a2b1 ;  /* 0x3fe0a2b1000b7882 */ /* 0x000fca0000000000 */
[----:B------:R-:W-:Y:S01]  /*8cd70*/  FSETP.GEU.AND P1, PT, |R175|, 6.5827683646048100446e-37, PT ;  /* 0x03600000af00780b */ /* 0x000fe20003f2e200 */
[----:B---3--:R-:W-:Y:S01]  /*8cd80*/  DFMA R120, R120, -UR10, R176 ;  /* 0x8000000a78787c2b */ /* 0x008fe200080000b0 */
[----:B------:R-:W-:Y:S01]  /*8cd90*/  UMOV UR10, 0x3a29c77a ;  /* 0x3a29c77a000a7882 */ /* 0x000fe20000000000 */
[----:B------:R-:W-:-:S06]  /*8cda0*/  UMOV UR11, 0x3fffcb92 ;  /* 0x3fffcb92000b7882 */ /* 0x000fcc0000000000 */
[----:B------:R-:W-:Y:S01]  /*8cdb0*/  DFMA R180, R180, UR10, R120 ;  /* 0x0000000ab4b47c2b */ /* 0x000fe20008000078 */
[----:B------:R-:W-:-:S05]  /*8cdc0*/  IMAD.MOV.U32 R120, RZ, RZ, 0x1 ;  /* 0x00000001ff787424 */ /* 0x000fca00078e00ff */
[----:B------:R-:W3:Y:S02]  /*8cdd0*/  MUFU.RCP64H R121, R181 ;  /* 0x000000b500797308 */ /* 0x000ee40000001800 */
[----:B---3--:R-:W-:-:S08]  /*8cde0*/  DFMA R122, -R180, R120, 1 ;  /* 0x3ff00000b47a742b */ /* 0x008fd00000000178 */
        /* <DEDUP_REMOVED lines=17> */
[----:B------:R-:W-:Y:S01]  /*8cf00*/  MOV R120, R174 ;  /* 0x000000ae00787202 */ /* 0x000fe20000000f00 */
[----:B------:R-:W-:-:S07]  /*8cf10*/  IMAD.MOV.U32 R121, RZ, RZ, R175 ;  /* 0x000000ffff797224 */ /* 0x000fce00078e00af */
.L_x_2827:
[----:B------:R-:W-:Y:S05]  /*8cf20*/  BSYNC.RECONVERGENT B1 ;  /* 0x0000000000017941 */ /* 0x000fea0003800200 */
.L_x_2826:
[----:B------:R-:W-:Y:S01]  /*8cf30*/  UMOV UR10, 0x66666666 ;  /* 0x66666666000a7882 */ /* 0x000fe20000000000 */
[----:B------:R-:W-:Y:S01]  /*8cf40*/  UMOV UR11, 0x40711266 ;  /* 0x40711266000b7882 */ /* 0x000fe20000000000 */
[----:B------:R-:W-:Y:S01]  /*8cf50*/  IMAD.MOV.U32 R122, RZ, RZ, 0x0 ;  /* 0x00000000ff7a7424 */ /* 0x000fe200078e00ff */
[----:B------:R-:W-:Y:S01]  /*8cf60*/  DADD R120, R120, -UR10 ;  /* 0x8000000a78787e29 */ /* 0x000fe20008000000 */
[----:B------:R-:W-:-:S07]  /*8cf70*/  IMAD.MOV.U32 R123, RZ, RZ, 0x40590000 ;  /* 0x40590000ff7b7424 */ /* 0x000fce00078e00ff */
[----:B------:R-:W-:-:S11]  /*8cf80*/  DFMA R120, R120, R122, 0.5 ;  /* 0x3fe000007878742b */ /* 0x000fd6000000007a */
.L_x_2807:
[----:B------:R-:W-:Y:S05]  /*8cf90*/  BSYNC.RECONVERGENT B0 ;  /* 0x0000000000007941 */ /* 0x000fea0003800200 */
.L_x_2806:
[----:B------:R-:W3:Y:S01]  /*8cfa0*/  MUFU.RCP64H R123, 100 ;  /* 0x40590000007b7908 */ /* 0x000ee20000001800 */
[----:B------:R-:W-:Y:S01]  /*8cfb0*/  IMAD.MOV.U32 R124, RZ, RZ, 0x0 ;  /* 0x00000000ff7c7424 */ /* 0x000fe200078e00ff */
[----:B------:R-:W-:Y:S05]  /*8cfc0*/  BMOV.32.CLEAR RZ, B0 ;  /* 0x0000000000ff7355 */ /* 0x000fea0000100000 */
[----:B------:R-:W-:Y:S01]  /*8cfd0*/  IMAD.MOV.U32 R125, RZ, RZ, 0x40590000 ;  /* 0x40590000ff7d7424 */ /* 0x000fe200078e00ff */
[----:B------:R-:W4:Y:S01]  /*8cfe0*/  F2I.F64.TRUNC R120, R120 ;  /* 0x0000007800787311 */ /* 0x000f22000030d100 */
[----:B------:R-:W-:Y:S01]  /*8cff0*/  IMAD.MOV.U32 R122, RZ, RZ, 0x1 ;  /* 0x00000001ff7a7424 */ /* 0x000fe200078e00ff */
[----:B------:R-:W-:Y:S05]  /*8d000*/  BSSY.RECONVERGENT B0, `(.L_x_2828) ;  /* 0x0000017000007945 */ /* 0x000fea0003800200 */
[----:B---3--:R-:W-:Y:S01]  /*8d010*/  DFMA R126, R122, -R124, 1 ;  /* 0x3ff000007a7e742b */ /* 0x008fe2000000087c */
[----:B----4-:R-:W3:Y:S07]  /*8d020*/  I2F.F64 R120, R120 ;  /* 0x0000007800787312 */ /* 0x010eee0000201c00 */
[----:B------:R-:W-:-:S08]  /*8d030*/  DFMA R126, R126, R126, R126 ;  /* 0x0000007e7e7e722b */ /* 0x000fd0000000007e */
[----:B------:R-:W-:Y:S01]  /*8d040*/  DFMA R126, R122, R126, R122 ;  /* 0x0000007e7a7e722b */ /* 0x000fe2000000007a */
[----:B---3--:R-:W-:-:S07]  /*8d050*/  FSETP.GEU.AND P1, PT, |R121|, 6.5827683646048100446e-37, PT ;  /* 0x036000007900780b */ /* 0x008fce0003f2e200 */
        /* <DEDUP_REMOVED lines=14> */
[----:B012---:R-:W-:Y:S05]  /*8d140*/  CALL.REL.NOINC `($__internal_0_$__cuda_sm20_div_rn_f64_full) ;  /* 0x00001fd000a47944 */ /* 0x007fea0003c00000 */
[----:B------:R-:W-:Y:S02]  /*8d150*/  IMAD.MOV.U32 R122, RZ, RZ, R174 ;  /* 0x000000ffff7a7224 */ /* 0x000fe400078e00ae */
[----:B------:R-:W-:-:S07]  /*8d160*/  IMAD.MOV.U32 R123, RZ, RZ, R175 ;  /* 0x000000ffff7b7224 */ /* 0x000fce00078e00af */
.L_x_2829:
[----:B------:R-:W-:Y:S05]  /*8d170*/  BSYNC.RECONVERGENT B0 ;  /* 0x0000000000007941 */ /* 0x000fea0003800200 */
.L_x_2828:
[----:B------:R-:W-:Y:S02]  /*8d180*/  IMAD.MOV.U32 R120, RZ, RZ, R122 ;  /* 0x000000ffff787224 */ /* 0x000fe400078e007a */
[----:B------:R-:W-:-:S07]  /*8d190*/  IMAD.MOV.U32 R121, RZ, RZ, R123 ;  /* 0x000000ffff797224 */ /* 0x000fce00078e007b */
.L_x_2757:
[----:B------:R-:W-:Y:S05]  /*8d1a0*/  BSYNC.RECONVERGENT B4 ;  /* 0x0000000000047941 */ /* 0x000fea0003800200 */
.L_x_2756:
[----:B------:R-:W-:-:S14]  /*8d1b0*/  DSETP.GT.AND P0, PT, R120, R2, PT ;  /* 0x000000027800722a */ /* 0x000fdc0003f04000 */
[----:B------:R-:W-:Y:S05]  /*8d1c0*/  @P0 BRA `(.L_x_705) ;  /* 0x0000159c00f00947 */ /* 0x000fea0003800000 */
[----:B------:R-:W-:-:S04]  /*8d1d0*/  VIADD R122, R1, 0x2980 ;  /* 0x00002980017a7836 */ /* 0x000fc80000000000 */
[----:B------:R-:W-:-:S05]  /*8d1e0*/  IMAD R182, R232, 0x8, R122 ;  /* 0x00000008e8b67824 */ /* 0x000fca00078e027a */
[----:B------:R3:W5:Y:S04]  /*8d1f0*/  LDL.64 R184, [R182+0x10] ;  /* 0x00001000b6b87983 */ /* 0x0007680000100a00 */
[----:B------:R-:W5:Y:S01]  /*8d200*/  LDL.64 R182, [R182] ;  /* 0x00000000b6b67983 */ /* 0x000f620000100a00 */
[----:B------:R-:W-:Y:S05]  /*8d210*/  BMOV.32.CLEAR RZ, B0 ;  /* 0x0000000000ff7355 */ /* 0x000fea0000100000 */
[----:B------:R-:W-:Y:S01]  /*8d220*/  BSSY.RECONVERGENT B0, `(.L_x_2830) ;  /* 0x0000009000007945 */ /* 0x000fe20003800200 */
[----:B---3--:R-:W-:-:S07]  /*8d230*/  IMAD.MOV.U32 R122, RZ, RZ, RZ ;  /* 0x000000ffff7a7224 */ /* 0x008fce00078e00ff */
.L_x_2831:
        /* <DEDUP_REMOVED lines=8> */
.L_x_2830:
        /* <DEDUP_REMOVED lines=12> */
.L_x_2835:
        /* <DEDUP_REMOVED lines=31> */
.L_x_2834:
[----:B------:R-:W-:Y:S01]  /*8d570*/  BSSY.RECONVERGENT B1, `(.L_x_2836) ;  /* 0x0000009000017945 */ /* 0x000fe20003800200 */
[----:B------:R-:W-:-:S07]  /*8d580*/  IMAD.MOV.U32 R122, RZ, RZ, RZ ;  /* 0x000000ffff7a7224 */ /* 0x000fce00078e00ff */
.L_x_2837:
        /* <DEDUP_REMOVED lines=8> */
.L_x_2836:
        /* <DEDUP_REMOVED lines=10> */
.L_x_2839:
        /* <DEDUP_REMOVED lines=31> */
.L_x_2838:
        /* <DEDUP_REMOVED lines=56> */
.L_x_2833:
        /* <DEDUP_REMOVED lines=55> */
.L_x_2840:
[----:B------:R-:W-:Y:S05]  /*8df90*/  BSYNC.RECONVERGENT B0 ;  /* 0x0000000000007941 */ /* 0x000fea0003800200 */
.L_x_2832:
[----:B------:R-:W-:Y:S05]  /*8dfa0*/  BMOV.32.CLEAR RZ, B0 ;  /* 0x0000000000ff7355 */ /* 0x000fea0000100000 */
[----:B------:R-:W-:Y:S01]  /*8dfb0*/  BSSY.RECONVERGENT B0, `(.L_x_2841) ;  /* 0x0000009000007945 */ /* 0x000fe20003800200 */
[----:B------:R-:W-:-:S07]  /*8dfc0*/  IMAD.MOV.U32 R122, RZ, RZ, RZ ;  /* 0x000000ffff7a7224 */ /* 0x000fce00078e00ff */
.L_x_2842:
        /* <DEDUP_REMOVED lines=8> */
.L_x_2841:
[----:B------:R-:W-:Y:S05]  /*8e050*/  BMOV.32.CLEAR RZ, B0 ;  /* 0x0000000000ff7355 */ /* 0x000fea0000100000 */
[----:B------:R-:W-:Y:S01]  /*8e060*/  BSSY.RECONVERGENT B0, `(.L_x_2843) ;  /* 0x0000009000007945 */ /* 0x000fe20003800200 */
[----:B------:R-:W-:-:S07]  /*8e070*/  IMAD.MOV.U32 R122, RZ, RZ, RZ ;  /* 0x000000ffff7a7224 */ /* 0x000fce00078e00ff */
.L_x_2844:
        /* <DEDUP_REMOVED lines=8> */
.L_x_2843:
        /* <DEDUP_REMOVED lines=11> */
.L_x_2869:
        /* <DEDUP_REMOVED lines=13> */
.L_x_2850:
[----:B------:R-:W-:-:S13]  /*8e280*/  ISETP.NE.AND P0, PT, R124, 0x47, PT ;  /* 0x000000477c00780c */ /* 0x000fda0003f05270 */
[----:B------:R-:W-:Y:S05]  /*8e290*/  @!P0 BRA `(.L_x_2853) ;  /* 0x0000000000148947 */ /* 0x000fea0003800000 */
[----:B------:R-:W-:Y:S01]  /*8e2a0*/  ISETP.NE.AND P0, PT, R124, 0x54, PT ;  /* 0x000000547c00780c */ /* 0x000fe20003f05270 */
[----:B------:R-:W-:-:S12]  /*8e2b0*/  IMAD.MOV.U32 R126, RZ, RZ, 0x3 ;  /* 0x00000003ff7e7424 */ /* 0x000fd800078e00ff */
[----:B------:R-:W-:Y:S05]  /*8e2c0*/  @!P0 BRA `(.L_x_2851) ;  /* 0x00000000000c8947 */ /* 0x000fea0003800000 */
.L_x_2852:
[----:B------:R-:W-:Y:S01]  /*8e2d0*/  IMAD.MOV.U32 R126, RZ, RZ, 0x4 ;  /* 0x00000004ff7e7424 */ /* 0x000fe200078e00ff */
[----:B------:R-:W-:Y:S06]  /*8e2e0*/  BRA `(.L_x_2851) ;  /* 0x0000000000047947 */ /* 0x000fec0003800000 */
.L_x_2853:
[----:B------:R-:W-:-:S07]  /*8e2f0*/  IMAD.MOV.U32 R126, RZ, RZ, 0x2 ;  /* 0x00000002ff7e7424 */ /* 0x000fce00078e00ff */
.L_x_2851:
[----:B------:R-:W-:Y:S05]  /*8e300*/  BSYNC.RECONVERGENT B2 ;  /* 0x0000000000027941 */ /* 0x000fea0003800200 */
.L_x_2849:
        /* <DEDUP_REMOVED lines=13> */
.L_x_2855:
[----:B------:R-:W-:-:S13]  /*8e3e0*/  ISETP.NE.AND P0, PT, R127, 0x47, PT ;  /* 0x000000477f00780c */ /* 0x000fda0003f05270 */
[----:B------:R-:W-:Y:S05]  /*8e3f0*/  @!P0 BRA `(.L_x_2858) ;  /* 0x0000000000148947 */ /* 0x000fea0003800000 */
[----:B------:R-:W-:Y:S01]  /*8e400*/  ISETP.NE.AND P0, PT, R127, 0x54, PT ;  /* 0x000000547f00780c */ /* 0x000fe20003f05270 */
[----:B------:R-:W-:-:S12]  /*8e410*/  IMAD.MOV.U32 R126, RZ, RZ, 0x3 ;  /* 0x00000003ff7e7424 */ /* 0x000fd800078e00ff */
[----:B------:R-:W-:Y:S05]  /*8e420*/  @!P0 BRA `(.L_x_2856) ;  /* 0x00000000000c8947 */ /* 0x000fea0003800000 */
.L_x_2857:
[----:B------:R-:W-:Y:S01]  /*8e430*/  IMAD.MOV.U32 R126, RZ, RZ, 0x4 ;  /* 0x00000004ff7e7424 */ /* 0x000fe200078e00ff */
[----:B------:R-:W-:Y:S06]  /*8e440*/  BRA `(.L_x_2856) ;  /* 0x0000000000047947 */ /* 0x000fec0003800000 */
.L_x_2858:
[----:B------:R-:W-:-:S07]  /*8e450*/  IMAD.MOV.U32 R126, RZ, RZ, 0x2 ;  /* 0x00000002ff7e7424 */ /* 0x000fce00078e00ff */
.L_x_2856:
[----:B------:R-:W-:Y:S05]  /*8e460*/  BSYNC.RECONVERGENT B2 ;  /* 0x0000000000027941 */ /* 0x000fea0003800200 */
.L_x_2854:
        /* <DEDUP_REMOVED lines=12> */
.L_x_2860:
[----:B------:R-:W-:-:S13]  /*8e530*/  ISETP.NE.AND P0, PT, R127, 0x47, PT ;  /* 0x000000477f00780c */ /* 0x000fda0003f05270 */
[----:B------:R-:W-:Y:S05]  /*8e540*/  @!P0 BRA `(.L_x_2863) ;  /* 0x0000000000148947 */ /* 0x000fea0003800000 */
[----:B------:R-:W-:Y:S01]  /*8e550*/  ISETP.NE.AND P0, PT, R127, 0x54, PT ;  /* 0x000000547f00780c */ /* 0x000fe20003f05270 */
[----:B------:R-:W-:-:S12]  /*8e560*/  IMAD.MOV.U32 R126, RZ, RZ, 0x3 ;  /* 0x00000003ff7e7424 */ /* 0x000fd800078e00ff */
[----:B------:R-:W-:Y:S05]  /*8e570*/  @!P0 BRA `(.L_x_2861) ;  /* 0x00000000000c8947 */ /* 0x000fea0003800000 */
.L_x_2862:
[----:B------:R-:W-:Y:S01]  /*8e580*/  IMAD.MOV.U32 R126, RZ, RZ, 0x4 ;  /* 0x00000004ff7e7424 */ /* 0x000fe200078e00ff */
[----:B------:R-:W-:Y:S06]  /*8e590*/  BRA `(.L_x_2861) ;  /* 0x0000000000047947 */ /* 0x000fec0003800000 */
.L_x_2863:
[----:B------:R-:W-:-:S07]  /*8e5a0*/  IMAD.MOV.U32 R126, RZ, RZ, 0x2 ;  /* 0x00000002ff7e7424 */ /* 0x000fce00078e00ff */
.L_x_2861:
[----:B------:R-:W-:Y:S05]  /*8e5b0*/  BSYNC.RECONVERGENT B2 ;  /* 0x0000000000027941 */ /* 0x000fea0003800200 */
.L_x_2859:
        /* <DEDUP_REMOVED lines=12> */
.L_x_2865:
[----:B------:R-:W-:-:S13]  /*8e680*/  ISETP.NE.AND P0, PT, R123, 0x47, PT ;  /* 0x000000477b00780c */ /* 0x000fda0003f05270 */
[----:B------:R-:W-:Y:S05]  /*8e690*/  @!P0 BRA `(.L_x_2868) ;  /* 0x0000000000148947 */ /* 0x000fea0003800000 */
[----:B------:R-:W-:Y:S01]  /*8e6a0*/  ISETP.NE.AND P0, PT, R123, 0x54, PT ;  /* 0x000000547b00780c */ /* 0x000fe20003f05270 */
[----:B------:R-:W-:-:S12]  /*8e6b0*/  IMAD.MOV.U32 R122, RZ, RZ, 0x3 ;  /* 0x00000003ff7a7424 */ /* 0x000fd800078e00ff */
[----:B------:R-:W-:Y:S05]  /*8e6c0*/  @!P0 BRA `(.L_x_2866) ;  /* 0x00000000000c8947 */ /* 0x000fea0003800000 */
.L_x_2867:
[----:B------:R-:W-:Y:S01]  /*8e6d0*/  IMAD.MOV.U32 R122, RZ, RZ, 0x4 ;  /* 0x00000004ff7a7424 */ /* 0x000fe200078e00ff */
[----:B------:R-:W-:Y:S06]  /*8e6e0*/  BRA `(.L_x_2866) ;  /* 0x0000000000047947 */ /* 0x000fec0003800000 */
.L_x_2868:
[----:B------:R-:W-:-:S07]  /*8e6f0*/  IMAD.MOV.U32 R122, RZ, RZ, 0x2 ;  /* 0x00000002ff7a7424 */ /* 0x000fce00078e00ff */
.L_x_2866:
[----:B------:R-:W-:Y:S05]  /*8e700*/  BSYNC.RECONVERGENT B2 ;  /* 0x0000000000027941 */ /* 0x000fea0003800200 */
.L_x_2864:
[----:B------:R3:W-:Y:S02]  /*8e710*/  STL.U8 [R124+0x27db], R122 ;  /* 0x0027db7a7c007387 */ /* 0x0007e40000100000 */
[C---:B---3--:R-:W-:Y:S02]  /*8e720*/  VIADD R122, R120.reuse, 0x3 ;  /* 0x00000003787a7836 */ /* 0x048fe40000000000 */
[----:B------:R-:W-:-:S03]  /*8e730*/  VIADD R120, R120, 0x4 ;  /* 0x0000000478787836 */ /* 0x000fc60000000000 */
[----:B------:R-:W-:-:S13]  /*8e740*/  ISETP.NE.AND P0, PT, R122, R125, PT ;  /* 0x0000007d7a00720c */ /* 0x000fda0003f05270 */
[----:B------:R-:W-:Y:S05]  /*8e750*/  @P0 BRA `(.L_x_2869) ;  /* 0xfffffff800940947 */ /* 0x000fea000383ffff */
.L_x_2848:
[----:B------:R-:W-:Y:S05]  /*8e760*/  BSYNC.RECONVERGENT B0 ;  /* 0x0000000000007941 */ /* 0x000fea0003800200 */
.L_x_2847:
        /* <DEDUP_REMOVED lines=16> */
.L_x_2871:
[----:B------:R-:W-:-:S13]  /*8e870*/  ISETP.NE.AND P0, PT, R125, 0x47, PT ;  /* 0x000000477d00780c */ /* 0x000fda0003f05270 */
[----:B------:R-:W-:Y:S05]  /*8e880*/  @!P0 BRA `(.L_x_2874) ;  /* 0x0000000000148947 */ /* 0x000fea0003800000 */
[----:B------:R-:W-:Y:S01]  /*8e890*/  ISETP.NE.AND P0, PT, R125, 0x54, PT ;  /* 0x000000547d00780c */ /* 0x000fe20003f05270 */
[----:B------:R-:W-:-:S12]  /*8e8a0*/  IMAD.MOV.U32 R124, RZ, RZ, 0x3 ;  /* 0x00000003ff7c7424 */ /* 0x000fd800078e00ff */
[----:B------:R-:W-:Y:S05]  /*8e8b0*/  @!P0 BRA `(.L_x_2872) ;  /* 0x00000000000c8947 */ /* 0x000fea0003800000 */
.L_x_2873:
[----:B------:R-:W-:Y:S01]  /*8e8c0*/  IMAD.MOV.U32 R124, RZ, RZ, 0x4 ;  /* 0x00000004ff7c7424 */ /* 0x000fe200078e00ff */
[----:B------:R-:W-:Y:S06]  /*8e8d0*/  BRA `(.L_x_2872) ;  /* 0x0000000000047947 */ /* 0x000fec0003800000 */
.L_x_2874:
[----:B------:R-:W-:-:S07]  /*8e8e0*/  IMAD.MOV.U32 R124, RZ, RZ, 0x2 ;  /* 0x00000002ff7c7424 */ /* 0x000fce00078e00ff */
.L_x_2872:
[----:B------:R-:W-:Y:S05]  /*8e8f0*/  BSYNC.RECONVERGENT B0 ;  /* 0x0000000000007941 */ /* 0x000fea0003800200 */
.L_x_2870:
        /* <DEDUP_REMOVED lines=16> */
.L_x_2876:
[----:B------:R-:W-:-:S13]  /*8ea00*/  ISETP.NE.AND P0, PT, R126, 0x47, PT ;  /* 0x000000477e00780c */ /* 0x000fda0003f05270 */
[----:B------:R-:W-:Y:S05]  /*8ea10*/  @!P0 BRA `(.L_x_2879) ;  /* 0x0000000000148947 */ /* 0x000fea0003800000 */
[----:B------:R-:W-:Y:S01]  /*8ea20*/  ISETP.NE.AND P0, PT, R126, 0x54, PT ;  /* 0x000000547e00780c */ /* 0x000fe20003f05270 */
[----:B---3--:R-:W-:-:S12]  /*8ea30*/  IMAD.MOV.U32 R124, RZ, RZ, 0x3 ;  /* 0x00000003ff7c7424 */ /* 0x008fd800078e00ff */
[----:B------:R-:W-:Y:S05]  /*8ea40*/  @!P0 BRA `(.L_x_2877) ;  /* 0x00000000000c8947 */ /* 0x000fea0003800000 */
.L_x_2878:
[----:B------:R-:W-:Y:S01]  /*8ea50*/  IMAD.MOV.U32 R124, RZ, RZ, 0x4 ;  /* 0x00000004ff7c7424 */ /* 0x000fe200078e00ff */
[----:B------:R-:W-:Y:S06]  /*8ea60*/  BRA `(.L_x_2877) ;  /* 0x0000000000047947 */ /* 0x000fec0003800000 */
.L_x_2879:
[----:B---3--:R-:W-:-:S07]  /*8ea70*/  IMAD.MOV.U32 R124, RZ, RZ, 0x2 ;  /* 0x00000002ff7c7424 */ /* 0x008fce00078e00ff */
.L_x_2877:
[----:B------:R-:W-:Y:S05]  /*8ea80*/  BSYNC.RECONVERGENT B0 ;  /* 0x0000000000007941 */ /* 0x000fea0003800200 */
.L_x_2875:
        /* <DEDUP_REMOVED lines=16> */
.L_x_2881:
[----:B------:R-:W-:-:S13]  /*8eb90*/  ISETP.NE.AND P0, PT, R122, 0x47, PT ;  /* 0x000000477a00780c */ /* 0x000fda0003f05270 */
[----:B------:R-:W-:Y:S05]  /*8eba0*/  @!P0 BRA `(.L_x_2884) ;  /* 0x0000000000148947 */ /* 0x000fea0003800000 */
[----:B------:R-:W-:Y:S01]  /*8ebb0*/  ISETP.NE.AND P0, PT, R122, 0x54, PT ;  /* 0x000000547a00780c */ /* 0x000fe20003f05270 */
[----:B------:R-:W-:-:S12]  /*8ebc0*/  IMAD.MOV.U32 R120, RZ, RZ, 0x3 ;  /* 0x00000003ff787424 */ /* 0x000fd800078e00ff */
[----:B------:R-:W-:Y:S05]  /*8ebd0*/  @!P0 BRA `(.L_x_2882) ;  /* 0x00000000000c8947 */ /* 0x000fea0003800000 */
.L_x_2883:
[----:B------:R-:W-:Y:S01]  /*8ebe0*/  IMAD.MOV.U32 R120, RZ, RZ, 0x4 ;  /* 0x00000004ff787424 */ /* 0x000fe200078e00ff */
[----:B------:R-:W-:Y:S06]  /*8ebf0*/  BRA `(.L_x_2882) ;  /* 0x0000000000047947 */ /* 0x000fec0003800000 */
.L_x_2884:
[----:B------:R-:W-:-:S07]  /*8ec00*/  IMAD.MOV.U32 R120, RZ, RZ, 0x2 ;  /* 0x00000002ff787424 */ /* 0x000fce00078e00ff */
.L_x_2882:
[----:B------:R-:W-:Y:S05]  /*8ec10*/  BSYNC.RECONVERGENT B0 ;  /* 0x0000000000007941 */ /* 0x000fea0003800200 */
.L_x_2880:
[----:B------:R4:W-:Y:S02]  /*8ec20*/  STL.U8 [R125+0x27da], R120 ;  /* 0x0027da787d007387 */ /* 0x0009e40000100000 */
.L_x_2846:
[----:B------:R-:W-:Y:S05]  /*8ec30*/  BSYNC.RECONVERGENT B1 ;  /* 0x0000000000017941 */ /* 0x000fea0003800200 */
.L_x_2845:
[----:B------:R-:W-:Y:S01]  /*8ec40*/  ISETP.NE.AND P0, PT, R172, RZ, PT ;  /* 0x000000ffac00720c */ /* 0x000fe20003f05270 */
[----:B------:R-:W-:-:S12]  /*8ec50*/  BSSY.RECONVERGENT B1, `(.L_x_2885) ;  /* 0x00000c4000017945 */ /* 0x000fd80003800200 */
[----:B------:R-:W-:Y:S05]  /*8ec60*/  @!P0 BRA `(.L_x_2886) ;  /* 0x0000000c00088947 */ /* 0x000fea0003800000 */
[C---:B------:R-:W-:Y:S01]  /*8ec70*/  ISETP.GE.U32.AND P2, PT, R172.reuse, 0x4, PT ;  /* 0x00000004ac00780c */ /* 0x040fe20003f46070 */
[----:B------:R-:W-:Y:S05]  /*8ec80*/  BMOV.32.CLEAR RZ, B0 ;  /* 0x0000000000ff7355 */ /* 0x000fea0000100000 */
[----:B------:R-:W-:Y:S01]  /*8ec90*/  BSSY.RECONVERGENT B0, `(.L_x_2887) ;  /* 0x000006c000007945 */ /* 0x000fe20003800200 */
[----:B---3--:R-:W-:Y:S01]  /*8eca0*/  LOP3.LUT R124, R172, 0x3, RZ, 0xc0, !PT ;  /* 0x00000003ac7c7812 */ /* 0x008fe200078ec0ff */
[----:B----4-:R-:W-:-:S05]  /*8ecb0*/  IMAD.MOV.U32 R120, RZ, RZ, 0x1 ;  /* 0x00000001ff787424 */ /* 0x010fca00078e00ff */
[----:B------:R-:W-:Y:S05]  /*8ecc0*/  @!P2 BRA `(.L_x_2888) ;  /* 0x0000000400a0a947 */ /* 0x000fea0003800000 */
[----:B------:R-:W-:Y:S01]  /*8ecd0*/  LOP3.LUT R121, R172, 0x7ffffffc, RZ, 0xc0, !PT ;  /* 0x7ffffffcac797812 */ /* 0x000fe200078ec0ff */
[----:B------:R-:W-:-:S07]  /*8ece0*/  IMAD.MOV.U32 R120, RZ, RZ, 0x1 ;  /* 0x00000001ff787424 */ /* 0x000fce00078e00ff */
.L_x_2909:
        /* <DEDUP_REMOVED lines=14> */
.L_x_2890:
[----:B------:R-:W-:-:S13]  /*8edd0*/  ISETP.NE.AND P2, PT, R123, 0x47, PT ;  /* 0x000000477b00780c */ /* 0x000fda0003f45270 */
[----:B------:R-:W-:Y:S05]  /*8ede0*/  @!P2 BRA `(.L_x_2893) ;  /* 0x000000000014a947 */ /* 0x000fea0003800000 */
[----:B------:R-:W-:Y:S01]  /*8edf0*/  ISETP.NE.AND P2, PT, R123, 0x54, PT ;  /* 0x000000547b00780c */ /* 0x000fe20003f45270 */
[----:B------:R-:W-:-:S12]  /*8ee00*/  IMAD.MOV.U32 R122, RZ, RZ, 0x3 ;  /* 0x00000003ff7a7424 */ /* 0x000fd800078e00ff */
[----:B------:R-:W-:Y:S05]  /*8ee10*/  @!P2 BRA `(.L_x_2891) ;  /* 0x00000000000ca947 */ /* 0x000fea0003800000 */
.L_x_2892:
[----:B------:R-:W-:Y:S01]  /*8ee20*/  IMAD.MOV.U32 R122, RZ, RZ, 0x4 ;  /* 0x00000004ff7a7424 */ /* 0x000fe200078e00ff */
[----:B------:R-:W-:Y:S06]  /*8ee30*/  BRA `(.L_x_2891) ;  /* 0x0000000000047947 */ /* 0x000fec0003800000 */
.L_x_2893:
[----:B------:R-:W-:-:S07]  /*8ee40*/  IMAD.MOV.U32 R122, RZ, RZ, 0x2 ;  /* 0x00000002ff7a7424 */ /* 0x000fce00078e00ff */
.L_x_2891:
[----:B------:R-:W-:Y:S05]  /*8ee50*/  BSYNC.RECONVERGENT B2 ;  /* 0x0000000000027941 */ /* 0x000fea0003800200 */
.L_x_2889:
        /* <DEDUP_REMOVED lines=17> */
.L_x_2895:
[----:B------:R-:W-:-:S13]  /*8ef70*/  ISETP.NE.AND P2, PT, R123, 0x47, PT ;  /* 0x000000477b00780c */ /* 0x000fda0003f45270 */
[----:B------:R-:W-:Y:S05]  /*8ef80*/  @!P2 BRA `(.L_x_2898) ;  /* 0x000000000014a947 */ /* 0x000fea0003800000 */
[----:B------:R-:W-:Y:S01]  /*8ef90*/  ISETP.NE.AND P2, PT, R123, 0x54, PT ;  /* 0x000000547b00780c */ /* 0x000fe20003f45270 */
[----:B------:R-:W-:-:S12]  /*8efa0*/  IMAD.MOV.U32 R122, RZ, RZ, 0x3 ;  /* 0x00000003ff7a7424 */ /* 0x000fd800078e00ff */
[----:B------:R-:W-:Y:S05]  /*8efb0*/  @!P2 BRA `(.L_x_2896) ;  /* 0x00000000000ca947 */ /* 0x000fea0003800000 */
.L_x_2897:
[----:B------:R-:W-:Y:S01]  /*8efc0*/  IMAD.MOV.U32 R122, RZ, RZ, 0x4 ;  /* 0x00000004ff7a7424 */ /* 0x000fe200078e00ff */
[----:B------:R-:W-:Y:S06]  /*8efd0*/  BRA `(.L_x_2896) ;  /* 0x0000000000047947 */ /* 0x000fec0003800000 */
.L_x_2898:
[----:B------:R-:W-:-:S07]  /*8efe0*/  IMAD.MOV.U32 R122, RZ, RZ, 0x2 ;  /* 0x00000002ff7a7424 */ /* 0x000fce00078e00ff */
.L_x_2896:
[----:B------:R-:W-:Y:S05]  /*8eff0*/  BSYNC.RECONVERGENT B2 ;  /* 0x0000000000027941 */ /* 0x000fea0003800200 */
.L_x_2894:
        /* <DEDUP_REMOVED lines=15> */
.L_x_2900:
[----:B------:R-:W-:-:S13]  /*8f0f0*/  ISETP.NE.AND P2, PT, R123, 0x47, PT ;  /* 0x000000477b00780c */ /* 0x000fda0003f45270 */
[----:B------:R-:W-:Y:S05]  /*8f100*/  @!P2 BRA `(.L_x_2903) ;  /* 0x000000000014a947 */ /* 0x000fea0003800000 */
[----:B------:R-:W-:Y:S01]  /*8f110*/  ISETP.NE.AND P2, PT, R123, 0x54, PT ;  /* 0x000000547b00780c */ /* 0x000fe20003f45270 */
[----:B------:R-:W-:-:S12]  /*8f120*/  IMAD.MOV.U32 R122, RZ, RZ, 0x3 ;  /* 0x00000003ff7a7424 */ /* 0x000fd800078e00ff */
[----:B------:R-:W-:Y:S05]  /*8f130*/  @!P2 BRA `(.L_x_2901) ;  /* 0x00000000000ca947 */ /* 0x000fea0003800000 */
.L_x_2902:
[----:B------:R-:W-:Y:S01]  /*8f140*/  IMAD.MOV.U32 R122, RZ, RZ, 0x4 ;  /* 0x00000004ff7a7424 */ /* 0x000fe200078e00ff */
[----:B------:R-:W-:Y:S06]  /*8f150*/  BRA `(.L_x_2901) ;  /* 0x0000000000047947 */ /* 0x000fec0003800000 */
.L_x_2903:
[----:B------:R-:W-:-:S07]  /*8f160*/  IMAD.MOV.U32 R122, RZ, RZ, 0x2 ;  /* 0x00000002ff7a7424 */ /* 0x000fce00078e00ff */
.L_x_2901:
[----:B------:R-:W-:Y:S05]  /*8f170*/  BSYNC.RECONVERGENT B2 ;  /* 0x0000000000027941 */ /* 0x000fea0003800200 */
.L_x_2899:
        /* <DEDUP_REMOVED lines=16> */
.L_x_2905:
[----:B------:R-:W-:-:S13]  /*8f280*/  ISETP.NE.AND P2, PT, R123, 0x47, PT ;  /* 0x000000477b00780c */ /* 0x000fda0003f45270 */
[----:B------:R-:W-:Y:S05]  /*8f290*/  @!P2 BRA `(.L_x_2908) ;  /* 0x000000000014a947 */ /* 0x000fea0003800000 */
[----:B------:R-:W-:Y:S01]  /*8f2a0*/  ISETP.NE.AND P2, PT, R123, 0x54, PT ;  /* 0x000000547b00780c */ /* 0x000fe20003f45270 */
[----:B------:R-:W-:-:S12]  /*8f2b0*/  IMAD.MOV.U32 R122, RZ, RZ, 0x3 ;  /* 0x00000003ff7a7424 */ /* 0x000fd800078e00ff */
[----:B------:R-:W-:Y:S05]  /*8f2c0*/  @!P2 BRA `(.L_x_2906) ;  /* 0x00000000000ca947 */ /* 0x000fea0003800000 */
.L_x_2907:
[----:B------:R-:W-:Y:S01]  /*8f2d0*/  IMAD.MOV.U32 R122, RZ, RZ, 0x4 ;  /* 0x00000004ff7a7424 */ /* 0x000fe200078e00ff */
[----:B------:R-:W-:Y:S06]  /*8f2e0*/  BRA `(.L_x_2906) ;  /* 0x0000000000047947 */ /* 0x000fec0003800000 */
.L_x_2908:
[----:B------:R-:W-:-:S07]  /*8f2f0*/  IMAD.MOV.U32 R122, RZ, RZ, 0x2 ;  /* 0x00000002ff7a7424 */ /* 0x000fce00078e00ff */
.L_x_2906:
[----:B------:R-:W-:Y:S05]  /*8f300*/  BSYNC.RECONVERGENT B2 ;  /* 0x0000000000027941 */ /* 0x000fea0003800200 */
.L_x_2904:
[----:B------:R3:W-:Y:S01]  /*8f310*/  STL.U8 [R125+0x27f6], R122 ;  /* 0x0027f67a7d007387 */ /* 0x0007e20000100000 */
[----:B------:R-:W-:Y:S01]  /*8f320*/  ISETP.NE.AND P2, PT, R126, R121, PT ;  /* 0x000000797e00720c */ /* 0x000fe20003f45270 */
[----:B------:R-:W-:-:S12]  /*8f330*/  VIADD R120, R120, 0x4 ;  /* 0x0000000478787836 */ /* 0x000fd80000000000 */
[----:B---3--:R-:W-:Y:S05]  /*8f340*/  @P2 BRA `(.L_x_2909) ;  /* 0xfffffff800682947 */ /* 0x008fea000383ffff */
.L_x_2888:
[----:B------:R-:W-:Y:S05]  /*8f350*/  BSYNC.RECONVERGENT B0 ;  /* 0x0000000000007941 */ /* 0x000fea0003800200 */
.L_x_2887:
        /* <DEDUP_REMOVED lines=17> */
.L_x_2911:
[----:B------:R-:W-:-:S13]  /*8f470*/  ISETP.NE.AND P2, PT, R122, 0x47, PT ;  /* 0x000000477a00780c */ /* 0x000fda0003f45270 */
[----:B------:R-:W-:Y:S05]  /*8f480*/  @!P2 BRA `(.L_x_2914) ;  /* 0x000000000014a947 */ /* 0x000fea0003800000 */
[----:B------:R-:W-:Y:S01]  /*8f490*/  ISETP.NE.AND P2, PT, R122, 0x54, PT ;  /* 0x000000547a00780c */ /* 0x000fe20003f45270 */
[----:B------:R-:W-:-:S12]  /*8f4a0*/  IMAD.MOV.U32 R121, RZ, RZ, 0x3 ;  /* 0x00000003ff797424 */ /* 0x000fd800078e00ff */
[----:B------:R-:W-:Y:S05]  /*8f4b0*/  @!P2 BRA `(.L_x_2912) ;  /* 0x00000000000ca947 */ /* 0x000fea0003800000 */
.L_x_2913:
[----:B------:R-:W-:Y:S01]  /*8f4c0*/  IMAD.MOV.U32 R121, RZ, RZ, 0x4 ;  /* 0x00000004ff797424 */ /* 0x000fe200078e00ff */
[----:B------:R-:W-:Y:S06]  /*8f4d0*/  BRA `(.L_x_2912) ;  /* 0x0000000000047947 */ /* 0x000fec0003800000 */
.L_x_2914:
[----:B------:R-:W-:-:S07]  /*8f4e0*/  IMAD.MOV.U32 R121, RZ, RZ, 0x2 ;  /* 0x00000002ff797424 */ /* 0x000fce00078e00ff */
.L_x_2912:
[----:B------:R-:W-:Y:S05]  /*8f4f0*/  BSYNC.RECONVERGENT B0 ;  /* 0x0000000000007941 */ /* 0x000fea0003800200 */
.L_x_2910:
        /* <DEDUP_REMOVED lines=20> */
.L_x_2916:
[----:B------:R-:W-:-:S13]  /*8f640*/  ISETP.NE.AND P2, PT, R122, 0x47, PT ;  /* 0x000000477a00780c */ /* 0x000fda0003f45270 */
[----:B------:R-:W-:Y:S05]  /*8f650*/  @!P2 BRA `(.L_x_2919) ;  /* 0x000000000014a947 */ /* 0x000fea0003800000 */
[----:B------:R-:W-:Y:S01]  /*8f660*/  ISETP.NE.AND P2, PT, R122, 0x54, PT ;  /* 0x000000547a00780c */ /* 0x000fe20003f45270 */
[----:B------:R-:W-:-:S12]  /*8f670*/  IMAD.MOV.U32 R121, RZ, RZ, 0x3 ;  /* 0x00000003ff797424 */ /* 0x000fd800078e00ff */
[----:B------:R-:W-:Y:S05]  /*8f680*/  @!P2 BRA `(.L_x_2917) ;  /* 0x00000000000ca947 */ /* 0x000fea0003800000 */
.L_x_2918:
[----:B------:R-:W-:Y:S01]  /*8f690*/  IMAD.MOV.U32 R121, RZ, RZ, 0x4 ;  /* 0x00000004ff797424 */ /* 0x000fe200078e00ff */
[----:B------:R-:W-:Y:S06]  /*8f6a0*/  BRA `(.L_x_2917) ;  /* 0x0000000000047947 */ /* 0x000fec0003800000 */
.L_x_2919:
[----:B------:R-:W-:-:S07]  /*8f6b0*/  IMAD.MOV.U32 R121, RZ, RZ, 0x2 ;  /* 0x00000002ff797424 */ /* 0x000fce00078e00ff */
.L_x_2917:
[----:B------:R-:W-:Y:S05]  /*8f6c0*/  BSYNC.RECONVERGENT B0 ;  /* 0x0000000000007941 */ /* 0x000fea0003800200 */
.L_x_2915:
        /* <DEDUP_REMOVED lines=18> */
.L_x_2921:
[----:B------:R-:W-:-:S13]  /*8f7f0*/  ISETP.NE.AND P2, PT, R121, 0x47, PT ;  /* 0x000000477900780c */ /* 0x000fda0003f45270 */
[----:B------:R-:W-:Y:S05]  /*8f800*/  @!P2 BRA `(.L_x_2924) ;  /* 0x000000000014a947 */ /* 0x000fea0003800000 */
[----:B------:R-:W-:Y:S01]  /*8f810*/  ISETP.NE.AND P2, PT, R121, 0x54, PT ;  /* 0x000000547900780c */ /* 0x000fe20003f45270 */
[----:B------:R-:W-:-:S12]  /*8f820*/  IMAD.MOV.U32 R120, RZ, RZ, 0x3 ;  /* 0x00000003ff787424 */ /* 0x000fd800078e00ff */
[----:B------:R-:W-:Y:S05]  /*8f830*/  @!P2 BRA `(.L_x_2922) ;  /* 0x00000000000ca947 */ /* 0x000fea0003800000 */
.L_x_2923:
[----:B------:R-:W-:Y:S01]  /*8f840*/  HFMA2 R120, -RZ, RZ, 0, 2.384185791015625e-07 ;  /* 0x00000004ff787431 */ /* 0x000fe200000001ff */
[----:B------:R-:W-:Y:S06]  /*8f850*/  BRA `(.L_x_2922) ;  /* 0x0000000000047947 */ /* 0x000fec0003800000 */
.L_x_2924:
[----:B------:R-:W-:-:S07]  /*8f860*/  IMAD.MOV.U32 R120, RZ, RZ, 0x2 ;  /* 0x00000002ff787424 */ /* 0x000fce00078e00ff */
.L_x_2922:
[----:B------:R-:W-:Y:S05]  /*8f870*/  BSYNC.RECONVERGENT B0 ;  /* 0x0000000000007941 */ /* 0x000fea0003800200 */
.L_x_2920:
[----:B------:R3:W-:Y:S02]  /*8f880*/  STL.U8 [R125+0x27f5], R120 ;  /* 0x0027f5787d007387 */ /* 0x0007e40000100000 */
.L_x_2886:
[----:B------:R-:W-:Y:S05]  /*8f890*/  BSYNC.RECONVERGENT B1 ;  /* 0x0000000000017941 */ /* 0x000fea0003800200 */
.L_x_2885:
        /* <DEDUP_REMOVED lines=14> */
.L_x_2933:
        /* <DEDUP_REMOVED lines=13> */
.L_x_2932:
[----:B------:R-:W-:-:S05]  /*8fa50*/  IMAD.IADD R127, R1, 0x1, R121 ;  /* 0x00000001017f7824 */ /* 0x000fca00078e0279 */
[----:B------:R-:W3:Y:S01]  /*8fa60*/  LDL.S8 R128, [R127+0x27f3] ;  /* 0x0027f3007f807983 */ /* 0x000ee20000100200 */
[----:B------:R-:W-:Y:S02]  /*8fa70*/  IMAD.IADD R130, R126, 0x1, R121 ;  /* 0x000000017e827824 */ /* 0x000fe400078e0279 */
[----:B---3-5:R-:W-:-:S05]  /*8fa80*/  IMAD.IADD R128, R124, 0x1, R128 ;  /* 0x000000017c807824 */ /* 0x028fca00078e0280 */
        /* <DEDUP_REMOVED lines=13> */
[----:B------:R-:W-:Y:S01]  /*8fb60*/  IMAD.IADD R130, R125, 0x1, R121 ;  /* 0x000000017d827824 */ /* 0x000fe200078e0279 */
[----:B---3--:R-:W-:-:S04]  /*8fb70*/  IADD3 R128, PT, PT, R124, R128, RZ ;  /* 0x000000807c807210 */ /* 0x008fc80007ffe0ff */
        /* <DEDUP_REMOVED lines=32> */
[----:B------:R-:W-:-:S03]  /*8fd80*/  VIADD R121, R121, 0x4 ;  /* 0x0000000479797836 */ /* 0x000fc60000000000 */
[----:B---3--:R-:W-:-:S07]  /*8fd90*/  IADD3 R130, PT, PT, R126, R127, RZ ;  /* 0x0000007f7e827210 */ /* 0x008fce0007ffe0ff */
        /* <DEDUP_REMOVED lines=13> */
.L_x_2931:
[----:B------:R-:W-:Y:S05]  /*8fe70*/  BSYNC.RECONVERGENT B2 ;  /* 0x0000000000027941 */ /* 0x000fea0003800200 */
.L_x_2930:
        /* <DEDUP_REMOVED lines=20> */
[----:B------:R-:W-:-:S05]  /*8ffc0*/  IMAD.IADD R125, R125, 0x1, R121 ;  /* 0x000000017d7d7824 */ /* 0x000fca00078e0279 */
[----:B------:R-:W-:Y:S01]  /*8ffd0*/  LEA R125, R125, R1, 0x3 ;  /* 0x000000017d7d7211 */ /* 0x000fe200078e18ff */
        /* <DEDUP_REMOVED lines=28> */
.L_x_2929:
[----:B------:R-:W-:Y:S05]  /*901a0*/  BSYNC.RECONVERGENT B1 ;  /* 0x0000000000017941 */ /* 0x000fea0003800200 */
.L_x_2928:
[C---:B------:R-:W-:Y:S01]  /*901b0*/  ISETP.NE.AND P1, PT, R120.reuse, R178, PT ;  /* 0x000000b27800720c */ /* 0x040fe20003f25270 */
[----:B------:R-:W-:-:S12]  /*901c0*/  VIADD R120, R120, 0x1 ;  /* 0x0000000178787836 */ /* 0x000fd80000000000 */
[----:B------:R-:W-:Y:S05]  /*901d0*/  @P1 BRA `(.L_x_2933) ;  /* 0xfffffff400e81947 */ /* 0x000fea000383ffff */
[----:B------:R-:W-:Y:S05]  /*901e0*/  BSYNC.RECONVERGENT B0 ;  /* 0x0000000000007941 */ /* 0x000fea0003800200 */
.L_x_2927:
[----:B----4-:R-:W-:-:S07]  /*901f0*/  IMAD.MOV.U32 R121, RZ, RZ, 0x1 ;  /* 0x00000001ff797424 */ /* 0x010fce00078e00ff */
.L_x_2997:
[----:B------:R-:W-:Y:S04]  /*90200*/  BSSY.RECONVERGENT B4, `(.L_x_2934) ;  /* 0x00003fb000047945 */ /* 0x000fe80003800200 */
[----:B---3--:R-:W-:Y:S05]  /*90210*/  @!P0 BRA `(.L_x_2935) ;  /* 0x0000003c00e48947 */ /* 0x008fea0003800000 */
[----:B------:R-:W-:Y:S02]  /*90220*/  VIADD R131, R121, 0xffffffff ;  /* 0xffffffff79837836 */ /* 0x000fe40000000000 */
[----:B------:R-:W-:Y:S02]  /*90230*/  IMAD.IADD R129, R1, 0x1, R121 ;  /* 0x0000000101817824 */ /* 0x000fe400078e0279 */
[CC--:B------:R-:W-:Y:S02]  /*90240*/  IMAD R130, R131.reuse, R172.reuse, -R172 ;  /* 0x000000ac83827224 */ /* 0x0c0fe400078e0aac */
[----:B------:R-:W-:Y:S02]  /*90250*/  IMAD.MOV.U32 R120, RZ, RZ, 0x1 ;  /* 0x00000001ff787424 */ /* 0x000fe400078e00ff */
[----:B------:R-:W-:Y:S02]  /*90260*/  VIADD R130, R130, 0xfffffffe ;  /* 0xfffffffe82827836 */ /* 0x000fe40000000000 */
[----:B------:R-:W-:-:S07]  /*90270*/  IMAD R204, R131, R172, -0x1 ;  /* 0xffffffff83cc7424 */ /* 0x000fce00078e02ac */
.L_x_2996:
[----:B---3-5:R-:W-:-:S05]  /*90280*/  IADD3 R124, PT, PT, R204, R120, RZ ;  /* 0x00000078cc7c7210 */ /* 0x028fca0007ffe0ff */
        /* <DEDUP_REMOVED lines=23> */
[----:B------:R-:W-:-:S02]  /*90400*/  @P1 IMAD.MOV.U32 R189, RZ, RZ, 0x7ff00000 ;  /* 0x7ff00000ffbd1424 */ /* 0x000fc400078e00ff */
[----:B---3--:R-:W-:-:S05]  /*90410*/  @P1 IMAD.MOV.U32 R123, RZ, RZ, 0x7ff00000 ;  /* 0x7ff00000ff7b1424 */ /* 0x008fca00078e00ff */
[----:B------:R3:W-:Y:S02]  /*90420*/  @P1 STL.64 [R128], R122 ;  /* 0x0000007a80001387 */ /* 0x0007e40000100a00 */
[----:B---3--:R-:W-:Y:S01]  /*90430*/  @P1 IMAD.MOV.U32 R123, RZ, RZ, -0x40100000 ;  /* 0xbff00000ff7b1424 */ /* 0x008fe200078e00ff */
[----:B------:R-:W-:Y:S06]  /*90440*/  @P1 BRA `(.L_x_2939) ;  /* 0x0000001400901947 */ /* 0x000fec0003800000 */
[----:B------:R-:W3:Y:S01]  /*90450*/  LDL.S8 R122, [R127+0x27f2] ;  /* 0x0027f2007f7a7983 */ /* 0x000ee20000100200 */
[----:B------:R-:W4:Y:S03]  /*90460*/  LDC.64 R196, c[0x0][0x468] ;  /* 0x00011a00ffc47b82 */ /* 0x000f260000000a00 */
[----:B------:R-:W5:Y:S01]  /*90470*/  LDL.U8 R202, [R129+0x27d7] ;  /* 0x0027d70081ca7983 */ /* 0x000f620000100000 */
[----:B------:R-:W-:Y:S01]  /*90480*/  PRMT R173, R125, 0x8880, RZ ;  /* 0x000088807dad7816 */ /* 0x000fe200000000ff */
[----:B------:R-:W-:Y:S01]  /*90490*/  UMOV UR10, 0x1905 ;  /* 0x00001905000a7882 */ /* 0x000fe20000000000 */
[----:B------:R-:W-:Y:S02]  /*904a0*/  PRMT R123, R126, 0x3340, RZ ;  /* 0x000033407e7b7816 */ /* 0x000fe400000000ff */
[----:B------:R-:W0:Y:S01]  /*904b0*/  LDC.64 R198, c[0x0][0x468] ;  /* 0x00011a00ffc67b82 */ /* 0x000e220000000a00 */
[--C-:B------:R-:W-:Y:S01]  /*904c0*/  SHF.R.S32.HI R177, RZ, 0x1f, R173.reuse ;  /* 0x0000001fffb17819 */ /* 0x100fe200000114ad */
        /* <DEDUP_REMOVED lines=19> */
[----:B------:R-:W-:Y:S01]  /*90600*/  PRMT R202, R202, 0x8880, RZ ;  /* 0x00008880caca7816 */ /* 0x000fe200000000ff */
[----:B------:R-:W-:Y:S05]  /*90610*/  BMOV.32.CLEAR RZ, B0 ;  /* 0x0000000000ff7355 */ /* 0x000fea0000100000 */
[----:B------:R-:W-:Y:S01]  /*90620*/  BSSY.RECONVERGENT B0, `(.L_x_2940) ;  /* 0x000011f000007945 */ /* 0x000fe20003800200 */
[----:B------:R-:W-:Y:S01]  /*90630*/  SHF.R.S32.HI R203, RZ, 0x1f, R202 ;  /* 0x0000001fffcb7819 */ /* 0x000fe200000114ca */
[----:B----4-:R-:W-:-:S02]  /*90640*/  DSETP.GEU.AND P2, PT, |R200|, R174, PT ;  /* 0x000000aec800722a */ /* 0x010fc40003f4e200 */
[----:B---3--:R-:W-:Y:S02]  /*90650*/  DADD R192, R188, R192 ;  /* 0x00000000bcc07229 */ /* 0x008fe400000000c0 */
        /* <DEDUP_REMOVED lines=51> */
.L_x_2944:
[----:B------:R-:W-:Y:S05]  /*90990*/  BSYNC.RECONVERGENT B2 ;  /* 0x0000000000027941 */ /* 0x000fea0003800200 */
.L_x_2943:
        /* <DEDUP_REMOVED lines=32> */
.L_x_2947:
[----:B------:R-:W-:Y:S05]  /*90ba0*/  BSYNC.RECONVERGENT B2 ;  /* 0x0000000000027941 */ /* 0x000fea0003800200 */
.L_x_2946:
        /* <DEDUP_REMOVED lines=13> */
.L_x_2942:
[----:B------:R-:W3:Y:S04]  /*90c80*/  LDG.E.64 R198, desc[UR6][R198.64+0x4e20] ;  /* 0x004e2006c6c67981 */ /* 0x000ee8000c1e1b00 */
[----:B------:R-:W4:Y:S01]  /*90c90*/  LDG.E.64 R196, desc[UR6][R196.64+0x55f0] ;  /* 0x0055f006c4c47981 */ /* 0x000f22000c1e1b00 */
        /* <DEDUP_REMOVED lines=9> */
[----:B---3--:R-:W-:-:S08]  /*90d30*/  DADD R198, R122, R198 ;  /* 0x000000007ac67229 */ /* 0x008fd000000000c6 */
[----:B----4-:R-:W-:-:S10]  /*90d40*/  DADD R196, R198, R196 ;  /* 0x00000000c6c47229 */ /* 0x010fd400000000c4 */
        /* <DEDUP_REMOVED lines=26> */
.L_x_2949:
[----:B------:R-:W-:Y:S05]  /*90ef0*/  BSYNC.RECONVERGENT B2 ;  /* 0x0000000000027941 */ /* 0x000fea0003800200 */
.L_x_2948:
        /* <DEDUP_REMOVED lines=34> */
.L_x_2951:
[----:B------:R-:W-:Y:S05]  /*91120*/  BSYNC.RECONVERGENT B2 ;  /* 0x0000000000027941 */ /* 0x000fea0003800200 */
.L_x_2950:
        /* <DEDUP_REMOVED lines=13> */
.L_x_2941:
        /* <DEDUP_REMOVED lines=49> */
.L_x_2953:
[----:B------:R-:W-:Y:S05]  /*91510*/  BSYNC.RECONVERGENT B2 ;  /* 0x0000000000027941 */ /* 0x000fea0003800200 */
.L_x_2952:
        /* <DEDUP_REMOVED lines=34> */
.L_x_2955:
[----:B------:R-:W-:Y:S05]  /*91740*/  BSYNC.RECONVERGENT B2 ;  /* 0x0000000000027941 */ /* 0x000fea0003800200 */
.L_x_2954:
        /* <DEDUP_REMOVED lines=12> */
.L_x_2945:
[----:B------:R-:W-:Y:S05]  /*91810*/  BSYNC.RECONVERGENT B0 ;  /* 0x0000000000007941 */ /* 0x000fea0003800200 */
.L_x_2940:
        /* <DEDUP_REMOVED lines=32> */
.L_x_2957:
[----:B------:R-:W-:Y:S05]  /*91a20*/  BSYNC.RECONVERGENT B0 ;  /* 0x0000000000007941 */ /* 0x000fea0003800200 */
.L_x_2956:
[----:B------:R-:W3:Y:S02]  /*91a30*/  LDL.64 R174, [R1+0x7de8] ;  /* 0x007de80001ae7983 */ /* 0x000ee40000100a00 */
[----:B---3--:R-:W-:-:S06]  /*91a40*/  DSETP.GEU.AND P1, PT, R174, R190, PT ;  /* 0x000000beae00722a */ /* 0x008fcc0003f2e000 */
[----:B------:R-:W-:Y:S02]  /*91a50*/  FSEL R188, R188, R202, !P1 ;  /* 0x000000cabcbc7208 */ /* 0x000fe40004800000 */
[----:B------:R-:W-:Y:S02]  /*91a60*/  FSEL R189, R189, R203, !P1 ;  /* 0x000000cbbdbd7208 */ /* 0x000fe40004800000 */
[----:B------:R-:W-:Y:S02]  /*91a70*/  FSEL R122, R122, R198, !P1 ;  /* 0x000000c67a7a7208 */ /* 0x000fe40004800000 */
[----:B------:R-:W-:-:S07]  /*91a80*/  FSEL R123, R123, R199, !P1 ;  /* 0x000000c77b7b7208 */ /* 0x000fce0004800000 */
.L_x_2939:
[----:B------:R-:W-:Y:S05]  /*91a90*/  BSYNC.RECONVERGENT B1 ;  /* 0x0000000000017941 */ /* 0x000fea0003800200 */
.L_x_2938:
[----:B------:R-:W-:Y:S01]  /*91aa0*/  UMOV UR10, 0xff800000 ;  /* 0xff800000000a7882 */ /* 0x000fe20000000000 */
[----:B------:R-:W-:Y:S02]  /*91ab0*/  UMOV UR11, 0x41cdcd64 ;  /* 0x41cdcd64000b7882 */ /* 0x000fe40000000000 */
[----:B------:R-:W-:-:S14]  /*91ac0*/  DSETP.GEU.AND P1, PT, |R188|, UR10, PT ;  /* 0x0000000abc007e2a */ /* 0x000fdc000bf2e200 */
[----:B------:R3:W-:Y:S01]  /*91ad0*/  @!P1 STL.64 [R124], R122 ;  /* 0x0000007a7c009387 */ /* 0x0007e20000100a00 */
[----:B------:R-:W-:Y:S02]  /*91ae0*/  @!P1 IMAD.MOV.U32 R186, RZ, RZ, R188 ;  /* 0x000000ffffba9224 */ /* 0x000fe400078e00bc */
[----:B------:R-:W-:Y:S01]  /*91af0*/  @!P1 IMAD.MOV.U32 R187, RZ, RZ, R189 ;  /* 0x000000ffffbb9224 */ /* 0x000fe200078e00bd */
[----:B------:R4:W-:Y:S01]  /*91b00*/  @!P1 STL.64 [R128], R188 ;  /* 0x000000bc80009387 */ /* 0x0009e20000100a00 */
[----:B---3--:R-:W-:-:S04]  /*91b10*/  VIMNMX.U32 R122, PT, PT, R120, R121, PT ;  /* 0x00000079787a7248 */ /* 0x008fc80003fe0000 */
[----:B------:R-:W-:-:S13]  /*91b20*/  ISETP.GE.U32.AND P2, PT, R122, 0x2, PT ;  /* 0x000000027a00780c */ /* 0x000fda0003f46070 */
[----:B----4-:R-:W-:Y:S05]  /*91b30*/  @!P2 BRA `(.L_x_2937) ;  /* 0x00000024008ca947 */ /* 0x010fea0003800000 */
[----:B------:R-:W3:Y:S01]  /*91b40*/  LDL.64 R188, [R124] ;  /* 0x000000007cbc7983 */ /* 0x000ee20000100a00 */
[----:B------:R-:W-:Y:S01]  /*91b50*/  UMOV UR10, 0xcccccccd ;  /* 0xcccccccd000a7882 */ /* 0x000fe20000000000 */
[----:B------:R-:W-:Y:S01]  /*91b60*/  UMOV UR11, 0x4016cccc ;  /* 0x4016cccc000b7882 */ /* 0x000fe20000000000 */
[----:B------:R-:W-:Y:S01]  /*91b70*/  IMAD.MOV.U32 R122, RZ, RZ, 0x1 ;  /* 0x00000001ff7a7424 */ /* 0x000fe200078e00ff */
[----:B------:R-:W-:Y:S05]  /*91b80*/  BMOV.32.CLEAR RZ, B0 ;  /* 0x0000000000ff7355 */ /* 0x000fea0000100000 */
[----:B------:R-:W-:Y:S01]  /*91b90*/  BSSY.RECONVERGENT B0, `(.L_x_2958) ;  /* 0x000001c000007945 */ /* 0x000fe20003800200 */
[----:B------:R-:W-:-:S02]  /*91ba0*/  IMAD.MOV.U32 R194, RZ, RZ, 0x0 ;  /* 0x00000000ffc27424 */ /* 0x000fc400078e00ff */
[----:B------:R-:W-:Y:S01]  /*91bb0*/  IMAD.MOV.U32 R195, RZ, RZ, -0x40100000 ;  /* 0xbff00000ffc37424 */ /* 0x000fe200078e00ff */
        /* <DEDUP_REMOVED lines=16> */
[----:B------:R-:W-:-:S08]  /*91cc0*/  MOV R193, 0x7ff00000 ;  /* 0x7ff0000000c17802 */ /* 0x000fd00000000f00 */
        /* <DEDUP_REMOVED lines=8> */
.L_x_2959:
[----:B------:R-:W-:Y:S05]  /*91d50*/  BSYNC.RECONVERGENT B0 ;  /* 0x0000000000007941 */ /* 0x000fea0003800200 */
.L_x_2958:
[----:B------:R-:W-:-:S04]  /*91d60*/  IMAD.IADD R173, R130, 0x1, R120 ;  /* 0x0000000182ad7824 */ /* 0x000fc800078e0278 */
[----:B------:R-:W-:-:S06]  /*91d70*/  IMAD R176, R173, 0x8, R1 ;  /* 0x00000008adb07824 */ /* 0x000fcc00078e0201 */
[----:B------:R-:W3:Y:S01]  /*91d80*/  LDL.64 R176, [R176] ;  /* 0x00000000b0b07983 */ /* 0x000ee20000100a00 */
[----:B------:R-:W-:Y:S01]  /*91d90*/  IMAD.MOV.U32 R196, RZ, RZ, -0x800000 ;  /* 0xff800000ffc47424 */ /* 0x000fe200078e00ff */
[----:B------:R-:W-:Y:S05]  /*91da0*/  BMOV.32.CLEAR RZ, B0 ;  /* 0x0000000000ff7355 */ /* 0x000fea0000100000 */
[----:B------:R-:W-:Y:S01]  /*91db0*/  IMAD.MOV.U32 R197, RZ, RZ, 0x41cdcd64 ;  /* 0x41cdcd64ffc57424 */ /* 0x000fe200078e00ff */
[----:B------:R-:W-:Y:S05]  /*91dc0*/  BSSY.RECONVERGENT B0, `(.L_x_2960) ;  /* 0x0000016000007945 */ /* 0x000fea0003800200 */
[----:B---3--:R-:W-:-:S14]  /*91dd0*/  DSETP.GEU.AND P1, PT, |R176|, R196, PT ;  /* 0x000000c4b000722a */ /* 0x008fdc0003f2e200 */
        /* <DEDUP_REMOVED lines=20> */
.L_x_2961:
[----:B------:R-:W-:Y:S05]  /*91f20*/  BSYNC.RECONVERGENT B0 ;  /* 0x0000000000007941 */ /* 0x000fea0003800200 */
.L_x_2960:
        /* <DEDUP_REMOVED lines=28> */
.L_x_2963:
[----:B------:R-:W-:Y:S05]  /*920f0*/  BSYNC.RECONVERGENT B0 ;  /* 0x0000000000007941 */ /* 0x000fea0003800200 */
.L_x_2962:
        /* <DEDUP_REMOVED lines=25> */
.L_x_2965:
[----:B------:R4:W-:Y:S01]  /*92290*/  STL.64 [R124], R174 ;  /* 0x000000ae7c007387 */ /* 0x0009e20000100a00 */
[----:B------:R-:W-:Y:S02]  /*922a0*/  IMAD.MOV.U32 R188, RZ, RZ, R174 ;  /* 0x000000ffffbc7224 */ /* 0x000fe400078e00ae */
[----:B------:R-:W-:Y:S01]  /*922b0*/  IMAD.MOV.U32 R189, RZ, RZ, R175 ;  /* 0x000000ffffbd7224 */ /* 0x000fe200078e00af */
[----:B------:R4:W-:Y:S01]  /*922c0*/  STL.64 [R128], R194 ;  /* 0x000000c280007387 */ /* 0x0009e20000100a00 */
[----:B------:R-:W-:Y:S02]  /*922d0*/  IMAD.MOV.U32 R186, RZ, RZ, R194 ;  /* 0x000000ffffba7224 */ /* 0x000fe400078e00c2 */
[----:B------:R-:W-:-:S07]  /*922e0*/  IMAD.MOV.U32 R187, RZ, RZ, R195 ;  /* 0x000000ffffbb7224 */ /* 0x000fce00078e00c3 */
.L_x_2966:
[----:B------:R-:W-:Y:S05]  /*922f0*/  BSYNC.RECONVERGENT B0 ;  /* 0x0000000000007941 */ /* 0x000fea0003800200 */
.L_x_2964:
[----:B------:R-:W4:Y:S01]  /*92300*/  LDCU.64 UR10, c[0x0][0x468] ;  /* 0x00008d00ff0a77ac */ /* 0x000f220008000a00 */
[----:B---3--:R-:W-:Y:S02]  /*92310*/  PRMT R192, R125, 0x8880, RZ ;  /* 0x000088807dc07816 */ /* 0x008fe400000000ff */
        /* <DEDUP_REMOVED lines=9> */
.L_x_2995:
        /* <DEDUP_REMOVED lines=13> */
.L_x_2994:
        /* <DEDUP_REMOVED lines=103> */
.L_x_2975:
[----:B------:R-:W-:Y:S05]  /*92af0*/  BSYNC.RECONVERGENT B6 ;  /* 0x0000000000067941 */ /* 0x000fea0003800200 */
.L_x_2974:
        /* <DEDUP_REMOVED lines=27> */
.L_x_2977:
[----:B------:R-:W-:Y:S05]  /*92cb0*/  BSYNC.RECONVERGENT B6 ;  /* 0x0000000000067941 */ /* 0x000fea0003800200 */
.L_x_2976:
[----:B------:R-:W-:-:S06]  /*92cc0*/  DSETP.GT.AND P2, PT, R122, R190, PT ;  /* 0x000000be7a00722a */ /* 0x000fcc0003f44000 */
[----:B------:R-:W-:Y:S02]  /*92cd0*/  FSEL R174, R202, RZ, P2 ;  /* 0x000000ffcaae7208 */ /* 0x000fe40001000000 */
[----:B------:R-:W-:Y:S02]  /*92ce0*/  FSEL R175, R203, +QNAN , P2 ;  /* 0x7ff00000cbaf7808 */ /* 0x000fe40001000000 */
[----:B------:R-:W-:Y:S02]  /*92cf0*/  FSEL R176, R198, RZ, P2 ;  /* 0x000000ffc6b07208 */ /* 0x000fe40001000000 */
[----:B------:R-:W-:Y:S01]  /*92d00*/  FSEL R177, R199, -1.875, P2 ;  /* 0xbff00000c7b17808 */ /* 0x000fe20001000000 */
[----:B------:R-:W-:Y:S06]  /*92d10*/  BRA `(.L_x_2978) ;  /* 0x0000001000bc7947 */ /* 0x000fec0003800000 */
.L_x_2973:
        /* <DEDUP_REMOVED lines=64> */
.L_x_2980:
[----:B------:R-:W-:Y:S05]  /*93120*/  BSYNC.RECONVERGENT B6 ;  /* 0x0000000000067941 */ /* 0x000fea0003800200 */
.L_x_2979:
        /* <DEDUP_REMOVED lines=27> */
.L_x_2982:
[----:B------:R-:W-:Y:S05]  /*932e0*/  BSYNC.RECONVERGENT B6 ;  /* 0x0000000000067941 */ /* 0x000fea0003800200 */
.L_x_2981:
        /* <DEDUP_REMOVED lines=15> */
.L_x_2972:
[----:B------:R-:W-:Y:S02]  /*933e0*/  ISETP.NE.AND P2, PT, R209, 0x1, PT ;  /* 0x00000001d100780c */ /* 0x000fe40003f45270 */
[C---:B------:R-:W-:Y:S02]  /*933f0*/  ISETP.NE.AND P3, PT, R210.reuse, 0x1, PT ;  /* 0x00000001d200780c */ /* 0x040fe40003f65270 */
[----:B------:R-:W-:-:S13]  /*93400*/  ISETP.EQ.OR P4, PT, R210, 0x1, !P2 ;  /* 0x00000001d200780c */ /* 0x000fda0005782670 */
[----:B------:R-:W-:Y:S05]  /*93410*/  @P4 BRA `(.L_x_2983) ;  /* 0x0000000400744947 */ /* 0x000fea0003800000 */
[C---:B------:R-:W-:Y:S01]  /*93420*/  IMAD.IADD R174, R1.reuse, 0x1, R206 ;  /* 0x0000000101ae7824 */ /* 0x040fe200078e02ce */
[C---:B------:R-:W-:Y:S01]  /*93430*/  IADD3 R175, PT, PT, R1.reuse, R205, RZ ;  /* 0x000000cd01af7210 */ /* 0x040fe20007ffe0ff */
[----:B------:R-:W3:Y:S01]  /*93440*/  LDC.64 R190, c[0x0][0x468] ;  /* 0x00011a00ffbe7b82 */ /* 0x000ee20000000a00 */
        /* <DEDUP_REMOVED lines=55> */
.L_x_2985:
[----:B------:R-:W-:Y:S05]  /*937c0*/  BSYNC.RECONVERGENT B6 ;  /* 0x0000000000067941 */ /* 0x000fea0003800200 */
.L_x_2984:
        /* <DEDUP_REMOVED lines=27> */
.L_x_2987:
[----:B------:R-:W-:Y:S05]  /*93980*/  BSYNC.RECONVERGENT B6 ;  /* 0x0000000000067941 */ /* 0x000fea0003800200 */
.L_x_2986:
[----:B------:R-:W-:-:S06]  /*93990*/  DSETP.GT.AND P2, PT, R122, R190, PT ;  /* 0x000000be7a00722a */ /* 0x000fcc0003f44000 */
[----:B------:R-:W-:Y:S02]  /*939a0*/  FSEL R174, R202, RZ, P2 ;  /* 0x000000ffcaae7208 */ /* 0x000fe40001000000 */
[----:B------:R-:W-:Y:S02]  /*939b0*/  FSEL R175, R203, +QNAN , P2 ;  /* 0x7ff00000cbaf7808 */ /* 0x000fe40001000000 */
[----:B------:R-:W-:Y:S02]  /*939c0*/  FSEL R176, R198, RZ, P2 ;  /* 0x000000ffc6b07208 */ /* 0x000fe40001000000 */
[----:B------:R-:W-:Y:S01]  /*939d0*/  FSEL R177, R199, -1.875, P2 ;  /* 0xbff00000c7b17808 */ /* 0x000fe20001000000 */
[----:B------:R-:W-:Y:S06]  /*939e0*/  BRA `(.L_x_2978) ;  /* 0x0000000400887947 */ /* 0x000fec0003800000 */
.L_x_2983:
        /* <DEDUP_REMOVED lines=28> */
.L_x_2989:
[----:B------:R-:W-:Y:S05]  /*93bb0*/  BSYNC.RECONVERGENT B6 ;  /* 0x0000000000067941 */ /* 0x000fea0003800200 */
.L_x_2988:
        /* <DEDUP_REMOVED lines=35> */
.L_x_2991:
[----:B------:R-:W-:Y:S05]  /*93df0*/  BSYNC.RECONVERGENT B6 ;  /* 0x0000000000067941 */ /* 0x000fea0003800200 */
.L_x_2990:
        /* <DEDUP_REMOVED lines=27> */
.L_x_2993:
[----:B------:R-:W-:Y:S05]  /*93fb0*/  BSYNC.RECONVERGENT B6 ;  /* 0x0000000000067941 */ /* 0x000fea0003800200 */
.L_x_2992:
[----:B------:R-:W-:-:S06]  /*93fc0*/  DSETP.GT.AND P2, PT, R122, R190, PT ;  /* 0x000000be7a00722a */ /* 0x000fcc0003f44000 */
[----:B------:R-:W-:Y:S02]  /*93fd0*/  FSEL R174, R202, RZ, P2 ;  /* 0x000000ffcaae7208 */ /* 0x000fe40001000000 */
[----:B------:R-:W-:Y:S02]  /*93fe0*/  FSEL R175, R203, +QNAN , P2 ;  /* 0x7ff00000cbaf7808 */ /* 0x000fe40001000000 */
[----:B------:R-:W-:Y:S02]  /*93ff0*/  FSEL R176, R198, RZ, P2 ;  /* 0x000000ffc6b07208 */ /* 0x000fe40001000000 */
[----:B------:R-:W-:-:S07]  /*94000*/  FSEL R177, R199, -1.875, P2 ;  /* 0xbff00000c7b17808 */ /* 0x000fce0001000000 */
.L_x_2978:
[----:B------:R-:W-:Y:S05]  /*94010*/  BSYNC.RECONVERGENT B0 ;  /* 0x0000000000007941 */ /* 0x000fea0003800200 */
.L_x_2971:
        /* <DEDUP_REMOVED lines=9> */
[----:B------:R-:W-:Y:S01]  /*940b0*/  @!P3 MOV R188, R174 ;  /* 0x000000ae00bcb202 */ /* 0x000fe20000000f00 */
[----:B------:R-:W-:Y:S02]  /*940c0*/  @!P3 IMAD.MOV.U32 R189, RZ, RZ, R175 ;  /* 0x000000ffffbdb224 */ /* 0x000fe400078e00af */
[----:B------:R3:W-:Y:S01]  /*940d0*/  @!P3 STL.64 [R124], R174 ;  /* 0x000000ae7c00b387 */ /* 0x0007e20000100a00 */
[----:B------:R-:W-:Y:S02]  /*940e0*/  @!P3 IMAD.MOV.U32 R186, RZ, RZ, R122 ;  /* 0x000000ffffbab224 */ /* 0x000fe400078e007a */
[----:B------:R-:W-:-:S07]  /*940f0*/  @!P3 IMAD.MOV.U32 R187, RZ, RZ, R123 ;  /* 0x000000ffffbbb224 */ /* 0x000fce00078e007b */
.L_x_2970:
[----:B------:R-:W-:Y:S05]  /*94100*/  BSYNC.RECONVERGENT B1 ;  /* 0x0000000000017941 */ /* 0x000fea0003800200 */
.L_x_2969:
[----:B------:R-:W-:Y:S01]  /*94110*/  VIADD R206, R206, 0x1 ;  /* 0x00000001cece7836 */ /* 0x000fe20000000000 */
[----:B------:R-:W-:-:S04]  /*94120*/  ISETP.GT.U32.AND P3, PT, R205, 0x1, PT ;  /* 0x00000001cd00780c */ /* 0x000fc80003f64070 */
[----:B------:R-:W-:-:S13]  /*94130*/  ISETP.GE.AND P2, PT, R206, R120, PT ;  /* 0x00000078ce00720c */ /* 0x000fda0003f46270 */
[----:B------:R-:W-:Y:S05]  /*94140*/  @!P2 BRA P3, `(.L_x_2994) ;  /* 0xffffffe000cca947 */ /* 0x000fea000183ffff */
.L_x_2968:
[----:B------:R-:W-:Y:S05]  /*94150*/  BSYNC.RECONVERGENT B2 ;  /* 0x0000000000027941 */ /* 0x000fea0003800200 */
.L_x_2967:
[----:B------:R-:W-:Y:S05]  /*94160*/  @P1 BRA `(.L_x_2995) ;  /* 0xffffffe000901947 */ /* 0x000fea000383ffff */
.L_x_2937:
[----:B------:R-:W-:Y:S05]  /*94170*/  BSYNC.RECONVERGENT B3 ;  /* 0x0000000000037941 */ /* 0x000fea0003800200 */
.L_x_2936:
[C---:B------:R-:W-:Y:S01]  /*94180*/  ISETP.NE.AND P1, PT, R120.reuse, R172, PT ;  /* 0x000000ac7800720c */ /* 0x040fe20003f25270 */
[----:B------:R-:W-:-:S12]  /*94190*/  VIADD R120, R120, 0x1 ;  /* 0x0000000178787836 */ /* 0x000fd80000000000 */
[----:B------:R-:W-:Y:S05]  /*941a0*/  @P1 BRA `(.L_x_2996) ;  /* 0xffffffc000341947 */ /* 0x000fea000383ffff */
.L_x_2935:
[----:B------:R-:W-:Y:S05]  /*941b0*/  BSYNC.RECONVERGENT B4 ;  /* 0x0000000000047941 */ /* 0x000fea0003800200 */
.L_x_2934:
[C---:B------:R-:W-:Y:S01]  /*941c0*/  ISETP.NE.AND P1, PT, R121.reuse, R178, PT ;  /* 0x000000b27900720c */ /* 0x040fe20003f25270 */
[----:B------:R-:W-:-:S12]  /*941d0*/  VIADD R121, R121, 0x1 ;  /* 0x0000000179797836 */ /* 0x000fd80000000000 */
[----:B------:R-:W-:Y:S05]  /*941e0*/  @P1 BRA `(.L_x_2997) ;  /* 0xffffffc000041947 */ /* 0x000fea000383ffff */
.L_x_2926:
[----:B------:R-:W-:Y:S05]  /*941f0*/  BSYNC.RECONVERGENT B5 ;  /* 0x0000000000057941 */ /* 0x000fea0003800200 */
.L_x_2925:
[----:B------:R-:W-:Y:S01]  /*94200*/  ISETP.NE.AND P3, PT, R172, RZ, PT ;  /* 0x000000ffac00720c */ /* 0x000fe20003f65270 */
[----:B------:R-:W-:Y:S01]  /*94210*/  BSSY.RECONVERGENT B2, `(.L_x_2998) ;  /* 0x00001bd000027945 */ /* 0x000fe20003800200 */
[----:B---3--:R-:W-:Y:S02]  /*94220*/  IMAD.MOV.U32 R121, RZ, RZ, RZ ;  /* 0x000000ffff797224 */ /* 0x008fe400078e00ff */
[----:B------:R-:W-:Y:S02]  /*94230*/  IMAD.MOV.U32 R122, RZ, RZ, 0x0 ;  /* 0x00000000ff7a7424 */ /* 0x000fe400078e00ff */
[----:B------:R-:W-:-:S07]  /*94240*/  IMAD.MOV.U32 R123, RZ, RZ, -0x100000 ;  /* 0xfff00000ff7b7424 */ /* 0x000fce00078e00ff */
        /* <DEDUP_REMOVED lines=11> */
.L_x_3024:
        /* <DEDUP_REMOVED lines=22> */
[----:B------:R-:W-:Y:S01]  /*94460*/  LEA.HI.X R131, R124, UR11, R125, 0x3, P0 ;  /* 0x0000000b7c837c11 */ /* 0x000fe200080f1c7d */
[----:B------:R-:W-:-:S04]  /*94470*/  IMAD R186, R179, 0xa0, RZ ;  /* 0x000000a0b3ba7824 */ /* 0x000fc800078e02ff */
[----:B------:R-:W3:Y:S04]  /*94480*/  LDG.E.64 R188, desc[UR6][R130.64+0xb248] ;  /* 0x00b2480682bc7981 */ /* 0x000ee8000c1e1b00 */
[----:B------:R0:W2:Y:S02]  /*94490*/  LDG.E.64 R192, desc[UR6][R130.64+0xb180] ;  /* 0x00b1800682c07981 */ /* 0x0000a4000c1e1b00 */
[----:B0-----:R-:W-:-:S05]  /*944a0*/  IMAD.WIDE.U32 R130, R203, 0xa0, R130 ;  /* 0x000000a0cb827825 */ /* 0x001fca00078e0082 */
[----:B------:R-:W-:Y:S01]  /*944b0*/  IADD3 R187, PT, PT, R131, R186, RZ ;  /* 0x000000ba83bb7210 */ /* 0x000fe20007ffe0ff */
        /* <DEDUP_REMOVED lines=76> */
.L_x_3005:
[----:B------:R-:W-:Y:S05]  /*94980*/  BSYNC.RECONVERGENT B3 ;  /* 0x0000000000037941 */ /* 0x000fea0003800200 */
.L_x_3004:
        /* <DEDUP_REMOVED lines=33> */
.L_x_3007:
[----:B------:R-:W-:Y:S05]  /*94ba0*/  BSYNC.RECONVERGENT B3 ;  /* 0x0000000000037941 */ /* 0x000fea0003800200 */
.L_x_3006:
[----:B------:R-:W-:-:S06]  /*94bb0*/  DSETP.GEU.AND P1, PT, R190, R136, PT ;  /* 0x00000088be00722a */ /* 0x000fcc0003f2e000 */
[----:B------:R-:W-:Y:S02]  /*94bc0*/  FSEL R126, R126, R194, !P1 ;  /* 0x000000c27e7e7208 */ /* 0x000fe40004800000 */
[----:B------:R-:W-:Y:S02]  /*94bd0*/  FSEL R127, R127, R195, !P1 ;  /* 0x000000c37f7f7208 */ /* 0x000fe40004800000 */
[----:B------:R-:W-:Y:S02]  /*94be0*/  FSEL R136, R136, R190, !P1 ;  /* 0x000000be88887208 */ /* 0x000fe40004800000 */
[----:B------:R-:W-:Y:S02]  /*94bf0*/  FSEL R137, R137, R191, !P1 ;  /* 0x000000bf89897208 */ /* 0x000fe40004800000 */
[----:B------:R-:W-:Y:S02]  /*94c00*/  FSEL R124, R124, R198, !P1 ;  /* 0x000000c67c7c7208 */ /* 0x000fe40004800000 */
[----:B------:R-:W-:-:S07]  /*94c10*/  FSEL R125, R125, R199, !P1 ;  /* 0x000000c77d7d7208 */ /* 0x000fce0004800000 */
.L_x_3003:
[----:B------:R-:W-:Y:S05]  /*94c20*/  BSYNC.RECONVERGENT B0 ;  /* 0x0000000000007941 */ /* 0x000fea0003800200 */
.L_x_3002:
        /* <DEDUP_REMOVED lines=46> */
.L_x_3011:
[----:B------:R-:W-:Y:S05]  /*94f10*/  BSYNC.RECONVERGENT B3 ;  /* 0x0000000000037941 */ /* 0x000fea0003800200 */
.L_x_3010:
        /* <DEDUP_REMOVED lines=35> */
[----:B------:R-:W-:Y:S01]  /*95150*/  IMAD.MOV.U32 R176, RZ, RZ, R174 ;  /* 0x000000ffffb07224 */ /* 0x000fe200078e00ae */
[----:B------:R-:W-:-:S07]  /*95160*/  MOV R177, R175 ;  /* 0x000000af00b17202 */ /* 0x000fce0000000f00 */
.L_x_3013:
[----:B------:R-:W-:Y:S05]  /*95170*/  BSYNC.RECONVERGENT B3 ;  /* 0x0000000000037941 */ /* 0x000fea0003800200 */
.L_x_3012:
[----:B------:R-:W-:-:S06]  /*95180*/  DSETP.GEU.AND P0, PT, R176, R136, PT ;  /* 0x00000088b000722a */ /* 0x000fcc0003f0e000 */
[----:B------:R-:W-:Y:S02]  /*95190*/  FSEL R194, R194, R126, !P0 ;  /* 0x0000007ec2c27208 */ /* 0x000fe40004000000 */
[----:B------:R-:W-:Y:S02]  /*951a0*/  FSEL R195, R195, R127, !P0 ;  /* 0x0000007fc3c37208 */ /* 0x000fe40004000000 */
[----:B------:R-:W-:Y:S02]  /*951b0*/  FSEL R198, R198, R124, !P0 ;  /* 0x0000007cc6c67208 */ /* 0x000fe40004000000 */
[----:B------:R-:W-:Y:S02]  /*951c0*/  FSEL R199, R199, R125, !P0 ;  /* 0x0000007dc7c77208 */ /* 0x000fe40004000000 */
[----:B------:R-:W-:Y:S02]  /*951d0*/  FSEL R136, R136, R176, !P0 ;  /* 0x000000b088887208 */ /* 0x000fe40004000000 */
[----:B------:R-:W-:-:S07]  /*951e0*/  FSEL R137, R137, R177, !P0 ;  /* 0x000000b189897208 */ /* 0x000fce0004000000 */
.L_x_3009:
[----:B------:R-:W-:Y:S05]  /*951f0*/  BSYNC.RECONVERGENT B0 ;  /* 0x0000000000007941 */ /* 0x000fea0003800200 */
.L_x_3008:
        /* <DEDUP_REMOVED lines=50> */
.L_x_3017:
[----:B------:R-:W-:Y:S05]  /*95520*/  BSYNC.RECONVERGENT B3 ;  /* 0x0000000000037941 */ /* 0x000fea0003800200 */
.L_x_3016:
        /* <DEDUP_REMOVED lines=33> */
.L_x_3019:
[----:B------:R-:W-:Y:S05]  /*95740*/  BSYNC.RECONVERGENT B3 ;  /* 0x0000000000037941 */ /* 0x000fea0003800200 */
.L_x_3018:
[----:B------:R-:W-:-:S06]  /*95750*/  DSETP.GEU.AND P0, PT, R174, R136, PT ;  /* 0x00000088ae00722a */ /* 0x000fcc0003f0e000 */
[----:B------:R-:W-:Y:S02]  /*95760*/  FSEL R124, R124, R194, !P0 ;  /* 0x000000c27c7c7208 */ /* 0x000fe40004000000 */
[----:B------:R-:W-:Y:S02]  /*95770*/  FSEL R125, R125, R195, !P0 ;  /* 0x000000c37d7d7208 */ /* 0x000fe40004000000 */
[----:B------:R-:W-:Y:S02]  /*95780*/  FSEL R126, R126, R198, !P0 ;  /* 0x000000c67e7e7208 */ /* 0x000fe40004000000 */
[----:B------:R-:W-:Y:S02]  /*95790*/  FSEL R127, R127, R199, !P0 ;  /* 0x000000c77f7f7208 */ /* 0x000fe40004000000 */
[----:B------:R-:W-:Y:S02]  /*957a0*/  FSEL R136, R136, R174, !P0 ;  /* 0x000000ae88887208 */ /* 0x000fe40004000000 */
[----:B------:R-:W-:-:S07]  /*957b0*/  FSEL R137, R137, R175, !P0 ;  /* 0x000000af89897208 */ /* 0x000fce0004000000 */
.L_x_3015:
[----:B------:R-:W-:Y:S05]  /*957c0*/  BSYNC.RECONVERGENT B0 ;  /* 0x0000000000007941 */ /* 0x000fea0003800200 */
.L_x_3014:
        /* <DEDUP_REMOVED lines=34> */
.L_x_3021:
[----:B------:R-:W-:Y:S05]  /*959f0*/  BSYNC.RECONVERGENT B0 ;  /* 0x0000000000007941 */ /* 0x000fea0003800200 */
.L_x_3020:
[----:B------:R-:W-:-:S06]  /*95a00*/  DSETP.GEU.AND P0, PT, R136, R174, PT ;  /* 0x000000ae8800722a */ /* 0x000fcc0003f0e000 */
[----:B------:R-:W-:Y:S02]  /*95a10*/  FSEL R188, R188, R126, !P0 ;  /* 0x0000007ebcbc7208 */ /* 0x000fe40004000000 */
[----:B------:R-:W-:Y:S02]  /*95a20*/  FSEL R192, R192, R124, !P0 ;  /* 0x0000007cc0c07208 */ /* 0x000fe40004000000 */
[----:B------:R-:W-:Y:S02]  /*95a30*/  FSEL R126, R189, R127, !P0 ;  /* 0x0000007fbd7e7208 */ /* 0x000fe40004000000 */
[----:B------:R-:W-:-:S03]  /*95a40*/  FSEL R124, R193, R125, !P0 ;  /* 0x0000007dc17c7208 */ /* 0x000fc60004000000 */
[----:B------:R-:W-:Y:S02]  /*95a50*/  IMAD.MOV.U32 R189, RZ, RZ, R126 ;  /* 0x000000ffffbd7224 */ /* 0x000fe400078e007e */
[----:B------:R-:W-:-:S07]  /*95a60*/  IMAD.MOV.U32 R193, RZ, RZ, R124 ;  /* 0x000000ffffc17224 */ /* 0x000fce00078e007c */
.L_x_3001:
[----:B------:R-:W-:Y:S05]  /*95a70*/  BSYNC.RECONVERGENT B1 ;  /* 0x0000000000017941 */ /* 0x000fea0003800200 */
.L_x_3000:
        /* <DEDUP_REMOVED lines=40> */
.L_x_3023:
[----:B------:R-:W-:Y:S05]  /*95d00*/  BSYNC.RECONVERGENT B0 ;  /* 0x0000000000007941 */ /* 0x000fea0003800200 */
.L_x_3022:
        /* <DEDUP_REMOVED lines=13> */
.L_x_2999:
[----:B------:R-:W-:Y:S05]  /*95de0*/  BSYNC.RECONVERGENT B2 ;  /* 0x0000000000027941 */ /* 0x000fea0003800200 */
.L_x_2998:
        /* <DEDUP_REMOVED lines=10> */
[----:B------:R-:W-:Y:S01]  /*95e90*/  IMAD.MOV.U32 R126, RZ, RZ, 0x0 ;  /* 0x00000000ff7e7424 */ /* 0x000fe200078e00ff */
[----:B-----5:R-:W-:Y:S01]  /*95ea0*/  MOV R124, 0x0 ;  /* 0x00000000007c7802 */ /* 0x020fe20000000f00 */
[----:B------:R-:W-:Y:S02]  /*95eb0*/  IMAD.MOV.U32 R127, RZ, RZ, -0x40100000 ;  /* 0xbff00000ff7f7424 */ /* 0x000fe400078e00ff */
[----:B------:R-:W-:Y:S01]  /*95ec0*/  IMAD.MOV.U32 R125, RZ, RZ, 0x7ff00000 ;  /* 0x7ff00000ff7d7424 */ /* 0x000fe200078e00ff */
[----:B---3--:R-:W-:-:S02]  /*95ed0*/  PRMT R121, R199, 0x8880, RZ ;  /* 0x00008880c7797816 */ /* 0x008fc400000000ff */
        /* <DEDUP_REMOVED lines=54> */
[----:B------:R-:W-:Y:S02]  /*96240*/  IMAD.MOV.U32 R186, RZ, RZ, R194 ;  /* 0x000000ffffba7224 */ /* 0x000fe400078e00c2 */
[----:B------:R-:W-:Y:S02]  /*96250*/  IMAD.MOV.U32 R187, RZ, RZ, R195 ;  /* 0x000000ffffbb7224 */ /* 0x000fe400078e00c3 */
        /* <DEDUP_REMOVED lines=46> */
.L_x_3030:
[----:B------:R-:W-:Y:S05]  /*96540*/  BSYNC.RECONVERGENT B2 ;  /* 0x0000000000027941 */ /* 0x000fea0003800200 */
.L_x_3029:
        /* <DEDUP_REMOVED lines=31> */
[----:B------:R-:W-:Y:S01]  /*96740*/  IMAD.MOV.U32 R190, RZ, RZ, R174 ;  /* 0x000000ffffbe7224 */ /* 0x000fe200078e00ae */
[----:B------:R-:W-:-:S07]  /*96750*/  MOV R191, R175 ;  /* 0x000000af00bf7202 */ /* 0x000fce0000000f00 */
.L_x_3032:
[----:B------:R-:W-:Y:S05]  /*96760*/  BSYNC.RECONVERGENT B2 ;  /* 0x0000000000027941 */ /* 0x000fea0003800200 */
.L_x_3031:
[----:B------:R-:W-:-:S06]  /*96770*/  DSETP.GEU.AND P2, PT, R190, R134, PT ;  /* 0x00000086be00722a */ /* 0x000fcc0003f4e000 */
[----:B------:R-:W-:Y:S02]  /*96780*/  FSEL R186, R186, R194, !P2 ;  /* 0x000000c2baba7208 */ /* 0x000fe40005000000 */
[----:B------:R-:W-:Y:S02]  /*96790*/  FSEL R187, R187, R195, !P2 ;  /* 0x000000c3bbbb7208 */ /* 0x000fe40005000000 */
[----:B------:R-:W-:Y:S02]  /*967a0*/  FSEL R134, R134, R190, !P2 ;  /* 0x000000be86867208 */ /* 0x000fe40005000000 */
[----:B------:R-:W-:Y:S02]  /*967b0*/  FSEL R135, R135, R191, !P2 ;  /* 0x000000bf87877208 */ /* 0x000fe40005000000 */
[----:B------:R-:W-:Y:S02]  /*967c0*/  FSEL R188, R188, R192, !P2 ;  /* 0x000000c0bcbc7208 */ /* 0x000fe40005000000 */
[----:B------:R-:W-:-:S07]  /*967d0*/  FSEL R189, R189, R193, !P2 ;  /* 0x000000c1bdbd7208 */ /* 0x000fce0005000000 */
.L_x_3028:
[----:B------:R-:W-:Y:S05]  /*967e0*/  BSYNC.RECONVERGENT B0 ;  /* 0x0000000000007941 */ /* 0x000fea0003800200 */
.L_x_3027:
        /* <DEDUP_REMOVED lines=48> */
.L_x_3036:
[----:B------:R-:W-:Y:S05]  /*96af0*/  BSYNC.RECONVERGENT B2 ;  /* 0x0000000000027941 */ /* 0x000fea0003800200 */
.L_x_3035:
        /* <DEDUP_REMOVED lines=33> */
.L_x_3038:
[----:B------:R-:W-:Y:S05]  /*96d10*/  BSYNC.RECONVERGENT B2 ;  /* 0x0000000000027941 */ /* 0x000fea0003800200 */
.L_x_3037:
[----:B------:R-:W-:-:S06]  /*96d20*/  DSETP.GEU.AND P1, PT, R174, R134, PT ;  /* 0x00000086ae00722a */ /* 0x000fcc0003f2e000 */
[----:B------:R-:W-:Y:S02]  /*96d30*/  FSEL R194, R194, R186, !P1 ;  /* 0x000000bac2c27208 */ /* 0x000fe40004800000 */
[----:B------:R-:W-:Y:S02]  /*96d40*/  FSEL R195, R195, R187, !P1 ;  /* 0x000000bbc3c37208 */ /* 0x000fe40004800000 */
[----:B------:R-:W-:Y:S02]  /*96d50*/  FSEL R192, R192, R188, !P1 ;  /* 0x000000bcc0c07208 */ /* 0x000fe40004800000 */
[----:B------:R-:W-:Y:S02]  /*96d60*/  FSEL R193, R193, R189, !P1 ;  /* 0x000000bdc1c17208 */ /* 0x000fe40004800000 */
[----:B------:R-:W-:Y:S02]  /*96d70*/  FSEL R134, R134, R174, !P1 ;  /* 0x000000ae86867208 */ /* 0x000fe40004800000 */
[----:B------:R-:W-:-:S07]  /*96d80*/  FSEL R135, R135, R175, !P1 ;  /* 0x000000af87877208 */ /* 0x000fce0004800000 */
.L_x_3034:
[----:B------:R-:W-:Y:S05]  /*96d90*/  BSYNC.RECONVERGENT B0 ;  /* 0x0000000000007941 */ /* 0x000fea0003800200 */
.L_x_3033:
[----:B------:R-:W3:Y:S01]  /*96da0*/  LDG.E.64 R176, desc[UR6][R130.64+0x59d8] ;  /* 0x0059d80682b07981 */ /* 0x000ee2000c1e1b00 */
        /* <DEDUP_REMOVED lines=47> */
.L_x_3042:
[----:B------:R-:W-:Y:S05]  /*970a0*/  BSYNC.RECONVERGENT B2 ;  /* 0x0000000000027941 */ /* 0x000fea0003800200 */
.L_x_3041:
        /* <DEDUP_REMOVED lines=37> */
.L_x_3044:
[----:B------:R-:W-:Y:S05]  /*97300*/  BSYNC.RECONVERGENT B2 ;  /* 0x0000000000027941 */ /* 0x000fea0003800200 */
.L_x_3043:
[----:B------:R-:W-:-:S06]  /*97310*/  DSETP.GEU.AND P1, PT, R176, R134, PT ;  /* 0x00000086b000722a */ /* 0x000fcc0003f2e000 */
[----:B------:R-:W-:Y:S02]  /*97320*/  FSEL R128, R128, R194, !P1 ;  /* 0x000000c280807208 */ /* 0x000fe40004800000 */
[----:B------:R-:W-:Y:S02]  /*97330*/  FSEL R129, R129, R195, !P1 ;  /* 0x000000c381817208 */ /* 0x000fe40004800000 */
[----:B------:R-:W-:Y:S02]  /*97340*/  FSEL R120, R120, R192, !P1 ;  /* 0x000000c078787208 */ /* 0x000fe40004800000 */
[----:B------:R-:W-:Y:S02]  /*97350*/  FSEL R121, R121, R193, !P1 ;  /* 0x000000c179797208 */ /* 0x000fe40004800000 */
[----:B------:R-:W-:Y:S02]  /*97360*/  FSEL R134, R134, R176, !P1 ;  /* 0x000000b086867208 */ /* 0x000fe40004800000 */
[----:B------:R-:W-:-:S07]  /*97370*/  FSEL R135, R135, R177, !P1 ;  /* 0x000000b187877208 */ /* 0x000fce0004800000 */
.L_x_3040:
[----:B------:R-:W-:Y:S05]  /*97380*/  BSYNC.RECONVERGENT B0 ;  /* 0x0000000000007941 */ /* 0x000fea0003800200 */
.L_x_3039:
        /* <DEDUP_REMOVED lines=34> */
[----:B------:R-:W-:Y:S01]  /*975b0*/  MOV R176, R174 ;  /* 0x000000ae00b07202 */ /* 0x000fe20000000f00 */
[----:B------:R-:W-:-:S07]  /*975c0*/  IMAD.MOV.U32 R177, RZ, RZ, R175 ;  /* 0x000000ffffb17224 */ /* 0x000fce00078e00af */
.L_x_3046:
[----:B------:R-:W-:Y:S05]  /*975d0*/  BSYNC.RECONVERGENT B0 ;  /* 0x0000000000007941 */ /* 0x000fea0003800200 */
.L_x_3045:
[----:B------:R-:W-:-:S06]  /*975e0*/  DSETP.GEU.AND P1, PT, R134, R176, PT ;  /* 0x000000b08600722a */ /* 0x000fcc0003f2e000 */
[----:B------:R-:W-:Y:S02]  /*975f0*/  FSEL R124, R124, R120, !P1 ;  /* 0x000000787c7c7208 */ /* 0x000fe40004800000 */
[----:B------:R-:W-:Y:S02]  /*97600*/  FSEL R120, R125, R121, !P1 ;  /* 0x000000797d787208 */ /* 0x000fe40004800000 */
[----:B------:R-:W-:Y:S02]  /*97610*/  FSEL R126, R126, R128, !P1 ;  /* 0x000000807e7e7208 */ /* 0x000fe40004800000 */
[----:B------:R-:W-:Y:S01]  /*97620*/  FSEL R127, R127, R129, !P1 ;  /* 0x000000817f7f7208 */ /* 0x000fe20004800000 */
[----:B------:R-:W-:-:S07]  /*97630*/  IMAD.MOV.U32 R125, RZ, RZ, R120 ;  /* 0x000000ffff7d7224 */ /* 0x000fce00078e0078 */
.L_x_3026:
[----:B------:R-:W-:Y:S05]  /*97640*/  BSYNC.RECONVERGENT B1 ;  /* 0x0000000000017941 */ /* 0x000fea0003800200 */
.L_x_3025:
        /* <DEDUP_REMOVED lines=12> */
.L_x_3051:
        /* <DEDUP_REMOVED lines=9> */
.L_x_3050:
[----:B------:R-:W-:Y:S05]  /*977a0*/  BSYNC.RECONVERGENT B1 ;  /* 0x0000000000017941 */ /* 0x000fea0003800200 */
.L_x_3049:
[----:B------:R-:W-:Y:S05]  /*977b0*/  @!P4 BRA `(.L_x_3048) ;  /* 0x00000000005cc947 */ /* 0x000fea0003800000 */
[----:B------:R-:W-:Y:S01]  /*977c0*/  ISETP.GE.U32.AND P2, PT, R128, 0x8, PT ;  /* 0x000000088000780c */ /* 0x000fe20003f46070 */
[----:B---3--:R-:W-:-:S12]  /*977d0*/  VIADD R129, R1, 0x2710 ;  /* 0x0000271001817836 */ /* 0x008fd80000000000 */
        /* <DEDUP_REMOVED lines=21> */
.L_x_3048:
[----:B------:R-:W-:Y:S05]  /*97930*/  BSYNC.RECONVERGENT B0 ;  /* 0x0000000000007941 */ /* 0x000fea0003800200 */
.L_x_3047:
        /* <DEDUP_REMOVED lines=11> */
.L_x_3056:
        /* <DEDUP_REMOVED lines=21> */
.L_x_3055:
[----:B------:R-:W-:Y:S05]  /*97b40*/  BSYNC.RECONVERGENT B1 ;  /* 0x0000000000017941 */ /* 0x000fea0003800200 */
.L_x_3054:
[----:B------:R-:W-:Y:S05]  /*97b50*/  @!P3 BRA `(.L_x_3053) ;  /* 0x00000000008cb947 */ /* 0x000fea0003800000 */
[----:B------:R-:W-:Y:S01]  /*97b60*/  ISETP.GE.U32.AND P2, PT, R128, 0x8, PT ;  /* 0x000000088000780c */ /* 0x000fe20003f46070 */
[----:B------:R-:W-:Y:S01]  /*97b70*/  BSSY.RECONVERGENT B1, `(.L_x_3057) ;  /* 0x000000f000017945 */ /* 0x000fe20003800200 */
[----:B----4-:R-:W-:Y:S01]  /*97b80*/  LOP3.LUT R121, R172, 0x7, RZ, 0xc0, !PT ;  /* 0x00000007ac797812 */ /* 0x010fe200078ec0ff */
[----:B---3--:R-:W-:-:S03]  /*97b90*/  VIADD R129, R1, 0x2774 ;  /* 0x0000277401817836 */ /* 0x008fc60000000000 */
        /* <DEDUP_REMOVED lines=12> */
.L_x_3058:
[----:B------:R-:W-:Y:S05]  /*97c60*/  BSYNC.RECONVERGENT B1 ;  /* 0x0000000000017941 */ /* 0x000fea0003800200 */
.L_x_3057:
        /* <DEDUP_REMOVED lines=18> */
.L_x_3053:
[----:B------:R-:W-:Y:S05]  /*97d90*/  BSYNC.RECONVERGENT B0 ;  /* 0x0000000000007941 */ /* 0x000fea0003800200 */
.L_x_3052:
[----:B------:R-:W-:Y:S02]  /*97da0*/  VIADD R198, R122, 0xffffffff ;  /* 0xffffffff7ac67836 */ /* 0x000fe40000000000 */
[----:B---3--:R-:W-:-:S04]  /*97db0*/  VIADD R128, R123, 0xffffffff ;  /* 0xffffffff7b807836 */ /* 0x008fc80000000000 */
[----:B------:R-:W-:-:S04]  /*97dc0*/  IMAD R198, R198, R172, R128 ;  /* 0x000000acc6c67224 */ /* 0x000fc800078e0280 */
[----:B------:R-:W-:-:S05]  /*97dd0*/  IMAD R179, R198, 0x8, R1 ;  /* 0x00000008c6b37824 */ /* 0x000fca00078e0201 */
[----:B----4-:R-:W3:Y:S01]  /*97de0*/  LDL.64 R120, [R179] ;  /* 0x00000000b3787983 */ /* 0x010ee20000100a00 */
[----:B------:R-:W-:Y:S01]  /*97df0*/  UMOV UR10, 0xff800000 ;  /* 0xff800000000a7882 */ /* 0x000fe20000000000 */
[----:B------:R-:W-:Y:S01]  /*97e00*/  UMOV UR11, 0x41cdcd64 ;  /* 0x41cdcd64000b7882 */ /* 0x000fe20000000000 */
[----:B------:R-:W-:Y:S01]  /*97e10*/  BSSY.RECONVERGENT B4, `(.L_x_3059) ;  /* 0x00004df000047945 */ /* 0x000fe20003800200 */
[----:B---3--:R-:W-:Y:S01]  /*97e20*/  DSETP.GEU.AND P2, PT, |R120|, UR10, PT ;  /* 0x0000000a78007e2a */ /* 0x008fe2000bf4e200 */
        /* <DEDUP_REMOVED lines=9> */
.L_x_3108:
        /* <DEDUP_REMOVED lines=17> */
[----:B---3--:R-:W-:-:S05]  /*97fd0*/  IMAD.MOV.U32 R129, RZ, RZ, 0x7ff00000 ;  /* 0x7ff00000ff817424 */ /* 0x008fca00078e00ff */
[----:B------:R3:W-:Y:S02]  /*97fe0*/  STL.64 [R120], R128 ;  /* 0x0000008078007387 */ /* 0x0007e40000100a00 */
[----:B---3--:R-:W-:Y:S01]  /*97ff0*/  IMAD.MOV.U32 R120, RZ, RZ, 0x0 ;  /* 0x00000000ff787424 */ /* 0x008fe200078e00ff */
[----:B------:R-:W-:Y:S06]  /*98000*/  BRA `(.L_x_3064) ;  /* 0x0000001400a87947 */ /* 0x000fec0003800000 */
.L_x_3063:
[----:B------:R-:W-:Y:S01]  /*98010*/  IADD3 R121, PT, PT, R1, R123, RZ ;  /* 0x0000007b01797210 */ /* 0x000fe20007ffe0ff */
        /* <DEDUP_REMOVED lines=58> */
[----:B------:R-:W-:Y:S02]  /*983c0*/  DSETP.GT.AND P2, PT, |R196|, R174, PT ;  /* 0x000000aec400722a */ /* 0x000fe40003f44200 */
[----:B---3--:R-:W-:-:S10]  /*983d0*/  DADD R192, R120, R192 ;  /* 0x0000000078c07229 */ /* 0x008fd400000000c0 */
        /* <DEDUP_REMOVED lines=27> */
.L_x_3069:
[----:B------:R-:W-:Y:S05]  /*98590*/  BSYNC.RECONVERGENT B2 ;  /* 0x0000000000027941 */ /* 0x000fea0003800200 */
.L_x_3068:
        /* <DEDUP_REMOVED lines=32> */
.L_x_3072:
[----:B------:R-:W-:Y:S05]  /*987a0*/  BSYNC.RECONVERGENT B2 ;  /* 0x0000000000027941 */ /* 0x000fea0003800200 */
.L_x_3071:
        /* <DEDUP_REMOVED lines=13> */
.L_x_3067:
        /* <DEDUP_REMOVED lines=38> */
.L_x_3074:
[----:B------:R-:W-:Y:S05]  /*98ae0*/  BSYNC.RECONVERGENT B2 ;  /* 0x0000000000027941 */ /* 0x000fea0003800200 */
.L_x_3073:
        /* <DEDUP_REMOVED lines=34> */
.L_x_3076:
[----:B------:R-:W-:Y:S05]  /*98d10*/  BSYNC.RECONVERGENT B2 ;  /* 0x0000000000027941 */ /* 0x000fea0003800200 */
.L_x_3075:
[----:B------:R-:W3:Y:S02]  /*98d20*/  LDL.LU.64 R174, [R1+0x7de0] ;  /* 0x007de00001ae7983 */ /* 0x000ee40000300a00 */
[----:B---3--:R-:W-:-:S06]  /*98d30*/  DSETP.GEU.AND P2, PT, R190, R174, PT ;  /* 0x000000aebe00722a */ /* 0x008fcc0003f4e000 */
        /* <DEDUP_REMOVED lines=11> */
.L_x_3066:
        /* <DEDUP_REMOVED lines=18> */
[----:B------:R-:W-:Y:S02]  /*98f10*/  DSETP.GT.AND P2, PT, |R176|, R174, PT ;  /* 0x000000aeb000722a */ /* 0x000fe40003f44200 */
        /* <DEDUP_REMOVED lines=29> */
.L_x_3078:
[----:B------:R-:W-:Y:S05]  /*990f0*/  BSYNC.RECONVERGENT B2 ;  /* 0x0000000000027941 */ /* 0x000fea0003800200 */
.L_x_3077:
        /* <DEDUP_REMOVED lines=34> */
.L_x_3080:
[----:B------:R-:W-:Y:S05]  /*99320*/  BSYNC.RECONVERGENT B2 ;  /* 0x0000000000027941 */ /* 0x000fea0003800200 */
.L_x_3079:
        /* <DEDUP_REMOVED lines=12> */
.L_x_3070:
[----:B------:R-:W-:Y:S05]  /*993f0*/  BSYNC.RECONVERGENT B0 ;  /* 0x0000000000007941 */ /* 0x000fea0003800200 */
.L_x_3065:
        /* <DEDUP_REMOVED lines=33> */
[----:B-12---:R-:W-:Y:S05]  /*99610*/  CALL.REL.NOINC `($__internal_0_$__cuda_sm20_div_rn_f64_full) ;  /* 0x00001f0c00707944 */ /* 0x006fea0003c00000 */
[----:B------:R-:W-:Y:S02]  /*99620*/  IMAD.MOV.U32 R176, RZ, RZ, R174 ;  /* 0x000000ffffb07224 */ /* 0x000fe400078e00ae */
[----:B------:R-:W-:-:S07]  /*99630*/  IMAD.MOV.U32 R177, RZ, RZ, R175 ;  /* 0x000000ffffb17224 */ /* 0x000fce00078e00af */
.L_x_3082:
[----:B------:R-:W-:Y:S05]  /*99640*/  BSYNC.RECONVERGENT B0 ;  /* 0x0000000000007941 */ /* 0x000fea0003800200 */
.L_x_3081:
[----:B------:R-:W3:Y:S02]  /*99650*/  LDL.64 R130, [R1+0x7de0] ;  /* 0x007de00001827983 */ /* 0x000ee40000100a00 */
[----:B---3--:R-:W-:-:S06]  /*99660*/  DSETP.GEU.AND P2, PT, R130, R176, PT ;  /* 0x000000b08200722a */ /* 0x008fcc0003f4e000 */
[----:B------:R-:W-:Y:S02]  /*99670*/  FSEL R128, R128, R192, !P2 ;  /* 0x000000c080807208 */ /* 0x000fe40005000000 */
[----:B------:R-:W-:Y:S02]  /*99680*/  FSEL R129, R129, R193, !P2 ;  /* 0x000000c181817208 */ /* 0x000fe40005000000 */
[----:B------:R-:W-:Y:S02]  /*99690*/  FSEL R120, R120, R188, !P2 ;  /* 0x000000bc78787208 */ /* 0x000fe40005000000 */
[----:B------:R-:W-:-:S07]  /*996a0*/  FSEL R121, R121, R189, !P2 ;  /* 0x000000bd79797208 */ /* 0x000fce0005000000 */
.L_x_3064:
[----:B------:R-:W-:Y:S05]  /*996b0*/  BSYNC.RECONVERGENT B1 ;  /* 0x0000000000017941 */ /* 0x000fea0003800200 */
.L_x_3062:
[----:B------:R-:W-:Y:S02]  /*996c0*/  VIADD R131, R122, 0xffffffff ;  /* 0xffffffff7a837836 */ /* 0x000fe40000000000 */
[----:B------:R-:W-:Y:S02]  /*996d0*/  VIADD R130, R123, 0xffffffff ;  /* 0xffffffff7b827836 */ /* 0x000fe40000000000 */
[----:B------:R-:W-:Y:S02]  /*996e0*/  IMAD R173, R131, R172, RZ ;  /* 0x000000ac83ad7224 */ /* 0x000fe400078e02ff */
[----:B------:R-:W-:Y:S02]  /*996f0*/  VIADD R192, R1, 0x1388 ;  /* 0x0000138801c07836 */ /* 0x000fe40000000000 */
        /* <DEDUP_REMOVED lines=32> */
[----:B------:R-:W-:Y:S01]  /*99900*/  MOV R128, R176 ;  /* 0x000000b000807202 */ /* 0x000fe20000000f00 */
[----:B------:R-:W-:-:S03]  /*99910*/  IMAD.MOV.U32 R129, RZ, RZ, R188 ;  /* 0x000000ffff817224 */ /* 0x000fc600078e00bc */
[----:B------:R-:W-:-:S06]  /*99920*/  SEL R128, R128, R189, P3 ;  /* 0x000000bd80807207 */ /* 0x000fcc0001800000 */
[----:B------:R-:W-:-:S14]  /*99930*/  DSETP.GT.OR P2, PT, R128, R186, P2 ;  /* 0x000000ba8000722a */ /* 0x000fdc0001744400 */
[----:B------:R-:W-:Y:S05]  /*99940*/  @!P2 BREAK.RELIABLE B0 ;  /* 0x000000000000a942 */ /* 0x000fea0003800100 */
[----:B------:R-:W-:Y:S05]  /*99950*/  @!P2 BRA `(.L_x_3085) ;  /* 0x000000180050a947 */ /* 0x000fea0003800000 */
.L_x_3084:
[----:B------:R-:W-:Y:S05]  /*99960*/  BSYNC.RELIABLE B0 ;  /* 0x0000000000007941 */ /* 0x000fea0003800100 */
.L_x_3083:
[----:B------:R-:W-:Y:S01]  /*99970*/  VIMNMX R128, PT, PT, R123, R122, PT ;  /* 0x0000007a7b807248 */ /* 0x000fe20003fe0100 */
[----:B------:R-:W-:Y:S05]  /*99980*/  BMOV.32.CLEAR RZ, B0 ;  /* 0x0000000000ff7355 */ /* 0x000fea0000100000 */
[----:B------:R-:W-:Y:S01]  /*99990*/  ISETP.GE.AND P3, PT, R128, 0x2, PT ;  /* 0x000000028000780c */ /* 0x000fe20003f66270 */
[----:B------:R-:W-:Y:S01]  /*999a0*/  BSSY.RECONVERGENT B0, `(.L_x_3086) ;  /* 0x000002c000007945 */ /* 0x000fe20003800200 */
[----:B------:R-:W-:-:S11]  /*999b0*/  PLOP3.LUT P2, PT, PT, PT, PT, 0x80, 0x8 ;  /* 0x000000000008781c */ /* 0x000fd60003f4f070 */
[----:B------:R-:W-:Y:S05]  /*999c0*/  @!P3 BRA `(.L_x_3087) ;  /* 0x0000000000a4b947 */ /* 0x000fea0003800000 */
[C---:B------:R-:W-:Y:S01]  /*999d0*/  IMAD.IADD R129, R1.reuse, 0x1, R131 ;  /* 0x0000000101817824 */ /* 0x040fe200078e0283 */
[----:B------:R-:W3:Y:S01]  /*999e0*/  LDC.64 R190, c[0x0][0x468] ;  /* 0x00011a00ffbe7b82 */ /* 0x000ee20000000a00 */
[----:B------:R-:W-:-:S04]  /*999f0*/  IMAD.IADD R128, R1, 0x1, R130 ;  /* 0x0000000101807824 */ /* 0x000fc800078e0282 */
[----:B------:R-:W4:Y:S01]  /*99a00*/  LDL.U8 R129, [R129+0x27d8] ;  /* 0x0027d80081817983 */ /* 0x000f220000100000 */
[----:B------:R-:W-:-:S03]  /*99a10*/  IMAD.IADD R176, R1, 0x1, R123 ;  /* 0x0000000101b07824 */ /* 0x000fc600078e027b */
[----:B------:R-:W5:Y:S04]  /*99a20*/  LDL.U8 R128, [R128+0x27f3] ;  /* 0x0027f30080807983 */ /* 0x000f680000100000 */
[----:B------:R-:W2:Y:S01]  /*99a30*/  LDL.S8 R176, [R176+0x27f3] ;  /* 0x0027f300b0b07983 */ /* 0x000ea20000100200 */
[----:B------:R-:W-:Y:S01]  /*99a40*/  VIADD R188, R123, 0xfffffffe ;  /* 0xfffffffe7bbc7836 */ /* 0x000fe20000000000 */
[----:B------:R-:W-:Y:S01]  /*99a50*/  UMOV UR10, 0x57d19 ;  /* 0x00057d19000a7882 */ /* 0x000fe20000000000 */
[----:B----4-:R-:W-:Y:S02]  /*99a60*/  PRMT R129, R194, 0x3340, R129 ;  /* 0x00003340c2817816 */ /* 0x010fe40000000081 */
        /* <DEDUP_REMOVED lines=31> */
.L_x_3087:
[----:B------:R-:W-:Y:S05]  /*99c60*/  BSYNC.RECONVERGENT B0 ;  /* 0x0000000000007941 */ /* 0x000fea0003800200 */
.L_x_3086:
[----:B------:R-:W-:Y:S04]  /*99c70*/  BSSY.RECONVERGENT B2, `(.L_x_3088) ;  /* 0x000015f000027945 */ /* 0x000fe80003800200 */
[----:B------:R-:W-:Y:S05]  /*99c80*/  @!P2 BRA `(.L_x_3089) ;  /* 0x000000140074a947 */ /* 0x000fea0003800000 */
[----:B------:R-:W-:-:S07]  /*99c90*/  IMAD.MOV.U32 R203, RZ, RZ, 0x3 ;  /* 0x00000003ffcb7424 */ /* 0x000fce00078e00ff */
.L_x_3107:
[----:B------:R-:W-:Y:S01]  /*99ca0*/  IMAD.IADD R199, R123, 0x1, -R203 ;  /* 0x000000017bc77824 */ /* 0x000fe200078e0acb */
[----:B------:R-:W-:Y:S01]  /*99cb0*/  BSSY.RECONVERGENT B1, `(.L_x_3090) ;  /* 0x0000157000017945 */ /* 0x000fe20003800200 */
[----:B------:R-:W-:Y:S01]  /*99cc0*/  VIADD R128, R122, 0xffffffff ;  /* 0xffffffff7a807836 */ /* 0x000fe20000000000 */
[----:B------:R-:W-:Y:S02]  /*99cd0*/  PLOP3.LUT P3, PT, PT, PT, PT, 0x80, 0x8 ;  /* 0x000000000008781c */ /* 0x000fe40003f6f070 */
[----:B---3--:R-:W-:Y:S02]  /*99ce0*/  IABS R120, R199 ;  /* 0x000000c700787213 */ /* 0x008fe40000000000 */
[C---:B------:R-:W-:Y:S02]  /*99cf0*/  ISETP.GT.U32.AND P2, PT, R199.reuse, 0x7ffffffe, PT ;  /* 0x7ffffffec700780c */ /* 0x040fe40003f44070 */
[----:B------:R-:W-:Y:S02]  /*99d00*/  IADD3 R199, PT, PT, R199, 0x1, RZ ;  /* 0x00000001c7c77810 */ /* 0x000fe40007ffe0ff */
[----:B------:R-:W-:-:S02]  /*99d10*/  SEL R120, R120, RZ, P2 ;  /* 0x000000ff78787207 */ /* 0x000fc40001000000 */
[----:B------:R-:W-:-:S03]  /*99d20*/  SEL R199, R199, 0x1, !P2 ;  /* 0x00000001c7c77807 */ /* 0x000fc60005000000 */
[----:B------:R-:W-:Y:S01]  /*99d30*/  IMAD.IADD R202, R128, 0x1, -R120 ;  /* 0x0000000180ca7824 */ /* 0x000fe200078e0a78 */
[----:B------:R-:W-:-:S04]  /*99d40*/  ISETP.GE.AND P2, PT, R199, R123, PT ;  /* 0x0000007bc700720c */ /* 0x000fc80003f46270 */
[----:B------:R-:W-:-:S13]  /*99d50*/  ISETP.LT.OR P2, PT, R202, 0x1, P2 ;  /* 0x00000001ca00780c */ /* 0x000fda0001741670 */
[----:B------:R-:W-:Y:S05]  /*99d60*/  @P2 BRA `(.L_x_3091) ;  /* 0x00000014002c2947 */ /* 0x000fea0003800000 */
[----:B------:R-:W-:Y:S01]  /*99d70*/  VIADD R121, R123, 0xffffffff ;  /* 0xffffffff7b797836 */ /* 0x000fe20000000000 */
[----:B------:R-:W3:Y:S03]  /*99d80*/  LDC.64 R186, c[0x0][0x468] ;  /* 0x00011a00ffba7b82 */ /* 0x000ee60000000a00 */
[----:B------:R-:W-:-:S04]  /*99d90*/  IMAD R204, R128, R172, R121 ;  /* 0x000000ac80cc7224 */ /* 0x000fc800078e0279 */
[----:B------:R-:W-:-:S05]  /*99da0*/  IMAD R204, R204, 0x8, R1 ;  /* 0x00000008cccc7824 */ /* 0x000fca00078e0201 */
[----:B------:R-:W4:Y:S01]  /*99db0*/  LDL.64 R128, [R204+0x1388] ;  /* 0x00138800cc807983 */ /* 0x000f220000100a00 */
[----:B------:R-:W-:Y:S01]  /*99dc0*/  UMOV UR10, 0xcccccccd ;  /* 0xcccccccd000a7882 */ /* 0x000fe20000000000 */
[----:B------:R-:W-:Y:S01]  /*99dd0*/  UMOV UR11, 0x4016cccc ;  /* 0x4016cccc000b7882 */ /* 0x000fe20000000000 */
[----:B------:R-:W-:Y:S01]  /*99de0*/  IADD3 R120, PT, PT, -R199, R121, R120 ;  /* 0x00000079c7787210 */ /* 0x000fe20007ffe178 */
[C---:B------:R-:W-:Y:S02]  /*99df0*/  IMAD.IADD R205, R1.reuse, 0x1, R123 ;  /* 0x0000000101cd7824 */ /* 0x040fe400078e027b */
[----:B------:R-:W-:Y:S02]  /*99e00*/  IMAD.IADD R206, R1, 0x1, R122 ;  /* 0x0000000101ce7824 */ /* 0x000fe400078e027a */
[----:B---3--:R-:W-:-:S04]  /*99e10*/  IMAD.WIDE R130, R120, 0x8, R186 ;  /* 0x0000000878827825 */ /* 0x008fc800078e02ba */
[----:B------:R-:W-:Y:S01]  /*99e20*/  IMAD.WIDE.U32 R186, R120, 0x8, R186 ;  /* 0x0000000878ba7825 */ /* 0x000fe200078e00ba */
[----:B----4-:R-:W-:Y:S01]  /*99e30*/  DADD R188, R128, -UR10 ;  /* 0x8000000a80bc7e29 */ /* 0x010fe20008000000 */
[----:B------:R-:W-:Y:S01]  /*99e40*/  UMOV UR10, 0x3a29c77a ;  /* 0x3a29c77a000a7882 */ /* 0x000fe20000000000 */
[----:B------:R-:W-:-:S06]  /*99e50*/  UMOV UR11, 0x3fffcb92 ;  /* 0x3fffcb92000b7882 */ /* 0x000fcc0000000000 */
[----:B------:R-:W-:-:S11]  /*99e60*/  DFMA R188, R180, UR10, R188 ;  /* 0x0000000ab4bc7c2b */ /* 0x000fd600080000bc */
.L_x_3106:
        /* <DEDUP_REMOVED lines=30> */
[----:B------:R-:W-:-:S05]  /*9a050*/  IMAD R200, R196, 0x8, R1 ;  /* 0x00000008c4c87824 */ /* 0x000fca00078e0201 */
        /* <DEDUP_REMOVED lines=39> */
.L_x_3094:
        /* <DEDUP_REMOVED lines=11> */
[----:B----4-:R-:W-:-:S02]  /*9a380*/  PRMT R176, R190, 0x3340, R176 ;  /* 0x00003340beb07816 */ /* 0x010fc400000000b0 */
[----:B------:R-:W4:Y:S01]  /*9a390*/  LDC.64 R190, c[0x0][0x468] ;  /* 0x00011a00ffbe7b82 */ /* 0x000f220000000a00 */
[----:B-----5:R-:W-:Y:S02]  /*9a3a0*/  PRMT R177, R177, 0x3340, RZ ;  /* 0x00003340b1b17816 */ /* 0x020fe400000000ff */
[----:B---3--:R-:W-:Y:S02]  /*9a3b0*/  PRMT R174, R175, 0x3340, R174 ;  /* 0x00003340afae7816 */ /* 0x008fe400000000ae */
[----:B------:R-:W-:Y:S02]  /*9a3c0*/  PRMT R176, R176, 0x5410, R177 ;  /* 0x00005410b0b07816 */ /* 0x000fe400000000b1 */
        /* <DEDUP_REMOVED lines=55> */
.L_x_3097:
[----:B------:R-:W-:Y:S05]  /*9a740*/  BSYNC.RECONVERGENT B5 ;  /* 0x0000000000057941 */ /* 0x000fea0003800200 */
.L_x_3096:
        /* <DEDUP_REMOVED lines=26> */
.L_x_3099:
[----:B------:R-:W-:Y:S05]  /*9a8f0*/  BSYNC.RECONVERGENT B5 ;  /* 0x0000000000057941 */ /* 0x000fea0003800200 */
.L_x_3098:
[----:B------:R-:W-:-:S06]  /*9a900*/  DSETP.GE.AND P2, PT, R120, R176, PT ;  /* 0x000000b07800722a */ /* 0x000fcc0003f46000 */
[----:B------:R-:W-:Y:S02]  /*9a910*/  FSEL R120, R194, RZ, P2 ;  /* 0x000000ffc2787208 */ /* 0x000fe40001000000 */
[----:B------:R-:W-:Y:S02]  /*9a920*/  FSEL R121, R195, +QNAN , P2 ;  /* 0x7ff00000c3797808 */ /* 0x000fe40001000000 */
[----:B------:R-:W-:Y:S02]  /*9a930*/  FSEL R176, R192, RZ, P2 ;  /* 0x000000ffc0b07208 */ /* 0x000fe40001000000 */
[----:B------:R-:W-:Y:S01]  /*9a940*/  FSEL R177, R193, -1.875, P2 ;  /* 0xbff00000c1b17808 */ /* 0x000fe20001000000 */
[----:B------:R-:W-:Y:S06]  /*9a950*/  BRA `(.L_x_3095) ;  /* 0x00000004005c7947 */ /* 0x000fec0003800000 */
.L_x_3093:
        /* <DEDUP_REMOVED lines=9> */
[----:B------:R-:W4:Y:S04]  /*9a9f0*/  LDL.S8 R173, [R173+0x27d8] ;  /* 0x0027d800adad7983 */ /* 0x000f280000100200 */
[----:B------:R-:W4:Y:S01]  /*9aa00*/  LDG.E.64 R190, desc[UR6][R130.64+0x5f98] ;  /* 0x005f980682be7981 */ /* 0x000f22000c1e1b00 */
        /* <DEDUP_REMOVED lines=33> */
.L_x_3100:
        /* <DEDUP_REMOVED lines=20> */
[----:B-----5:R-:W-:Y:S02]  /*9ad60*/  IDP.4A.S8.U8 R120, R120, UR10, R174 ;  /* 0x0000000a78787c26 */ /* 0x020fe400080002ae */
[----:B------:R-:W2:Y:S02]  /*9ad70*/  LDG.E.64 R174, desc[UR6][R186.64+0x5f98] ;  /* 0x005f9806baae7981 */ /* 0x000ea4000c1e1b00 */
[----:B----4-:R-:W-:-:S05]  /*9ad80*/  IMAD.WIDE R120, R120, 0x8, R176 ;  /* 0x0000000878787825 */ /* 0x010fca00078e02b0 */
[----:B------:R-:W3:Y:S04]  /*9ad90*/  LDG.E.64 R176, desc[UR6][R120.64+0x1388] ;  /* 0x0013880678b07981 */ /* 0x000ee8000c1e1b00 */
[----:B------:R-:W2:Y:S01]  /*9ada0*/  LDG.E.64 R120, desc[UR6][R120.64] ;  /* 0x0000000678787981 */ /* 0x000ea2000c1e1b00 */
[----:B---3--:R-:W-:Y:S02]  /*9adb0*/  DADD R176, R190, R176 ;  /* 0x00000000beb07229 */ /* 0x008fe400000000b0 */
[----:B--2---:R-:W-:-:S11]  /*9adc0*/  DADD R120, R174, R120 ;  /* 0x00000000ae787229 */ /* 0x004fd60000000078 */
.L_x_3102:
[----:B------:R-:W-:Y:S05]  /*9add0*/  BSYNC.RECONVERGENT B5 ;  /* 0x0000000000057941 */ /* 0x000fea0003800200 */
.L_x_3101:
[----:B------:R-:W-:-:S04]  /*9ade0*/  VIADD R173, R202, 0xffffffff ;  /* 0xffffffffcaad7836 */ /* 0x000fc80000000000 */
[----:B------:R-:W-:-:S04]  /*9adf0*/  IMAD R173, R173, R172, R199 ;  /* 0x000000acadad7224 */ /* 0x000fc800078e02c7 */
[----:B------:R-:W-:-:S04]  /*9ae00*/  VIADD R173, R173, 0xffffffff ;  /* 0xffffffffadad7836 */ /* 0x000fc80000000000 */
[----:B------:R-:W-:-:S05]  /*9ae10*/  IMAD R190, R173, 0x8, R1 ;  /* 0x00000008adbe7824 */ /* 0x000fca00078e0201 */
[----:B------:R-:W3:Y:S04]  /*9ae20*/  LDL.64 R174, [R190] ;  /* 0x00000000beae7983 */ /* 0x000ee80000100a00 */
[----:B------:R-:W4:Y:S01]  /*9ae30*/  LDL.64 R190, [R190+0x1388] ;  /* 0x00138800bebe7983 */ /* 0x000f220000100a00 */
[----:B------:R-:W-:Y:S01]  /*9ae40*/  UMOV UR10, 0xff800000 ;  /* 0xff800000000a7882 */ /* 0x000fe20000000000 */
[----:B------:R-:W-:Y:S01]  /*9ae50*/  UMOV UR11, 0x41cdcd64 ;  /* 0x41cdcd64000b7882 */ /* 0x000fe20000000000 */
[----:B---3--:R-:W-:Y:S02]  /*9ae60*/  DADD R174, R174, R176 ;  /* 0x00000000aeae7229 */ /* 0x008fe400000000b0 */
[----:B----4-:R-:W-:-:S06]  /*9ae70*/  DADD R190, R190, R120 ;  /* 0x00000000bebe7229 */ /* 0x010fcc0000000078 */
[----:B------:R-:W-:-:S06]  /*9ae80*/  DSETP.GT.AND P2, PT, |R174|, UR10, PT ;  /* 0x0000000aae007e2a */ /* 0x000fcc000bf44200 */
[----:B------:R-:W-:Y:S02]  /*9ae90*/  FSEL R120, R174, RZ, !P2 ;  /* 0x000000ffae787208 */ /* 0x000fe40005000000 */
[----:B------:R-:W-:Y:S02]  /*9aea0*/  FSEL R121, R175, +QNAN , !P2 ;  /* 0x7ff00000af797808 */ /* 0x000fe40005000000 */
[----:B------:R-:W-:Y:S02]  /*9aeb0*/  FSEL R176, R190, RZ, !P2 ;  /* 0x000000ffbeb07208 */ /* 0x000fe40005000000 */
[----:B------:R-:W-:-:S07]  /*9aec0*/  FSEL R177, R191, -1.875, !P2 ;  /* 0xbff00000bfb17808 */ /* 0x000fce0005000000 */
.L_x_3095:
[----:B------:R-:W-:Y:S05]  /*9aed0*/  BSYNC.RECONVERGENT B0 ;  /* 0x0000000000007941 */ /* 0x000fea0003800200 */
.L_x_3092:
        /* <DEDUP_REMOVED lines=33> */
.L_x_3104:
[----:B------:R-:W-:-:S13]  /*9b0f0*/  ISETP.GT.AND P2, PT, R202, 0x1, PT ;  /* 0x00000001ca00780c */ /* 0x000fda0003f44270 */
[----:B------:R-:W-:Y:S05]  /*9b100*/  @!P2 BREAK.RELIABLE B0 ;  /* 0x000000000000a942 */ /* 0x000fea0003800100 */
[----:B------:R-:W-:Y:S05]  /*9b110*/  @!P2 BRA `(.L_x_3091) ;  /* 0x000000000040a947 */ /* 0x000fea0003800000 */
[----:B------:R-:W-:Y:S05]  /*9b120*/  BSYNC.RELIABLE B0 ;  /* 0x0000000000007941 */ /* 0x000fea0003800100 */
.L_x_3103:
[----:B------:R-:W-:Y:S02]  /*9b130*/  VIADD R199, R199, 0x1 ;  /* 0x00000001c7c77836 */ /* 0x000fe40000000000 */
[----:B------:R-:W-:-:S03]  /*9b140*/  VIADD R202, R202, 0xffffffff ;  /* 0xffffffffcaca7836 */ /* 0x000fc60000000000 */
[----:B------:R-:W-:-:S13]  /*9b150*/  ISETP.GE.AND P2, PT, R199, R123, PT ;  /* 0x0000007bc700720c */ /* 0x000fda0003f46270 */
[----:B------:R-:W-:Y:S05]  /*9b160*/  @!P2 BRA `(.L_x_3106) ;  /* 0xffffffec0040a947 */ /* 0x000fea000383ffff */
[----:B------:R-:W-:Y:S05]  /*9b170*/  BRA `(.L_x_3091) ;  /* 0x0000000000287947 */ /* 0x000fea0003800000 */
.L_x_3105:
        /* <DEDUP_REMOVED lines=10> */
.L_x_3091:
[----:B------:R-:W-:Y:S05]  /*9b220*/  BSYNC.RECONVERGENT B1 ;  /* 0x0000000000017941 */ /* 0x000fea0003800200 */
.L_x_3090:
[C---:B------:R-:W-:Y:S01]  /*9b230*/  ISETP.LT.U32.AND P2, PT, R203.reuse, 0x20, PT ;  /* 0x00000020cb00780c */ /* 0x040fe20003f41070 */
[----:B------:R-:W-:-:S12]  /*9b240*/  VIADD R203, R203, 0x1 ;  /* 0x00000001cbcb7836 */ /* 0x000fd80000000000 */
[----:B------:R-:W-:Y:S05]  /*9b250*/  @P3 BRA P2, `(.L_x_3107) ;  /* 0xffffffe800903947 */ /* 0x000fea000103ffff */
.L_x_3089:
[----:B------:R-:W-:Y:S05]  /*9b260*/  BSYNC.RECONVERGENT B2 ;  /* 0x0000000000027941 */ /* 0x000fea0003800200 */
.L_x_3088:
[----:B------:R-:W-:-:S06]  /*9b270*/  IMAD.IADD R199, R1, 0x1, R123 ;  /* 0x0000000101c77824 */ /* 0x000fcc00078e027b */
[----:B------:R-:W5:Y:S01]  /*9b280*/  LDL.U8 R199, [R199+0x27f3] ;  /* 0x0027f300c7c77983 */ /* 0x000f620000100000 */
[----:B------:R-:W-:Y:S05]  /*9b290*/  BRA `(.L_x_3108) ;  /* 0xffffffcc00087947 */ /* 0x000fea000383ffff */
.L_x_3085:
[----:B------:R-:W-:Y:S05]  /*9b2a0*/  BSYNC.RECONVERGENT B3 ;  /* 0x0000000000037941 */ /* 0x000fea0003800200 */
.L_x_3061:
        /* <DEDUP_REMOVED lines=24> */
.L_x_3115:
        /* <DEDUP_REMOVED lines=13> */
[----:B------:R-:W-:-:S04]  /*9b500*/  @!P3 IMAD.MOV R120, RZ, RZ, R121 ;  /* 0x000000ffff78b224 */ /* 0x000fc800078e0279 */
[C---:B------:R-:W-:Y:S01]  /*9b510*/  VIADD R187, R120.reuse, 0x1 ;  /* 0x0000000178bb7836 */ /* 0x040fe20000000000 */
[----:B------:R-:W-:Y:S02]  /*9b520*/  @!P1 IADD3 R187, PT, PT, R120, RZ, RZ ;  /* 0x000000ff78bb9210 */ /* 0x000fe40007ffe0ff */
        /* <DEDUP_REMOVED lines=36> */
[----:B------:R-:W-:Y:S01]  /*9b770*/  @!P1 IMAD.MOV R121, RZ, RZ, R120 ;  /* 0x000000ffff799224 */ /* 0x000fe200078e0278 */
[----:B------:R-:W-:-:S03]  /*9b780*/  ISETP.NE.AND P1, PT, R179, R173, PT ;  /* 0x000000adb300720c */ /* 0x000fc60003f25270 */
[----:B------:R-:W-:Y:S02]  /*9b790*/  VIADD R128, R121, 0x1 ;  /* 0x0000000179807836 */ /* 0x000fe40000000000 */
[----:B------:R-:W-:-:S08]  /*9b7a0*/  @!P2 IMAD.MOV R128, RZ, RZ, R121 ;  /* 0x000000ffff80a224 */ /* 0x000fd000078e0279 */
[----:B------:R-:W-:Y:S05]  /*9b7b0*/  @P1 BRA `(.L_x_3115) ;  /* 0xfffffffc001c1947 */ /* 0x000fea000383ffff */
.L_x_3114:
[----:B------:R-:W-:Y:S05]  /*9b7c0*/  BSYNC.RECONVERGENT B2 ;  /* 0x0000000000027941 */ /* 0x000fea0003800200 */
.L_x_3113:
        /* <DEDUP_REMOVED lines=32> */
[----:B------:R-:W-:-:S05]  /*9b9d0*/  @!P1 IMAD.MOV R120, RZ, RZ, R121 ;  /* 0x000000ffff789224 */ /* 0x000fca00078e0279 */
[----:B------:R-:W-:Y:S01]  /*9b9e0*/  IADD3 R128, PT, PT, R120, 0x1, RZ ;  /* 0x0000000178807810 */ /* 0x000fe20007ffe0ff */
[----:B------:R-:W-:-:S07]  /*9b9f0*/  @!P2 IMAD.MOV R128, RZ, RZ, R120 ;  /* 0x000000ffff80a224 */ /* 0x000fce00078e0278 */
.L_x_3117:
[----:B------:R-:W-:Y:S05]  /*9ba00*/  BSYNC.RECONVERGENT B2 ;  /* 0x0000000000027941 */ /* 0x000fea0003800200 */
.L_x_3116:
        /* <DEDUP_REMOVED lines=21> */
.L_x_3119:
[----:B------:R-:W-:Y:S05]  /*9bb60*/  BSYNC.RECONVERGENT B2 ;  /* 0x0000000000027941 */ /* 0x000fea0003800200 */
.L_x_3118:
        /* <DEDUP_REMOVED lines=14> */
[----:B------:R-:W-:-:S04]  /*9bc50*/  IMAD.MOV.U32 R128, RZ, RZ, R120 ;  /* 0x000000ffff807224 */ /* 0x000fc800078e0078 */
[----:B------:R-:W-:Y:S01]  /*9bc60*/  @P1 VIADD R120, R128, 0x1 ;  /* 0x0000000180781836 */ /* 0x000fe20000000000 */
[----:B---3--:R-:W-:-:S13]  /*9bc70*/  ISETP.GT.OR P2, PT, R173, RZ, !P1 ;  /* 0x000000ffad00720c */ /* 0x008fda0004f44670 */
[----:B------:R-:W-:-:S05]  /*9bc80*/  @!P2 IADD3 R120, PT, PT, R128, RZ, RZ ;  /* 0x000000ff8078a210 */ /* 0x000fca0007ffe0ff */
[----:B------:R-:W-:-:S07]  /*9bc90*/  @P1 IMAD.MOV.U32 R128, RZ, RZ, R120 ;  /* 0x000000ffff801224 */ /* 0x000fce00078e0078 */
.L_x_3112:
[----:B------:R-:W-:Y:S05]  /*9bca0*/  BSYNC.RECONVERGENT B1 ;  /* 0x0000000000017941 */ /* 0x000fea0003800200 */
.L_x_3111:
        /* <DEDUP_REMOVED lines=11> */
.L_x_3124:
        /* <DEDUP_REMOVED lines=41> */
[----:B----4-:R-:W-:-:S03]  /*9bff0*/  ISETP.GT.AND P1, PT, R126, RZ, PT ;  /* 0x000000ff7e00720c */ /* 0x010fc60003f24270 */
[----:B------:R-:W-:-:S05]  /*9c000*/  VIADD R126, R123, 0x1 ;  /* 0x000000017b7e7836 */ /* 0x000fca0000000000 */
[----:B------:R-:W-:Y:S02]  /*9c010*/  @!P2 IADD3 R126, PT, PT, R123, RZ, RZ ;  /* 0x000000ff7b7ea210 */ /* 0x000fe40007ffe0ff */
        /* <DEDUP_REMOVED lines=25> */
.L_x_3123:
[----:B------:R-:W-:Y:S05]  /*9c1b0*/  BSYNC.RECONVERGENT B2 ;  /* 0x0000000000027941 */ /* 0x000fea0003800200 */
.L_x_3122:
        /* <DEDUP_REMOVED lines=18> */
[----:B------:R-:W-:-:S04]  /*9c2e0*/  VIADD R122, R128, 0x1 ;  /* 0x00000001807a7836 */ /* 0x000fc80000000000 */
[----:B------:R-:W-:Y:S01]  /*9c2f0*/  @!P1 IADD3 R122, PT, PT, R128, RZ, RZ ;  /* 0x000000ff807a9210 */ /* 0x000fe20007ffe0ff */
[----:B------:R-:W-:Y:S01]  /*9c300*/  VIADD R121, R121, 0x8 ;  /* 0x0000000879797836 */ /* 0x000fe20000000000 */
[----:B-----5:R-:W-:-:S03]  /*9c310*/  ISETP.GT.AND P1, PT, R123, RZ, PT ;  /* 0x000000ff7b00720c */ /* 0x020fc60003f24270 */
[----:B------:R-:W-:-:S03]  /*9c320*/  VIADD R123, R122, 0x1 ;  /* 0x000000017a7b7836 */ /* 0x000fc60000000000 */
[----:B------:R-:W-:Y:S01]  /*9c330*/  @!P2 IMAD.MOV R123, RZ, RZ, R122 ;  /* 0x000000ffff7ba224 */ /* 0x000fe200078e027a */
[----:B--2---:R-:W-:-:S03]  /*9c340*/  ISETP.GT.AND P2, PT, R124, RZ, PT ;  /* 0x000000ff7c00720c */ /* 0x004fc60003f44270 */
        /* <DEDUP_REMOVED lines=8> */
[----:B------:R-:W-:-:S03]  /*9c3d0*/  VIADD R123, R122, 0x1 ;  /* 0x000000017a7b7836 */ /* 0x000fc60000000000 */
[----:B------:R-:W-:-:S04]  /*9c3e0*/  @!P2 IMAD.MOV R123, RZ, RZ, R122 ;  /* 0x000000ffff7ba224 */ /* 0x000fc800078e027a */
[----:B------:R-:W-:Y:S01]  /*9c3f0*/  VIADD R122, R123, 0x1 ;  /* 0x000000017b7a7836 */ /* 0x000fe20000000000 */
[----:B---3--:R-:W-:Y:S02]  /*9c400*/  ISETP.GT.AND P1, PT, R127, RZ, PT ;  /* 0x000000ff7f00720c */ /* 0x008fe40003f24270 */
[----:B------:R-:W-:-:S11]  /*9c410*/  ISETP.GT.AND P2, PT, R129, RZ, PT ;  /* 0x000000ff8100720c */ /* 0x000fd60003f44270 */
[----:B------:R-:W-:-:S04]  /*9c420*/  @!P1 IMAD.MOV R122, RZ, RZ, R123 ;  /* 0x000000ffff7a9224 */ /* 0x000fc800078e027b */
[----:B------:R-:W-:Y:S02]  /*9c430*/  VIADD R128, R122, 0x1 ;  /* 0x000000017a807836 */ /* 0x000fe40000000000 */
[----:B------:R-:W-:-:S07]  /*9c440*/  @!P2 IMAD.MOV R128, RZ, RZ, R122 ;  /* 0x000000ffff80a224 */ /* 0x000fce00078e027a */
.L_x_3126:
[----:B------:R-:W-:Y:S05]  /*9c450*/  BSYNC.RECONVERGENT B2 ;  /* 0x0000000000027941 */ /* 0x000fea0003800200 */
.L_x_3125:
        /* <DEDUP_REMOVED lines=17> */
[----:B------:R-:W-:Y:S02]  /*9c570*/  VIADD R122, R120, 0x1 ;  /* 0x00000001787a7836 */ /* 0x000fe40000000000 */
[----:B------:R-:W-:Y:S01]  /*9c580*/  @!P2 IMAD.MOV R122, RZ, RZ, R120 ;  /* 0x000000ffff7aa224 */ /* 0x000fe200078e0278 */
[----:B--2---:R-:W-:-:S04]  /*9c590*/  ISETP.GT.AND P2, PT, R124, RZ, PT ;  /* 0x000000ff7c00720c */ /* 0x004fc80003f44270 */
[----:B------:R-:W-:-:S03]  /*9c5a0*/  IADD3 R120, PT, PT, R122, 0x1, RZ ;  /* 0x000000017a787810 */ /* 0x000fc60007ffe0ff */
[----:B------:R-:W-:-:S04]  /*9c5b0*/  @!P0 IMAD.MOV R120, RZ, RZ, R122 ;  /* 0x000000ffff788224 */ /* 0x000fc800078e027a */
[----:B------:R-:W-:Y:S02]  /*9c5c0*/  VIADD R128, R120, 0x1 ;  /* 0x0000000178807836 */ /* 0x000fe40000000000 */
[----:B------:R-:W-:-:S07]  /*9c5d0*/  @!P2 IMAD.MOV R128, RZ, RZ, R120 ;  /* 0x000000ffff80a224 */ /* 0x000fce00078e0278 */
.L_x_3128:
[----:B------:R-:W-:Y:S05]  /*9c5e0*/  BSYNC.RECONVERGENT B2 ;  /* 0x0000000000027941 */ /* 0x000fea0003800200 */
.L_x_3127:
        /* <DEDUP_REMOVED lines=20> */
.L_x_3121:
[----:B------:R-:W-:Y:S05]  /*9c730*/  BSYNC.RECONVERGENT B1 ;  /* 0x0000000000017941 */ /* 0x000fea0003800200 */
.L_x_3120:
        /* <DEDUP_REMOVED lines=34> */
[----:B------:R-:W-:Y:S01]  /*9c960*/  IMAD.MOV.U32 R120, RZ, RZ, R174 ;  /* 0x000000ffff787224 */ /* 0x000fe200078e00ae */
[----:B------:R-:W-:-:S07]  /*9c970*/  MOV R121, R175 ;  /* 0x000000af00797202 */ /* 0x000fce0000000f00 */
.L_x_3130:
[----:B------:R-:W-:Y:S05]  /*9c980*/  BSYNC.RECONVERGENT B1 ;  /* 0x0000000000017941 */ /* 0x000fea0003800200 */
.L_x_3129:
[----:B------:R-:W-:Y:S01]  /*9c990*/  UMOV UR10, 0x66666666 ;  /* 0x66666666000a7882 */ /* 0x000fe20000000000 */
[----:B------:R-:W-:Y:S01]  /*9c9a0*/  UMOV UR11, 0x40711266 ;  /* 0x40711266000b7882 */ /* 0x000fe20000000000 */
[----:B------:R-:W-:Y:S01]  /*9c9b0*/  IMAD.MOV.U32 R122, RZ, RZ, 0x0 ;  /* 0x00000000ff7a7424 */ /* 0x000fe200078e00ff */
[----:B------:R-:W-:Y:S01]  /*9c9c0*/  DADD R120, R120, -UR10 ;  /* 0x8000000a78787e29 */ /* 0x000fe20008000000 */
[----:B------:R-:W-:-:S07]  /*9c9d0*/  IMAD.MOV.U32 R123, RZ, RZ, 0x40590000 ;  /* 0x40590000ff7b7424 */ /* 0x000fce00078e00ff */
[----:B------:R-:W-:-:S11]  /*9c9e0*/  DFMA R120, R120, R122, 0.5 ;  /* 0x3fe000007878742b */ /* 0x000fd6000000007a */
.L_x_3110:
[----:B------:R-:W-:Y:S05]  /*9c9f0*/  BSYNC.RECONVERGENT B0 ;  /* 0x0000000000007941 */ /* 0x000fea0003800200 */
.L_x_3109:
        /* <DEDUP_REMOVED lines=29> */
.L_x_3132:
[----:B------:R-:W-:Y:S05]  /*9cbd0*/  BSYNC.RECONVERGENT B0 ;  /* 0x0000000000007941 */ /* 0x000fea0003800200 */
.L_x_3131:
[----:B------:R-:W-:Y:S02]  /*9cbe0*/  IMAD.MOV.U32 R120, RZ, RZ, R122 ;  /* 0x000000ffff787224 */ /* 0x000fe400078e007a */
[----:B------:R-:W-:-:S07]  /*9cbf0*/  IMAD.MOV.U32 R121, RZ, RZ, R123 ;  /* 0x000000ffff797224 */ /* 0x000fce00078e007b */
.L_x_3060:
[----:B------:R-:W-:Y:S05]  /*9cc00*/  BSYNC.RECONVERGENT B4 ;  /* 0x0000000000047941 */ /* 0x000fea0003800200 */
.L_x_3059:
[----:B------:R-:W-:-:S14]  /*9cc10*/  DSETP.GT.AND P0, PT, R120, R2, PT ;  /* 0x000000027800722a */ /* 0x000fdc0003f04000 */
[----:B------:R-:W-:Y:S05]  /*9cc20*/  @P0 BRA `(.L_x_705) ;  /* 0x000014a400580947 */ /* 0x000fea0003800000 */
[----:B------:R-:W-:Y:S05]  /*9cc30*/  BMOV.32.CLEAR RZ, B0 ;  /* 0x0000000000ff7355 */ /* 0x000fea0000100000 */
[----:B------:R-:W-:Y:S01]  /*9cc40*/  BSSY.RECONVERGENT B0, `(.L_x_3133) ;  /* 0x0000009000007945 */ /* 0x000fe20003800200 */
[----:B------:R-:W-:-:S07]  /*9cc50*/  IMAD.MOV.U32 R122, RZ, RZ, RZ ;  /* 0x000000ffff7a7224 */ /* 0x000fce00078e00ff */
.L_x_3134:
        /* <DEDUP_REMOVED lines=8> */
.L_x_3133:
        /* <DEDUP_REMOVED lines=12> */
.L_x_3138:
[----:B------:R-:W-:Y:S01]  /*9cda0*/  IADD3 R122, P0, PT, R184, R120, RZ ;  /* 0x00000078b87a7210 */ /* 0x000fe20007f1e0ff */
[----:B------:R-:W-:-:S03]  /*9cdb0*/  IMAD.IADD R125, R124, 0x1, R125 ;  /* 0x000000017c7d7824 */ /* 0x000fc600078e027d */
[----:B------:R-:W-:-:S05]  /*9cdc0*/  IADD3.X R123, PT, PT, RZ, R185, RZ, P0, !PT ;  /* 0x000000b9ff7b7210 */ /* 0x000fca00007fe4ff */
        /* <DEDUP_REMOVED lines=28> */
.L_x_3137:
[----:B------:R-:W-:Y:S01]  /*9cf90*/  BSSY.RECONVERGENT B1, `(.L_x_3139) ;  /* 0x0000009000017945 */ /* 0x000fe20003800200 */
[----:B------:R-:W-:-:S07]  /*9cfa0*/  IMAD.MOV.U32 R122, RZ, RZ, RZ ;  /* 0x000000ffff7a7224 */ /* 0x000fce00078e00ff */
.L_x_3140:
        /* <DEDUP_REMOVED lines=8> */
.L_x_3139:
        /* <DEDUP_REMOVED lines=10> */
.L_x_3142:
        /* <DEDUP_REMOVED lines=31> */
.L_x_3141:
        /* <DEDUP_REMOVED lines=56> */
.L_x_3136:
        /* <DEDUP_REMOVED lines=55> */
.L_x_3143:
[----:B------:R-:W-:Y:S05]  /*9d9b0*/  BSYNC.RECONVERGENT B0 ;  /* 0x0000000000007941 */ /* 0x000fea0003800200 */
.L_x_3135:
[----:B------:R-:W-:Y:S05]  /*9d9c0*/  BMOV.32.CLEAR RZ, B0 ;  /* 0x0000000000ff7355 */ /* 0x000fea0000100000 */
[----:B------:R-:W-:Y:S01]  /*9d9d0*/  BSSY.RECONVERGENT B0, `(.L_x_3144) ;  /* 0x0000009000007945 */ /* 0x000fe20003800200 */
[----:B------:R-:W-:-:S07]  /*9d9e0*/  IMAD.MOV.U32 R122, RZ, RZ, RZ ;  /* 0x000000ffff7a7224 */ /* 0x000fce00078e00ff */
.L_x_3145:
        /* <DEDUP_REMOVED lines=8> */
.L_x_3144:
[----:B------:R-:W-:Y:S05]  /*9da70*/  BMOV.32.CLEAR RZ, B0 ;  /* 0x0000000000ff7355 */ /* 0x000fea0000100000 */
[----:B------:R-:W-:Y:S01]  /*9da80*/  BSSY.RECONVERGENT B0, `(.L_x_3146) ;  /* 0x0000009000007945 */ /* 0x000fe20003800200 */
[----:B------:R-:W-:-:S07]  /*9da90*/  IMAD.MOV.U32 R122, RZ, RZ, RZ ;  /* 0x000000ffff7a7224 */ /* 0x000fce00078e00ff */
.L_x_3147:
[----:B------:R-:W-:-:S04]  /*9daa0*/  IADD3 R120, P0, PT, R184, R122, RZ ;  /* 0x0000007ab8787210 */ /* 0x000fc80007f1e0ff */
[----:B------:R-:W-:-:S05]  /*9dab0*/  IADD3.X R121, PT, PT, RZ, R185, RZ, P0, !PT ;  /* 0x000000b9ff797210 */ /* 0x000fca00007fe4ff */
[----:B------:R-:W3:Y:S01]  /*9dac0*/  LD.E.U8 R120, desc[UR6][R120.64] ;  /* 0x0000000678787980 */ /* 0x000ee2000c101100 */
[----:B------:R-:W-:Y:S02]  /*9dad0*/  IMAD.MOV.U32 R172, RZ, RZ, R122 ;  /* 0x000000ffffac7224 */ /* 0x000fe400078e007a */
[----:B------:R-:W-:Y:S01]  /*9dae0*/  VIADD R122, R122, 0x1 ;  /* 0x000000017a7a7836 */ /* 0x000fe20000000000 */
[----:B---3--:R-:W-:-:S13]  /*9daf0*/  ISETP.NE.AND P0, PT, R120, RZ, PT ;  /* 0x000000ff7800720c */ /* 0x008fda0003f05270 */
[----:B------:R-:W-:Y:S05]  /*9db00*/  @P0 BRA `(.L_x_3147) ;  /* 0xfffffffc00e40947 */ /* 0x000fea000383ffff */
[----:B------:R-:W-:Y:S05]  /*9db10*/  BSYNC.RECONVERGENT B0 ;  /* 0x0000000000007941 */ /* 0x000fea0003800200 */
.L_x_3146:
        /* <DEDUP_REMOVED lines=11> */
.L_x_3172:
        /* <DEDUP_REMOVED lines=13> */
.L_x_3153:
[----:B------:R-:W-:-:S13]  /*9dca0*/  ISETP.NE.AND P0, PT, R121, 0x47, PT ;  /* 0x000000477900780c */ /* 0x000fda0003f05270 */
[----:B------:R-:W-:Y:S05]  /*9dcb0*/  @!P0 BRA `(.L_x_3156) ;  /* 0x0000000000148947 */ /* 0x000fea0003800000 */
[----:B------:R-:W-:Y:S01]  /*9dcc0*/  ISETP.NE.AND P0, PT, R121, 0x54, PT ;  /* 0x000000547900780c */ /* 0x000fe20003f05270 */
[----:B------:R-:W-:-:S12]  /*9dcd0*/  IMAD.MOV.U32 R126, RZ, RZ, 0x3 ;  /* 0x00000003ff7e7424 */ /* 0x000fd800078e00ff */
[----:B------:R-:W-:Y:S05]  /*9dce0*/  @!P0 BRA `(.L_x_3154) ;  /* 0x00000000000c8947 */ /* 0x000fea0003800000 */
.L_x_3155:
[----:B------:R-:W-:Y:S01]  /*9dcf0*/  IMAD.MOV.U32 R126, RZ, RZ, 0x4 ;  /* 0x00000004ff7e7424 */ /* 0x000fe200078e00ff */
[----:B------:R-:W-:Y:S06]  /*9dd00*/  BRA `(.L_x_3154) ;  /* 0x0000000000047947 */ /* 0x000fec0003800000 */
.L_x_3156:
[----:B------:R-:W-:-:S07]  /*9dd10*/  IMAD.MOV.U32 R126, RZ, RZ, 0x2 ;  /* 0x00000002ff7e7424 */ /* 0x000fce00078e00ff */
.L_x_3154:
[----:B------:R-:W-:Y:S05]  /*9dd20*/  BSYNC.RECONVERGENT B2 ;  /* 0x0000000000027941 */ /* 0x000fea0003800200 */
.L_x_3152:
        /* <DEDUP_REMOVED lines=13> */
.L_x_3158:
[----:B------:R-:W-:-:S13]  /*9de00*/  ISETP.NE.AND P0, PT, R127, 0x47, PT ;  /* 0x000000477f00780c */ /* 0x000fda0003f05270 */
[----:B------:R-:W-:Y:S05]  /*9de10*/  @!P0 BRA `(.L_x_3161) ;  /* 0x0000000000148947 */ /* 0x000fea0003800000 */
[----:B------:R-:W-:Y:S01]  /*9de20*/  ISETP.NE.AND P0, PT, R127, 0x54, PT ;  /* 0x000000547f00780c */ /* 0x000fe20003f05270 */
[----:B------:R-:W-:-:S12]  /*9de30*/  IMAD.MOV.U32 R126, RZ, RZ, 0x3 ;  /* 0x00000003ff7e7424 */ /* 0x000fd800078e00ff */
[----:B------:R-:W-:Y:S05]  /*9de40*/  @!P0 BRA `(.L_x_3159) ;  /* 0x00000000000c8947 */ /* 0x000fea0003800000 */
.L_x_3160:
[----:B------:R-:W-:Y:S01]  /*9de50*/  IMAD.MOV.U32 R126, RZ, RZ, 0x4 ;  /* 0x00000004ff7e7424 */ /* 0x000fe200078e00ff */
[----:B------:R-:W-:Y:S06]  /*9de60*/  BRA `(.L_x_3159) ;  /* 0x0000000000047947 */ /* 0x000fec0003800000 */
.L_x_3161:
[----:B------:R-:W-:-:S07]  /*9de70*/  IMAD.MOV.U32 R126, RZ, RZ, 0x2 ;  /* 0x00000002ff7e7424 */ /* 0x000fce00078e00ff */
.L_x_3159:
[----:B------:R-:W-:Y:S05]  /*9de80*/  BSYNC.RECONVERGENT B2 ;  /* 0x0000000000027941 */ /* 0x000fea0003800200 */
.L_x_3157:
        /* <DEDUP_REMOVED lines=12> */
.L_x_3163:
[----:B------:R-:W-:-:S13]  /*9df50*/  ISETP.NE.AND P0, PT, R127, 0x47, PT ;  /* 0x000000477f00780c */ /* 0x000fda0003f05270 */
[----:B------:R-:W-:Y:S05]  /*9df60*/  @!P0 BRA `(.L_x_3166) ;  /* 0x0000000000148947 */ /* 0x000fea0003800000 */
[----:B------:R-:W-:Y:S01]  /*9df70*/  ISETP.NE.AND P0, PT, R127, 0x54, PT ;  /* 0x000000547f00780c */ /* 0x000fe20003f05270 */
[----:B------:R-:W-:-:S12]  /*9df80*/  IMAD.MOV.U32 R126, RZ, RZ, 0x3 ;  /* 0x00000003ff7e7424 */ /* 0x000fd800078e00ff */
[----:B------:R-:W-:Y:S05]  /*9df90*/  @!P0 BRA `(.L_x_3164) ;  /* 0x00000000000c8947 */ /* 0x000fea0003800000 */
.L_x_3165:
[----:B------:R-:W-:Y:S01]  /*9dfa0*/  IMAD.MOV.U32 R126, RZ, RZ, 0x4 ;  /* 0x00000004ff7e7424 */ /* 0x000fe200078e00ff */
[----:B------:R-:W-:Y:S06]  /*9dfb0*/  BRA `(.L_x_3164) ;  /* 0x0000000000047947 */ /* 0x000fec0003800000 */
.L_x_3166:
[----:B------:R-:W-:-:S07]  /*9dfc0*/  IMAD.MOV.U32 R126, RZ, RZ, 0x2 ;  /* 0x00000002ff7e7424 */ /* 0x000fce00078e00ff */
.L_x_3164:
[----:B------:R-:W-:Y:S05]  /*9dfd0*/  BSYNC.RECONVERGENT B2 ;  /* 0x0000000000027941 */ /* 0x000fea0003800200 */
.L_x_3162:
        /* <DEDUP_REMOVED lines=12> */
.L_x_3168:
[----:B------:R-:W-:-:S13]  /*9e0a0*/  ISETP.NE.AND P0, PT, R123, 0x47, PT ;  /* 0x000000477b00780c */ /* 0x000fda0003f05270 */
[----:B------:R-:W-:Y:S05]  /*9e0b0*/  @!P0 BRA `(.L_x_3171) ;  /* 0x0000000000148947 */ /* 0x000fea0003800000 */
[----:B------:R-:W-:Y:S01]  /*9e0c0*/  ISETP.NE.AND P0, PT, R123, 0x54, PT ;  /* 0x000000547b00780c */ /* 0x000fe20003f05270 */
[----:B------:R-:W-:-:S12]  /*9e0d0*/  IMAD.MOV.U32 R122, RZ, RZ, 0x3 ;  /* 0x00000003ff7a7424 */ /* 0x000fd800078e00ff */
[----:B------:R-:W-:Y:S05]  /*9e0e0*/  @!P0 BRA `(.L_x_3169) ;  /* 0x00000000000c8947 */ /* 0x000fea0003800000 */
.L_x_3170:
[----:B------:R-:W-:Y:S01]  /*9e0f0*/  IMAD.MOV.U32 R122, RZ, RZ, 0x4 ;  /* 0x00000004ff7a7424 */ /* 0x000fe200078e00ff */
[----:B------:R-:W-:Y:S06]  /*9e100*/  BRA `(.L_x_3169) ;  /* 0x0000000000047947 */ /* 0x000fec0003800000 */
.L_x_3171:
[----:B------:R-:W-:-:S07]  /*9e110*/  MOV R122, 0x2 ;  /* 0x00000002007a7802 */ /* 0x000fce0000000f00 */
.L_x_3169:
[----:B------:R-:W-:Y:S05]  /*9e120*/  BSYNC.RECONVERGENT B2 ;  /* 0x0000000000027941 */ /* 0x000fea0003800200 */
.L_x_3167:
[----:B------:R3:W-:Y:S02]  /*9e130*/  STL.U8 [R121+0x27db], R122 ;  /* 0x0027db7a79007387 */ /* 0x0007e40000100000 */
[C---:B---3--:R-:W-:Y:S02]  /*9e140*/  VIADD R121, R120.reuse, 0x3 ;  /* 0x0000000378797836 */ /* 0x048fe40000000000 */
[----:B------:R-:W-:-:S03]  /*9e150*/  VIADD R120, R120, 0x4 ;  /* 0x0000000478787836 */ /* 0x000fc60000000000 */
[----:B------:R-:W-:-:S13]  /*9e160*/  ISETP.NE.AND P0, PT, R121, R124, PT ;  /* 0x0000007c7900720c */ /* 0x000fda0003f05270 */
[----:B------:R-:W-:Y:S05]  /*9e170*/  @P0 BRA `(.L_x_3172) ;  /* 0xfffffff800940947 */ /* 0x000fea000383ffff */
.L_x_3151:
[----:B------:R-:W-:Y:S05]  /*9e180*/  BSYNC.RECONVERGENT B0 ;  /* 0x0000000000007941 */ /* 0x000fea0003800200 */
.L_x_3150:
        /* <DEDUP_REMOVED lines=16> */
.L_x_3174:
[----:B------:R-:W-:-:S13]  /*9e290*/  ISETP.NE.AND P0, PT, R124, 0x47, PT ;  /* 0x000000477c00780c */ /* 0x000fda0003f05270 */
[----:B------:R-:W-:Y:S05]  /*9e2a0*/  @!P0 BRA `(.L_x_3177) ;  /* 0x0000000000148947 */ /* 0x000fea0003800000 */
[----:B------:R-:W-:Y:S01]  /*9e2b0*/  ISETP.NE.AND P0, PT, R124, 0x54, PT ;  /* 0x000000547c00780c */ /* 0x000fe20003f05270 */
[----:B------:R-:W-:-:S12]  /*9e2c0*/  IMAD.MOV.U32 R121, RZ, RZ, 0x3 ;  /* 0x00000003ff797424 */ /* 0x000fd800078e00ff */
[----:B------:R-:W-:Y:S05]  /*9e2d0*/  @!P0 BRA `(.L_x_3175) ;  /* 0x00000000000c8947 */ /* 0x000fea0003800000 */
.L_x_3176:
[----:B------:R-:W-:Y:S01]  /*9e2e0*/  IMAD.MOV.U32 R121, RZ, RZ, 0x4 ;  /* 0x00000004ff797424 */ /* 0x000fe200078e00ff */
[----:B------:R-:W-:Y:S06]  /*9e2f0*/  BRA `(.L_x_3175) ;  /* 0x0000000000047947 */ /* 0x000fec0003800000 */
.L_x_3177:
[----:B------:R-:W-:-:S07]  /*9e300*/  IMAD.MOV.U32 R121, RZ, RZ, 0x2 ;  /* 0x00000002ff797424 */ /* 0x000fce00078e00ff */
.L_x_3175:
[----:B------:R-:W-:Y:S05]  /*9e310*/  BSYNC.RECONVERGENT B0 ;  /* 0x0000000000007941 */ /* 0x000fea0003800200 */
.L_x_3173:
        /* <DEDUP_REMOVED lines=16> */
.L_x_3179:
[----:B------:R-:W-:-:S13]  /*9e420*/  ISETP.NE.AND P0, PT, R126, 0x47, PT ;  /* 0x000000477e00780c */ /* 0x000fda0003f05270 */
[----:B------:R-:W-:Y:S05]  /*9e430*/  @!P0 BRA `(.L_x_3182) ;  /* 0x0000000000148947 */ /* 0x000fea0003800000 */
[----:B------:R-:W-:Y:S01]  /*9e440*/  ISETP.NE.AND P0, PT, R126, 0x54, PT ;  /* 0x000000547e00780c */ /* 0x000fe20003f05270 */
[----:B---3--:R-:W-:-:S12]  /*9e450*/  IMAD.MOV.U32 R121, RZ, RZ, 0x3 ;  /* 0x00000003ff797424 */ /* 0x008fd800078e00ff */
[----:B------:R-:W-:Y:S05]  /*9e460*/  @!P0 BRA `(.L_x_3180) ;  /* 0x00000000000c8947 */ /* 0x000fea0003800000 */
.L_x_3181:
[----:B------:R-:W-:Y:S01]  /*9e470*/  IMAD.MOV.U32 R121, RZ, RZ, 0x4 ;  /* 0x00000004ff797424 */ /* 0x000fe200078e00ff */
[----:B------:R-:W-:Y:S06]  /*9e480*/  BRA `(.L_x_3180) ;  /* 0x0000000000047947 */ /* 0x000fec0003800000 */
.L_x_3182:
[----:B---3--:R-:W-:-:S07]  /*9e490*/  IMAD.MOV.U32 R121, RZ, RZ, 0x2 ;  /* 0x00000002ff797424 */ /* 0x008fce00078e00ff */
.L_x_3180:
[----:B------:R-:W-:Y:S05]  /*9e4a0*/  BSYNC.RECONVERGENT B0 ;  /* 0x0000000000007941 */ /* 0x000fea0003800200 */
.L_x_3178:
        /* <DEDUP_REMOVED lines=16> */
.L_x_3184:
[----:B------:R-:W-:-:S13]  /*9e5b0*/  ISETP.NE.AND P0, PT, R122, 0x47, PT ;  /* 0x000000477a00780c */ /* 0x000fda0003f05270 */
[----:B------:R-:W-:Y:S05]  /*9e5c0*/  @!P0 BRA `(.L_x_3187) ;  /* 0x0000000000148947 */ /* 0x000fea0003800000 */
[----:B------:R-:W-:Y:S01]  /*9e5d0*/  ISETP.NE.AND P0, PT, R122, 0x54, PT ;  /* 0x000000547a00780c */ /* 0x000fe20003f05270 */
[----:B------:R-:W-:-:S12]  /*9e5e0*/  IMAD.MOV.U32 R120, RZ, RZ, 0x3 ;  /* 0x00000003ff787424 */ /* 0x000fd800078e00ff */
[----:B------:R-:W-:Y:S05]  /*9e5f0*/  @!P0 BRA `(.L_x_3185) ;  /* 0x00000000000c8947 */ /* 0x000fea0003800000 */
.L_x_3186:
[----:B------:R-:W-:Y:S01]  /*9e600*/  IMAD.MOV.U32 R120, RZ, RZ, 0x4 ;  /* 0x00000004ff787424 */ /* 0x000fe200078e00ff */
[----:B------:R-:W-:Y:S06]  /*9e610*/  BRA `(.L_x_3185) ;  /* 0x0000000000047947 */ /* 0x000fec0003800000 */
.L_x_3187:
[----:B------:R-:W-:-:S07]  /*9e620*/  IMAD.MOV.U32 R120, RZ, RZ, 0x2 ;  /* 0x00000002ff787424 */ /* 0x000fce00078e00ff */
.L_x_3185:
[----:B------:R-:W-:Y:S05]  /*9e630*/  BSYNC.RECONVERGENT B0 ;  /* 0x0000000000007941 */ /* 0x000fea0003800200 */
.L_x_3183:
[----:B------:R4:W-:Y:S02]  /*9e640*/  STL.U8 [R124+0x27da], R120 ;  /* 0x0027da787c007387 */ /* 0x0009e40000100000 */
.L_x_3149:
[----:B------:R-:W-:Y:S05]  /*9e650*/  BSYNC.RECONVERGENT B1 ;  /* 0x0000000000017941 */ /* 0x000fea0003800200 */
.L_x_3148:
        /* <DEDUP_REMOVED lines=11> */
.L_x_3212:
        /* <DEDUP_REMOVED lines=14> */
.L_x_3193:
[----:B------:R-:W-:-:S13]  /*9e7f0*/  ISETP.NE.AND P2, PT, R123, 0x47, PT ;  /* 0x000000477b00780c */ /* 0x000fda0003f45270 */
[----:B------:R-:W-:Y:S05]  /*9e800*/  @!P2 BRA `(.L_x_3196) ;  /* 0x000000000014a947 */ /* 0x000fea0003800000 */
[----:B------:R-:W-:Y:S01]  /*9e810*/  ISETP.NE.AND P2, PT, R123, 0x54, PT ;  /* 0x000000547b00780c */ /* 0x000fe20003f45270 */
[----:B------:R-:W-:-:S12]  /*9e820*/  HFMA2 R122, -RZ, RZ, 0, 1.78813934326171875e-07 ;  /* 0x00000003ff7a7431 */ /* 0x000fd800000001ff */
[----:B------:R-:W-:Y:S05]  /*9e830*/  @!P2 BRA `(.L_x_3194) ;  /* 0x00000000000ca947 */ /* 0x000fea0003800000 */
.L_x_3195:
[----:B------:R-:W-:Y:S01]  /*9e840*/  IMAD.MOV.U32 R122, RZ, RZ, 0x4 ;  /* 0x00000004ff7a7424 */ /* 0x000fe200078e00ff */
[----:B------:R-:W-:Y:S06]  /*9e850*/  BRA `(.L_x_3194) ;  /* 0x0000000000047947 */ /* 0x000fec0003800000 */
.L_x_3196:
[----:B------:R-:W-:-:S07]  /*9e860*/  IMAD.MOV.U32 R122, RZ, RZ, 0x2 ;  /* 0x00000002ff7a7424 */ /* 0x000fce00078e00ff */
.L_x_3194:
[----:B------:R-:W-:Y:S05]  /*9e870*/  BSYNC.RECONVERGENT B2 ;  /* 0x0000000000027941 */ /* 0x000fea0003800200 */
.L_x_3192:
        /* <DEDUP_REMOVED lines=17> */
.L_x_3198:
[----:B------:R-:W-:-:S13]  /*9e990*/  ISETP.NE.AND P2, PT, R123, 0x47, PT ;  /* 0x000000477b00780c */ /* 0x000fda0003f45270 */
[----:B------:R-:W-:Y:S05]  /*9e9a0*/  @!P2 BRA `(.L_x_3201) ;  /* 0x000000000014a947 */ /* 0x000fea0003800000 */
[----:B------:R-:W-:Y:S01]  /*9e9b0*/  ISETP.NE.AND P2, PT, R123, 0x54, PT ;  /* 0x000000547b00780c */ /* 0x000fe20003f45270 */
[----:B------:R-:W-:-:S12]  /*9e9c0*/  IMAD.MOV.U32 R122, RZ, RZ, 0x3 ;  /* 0x00000003ff7a7424 */ /* 0x000fd800078e00ff */
[----:B------:R-:W-:Y:S05]  /*9e9d0*/  @!P2 BRA `(.L_x_3199) ;  /* 0x00000000000ca947 */ /* 0x000fea0003800000 */
.L_x_3200:
[----:B------:R-:W-:Y:S01]  /*9e9e0*/  IMAD.MOV.U32 R122, RZ, RZ, 0x4 ;  /* 0x00000004ff7a7424 */ /* 0x000fe200078e00ff */
[----:B------:R-:W-:Y:S06]  /*9e9f0*/  BRA `(.L_x_3199) ;  /* 0x0000000000047947 */ /* 0x000fec0003800000 */
.L_x_3201:
[----:B------:R-:W-:-:S07]  /*9ea00*/  IMAD.MOV.U32 R122, RZ, RZ, 0x2 ;  /* 0x00000002ff7a7424 */ /* 0x000fce00078e00ff */
.L_x_3199:
[----:B------:R-:W-:Y:S05]  /*9ea10*/  BSYNC.RECONVERGENT B2 ;  /* 0x0000000000027941 */ /* 0x000fea0003800200 */
.L_x_3197:
        /* <DEDUP_REMOVED lines=15> */
.L_x_3203:
[----:B------:R-:W-:-:S13]  /*9eb10*/  ISETP.NE.AND P2, PT, R123, 0x47, PT ;  /* 0x000000477b00780c */ /* 0x000fda0003f45270 */
[----:B------:R-:W-:Y:S05]  /*9eb20*/  @!P2 BRA `(.L_x_3206) ;  /* 0x000000000014a947 */ /* 0x000fea0003800000 */
[----:B------:R-:W-:Y:S01]  /*9eb30*/  ISETP.NE.AND P2, PT, R123, 0x54, PT ;  /* 0x000000547b00780c */ /* 0x000fe20003f45270 */
[----:B------:R-:W-:-:S12]  /*9eb40*/  IMAD.MOV.U32 R122, RZ, RZ, 0x3 ;  /* 0x00000003ff7a7424 */ /* 0x000fd800078e00ff */
[----:B------:R-:W-:Y:S05]  /*9eb50*/  @!P2 BRA `(.L_x_3204) ;  /* 0x00000000000ca947 */ /* 0x000fea0003800000 */
.L_x_3205:
[----:B------:R-:W-:Y:S01]  /*9eb60*/  IMAD.MOV.U32 R122, RZ, RZ, 0x4 ;  /* 0x00000004ff7a7424 */ /* 0x000fe200078e00ff */
[----:B------:R-:W-:Y:S06]  /*9eb70*/  BRA `(.L_x_3204) ;  /* 0x0000000000047947 */ /* 0x000fec0003800000 */
.L_x_3206:
[----:B------:R-:W-:-:S07]  /*9eb80*/  IMAD.MOV.U32 R122, RZ, RZ, 0x2 ;  /* 0x00000002ff7a7424 */ /* 0x000fce00078e00ff */
.L_x_3204:
[----:B------:R-:W-:Y:S05]  /*9eb90*/  BSYNC.RECONVERGENT B2 ;  /* 0x0000000000027941 */ /* 0x000fea0003800200 */
.L_x_3202:
        /* <DEDUP_REMOVED lines=16> */
.L_x_3208:
[----:B------:R-:W-:-:S13]  /*9eca0*/  ISETP.NE.AND P2, PT, R123, 0x47, PT ;  /* 0x000000477b00780c */ /* 0x000fda0003f45270 */
[----:B------:R-:W-:Y:S05]  /*9ecb0*/  @!P2 BRA `(.L_x_3211) ;  /* 0x000000000014a947 */ /* 0x000fea0003800000 */
[----:B------:R-:W-:Y:S01]  /*9ecc0*/  ISETP.NE.AND P2, PT, R123, 0x54, PT ;  /* 0x000000547b00780c */ /* 0x000fe20003f45270 */
[----:B------:R-:W-:-:S12]  /*9ecd0*/  IMAD.MOV.U32 R122, RZ, RZ, 0x3 ;  /* 0x00000003ff7a7424 */ /* 0x000fd800078e00ff */
[----:B------:R-:W-:Y:S05]  /*9ece0*/  @!P2 BRA `(.L_x_3209) ;  /* 0x00000000000ca947 */ /* 0x000fea0003800000 */
.L_x_3210:
[----:B------:R-:W-:Y:S01]  /*9ecf0*/  IMAD.MOV.U32 R122, RZ, RZ, 0x4 ;  /* 0x00000004ff7a7424 */ /* 0x000fe200078e00ff */
[----:B------:R-:W-:Y:S06]  /*9ed00*/  BRA `(.L_x_3209) ;  /* 0x0000000000047947 */ /* 0x000fec0003800000 */
.L_x_3211:
[----:B------:R-:W-:-:S07]  /*9ed10*/  MOV R122, 0x2 ;  /* 0x00000002007a7802 */ /* 0x000fce0000000f00 */
.L_x_3209:
[----:B------:R-:W-:Y:S05]  /*9ed20*/  BSYNC.RECONVERGENT B2 ;  /* 0x0000000000027941 */ /* 0x000fea0003800200 */
.L_x_3207:
[----:B------:R3:W-:Y:S01]  /*9ed30*/  STL.U8 [R125+0x27f6], R122 ;  /* 0x0027f67a7d007387 */ /* 0x0007e20000100000 */
[----:B------:R-:W-:Y:S01]  /*9ed40*/  ISETP.NE.AND P2, PT, R126, R121, PT ;  /* 0x000000797e00720c */ /* 0x000fe20003f45270 */
[----:B------:R-:W-:-:S12]  /*9ed50*/  VIADD R120, R120, 0x4 ;  /* 0x0000000478787836 */ /* 0x000fd80000000000 */
[----:B---3--:R-:W-:Y:S05]  /*9ed60*/  @P2 BRA `(.L_x_3212) ;  /* 0xfffffff800682947 */ /* 0x008fea000383ffff */
.L_x_3191:
[----:B------:R-:W-:Y:S05]  /*9ed70*/  BSYNC.RECONVERGENT B0 ;  /* 0x0000000000007941 */ /* 0x000fea0003800200 */
.L_x_3190:
        /* <DEDUP_REMOVED lines=17> */
.L_x_3214:
[----:B------:R-:W-:-:S13]  /*9ee90*/  ISETP.NE.AND P2, PT, R123, 0x47, PT ;  /* 0x000000477b00780c */ /* 0x000fda0003f45270 */
[----:B------:R-:W-:Y:S05]  /*9eea0*/  @!P2 BRA `(.L_x_3217) ;  /* 0x000000000014a947 */ /* 0x000fea0003800000 */
[----:B------:R-:W-:Y:S01]  /*9eeb0*/  ISETP.NE.AND P2, PT, R123, 0x54, PT ;  /* 0x000000547b00780c */ /* 0x000fe20003f45270 */
[----:B------:R-:W-:-:S12]  /*9eec0*/  IMAD.MOV.U32 R122, RZ, RZ, 0x3 ;  /* 0x00000003ff7a7424 */ /* 0x000fd800078e00ff */
[----:B------:R-:W-:Y:S05]  /*9eed0*/  @!P2 BRA `(.L_x_3215) ;  /* 0x00000000000ca947 */ /* 0x000fea0003800000 */
.L_x_3216:
[----:B------:R-:W-:Y:S01]  /*9eee0*/  IMAD.MOV.U32 R122, RZ, RZ, 0x4 ;  /* 0x00000004ff7a7424 */ /* 0x000fe200078e00ff */
[----:B------:R-:W-:Y:S06]  /*9eef0*/  BRA `(.L_x_3215) ;  /* 0x0000000000047947 */ /* 0x000fec0003800000 */
.L_x_3217:
[----:B------:R-:W-:-:S07]  /*9ef00*/  IMAD.MOV.U32 R122, RZ, RZ, 0x2 ;  /* 0x00000002ff7a7424 */ /* 0x000fce00078e00ff */
.L_x_3215:
[----:B------:R-:W-:Y:S05]  /*9ef10*/  BSYNC.RECONVERGENT B0 ;  /* 0x0000000000007941 */ /* 0x000fea0003800200 */
.L_x_3213:
        /* <DEDUP_REMOVED lines=20> */
.L_x_3219:
[----:B------:R-:W-:-:S13]  /*9f060*/  ISETP.NE.AND P2, PT, R123, 0x47, PT ;  /* 0x000000477b00780c */ /* 0x000fda0003f45270 */
[----:B------:R-:W-:Y:S05]  /*9f070*/  @!P2 BRA `(.L_x_3222) ;  /* 0x000000000014a947 */ /* 0x000fea0003800000 */
[----:B------:R-:W-:Y:S01]  /*9f080*/  ISETP.NE.AND P2, PT, R123, 0x54, PT ;  /* 0x000000547b00780c */ /* 0x000fe20003f45270 */
[----:B------:R-:W-:-:S12]  /*9f090*/  IMAD.MOV.U32 R122, RZ, RZ, 0x3 ;  /* 0x00000003ff7a7424 */ /* 0x000fd800078e00ff */
[----:B------:R-:W-:Y:S05]  /*9f0a0*/  @!P2 BRA `(.L_x_3220) ;  /* 0x00000000000ca947 */ /* 0x000fea0003800000 */
.L_x_3221:
[----:B------:R-:W-:Y:S01]  /*9f0b0*/  IMAD.MOV.U32 R122, RZ, RZ, 0x4 ;  /* 0x00000004ff7a7424 */ /* 0x000fe200078e00ff */
[----:B------:R-:W-:Y:S06]  /*9f0c0*/  BRA `(.L_x_3220) ;  /* 0x0000000000047947 */ /* 0x000fec0003800000 */
.L_x_3222:
[----:B------:R-:W-:-:S07]  /*9f0d0*/  IMAD.MOV.U32 R122, RZ, RZ, 0x2 ;  /* 0x00000002ff7a7424 */ /* 0x000fce00078e00ff */
.L_x_3220:
[----:B------:R-:W-:Y:S05]  /*9f0e0*/  BSYNC.RECONVERGENT B0 ;  /* 0x0000000000007941 */ /* 0x000fea0003800200 */
.L_x_3218:
        /* <DEDUP_REMOVED lines=18> */
.L_x_3224:
[----:B------:R-:W-:-:S13]  /*9f210*/  ISETP.NE.AND P2, PT, R122, 0x47, PT ;  /* 0x000000477a00780c */ /* 0x000fda0003f45270 */
[----:B------:R-:W-:Y:S05]  /*9f220*/  @!P2 BRA `(.L_x_3227) ;  /* 0x000000000014a947 */ /* 0x000fea0003800000 */
[----:B------:R-:W-:Y:S01]  /*9f230*/  ISETP.NE.AND P2, PT, R122, 0x54, PT ;  /* 0x000000547a00780c */ /* 0x000fe20003f45270 */
[----:B------:R-:W-:-:S12]  /*9f240*/  IMAD.MOV.U32 R120, RZ, RZ, 0x3 ;  /* 0x00000003ff787424 */ /* 0x000fd800078e00ff */
[----:B------:R-:W-:Y:S05]  /*9f250*/  @!P2 BRA `(.L_x_3225) ;  /* 0x00000000000ca947 */ /* 0x000fea0003800000 */
.L_x_3226:
[----:B------:R-:W-:Y:S01]  /*9f260*/  IMAD.MOV.U32 R120, RZ, RZ, 0x4 ;  /* 0x00000004ff787424 */ /* 0x000fe200078e00ff */
[----:B------:R-:W-:Y:S06]  /*9f270*/  BRA `(.L_x_3225) ;  /* 0x0000000000047947 */ /* 0x000fec0003800000 */
.L_x_3227:
[----:B------:R-:W-:-:S07]  /*9f280*/  IMAD.MOV.U32 R120, RZ, RZ, 0x2 ;  /* 0x00000002ff787424 */ /* 0x000fce00078e00ff */
.L_x_3225:
[----:B------:R-:W-:Y:S05]  /*9f290*/  BSYNC.RECONVERGENT B0 ;  /* 0x0000000000007941 */ /* 0x000fea0003800200 */
.L_x_3223:
[----:B------:R3:W-:Y:S02]  /*9f2a0*/  STL.U8 [R121+0x27f5], R120 ;  /* 0x0027f57879007387 */ /* 0x0007e40000100000 */
.L_x_3189:
[----:B------:R-:W-:Y:S05]  /*9f2b0*/  BSYNC.RECONVERGENT B1 ;  /* 0x0000000000017941 */ /* 0x000fea0003800200 */
.L_x_3188:
[----:B---34-:R-:W-:Y:S01]  /*9f2c0*/  IMAD.MOV.U32 R120, RZ, RZ, 0x4 ;  /* 0x00000004ff787424 */ /* 0x018fe200078e00ff */
[C---:B------:R-:W-:Y:S01]  /*9f2d0*/  IADD3 R121, PT, PT, R1.reuse, R172, RZ ;  /* 0x000000ac01797210 */ /* 0x040fe20007ffe0ff */
[----:B------:R-:W-:Y:S01]  /*9f2e0*/  IMAD.IADD R192, R1, 0x1, R178 ;  /* 0x0000000101c07824 */ /* 0x000fe200078e02b2 */
[----:B------:R-:W-:Y:S03]  /*9f2f0*/  BSSY.RECONVERGENT B5, `(.L_x_3228) ;  /* 0x0000492000057945 */ /* 0x000fe60003800200 */
        /* <DEDUP_REMOVED lines=10> */
.L_x_3236:
        /* <DEDUP_REMOVED lines=13> */
.L_x_3235:
        /* <DEDUP_REMOVED lines=20> */
[C-C-:B------:R-:W-:Y:S01]  /*9f5b0*/  @P2 IMAD R131, R130.reuse, 0x8, R1.reuse ;  /* 0x0000000882832824 */ /* 0x140fe200078e0201 */
[----:B------:R-:W-:Y:S01]  /*9f5c0*/  @P2 MOV R128, 0x0 ;  /* 0x0000000000802802 */ /* 0x000fe20000000f00 */
        /* <DEDUP_REMOVED lines=31> */
[C-C-:B------:R-:W-:Y:S01]  /*9f7c0*/  @P2 IMAD R131, R130.reuse, 0x8, R1.reuse ;  /* 0x0000000882832824 */ /* 0x140fe200078e0201 */
[----:B------:R-:W-:Y:S01]  /*9f7d0*/  @P2 MOV R129, 0x7ff00000 ;  /* 0x7ff0000000812802 */ /* 0x000fe20000000f00 */
        /* <DEDUP_REMOVED lines=11> */
.L_x_3234:
[----:B------:R-:W-:Y:S05]  /*9f890*/  BSYNC.RECONVERGENT B2 ;  /* 0x0000000000027941 */ /* 0x000fea0003800200 */
.L_x_3233:
        /* <DEDUP_REMOVED lines=28> */
[----:B---3--:R-:W-:-:S05]  /*9fa60*/  @P1 MOV R129, 0xbff00000 ;  /* 0xbff0000000811802 */ /* 0x008fca0000000f00 */
        /* <DEDUP_REMOVED lines=21> */
.L_x_3232:
[----:B------:R-:W-:Y:S05]  /*9fbc0*/  BSYNC.RECONVERGENT B1 ;  /* 0x0000000000017941 */ /* 0x000fea0003800200 */
.L_x_3231:
[C---:B------:R-:W-:Y:S01]  /*9fbd0*/  ISETP.NE.AND P1, PT, R120.reuse, R178, PT ;  /* 0x000000b27800720c */ /* 0x040fe20003f25270 */
[----:B------:R-:W-:-:S12]  /*9fbe0*/  VIADD R120, R120, 0x1 ;  /* 0x0000000178787836 */ /* 0x000fd80000000000 */
[----:B------:R-:W-:Y:S05]  /*9fbf0*/  @P1 BRA `(.L_x_3236) ;  /* 0xfffffff400e81947 */ /* 0x000fea000383ffff */
[----:B------:R-:W-:Y:S05]  /*9fc00*/  BSYNC.RECONVERGENT B0 ;  /* 0x0000000000007941 */ /* 0x000fea0003800200 */
.L_x_3230:
[----:B----4-:R-:W-:-:S07]  /*9fc10*/  IMAD.MOV.U32 R121, RZ, RZ, 0x1 ;  /* 0x00000001ff797424 */ /* 0x010fce00078e00ff */
.L_x_3300:
        /* <DEDUP_REMOVED lines=8> */
.L_x_3299:
[----:B---3-5:R-:W-:-:S04]  /*9fca0*/  IMAD.IADD R124, R129, 0x1, R120 ;  /* 0x00000001817c7824 */ /* 0x028fc800078e0278 */
[----:B------:R-:W-:-:S05]  /*9fcb0*/  IMAD R128, R124, 0x8, R1 ;  /* 0x000000087c807824 */ /* 0x000fca00078e0201 */
[----:B------:R-:W3:Y:S01]  /*9fcc0*/  LDL.64 R182, [R128] ;  /* 0x0000000080b67983 */ /* 0x000ee20000100a00 */
[----:B------:R-:W-:Y:S02]  /*9fcd0*/  HFMA2 R175, -RZ, RZ, 2.900390625, -21.5625 ;  /* 0x41cdcd64ffaf7431 */ /* 0x000fe400000001ff */
[----:B------:R-:W-:Y:S01]  /*9fce0*/  IMAD.MOV.U32 R174, RZ, RZ, -0x800000 ;  /* 0xff800000ffae7424 */ /* 0x000fe200078e00ff */
[----:B------:R-:W-:Y:S05]  /*9fcf0*/  BSSY.RECONVERGENT B3, `(.L_x_3239) ;  /* 0x00003ea000037945 */ /* 0x000fea0003800200 */
        /* <DEDUP_REMOVED lines=107> */
.L_x_3247:
[----:B------:R-:W-:Y:S05]  /*a03b0*/  BSYNC.RECONVERGENT B2 ;  /* 0x0000000000027941 */ /* 0x000fea0003800200 */
.L_x_3246:
        /* <DEDUP_REMOVED lines=32> */
.L_x_3250:
[----:B------:R-:W-:Y:S05]  /*a05c0*/  BSYNC.RECONVERGENT B2 ;  /* 0x0000000000027941 */ /* 0x000fea0003800200 */
.L_x_3249:
        /* <DEDUP_REMOVED lines=12> */
.L_x_3245:
        /* <DEDUP_REMOVED lines=40> */
.L_x_3252:
[----:B------:R-:W-:Y:S05]  /*a0910*/  BSYNC.RECONVERGENT B2 ;  /* 0x0000000000027941 */ /* 0x000fea0003800200 */
.L_x_3251:
        /* <DEDUP_REMOVED lines=34> */
.L_x_3254:
[----:B------:R-:W-:Y:S05]  /*a0b40*/  BSYNC.RECONVERGENT B2 ;  /* 0x0000000000027941 */ /* 0x000fea0003800200 */
.L_x_3253:
        /* <DEDUP_REMOVED lines=12> */
.L_x_3244:
        /* <DEDUP_REMOVED lines=49> */
.L_x_3256:
[----:B------:R-:W-:Y:S05]  /*a0f20*/  BSYNC.RECONVERGENT B2 ;  /* 0x0000000000027941 */ /* 0x000fea0003800200 */
.L_x_3255:
        /* <DEDUP_REMOVED lines=34> */
.L_x_3258:
[----:B------:R-:W-:Y:S05]  /*a1150*/  BSYNC.RECONVERGENT B2 ;  /* 0x0000000000027941 */ /* 0x000fea0003800200 */
.L_x_3257:
        /* <DEDUP_REMOVED lines=11> */
.L_x_3248:
[----:B------:R-:W-:Y:S05]  /*a1210*/  BSYNC.RECONVERGENT B0 ;  /* 0x0000000000007941 */ /* 0x000fea0003800200 */
.L_x_3243:
        /* <DEDUP_REMOVED lines=32> */
.L_x_3260:
[----:B------:R-:W-:Y:S05]  /*a1420*/  BSYNC.RECONVERGENT B0 ;  /* 0x0000000000007941 */ /* 0x000fea0003800200 */
.L_x_3259:
        /* <DEDUP_REMOVED lines=8> */
.L_x_3242:
[----:B------:R-:W-:Y:S05]  /*a14b0*/  BSYNC.RECONVERGENT B1 ;  /* 0x0000000000017941 */ /* 0x000fea0003800200 */
.L_x_3241:
        /* <DEDUP_REMOVED lines=43> */
.L_x_3262:
[----:B------:R-:W-:Y:S05]  /*a1770*/  BSYNC.RECONVERGENT B0 ;  /* 0x0000000000007941 */ /* 0x000fea0003800200 */
.L_x_3261:
[----:B------:R-:W-:-:S05]  /*a1780*/  IADD3 R173, PT, PT, R131, R120, RZ ;  /* 0x0000007883ad7210 */ /* 0x000fca0007ffe0ff */
        /* <DEDUP_REMOVED lines=27> */
.L_x_3264:
[----:B------:R-:W-:Y:S05]  /*a1940*/  BSYNC.RECONVERGENT B0 ;  /* 0x0000000000007941 */ /* 0x000fea0003800200 */
.L_x_3263:
        /* <DEDUP_REMOVED lines=28> */
.L_x_3266:
[----:B------:R-:W-:Y:S05]  /*a1b10*/  BSYNC.RECONVERGENT B0 ;  /* 0x0000000000007941 */ /* 0x000fea0003800200 */
.L_x_3265:
        /* <DEDUP_REMOVED lines=25> */
.L_x_3268:
[----:B------:R3:W-:Y:S01]  /*a1cb0*/  STL.64 [R124], R174 ;  /* 0x000000ae7c007387 */ /* 0x0007e20000100a00 */
[----:B------:R-:W-:Y:S02]  /*a1cc0*/  IMAD.MOV.U32 R184, RZ, RZ, R174 ;  /* 0x000000ffffb87224 */ /* 0x000fe400078e00ae */
[----:B------:R-:W-:Y:S01]  /*a1cd0*/  IMAD.MOV.U32 R185, RZ, RZ, R175 ;  /* 0x000000ffffb97224 */ /* 0x000fe200078e00af */
[----:B------:R3:W-:Y:S01]  /*a1ce0*/  STL.64 [R128], R188 ;  /* 0x000000bc80007387 */ /* 0x0007e20000100a00 */
[----:B------:R-:W-:Y:S02]  /*a1cf0*/  IMAD.MOV.U32 R182, RZ, RZ, R188 ;  /* 0x000000ffffb67224 */ /* 0x000fe400078e00bc */
[----:B------:R-:W-:-:S07]  /*a1d00*/  IMAD.MOV.U32 R183, RZ, RZ, R189 ;  /* 0x000000ffffb77224 */ /* 0x000fce00078e00bd */
.L_x_3269:
[----:B------:R-:W-:Y:S05]  /*a1d10*/  BSYNC.RECONVERGENT B0 ;  /* 0x0000000000007941 */ /* 0x000fea0003800200 */
.L_x_3267:
        /* <DEDUP_REMOVED lines=11> */
.L_x_3298:
[----:B---3--:R-:W-:Y:S01]  /*a1dd0*/  IMAD.IADD R122, R120, 0x1, -R204 ;  /* 0x00000001787a7824 */ /* 0x008fe200078e0acc */
[----:B------:R-:W-:Y:S01]  /*a1de0*/  IADD3 R204, PT, PT, R204, 0x1, RZ ;  /* 0x00000001cccc7810 */ /* 0x000fe20007ffe0ff */
[----:B------:R-:W-:Y:S02]  /*a1df0*/  BSSY.RECONVERGENT B2, `(.L_x_3270) ;  /* 0x00001d8000027945 */ /* 0x000fe40003800200 */
        /* <DEDUP_REMOVED lines=10> */
.L_x_3297:
        /* <DEDUP_REMOVED lines=103> */
.L_x_3278:
[----:B------:R-:W-:Y:S05]  /*a2510*/  BSYNC.RECONVERGENT B6 ;  /* 0x0000000000067941 */ /* 0x000fea0003800200 */
.L_x_3277:
        /* <DEDUP_REMOVED lines=27> */
.L_x_3280:
[----:B------:R-:W-:Y:S05]  /*a26d0*/  BSYNC.RECONVERGENT B6 ;  /* 0x0000000000067941 */ /* 0x000fea0003800200 */
.L_x_3279:
[----:B------:R-:W-:-:S06]  /*a26e0*/  DSETP.GT.AND P2, PT, R122, R190, PT ;  /* 0x000000be7a00722a */ /* 0x000fcc0003f44000 */
[----:B------:R-:W-:Y:S02]  /*a26f0*/  FSEL R174, R194, RZ, P2 ;  /* 0x000000ffc2ae7208 */ /* 0x000fe40001000000 */
[----:B------:R-:W-:Y:S02]  /*a2700*/  FSEL R175, R195, +QNAN , P2 ;  /* 0x7ff00000c3af7808 */ /* 0x000fe40001000000 */
[----:B------:R-:W-:Y:S02]  /*a2710*/  FSEL R176, R198, RZ, P2 ;  /* 0x000000ffc6b07208 */ /* 0x000fe40001000000 */
[----:B------:R-:W-:Y:S01]  /*a2720*/  FSEL R177, R199, -1.875, P2 ;  /* 0xbff00000c7b17808 */ /* 0x000fe20001000000 */
[----:B------:R-:W-:Y:S06]  /*a2730*/  BRA `(.L_x_3281) ;  /* 0x0000001000bc7947 */ /* 0x000fec0003800000 */
.L_x_3276:
        /* <DEDUP_REMOVED lines=64> */
.L_x_3283:
[----:B------:R-:W-:Y:S05]  /*a2b40*/  BSYNC.RECONVERGENT B6 ;  /* 0x0000000000067941 */ /* 0x000fea0003800200 */
.L_x_3282:
        /* <DEDUP_REMOVED lines=27> */
.L_x_3285:
[----:B------:R-:W-:Y:S05]  /*a2d00*/  BSYNC.RECONVERGENT B6 ;  /* 0x0000000000067941 */ /* 0x000fea0003800200 */
.L_x_3284:
        /* <DEDUP_REMOVED lines=15> */
.L_x_3275:
        /* <DEDUP_REMOVED lines=62> */
.L_x_3288:
[----:B------:R-:W-:Y:S05]  /*a31e0*/  BSYNC.RECONVERGENT B6 ;  /* 0x0000000000067941 */ /* 0x000fea0003800200 */
.L_x_3287:
        /* <DEDUP_REMOVED lines=27> */
.L_x_3290:
[----:B------:R-:W-:Y:S05]  /*a33a0*/  BSYNC.RECONVERGENT B6 ;  /* 0x0000000000067941 */ /* 0x000fea0003800200 */
.L_x_3289:
[----:B------:R-:W-:-:S06]  /*a33b0*/  DSETP.GT.AND P2, PT, R122, R190, PT ;  /* 0x000000be7a00722a */ /* 0x000fcc0003f44000 */
[----:B------:R-:W-:Y:S02]  /*a33c0*/  FSEL R174, R194, RZ, P2 ;  /* 0x000000ffc2ae7208 */ /* 0x000fe40001000000 */
[----:B------:R-:W-:Y:S02]  /*a33d0*/  FSEL R175, R195, +QNAN , P2 ;  /* 0x7ff00000c3af7808 */ /* 0x000fe40001000000 */
[----:B------:R-:W-:Y:S02]  /*a33e0*/  FSEL R176, R198, RZ, P2 ;  /* 0x000000ffc6b07208 */ /* 0x000fe40001000000 */
[----:B------:R-:W-:Y:S01]  /*a33f0*/  FSEL R177, R199, -1.875, P2 ;  /* 0xbff00000c7b17808 */ /* 0x000fe20001000000 */
[----:B------:R-:W-:Y:S06]  /*a3400*/  BRA `(.L_x_3281) ;  /* 0x0000000400887947 */ /* 0x000fec0003800000 */
.L_x_3286:
        /* <DEDUP_REMOVED lines=28> */
.L_x_3292:
[----:B------:R-:W-:Y:S05]  /*a35d0*/  BSYNC.RECONVERGENT B6 ;  /* 0x0000000000067941 */ /* 0x000fea0003800200 */
.L_x_3291:
        /* <DEDUP_REMOVED lines=35> */
.L_x_3294:
[----:B------:R-:W-:Y:S05]  /*a3810*/  BSYNC.RECONVERGENT B6 ;  /* 0x0000000000067941 */ /* 0x000fea0003800200 */
.L_x_3293:
        /* <DEDUP_REMOVED lines=27> */
.L_x_3296:
[----:B------:R-:W-:Y:S05]  /*a39d0*/  BSYNC.RECONVERGENT B6 ;  /* 0x0000000000067941 */ /* 0x000fea0003800200 */
.L_x_3295:
[----:B------:R-:W-:-:S06]  /*a39e0*/  DSETP.GT.AND P2, PT, R122, R190, PT ;  /* 0x000000be7a00722a */ /* 0x000fcc0003f44000 */
[----:B------:R-:W-:Y:S02]  /*a39f0*/  FSEL R174, R194, RZ, P2 ;  /* 0x000000ffc2ae7208 */ /* 0x000fe40001000000 */
[----:B------:R-:W-:Y:S02]  /*a3a00*/  FSEL R175, R195, +QNAN , P2 ;  /* 0x7ff00000c3af7808 */ /* 0x000fe40001000000 */
[----:B------:R-:W-:Y:S02]  /*a3a10*/  FSEL R176, R198, RZ, P2 ;  /* 0x000000ffc6b07208 */ /* 0x000fe40001000000 */
[----:B------:R-:W-:-:S07]  /*a3a20*/  FSEL R177, R199, -1.875, P2 ;  /* 0xbff00000c7b17808 */ /* 0x000fce0001000000 */
.L_x_3281:
[----:B------:R-:W-:Y:S05]  /*a3a30*/  BSYNC.RECONVERGENT B0 ;  /* 0x0000000000007941 */ /* 0x000fea0003800200 */
.L_x_3274:
        /* <DEDUP_REMOVED lines=14> */
.L_x_3273:
[----:B------:R-:W-:Y:S05]  /*a3b20*/  BSYNC.RECONVERGENT B1 ;  /* 0x0000000000017941 */ /* 0x000fea0003800200 */
.L_x_3272:
[----:B------:R-:W-:Y:S01]  /*a3b30*/  VIADD R202, R202, 0x1 ;  /* 0x00000001caca7836 */ /* 0x000fe20000000000 */
[----:B------:R-:W-:-:S04]  /*a3b40*/  ISETP.GT.U32.AND P3, PT, R193, 0x1, PT ;  /* 0x00000001c100780c */ /* 0x000fc80003f64070 */
[----:B------:R-:W-:-:S13]  /*a3b50*/  ISETP.GE.AND P2, PT, R202, R120, PT ;  /* 0x00000078ca00720c */ /* 0x000fda0003f46270 */
[----:B------:R-:W-:Y:S05]  /*a3b60*/  @!P2 BRA P3, `(.L_x_3297) ;  /* 0xffffffe000cca947 */ /* 0x000fea000183ffff */
.L_x_3271:
[----:B------:R-:W-:Y:S05]  /*a3b70*/  BSYNC.RECONVERGENT B2 ;  /* 0x0000000000027941 */ /* 0x000fea0003800200 */
.L_x_3270:
[----:B------:R-:W-:Y:S05]  /*a3b80*/  @P1 BRA `(.L_x_3298) ;  /* 0xffffffe000901947 */ /* 0x000fea000383ffff */
.L_x_3240:
[----:B------:R-:W-:Y:S05]  /*a3b90*/  BSYNC.RECONVERGENT B3 ;  /* 0x0000000000037941 */ /* 0x000fea0003800200 */
.L_x_3239:
[C---:B------:R-:W-:Y:S01]  /*a3ba0*/  ISETP.NE.AND P1, PT, R120.reuse, R172, PT ;  /* 0x000000ac7800720c */ /* 0x040fe20003f25270 */
[----:B------:R-:W-:-:S12]  /*a3bb0*/  VIADD R120, R120, 0x1 ;  /* 0x0000000178787836 */ /* 0x000fd80000000000 */
[----:B------:R-:W-:Y:S05]  /*a3bc0*/  @P1 BRA `(.L_x_3299) ;  /* 0xffffffc000341947 */ /* 0x000fea000383ffff */
.L_x_3238:
[----:B------:R-:W-:Y:S05]  /*a3bd0*/  BSYNC.RECONVERGENT B4 ;  /* 0x0000000000047941 */ /* 0x000fea0003800200 */
.L_x_3237:
[C---:B------:R-:W-:Y:S01]  /*a3be0*/  ISETP.NE.AND P1, PT, R121.reuse, R178, PT ;  /* 0x000000b27900720c */ /* 0x040fe20003f25270 */
[----:B------:R-:W-:-:S12]  /*a3bf0*/  VIADD R121, R121, 0x1 ;  /* 0x0000000179797836 */ /* 0x000fd80000000000 */
[----:B------:R-:W-:Y:S05]  /*a3c00*/  @P1 BRA `(.L_x_3300) ;  /* 0xffffffc000041947 */ /* 0x000fea000383ffff */
.L_x_3229:
[----:B------:R-:W-:Y:S05]  /*a3c10*/  BSYNC.RECONVERGENT B5 ;  /* 0x0000000000057941 */ /* 0x000fea0003800200 */
.L_x_3228:
        /* <DEDUP_REMOVED lines=16> */
.L_x_3327:
        /* <DEDUP_REMOVED lines=34> */
[----:B------:R-:W-:Y:S01]  /*a3f40*/  IMAD.MOV.U32 R174, RZ, RZ, -0x800000 ;  /* 0xff800000ffae7424 */ /* 0x000fe200078e00ff */
[----:B------:R-:W-:Y:S01]  /*a3f50*/  MOV R175, 0x41cdcd64 ;  /* 0x41cdcd6400af7802 */ /* 0x000fe20000000f00 */
        /* <DEDUP_REMOVED lines=68> */
.L_x_3308:
[----:B------:R-:W-:Y:S05]  /*a43a0*/  BSYNC.RECONVERGENT B3 ;  /* 0x0000000000037941 */ /* 0x000fea0003800200 */
.L_x_3307:
        /* <DEDUP_REMOVED lines=33> */
.L_x_3310:
[----:B------:R-:W-:Y:S05]  /*a45c0*/  BSYNC.RECONVERGENT B3 ;  /* 0x0000000000037941 */ /* 0x000fea0003800200 */
.L_x_3309:
[----:B------:R-:W-:-:S06]  /*a45d0*/  DSETP.GEU.AND P1, PT, R190, R4, PT ;  /* 0x00000004be00722a */ /* 0x000fcc0003f2e000 */
[----:B------:R-:W-:Y:S02]  /*a45e0*/  FSEL R126, R126, R188, !P1 ;  /* 0x000000bc7e7e7208 */ /* 0x000fe40004800000 */
[----:B------:R-:W-:Y:S02]  /*a45f0*/  FSEL R127, R127, R189, !P1 ;  /* 0x000000bd7f7f7208 */ /* 0x000fe40004800000 */
[----:B------:R-:W-:Y:S02]  /*a4600*/  FSEL R4, R4, R190, !P1 ;  /* 0x000000be04047208 */ /* 0x000fe40004800000 */
[----:B------:R-:W-:Y:S02]  /*a4610*/  FSEL R5, R5, R191, !P1 ;  /* 0x000000bf05057208 */ /* 0x000fe40004800000 */
[----:B------:R-:W-:Y:S02]  /*a4620*/  FSEL R124, R124, R192, !P1 ;  /* 0x000000c07c7c7208 */ /* 0x000fe40004800000 */
[----:B------:R-:W-:-:S07]  /*a4630*/  FSEL R125, R125, R193, !P1 ;  /* 0x000000c17d7d7208 */ /* 0x000fce0004800000 */
.L_x_3306:
[----:B------:R-:W-:Y:S05]  /*a4640*/  BSYNC.RECONVERGENT B0 ;  /* 0x0000000000007941 */ /* 0x000fea0003800200 */
.L_x_3305:
        /* <DEDUP_REMOVED lines=46> */
.L_x_3314:
[----:B------:R-:W-:Y:S05]  /*a4930*/  BSYNC.RECONVERGENT B3 ;  /* 0x0000000000037941 */ /* 0x000fea0003800200 */
.L_x_3313:
        /* <DEDUP_REMOVED lines=37> */
.L_x_3316:
[----:B------:R-:W-:Y:S05]  /*a4b90*/  BSYNC.RECONVERGENT B3 ;  /* 0x0000000000037941 */ /* 0x000fea0003800200 */
.L_x_3315:
[----:B------:R-:W-:-:S06]  /*a4ba0*/  DSETP.GEU.AND P0, PT, R176, R4, PT ;  /* 0x00000004b000722a */ /* 0x000fcc0003f0e000 */
[----:B------:R-:W-:Y:S02]  /*a4bb0*/  FSEL R188, R188, R126, !P0 ;  /* 0x0000007ebcbc7208 */ /* 0x000fe40004000000 */
[----:B------:R-:W-:Y:S02]  /*a4bc0*/  FSEL R189, R189, R127, !P0 ;  /* 0x0000007fbdbd7208 */ /* 0x000fe40004000000 */
[----:B------:R-:W-:Y:S02]  /*a4bd0*/  FSEL R192, R192, R124, !P0 ;  /* 0x0000007cc0c07208 */ /* 0x000fe40004000000 */
[----:B------:R-:W-:Y:S02]  /*a4be0*/  FSEL R193, R193, R125, !P0 ;  /* 0x0000007dc1c17208 */ /* 0x000fe40004000000 */
[----:B------:R-:W-:Y:S02]  /*a4bf0*/  FSEL R4, R4, R176, !P0 ;  /* 0x000000b004047208 */ /* 0x000fe40004000000 */
[----:B------:R-:W-:-:S07]  /*a4c00*/  FSEL R5, R5, R177, !P0 ;  /* 0x000000b105057208 */ /* 0x000fce0004000000 */
.L_x_3312:
[----:B------:R-:W-:Y:S05]  /*a4c10*/  BSYNC.RECONVERGENT B0 ;  /* 0x0000000000007941 */ /* 0x000fea0003800200 */
.L_x_3311:
[----:B------:R-:W2:Y:S01]  /*a4c20*/  LDG.E.64 R174, desc[UR6][R128.64+0x59d8] ;  /* 0x0059d80680ae7981 */ /* 0x000ea2000c1e1b00 */
[----:B------:R-:W-:Y:S01]  /*a4c30*/  IMAD.MOV.U32 R130, RZ, RZ, -0x800000 ;  /* 0xff800000ff827424 */ /* 0x000fe200078e00ff */
[----:B------:R-:W-:Y:S05]  /*a4c40*/  BMOV.32.CLEAR RZ, B0 ;  /* 0x0000000000ff7355 */ /* 0x000fea0000100000 */
[----:B------:R-:W-:Y:S01]  /*a4c50*/  IMAD.MOV.U32 R131, RZ, RZ, 0x41cdcd64 ;  /* 0x41cdcd64ff837424 */ /* 0x000fe200078e00ff */
[----:B------:R-:W-:Y:S01]  /*a4c60*/  BSSY.RECONVERGENT B0, `(.L_x_3317) ;  /* 0x0000058000007945 */ /* 0x000fe20003800200 */
[----:B------:R-:W-:Y:S01]  /*a4c70*/  MOV R124, R188 ;  /* 0x000000bc007c7202 */ /* 0x000fe20000000f00 */
        /* <DEDUP_REMOVED lines=42> */
.L_x_3320:
[----:B------:R-:W-:Y:S05]  /*a4f20*/  BSYNC.RECONVERGENT B3 ;  /* 0x0000000000037941 */ /* 0x000fea0003800200 */
.L_x_3319:
        /* <DEDUP_REMOVED lines=35> */
.L_x_3322:
[----:B------:R-:W-:Y:S05]  /*a5160*/  BSYNC.RECONVERGENT B3 ;  /* 0x0000000000037941 */ /* 0x000fea0003800200 */
.L_x_3321:
[----:B------:R-:W-:-:S06]  /*a5170*/  DSETP.GEU.AND P0, PT, R174, R4, PT ;  /* 0x00000004ae00722a */ /* 0x000fcc0003f0e000 */
[----:B------:R-:W-:Y:S02]  /*a5180*/  FSEL R124, R124, R188, !P0 ;  /* 0x000000bc7c7c7208 */ /* 0x000fe40004000000 */
[----:B------:R-:W-:Y:S02]  /*a5190*/  FSEL R125, R125, R189, !P0 ;  /* 0x000000bd7d7d7208 */ /* 0x000fe40004000000 */
[----:B------:R-:W-:Y:S02]  /*a51a0*/  FSEL R126, R126, R192, !P0 ;  /* 0x000000c07e7e7208 */ /* 0x000fe40004000000 */
[----:B------:R-:W-:Y:S02]  /*a51b0*/  FSEL R127, R127, R193, !P0 ;  /* 0x000000c17f7f7208 */ /* 0x000fe40004000000 */
[----:B------:R-:W-:Y:S02]  /*a51c0*/  FSEL R4, R4, R174, !P0 ;  /* 0x000000ae04047208 */ /* 0x000fe40004000000 */
[----:B------:R-:W-:-:S07]  /*a51d0*/  FSEL R5, R5, R175, !P0 ;  /* 0x000000af05057208 */ /* 0x000fce0004000000 */
.L_x_3318:
[----:B------:R-:W-:Y:S05]  /*a51e0*/  BSYNC.RECONVERGENT B0 ;  /* 0x0000000000007941 */ /* 0x000fea0003800200 */
.L_x_3317:
        /* <DEDUP_REMOVED lines=34> */
.L_x_3324:
[----:B------:R-:W-:Y:S05]  /*a5410*/  BSYNC.RECONVERGENT B0 ;  /* 0x0000000000007941 */ /* 0x000fea0003800200 */
.L_x_3323:
[----:B------:R-:W-:-:S06]  /*a5420*/  DSETP.GEU.AND P0, PT, R4, R174, PT ;  /* 0x000000ae0400722a */ /* 0x000fcc0003f0e000 */
[----:B------:R-:W-:Y:S02]  /*a5430*/  FSEL R186, R186, R124, !P0 ;  /* 0x0000007cbaba7208 */ /* 0x000fe40004000000 */
[----:B------:R-:W-:Y:S02]  /*a5440*/  FSEL R184, R184, R126, !P0 ;  /* 0x0000007eb8b87208 */ /* 0x000fe40004000000 */
[----:B------:R-:W-:Y:S02]  /*a5450*/  FSEL R124, R187, R125, !P0 ;  /* 0x0000007dbb7c7208 */ /* 0x000fe40004000000 */
[----:B------:R-:W-:-:S03]  /*a5460*/  FSEL R126, R185, R127, !P0 ;  /* 0x0000007fb97e7208 */ /* 0x000fc60004000000 */
[----:B------:R-:W-:Y:S01]  /*a5470*/  IMAD.MOV.U32 R187, RZ, RZ, R124 ;  /* 0x000000ffffbb7224 */ /* 0x000fe200078e007c */
[----:B------:R-:W-:-:S07]  /*a5480*/  MOV R185, R126 ;  /* 0x0000007e00b97202 */ /* 0x000fce0000000f00 */
.L_x_3304:
[----:B------:R-:W-:Y:S05]  /*a5490*/  BSYNC.RECONVERGENT B1 ;  /* 0x0000000000017941 */ /* 0x000fea0003800200 */
.L_x_3303:
        /* <DEDUP_REMOVED lines=40> */
.L_x_3326:
[----:B------:R-:W-:Y:S05]  /*a5720*/  BSYNC.RECONVERGENT B0 ;  /* 0x0000000000007941 */ /* 0x000fea0003800200 */
.L_x_3325:
        /* <DEDUP_REMOVED lines=13> */
.L_x_3302:
[----:B------:R-:W-:Y:S05]  /*a5800*/  BSYNC.RECONVERGENT B2 ;  /* 0x0000000000027941 */ /* 0x000fea0003800200 */
.L_x_3301:
        /* <DEDUP_REMOVED lines=63> */
[----:B------:R-:W-:Y:S01]  /*a5c00*/  IMAD.MOV.U32 R182, RZ, RZ, R188 ;  /* 0x000000ffffb67224 */ /* 0x000fe200078e00bc */
[----:B------:R-:W-:Y:S01]  /*a5c10*/  MOV R183, R189 ;  /* 0x000000bd00b77202 */ /* 0x000fe20000000f00 */
[----:B------:R-:W-:-:S02]  /*a5c20*/  IMAD.MOV.U32 R184, RZ, RZ, R186 ;  /* 0x000000ffffb87224 */ /* 0x000fc400078e00ba */
[----:B------:R-:W-:-:S09]  /*a5c30*/  IMAD.MOV.U32 R185, RZ, RZ, R187 ;  /* 0x000000ffffb97224 */ /* 0x000fd200078e00bb */
        /* <DEDUP_REMOVED lines=50> */
.L_x_3333:
[----:B------:R-:W-:Y:S05]  /*a5f60*/  BSYNC.RECONVERGENT B2 ;  /* 0x0000000000027941 */ /* 0x000fea0003800200 */
.L_x_3332:
        /* <DEDUP_REMOVED lines=33> */
.L_x_3335:
[----:B------:R-:W-:Y:S05]  /*a6180*/  BSYNC.RECONVERGENT B2 ;  /* 0x0000000000027941 */ /* 0x000fea0003800200 */
.L_x_3334:
[----:B------:R-:W-:-:S06]  /*a6190*/  DSETP.GEU.AND P2, PT, R190, R6, PT ;  /* 0x00000006be00722a */ /* 0x000fcc0003f4e000 */
[----:B------:R-:W-:Y:S02]  /*a61a0*/  FSEL R182, R182, R188, !P2 ;  /* 0x000000bcb6b67208 */ /* 0x000fe40005000000 */
[----:B------:R-:W-:Y:S02]  /*a61b0*/  FSEL R183, R183, R189, !P2 ;  /* 0x000000bdb7b77208 */ /* 0x000fe40005000000 */
[----:B------:R-:W-:Y:S02]  /*a61c0*/  FSEL R6, R6, R190, !P2 ;  /* 0x000000be06067208 */ /* 0x000fe40005000000 */
[----:B------:R-:W-:Y:S02]  /*a61d0*/  FSEL R7, R7, R191, !P2 ;  /* 0x000000bf07077208 */ /* 0x000fe40005000000 */
[----:B------:R-:W-:Y:S02]  /*a61e0*/  FSEL R184, R184, R186, !P2 ;  /* 0x000000bab8b87208 */ /* 0x000fe40005000000 */
[----:B------:R-:W-:-:S07]  /*a61f0*/  FSEL R185, R185, R187, !P2 ;  /* 0x000000bbb9b97208 */ /* 0x000fce0005000000 */
.L_x_3331:
[----:B------:R-:W-:Y:S05]  /*a6200*/  BSYNC.RECONVERGENT B0 ;  /* 0x0000000000007941 */ /* 0x000fea0003800200 */
.L_x_3330:
[----:B------:R-:W-:Y:S05]  /*a6210*/  BMOV.32.CLEAR RZ, B0 ;  /* 0x0000000000ff7355 */ /* 0x000fea0000100000 */
[----:B------:R-:W-:Y:S01]  /*a6220*/  BSSY.RECONVERGENT B0, `(.L_x_3336) ;  /* 0x0000059000007945 */ /* 0x000fe20003800200 */
[----:B------:R-:W-:Y:S01]  /*a6230*/  IMAD.MOV.U32 R188, RZ, RZ, R182 ;  /* 0x000000ffffbc7224 */ /* 0x000fe200078e00b6 */
[----:B------:R-:W-:Y:S01]  /*a6240*/  MOV R186, R184 ;  /* 0x000000b800ba7202 */ /* 0x000fe20000000f00 */
[----:B------:R-:W-:Y:S02]  /*a6250*/  IMAD.MOV.U32 R189, RZ, RZ, R183 ;  /* 0x000000ffffbd7224 */ /* 0x000fe400078e00b7 */
[----:B------:R-:W-:Y:S01]  /*a6260*/  IMAD.MOV.U32 R187, RZ, RZ, R185 ;  /* 0x000000ffffbb7224 */ /* 0x000fe200078e00b9 */
[----:B------:R-:W-:Y:S06]  /*a6270*/  @P1 BRA `(.L_x_3337) ;  /* 0x00000004004c1947 */ /* 0x000fec0003800000 */
[----:B------:R-:W3:Y:S01]  /*a6280*/  LDG.E.64 R128, desc[UR6][R128.64+0x4e20] ;  /* 0x004e200680807981 */ /* 0x000ee2000c1e1b00 */
[----:B------:R-:W-:Y:S01]  /*a6290*/  DADD R120, R124, R120 ;  /* 0x000000007c787229 */ /* 0x000fe20000000078 */
[----:B------:R-:W-:Y:S01]  /*a62a0*/  UMOV UR10, 0xff800000 ;  /* 0xff800000000a7882 */ /* 0x000fe20000000000 */
[----:B------:R-:W-:Y:S01]  /*a62b0*/  UMOV UR11, 0x41cdcd64 ;  /* 0x41cdcd64000b7882 */ /* 0x000fe20000000000 */
[----:B------:R-:W-:Y:S05]  /*a62c0*/  BSSY.RECONVERGENT B2, `(.L_x_3338) ;  /* 0x0000023000027945 */ /* 0x000fea0003800200 */
        /* <DEDUP_REMOVED lines=34> */
.L_x_3339:
[----:B------:R-:W-:Y:S05]  /*a64f0*/  BSYNC.RECONVERGENT B2 ;  /* 0x0000000000027941 */ /* 0x000fea0003800200 */
.L_x_3338:
        /* <DEDUP_REMOVED lines=35> */
.L_x_3341:
[----:B------:R-:W-:Y:S05]  /*a6730*/  BSYNC.RECONVERGENT B2 ;  /* 0x0000000000027941 */ /* 0x000fea0003800200 */
.L_x_3340:
[----:B------:R-:W-:-:S06]  /*a6740*/  DSETP.GEU.AND P1, PT, R174, R6, PT ;  /* 0x00000006ae00722a */ /* 0x000fcc0003f2e000 */
[----:B------:R-:W-:Y:S02]  /*a6750*/  FSEL R188, R188, R182, !P1 ;  /* 0x000000b6bcbc7208 */ /* 0x000fe40004800000 */
[----:B------:R-:W-:Y:S02]  /*a6760*/  FSEL R189, R189, R183, !P1 ;  /* 0x000000b7bdbd7208 */ /* 0x000fe40004800000 */
[----:B------:R-:W-:Y:S02]  /*a6770*/  FSEL R186, R186, R184, !P1 ;  /* 0x000000b8baba7208 */ /* 0x000fe40004800000 */
[----:B------:R-:W-:Y:S02]  /*a6780*/  FSEL R187, R187, R185, !P1 ;  /* 0x000000b9bbbb7208 */ /* 0x000fe40004800000 */
[----:B------:R-:W-:Y:S02]  /*a6790*/  FSEL R6, R6, R174, !P1 ;  /* 0x000000ae06067208 */ /* 0x000fe40004800000 */
[----:B------:R-:W-:-:S07]  /*a67a0*/  FSEL R7, R7, R175, !P1 ;  /* 0x000000af07077208 */ /* 0x000fce0004800000 */
.L_x_3337:
[----:B------:R-:W-:Y:S05]  /*a67b0*/  BSYNC.RECONVERGENT B0 ;  /* 0x0000000000007941 */ /* 0x000fea0003800200 */
.L_x_3336:
        /* <DEDUP_REMOVED lines=47> */
[----:B-12---:R-:W-:Y:S05]  /*a6ab0*/  CALL.REL.NOINC `($__internal_0_$__cuda_sm20_div_rn_f64_full) ;  /* 0x00001e3800487944 */ /* 0x006fea0003c00000 */
.L_x_3345:
[----:B------:R-:W-:Y:S05]  /*a6ac0*/  BSYNC.RECONVERGENT B2 ;  /* 0x0000000000027941 */ /* 0x000fea0003800200 */
.L_x_3344:
        /* <DEDUP_REMOVED lines=37> */
.L_x_3347:
[----:B------:R-:W-:Y:S05]  /*a6d20*/  BSYNC.RECONVERGENT B2 ;  /* 0x0000000000027941 */ /* 0x000fea0003800200 */
.L_x_3346:
[----:B------:R-:W-:-:S06]  /*a6d30*/  DSETP.GEU.AND P1, PT, R176, R6, PT ;  /* 0x00000006b000722a */ /* 0x000fcc0003f2e000 */
[----:B------:R-:W-:Y:S02]  /*a6d40*/  FSEL R128, R128, R188, !P1 ;  /* 0x000000bc80807208 */ /* 0x000fe40004800000 */
[----:B------:R-:W-:Y:S02]  /*a6d50*/  FSEL R129, R129, R189, !P1 ;  /* 0x000000bd81817208 */ /* 0x000fe40004800000 */
[----:B------:R-:W-:Y:S02]  /*a6d60*/  FSEL R120, R120, R186, !P1 ;  /* 0x000000ba78787208 */ /* 0x000fe40004800000 */
[----:B------:R-:W-:Y:S02]  /*a6d70*/  FSEL R121, R121, R187, !P1 ;  /* 0x000000bb79797208 */ /* 0x000fe40004800000 */
[----:B------:R-:W-:Y:S02]  /*a6d80*/  FSEL R6, R6, R176, !P1 ;  /* 0x000000b006067208 */ /* 0x000fe40004800000 */
[----:B------:R-:W-:-:S07]  /*a6d90*/  FSEL R7, R7, R177, !P1 ;  /* 0x000000b107077208 */ /* 0x000fce0004800000 */
.L_x_3343:
[----:B------:R-:W-:Y:S05]  /*a6da0*/  BSYNC.RECONVERGENT B0 ;  /* 0x0000000000007941 */ /* 0x000fea0003800200 */
.L_x_3342:
        /* <DEDUP_REMOVED lines=36> */
.L_x_3349:
[----:B------:R-:W-:Y:S05]  /*a6ff0*/  BSYNC.RECONVERGENT B0 ;  /* 0x0000000000007941 */ /* 0x000fea0003800200 */
.L_x_3348:
[----:B------:R-:W-:-:S06]  /*a7000*/  DSETP.GEU.AND P1, PT, R6, R176, PT ;  /* 0x000000b00600722a */ /* 0x000fcc0003f2e000 */
[----:B------:R-:W-:Y:S02]  /*a7010*/  FSEL R124, R124, R120, !P1 ;  /* 0x000000787c7c7208 */ /* 0x000fe40004800000 */
[----:B------:R-:W-:Y:S02]  /*a7020*/  FSEL R120, R125, R121, !P1 ;  /* 0x000000797d787208 */ /* 0x000fe40004800000 */
[----:B------:R-:W-:Y:S02]  /*a7030*/  FSEL R126, R126, R128, !P1 ;  /* 0x000000807e7e7208 */ /* 0x000fe40004800000 */
[----:B------:R-:W-:Y:S01]  /*a7040*/  FSEL R127, R127, R129, !P1 ;  /* 0x000000817f7f7208 */ /* 0x000fe20004800000 */
[----:B------:R-:W-:-:S07]  /*a7050*/  IMAD.MOV.U32 R125, RZ, RZ, R120 ;  /* 0x000000ffff7d7224 */ /* 0x000fce00078e0078 */
.L_x_3329:
[----:B------:R-:W-:Y:S05]  /*a7060*/  BSYNC.RECONVERGENT B1 ;  /* 0x0000000000017941 */ /* 0x000fea0003800200 */
.L_x_3328:
[----:B------:R-:W-:Y:S01]  /*a7070*/  ISETP.NE.AND P1, PT, R178, RZ, PT ;  /* 0x000000ffb200720c */ /* 0x000fe20003f25270 */
[----:B------:R-:W-:Y:S05]  /*a7080*/  BMOV.32.CLEAR RZ, B0 ;  /* 0x0000000000ff7355 */ /* 0x000fea0000100000 */
[----:B------:R-:W-:Y:S07]  /*a7090*/  BSSY.RECONVERGENT B0, `(.L_x_3350) ;  /* 0x000002c000007945 */ /* 0x000fee0003800200 */
        /* <DEDUP_REMOVED lines=9> */
.L_x_3354:
        /* <DEDUP_REMOVED lines=9> */
.L_x_3353:
[----:B------:R-:W-:Y:S05]  /*a71c0*/  BSYNC.RECONVERGENT B1 ;  /* 0x0000000000017941 */ /* 0x000fea0003800200 */
.L_x_3352:
        /* <DEDUP_REMOVED lines=24> */
.L_x_3351:
[----:B------:R-:W-:Y:S05]  /*a7350*/  BSYNC.RECONVERGENT B0 ;  /* 0x0000000000007941 */ /* 0x000fea0003800200 */
.L_x_3350:
        /* <DEDUP_REMOVED lines=11> */
.L_x_3359:
        /* <DEDUP_REMOVED lines=21> */
.L_x_3358:
[----:B------:R-:W-:Y:S05]  /*a7560*/  BSYNC.RECONVERGENT B1 ;  /* 0x0000000000017941 */ /* 0x000fea0003800200 */
.L_x_3357:
        /* <DEDUP_REMOVED lines=17> */
.L_x_3361:
[----:B------:R-:W-:Y:S05]  /*a7680*/  BSYNC.RECONVERGENT B1 ;  /* 0x0000000000017941 */ /* 0x000fea0003800200 */
.L_x_3360:
        /* <DEDUP_REMOVED lines=11> */
[----:B------:R-:W-:Y:S02]  /*a7740*/  LEA R120, R120, R129, 0x2 ;  /* 0x0000008178787211 */ /* 0x000fe400078e10ff */
[----:B------:R-:W-:-:S03]  /*a7750*/  ISETP.NE.AND P2, PT, R121, 0x1, PT ;  /* 0x000000017900780c */ /* 0x000fc60003f45270 */
[----:B------:R4:W-:Y:S10]  /*a7760*/  STL [R120], RZ ;  /* 0x000000ff78007387 */ /* 0x0009f40000100800 */
[----:B----4-:R-:W-:Y:S05]  /*a7770*/  @!P2 BRA `(.L_x_3356) ;  /* 0x00000000000ca947 */ /* 0x010fea0003800000 */
[----:B------:R-:W-:Y:S01]  /*a7780*/  ISETP.NE.AND P2, PT, R121, 0x2, PT ;  /* 0x000000027900780c */ /* 0x000fe20003f45270 */
[----:B------:R4:W-:-:S12]  /*a7790*/  STL [R120+0x4], RZ ;  /* 0x000004ff78007387 */ /* 0x0009d80000100800 */
[----:B------:R4:W-:Y:S02]  /*a77a0*/  @P2 STL [R120+0x8], RZ ;  /* 0x000008ff78002387 */ /* 0x0009e40000100800 */
.L_x_3356:
[----:B------:R-:W-:Y:S05]  /*a77b0*/  BSYNC.RECONVERGENT B0 ;  /* 0x0000000000007941 */ /* 0x000fea0003800200 */
.L_x_3355:
        /* <DEDUP_REMOVED lines=18> */
.L_x_3411:
        /* <DEDUP_REMOVED lines=21> */
.L_x_3366:
        /* <DEDUP_REMOVED lines=88> */
.L_x_3372:
[----:B------:R-:W-:Y:S05]  /*a7fb0*/  BSYNC.RECONVERGENT B2 ;  /* 0x0000000000027941 */ /* 0x000fea0003800200 */
.L_x_3371:
        /* <DEDUP_REMOVED lines=32> */
.L_x_3375:
[----:B------:R-:W-:Y:S05]  /*a81c0*/  BSYNC.RECONVERGENT B2 ;  /* 0x0000000000027941 */ /* 0x000fea0003800200 */
.L_x_3374:
        /* <DEDUP_REMOVED lines=13> */
.L_x_3370:
        /* <DEDUP_REMOVED lines=38> */
.L_x_3377:
[----:B------:R-:W-:Y:S05]  /*a8500*/  BSYNC.RECONVERGENT B2 ;  /* 0x0000000000027941 */ /* 0x000fea0003800200 */
.L_x_3376:
        /* <DEDUP_REMOVED lines=34> */
.L_x_3379:
[----:B------:R-:W-:Y:S05]  /*a8730*/  BSYNC.RECONVERGENT B2 ;  /* 0x0000000000027941 */ /* 0x000fea0003800200 */
.L_x_3378:
        /* <DEDUP_REMOVED lines=13> */
.L_x_3369:
[----:B------:R-:W-:-:S04]  /*a8810*/  IMAD.WIDE.U32 R184, R176, 0x18, R184 ;  /* 0x00000018b0b87825 */ /* 0x000fc800078e00b8 */
[----:B------:R-:W-:Y:S01]  /*a8820*/  IMAD R176, R177, 0x18, RZ ;  /* 0x00000018b1b07824 */ /* 0x000fe200078e02ff */
[----:B------:R-:W-:-:S04]  /*a8830*/  IADD3 R173, P2, PT, R173, R184, RZ ;  /* 0x000000b8adad7210 */ /* 0x000fc80007f5e0ff */
[----:B------:R-:W-:Y:S02]  /*a8840*/  IADD3.X R184, PT, PT, R189, R185, R176, P2, !PT ;  /* 0x000000b9bdb87210 */ /* 0x000fe400017fe4b0 */
[----:B------:R-:W-:-:S04]  /*a8850*/  LEA R176, P2, R173, R186, 0x3 ;  /* 0x000000baadb07211 */ /* 0x000fc800078418ff */
[----:B------:R-:W-:-:S05]  /*a8860*/  LEA.HI.X R177, R173, R187, R184, 0x3, P2 ;  /* 0x000000bbadb17211 */ /* 0x000fca00010f1cb8 */
[----:B------:R-:W3:Y:S01]  /*a8870*/  LDG.E.64 R190, desc[UR6][R176.64+0x59d8] ;  /* 0x0059d806b0be7981 */ /* 0x000ee2000c1e1b00 */
[----:B------:R-:W-:Y:S01]  /*a8880*/  IMAD.MOV.U32 R186, RZ, RZ, R130 ;  /* 0x000000ffffba7224 */ /* 0x000fe200078e0082 */
[----:B------:R-:W-:Y:S01]  /*a8890*/  MOV R187, R131 ;  /* 0x0000008300bb7202 */ /* 0x000fe20000000f00 */
        /* <DEDUP_REMOVED lines=42> */
.L_x_3381:
[----:B------:R-:W-:Y:S05]  /*a8b40*/  BSYNC.RECONVERGENT B2 ;  /* 0x0000000000027941 */ /* 0x000fea0003800200 */
.L_x_3380:
        /* <DEDUP_REMOVED lines=34> */
.L_x_3383:
[----:B------:R-:W-:Y:S05]  /*a8d70*/  BSYNC.RECONVERGENT B2 ;  /* 0x0000000000027941 */ /* 0x000fea0003800200 */
.L_x_3382:
        /* <DEDUP_REMOVED lines=12> */
.L_x_3373:
[----:B------:R-:W-:Y:S05]  /*a8e40*/  BSYNC.RECONVERGENT B0 ;  /* 0x0000000000007941 */ /* 0x000fea0003800200 */
.L_x_3368:
        /* <DEDUP_REMOVED lines=36> */
.L_x_3385:
[----:B------:R-:W-:Y:S05]  /*a9090*/  BSYNC.RECONVERGENT B0 ;  /* 0x0000000000007941 */ /* 0x000fea0003800200 */
.L_x_3384:
[----:B------:R-:W3:Y:S02]  /*a90a0*/  LDL.64 R130, [R1+0x7dd0] ;  /* 0x007dd00001827983 */ /* 0x000ee40000100a00 */
[----:B---3--:R-:W-:-:S06]  /*a90b0*/  DSETP.GEU.AND P2, PT, R130, R176, PT ;  /* 0x000000b08200722a */ /* 0x008fcc0003f4e000 */
[----:B------:R-:W-:Y:S02]  /*a90c0*/  FSEL R128, R128, R186, !P2 ;  /* 0x000000ba80807208 */ /* 0x000fe40005000000 */
[----:B------:R-:W-:Y:S02]  /*a90d0*/  FSEL R129, R129, R187, !P2 ;  /* 0x000000bb81817208 */ /* 0x000fe40005000000 */
[----:B------:R-:W-:Y:S02]  /*a90e0*/  FSEL R120, R120, R184, !P2 ;  /* 0x000000b878787208 */ /* 0x000fe40005000000 */
[----:B------:R-:W-:-:S07]  /*a90f0*/  FSEL R121, R121, R185, !P2 ;  /* 0x000000b979797208 */ /* 0x000fce0005000000 */
.L_x_3367:
[----:B------:R-:W-:Y:S05]  /*a9100*/  BSYNC.RECONVERGENT B1 ;  /* 0x0000000000017941 */ /* 0x000fea0003800200 */
.L_x_3365:
        /* <DEDUP_REMOVED lines=42> */
.L_x_3387:
[----:B------:R-:W-:Y:S05]  /*a93b0*/  BSYNC.RELIABLE B0 ;  /* 0x0000000000007941 */ /* 0x000fea0003800100 */
.L_x_3386:
        /* <DEDUP_REMOVED lines=47> */
.L_x_3390:
[----:B------:R-:W-:Y:S05]  /*a96b0*/  BSYNC.RECONVERGENT B0 ;  /* 0x0000000000007941 */ /* 0x000fea0003800200 */
.L_x_3389:
[----:B------:R-:W-:Y:S04]  /*a96c0*/  BSSY.RECONVERGENT B2, `(.L_x_3391) ;  /* 0x000015f000027945 */ /* 0x000fe80003800200 */
[----:B------:R-:W-:Y:S05]  /*a96d0*/  @!P2 BRA `(.L_x_3392) ;  /* 0x000000140074a947 */ /* 0x000fea0003800000 */
[----:B------:R-:W-:-:S07]  /*a96e0*/  IMAD.MOV.U32 R195, RZ, RZ, 0x3 ;  /* 0x00000003ffc37424 */ /* 0x000fce00078e00ff */
.L_x_3410:
        /* <DEDUP_REMOVED lines=29> */
.L_x_3409:
        /* <DEDUP_REMOVED lines=70> */
.L_x_3397:
        /* <DEDUP_REMOVED lines=71> */
.L_x_3400:
[----:B------:R-:W-:Y:S05]  /*aa190*/  BSYNC.RECONVERGENT B5 ;  /* 0x0000000000057941 */ /* 0x000fea0003800200 */
.L_x_3399:
        /* <DEDUP_REMOVED lines=26> */
.L_x_3402:
[----:B------:R-:W-:Y:S05]  /*aa340*/  BSYNC.RECONVERGENT B5 ;  /* 0x0000000000057941 */ /* 0x000fea0003800200 */
.L_x_3401:
[----:B------:R-:W-:-:S06]  /*aa350*/  DSETP.GE.AND P2, PT, R120, R176, PT ;  /* 0x000000b07800722a */ /* 0x000fcc0003f46000 */
[----:B------:R-:W-:Y:S02]  /*aa360*/  FSEL R120, R188, RZ, P2 ;  /* 0x000000ffbc787208 */ /* 0x000fe40001000000 */
[----:B------:R-:W-:Y:S02]  /*aa370*/  FSEL R121, R189, +QNAN , P2 ;  /* 0x7ff00000bd797808 */ /* 0x000fe40001000000 */
[----:B------:R-:W-:Y:S02]  /*aa380*/  FSEL R176, R186, RZ, P2 ;  /* 0x000000ffbab07208 */ /* 0x000fe40001000000 */
[----:B------:R-:W-:Y:S01]  /*aa390*/  FSEL R177, R187, -1.875, P2 ;  /* 0xbff00000bbb17808 */ /* 0x000fe20001000000 */
[----:B------:R-:W-:Y:S06]  /*aa3a0*/  BRA `(.L_x_3398) ;  /* 0x00000004005c7947 */ /* 0x000fec0003800000 */
.L_x_3396:
        /* <DEDUP_REMOVED lines=44> */
.L_x_3403:
        /* <DEDUP_REMOVED lines=27> */
.L_x_3405:
[----:B------:R-:W-:Y:S05]  /*aa820*/  BSYNC.RECONVERGENT B5 ;  /* 0x0000000000057941 */ /* 0x000fea0003800200 */
.L_x_3404:
        /* <DEDUP_REMOVED lines=15> */
.L_x_3398:
[----:B------:R-:W-:Y:S05]  /*aa920*/  BSYNC.RECONVERGENT B0 ;  /* 0x0000000000007941 */ /* 0x000fea0003800200 */
.L_x_3395:
        /* <DEDUP_REMOVED lines=33> */
.L_x_3407:
[----:B------:R-:W-:-:S13]  /*aab40*/  ISETP.GT.AND P2, PT, R194, 0x1, PT ;  /* 0x00000001c200780c */ /* 0x000fda0003f44270 */
[----:B------:R-:W-:Y:S05]  /*aab50*/  @!P2 BREAK.RELIABLE B0 ;  /* 0x000000000000a942 */ /* 0x000fea0003800100 */
[----:B------:R-:W-:Y:S05]  /*aab60*/  @!P2 BRA `(.L_x_3394) ;  /* 0x000000000040a947 */ /* 0x000fea0003800000 */
[----:B------:R-:W-:Y:S05]  /*aab70*/  BSYNC.RELIABLE B0 ;  /* 0x0000000000007941 */ /* 0x000fea0003800100 */
.L_x_3406:
[----:B------:R-:W-:Y:S02]  /*aab80*/  VIADD R193, R193, 0x1 ;  /* 0x00000001c1c17836 */ /* 0x000fe40000000000 */
[----:B------:R-:W-:-:S03]  /*aab90*/  VIADD R194, R194, 0xffffffff ;  /* 0xffffffffc2c27836 */ /* 0x000fc60000000000 */
[----:B------:R-:W-:-:S13]  /*aaba0*/  ISETP.GE.AND P2, PT, R193, R123, PT ;  /* 0x0000007bc100720c */ /* 0x000fda0003f46270 */
[----:B------:R-:W-:Y:S05]  /*aabb0*/  @!P2 BRA `(.L_x_3409) ;  /* 0xffffffec0040a947 */ /* 0x000fea000383ffff */
[----:B------:R-:W-:Y:S05]  /*aabc0*/  BRA `(.L_x_3394) ;  /* 0x0000000000287947 */ /* 0x000fea0003800000 */
.L_x_3408:
        /* <DEDUP_REMOVED lines=10> */
.L_x_3394:
[----:B------:R-:W-:Y:S05]  /*aac70*/  BSYNC.RECONVERGENT B1 ;  /* 0x0000000000017941 */ /* 0x000fea0003800200 */
.L_x_3393:
[C---:B------:R-:W-:Y:S01]  /*aac80*/  ISETP.LT.U32.AND P2, PT, R195.reuse, 0x20, PT ;  /* 0x00000020c300780c */ /* 0x040fe20003f41070 */
[----:B------:R-:W-:-:S12]  /*aac90*/  VIADD R195, R195, 0x1 ;  /* 0x00000001c3c37836 */ /* 0x000fd80000000000 */
[----:B------:R-:W-:Y:S05]  /*aaca0*/  @P3 BRA P2, `(.L_x_3410) ;  /* 0xffffffe800903947 */ /* 0x000fea000103ffff */
.L_x_3392:
[----:B------:R-:W-:Y:S05]  /*aacb0*/  BSYNC.RECONVERGENT B2 ;  /* 0x0000000000027941 */ /* 0x000fea0003800200 */
.L_x_3391:
[----:B------:R-:W-:-:S06]  /*aacc0*/  IMAD.IADD R193, R1, 0x1, R123 ;  /* 0x0000000101c17824 */ /* 0x000fcc00078e027b */
[----:B------:R-:W5:Y:S01]  /*aacd0*/  LDL.U8 R193, [R193+0x27f3] ;  /* 0x0027f300c1c17983 */ /* 0x000f620000100000 */
[----:B------:R-:W-:Y:S05]  /*aace0*/  BRA `(.L_x_3411) ;  /* 0xffffffc800fc7947 */ /* 0x000fea000383ffff */
.L_x_3388:
[----:B------:R-:W-:Y:S05]  /*aacf0*/  BSYNC.RECONVERGENT B3 ;  /* 0x0000000000037941 */ /* 0x000fea0003800200 */
.L_x_3364:
        /* <DEDUP_REMOVED lines=24> */
.L_x_3418:
        /* <DEDUP_REMOVED lines=57> */
.L_x_3417:
[----:B------:R-:W-:Y:S05]  /*ab210*/  BSYNC.RECONVERGENT B2 ;  /* 0x0000000000027941 */ /* 0x000fea0003800200 */
.L_x_3416:
        /* <DEDUP_REMOVED lines=35> */
.L_x_3420:
[----:B------:R-:W-:Y:S05]  /*ab450*/  BSYNC.RECONVERGENT B2 ;  /* 0x0000000000027941 */ /* 0x000fea0003800200 */
.L_x_3419:
        /* <DEDUP_REMOVED lines=21> */
.L_x_3422:
[----:B------:R-:W-:Y:S05]  /*ab5b0*/  BSYNC.RECONVERGENT B2 ;  /* 0x0000000000027941 */ /* 0x000fea0003800200 */
.L_x_3421:
        /* <DEDUP_REMOVED lines=19> */
.L_x_3415:
[----:B------:R-:W-:Y:S05]  /*ab6f0*/  BSYNC.RECONVERGENT B1 ;  /* 0x0000000000017941 */ /* 0x000fea0003800200 */
.L_x_3414:
        /* <DEDUP_REMOVED lines=11> */
.L_x_3427:
        /* <DEDUP_REMOVED lines=69> */
.L_x_3426:
[----:B------:R-:W-:Y:S05]  /*abc00*/  BSYNC.RECONVERGENT B2 ;  /* 0x0000000000027941 */ /* 0x000fea0003800200 */
.L_x_3425:
        /* <DEDUP_REMOVED lines=41> */
.L_x_3429:
[----:B------:R-:W-:Y:S05]  /*abea0*/  BSYNC.RECONVERGENT B2 ;  /* 0x0000000000027941 */ /* 0x000fea0003800200 */
.L_x_3428:
        /* <DEDUP_REMOVED lines=24> */
.L_x_3431:
[----:B------:R-:W-:Y:S05]  /*ac030*/  BSYNC.RECONVERGENT B2 ;  /* 0x0000000000027941 */ /* 0x000fea0003800200 */
.L_x_3430:
        /* <DEDUP_REMOVED lines=20> */
.L_x_3424:
[----:B------:R-:W-:Y:S05]  /*ac180*/  BSYNC.RECONVERGENT B1 ;  /* 0x0000000000017941 */ /* 0x000fea0003800200 */
.L_x_3423:
        /* <DEDUP_REMOVED lines=36> */
.L_x_3433:
[----:B------:R-:W-:Y:S05]  /*ac3d0*/  BSYNC.RECONVERGENT B1 ;  /* 0x0000000000017941 */ /* 0x000fea0003800200 */
.L_x_3432:
[----:B------:R-:W-:Y:S01]  /*ac3e0*/  UMOV UR10, 0x66666666 ;  /* 0x66666666000a7882 */ /* 0x000fe20000000000 */
[----:B------:R-:W-:Y:S01]  /*ac3f0*/  UMOV UR11, 0x40711266 ;  /* 0x40711266000b7882 */ /* 0x000fe20000000000 */
[----:B------:R-:W-:Y:S01]  /*ac400*/  IMAD.MOV.U32 R122, RZ, RZ, 0x0 ;  /* 0x00000000ff7a7424 */ /* 0x000fe200078e00ff */
[----:B------:R-:W-:Y:S01]  /*ac410*/  DADD R120, R120, -UR10 ;  /* 0x8000000a78787e29 */ /* 0x000fe20008000000 */
[----:B------:R-:W-:-:S07]  /*ac420*/  IMAD.MOV.U32 R123, RZ, RZ, 0x40590000 ;  /* 0x40590000ff7b7424 */ /* 0x000fce00078e00ff */
[----:B------:R-:W-:-:S11]  /*ac430*/  DFMA R120, R120, R122, 0.5 ;  /* 0x3fe000007878742b */ /* 0x000fd6000000007a */
.L_x_3413:
[----:B------:R-:W-:Y:S05]  /*ac440*/  BSYNC.RECONVERGENT B0 ;  /* 0x0000000000007941 */ /* 0x000fea0003800200 */
.L_x_3412:
        /* <DEDUP_REMOVED lines=29> */
.L_x_3435:
[----:B------:R-:W-:Y:S05]  /*ac620*/  BSYNC.RECONVERGENT B0 ;  /* 0x0000000000007941 */ /* 0x000fea0003800200 */
.L_x_3434:
[----:B------:R-:W-:Y:S02]  /*ac630*/  IMAD.MOV.U32 R120, RZ, RZ, R122 ;  /* 0x000000ffff787224 */ /* 0x000fe400078e007a */
[----:B------:R-:W-:-:S07]  /*ac640*/  IMAD.MOV.U32 R121, RZ, RZ, R123 ;  /* 0x000000ffff797224 */ /* 0x000fce00078e007b */
.L_x_3363:
[----:B------:R-:W-:Y:S05]  /*ac650*/  BSYNC.RECONVERGENT B4 ;  /* 0x0000000000047941 */ /* 0x000fea0003800200 */
.L_x_3362:
        /* <DEDUP_REMOVED lines=9> */
.L_x_3437:
[----:B-----5:R-:W-:-:S05]  /*ac6f0*/  IADD3 R120, P0, PT, R184, R122, RZ ;  /* 0x0000007ab8787210 */ /* 0x020fca0007f1e0ff */
[----:B------:R-:W-:-:S05]  /*ac700*/  IMAD.X R121, RZ, RZ, R185, P0 ;  /* 0x000000ffff797224 */ /* 0x000fca00000e06b9 */
[----:B------:R-:W4:Y:S01]  /*ac710*/  LD.E.U8 R120, desc[UR6][R120.64] ;  /* 0x0000000678787980 */ /* 0x000f22000c101100 */
[----:B------:R-:W-:Y:S02]  /*ac720*/  IMAD.MOV.U32 R124, RZ, RZ, R122 ;  /* 0x000000ffff7c7224 */ /* 0x000fe400078e007a */
[----:B------:R-:W-:Y:S01]  /*ac730*/  VIADD R122, R122, 0x1 ;  /* 0x000000017a7a7836 */ /* 0x000fe20000000000 */
[----:B----4-:R-:W-:-:S13]  /*ac740*/  ISETP.NE.AND P0, PT, R120, RZ, PT ;  /* 0x000000ff7800720c */ /* 0x010fda0003f05270 */
[----:B------:R-:W-:Y:S05]  /*ac750*/  @P0 BRA `(.L_x_3437) ;  /* 0xfffffffc00e40947 */ /* 0x000fea000383ffff */
[----:B------:R-:W-:Y:S05]  /*ac760*/  BSYNC.RECONVERGENT B0 ;  /* 0x0000000000007941 */ /* 0x000fea0003800200 */
.L_x_3436:
        /* <DEDUP_REMOVED lines=12> */
.L_x_3441:
[----:B------:R-:W-:Y:S01]  /*ac830*/  IADD3 R122, P0, PT, R184, R120, RZ ;  /* 0x00000078b87a7210 */ /* 0x000fe20007f1e0ff */
[----:B------:R-:W-:-:S03]  /*ac840*/  IMAD.IADD R125, R124, 0x1, R125 ;  /* 0x000000017c7d7824 */ /* 0x000fc600078e027d */
[----:B------:R-:W-:-:S05]  /*ac850*/  IADD3.X R123, PT, PT, RZ, R185, RZ, P0, !PT ;  /* 0x000000b9ff7b7210 */ /* 0x000fca00007fe4ff */
[----:B------:R4:W5:Y:S02]  /*ac860*/  LD.E.U8 R126, desc[UR6][R122.64+0x1] ;  /* 0x000001067a7e7980 */ /* 0x000964000c101100 */
[----:B----4-:R-:W-:-:S04]  /*ac870*/  IADD3 R122, P0, PT, R184, R125, RZ ;  /* 0x0000007db87a7210 */ /* 0x010fc80007f1e0ff */
[----:B------:R-:W-:-:S06]  /*ac880*/  LEA.HI.X.SX32 R123, R125, R185, 0x1, P0 ;  /* 0x000000b97d7b7211 */ /* 0x000fcc00000f0eff */
[----:B------:R4:W2:Y:S02]  /*ac890*/  LD.E.U8 R123, desc[UR6][R122.64] ;  /* 0x000000067a7b7980 */ /* 0x0008a4000c101100 */
[----:B----4-:R-:W-:Y:S01]  /*ac8a0*/  VIADD R122, R120, 0x1 ;  /* 0x00000001787a7836 */ /* 0x010fe20000000000 */
        /* <DEDUP_REMOVED lines=23> */
.L_x_3440:
[----:B------:R-:W-:Y:S01]  /*aca20*/  BSSY.RECONVERGENT B1, `(.L_x_3442) ;  /* 0x0000009000017945 */ /* 0x000fe20003800200 */
[----:B------:R-:W-:-:S07]  /*aca30*/  IMAD.MOV.U32 R122, RZ, RZ, RZ ;  /* 0x000000ffff7a7224 */ /* 0x000fce00078e00ff */
.L_x_3443:
[----:B------:R-:W-:-:S05]  /*aca40*/  IADD3 R120, P0, PT, R182, R122, RZ ;  /* 0x0000007ab6787210 */ /* 0x000fca0007f1e0ff */
[----:B------:R-:W-:-:S05]  /*aca50*/  IMAD.X R121, RZ, RZ, R183, P0 ;  /* 0x000000ffff797224 */ /* 0x000fca00000e06b7 */
[----:B------:R-:W4:Y:S01]  /*aca60*/  LD.E.U8 R120, desc[UR6][R120.64] ;  /* 0x0000000678787980 */ /* 0x000f22000c101100 */
[----:B------:R-:W-:Y:S02]  /*aca70*/  IMAD.MOV.U32 R124, RZ, RZ, R122 ;  /* 0x000000ffff7c7224 */ /* 0x000fe400078e007a */
[----:B------:R-:W-:Y:S01]  /*aca80*/  VIADD R122, R122, 0x1 ;  /* 0x000000017a7a7836 */ /* 0x000fe20000000000 */
[----:B----4-:R-:W-:-:S13]  /*aca90*/  ISETP.NE.AND P0, PT, R120, RZ, PT ;  /* 0x000000ff7800720c */ /* 0x010fda0003f05270 */
[----:B------:R-:W-:Y:S05]  /*acaa0*/  @P0 BRA `(.L_x_3443) ;  /* 0xfffffffc00e40947 */ /* 0x000fea000383ffff */
[----:B------:R-:W-:Y:S05]  /*acab0*/  BSYNC.RECONVERGENT B1 ;  /* 0x0000000000017941 */ /* 0x000fea0003800200 */
.L_x_3442:
        /* <DEDUP_REMOVED lines=10> */
.L_x_3445:
[----:B------:R-:W-:Y:S01]  /*acb60*/  IADD3 R122, P0, PT, R182, R120, RZ ;  /* 0x00000078b67a7210 */ /* 0x000fe20007f1e0ff */
[----:B------:R-:W-:-:S04]  /*acb70*/  IMAD.IADD R125, R124, 0x1, R125 ;  /* 0x000000017c7d7824 */ /* 0x000fc800078e027d */
[----:B------:R-:W-:-:S05]  /*acb80*/  IMAD.X R123, RZ, RZ, R183, P0 ;  /* 0x000000ffff7b7224 */ /* 0x000fca00000e06b7 */
        /* <DEDUP_REMOVED lines=28> */
.L_x_3444:
[----:B------:R-:W4:Y:S01]  /*acd50*/  MUFU.RCP64H R123, 2.2750682830810546875 ;  /* 0x40023357007b7908 */ /* 0x000f220000001800 */
        /* <DEDUP_REMOVED lines=11> */
[----:B----4-:R-:W-:-:S08]  /*ace10*/  DFMA R120, R122, -R120, 1 ;  /* 0x3ff000007a78742b */ /* 0x010fd00000000878 */
        /* <DEDUP_REMOVED lines=43> */
.L_x_3439:
        /* <DEDUP_REMOVED lines=55> */
.L_x_3446:
[----:B------:R-:W-:Y:S05]  /*ad440*/  BSYNC.RECONVERGENT B0 ;  /* 0x0000000000007941 */ /* 0x000fea0003800200 */
.L_x_3438:
[----:B------:R-:W-:Y:S05]  /*ad450*/  BMOV.32.CLEAR RZ, B0 ;  /* 0x0000000000ff7355 */ /* 0x000fea0000100000 */
[----:B------:R-:W-:Y:S01]  /*ad460*/  BSSY.RECONVERGENT B0, `(.L_x_3447) ;  /* 0x0000009000007945 */ /* 0x000fe20003800200 */
[----:B------:R-:W-:-:S07]  /*ad470*/  IMAD.MOV.U32 R122, RZ, RZ, RZ ;  /* 0x000000ffff7a7224 */ /* 0x000fce00078e00ff */
.L_x_3448:
        /* <DEDUP_REMOVED lines=8> */
.L_x_3447:
[----:B------:R-:W-:Y:S05]  /*ad500*/  BMOV.32.CLEAR RZ, B0 ;  /* 0x0000000000ff7355 */ /* 0x000fea0000100000 */
[----:B------:R-:W-:Y:S01]  /*ad510*/  BSSY.RECONVERGENT B0, `(.L_x_3449) ;  /* 0x0000009000007945 */ /* 0x000fe20003800200 */
[----:B------:R-:W-:-:S07]  /*ad520*/  IMAD.MOV.U32 R122, RZ, RZ, RZ ;  /* 0x000000ffff7a7224 */ /* 0x000fce00078e00ff */
.L_x_3450:
[----:B------:R-:W-:-:S04]  /*ad530*/  IADD3 R120, P0, PT, R182, R122, RZ ;  /* 0x0000007ab6787210 */ /* 0x000fc80007f1e0ff */
[----:B------:R-:W-:-:S05]  /*ad540*/  IADD3.X R121, PT, PT, RZ, R183, RZ, P0, !PT ;  /* 0x000000b7ff797210 */ /* 0x000fca00007fe4ff */
[----:B------:R-:W4:Y:S01]  /*ad550*/  LD.E.U8 R120, desc[UR6][R120.64] ;  /* 0x0000000678787980 */ /* 0x000f22000c101100 */
[----:B------:R-:W-:Y:S02]  /*ad560*/  IMAD.MOV.U32 R172, RZ, RZ, R122 ;  /* 0x000000ffffac7224 */ /* 0x000fe400078e007a */
[----:B------:R-:W-:Y:S01]  /*ad570*/  VIADD R122, R122, 0x1 ;  /* 0x000000017a7a7836 */ /* 0x000fe20000000000 */
[----:B----4-:R-:W-:-:S13]  /*ad580*/  ISETP.NE.AND P0, PT, R120, RZ, PT ;  /* 0x000000ff7800720c */ /* 0x010fda0003f05270 */
[----:B------:R-:W-:Y:S05]  /*ad590*/  @P0 BRA `(.L_x_3450) ;  /* 0xfffffffc00e40947 */ /* 0x000fea000383ffff */
[----:B------:R-:W-:Y:S05]  /*ad5a0*/  BSYNC.RECONVERGENT B0 ;  /* 0x0000000000007941 */ /* 0x000fea0003800200 */
.L_x_3449:
        /* <DEDUP_REMOVED lines=11> */
.L_x_3475:
[----:B------:R-:W-:-:S04]  /*ad660*/  IADD3 R122, P0, PT, R184, R120, RZ ;  /* 0x00000078b87a7210 */ /* 0x000fc80007f1e0ff */
[----:B------:R-:W-:-:S05]  /*ad670*/  LEA.HI.X.SX32 R123, R120, R185, 0x1, P0 ;  /* 0x000000b9787b7211 */ /* 0x000fca00000f0eff */
[----:B------:R-:W4:Y:S01]  /*ad680*/  LD.E.U8 R124, desc[UR6][R122.64+-0x1] ;  /* 0xffffff067a7c7980 */ /* 0x000f22000c101100 */
[----:B------:R-:W-:Y:S01]  /*ad690*/  BSSY.RECONVERGENT B2, `(.L_x_3455) ;  /* 0x0000012000027945 */ /* 0x000fe20003800200 */
[----:B----4-:R-:W-:-:S13]  /*ad6a0*/  ISETP.GT.AND P0, PT, R124, 0x46, PT ;  /* 0x000000467c00780c */ /* 0x010fda0003f04270 */
        /* <DEDUP_REMOVED lines=8> */
.L_x_3456:
[----:B------:R-:W-:-:S13]  /*ad730*/  ISETP.NE.AND P0, PT, R124, 0x47, PT ;  /* 0x000000477c00780c */ /* 0x000fda0003f05270 */
[----:B------:R-:W-:Y:S05]  /*ad740*/  @!P0 BRA `(.L_x_3459) ;  /* 0x0000000000148947 */ /* 0x000fea0003800000 */
[----:B------:R-:W-:Y:S01]  /*ad750*/  ISETP.NE.AND P0, PT, R124, 0x54, PT ;  /* 0x000000547c00780c */ /* 0x000fe20003f05270 */
[----:B------:R-:W-:-:S12]  /*ad760*/  IMAD.MOV.U32 R126, RZ, RZ, 0x3 ;  /* 0x00000003ff7e7424 */ /* 0x000fd800078e00ff */
[----:B------:R-:W-:Y:S05]  /*ad770*/  @!P0 BRA `(.L_x_3457) ;  /* 0x00000000000c8947 */ /* 0x000fea0003800000 */
.L_x_3458:
[----:B------:R-:W-:Y:S01]  /*ad780*/  IMAD.MOV.U32 R126, RZ, RZ, 0x4 ;  /* 0x00000004ff7e7424 */ /* 0x000fe200078e00ff */
[----:B------:R-:W-:Y:S06]  /*ad790*/  BRA `(.L_x_3457) ;  /* 0x0000000000047947 */ /* 0x000fec0003800000 */
.L_x_3459:
[----:B------:R-:W-:-:S07]  /*ad7a0*/  IMAD.MOV.U32 R126, RZ, RZ, 0x2 ;  /* 0x00000002ff7e7424 */ /* 0x000fce00078e00ff */
.L_x_3457:
[----:B------:R-:W-:Y:S05]  /*ad7b0*/  BSYNC.RECONVERGENT B2 ;  /* 0x0000000000027941 */ /* 0x000fea0003800200 */
.L_x_3455:
[----:B------:R-:W-:-:S05]  /*ad7c0*/  IMAD.IADD R124, R1, 0x1, R120 ;  /* 0x00000001017c7824 */ /* 0x000fca00078e0278 */
[----:B------:R4:W-:Y:S04]  /*ad7d0*/  STL.U8 [R124+0x27d8], R126 ;  /* 0x0027d87e7c007387 */ /* 0x0009e80000100000 */
[----:B------:R-:W5:Y:S01]  /*ad7e0*/  LD.E.U8 R127, desc[UR6][R122.64] ;  /* 0x000000067a7f7980 */ /* 0x000f62000c101100 */
[----:B------:R-:W-:Y:S01]  /*ad7f0*/  BSSY.RECONVERGENT B2, `(.L_x_3460) ;  /* 0x0000012000027945 */ /* 0x000fe20003800200 */
[----:B-----5:R-:W-:-:S13]  /*ad800*/  ISETP.GT.AND P0, PT, R127, 0x46, PT ;  /* 0x000000467f00780c */ /* 0x020fda0003f04270 */
[----:B----4-:R-:W-:Y:S05]  /*ad810*/  @P0 BRA `(.L_x_3461) ;  /* 0x00000000001c0947 */ /* 0x010fea0003800000 */
[----:B------:R-:W-:Y:S02]  /*ad820*/  ISETP.NE.AND P0, PT, R127, 0x41, PT ;  /* 0x000000417f00780c */ /* 0x000fe40003f05270 */
[----:B------:R-:W-:-:S11]  /*ad830*/  PRMT R126, RZ, 0x7610, R126 ;  /* 0x00007610ff7e7816 */ /* 0x000fd6000000007e */
[----:B------:R-:W-:Y:S05]  /*ad840*/  @!P0 BRA `(.L_x_3462) ;  /* 0x0000000000308947 */ /* 0x000fea0003800000 */
[----:B------:R-:W-:-:S13]  /*ad850*/  ISETP.NE.AND P0, PT, R127, 0x43, PT ;  /* 0x000000437f00780c */ /* 0x000fda0003f05270 */
[----:B------:R-:W-:Y:S05]  /*ad860*/  @P0 BRA `(.L_x_3463) ;  /* 0x00000000001c0947 */ /* 0x000fea0003800000 */
[----:B------:R-:W-:Y:S01]  /*ad870*/  IMAD.MOV.U32 R126, RZ, RZ, 0x1 ;  /* 0x00000001ff7e7424 */ /* 0x000fe200078e00ff */
[----:B------:R-:W-:Y:S06]  /*ad880*/  BRA `(.L_x_3462) ;  /* 0x0000000000207947 */ /* 0x000fec0003800000 */
.L_x_3461:
[----:B------:R-:W-:-:S13]  /*ad890*/  ISETP.NE.AND P0, PT, R127, 0x47, PT ;  /* 0x000000477f00780c */ /* 0x000fda0003f05270 */
[----:B------:R-:W-:Y:S05]  /*ad8a0*/  @!P0 BRA `(.L_x_3464) ;  /* 0x0000000000148947 */ /* 0x000fea0003800000 */
[----:B------:R-:W-:Y:S01]  /*ad8b0*/  ISETP.NE.AND P0, PT, R127, 0x54, PT ;  /* 0x000000547f00780c */ /* 0x000fe20003f05270 */
[----:B------:R-:W-:-:S12]  /*ad8c0*/  IMAD.MOV.U32 R126, RZ, RZ, 0x3 ;  /* 0x00000003ff7e7424 */ /* 0x000fd800078e00ff */
[----:B------:R-:W-:Y:S05]  /*ad8d0*/  @!P0 BRA `(.L_x_3462) ;  /* 0x00000000000c8947 */ /* 0x000fea0003800000 */
.L_x_3463:
[----:B------:R-:W-:Y:S01]  /*ad8e0*/  IMAD.MOV.U32 R126, RZ, RZ, 0x4 ;  /* 0x00000004ff7e7424 */ /* 0x000fe200078e00ff */
[----:B------:R-:W-:Y:S06]  /*ad8f0*/  BRA `(.L_x_3462) ;  /* 0x0000000000047947 */ /* 0x000fec0003800000 */
.L_x_3464:
[----:B------:R-:W-:-:S07]  /*ad900*/  IMAD.MOV.U32 R126, RZ, RZ, 0x2 ;  /* 0x00000002ff7e7424 */ /* 0x000fce00078e00ff */
.L_x_3462:
[----:B------:R-:W-:Y:S05]  /*ad910*/  BSYNC.RECONVERGENT B2 ;  /* 0x0000000000027941 */ /* 0x000fea0003800200 */
.L_x_3460:
        /* <DEDUP_REMOVED lines=12> */
.L_x_3466:
[----:B------:R-:W-:-:S13]  /*ad9e0*/  ISETP.NE.AND P0, PT, R127, 0x47, PT ;  /* 0x000000477f00780c */ /* 0x000fda0003f05270 */
[----:B------:R-:W-:Y:S05]  /*ad9f0*/  @!P0 BRA `(.L_x_3469) ;  /* 0x0000000000148947 */ /* 0x000fea0003800000 */
[----:B------:R-:W-:Y:S01]  /*ada00*/  ISETP.NE.AND P0, PT, R127, 0x54, PT ;  /* 0x000000547f00780c */ /* 0x000fe20003f05270 */
[----:B------:R-:W-:-:S12]  /*ada10*/  IMAD.MOV.U32 R126, RZ, RZ, 0x3 ;  /* 0x00000003ff7e7424 */ /* 0x000fd800078e00ff */
[----:B------:R-:W-:Y:S05]  /*ada20*/  @!P0 BRA `(.L_x_3467) ;  /* 0x00000000000c8947 */ /* 0x000fea0003800000 */
.L_x_3468:
[----:B------:R-:W-:Y:S01]  /*ada30*/  IMAD.MOV.U32 R126, RZ, RZ, 0x4 ;  /* 0x00000004ff7e7424 */ /* 0x000fe200078e00ff */
[----:B------:R-:W-:Y:S06]  /*ada40*/  BRA `(.L_x_3467) ;  /* 0x0000000000047947 */ /* 0x000fec0003800000 */
.L_x_3469:
[----:B------:R-:W-:-:S07]  /*ada50*/  IMAD.MOV.U32 R126, RZ, RZ, 0x2 ;  /* 0x00000002ff7e7424 */ /* 0x000fce00078e00ff */
.L_x_3467:
[----:B------:R-:W-:Y:S05]  /*ada60*/  BSYNC.RECONVERGENT B2 ;  /* 0x0000000000027941 */ /* 0x000fea0003800200 */
.L_x_3465:
        /* <DEDUP_REMOVED lines=12> */
.L_x_3471:
[----:B------:R-:W-:-:S13]  /*adb30*/  ISETP.NE.AND P0, PT, R123, 0x47, PT ;  /* 0x000000477b00780c */ /* 0x000fda0003f05270 */
[----:B------:R-:W-:Y:S05]  /*adb40*/  @!P0 BRA `(.L_x_3474) ;  /* 0x0000000000148947 */ /* 0x000fea0003800000 */
[----:B------:R-:W-:Y:S01]  /*adb50*/  ISETP.NE.AND P0, PT, R123, 0x54, PT ;  /* 0x000000547b00780c */ /* 0x000fe20003f05270 */
[----:B------:R-:W-:-:S12]  /*adb60*/  IMAD.MOV.U32 R122, RZ, RZ, 0x3 ;  /* 0x00000003ff7a7424 */ /* 0x000fd800078e00ff */
[----:B------:R-:W-:Y:S05]  /*adb70*/  @!P0 BRA `(.L_x_3472) ;  /* 0x00000000000c8947 */ /* 0x000fea0003800000 */
.L_x_3473:
[----:B------:R-:W-:Y:S01]  /*adb80*/  IMAD.MOV.U32 R122, RZ, RZ, 0x4 ;  /* 0x00000004ff7a7424 */ /* 0x000fe200078e00ff */
[----:B------:R-:W-:Y:S06]  /*adb90*/  BRA `(.L_x_3472) ;  /* 0x0000000000047947 */ /* 0x000fec0003800000 */
.L_x_3474:
[----:B------:R-:W-:-:S07]  /*adba0*/  MOV R122, 0x2 ;  /* 0x00000002007a7802 */ /* 0x000fce0000000f00 */
.L_x_3472:
[----:B------:R-:W-:Y:S05]  /*adbb0*/  BSYNC.RECONVERGENT B2 ;  /* 0x0000000000027941 */ /* 0x000fea0003800200 */
.L_x_3470:
[----:B------:R4:W-:Y:S02]  /*adbc0*/  STL.U8 [R124+0x27db], R122 ;  /* 0x0027db7a7c007387 */ /* 0x0009e40000100000 */
[C---:B----4-:R-:W-:Y:S02]  /*adbd0*/  VIADD R122, R120.reuse, 0x3 ;  /* 0x00000003787a7836 */ /* 0x050fe40000000000 */
[----:B------:R-:W-:-:S03]  /*adbe0*/  VIADD R120, R120, 0x4 ;  /* 0x0000000478787836 */ /* 0x000fc60000000000 */
[----:B------:R-:W-:-:S13]  /*adbf0*/  ISETP.NE.AND P0, PT, R122, R125, PT ;  /* 0x0000007d7a00720c */ /* 0x000fda0003f05270 */
[----:B------:R-:W-:Y:S05]  /*adc00*/  @P0 BRA `(.L_x_3475) ;  /* 0xfffffff800940947 */ /* 0x000fea000383ffff */
.L_x_3454:
[----:B------:R-:W-:Y:S05]  /*adc10*/  BSYNC.RECONVERGENT B0 ;  /* 0x0000000000007941 */ /* 0x000fea0003800200 */
.L_x_3453:
[----:B------:R-:W-:-:S13]  /*adc20*/  ISETP.NE.AND P0, PT, R121, RZ, PT ;  /* 0x000000ff7900720c */ /* 0x000fda0003f05270 */
[----:B------:R-:W-:Y:S05]  /*adc30*/  @!P0 BRA `(.L_x_3452) ;  /* 0x0000000400288947 */ /* 0x000fea0003800000 */
[----:B------:R-:W-:-:S04]  /*adc40*/  IADD3 R122, P0, PT, R184, R120, RZ ;  /* 0x00000078b87a7210 */ /* 0x000fc80007f1e0ff */
[----:B------:R-:W-:-:S05]  /*adc50*/  LEA.HI.X.SX32 R123, R120, R185, 0x1, P0 ;  /* 0x000000b9787b7211 */ /* 0x000fca00000f0eff */
[----:B------:R-:W4:Y:S01]  /*adc60*/  LD.E.U8 R125, desc[UR6][R122.64+-0x1] ;  /* 0xffffff067a7d7980 */ /* 0x000f22000c101100 */
[----:B------:R-:W-:Y:S05]  /*adc70*/  BMOV.32.CLEAR RZ, B0 ;  /* 0x0000000000ff7355 */ /* 0x000fea0000100000 */
        /* <DEDUP_REMOVED lines=10> */
.L_x_3477:
[----:B------:R-:W-:-:S13]  /*add20*/  ISETP.NE.AND P0, PT, R125, 0x47, PT ;  /* 0x000000477d00780c */ /* 0x000fda0003f05270 */
[----:B------:R-:W-:Y:S05]  /*add30*/  @!P0 BRA `(.L_x_3480) ;  /* 0x0000000000148947 */ /* 0x000fea0003800000 */
[----:B------:R-:W-:Y:S01]  /*add40*/  ISETP.NE.AND P0, PT, R125, 0x54, PT ;  /* 0x000000547d00780c */ /* 0x000fe20003f05270 */
[----:B------:R-:W-:-:S12]  /*add50*/  IMAD.MOV.U32 R124, RZ, RZ, 0x3 ;  /* 0x00000003ff7c7424 */ /* 0x000fd800078e00ff */
[----:B------:R-:W-:Y:S05]  /*add60*/  @!P0 BRA `(.L_x_3478) ;  /* 0x00000000000c8947 */ /* 0x000fea0003800000 */
.L_x_3479:
[----:B------:R-:W-:Y:S01]  /*add70*/  IMAD.MOV.U32 R124, RZ, RZ, 0x4 ;  /* 0x00000004ff7c7424 */ /* 0x000fe200078e00ff */
[----:B------:R-:W-:Y:S06]  /*add80*/  BRA `(.L_x_3478) ;  /* 0x0000000000047947 */ /* 0x000fec0003800000 */
.L_x_3480:
[----:B------:R-:W-:-:S07]  /*add90*/  IMAD.MOV.U32 R124, RZ, RZ, 0x2 ;  /* 0x00000002ff7c7424 */ /* 0x000fce00078e00ff */
.L_x_3478:
[----:B------:R-:W-:Y:S05]  /*adda0*/  BSYNC.RECONVERGENT B0 ;  /* 0x0000000000007941 */ /* 0x000fea0003800200 */
.L_x_3476:
        /* <DEDUP_REMOVED lines=10> */
[----:B----4-:R-:W-:-:S11]  /*ade50*/  PRMT R124, RZ, 0x7610, R124 ;  /* 0x00007610ff7c7816 */ /* 0x010fd6000000007c */
[----:B------:R-:W-:Y:S05]  /*ade60*/  @!P0 BRA `(.L_x_3483) ;  /* 0x0000000000308947 */ /* 0x000fea0003800000 */
[----:B------:R-:W-:-:S13]  /*ade70*/  ISETP.NE.AND P0, PT, R126, 0x43, PT ;  /* 0x000000437e00780c */ /* 0x000fda0003f05270 */
[----:B------:R-:W-:Y:S05]  /*ade80*/  @P0 BRA `(.L_x_3484) ;  /* 0x00000000001c0947 */ /* 0x000fea0003800000 */
[----:B------:R-:W-:Y:S01]  /*ade90*/  IMAD.MOV.U32 R124, RZ, RZ, 0x1 ;  /* 0x00000001ff7c7424 */ /* 0x000fe200078e00ff */
[----:B------:R-:W-:Y:S06]  /*adea0*/  BRA `(.L_x_3483) ;  /* 0x0000000000207947 */ /* 0x000fec0003800000 */
.L_x_3482:
[----:B------:R-:W-:-:S13]  /*adeb0*/  ISETP.NE.AND P0, PT, R126, 0x47, PT ;  /* 0x000000477e00780c */ /* 0x000fda0003f05270 */
[----:B------:R-:W-:Y:S05]  /*adec0*/  @!P0 BRA `(.L_x_3485) ;  /* 0x0000000000148947 */ /* 0x000fea0003800000 */
[----:B------:R-:W-:Y:S01]  /*aded0*/  ISETP.NE.AND P0, PT, R126, 0x54, PT ;  /* 0x000000547e00780c */ /* 0x000fe20003f05270 */
[----:B----4-:R-:W-:-:S12]  /*adee0*/  IMAD.MOV.U32 R124, RZ, RZ, 0x3 ;  /* 0x00000003ff7c7424 */ /* 0x010fd800078e00ff */
[----:B------:R-:W-:Y:S05]  /*adef0*/  @!P0 BRA `(.L_x_3483) ;  /* 0x00000000000c8947 */ /* 0x000fea0003800000 */
.L_x_3484:
[----:B------:R-:W-:Y:S01]  /*adf00*/  IMAD.MOV.U32 R124, RZ, RZ, 0x4 ;  /* 0x00000004ff7c7424 */ /* 0x000fe200078e00ff */
[----:B------:R-:W-:Y:S06]  /*adf10*/  BRA `(.L_x_3483) ;  /* 0x0000000000047947 */ /* 0x000fec0003800000 */
.L_x_3485:
[----:B----4-:R-:W-:-:S07]  /*adf20*/  IMAD.MOV.U32 R124, RZ, RZ, 0x2 ;  /* 0x00000002ff7c7424 */ /* 0x010fce00078e00ff */
.L_x_3483:
[----:B------:R-:W-:Y:S05]  /*adf30*/  BSYNC.RECONVERGENT B0 ;  /* 0x0000000000007941 */ /* 0x000fea0003800200 */
.L_x_3481:
[----:B------:R-:W-:Y:S02]  /*adf40*/  IADD3 R120, PT, PT, R1, 0x1, R120 ;  /* 0x0000000101787810 */ /* 0x000fe40007ffe078 */
[----:B------:R-:W-:-:S03]  /*adf50*/  ISETP.NE.AND P0, PT, R121, 0x2, PT ;  /* 0x000000027900780c */ /* 0x000fc60003f05270 */
[----:B------:R4:W-:Y:S10]  /*adf60*/  STL.U8 [R120+0x27d8], R124 ;  /* 0x0027d87c78007387 */ /* 0x0009f40000100000 */
[----:B----4-:R-:W-:Y:S05]  /*adf70*/  @!P0 BRA `(.L_x_3452) ;  /* 0x0000000000588947 */ /* 0x010fea0003800000 */
        /* <DEDUP_REMOVED lines=12> */
.L_x_3487:
[----:B------:R-:W-:-:S13]  /*ae040*/  ISETP.NE.AND P0, PT, R122, 0x47, PT ;  /* 0x000000477a00780c */ /* 0x000fda0003f05270 */
[----:B------:R-:W-:Y:S05]  /*ae050*/  @!P0 BRA `(.L_x_3490) ;  /* 0x0000000000148947 */ /* 0x000fea0003800000 */
[----:B------:R-:W-:Y:S01]  /*ae060*/  ISETP.NE.AND P0, PT, R122, 0x54, PT ;  /* 0x000000547a00780c */ /* 0x000fe20003f05270 */
[----:B------:R-:W-:-:S12]  /*ae070*/  IMAD.MOV.U32 R120, RZ, RZ, 0x3 ;  /* 0x00000003ff787424 */ /* 0x000fd800078e00ff */
[----:B------:R-:W-:Y:S05]  /*ae080*/  @!P0 BRA `(.L_x_3488) ;  /* 0x00000000000c8947 */ /* 0x000fea0003800000 */
.L_x_3489:
[----:B------:R-:W-:Y:S01]  /*ae090*/  IMAD.MOV.U32 R120, RZ, RZ, 0x4 ;  /* 0x00000004ff787424 */ /* 0x000fe200078e00ff */
[----:B------:R-:W-:Y:S06]  /*ae0a0*/  BRA `(.L_x_3488) ;  /* 0x0000000000047947 */ /* 0x000fec0003800000 */
.L_x_3490:
[----:B------:R-:W-:-:S07]  /*ae0b0*/  IMAD.MOV.U32 R120, RZ, RZ, 0x2 ;  /* 0x00000002ff787424 */ /* 0x000fce00078e00ff */
.L_x_3488:
[----:B------:R-:W-:Y:S05]  /*ae0c0*/  BSYNC.RECONVERGENT B0 ;  /* 0x0000000000007941 */ /* 0x000fea0003800200 */
.L_x_3486:
[----:B------:R4:W-:Y:S02]  /*ae0d0*/  STL.U8 [R125+0x27da], R120 ;  /* 0x0027da787d007387 */ /* 0x0009e40000100000 */
.L_x_3452:
[----:B------:R-:W-:Y:S05]  /*ae0e0*/  BSYNC.RECONVERGENT B1 ;  /* 0x0000000000017941 */ /* 0x000fea0003800200 */
.L_x_3451:
[----:B------:R-:W-:Y:S01]  /*ae0f0*/  ISETP.NE.AND P0, PT, R172, RZ, PT ;  /* 0x000000ffac00720c */ /* 0x000fe20003f05270 */
[----:B------:R-:W-:-:S12]  /*ae100*/  BSSY.RECONVERGENT B1, `(.L_x_3491) ;  /* 0x00000c4000017945 */ /* 0x000fd80003800200 */
[----:B------:R-:W-:Y:S05]  /*ae110*/  @!P0 BRA `(.L_x_3492) ;  /* 0x0000000c00088947 */ /* 0x000fea0003800000 */
[C---:B------:R-:W-:Y:S01]  /*ae120*/  ISETP.GE.U32.AND P2, PT, R172.reuse, 0x4, PT ;  /* 0x00000004ac00780c */ /* 0x040fe20003f46070 */
[----:B------:R-:W-:Y:S05]  /*ae130*/  BMOV.32.CLEAR RZ, B0 ;  /* 0x0000000000ff7355 */ /* 0x000fea0000100000 */
[----:B------:R-:W-:Y:S01]  /*ae140*/  BSSY.RECONVERGENT B0, `(.L_x_3493) ;  /* 0x000006c000007945 */ /* 0x000fe20003800200 */
[----:B----4-:R-:W-:Y:S01]  /*ae150*/  LOP3.LUT R124, R172, 0x3, RZ, 0xc0, !PT ;  /* 0x00000003ac7c7812 */ /* 0x010fe200078ec0ff */
[----:B------:R-:W-:-:S05]  /*ae160*/  IMAD.MOV.U32 R120, RZ, RZ, 0x1 ;  /* 0x00000001ff787424 */ /* 0x000fca00078e00ff */
[----:B------:R-:W-:Y:S05]  /*ae170*/  @!P2 BRA `(.L_x_3494) ;  /* 0x0000000400a0a947 */ /* 0x000fea0003800000 */
[----:B------:R-:W-:Y:S01]  /*ae180*/  LOP3.LUT R121, R172, 0x7ffffffc, RZ, 0xc0, !PT ;  /* 0x7ffffffcac797812 */ /* 0x000fe200078ec0ff */
[----:B------:R-:W-:-:S07]  /*ae190*/  IMAD.MOV.U32 R120, RZ, RZ, 0x1 ;  /* 0x00000001ff787424 */ /* 0x000fce00078e00ff */
.L_x_3515:
[----:B------:R-:W-:-:S05]  /*ae1a0*/  IMAD.IADD R122, R172, 0x1, -R120 ;  /* 0x00000001ac7a7824 */ /* 0x000fca00078e0a78 */
[----:B------:R-:W-:-:S05]  /*ae1b0*/  IADD3 R122, P2, PT, R182, R122, RZ ;  /* 0x0000007ab67a7210 */ /* 0x000fca0007f5e0ff */
[----:B------:R-:W-:-:S06]  /*ae1c0*/  IMAD.X R123, RZ, RZ, R183, P2 ;  /* 0x000000ffff7b7224 */ /* 0x000fcc00010e06b7 */
        /* <DEDUP_REMOVED lines=11> */
.L_x_3496:
[----:B------:R-:W-:-:S13]  /*ae280*/  ISETP.NE.AND P2, PT, R123, 0x47, PT ;  /* 0x000000477b00780c */ /* 0x000fda0003f45270 */
[----:B------:R-:W-:Y:S05]  /*ae290*/  @!P2 BRA `(.L_x_3499) ;  /* 0x000000000014a947 */ /* 0x000fea0003800000 */
[----:B------:R-:W-:Y:S01]  /*ae2a0*/  ISETP.NE.AND P2, PT, R123, 0x54, PT ;  /* 0x000000547b00780c */ /* 0x000fe20003f45270 */
[----:B------:R-:W-:-:S12]  /*ae2b0*/  HFMA2 R122, -RZ, RZ, 0, 1.78813934326171875e-07 ;  /* 0x00000003ff7a7431 */ /* 0x000fd800000001ff */
[----:B------:R-:W-:Y:S05]  /*ae2c0*/  @!P2 BRA `(.L_x_3497) ;  /* 0x00000000000ca947 */ /* 0x000fea0003800000 */
.L_x_3498:
[----:B------:R-:W-:Y:S01]  /*ae2d0*/  IMAD.MOV.U32 R122, RZ, RZ, 0x4 ;  /* 0x00000004ff7a7424 */ /* 0x000fe200078e00ff */
[----:B------:R-:W-:Y:S06]  /*ae2e0*/  BRA `(.L_x_3497) ;  /* 0x0000000000047947 */ /* 0x000fec0003800000 */
.L_x_3499:
[----:B------:R-:W-:-:S07]  /*ae2f0*/  IMAD.MOV.U32 R122, RZ, RZ, 0x2 ;  /* 0x00000002ff7a7424 */ /* 0x000fce00078e00ff */
.L_x_3497:
[----:B------:R-:W-:Y:S05]  /*ae300*/  BSYNC.RECONVERGENT B2 ;  /* 0x0000000000027941 */ /* 0x000fea0003800200 */
.L_x_3495:
[----:B------:R-:W-:-:S05]  /*ae310*/  IMAD.IADD R125, R1, 0x1, R120 ;  /* 0x00000001017d7824 */ /* 0x000fca00078e0278 */
[----:B------:R4:W-:Y:S02]  /*ae320*/  STL.U8 [R125+0x27f3], R122 ;  /* 0x0027f37a7d007387 */ /* 0x0009e40000100000 */
[----:B----4-:R-:W-:-:S05]  /*ae330*/  LOP3.LUT R122, RZ, R120, RZ, 0x33, !PT ;  /* 0x00000078ff7a7212 */ /* 0x010fca00078e33ff */
[----:B------:R-:W-:-:S05]  /*ae340*/  IMAD.IADD R122, R122, 0x1, R172 ;  /* 0x000000017a7a7824 */ /* 0x000fca00078e02ac */
        /* <DEDUP_REMOVED lines=13> */
.L_x_3501:
[----:B------:R-:W-:-:S13]  /*ae420*/  ISETP.NE.AND P2, PT, R123, 0x47, PT ;  /* 0x000000477b00780c */ /* 0x000fda0003f45270 */
[----:B------:R-:W-:Y:S05]  /*ae430*/  @!P2 BRA `(.L_x_3504) ;  /* 0x000000000014a947 */ /* 0x000fea0003800000 */
[----:B------:R-:W-:Y:S01]  /*ae440*/  ISETP.NE.AND P2, PT, R123, 0x54, PT ;  /* 0x000000547b00780c */ /* 0x000fe20003f45270 */
[----:B------:R-:W-:-:S12]  /*ae450*/  IMAD.MOV.U32 R122, RZ, RZ, 0x3 ;  /* 0x00000003ff7a7424 */ /* 0x000fd800078e00ff */
[----:B------:R-:W-:Y:S05]  /*ae460*/  @!P2 BRA `(.L_x_3502) ;  /* 0x00000000000ca947 */ /* 0x000fea0003800000 */
.L_x_3503:
[----:B------:R-:W-:Y:S01]  /*ae470*/  IMAD.MOV.U32 R122, RZ, RZ, 0x4 ;  /* 0x00000004ff7a7424 */ /* 0x000fe200078e00ff */
[----:B------:R-:W-:Y:S06]  /*ae480*/  BRA `(.L_x_3502) ;  /* 0x0000000000047947 */ /* 0x000fec0003800000 */
.L_x_3504:
[----:B------:R-:W-:-:S07]  /*ae490*/  IMAD.MOV.U32 R122, RZ, RZ, 0x2 ;  /* 0x00000002ff7a7424 */ /* 0x000fce00078e00ff */
.L_x_3502:
[----:B------:R-:W-:Y:S05]  /*ae4a0*/  BSYNC.RECONVERGENT B2 ;  /* 0x0000000000027941 */ /* 0x000fea0003800200 */
.L_x_3500:
[----:B------:R4:W-:Y:S02]  /*ae4b0*/  STL.U8 [R125+0x27f4], R122 ;  /* 0x0027f47a7d007387 */ /* 0x0009e40000100000 */
[----:B----4-:R-:W-:-:S04]  /*ae4c0*/  IADD3 R122, PT, PT, R172, -0x2, -R120 ;  /* 0xfffffffeac7a7810 */ /* 0x010fc80007ffe878 */
        /* <DEDUP_REMOVED lines=13> */
.L_x_3506:
[----:B------:R-:W-:-:S13]  /*ae5a0*/  ISETP.NE.AND P2, PT, R123, 0x47, PT ;  /* 0x000000477b00780c */ /* 0x000fda0003f45270 */
[----:B------:R-:W-:Y:S05]  /*ae5b0*/  @!P2 BRA `(.L_x_3509) ;  /* 0x000000000014a947 */ /* 0x000fea0003800000 */
[----:B------:R-:W-:Y:S01]  /*ae5c0*/  ISETP.NE.AND P2, PT, R123, 0x54, PT ;  /* 0x000000547b00780c */ /* 0x000fe20003f45270 */
[----:B------:R-:W-:-:S12]  /*ae5d0*/  IMAD.MOV.U32 R122, RZ, RZ, 0x3 ;  /* 0x00000003ff7a7424 */ /* 0x000fd800078e00ff */
[----:B------:R-:W-:Y:S05]  /*ae5e0*/  @!P2 BRA `(.L_x_3507) ;  /* 0x00000000000ca947 */ /* 0x000fea0003800000 */
.L_x_3508:
[----:B------:R-:W-:Y:S01]  /*ae5f0*/  IMAD.MOV.U32 R122, RZ, RZ, 0x4 ;  /* 0x00000004ff7a7424 */ /* 0x000fe200078e00ff */
[----:B------:R-:W-:Y:S06]  /*ae600*/  BRA `(.L_x_3507) ;  /* 0x0000000000047947 */ /* 0x000fec0003800000 */
.L_x_3509:
[----:B------:R-:W-:-:S07]  /*ae610*/  IMAD.MOV.U32 R122, RZ, RZ, 0x2 ;  /* 0x00000002ff7a7424 */ /* 0x000fce00078e00ff */
.L_x_3507:
[----:B------:R-:W-:Y:S05]  /*ae620*/  BSYNC.RECONVERGENT B2 ;  /* 0x0000000000027941 */ /* 0x000fea0003800200 */
.L_x_3505:
[----:B------:R-:W-:Y:S01]  /*ae630*/  VIADD R126, R120, 0x3 ;  /* 0x00000003787e7836 */ /* 0x000fe20000000000 */
[----:B------:R4:W-:Y:S03]  /*ae640*/  STL.U8 [R125+0x27f5], R122 ;  /* 0x0027f57a7d007387 */ /* 0x0009e60000100000 */
[----:B----4-:R-:W-:-:S05]  /*ae650*/  IMAD.IADD R122, R172, 0x1, -R126 ;  /* 0x00000001ac7a7824 */ /* 0x010fca00078e0a7e */
        /* <DEDUP_REMOVED lines=13> */
.L_x_3511:
[----:B------:R-:W-:-:S13]  /*ae730*/  ISETP.NE.AND P2, PT, R123, 0x47, PT ;  /* 0x000000477b00780c */ /* 0x000fda0003f45270 */
[----:B------:R-:W-:Y:S05]  /*ae740*/  @!P2 BRA `(.L_x_3514) ;  /* 0x000000000014a947 */ /* 0x000fea0003800000 */
[----:B------:R-:W-:Y:S01]  /*ae750*/  ISETP.NE.AND P2, PT, R123, 0x54, PT ;  /* 0x000000547b00780c */ /* 0x000fe20003f45270 */
[----:B------:R-:W-:-:S12]  /*ae760*/  IMAD.MOV.U32 R122, RZ, RZ, 0x3 ;  /* 0x00000003ff7a7424 */ /* 0x000fd800078e00ff */
[----:B------:R-:W-:Y:S05]  /*ae770*/  @!P2 BRA `(.L_x_3512) ;  /* 0x00000000000ca947 */ /* 0x000fea0003800000 */
.L_x_3513:
[----:B------:R-:W-:Y:S01]  /*ae780*/  IMAD.MOV.U32 R122, RZ, RZ, 0x4 ;  /* 0x00000004ff7a7424 */ /* 0x000fe200078e00ff */
[----:B------:R-:W-:Y:S06]  /*ae790*/  BRA `(.L_x_3512) ;  /* 0x0000000000047947 */ /* 0x000fec0003800000 */
.L_x_3514:
[----:B------:R-:W-:-:S07]  /*ae7a0*/  MOV R122, 0x2 ;  /* 0x00000002007a7802 */ /* 0x000fce0000000f00 */
.L_x_3512:
[----:B------:R-:W-:Y:S05]  /*ae7b0*/  BSYNC.RECONVERGENT B2 ;  /* 0x0000000000027941 */ /* 0x000fea0003800200 */
.L_x_3510:
[----:B------:R4:W-:Y:S01]  /*ae7c0*/  STL.U8 [R125+0x27f6], R122 ;  /* 0x0027f67a7d007387 */ /* 0x0009e20000100000 */
[----:B------:R-:W-:Y:S01]  /*ae7d0*/  ISETP.NE.AND P2, PT, R126, R121, PT ;  /* 0x000000797e00720c */ /* 0x000fe20003f45270 */
[----:B------:R-:W-:-:S12]  /*ae7e0*/  VIADD R120, R120, 0x4 ;  /* 0x0000000478787836 */ /* 0x000fd80000000000 */
[----:B----4-:R-:W-:Y:S05]  /*ae7f0*/  @P2 BRA `(.L_x_3515) ;  /* 0xfffffff800682947 */ /* 0x010fea000383ffff */
.L_x_3494:
[----:B------:R-:W-:Y:S05]  /*ae800*/  BSYNC.RECONVERGENT B0 ;  /* 0x0000000000007941 */ /* 0x000fea0003800200 */
.L_x_3493:
[----:B------:R-:W-:-:S13]  /*ae810*/  ISETP.NE.AND P2, PT, R124, RZ, PT ;  /* 0x000000ff7c00720c */ /* 0x000fda0003f45270 */
[----:B------:R-:W-:Y:S05]  /*ae820*/  @!P2 BRA `(.L_x_3492) ;  /* 0x000000040044a947 */ /* 0x000fea0003800000 */
[----:B------:R-:W-:-:S05]  /*ae830*/  IMAD.IADD R122, R172, 0x1, -R120 ;  /* 0x00000001ac7a7824 */ /* 0x000fca00078e0a78 */
[----:B------:R-:W-:-:S05]  /*ae840*/  IADD3 R122, P2, PT, R182, R122, RZ ;  /* 0x0000007ab67a7210 */ /* 0x000fca0007f5e0ff */
[----:B------:R-:W-:-:S05]  /*ae850*/  IMAD.X R123, RZ, RZ, R183, P2 ;  /* 0x000000ffff7b7224 */ /* 0x000fca00010e06b7 */
        /* <DEDUP_REMOVED lines=12> */
.L_x_3517:
[----:B------:R-:W-:-:S13]  /*ae920*/  ISETP.NE.AND P2, PT, R122, 0x47, PT ;  /* 0x000000477a00780c */ /* 0x000fda0003f45270 */
[----:B------:R-:W-:Y:S05]  /*ae930*/  @!P2 BRA `(.L_x_3520) ;  /* 0x000000000014a947 */ /* 0x000fea0003800000 */
[----:B------:R-:W-:Y:S01]  /*ae940*/  ISETP.NE.AND P2, PT, R122, 0x54, PT ;  /* 0x000000547a00780c */ /* 0x000fe20003f45270 */
[----:B------:R-:W-:-:S12]  /*ae950*/  IMAD.MOV.U32 R121, RZ, RZ, 0x3 ;  /* 0x00000003ff797424 */ /* 0x000fd800078e00ff */
[----:B------:R-:W-:Y:S05]  /*ae960*/  @!P2 BRA `(.L_x_3518) ;  /* 0x00000000000ca947 */ /* 0x000fea0003800000 */
.L_x_3519:
[----:B------:R-:W-:Y:S01]  /*ae970*/  IMAD.MOV.U32 R121, RZ, RZ, 0x4 ;  /* 0x00000004ff797424 */ /* 0x000fe200078e00ff */
[----:B------:R-:W-:Y:S06]  /*ae980*/  BRA `(.L_x_3518) ;  /* 0x0000000000047947 */ /* 0x000fec0003800000 */
.L_x_3520:
[----:B------:R-:W-:-:S07]  /*ae990*/  IMAD.MOV.U32 R121, RZ, RZ, 0x2 ;  /* 0x00000002ff797424 */ /* 0x000fce00078e00ff */
.L_x_3518:
[----:B------:R-:W-:Y:S05]  /*ae9a0*/  BSYNC.RECONVERGENT B0 ;  /* 0x0000000000007941 */ /* 0x000fea0003800200 */
.L_x_3516:
[----:B------:R-:W-:Y:S01]  /*ae9b0*/  IMAD.IADD R125, R1, 0x1, R120 ;  /* 0x00000001017d7824 */ /* 0x000fe200078e0278 */
[----:B------:R-:W-:-:S04]  /*ae9c0*/  ISETP.NE.AND P2, PT, R124, 0x1, PT ;  /* 0x000000017c00780c */ /* 0x000fc80003f45270 */
[----:B------:R4:W-:Y:S09]  /*ae9d0*/  STL.U8 [R125+0x27f3], R121 ;  /* 0x0027f3797d007387 */ /* 0x0009f20000100000 */
[----:B------:R-:W-:Y:S05]  /*ae9e0*/  @!P2 BRA `(.L_x_3492) ;  /* 0x0000000000d4a947 */ /* 0x000fea0003800000 */
[----:B----4-:R-:W-:-:S05]  /*ae9f0*/  LOP3.LUT R121, RZ, R120, RZ, 0x33, !PT ;  /* 0x00000078ff797212 */ /* 0x010fca00078e33ff */
[----:B------:R-:W-:-:S05]  /*aea00*/  IMAD.IADD R121, R121, 0x1, R172 ;  /* 0x0000000179797824 */ /* 0x000fca00078e02ac */
        /* <DEDUP_REMOVED lines=14> */
.L_x_3522:
[----:B------:R-:W-:-:S13]  /*aeaf0*/  ISETP.NE.AND P2, PT, R122, 0x47, PT ;  /* 0x000000477a00780c */ /* 0x000fda0003f45270 */
[----:B------:R-:W-:Y:S05]  /*aeb00*/  @!P2 BRA `(.L_x_3525) ;  /* 0x000000000014a947 */ /* 0x000fea0003800000 */
[----:B------:R-:W-:Y:S01]  /*aeb10*/  ISETP.NE.AND P2, PT, R122, 0x54, PT ;  /* 0x000000547a00780c */ /* 0x000fe20003f45270 */
[----:B------:R-:W-:-:S12]  /*aeb20*/  IMAD.MOV.U32 R121, RZ, RZ, 0x3 ;  /* 0x00000003ff797424 */ /* 0x000fd800078e00ff */
[----:B------:R-:W-:Y:S05]  /*aeb30*/  @!P2 BRA `(.L_x_3523) ;  /* 0x00000000000ca947 */ /* 0x000fea0003800000 */
.L_x_3524:
[----:B------:R-:W-:Y:S01]  /*aeb40*/  IMAD.MOV.U32 R121, RZ, RZ, 0x4 ;  /* 0x00000004ff797424 */ /* 0x000fe200078e00ff */
[----:B------:R-:W-:Y:S06]  /*aeb50*/  BRA `(.L_x_3523) ;  /* 0x0000000000047947 */ /* 0x000fec0003800000 */
.L_x_3525:
[----:B------:R-:W-:-:S07]  /*aeb60*/  IMAD.MOV.U32 R121, RZ, RZ, 0x2 ;  /* 0x00000002ff797424 */ /* 0x000fce00078e00ff */
.L_x_3523:
[----:B------:R-:W-:Y:S05]  /*aeb70*/  BSYNC.RECONVERGENT B0 ;  /* 0x0000000000007941 */ /* 0x000fea0003800200 */
.L_x_3521:
[----:B------:R4:W-:Y:S01]  /*aeb80*/  STL.U8 [R125+0x27f4], R121 ;  /* 0x0027f4797d007387 */ /* 0x0009e20000100000 */
[----:B------:R-:W-:-:S13]  /*aeb90*/  ISETP.NE.AND P2, PT, R124, 0x2, PT ;  /* 0x000000027c00780c */ /* 0x000fda0003f45270 */
[----:B----4-:R-:W-:Y:S05]  /*aeba0*/  @!P2 BRA `(.L_x_3492) ;  /* 0x000000000064a947 */ /* 0x010fea0003800000 */
[----:B------:R-:W-:-:S04]  /*aebb0*/  IADD3 R120, PT, PT, R172, -0x2, -R120 ;  /* 0xfffffffeac787810 */ /* 0x000fc80007ffe878 */
[----:B------:R-:W-:-:S05]  /*aebc0*/  IADD3 R120, P2, PT, R182, R120, RZ ;  /* 0x00000078b6787210 */ /* 0x000fca0007f5e0ff */
[----:B------:R-:W-:-:S06]  /*aebd0*/  IMAD.X R121, RZ, RZ, R183, P2 ;  /* 0x000000ffff797224 */ /* 0x000fcc00010e06b7 */
        /* <DEDUP_REMOVED lines=12> */
.L_x_3527:
[----:B------:R-:W-:-:S13]  /*aeca0*/  ISETP.NE.AND P2, PT, R121, 0x47, PT ;  /* 0x000000477900780c */ /* 0x000fda0003f45270 */
[----:B------:R-:W-:Y:S05]  /*aecb0*/  @!P2 BRA `(.L_x_3530) ;  /* 0x000000000014a947 */ /* 0x000fea0003800000 */
[----:B------:R-:W-:Y:S01]  /*aecc0*/  ISETP.NE.AND P2, PT, R121, 0x54, PT ;  /* 0x000000547900780c */ /* 0x000fe20003f45270 */
[----:B------:R-:W-:-:S12]  /*aecd0*/  IMAD.MOV.U32 R120, RZ, RZ, 0x3 ;  /* 0x00000003ff787424 */ /* 0x000fd800078e00ff */
[----:B------:R-:W-:Y:S05]  /*aece0*/  @!P2 BRA `(.L_x_3528) ;  /* 0x00000000000ca947 */ /* 0x000fea0003800000 */
.L_x_3529:
[----:B------:R-:W-:Y:S01]  /*aecf0*/  IMAD.MOV.U32 R120, RZ, RZ, 0x4 ;  /* 0x00000004ff787424 */ /* 0x000fe200078e00ff */
[----:B------:R-:W-:Y:S06]  /*aed00*/  BRA `(.L_x_3528) ;  /* 0x0000000000047947 */ /* 0x000fec0003800000 */
.L_x_3530:
[----:B------:R-:W-:-:S07]  /*aed10*/  IMAD.MOV.U32 R120, RZ, RZ, 0x2 ;  /* 0x00000002ff787424 */ /* 0x000fce00078e00ff */
.L_x_3528:
[----:B------:R-:W-:Y:S05]  /*aed20*/  BSYNC.RECONVERGENT B0 ;  /* 0x0000000000007941 */ /* 0x000fea0003800200 */
.L_x_3526:
[----:B------:R4:W-:Y:S02]  /*aed30*/  STL.U8 [R125+0x27f5], R120 ;  /* 0x0027f5787d007387 */ /* 0x0009e40000100000 */
.L_x_3492:
[----:B------:R-:W-:Y:S05]  /*aed40*/  BSYNC.RECONVERGENT B1 ;  /* 0x0000000000017941 */ /* 0x000fea0003800200 */
.L_x_3491:
[----:B----4-:R-:W-:Y:S01]  /*aed50*/  IMAD.MOV.U32 R120, RZ, RZ, 0x4 ;  /* 0x00000004ff787424 */ /* 0x010fe200078e00ff */
[C---:B------:R-:W-:Y:S01]  /*aed60*/  IADD3 R121, PT, PT, R1.reuse, R172, RZ ;  /* 0x000000ac01797210 */ /* 0x040fe20007ffe0ff */
[----:B------:R-:W-:Y:S01]  /*aed70*/  BSSY.RECONVERGENT B6, `(.L_x_3531) ;  /* 0x000065c000067945 */ /* 0x000fe20003800200 */
[----:B------:R-:W-:Y:S02]  /*aed80*/  IMAD.MOV.U32 R202, RZ, RZ, RZ ;  /* 0x000000ffffca7224 */ /* 0x000fe400078e00ff */
[----:B------:R-:W-:Y:S01]  /*aed90*/  IMAD.MOV.U32 R179, RZ, RZ, RZ ;  /* 0x000000ffffb37224 */ /* 0x000fe200078e00ff */
[----:B------:R4:W-:Y:S04]  /*aeda0*/  STL.U8 [R121+0x27f4], R120 ;  /* 0x0027f47879007387 */ /* 0x0009e80000100000 */
[----:B------:R-:W-:Y:S01]  /*aedb0*/  STL.U8 [R1+0x27f3], R120 ;  /* 0x0027f37801007387 */ /* 0x000fe20000100000 */
[----:B----4-:R-:W-:-:S05]  /*aedc0*/  IMAD.IADD R121, R1, 0x1, R178 ;  /* 0x0000000101797824 */ /* 0x010fca00078e02b2 */
[----:B------:R4:W-:Y:S04]  /*aedd0*/  STL.U8 [R121+0x27d9], R120 ;  /* 0x0027d97879007387 */ /* 0x0009e80000100000 */
[----:B------:R5:W-:Y:S01]  /*aede0*/  STL.U8 [R1+0x27d8], R120 ;  /* 0x0027d87801007387 */ /* 0x000be20000100000 */
[----:B----4-:R-:W-:Y:S02]  /*aedf0*/  IMAD.MOV.U32 R121, RZ, RZ, -0x100000 ;  /* 0xfff00000ff797424 */ /* 0x010fe400078e00ff */
[----:B-----5:R-:W-:Y:S01]  /*aee00*/  IMAD.MOV.U32 R120, RZ, RZ, 0x0 ;  /* 0x00000000ff787424 */ /* 0x020fe200078e00ff */
[----:B------:R-:W-:Y:S06]  /*aee10*/  @!P1 BRA `(.L_x_3532) ;  /* 0x0000006400449947 */ /* 0x000fec0003800000 */
[----:B------:R-:W-:Y:S05]  /*aee20*/  BMOV.32.CLEAR RZ, B0 ;  /* 0x0000000000ff7355 */ /* 0x000fea0000100000 */
[----:B------:R-:W-:Y:S01]  /*aee30*/  BSSY.RECONVERGENT B0, `(.L_x_3533) ;  /* 0x000008a000007945 */ /* 0x000fe20003800200 */
[C---:B------:R-:W-:Y:S01]  /*aee40*/  LOP3.LUT R122, R172.reuse, 0x3, RZ, 0xc0, !PT ;  /* 0x00000003ac7a7812 */ /* 0x040fe200078ec0ff */
[----:B------:R-:W-:Y:S01]  /*aee50*/  IMAD.MOV.U32 R120, RZ, RZ, 0x1 ;  /* 0x00000001ff787424 */ /* 0x000fe200078e00ff */
[----:B------:R-:W-:-:S07]  /*aee60*/  LOP3.LUT R123, R172, 0x7ffffffc, RZ, 0xc0, !PT ;  /* 0x7ffffffcac7b7812 */ /* 0x000fce00078ec0ff */
.L_x_3539:
        /* <DEDUP_REMOVED lines=13> */
.L_x_3538:
[----:B------:R-:W-:-:S05]  /*aef40*/  IMAD.IADD R127, R1, 0x1, R121 ;  /* 0x00000001017f7824 */ /* 0x000fca00078e0279 */
[----:B------:R-:W4:Y:S01]  /*aef50*/  LDL.S8 R128, [R127+0x27f3] ;  /* 0x0027f3007f807983 */ /* 0x000f220000100200 */
[----:B------:R-:W-:Y:S02]  /*aef60*/  IMAD.IADD R130, R126, 0x1, R121 ;  /* 0x000000017e827824 */ /* 0x000fe400078e0279 */
[----:B----45:R-:W-:-:S05]  /*aef70*/  IMAD.IADD R128, R124, 0x1, R128 ;  /* 0x000000017c807824 */ /* 0x030fca00078e0280 */
[----:B------:R-:W-:-:S13]  /*aef80*/  ISETP.NE.AND P2, PT, R128, 0x3, PT ;  /* 0x000000038000780c */ /* 0x000fda0003f45270 */
[C-C-:B------:R-:W-:Y:S02]  /*aef90*/  @P2 IMAD R131, R130.reuse, 0x8, R1.reuse ;  /* 0x0000000882832824 */ /* 0x140fe400078e0201 */
[----:B------:R-:W-:Y:S02]  /*aefa0*/  @P2 IMAD.MOV.U32 R128, RZ, RZ, 0x0 ;  /* 0x00000000ff802424 */ /* 0x000fe400078e00ff */
[----:B------:R-:W-:Y:S02]  /*aefb0*/  @P2 IMAD.MOV.U32 R129, RZ, RZ, 0x7ff00000 ;  /* 0x7ff00000ff812424 */ /* 0x000fe400078e00ff */
[----:B------:R-:W-:-:S03]  /*aefc0*/  @!P2 IMAD R130, R130, 0x8, R1 ;  /* 0x000000088282a824 */ /* 0x000fc600078e0201 */
[----:B------:R4:W-:Y:S02]  /*aefd0*/  @P2 STL.64 [R131], R128 ;  /* 0x0000008083002387 */ /* 0x0009e40000100a00 */
[----:B----4-:R-:W-:-:S05]  /*aefe0*/  @P2 IMAD.MOV.U32 R129, RZ, RZ, -0x40100000 ;  /* 0xbff00000ff812424 */ /* 0x010fca00078e00ff */
[----:B------:R-:W-:Y:S04]  /*aeff0*/  @P2 STL.64 [R131+0x1388], R128 ;  /* 0x0013888083002387 */ /* 0x000fe80000100a00 */
[----:B------:R-:W-:Y:S01]  /*af000*/  @!P2 STL.64 [R130], RZ ;  /* 0x000000ff8200a387 */ /* 0x000fe20000100a00 */
[----:B------:R-:W-:Y:S01]  /*af010*/  @!P2 IMAD.MOV.U32 R128, RZ, RZ, 0x0 ;  /* 0x00000000ff80a424 */ /* 0x000fe200078e00ff */
[----:B------:R-:W-:-:S05]  /*af020*/  @!P2 MOV R129, 0xc0a93000 ;  /* 0xc0a930000081a802 */ /* 0x000fca0000000f00 */
[----:B------:R4:W-:Y:S04]  /*af030*/  @!P2 STL.64 [R130+0x1388], R128 ;  /* 0x001388808200a387 */ /* 0x0009e80000100a00 */
[----:B----4-:R-:W4:Y:S01]  /*af040*/  LDL.S8 R128, [R127+0x27f4] ;  /* 0x0027f4007f807983 */ /* 0x010f220000100200 */
[----:B------:R-:W-:Y:S02]  /*af050*/  IMAD.IADD R130, R125, 0x1, R121 ;  /* 0x000000017d827824 */ /* 0x000fe400078e0279 */
[----:B----4-:R-:W-:-:S05]  /*af060*/  IMAD.IADD R128, R124, 0x1, R128 ;  /* 0x000000017c807824 */ /* 0x010fca00078e0280 */
        /* <DEDUP_REMOVED lines=9> */
[----:B------:R-:W-:Y:S02]  /*af100*/  @!P2 IMAD.MOV.U32 R128, RZ, RZ, 0x0 ;  /* 0x00000000ff80a424 */ /* 0x000fe400078e00ff */
[----:B------:R-:W-:-:S05]  /*af110*/  @!P2 IMAD.MOV.U32 R129, RZ, RZ, -0x3f56d000 ;  /* 0xc0a93000ff81a424 */ /* 0x000fca00078e00ff */
[----:B------:R4:W-:Y:S04]  /*af120*/  @!P2 STL.64 [R130+0x1388], R128 ;  /* 0x001388808200a387 */ /* 0x0009e80000100a00 */
[----:B----4-:R-:W4:Y:S01]  /*af130*/  LDL.S8 R128, [R127+0x27f5] ;  /* 0x0027f5007f807983 */ /* 0x010f220000100200 */
[----:B------:R-:W-:-:S04]  /*af140*/  VIADD R130, R121, 0x2 ;  /* 0x0000000279827836 */ /* 0x000fc80000000000 */
        /* <DEDUP_REMOVED lines=14> */
[----:B------:R-:W2:Y:S02]  /*af230*/  LDL.S8 R127, [R127+0x27f6] ;  /* 0x0027f6007f7f7983 */ /* 0x000ea40000100200 */
[----:B--2---:R-:W-:-:S05]  /*af240*/  IMAD.IADD R127, R124, 0x1, R127 ;  /* 0x000000017c7f7824 */ /* 0x004fca00078e027f */
[----:B------:R-:W-:Y:S02]  /*af250*/  ISETP.NE.AND P2, PT, R127, 0x3, PT ;  /* 0x000000037f00780c */ /* 0x000fe40003f45270 */
[C---:B------:R-:W-:Y:S01]  /*af260*/  IADD3 R127, PT, PT, R121.reuse, 0x3, RZ ;  /* 0x00000003797f7810 */ /* 0x040fe20007ffe0ff */
[----:B------:R-:W-:-:S04]  /*af270*/  VIADD R121, R121, 0x4 ;  /* 0x0000000479797836 */ /* 0x000fc80000000000 */
[----:B----4-:R-:W-:-:S06]  /*af280*/  IMAD.IADD R130, R126, 0x1, R127 ;  /* 0x000000017e827824 */ /* 0x010fcc00078e027f */
[C-C-:B------:R-:W-:Y:S02]  /*af290*/  @P2 IMAD R131, R130.reuse, 0x8, R1.reuse ;  /* 0x0000000882832824 */ /* 0x140fe400078e0201 */
        /* <DEDUP_REMOVED lines=11> */
[----:B----4-:R-:W-:Y:S05]  /*af350*/  @P2 BRA `(.L_x_3538) ;  /* 0xfffffff800f82947 */ /* 0x010fea000383ffff */
.L_x_3537:
[----:B------:R-:W-:Y:S05]  /*af360*/  BSYNC.RECONVERGENT B2 ;  /* 0x0000000000027941 */ /* 0x000fea0003800200 */
.L_x_3536:
[----:B------:R-:W-:Y:S05]  /*af370*/  @!P1 BRA `(.L_x_3535) ;  /* 0x0000000000c49947 */ /* 0x000fea0003800000 */
        /* <DEDUP_REMOVED lines=11> */
[----:B------:R4:W-:Y:S04]  /*af430*/  @P1 STL.64 [R131+0x1388], R128 ;  /* 0x0013888083001387 */ /* 0x0009e80000100a00 */
[----:B------:R4:W-:Y:S01]  /*af440*/  @!P1 STL.64 [R130], RZ ;  /* 0x000000ff82009387 */ /* 0x0009e20000100a00 */
[----:B------:R-:W-:Y:S02]  /*af450*/  @!P1 IMAD.MOV.U32 R128, RZ, RZ, 0x0 ;  /* 0x00000000ff809424 */ /* 0x000fe400078e00ff */
[----:B------:R-:W-:-:S05]  /*af460*/  @!P1 IMAD.MOV.U32 R129, RZ, RZ, -0x3f56d000 ;  /* 0xc0a93000ff819424 */ /* 0x000fca00078e00ff */
[----:B------:R4:W-:Y:S01]  /*af470*/  @!P1 STL.64 [R130+0x1388], R128 ;  /* 0x0013888082009387 */ /* 0x0009e20000100a00 */
[----:B------:R-:W-:-:S13]  /*af480*/  ISETP.NE.AND P1, PT, R122, 0x1, PT ;  /* 0x000000017a00780c */ /* 0x000fda0003f25270 */
[----:B----4-:R-:W-:Y:S05]  /*af490*/  @!P1 BRA `(.L_x_3535) ;  /* 0x00000000007c9947 */ /* 0x010fea0003800000 */
[----:B------:R-:W4:Y:S01]  /*af4a0*/  LDL.S8 R128, [R127+0x27f4] ;  /* 0x0027f4007f807983 */ /* 0x000f220000100200 */
[----:B------:R-:W-:-:S05]  /*af4b0*/  IADD3 R125, PT, PT, R125, R121, RZ ;  /* 0x000000797d7d7210 */ /* 0x000fca0007ffe0ff */
[----:B------:R-:W-:Y:S02]  /*af4c0*/  IMAD R125, R125, 0x8, R1 ;  /* 0x000000087d7d7824 */ /* 0x000fe400078e0201 */
[----:B----4-:R-:W-:-:S05]  /*af4d0*/  IMAD.IADD R128, R124, 0x1, R128 ;  /* 0x000000017c807824 */ /* 0x010fca00078e0280 */
[----:B------:R-:W-:-:S13]  /*af4e0*/  ISETP.NE.AND P1, PT, R128, 0x3, PT ;  /* 0x000000038000780c */ /* 0x000fda0003f25270 */
[----:B------:R-:W-:Y:S02]  /*af4f0*/  @P1 IMAD.MOV.U32 R128, RZ, RZ, 0x0 ;  /* 0x00000000ff801424 */ /* 0x000fe400078e00ff */
[----:B------:R-:W-:-:S05]  /*af500*/  @P1 IMAD.MOV.U32 R129, RZ, RZ, 0x7ff00000 ;  /* 0x7ff00000ff811424 */ /* 0x000fca00078e00ff */
[----:B------:R4:W-:Y:S04]  /*af510*/  @P1 STL.64 [R125], R128 ;  /* 0x000000807d001387 */ /* 0x0009e80000100a00 */
[----:B------:R0:W-:Y:S01]  /*af520*/  @!P1 STL.64 [R125], RZ ;  /* 0x000000ff7d009387 */ /* 0x0001e20000100a00 */
[----:B----4-:R-:W-:-:S05]  /*af530*/  @P1 IMAD.MOV.U32 R129, RZ, RZ, -0x40100000 ;  /* 0xbff00000ff811424 */ /* 0x010fca00078e00ff */
[----:B------:R0:W-:Y:S01]  /*af540*/  @P1 STL.64 [R125+0x1388], R128 ;  /* 0x001388807d001387 */ /* 0x0001e20000100a00 */
[----:B------:R-:W-:Y:S02]  /*af550*/  @!P1 IMAD.MOV.U32 R128, RZ, RZ, 0x0 ;  /* 0x00000000ff809424 */ /* 0x000fe400078e00ff */
[----:B------:R-:W-:-:S05]  /*af560*/  @!P1 IMAD.MOV.U32 R129, RZ, RZ, -0x3f56d000 ;  /* 0xc0a93000ff819424 */ /* 0x000fca00078e00ff */
[----:B------:R0:W-:Y:S01]  /*af570*/  @!P1 STL.64 [R125+0x1388], R128 ;  /* 0x001388807d009387 */ /* 0x0001e20000100a00 */
[----:B------:R-:W-:-:S13]  /*af580*/  ISETP.NE.AND P1, PT, R122, 0x2, PT ;  /* 0x000000027a00780c */ /* 0x000fda0003f25270 */
[----:B0-----:R-:W-:Y:S05]  /*af590*/  @!P1 BRA `(.L_x_3535) ;  /* 0x00000000003c9947 */ /* 0x001fea0003800000 */
[----:B------:R-:W4:Y:S01]  /*af5a0*/  LDL.S8 R127, [R127+0x27f5] ;  /* 0x0027f5007f7f7983 */ /* 0x000f220000100200 */
[----:B------:R-:W-:-:S04]  /*af5b0*/  VIADD R121, R121, 0x2 ;  /* 0x0000000279797836 */ /* 0x000fc80000000000 */
[----:B------:R-:W-:-:S04]  /*af5c0*/  IMAD.IADD R121, R126, 0x1, R121 ;  /* 0x000000017e797824 */ /* 0x000fc800078e0279 */
[----:B------:R-:W-:Y:S02]  /*af5d0*/  IMAD R121, R121, 0x8, R1 ;  /* 0x0000000879797824 */ /* 0x000fe400078e0201 */
[----:B----4-:R-:W-:-:S05]  /*af5e0*/  IMAD.IADD R127, R124, 0x1, R127 ;  /* 0x000000017c7f7824 */ /* 0x010fca00078e027f */
        /* <DEDUP_REMOVED lines=9> */
[----:B------:R4:W-:Y:S02]  /*af680*/  @!P1 STL.64 [R121+0x1388], R124 ;  /* 0x0013887c79009387 */ /* 0x0009e40000100a00 */
.L_x_3535:
[----:B------:R-:W-:Y:S05]  /*af690*/  BSYNC.RECONVERGENT B1 ;  /* 0x0000000000017941 */ /* 0x000fea0003800200 */
.L_x_3534:
[C---:B------:R-:W-:Y:S01]  /*af6a0*/  ISETP.NE.AND P1, PT, R120.reuse, R178, PT ;  /* 0x000000b27800720c */ /* 0x040fe20003f25270 */
[----:B------:R-:W-:-:S12]  /*af6b0*/  VIADD R120, R120, 0x1 ;  /* 0x0000000178787836 */ /* 0x000fd80000000000 */
[----:B------:R-:W-:Y:S05]  /*af6c0*/  @P1 BRA `(.L_x_3539) ;  /* 0xfffffff400e81947 */ /* 0x000fea000383ffff */
[----:B------:R-:W-:Y:S05]  /*af6d0*/  BSYNC.RECONVERGENT B0 ;  /* 0x0000000000007941 */ /* 0x000fea0003800200 */
.L_x_3533:
[----:B------:R-:W-:Y:S01]  /*af6e0*/  BSSY.RECONVERGENT B5, `(.L_x_3540) ;  /* 0x00003ff000057945 */ /* 0x000fe20003800200 */
[----:B------:R-:W-:-:S07]  /*af6f0*/  IMAD.MOV.U32 R123, RZ, RZ, 0x1 ;  /* 0x00000001ff7b7424 */ /* 0x000fce00078e00ff */
.L_x_3604:
[----:B------:R-:W-:Y:S04]  /*af700*/  BSSY.RECONVERGENT B4, `(.L_x_3541) ;  /* 0x00003f9000047945 */ /* 0x000fe80003800200 */
[----:B--2---:R-:W-:Y:S05]  /*af710*/  @!P0 BRA `(.L_x_3542) ;  /* 0x0000003c00dc8947 */ /* 0x004fea0003800000 */
[----:B------:R-:W-:Y:S02]  /*af720*/  VIADD R205, R123, 0xffffffff ;  /* 0xffffffff7bcd7836 */ /* 0x000fe40000000000 */
[----:B------:R-:W-:Y:S02]  /*af730*/  HFMA2 R122, -RZ, RZ, 0, 5.9604644775390625e-08 ;  /* 0x00000001ff7a7431 */ /* 0x000fe400000001ff */
[----:B------:R-:W-:Y:S02]  /*af740*/  IMAD.IADD R179, R1, 0x1, R123 ;  /* 0x0000000101b37824 */ /* 0x000fe400078e027b */
[CC--:B------:R-:W-:Y:S02]  /*af750*/  IMAD R204, R205.reuse, R172.reuse, -R172 ;  /* 0x000000accdcc7224 */ /* 0x0c0fe400078e0aac */
[----:B------:R-:W-:Y:S02]  /*af760*/  IMAD R131, R205, R172, -0x1 ;  /* 0xffffffffcd837424 */ /* 0x000fe400078e02ac */
[----:B------:R-:W-:-:S07]  /*af770*/  VIADD R204, R204, 0xfffffffe ;  /* 0xfffffffecccc7836 */ /* 0x000fce0000000000 */
.L_x_3603:
[----:B--2---:R-:W-:-:S04]  /*af780*/  IMAD.IADD R126, R131, 0x1, R122 ;  /* 0x00000001837e7824 */ /* 0x004fc800078e027a */
        /* <DEDUP_REMOVED lines=10> */
[----:B----4-:R-:W-:Y:S01]  /*af830*/  VIADD R121, R1, 0x1388 ;  /* 0x0000138801797836 */ /* 0x010fe20000000000 */
[----:B------:R-:W-:Y:S03]  /*af840*/  BSSY.RECONVERGENT B1, `(.L_x_3545) ;  /* 0x0000174000017945 */ /* 0x000fe60003800200 */
[----:B------:R-:W-:Y:S01]  /*af850*/  IMAD R126, R126, 0x8, R121 ;  /* 0x000000087e7e7824 */ /* 0x000fe200078e0279 */
[----:B--2--5:R-:W-:-:S02]  /*af860*/  PRMT R124, R128, 0x8880, RZ ;  /* 0x00008880807c7816 */ /* 0x024fc400000000ff */
        /* <DEDUP_REMOVED lines=98> */
.L_x_3551:
[----:B------:R-:W-:Y:S05]  /*afe90*/  BSYNC.RECONVERGENT B2 ;  /* 0x0000000000027941 */ /* 0x000fea0003800200 */
.L_x_3550:
[----:B------:R3:W-:Y:S01]  /*afea0*/  STL.64 [R1+0x7dc8], R190 ;  /* 0x007dc8be01007387 */ /* 0x0007e20000100a00 */
[----:B------:R-:W-:Y:S01]  /*afeb0*/  UMOV UR10, 0xff800000 ;  /* 0xff800000000a7882 */ /* 0x000fe20000000000 */
[----:B------:R-:W-:Y:S02]  /*afec0*/  UMOV UR11, 0x41cdcd64 ;  /* 0x41cdcd64000b7882 */ /* 0x000fe40000000000 */
[----:B------:R-:W-:-:S14]  /*afed0*/  DSETP.GEU.AND P1, PT, |R192|, UR10, PT ;  /* 0x0000000ac0007e2a */ /* 0x000fdc000bf2e200 */
[----:B---3--:R-:W-:Y:S05]  /*afee0*/  @P1 BRA `(.L_x_3552) ;  /* 0x0000000c007c1947 */ /* 0x008fea0003800000 */
        /* <DEDUP_REMOVED lines=27> */
.L_x_3554:
[----:B------:R-:W-:Y:S05]  /*b00a0*/  BSYNC.RECONVERGENT B2 ;  /* 0x0000000000027941 */ /* 0x000fea0003800200 */
.L_x_3553:
        /* <DEDUP_REMOVED lines=12> */
.L_x_3549:
        /* <DEDUP_REMOVED lines=40> */
.L_x_3556:
[----:B------:R-:W-:Y:S05]  /*b03f0*/  BSYNC.RECONVERGENT B2 ;  /* 0x0000000000027941 */ /* 0x000fea0003800200 */
.L_x_3555:
        /* <DEDUP_REMOVED lines=34> */
.L_x_3558:
[----:B------:R-:W-:Y:S05]  /*b0620*/  BSYNC.RECONVERGENT B2 ;  /* 0x0000000000027941 */ /* 0x000fea0003800200 */
.L_x_3557:
        /* <DEDUP_REMOVED lines=12> */
.L_x_3548:
        /* <DEDUP_REMOVED lines=17> */
[----:B------:R-:W-:Y:S01]  /*b0800*/  MOV R120, 0x1 ;  /* 0x0000000100787802 */ /* 0x000fe20000000f00 */
        /* <DEDUP_REMOVED lines=30> */
.L_x_3560:
[----:B------:R-:W-:Y:S05]  /*b09f0*/  BSYNC.RECONVERGENT B2 ;  /* 0x0000000000027941 */ /* 0x000fea0003800200 */
.L_x_3559:
        /* <DEDUP_REMOVED lines=34> */
.L_x_3562:
[----:B------:R-:W-:Y:S05]  /*b0c20*/  BSYNC.RECONVERGENT B2 ;  /* 0x0000000000027941 */ /* 0x000fea0003800200 */
.L_x_3561:
        /* <DEDUP_REMOVED lines=11> */
.L_x_3552:
[----:B------:R-:W-:Y:S05]  /*b0ce0*/  BSYNC.RECONVERGENT B0 ;  /* 0x0000000000007941 */ /* 0x000fea0003800200 */
.L_x_3547:
        /* <DEDUP_REMOVED lines=32> */
.L_x_3564:
[----:B------:R-:W-:Y:S05]  /*b0ef0*/  BSYNC.RECONVERGENT B0 ;  /* 0x0000000000007941 */ /* 0x000fea0003800200 */
.L_x_3563:
        /* <DEDUP_REMOVED lines=8> */
.L_x_3546:
[----:B------:R-:W-:Y:S05]  /*b0f80*/  BSYNC.RECONVERGENT B1 ;  /* 0x0000000000017941 */ /* 0x000fea0003800200 */
.L_x_3545:
        /* <DEDUP_REMOVED lines=14> */
[----:B------:R-:W-:Y:S01]  /*b1070*/  DADD R176, R186, 200 ;  /* 0x40690000bab07429 */ /* 0x000fe20000000000 */
[----:B------:R-:W-:Y:S05]  /*b1080*/  BMOV.32.CLEAR RZ, B0 ;  /* 0x0000000000ff7355 */ /* 0x000fea0000100000 */
[----:B------:R-:W-:Y:S01]  /*b1090*/  BSSY.RECONVERGENT B0, `(.L_x_3565) ;  /* 0x000001b000007945 */ /* 0x000fe20003800200 */
[----:B------:R-:W-:-:S02]  /*b10a0*/  IMAD.MOV.U32 R192, RZ, RZ, 0x0 ;  /* 0x00000000ffc07424 */ /* 0x000fc400078e00ff */
[----:B------:R-:W-:Y:S01]  /*b10b0*/  IMAD.MOV.U32 R193, RZ, RZ, -0x40100000 ;  /* 0xbff00000ffc17424 */ /* 0x000fe200078e00ff */
[----:B------:R-:W-:Y:S01]  /*b10c0*/  FSETP.GEU.AND P2, PT, |R177|, 6.5827683646048100446e-37, PT ;  /* 0x03600000b100780b */ /* 0x000fe20003f4e200 */
        /* <DEDUP_REMOVED lines=12> */
[----:B------:R-:W-:Y:S01]  /*b1190*/  DFMA R120, R120, R190, R124 ;  /* 0x000000be7878722b */ /* 0x000fe2000000007c */
[----:B------:R-:W-:-:S09]  /*b11a0*/  MOV R125, 0x7ff00000 ;  /* 0x7ff00000007d7802 */ /* 0x000fd20000000f00 */
[----:B------:R-:W-:-:S05]  /*b11b0*/  FFMA R124, RZ, R175, R121 ;  /* 0x000000afff7c7223 */ /* 0x000fca0000000079 */
[----:B------:R-:W-:Y:S01]  /*b11c0*/  FSETP.GT.AND P1, PT, |R124|, 1.469367938527859385e-39, PT ;  /* 0x001000007c00780b */ /* 0x000fe20003f24200 */
[----:B------:R-:W-:-:S12]  /*b11d0*/  IMAD.MOV.U32 R124, RZ, RZ, 0x0 ;  /* 0x00000000ff7c7424 */ /* 0x000fd800078e00ff */
[----:B------:R-:W-:Y:S05]  /*b11e0*/  @P1 BRA P2, `(.L_x_3566) ;  /* 0x0000000000141947 */ /* 0x000fea0001000000 */
[----:B------:R-:W-:Y:S05]  /*b11f0*/  BMOV.32.CLEAR RZ, B11 ;  /* 0x000000000bff7355 */ /* 0x000fea0000100000 */
[----:B------:R-:W-:-:S07]  /*b1200*/  MOV R173, 0xb1220 ;  /* 0x000b122000ad7802 */ /* 0x000fce0000000f00 */
[----:B012---:R-:W-:Y:S05]  /*b1210*/  CALL.REL.NOINC `($__internal_0_$__cuda_sm20_div_rn_f64_full) ;  /* 0x00001d9000707944 */ /* 0x007fea0003c00000 */
[----:B------:R-:W-:Y:S02]  /*b1220*/  IMAD.MOV.U32 R120, RZ, RZ, R174 ;  /* 0x000000ffff787224 */ /* 0x000fe400078e00ae */
[----:B------:R-:W-:-:S07]  /*b1230*/  IMAD.MOV.U32 R121, RZ, RZ, R175 ;  /* 0x000000ffff797224 */ /* 0x000fce00078e00af */
.L_x_3566:
[----:B------:R-:W-:Y:S05]  /*b1240*/  BSYNC.RECONVERGENT B0 ;  /* 0x0000000000007941 */ /* 0x000fea0003800200 */
.L_x_3565:
[----:B------:R-:W-:-:S04]  /*b1250*/  IMAD.IADD R173, R204, 0x1, R122 ;  /* 0x00000001ccad7824 */ /* 0x000fc800078e027a */
        /* <DEDUP_REMOVED lines=23> */
[----:B------:R-:W-:-:S06]  /*b13d0*/  IMAD R192, R173, 0x8, R196 ;  /* 0x00000008adc07824 */ /* 0x000fcc00078e02c4 */
[----:B------:R-:W2:Y:S01]  /*b13e0*/  LDL.64 R192, [R192] ;  /* 0x00000000c0c07983 */ /* 0x000ea20000100a00 */
[----:B------:R-:W-:Y:S02]  /*b13f0*/  DADD R124, R176, R174 ;  /* 0x00000000b07c7229 */ /* 0x000fe400000000ae */
[----:B--2---:R-:W-:-:S11]  /*b1400*/  DADD R192, R192, R190 ;  /* 0x00000000c0c07229 */ /* 0x004fd600000000be */
.L_x_3568:
[----:B------:R-:W-:Y:S05]  /*b1410*/  BSYNC.RECONVERGENT B0 ;  /* 0x0000000000007941 */ /* 0x000fea0003800200 */
.L_x_3567:
        /* <DEDUP_REMOVED lines=28> */
.L_x_3570:
[----:B------:R-:W-:Y:S05]  /*b15e0*/  BSYNC.RECONVERGENT B0 ;  /* 0x0000000000007941 */ /* 0x000fea0003800200 */
.L_x_3569:
        /* <DEDUP_REMOVED lines=25> */
.L_x_3572:
[----:B------:R3:W-:Y:S01]  /*b1780*/  STL.64 [R126], R174 ;  /* 0x000000ae7e007387 */ /* 0x0007e20000100a00 */
[----:B------:R-:W-:Y:S02]  /*b1790*/  IMAD.MOV.U32 R188, RZ, RZ, R174 ;  /* 0x000000ffffbc7224 */ /* 0x000fe400078e00ae */
[----:B------:R-:W-:Y:S01]  /*b17a0*/  IMAD.MOV.U32 R189, RZ, RZ, R175 ;  /* 0x000000ffffbd7224 */ /* 0x000fe200078e00af */
[----:B------:R3:W-:Y:S01]  /*b17b0*/  STL.64 [R130], R192 ;  /* 0x000000c082007387 */ /* 0x0007e20000100a00 */
[----:B------:R-:W-:Y:S02]  /*b17c0*/  IMAD.MOV.U32 R186, RZ, RZ, R192 ;  /* 0x000000ffffba7224 */ /* 0x000fe400078e00c0 */
[----:B------:R-:W-:-:S07]  /*b17d0*/  IMAD.MOV.U32 R187, RZ, RZ, R193 ;  /* 0x000000ffffbb7224 */ /* 0x000fce00078e00c1 */
.L_x_3573:
[----:B------:R-:W-:Y:S05]  /*b17e0*/  BSYNC.RECONVERGENT B0 ;  /* 0x0000000000007941 */ /* 0x000fea0003800200 */
.L_x_3571:
[----:B------:R-:W4:Y:S01]  /*b17f0*/  LDCU.64 UR10, c[0x0][0x468] ;  /* 0x00008d00ff0a77ac */ /* 0x000f220008000a00 */
[----:B---3--:R-:W-:Y:S02]  /*b1800*/  PRMT R192, R127, 0x8880, RZ ;  /* 0x000088807fc07816 */ /* 0x008fe400000000ff */
[----:B------:R-:W-:Y:S02]  /*b1810*/  PRMT R120, R128, 0x8880, RZ ;  /* 0x0000888080787816 */ /* 0x000fe400000000ff */
[----:B------:R-:W-:Y:S02]  /*b1820*/  SHF.R.S32.HI R193, RZ, 0x1f, R192 ;  /* 0x0000001fffc17819 */ /* 0x000fe400000114c0 */
[----:B--2---:R-:W-:Y:S02]  /*b1830*/  SHF.R.S32.HI R124, RZ, 0x1f, R120 ;  /* 0x0000001fff7c7819 */ /* 0x004fe40000011478 */
[----:B------:R-:W-:Y:S01]  /*b1840*/  MOV R207, 0x3 ;  /* 0x0000000300cf7802 */ /* 0x000fe20000000f00 */
[----:B------:R-:W-:-:S04]  /*b1850*/  IMAD.WIDE.U32 R120, R120, 0x5, R192 ;  /* 0x0000000578787825 */ /* 0x000fc800078e00c0 */
[----:B------:R-:W-:-:S04]  /*b1860*/  IMAD R124, R124, 0x5, RZ ;  /* 0x000000057c7c7824 */ /* 0x000fc800078e02ff */
[----:B------:R-:W-:Y:S01]  /*b1870*/  IMAD.IADD R121, R121, 0x1, R124 ;  /* 0x0000000179797824 */ /* 0x000fe200078e027c */
[----:B----4-:R-:W-:-:S04]  /*b1880*/  LEA R194, P1, R120, UR10, 0x3 ;  /* 0x0000000a78c27c11 */ /* 0x010fc8000f8218ff */
[----:B------:R-:W-:-:S09]  /*b1890*/  LEA.HI.X R195, R120, UR11, R121, 0x3, P1 ;  /* 0x0000000b78c37c11 */ /* 0x000fd200088f1c79 */
.L_x_3602:
        /* <DEDUP_REMOVED lines=12> */
.L_x_3601:
        /* <DEDUP_REMOVED lines=29> */
[C---:B------:R-:W-:Y:S01]  /*b1b30*/  IMAD.IADD R174, R1.reuse, 0x1, R125 ;  /* 0x0000000101ae7824 */ /* 0x040fe200078e027d */
[----:B------:R-:W3:Y:S02]  /*b1b40*/  LDC.64 R200, c[0x0][0x468] ;  /* 0x00011a00ffc87b82 */ /* 0x000ee40000000a00 */
        /* <DEDUP_REMOVED lines=72> */
.L_x_3582:
[----:B------:R-:W-:Y:S05]  /*b1fd0*/  BSYNC.RECONVERGENT B7 ;  /* 0x0000000000077941 */ /* 0x000fea0003800200 */
.L_x_3581:
        /* <DEDUP_REMOVED lines=27> */
.L_x_3584:
[----:B------:R-:W-:Y:S05]  /*b2190*/  BSYNC.RECONVERGENT B7 ;  /* 0x0000000000077941 */ /* 0x000fea0003800200 */
.L_x_3583:
[----:B------:R-:W-:-:S06]  /*b21a0*/  DSETP.GT.AND P2, PT, R120, R190, PT ;  /* 0x000000be7800722a */ /* 0x000fcc0003f44000 */
[----:B------:R-:W-:Y:S02]  /*b21b0*/  FSEL R174, R198, RZ, P2 ;  /* 0x000000ffc6ae7208 */ /* 0x000fe40001000000 */
[----:B------:R-:W-:Y:S02]  /*b21c0*/  FSEL R175, R199, -1.875, P2 ;  /* 0xbff00000c7af7808 */ /* 0x000fe40001000000 */
[----:B------:R-:W-:Y:S02]  /*b21d0*/  FSEL R176, R202, RZ, P2 ;  /* 0x000000ffcab07208 */ /* 0x000fe40001000000 */
[----:B------:R-:W-:Y:S01]  /*b21e0*/  FSEL R177, R203, +QNAN , P2 ;  /* 0x7ff00000cbb17808 */ /* 0x000fe20001000000 */
[----:B------:R-:W-:Y:S06]  /*b21f0*/  BRA `(.L_x_3585) ;  /* 0x0000001000bc7947 */ /* 0x000fec0003800000 */
.L_x_3580:
        /* <DEDUP_REMOVED lines=64> */
.L_x_3587:
[----:B------:R-:W-:Y:S05]  /*b2600*/  BSYNC.RECONVERGENT B7 ;  /* 0x0000000000077941 */ /* 0x000fea0003800200 */
.L_x_3586:
        /* <DEDUP_REMOVED lines=27> */
.L_x_3589:
[----:B------:R-:W-:Y:S05]  /*b27c0*/  BSYNC.RECONVERGENT B7 ;  /* 0x0000000000077941 */ /* 0x000fea0003800200 */
.L_x_3588:
        /* <DEDUP_REMOVED lines=15> */
.L_x_3579:
[----:B------:R-:W-:Y:S02]  /*b28c0*/  ISETP.NE.AND P2, PT, R208, 0x1, PT ;  /* 0x00000001d000780c */ /* 0x000fe40003f45270 */
[C---:B------:R-:W-:Y:S02]  /*b28d0*/  ISETP.NE.AND P3, PT, R209.reuse, 0x1, PT ;  /* 0x00000001d100780c */ /* 0x040fe40003f65270 */
[----:B------:R-:W-:-:S13]  /*b28e0*/  ISETP.EQ.OR P4, PT, R209, 0x1, !P2 ;  /* 0x00000001d100780c */ /* 0x000fda0005782670 */
[----:B------:R-:W-:Y:S05]  /*b28f0*/  @P4 BRA `(.L_x_3590) ;  /* 0x0000000400744947 */ /* 0x000fea0003800000 */
[C---:B------:R-:W-:Y:S01]  /*b2900*/  IMAD.IADD R174, R1.reuse, 0x1, R125 ;  /* 0x0000000101ae7824 */ /* 0x040fe200078e027d */
[----:B------:R-:W2:Y:S01]  /*b2910*/  LDC.64 R190, c[0x0][0x468] ;  /* 0x00011a00ffbe7b82 */ /* 0x000ea20000000a00 */
[C---:B------:R-:W-:Y:S01]  /*b2920*/  IMAD.IADD R175, R1.reuse, 0x1, R124 ;  /* 0x0000000101af7824 */ /* 0x040fe200078e027c */
[----:B------:R-:W3:Y:S01]  /*b2930*/  LDCU.64 UR10, c[0x0][0x468] ;  /* 0x00008d00ff0a77ac */ /* 0x000ee20008000a00 */
[----:B------:R-:W-:Y:S01]  /*b2940*/  IADD3 R198, PT, PT, R1, 0x1388, RZ ;  /* 0x0000138801c67810 */ /* 0x000fe20007ffe0ff */
[----:B------:R-:W4:Y:S04]  /*b2950*/  LDG.E.64 R200, desc[UR6][R194.64+0xb180] ;  /* 0x00b18006c2c87981 */ /* 0x000f28000c1e1b00 */
[----:B------:R-:W5:Y:S04]  /*b2960*/  LDL.S8 R174, [R174+0x27f3] ;  /* 0x0027f300aeae7983 */ /* 0x000f680000100200 */
[----:B------:R5:W3:Y:S01]  /*b2970*/  LDL.S8 R177, [R175+0x27d8] ;  /* 0x0027d800afb17983 */ /* 0x000ae20000100200 */
[----:B------:R-:W-:-:S03]  /*b2980*/  IMAD R202, R173, 0x8, R198 ;  /* 0x00000008adca7824 */ /* 0x000fc600078e02c6 */
        /* <DEDUP_REMOVED lines=49> */
.L_x_3592:
[----:B------:R-:W-:Y:S05]  /*b2ca0*/  BSYNC.RECONVERGENT B7 ;  /* 0x0000000000077941 */ /* 0x000fea0003800200 */
.L_x_3591:
        /* <DEDUP_REMOVED lines=27> */
.L_x_3594:
[----:B------:R-:W-:Y:S05]  /*b2e60*/  BSYNC.RECONVERGENT B7 ;  /* 0x0000000000077941 */ /* 0x000fea0003800200 */
.L_x_3593:
[----:B------:R-:W-:-:S06]  /*b2e70*/  DSETP.GT.AND P2, PT, R120, R190, PT ;  /* 0x000000be7800722a */ /* 0x000fcc0003f44000 */
[----:B------:R-:W-:Y:S02]  /*b2e80*/  FSEL R174, R198, RZ, P2 ;  /* 0x000000ffc6ae7208 */ /* 0x000fe40001000000 */
[----:B------:R-:W-:Y:S02]  /*b2e90*/  FSEL R175, R199, -1.875, P2 ;  /* 0xbff00000c7af7808 */ /* 0x000fe40001000000 */
[----:B------:R-:W-:Y:S02]  /*b2ea0*/  FSEL R176, R202, RZ, P2 ;  /* 0x000000ffcab07208 */ /* 0x000fe40001000000 */
[----:B------:R-:W-:Y:S01]  /*b2eb0*/  FSEL R177, R203, +QNAN , P2 ;  /* 0x7ff00000cbb17808 */ /* 0x000fe20001000000 */
[----:B------:R-:W-:Y:S06]  /*b2ec0*/  BRA `(.L_x_3585) ;  /* 0x0000000400887947 */ /* 0x000fec0003800000 */
.L_x_3590:
        /* <DEDUP_REMOVED lines=28> */
.L_x_3596:
[----:B------:R-:W-:Y:S05]  /*b3090*/  BSYNC.RECONVERGENT B7 ;  /* 0x0000000000077941 */ /* 0x000fea0003800200 */
.L_x_3595:
        /* <DEDUP_REMOVED lines=35> */
.L_x_3598:
[----:B------:R-:W-:Y:S05]  /*b32d0*/  BSYNC.RECONVERGENT B7 ;  /* 0x0000000000077941 */ /* 0x000fea0003800200 */
.L_x_3597:
        /* <DEDUP_REMOVED lines=27> */
.L_x_3600:
[----:B------:R-:W-:Y:S05]  /*b3490*/  BSYNC.RECONVERGENT B7 ;  /* 0x0000000000077941 */ /* 0x000fea0003800200 */
.L_x_3599:
[----:B------:R-:W-:-:S06]  /*b34a0*/  DSETP.GT.AND P2, PT, R120, R190, PT ;  /* 0x000000be7800722a */ /* 0x000fcc0003f44000 */
[----:B------:R-:W-:Y:S02]  /*b34b0*/  FSEL R174, R198, RZ, P2 ;  /* 0x000000ffc6ae7208 */ /* 0x000fe40001000000 */
[----:B------:R-:W-:Y:S02]  /*b34c0*/  FSEL R175, R199, -1.875, P2 ;  /* 0xbff00000c7af7808 */ /* 0x000fe40001000000 */
[----:B------:R-:W-:Y:S02]  /*b34d0*/  FSEL R176, R202, RZ, P2 ;  /* 0x000000ffcab07208 */ /* 0x000fe40001000000 */
[----:B------:R-:W-:-:S07]  /*b34e0*/  FSEL R177, R203, +QNAN , P2 ;  /* 0x7ff00000cbb17808 */ /* 0x000fce0001000000 */
.L_x_3585:
[----:B------:R-:W-:Y:S05]  /*b34f0*/  BSYNC.RECONVERGENT B0 ;  /* 0x0000000000007941 */ /* 0x000fea0003800200 */
.L_x_3578:
        /* <DEDUP_REMOVED lines=9> */
[----:B------:R-:W-:Y:S01]  /*b3590*/  @!P2 IMAD.MOV.U32 R188, RZ, RZ, R120 ;  /* 0x000000ffffbca224 */ /* 0x000fe200078e0078 */
[----:B------:R-:W-:Y:S01]  /*b35a0*/  @!P2 MOV R189, R121 ;  /* 0x0000007900bda202 */ /* 0x000fe20000000f00 */
[----:B------:R-:W-:Y:S01]  /*b35b0*/  @!P2 IMAD.MOV.U32 R186, RZ, RZ, R174 ;  /* 0x000000ffffbaa224 */ /* 0x000fe200078e00ae */
[----:B------:R2:W-:Y:S01]  /*b35c0*/  @!P2 STL.64 [R126], R120 ;  /* 0x000000787e00a387 */ /* 0x0005e20000100a00 */
[----:B------:R-:W-:-:S07]  /*b35d0*/  @!P2 IMAD.MOV.U32 R187, RZ, RZ, R175 ;  /* 0x000000ffffbba224 */ /* 0x000fce00078e00af */
.L_x_3577:
[----:B------:R-:W-:Y:S05]  /*b35e0*/  BSYNC.RECONVERGENT B1 ;  /* 0x0000000000017941 */ /* 0x000fea0003800200 */
.L_x_3576:
[----:B------:R-:W-:Y:S01]  /*b35f0*/  VIADD R125, R125, 0x1 ;  /* 0x000000017d7d7836 */ /* 0x000fe20000000000 */
[----:B------:R-:W-:-:S04]  /*b3600*/  ISETP.GT.U32.AND P3, PT, R124, 0x1, PT ;  /* 0x000000017c00780c */ /* 0x000fc80003f64070 */
[----:B------:R-:W-:-:S13]  /*b3610*/  ISETP.GE.AND P2, PT, R125, R122, PT ;  /* 0x0000007a7d00720c */ /* 0x000fda0003f46270 */
[----:B------:R-:W-:Y:S05]  /*b3620*/  @!P2 BRA P3, `(.L_x_3601) ;  /* 0xffffffe000cca947 */ /* 0x000fea000183ffff */
.L_x_3575:
[----:B------:R-:W-:Y:S05]  /*b3630*/  BSYNC.RECONVERGENT B2 ;  /* 0x0000000000027941 */ /* 0x000fea0003800200 */
.L_x_3574:
[----:B------:R-:W-:Y:S05]  /*b3640*/  @P1 BRA `(.L_x_3602) ;  /* 0xffffffe000941947 */ /* 0x000fea000383ffff */
.L_x_3544:
[----:B------:R-:W-:Y:S05]  /*b3650*/  BSYNC.RECONVERGENT B3 ;  /* 0x0000000000037941 */ /* 0x000fea0003800200 */
.L_x_3543:
[C---:B------:R-:W-:Y:S01]  /*b3660*/  ISETP.NE.AND P1, PT, R122.reuse, R172, PT ;  /* 0x000000ac7a00720c */ /* 0x040fe20003f25270 */
[----:B------:R-:W-:-:S12]  /*b3670*/  VIADD R122, R122, 0x1 ;  /* 0x000000017a7a7836 */ /* 0x000fd80000000000 */
[----:B------:R-:W-:Y:S05]  /*b3680*/  @P1 BRA `(.L_x_3603) ;  /* 0xffffffc0003c1947 */ /* 0x000fea000383ffff */
.L_x_3542:
[----:B------:R-:W-:Y:S05]  /*b3690*/  BSYNC.RECONVERGENT B4 ;  /* 0x0000000000047941 */ /* 0x000fea0003800200 */
.L_x_3541:
[C---:B------:R-:W-:Y:S01]  /*b36a0*/  ISETP.NE.AND P1, PT, R123.reuse, R178, PT ;  /* 0x000000b27b00720c */ /* 0x040fe20003f25270 */
[----:B------:R-:W-:-:S12]  /*b36b0*/  VIADD R123, R123, 0x1 ;  /* 0x000000017b7b7836 */ /* 0x000fd80000000000 */
[----:B------:R-:W-:Y:S05]  /*b36c0*/  @P1 BRA `(.L_x_3604) ;  /* 0xffffffc0000c1947 */ /* 0x000fea000383ffff */
[----:B------:R-:W-:Y:S05]  /*b36d0*/  BSYNC.RECONVERGENT B5 ;  /* 0x0000000000057941 */ /* 0x000fea0003800200 */
.L_x_3540:
[----:B------:R-:W-:Y:S02]  /*b36e0*/  IMAD.MOV.U32 R179, RZ, RZ, RZ ;  /* 0x000000ffffb37224 */ /* 0x000fe400078e00ff */
[----:B------:R-:W-:Y:S02]  /*b36f0*/  IMAD.MOV.U32 R123, RZ, RZ, 0x1 ;  /* 0x00000001ff7b7424 */ /* 0x000fe400078e00ff */
[----:B------:R-:W-:Y:S02]  /*b3700*/  IMAD.MOV.U32 R202, RZ, RZ, RZ ;  /* 0x000000ffffca7224 */ /* 0x000fe400078e00ff */
[----:B--2---:R-:W-:Y:S02]  /*b3710*/  IMAD.MOV.U32 R120, RZ, RZ, 0x0 ;  /* 0x00000000ff787424 */ /* 0x004fe400078e00ff */
[----:B----4-:R-:W-:-:S07]  /*b3720*/  IMAD.MOV.U32 R121, RZ, RZ, -0x100000 ;  /* 0xfff00000ff797424 */ /* 0x010fce00078e00ff */
.L_x_3632:
        /* <DEDUP_REMOVED lines=11> */
.L_x_3631:
[----:B------:R-:W-:-:S05]  /*b37e0*/  IMAD.IADD R173, R1, 0x1, R122 ;  /* 0x0000000101ad7824 */ /* 0x000fca00078e027a */
[----:B------:R-:W2:Y:S01]  /*b37f0*/  LDL.U8 R174, [R173+0x27f3] ;  /* 0x0027f300adae7983 */ /* 0x000ea20000100000 */
[----:B------:R-:W-:Y:S01]  /*b3800*/  BSSY.RECONVERGENT B1, `(.L_x_3607) ;  /* 0x0000178000017945 */ /* 0x000fe20003800200 */
[----:B------:R-:W-:Y:S02]  /*b3810*/  IMAD.MOV.U32 R192, RZ, RZ, 0x0 ;  /* 0x00000000ffc07424 */ /* 0x000fe400078e00ff */
[----:B------:R-:W-:Y:S02]  /*b3820*/  IMAD.MOV.U32 R193, RZ, RZ, 0x7ff00000 ;  /* 0x7ff00000ffc17424 */ /* 0x000fe400078e00ff */
[----:B------:R-:W-:Y:S02]  /*b3830*/  IMAD.MOV.U32 R188, RZ, RZ, 0x0 ;  /* 0x00000000ffbc7424 */ /* 0x000fe400078e00ff */
[----:B------:R-:W-:Y:S01]  /*b3840*/  IMAD.MOV.U32 R189, RZ, RZ, -0x40100000 ;  /* 0xbff00000ffbd7424 */ /* 0x000fe200078e00ff */
[----:B--2---:R-:W-:-:S05]  /*b3850*/  PRMT R130, R174, 0x8880, RZ ;  /* 0x00008880ae827816 */ /* 0x004fca00000000ff */
[----:B-----5:R-:W-:-:S05]  /*b3860*/  IMAD.IADD R124, R203, 0x1, R130 ;  /* 0x00000001cb7c7824 */ /* 0x020fca00078e0282 */
[----:B------:R-:W-:-:S13]  /*b3870*/  ISETP.NE.AND P0, PT, R124, 0x3, PT ;  /* 0x000000037c00780c */ /* 0x000fda0003f05270 */
[----:B------:R-:W-:Y:S05]  /*b3880*/  @P0 BRA `(.L_x_3608) ;  /* 0x0000001400bc0947 */ /* 0x000fea0003800000 */
[----:B------:R-:W2:Y:S01]  /*b3890*/  LDL.S8 R131, [R206+0x27d9] ;  /* 0x0027d900ce837983 */ /* 0x000ea20000100200 */
[----:B------:R-:W4:Y:S01]  /*b38a0*/  LDC.64 R128, c[0x0][0x468] ;  /* 0x00011a00ff807b82 */ /* 0x000f220000000a00 */
[----:B------:R-:W5:Y:S02]  /*b38b0*/  LDCU.64 UR10, c[0x0][0x468] ;  /* 0x00008d00ff0a77ac */ /* 0x000f640008000a00 */
[----:B------:R-:W3:Y:S01]  /*b38c0*/  LDL.S8 R173, [R173+0x27f4] ;  /* 0x0027f400adad7983 */ /* 0x000ee20000100200 */
        /* <DEDUP_REMOVED lines=10> */
[----:B--2---:R-:W-:-:S04]  /*b3970*/  LOP3.LUT R126, R131, 0xffff, RZ, 0xc0, !PT ;  /* 0x0000ffff837e7812 */ /* 0x004fc800078ec0ff */
[----:B------:R-:W-:-:S04]  /*b3980*/  PRMT R126, R205, 0x3340, R126 ;  /* 0x00003340cd7e7816 */ /* 0x000fc8000000007e */
[----:B------:R-:W-:-:S05]  /*b3990*/  PRMT R126, R126, 0x5410, R127 ;  /* 0x000054107e7e7816 */ /* 0x000fca000000007f */
[----:B---3--:R-:W-:-:S04]  /*b39a0*/  IDP.4A.S8.U8 R126, R126, UR12, R173 ;  /* 0x0000000c7e7e7c26 */ /* 0x008fc800080002ad */
        /* <DEDUP_REMOVED lines=8> */
[----:B------:R-:W-:Y:S01]  /*b3a30*/  IMAD.MOV.U32 R174, RZ, RZ, -0x800000 ;  /* 0xff800000ffae7424 */ /* 0x000fe200078e00ff */
[----:B------:R-:W-:Y:S02]  /*b3a40*/  MOV R175, 0x41cdcd64 ;  /* 0x41cdcd6400af7802 */ /* 0x000fe40000000f00 */
        /* <DEDUP_REMOVED lines=68> */
.L_x_3612:
[----:B------:R-:W-:Y:S05]  /*b3e90*/  BSYNC.RECONVERGENT B3 ;  /* 0x0000000000037941 */ /* 0x000fea0003800200 */
.L_x_3611:
        /* <DEDUP_REMOVED lines=33> */
.L_x_3614:
[----:B------:R-:W-:Y:S05]  /*b40b0*/  BSYNC.RECONVERGENT B3 ;  /* 0x0000000000037941 */ /* 0x000fea0003800200 */
.L_x_3613:
[----:B------:R-:W-:-:S06]  /*b40c0*/  DSETP.GEU.AND P1, PT, R190, R8, PT ;  /* 0x00000008be00722a */ /* 0x000fcc0003f2e000 */
[----:B------:R-:W-:Y:S02]  /*b40d0*/  FSEL R126, R126, R194, !P1 ;  /* 0x000000c27e7e7208 */ /* 0x000fe40004800000 */
[----:B------:R-:W-:Y:S02]  /*b40e0*/  FSEL R127, R127, R195, !P1 ;  /* 0x000000c37f7f7208 */ /* 0x000fe40004800000 */
[----:B------:R-:W-:Y:S02]  /*b40f0*/  FSEL R8, R8, R190, !P1 ;  /* 0x000000be08087208 */ /* 0x000fe40004800000 */
[----:B------:R-:W-:Y:S02]  /*b4100*/  FSEL R9, R9, R191, !P1 ;  /* 0x000000bf09097208 */ /* 0x000fe40004800000 */
[----:B------:R-:W-:Y:S02]  /*b4110*/  FSEL R124, R124, R198, !P1 ;  /* 0x000000c67c7c7208 */ /* 0x000fe40004800000 */
[----:B------:R-:W-:-:S07]  /*b4120*/  FSEL R125, R125, R199, !P1 ;  /* 0x000000c77d7d7208 */ /* 0x000fce0004800000 */
.L_x_3610:
[----:B------:R-:W-:Y:S05]  /*b4130*/  BSYNC.RECONVERGENT B0 ;  /* 0x0000000000007941 */ /* 0x000fea0003800200 */
.L_x_3609:
[----:B------:R-:W-:Y:S05]  /*b4140*/  BMOV.32.CLEAR RZ, B0 ;  /* 0x0000000000ff7355 */ /* 0x000fea0000100000 */
[----:B------:R-:W-:Y:S01]  /*b4150*/  BSSY.RECONVERGENT B0, `(.L_x_3615) ;  /* 0x000005b000007945 */ /* 0x000fe20003800200 */
[----:B------:R-:W-:Y:S01]  /*b4160*/  MOV R194, R126 ;  /* 0x0000007e00c27202 */ /* 0x000fe20000000f00 */
[----:B------:R-:W-:Y:S02]  /*b4170*/  IMAD.MOV.U32 R195, RZ, RZ, R127 ;  /* 0x000000ffffc37224 */ /* 0x000fe400078e007f */
        /* <DEDUP_REMOVED lines=42> */
.L_x_3618:
[----:B------:R-:W-:Y:S05]  /*b4420*/  BSYNC.RECONVERGENT B3 ;  /* 0x0000000000037941 */ /* 0x000fea0003800200 */
.L_x_3617:
        /* <DEDUP_REMOVED lines=37> */
.L_x_3620:
[----:B------:R-:W-:Y:S05]  /*b4680*/  BSYNC.RECONVERGENT B3 ;  /* 0x0000000000037941 */ /* 0x000fea0003800200 */
.L_x_3619:
[----:B------:R-:W-:-:S06]  /*b4690*/  DSETP.GEU.AND P0, PT, R176, R8, PT ;  /* 0x00000008b000722a */ /* 0x000fcc0003f0e000 */
[----:B------:R-:W-:Y:S02]  /*b46a0*/  FSEL R194, R194, R126, !P0 ;  /* 0x0000007ec2c27208 */ /* 0x000fe40004000000 */
[----:B------:R-:W-:Y:S02]  /*b46b0*/  FSEL R195, R195, R127, !P0 ;  /* 0x0000007fc3c37208 */ /* 0x000fe40004000000 */
[----:B------:R-:W-:Y:S02]  /*b46c0*/  FSEL R198, R198, R124, !P0 ;  /* 0x0000007cc6c67208 */ /* 0x000fe40004000000 */
[----:B------:R-:W-:Y:S02]  /*b46d0*/  FSEL R199, R199, R125, !P0 ;  /* 0x0000007dc7c77208 */ /* 0x000fe40004000000 */
[----:B------:R-:W-:Y:S02]  /*b46e0*/  FSEL R8, R8, R176, !P0 ;  /* 0x000000b008087208 */ /* 0x000fe40004000000 */
[----:B------:R-:W-:-:S07]  /*b46f0*/  FSEL R9, R9, R177, !P0 ;  /* 0x000000b109097208 */ /* 0x000fce0004000000 */
.L_x_3616:
[----:B------:R-:W-:Y:S05]  /*b4700*/  BSYNC.RECONVERGENT B0 ;  /* 0x0000000000007941 */ /* 0x000fea0003800200 */
.L_x_3615:
        /* <DEDUP_REMOVED lines=48> */
.L_x_3624:
[----:B------:R-:W-:Y:S05]  /*b4a10*/  BSYNC.RECONVERGENT B3 ;  /* 0x0000000000037941 */ /* 0x000fea0003800200 */
.L_x_3623:
        /* <DEDUP_REMOVED lines=35> */
.L_x_3626:
[----:B------:R-:W-:Y:S05]  /*b4c50*/  BSYNC.RECONVERGENT B3 ;  /* 0x0000000000037941 */ /* 0x000fea0003800200 */
.L_x_3625:
[----:B------:R-:W-:-:S06]  /*b4c60*/  DSETP.GEU.AND P0, PT, R174, R8, PT ;  /* 0x00000008ae00722a */ /* 0x000fcc0003f0e000 */
[----:B------:R-:W-:Y:S02]  /*b4c70*/  FSEL R124, R124, R194, !P0 ;  /* 0x000000c27c7c7208 */ /* 0x000fe40004000000 */
[----:B------:R-:W-:Y:S02]  /*b4c80*/  FSEL R125, R125, R195, !P0 ;  /* 0x000000c37d7d7208 */ /* 0x000fe40004000000 */
[----:B------:R-:W-:Y:S02]  /*b4c90*/  FSEL R126, R126, R198, !P0 ;  /* 0x000000c67e7e7208 */ /* 0x000fe40004000000 */
[----:B------:R-:W-:Y:S02]  /*b4ca0*/  FSEL R127, R127, R199, !P0 ;  /* 0x000000c77f7f7208 */ /* 0x000fe40004000000 */
[----:B------:R-:W-:Y:S02]  /*b4cb0*/  FSEL R8, R8, R174, !P0 ;  /* 0x000000ae08087208 */ /* 0x000fe40004000000 */
[----:B------:R-:W-:-:S07]  /*b4cc0*/  FSEL R9, R9, R175, !P0 ;  /* 0x000000af09097208 */ /* 0x000fce0004000000 */
.L_x_3622:
[----:B------:R-:W-:Y:S05]  /*b4cd0*/  BSYNC.RECONVERGENT B0 ;  /* 0x0000000000007941 */ /* 0x000fea0003800200 */
.L_x_3621:
        /* <DEDUP_REMOVED lines=34> */
.L_x_3628:
[----:B------:R-:W-:Y:S05]  /*b4f00*/  BSYNC.RECONVERGENT B0 ;  /* 0x0000000000007941 */ /* 0x000fea0003800200 */
.L_x_3627:
[----:B------:R-:W-:-:S06]  /*b4f10*/  DSETP.GEU.AND P0, PT, R8, R174, PT ;  /* 0x000000ae0800722a */ /* 0x000fcc0003f0e000 */
[----:B------:R-:W-:Y:S02]  /*b4f20*/  FSEL R188, R188, R124, !P0 ;  /* 0x0000007cbcbc7208 */ /* 0x000fe40004000000 */
[----:B------:R-:W-:Y:S02]  /*b4f30*/  FSEL R124, R189, R125, !P0 ;  /* 0x0000007dbd7c7208 */ /* 0x000fe40004000000 */
[----:B------:R-:W-:Y:S02]  /*b4f40*/  FSEL R192, R192, R126, !P0 ;  /* 0x0000007ec0c07208 */ /* 0x000fe40004000000 */
[----:B------:R-:W-:Y:S01]  /*b4f50*/  FSEL R126, R193, R127, !P0 ;  /* 0x0000007fc17e7208 */ /* 0x000fe20004000000 */
[----:B------:R-:W-:-:S03]  /*b4f60*/  IMAD.MOV.U32 R189, RZ, RZ, R124 ;  /* 0x000000ffffbd7224 */ /* 0x000fc600078e007c */
[----:B------:R-:W-:-:S07]  /*b4f70*/  MOV R193, R126 ;  /* 0x0000007e00c17202 */ /* 0x000fce0000000f00 */
.L_x_3608:
[----:B------:R-:W-:Y:S05]  /*b4f80*/  BSYNC.RECONVERGENT B1 ;  /* 0x0000000000017941 */ /* 0x000fea0003800200 */
.L_x_3607:
[----:B------:R-:W-:-:S04]  /*b4f90*/  IMAD.IADD R126, R204, 0x1, R122 ;  /* 0x00000001cc7e7824 */ /* 0x000fc800078e027a */
[----:B------:R-:W-:-:S05]  /*b4fa0*/  IMAD R126, R126, 0x8, R1 ;  /* 0x000000087e7e7824 */ /* 0x000fca00078e0201 */
[----:B------:R-:W2:Y:S04]  /*b4fb0*/  LDL.64 R124, [R126+0x1388] ;  /* 0x001388007e7c7983 */ /* 0x000ea80000100a00 */
        /* <DEDUP_REMOVED lines=14> */
[----:B----4-:R-:W-:-:S05]  /*b50a0*/  DADD R126, R192, R126 ;  /* 0x00000000c07e7229 */ /* 0x010fca000000007e */
        /* <DEDUP_REMOVED lines=21> */
[----:B01-3--:R-:W-:Y:S05]  /*b5200*/  CALL.REL.NOINC `($__internal_0_$__cuda_sm20_div_rn_f64_full) ;  /* 0x00001d5000747944 */ /* 0x00bfea0003c00000 */
.L_x_3630:
[----:B------:R-:W-:Y:S05]  /*b5210*/  BSYNC.RECONVERGENT B0 ;  /* 0x0000000000007941 */ /* 0x000fea0003800200 */
.L_x_3629:
        /* <DEDUP_REMOVED lines=13> */
.L_x_3606:
[----:B------:R-:W-:Y:S05]  /*b52f0*/  BSYNC.RECONVERGENT B2 ;  /* 0x0000000000027941 */ /* 0x000fea0003800200 */
.L_x_3605:
[C---:B------:R-:W-:Y:S01]  /*b5300*/  ISETP.NE.AND P0, PT, R123.reuse, R178, PT ;  /* 0x000000b27b00720c */ /* 0x040fe20003f05270 */
[----:B------:R-:W-:-:S12]  /*b5310*/  VIADD R123, R123, 0x1 ;  /* 0x000000017b7b7836 */ /* 0x000fd80000000000 */
[----:B------:R-:W-:Y:S05]  /*b5320*/  @P0 BRA `(.L_x_3632) ;  /* 0xffffffe400000947 */ /* 0x000fea000383ffff */
.L_x_3532:
[----:B------:R-:W-:Y:S05]  /*b5330*/  BSYNC.RECONVERGENT B6 ;  /* 0x0000000000067941 */ /* 0x000fea0003800200 */
.L_x_3531:
[----:B------:R-:W-:Y:S02]  /*b5340*/  IMAD.MOV.U32 R174, RZ, RZ, -0x800000 ;  /* 0xff800000ffae7424 */ /* 0x000fe400078e00ff */
[----:B------:R-:W-:-:S06]  /*b5350*/  IMAD.MOV.U32 R175, RZ, RZ, 0x41cdcd64 ;  /* 0x41cdcd64ffaf7424 */ /* 0x000fcc00078e00ff */
[----:B------:R-:W-:-:S06]  /*b5360*/  DSETP.GT.AND P0, PT, |R120|, R174, PT ;  /* 0x000000ae7800722a */ /* 0x000fcc0003f04200 */
[----:B------:R-:W-:Y:S02]  /*b5370*/  SEL R179, R179, 0x1, !P0 ;  /* 0x00000001b3b37807 */ /* 0x000fe40004000000 */
[----:B------:R-:W-:-:S03]  /*b5380*/  SEL R202, R202, 0x1, !P0 ;  /* 0x00000001caca7807 */ /* 0x000fc60004000000 */
[C---:B------:R-:W-:Y:S02]  /*b5390*/  IMAD.IADD R120, R1.reuse, 0x1, R179 ;  /* 0x0000000101787824 */ /* 0x040fe400078e02b3 */
[----:B------:R-:W-:-:S03]  /*b53a0*/  IMAD.IADD R173, R1, 0x1, R202 ;  /* 0x0000000101ad7824 */ /* 0x000fc600078e02ca */
[----:B------:R-:W4:Y:S04]  /*b53b0*/  LDL.U8 R199, [R120+0x27d8] ;  /* 0x0027d80078c77983 */ /* 0x000f280000100000 */
[----:B------:R-:W2:Y:S01]  /*b53c0*/  LDL.U8 R198, [R173+0x27f3] ;  /* 0x0027f300adc67983 */ /* 0x000ea20000100000 */
[----:B------:R-:W-:Y:S01]  /*b53d0*/  BSSY.RECONVERGENT B1, `(.L_x_3633) ;  /* 0x000017a000017945 */ /* 0x000fe20003800200 */
[----:B-----5:R-:W-:Y:S02]  /*b53e0*/  IMAD.MOV.U32 R124, RZ, RZ, 0x0 ;  /* 0x00000000ff7c7424 */ /* 0x020fe400078e00ff */
[----:B------:R-:W-:Y:S02]  /*b53f0*/  IMAD.MOV.U32 R125, RZ, RZ, 0x7ff00000 ;  /* 0x7ff00000ff7d7424 */ /* 0x000fe400078e00ff */
[----:B------:R-:W-:Y:S01]  /*b5400*/  IMAD.MOV.U32 R123, RZ, RZ, -0x40100000 ;  /* 0xbff00000ff7b7424 */ /* 0x000fe200078e00ff */
[----:B----4-:R-:W-:-:S02]  /*b5410*/  PRMT R121, R199, 0x8880, RZ ;  /* 0x00008880c7797816 */ /* 0x010fc400000000ff */
[----:B--2---:R-:W-:-:S05]  /*b5420*/  PRMT R122, R198, 0x8880, RZ ;  /* 0x00008880c67a7816 */ /* 0x004fca00000000ff */
[----:B------:R-:W-:Y:S02]  /*b5430*/  IMAD.IADD R121, R121, 0x1, R122 ;  /* 0x0000000179797824 */ /* 0x000fe400078e027a */
[----:B------:R-:W-:-:S03]  /*b5440*/  IMAD.MOV.U32 R122, RZ, RZ, 0x0 ;  /* 0x00000000ff7a7424 */ /* 0x000fc600078e00ff */
[----:B------:R-:W-:-:S13]  /*b5450*/  ISETP.NE.AND P1, PT, R121, 0x3, PT ;  /* 0x000000037900780c */ /* 0x000fda0003f25270 */
[----:B------:R-:W-:Y:S05]  /*b5460*/  @P1 BRA `(.L_x_3634) ;  /* 0x0000001400c01947 */ /* 0x000fea0003800000 */
[----:B------:R-:W2:Y:S01]  /*b5470*/  LDL.S8 R120, [R120+0x27d9] ;  /* 0x0027d90078787983 */ /* 0x000ea20000100200 */
[----:B------:R-:W4:Y:S01]  /*b5480*/  LDC.64 R128, c[0x0][0x468] ;  /* 0x00011a00ff807b82 */ /* 0x000f220000000a00 */
[----:B------:R-:W5:Y:S02]  /*b5490*/  LDCU.64 UR10, c[0x0][0x468] ;  /* 0x00008d00ff0a77ac */ /* 0x000f640008000a00 */
        /* <DEDUP_REMOVED lines=16> */
[----:B-----5:R-:W-:-:S03]  /*b55a0*/  LEA R122, P1, R124, UR10, 0x3 ;  /* 0x0000000a7c7a7c11 */ /* 0x020fc6000f8218ff */
[----:B----4-:R-:W-:Y:S01]  /*b55b0*/  IMAD.WIDE R130, R130, 0x8, R128 ;  /* 0x0000000882827825 */ /* 0x010fe200078e0280 */
        /* <DEDUP_REMOVED lines=79> */
.L_x_3638:
[----:B------:R-:W-:Y:S05]  /*b5ab0*/  BSYNC.RECONVERGENT B2 ;  /* 0x0000000000027941 */ /* 0x000fea0003800200 */
.L_x_3637:
        /* <DEDUP_REMOVED lines=33> */
.L_x_3640:
[----:B------:R-:W-:Y:S05]  /*b5cd0*/  BSYNC.RECONVERGENT B2 ;  /* 0x0000000000027941 */ /* 0x000fea0003800200 */
.L_x_3639:
[----:B------:R-:W-:-:S06]  /*b5ce0*/  DSETP.GEU.AND P2, PT, R190, R10, PT ;  /* 0x0000000abe00722a */ /* 0x000fcc0003f4e000 */
[----:B------:R-:W-:Y:S02]  /*b5cf0*/  FSEL R130, R130, R192, !P2 ;  /* 0x000000c082827208 */ /* 0x000fe40005000000 */
[----:B------:R-:W-:Y:S02]  /*b5d00*/  FSEL R131, R131, R193, !P2 ;  /* 0x000000c183837208 */ /* 0x000fe40005000000 */
[----:B------:R-:W-:Y:S02]  /*b5d10*/  FSEL R10, R10, R190, !P2 ;  /* 0x000000be0a0a7208 */ /* 0x000fe40005000000 */
[----:B------:R-:W-:Y:S02]  /*b5d20*/  FSEL R11, R11, R191, !P2 ;  /* 0x000000bf0b0b7208 */ /* 0x000fe40005000000 */
[----:B------:R-:W-:Y:S02]  /*b5d30*/  FSEL R186, R186, R188, !P2 ;  /* 0x000000bcbaba7208 */ /* 0x000fe40005000000 */
[----:B------:R-:W-:-:S07]  /*b5d40*/  FSEL R187, R187, R189, !P2 ;  /* 0x000000bdbbbb7208 */ /* 0x000fce0005000000 */
.L_x_3636:
[----:B------:R-:W-:Y:S05]  /*b5d50*/  BSYNC.RECONVERGENT B0 ;  /* 0x0000000000007941 */ /* 0x000fea0003800200 */
.L_x_3635:
        /* <DEDUP_REMOVED lines=46> */
.L_x_3644:
[----:B------:R-:W-:Y:S05]  /*b6040*/  BSYNC.RECONVERGENT B2 ;  /* 0x0000000000027941 */ /* 0x000fea0003800200 */
.L_x_3643:
        /* <DEDUP_REMOVED lines=35> */
.L_x_3646:
[----:B------:R-:W-:Y:S05]  /*b6280*/  BSYNC.RECONVERGENT B2 ;  /* 0x0000000000027941 */ /* 0x000fea0003800200 */
.L_x_3645:
[----:B------:R-:W-:-:S06]  /*b6290*/  DSETP.GEU.AND P1, PT, R174, R10, PT ;  /* 0x0000000aae00722a */ /* 0x000fcc0003f2e000 */
[----:B------:R-:W-:Y:S02]  /*b62a0*/  FSEL R192, R192, R130, !P1 ;  /* 0x00000082c0c07208 */ /* 0x000fe40004800000 */
[----:B------:R-:W-:Y:S02]  /*b62b0*/  FSEL R193, R193, R131, !P1 ;  /* 0x00000083c1c17208 */ /* 0x000fe40004800000 */
[----:B------:R-:W-:Y:S02]  /*b62c0*/  FSEL R188, R188, R186, !P1 ;  /* 0x000000babcbc7208 */ /* 0x000fe40004800000 */
[----:B------:R-:W-:Y:S02]  /*b62d0*/  FSEL R189, R189, R187, !P1 ;  /* 0x000000bbbdbd7208 */ /* 0x000fe40004800000 */
[----:B------:R-:W-:Y:S02]  /*b62e0*/  FSEL R10, R10, R174, !P1 ;  /* 0x000000ae0a0a7208 */ /* 0x000fe40004800000 */
[----:B------:R-:W-:-:S07]  /*b62f0*/  FSEL R11, R11, R175, !P1 ;  /* 0x000000af0b0b7208 */ /* 0x000fce0004800000 */
.L_x_3642:
[----:B------:R-:W-:Y:S05]  /*b6300*/  BSYNC.RECONVERGENT B0 ;  /* 0x0000000000007941 */ /* 0x000fea0003800200 */
.L_x_3641:
        /* <DEDUP_REMOVED lines=48> */
.L_x_3650:
[----:B------:R-:W-:Y:S05]  /*b6610*/  BSYNC.RECONVERGENT B2 ;  /* 0x0000000000027941 */ /* 0x000fea0003800200 */
.L_x_3649:
        /* <DEDUP_REMOVED lines=35> */
.L_x_3652:
[----:B------:R-:W-:Y:S05]  /*b6850*/  BSYNC.RECONVERGENT B2 ;  /* 0x0000000000027941 */ /* 0x000fea0003800200 */
.L_x_3651:
[----:B------:R-:W-:-:S06]  /*b6860*/  DSETP.GEU.AND P1, PT, R174, R10, PT ;  /* 0x0000000aae00722a */ /* 0x000fcc0003f2e000 */
[----:B------:R-:W-:Y:S02]  /*b6870*/  FSEL R120, R120, R192, !P1 ;  /* 0x000000c078787208 */ /* 0x000fe40004800000 */
[----:B------:R-:W-:Y:S02]  /*b6880*/  FSEL R121, R121, R193, !P1 ;  /* 0x000000c179797208 */ /* 0x000fe40004800000 */
[----:B------:R-:W-:Y:S02]  /*b6890*/  FSEL R126, R126, R188, !P1 ;  /* 0x000000bc7e7e7208 */ /* 0x000fe40004800000 */
[----:B------:R-:W-:Y:S02]  /*b68a0*/  FSEL R127, R127, R189, !P1 ;  /* 0x000000bd7f7f7208 */ /* 0x000fe40004800000 */
[----:B------:R-:W-:Y:S02]  /*b68b0*/  FSEL R10, R10, R174, !P1 ;  /* 0x000000ae0a0a7208 */ /* 0x000fe40004800000 */
[----:B------:R-:W-:-:S07]  /*b68c0*/  FSEL R11, R11, R175, !P1 ;  /* 0x000000af0b0b7208 */ /* 0x000fce0004800000 */
.L_x_3648:
[----:B------:R-:W-:Y:S05]  /*b68d0*/  BSYNC.RECONVERGENT B0 ;  /* 0x0000000000007941 */ /* 0x000fea0003800200 */
.L_x_3647:
        /* <DEDUP_REMOVED lines=34> */
.L_x_3654:
[----:B------:R-:W-:Y:S05]  /*b6b00*/  BSYNC.RECONVERGENT B0 ;  /* 0x0000000000007941 */ /* 0x000fea0003800200 */
.L_x_3653:
[----:B------:R-:W-:-:S06]  /*b6b10*/  DSETP.GEU.AND P1, PT, R10, R174, PT ;  /* 0x000000ae0a00722a */ /* 0x000fcc0003f2e000 */
[----:B------:R-:W-:Y:S02]  /*b6b20*/  FSEL R122, R122, R120, !P1 ;  /* 0x000000787a7a7208 */ /* 0x000fe40004800000 */
[----:B------:R-:W-:Y:S02]  /*b6b30*/  FSEL R120, R123, R121, !P1 ;  /* 0x000000797b787208 */ /* 0x000fe40004800000 */
[----:B------:R-:W-:Y:S02]  /*b6b40*/  FSEL R124, R124, R126, !P1 ;  /* 0x0000007e7c7c7208 */ /* 0x000fe40004800000 */
[----:B------:R-:W-:Y:S01]  /*b6b50*/  FSEL R125, R125, R127, !P1 ;  /* 0x0000007f7d7d7208 */ /* 0x000fe20004800000 */
[----:B------:R-:W-:-:S07]  /*b6b60*/  IMAD.MOV.U32 R123, RZ, RZ, R120 ;  /* 0x000000ffff7b7224 */ /* 0x000fce00078e0078 */
.L_x_3634:
[----:B------:R-:W-:Y:S05]  /*b6b70*/  BSYNC.RECONVERGENT B1 ;  /* 0x0000000000017941 */ /* 0x000fea0003800200 */
.L_x_3633:
        /* <DEDUP_REMOVED lines=12> */
.L_x_3659:
        /* <DEDUP_REMOVED lines=9> */
.L_x_3658:
[----:B------:R-:W-:Y:S05]  /*b6cd0*/  BSYNC.RECONVERGENT B1 ;  /* 0x0000000000017941 */ /* 0x000fea0003800200 */
.L_x_3657:
[----:B------:R-:W-:Y:S05]  /*b6ce0*/  @!P3 BRA `(.L_x_3656) ;  /* 0x00000000005cb947 */ /* 0x000fea0003800000 */
[----:B------:R-:W-:Y:S02]  /*b6cf0*/  ISETP.GE.U32.AND P2, PT, R126, 0x8, PT ;  /* 0x000000087e00780c */ /* 0x000fe40003f46070 */
[----:B--2---:R-:W-:-:S11]  /*b6d00*/  IADD3 R127, PT, PT, R1, 0x2710, RZ ;  /* 0x00002710017f7810 */ /* 0x004fd60007ffe0ff */
        /* <DEDUP_REMOVED lines=21> */
.L_x_3656:
[----:B------:R-:W-:Y:S05]  /*b6e60*/  BSYNC.RECONVERGENT B0 ;  /* 0x0000000000007941 */ /* 0x000fea0003800200 */
.L_x_3655:
[----:B------:R-:W-:Y:S01]  /*b6e70*/  ISETP.NE.AND P2, PT, R172, RZ, PT ;  /* 0x000000ffac00720c */ /* 0x000fe20003f45270 */
[----:B------:R-:W-:Y:S05]  /*b6e80*/  BMOV.32.CLEAR RZ, B0 ;  /* 0x0000000000ff7355 */ /* 0x000fea0000100000 */
[----:B------:R-:W-:Y:S07]  /*b6e90*/  BSSY.RECONVERGENT B0, `(.L_x_3660) ;  /* 0x0000044000007945 */ /* 0x000fee0003800200 */
[----:B------:R-:W-:Y:S05]  /*b6ea0*/  @!P2 BRA `(.L_x_3661) ;  /* 0x000000040008a947 */ /* 0x000fea0003800000 */
[C---:B------:R-:W-:Y:S01]  /*b6eb0*/  ISETP.GE.U32.AND P2, PT, R172.reuse, 0x10, PT ;  /* 0x00000010ac00780c */ /* 0x040fe20003f46070 */
[----:B------:R-:W-:Y:S01]  /*b6ec0*/  BSSY.RECONVERGENT B1, `(.L_x_3662) ;  /* 0x000001c000017945 */ /* 0x000fe20003800200 */
[----:B------:R-:W-:Y:S01]  /*b6ed0*/  LOP3.LUT R126, R172, 0xf, RZ, 0xc0, !PT ;  /* 0x0000000fac7e7812 */ /* 0x000fe200078ec0ff */
[----:B----4-:R-:W-:-:S03]  /*b6ee0*/  IMAD.MOV.U32 R121, RZ, RZ, RZ ;  /* 0x000000ffff797224 */ /* 0x010fc600078e00ff */
[----:B------:R-:W-:-:S07]  /*b6ef0*/  ISETP.NE.AND P3, PT, R126, RZ, PT ;  /* 0x000000ff7e00720c */ /* 0x000fce0003f65270 */
[----:B------:R-:W-:Y:S06]  /*b6f00*/  @!P2 BRA `(.L_x_3663) ;  /* 0x00000000005ca947 */ /* 0x000fec0003800000 */
[----:B------:R-:W-:Y:S01]  /*b6f10*/  LOP3.LUT R121, R172, 0x7ffffff0, RZ, 0xc0, !PT ;  /* 0x7ffffff0ac797812 */ /* 0x000fe200078ec0ff */
[----:B------:R-:W-:-:S07]  /*b6f20*/  IMAD.MOV.U32 R120, RZ, RZ, RZ ;  /* 0x000000ffff787224 */ /* 0x000fce00078e00ff */
.L_x_3664:
        /* <DEDUP_REMOVED lines=21> */
.L_x_3663:
[----:B------:R-:W-:Y:S05]  /*b7080*/  BSYNC.RECONVERGENT B1 ;  /* 0x0000000000017941 */ /* 0x000fea0003800200 */
.L_x_3662:
[----:B------:R-:W-:Y:S05]  /*b7090*/  @!P3 BRA `(.L_x_3661) ;  /* 0x00000000008cb947 */ /* 0x000fea0003800000 */
[----:B------:R-:W-:Y:S01]  /*b70a0*/  ISETP.GE.U32.AND P2, PT, R126, 0x8, PT ;  /* 0x000000087e00780c */ /* 0x000fe20003f46070 */
[----:B------:R-:W-:Y:S01]  /*b70b0*/  BSSY.RECONVERGENT B1, `(.L_x_3665) ;  /* 0x000000f000017945 */ /* 0x000fe20003800200 */
[----:B------:R-:W-:Y:S01]  /*b70c0*/  LOP3.LUT R120, R172, 0x7, RZ, 0xc0, !PT ;  /* 0x00000007ac787812 */ /* 0x000fe200078ec0ff */
        /* <DEDUP_REMOVED lines=13> */
.L_x_3666:
[----:B------:R-:W-:Y:S05]  /*b71a0*/  BSYNC.RECONVERGENT B1 ;  /* 0x0000000000017941 */ /* 0x000fea0003800200 */
.L_x_3665:
        /* <DEDUP_REMOVED lines=18> */
.L_x_3661:
[----:B------:R-:W-:Y:S05]  /*b72d0*/  BSYNC.RECONVERGENT B0 ;  /* 0x0000000000007941 */ /* 0x000fea0003800200 */
.L_x_3660:
[----:B------:R-:W-:Y:S02]  /*b72e0*/  VIADD R195, R179, 0xffffffff ;  /* 0xffffffffb3c37836 */ /* 0x000fe40000000000 */
[----:B--2---:R-:W-:-:S04]  /*b72f0*/  VIADD R126, R202, 0xffffffff ;  /* 0xffffffffca7e7836 */ /* 0x004fc80000000000 */
[----:B------:R-:W-:-:S04]  /*b7300*/  IMAD R195, R195, R172, R126 ;  /* 0x000000acc3c37224 */ /* 0x000fc800078e027e */
[----:B------:R-:W-:-:S05]  /*b7310*/  IMAD R194, R195, 0x8, R1 ;  /* 0x00000008c3c27824 */ /* 0x000fca00078e0201 */
[----:B----4-:R-:W2:Y:S01]  /*b7320*/  LDL.64 R120, [R194] ;  /* 0x00000000c2787983 */ /* 0x010ea20000100a00 */
[----:B------:R-:W-:Y:S01]  /*b7330*/  UMOV UR10, 0xff800000 ;  /* 0xff800000000a7882 */ /* 0x000fe20000000000 */
[----:B------:R-:W-:Y:S01]  /*b7340*/  UMOV UR11, 0x41cdcd64 ;  /* 0x41cdcd64000b7882 */ /* 0x000fe20000000000 */
[----:B------:R-:W-:Y:S01]  /*b7350*/  BSSY.RECONVERGENT B4, `(.L_x_3667) ;  /* 0x00004e4000047945 */ /* 0x000fe20003800200 */
[----:B--2---:R-:W-:Y:S01]  /*b7360*/  DSETP.GEU.AND P2, PT, |R120|, UR10, PT ;  /* 0x0000000a78007e2a */ /* 0x004fe2000bf4e200 */
        /* <DEDUP_REMOVED lines=9> */
.L_x_3716:
        /* <DEDUP_REMOVED lines=21> */
.L_x_3671:
[C---:B------:R-:W-:Y:S02]  /*b7550*/  IMAD.IADD R121, R1.reuse, 0x1, R202 ;  /* 0x0000000101797824 */ /* 0x040fe400078e02ca */
[----:B------:R-:W-:Y:S01]  /*b7560*/  IMAD.IADD R173, R1, 0x1, R179 ;  /* 0x0000000101ad7824 */ /* 0x000fe200078e02b3 */
[----:B------:R-:W-:Y:S01]  /*b7570*/  PRMT R198, R198, 0x8880, RZ ;  /* 0x00008880c6c67816 */ /* 0x000fe200000000ff */
[----:B------:R-:W2:Y:S02]  /*b7580*/  LDC.64 R186, c[0x0][0x468] ;  /* 0x00011a00ffba7b82 */ /* 0x000ea40000000a00 */
[----:B------:R-:W4:Y:S04]  /*b7590*/  LDL.S8 R121, [R121+0x27f2] ;  /* 0x0027f20079797983 */ /* 0x000f280000100200 */
[----:B------:R-:W5:Y:S01]  /*b75a0*/  LDL.U8 R173, [R173+0x27d7] ;  /* 0x0027d700adad7983 */ /* 0x000f620000100000 */
[----:B------:R-:W-:Y:S01]  /*b75b0*/  PRMT R174, R198, 0x7710, RZ ;  /* 0x00007710c6ae7816 */ /* 0x000fe200000000ff */
[----:B------:R-:W0:Y:S01]  /*b75c0*/  LDC.64 R190, c[0x0][0x468] ;  /* 0x00011a00ffbe7b82 */ /* 0x000e220000000a00 */
[----:B------:R-:W-:Y:S01]  /*b75d0*/  PRMT R130, R199, 0x3340, RZ ;  /* 0x00003340c7827816 */ /* 0x000fe200000000ff */
[----:B------:R-:W-:Y:S01]  /*b75e0*/  UMOV UR10, 0x519 ;  /* 0x00000519000a7882 */ /* 0x000fe20000000000 */
[----:B----4-:R-:W-:-:S02]  /*b75f0*/  PRMT R174, R174, 0x5410, R121 ;  /* 0x00005410aeae7816 */ /* 0x010fc40000000079 */
        /* <DEDUP_REMOVED lines=15> */
[----:B------:R-:W2:Y:S04]  /*b76f0*/  LDG.E.64 R128, desc[UR6][R130.64+0x9df8] ;  /* 0x009df80682807981 */ /* 0x000ea8000c1e1b00 */
[----:B------:R-:W4:Y:S04]  /*b7700*/  LDG.E.64 R192, desc[UR6][R190.64+0x5208] ;  /* 0x00520806bec07981 */ /* 0x000f28000c1e1b00 */
[----:B------:R-:W2:Y:S04]  /*b7710*/  LDG.E.64 R120, desc[UR6][R126.64+0xb248] ;  /* 0x00b248067e787981 */ /* 0x000ea8000c1e1b00 */
        /* <DEDUP_REMOVED lines=9> */
[----:B--2---:R-:W-:-:S02]  /*b77b0*/  DADD R128, R120, R128 ;  /* 0x0000000078807229 */ /* 0x004fc40000000080 */
        /* <DEDUP_REMOVED lines=48> */
[----:B-1-3--:R-:W-:Y:S05]  /*b7ac0*/  CALL.REL.NOINC `($__internal_0_$__cuda_sm20_div_rn_f64_full) ;  /* 0x00001d2800447944 */ /* 0x00afea0003c00000 */
[----:B------:R-:W-:Y:S02]  /*b7ad0*/  IMAD.MOV.U32 R190, RZ, RZ, R174 ;  /* 0x000000ffffbe7224 */ /* 0x000fe400078e00ae */
[----:B------:R-:W-:-:S07]  /*b7ae0*/  IMAD.MOV.U32 R191, RZ, RZ, R175 ;  /* 0x000000ffffbf7224 */ /* 0x000fce00078e00af */
.L_x_3677:
[----:B------:R-:W-:Y:S05]  /*b7af0*/  BSYNC.RECONVERGENT B2 ;  /* 0x0000000000027941 */ /* 0x000fea0003800200 */
.L_x_3676:
[----:B------:R2:W-:Y:S01]  /*b7b00*/  STL.64 [R1+0x7dc0], R190 ;  /* 0x007dc0be01007387 */ /* 0x0005e20000100a00 */
[----:B------:R-:W-:Y:S01]  /*b7b10*/  UMOV UR10, 0xff800000 ;  /* 0xff800000000a7882 */ /* 0x000fe20000000000 */
[----:B------:R-:W-:Y:S02]  /*b7b20*/  UMOV UR11, 0x41cdcd64 ;  /* 0x41cdcd64000b7882 */ /* 0x000fe40000000000 */
[----:B------:R-:W-:-:S14]  /*b7b30*/  DSETP.GEU.AND P2, PT, |R128|, UR10, PT ;  /* 0x0000000a80007e2a */ /* 0x000fdc000bf4e200 */
[----:B--2---:R-:W-:Y:S05]  /*b7b40*/  @P2 BRA `(.L_x_3678) ;  /* 0x0000000c008c2947 */ /* 0x004fea0003800000 */
        /* <DEDUP_REMOVED lines=27> */
.L_x_3680:
[----:B------:R-:W-:Y:S05]  /*b7d00*/  BSYNC.RECONVERGENT B2 ;  /* 0x0000000000027941 */ /* 0x000fea0003800200 */
.L_x_3679:
        /* <DEDUP_REMOVED lines=13> */
.L_x_3675:
[----:B------:R-:W2:Y:S04]  /*b7de0*/  LDG.E.64 R190, desc[UR6][R190.64+0x4e20] ;  /* 0x004e2006bebe7981 */ /* 0x000ea8000c1e1b00 */
[----:B------:R-:W4:Y:S01]  /*b7df0*/  LDG.E.64 R186, desc[UR6][R186.64+0x55f0] ;  /* 0x0055f006baba7981 */ /* 0x000f22000c1e1b00 */
        /* <DEDUP_REMOVED lines=36> */
.L_x_3682:
[----:B------:R-:W-:Y:S05]  /*b8040*/  BSYNC.RECONVERGENT B2 ;  /* 0x0000000000027941 */ /* 0x000fea0003800200 */
.L_x_3681:
        /* <DEDUP_REMOVED lines=34> */
.L_x_3684:
[----:B------:R-:W-:Y:S05]  /*b8270*/  BSYNC.RECONVERGENT B2 ;  /* 0x0000000000027941 */ /* 0x000fea0003800200 */
.L_x_3683:
        /* <DEDUP_REMOVED lines=13> */
.L_x_3674:
        /* <DEDUP_REMOVED lines=22> */
[----:B------:R-:W-:-:S04]  /*b84b0*/  FSEL R176, R177, -1.875, !P2 ;  /* 0xbff00000b1b07808 */ /* 0x000fc80005000000 */
[----:B------:R-:W-:Y:S01]  /*b84c0*/  MOV R187, R176 ;  /* 0x000000b000bb7202 */ /* 0x000fe20000000f00 */
[----:B------:R-:W-:-:S05]  /*b84d0*/  IMAD.MOV.U32 R176, RZ, RZ, 0x1 ;  /* 0x00000001ffb07424 */ /* 0x000fca00078e00ff */
        /* <DEDUP_REMOVED lines=26> */
.L_x_3686:
[----:B------:R-:W-:Y:S05]  /*b8680*/  BSYNC.RECONVERGENT B2 ;  /* 0x0000000000027941 */ /* 0x000fea0003800200 */
.L_x_3685:
        /* <DEDUP_REMOVED lines=34> */
.L_x_3688:
[----:B------:R-:W-:Y:S05]  /*b88b0*/  BSYNC.RECONVERGENT B2 ;  /* 0x0000000000027941 */ /* 0x000fea0003800200 */
.L_x_3687:
        /* <DEDUP_REMOVED lines=12> */
.L_x_3678:
[----:B------:R-:W-:Y:S05]  /*b8980*/  BSYNC.RECONVERGENT B0 ;  /* 0x0000000000007941 */ /* 0x000fea0003800200 */
.L_x_3673:
[----:B------:R-:W-:Y:S01]  /*b8990*/  UMOV UR12, 0xff800000 ;  /* 0xff800000000c7882 */ /* 0x000fe20000000000 */
[----:B------:R-:W-:Y:S01]  /*b89a0*/  UMOV UR13, 0x41cdcd64 ;  /* 0x41cdcd64000d7882 */ /* 0x000fe20000000000 */
[----:B------:R-:W-:Y:S01]  /*b89b0*/  UMOV UR10, 0xcccccccd ;  /* 0xcccccccd000a7882 */ /* 0x000fe20000000000 */
[----:B------:R-:W-:Y:S01]  /*b89c0*/  DSETP.GEU.AND P2, PT, |R188|, UR12, PT ;  /* 0x0000000cbc007e2a */ /* 0x000fe2000bf4e200 */
[----:B------:R-:W-:Y:S02]  /*b89d0*/  UMOV UR11, 0x4016cccc ;  /* 0x4016cccc000b7882 */ /* 0x000fe40000000000 */
[----:B0-2-4-:R-:W-:Y:S01]  /*b89e0*/  DADD R128, R126, -UR10 ;  /* 0x8000000a7e807e29 */ /* 0x015fe20008000000 */
        /* <DEDUP_REMOVED lines=27> */
[----:B-1-3--:R-:W-:Y:S05]  /*b8ba0*/  CALL.REL.NOINC `($__internal_0_$__cuda_sm20_div_rn_f64_full) ;  /* 0x00001d18000c7944 */ /* 0x00afea0003c00000 */
.L_x_3690:
[----:B------:R-:W-:Y:S05]  /*b8bb0*/  BSYNC.RECONVERGENT B0 ;  /* 0x0000000000007941 */ /* 0x000fea0003800200 */
.L_x_3689:
[----:B------:R-:W2:Y:S02]  /*b8bc0*/  LDL.64 R128, [R1+0x7dc0] ;  /* 0x007dc00001807983 */ /* 0x000ea40000100a00 */
[----:B--2---:R-:W-:-:S06]  /*b8bd0*/  DSETP.GEU.AND P2, PT, R128, R174, PT ;  /* 0x000000ae8000722a */ /* 0x004fcc0003f4e000 */
[----:B------:R-:W-:Y:S02]  /*b8be0*/  FSEL R126, R126, R186, !P2 ;  /* 0x000000ba7e7e7208 */ /* 0x000fe40005000000 */
[----:B------:R-:W-:Y:S02]  /*b8bf0*/  FSEL R127, R127, R187, !P2 ;  /* 0x000000bb7f7f7208 */ /* 0x000fe40005000000 */
[----:B------:R-:W-:Y:S02]  /*b8c00*/  FSEL R120, R120, R188, !P2 ;  /* 0x000000bc78787208 */ /* 0x000fe40005000000 */
[----:B------:R-:W-:-:S07]  /*b8c10*/  FSEL R121, R121, R189, !P2 ;  /* 0x000000bd79797208 */ /* 0x000fce0005000000 */
.L_x_3672:
[----:B------:R-:W-:Y:S05]  /*b8c20*/  BSYNC.RECONVERGENT B1 ;  /* 0x0000000000017941 */ /* 0x000fea0003800200 */
.L_x_3670:
[----:B------:R-:W-:Y:S01]  /*b8c30*/  VIADD R128, R179, 0xffffffff ;  /* 0xffffffffb3807836 */ /* 0x000fe20000000000 */
[----:B------:R-:W-:Y:S01]  /*b8c40*/  IADD3 R129, PT, PT, R202, -0x1, RZ ;  /* 0xffffffffca817810 */ /* 0x000fe20007ffe0ff */
[----:B------:R-:W-:Y:S02]  /*b8c50*/  VIADD R190, R1, 0x1388 ;  /* 0x0000138801be7836 */ /* 0x000fe40000000000 */
[----:B------:R-:W-:-:S04]  /*b8c60*/  IMAD R173, R128, R172, RZ ;  /* 0x000000ac80ad7224 */ /* 0x000fc800078e02ff */
        /* <DEDUP_REMOVED lines=38> */
.L_x_3692:
[----:B------:R-:W-:Y:S05]  /*b8ed0*/  BSYNC.RELIABLE B0 ;  /* 0x0000000000007941 */ /* 0x000fea0003800100 */
.L_x_3691:
[----:B------:R-:W-:Y:S01]  /*b8ee0*/  VIMNMX R120, PT, PT, R202, R179, PT ;  /* 0x000000b3ca787248 */ /* 0x000fe20003fe0100 */
[----:B------:R-:W-:Y:S05]  /*b8ef0*/  BMOV.32.CLEAR RZ, B0 ;  /* 0x0000000000ff7355 */ /* 0x000fea0000100000 */
[----:B------:R-:W-:Y:S01]  /*b8f00*/  ISETP.GE.AND P3, PT, R120, 0x2, PT ;  /* 0x000000027800780c */ /* 0x000fe20003f66270 */
[----:B------:R-:W-:Y:S01]  /*b8f10*/  BSSY.RECONVERGENT B0, `(.L_x_3694) ;  /* 0x000002c000007945 */ /* 0x000fe20003800200 */
[----:B------:R-:W-:-:S11]  /*b8f20*/  PLOP3.LUT P2, PT, PT, PT, PT, 0x80, 0x8 ;  /* 0x000000000008781c */ /* 0x000fd60003f4f070 */
[----:B------:R-:W-:Y:S05]  /*b8f30*/  @!P3 BRA `(.L_x_3695) ;  /* 0x0000000000a4b947 */ /* 0x000fea0003800000 */
[C---:B------:R-:W-:Y:S02]  /*b8f40*/  IMAD.IADD R174, R1.reuse, 0x1, R179 ;  /* 0x0000000101ae7824 */ /* 0x040fe400078e02b3 */
[C---:B------:R-:W-:Y:S02]  /*b8f50*/  IMAD.IADD R121, R1.reuse, 0x1, R128 ;  /* 0x0000000101797824 */ /* 0x040fe400078e0280 */
[C---:B------:R-:W-:Y:S01]  /*b8f60*/  IMAD.IADD R120, R1.reuse, 0x1, R129 ;  /* 0x0000000101787824 */ /* 0x040fe200078e0281 */
[----:B------:R-:W-:Y:S01]  /*b8f70*/  IADD3 R175, PT, PT, R1, R202, RZ ;  /* 0x000000ca01af7210 */ /* 0x000fe20007ffe0ff */
[----:B------:R-:W2:Y:S01]  /*b8f80*/  LDL.U8 R174, [R174+0x27d8] ;  /* 0x0027d800aeae7983 */ /* 0x000ea20000100000 */
[----:B------:R-:W4:Y:S03]  /*b8f90*/  LDC.64 R188, c[0x0][0x468] ;  /* 0x00011a00ffbc7b82 */ /* 0x000f260000000a00 */
[----:B------:R-:W2:Y:S04]  /*b8fa0*/  LDL.U8 R121, [R121+0x27d8] ;  /* 0x0027d80079797983 */ /* 0x000ea80000100000 */
[----:B------:R-:W5:Y:S04]  /*b8fb0*/  LDL.U8 R120, [R120+0x27f3] ;  /* 0x0027f30078787983 */ /* 0x000f680000100000 */
[----:B------:R-:W3:Y:S01]  /*b8fc0*/  LDL.S8 R175, [R175+0x27f3] ;  /* 0x0027f300afaf7983 */ /* 0x000ee20000100200 */
[----:B------:R-:W-:Y:S01]  /*b8fd0*/  VIADD R186, R202, 0xfffffffe ;  /* 0xfffffffecaba7836 */ /* 0x000fe20000000000 */
[----:B------:R-:W-:Y:S01]  /*b8fe0*/  UMOV UR10, 0x57d19 ;  /* 0x00057d19000a7882 */ /* 0x000fe20000000000 */
[----:B--2---:R-:W-:-:S03]  /*b8ff0*/  PRMT R121, R174, 0x3340, R121 ;  /* 0x00003340ae797816 */ /* 0x004fc60000000079 */
[----:B------:R-:W-:Y:S02]  /*b9000*/  IADD3 R174, PT, PT, R186, R173, -R172 ;  /* 0x000000adbaae7210 */ /* 0x000fe40007ffe8ac */
[----:B-----5:R-:W-:-:S03]  /*b9010*/  PRMT R120, R120, 0x3340, RZ ;  /* 0x0000334078787816 */ /* 0x020fc600000000ff */
[----:B------:R-:W-:Y:S01]  /*b9020*/  IMAD R174, R174, 0x8, R190 ;  /* 0x00000008aeae7824 */ /* 0x000fe200078e02be */
[----:B------:R-:W-:-:S05]  /*b9030*/  PRMT R120, R121, 0x5410, R120 ;  /* 0x0000541079787816 */ /* 0x000fca0000000078 */
[----:B---3--:R-:W-:Y:S02]  /*b9040*/  IDP.4A.S8.U8 R120, R120, UR10, R175 ;  /* 0x0000000a78787c26 */ /* 0x008fe400080002af */
[----:B------:R-:W2:Y:S02]  /*b9050*/  LDL.64 R174, [R174] ;  /* 0x00000000aeae7983 */ /* 0x000ea40000100a00 */
[----:B----4-:R-:W-:-:S06]  /*b9060*/  IMAD.WIDE R120, R120, 0x8, R188 ;  /* 0x0000000878787825 */ /* 0x010fcc00078e02bc */
        /* <DEDUP_REMOVED lines=22> */
.L_x_3695:
[----:B------:R-:W-:Y:S05]  /*b91d0*/  BSYNC.RECONVERGENT B0 ;  /* 0x0000000000007941 */ /* 0x000fea0003800200 */
.L_x_3694:
[----:B------:R-:W-:Y:S04]  /*b91e0*/  BSSY.RECONVERGENT B2, `(.L_x_3696) ;  /* 0x000015f000027945 */ /* 0x000fe80003800200 */
[----:B------:R-:W-:Y:S05]  /*b91f0*/  @!P2 BRA `(.L_x_3697) ;  /* 0x000000140074a947 */ /* 0x000fea0003800000 */
[----:B------:R-:W-:-:S07]  /*b9200*/  IMAD.MOV.U32 R203, RZ, RZ, 0x3 ;  /* 0x00000003ffcb7424 */ /* 0x000fce00078e00ff */
.L_x_3715:
        /* <DEDUP_REMOVED lines=17> */
[----:B------:R-:W4:Y:S01]  /*b9320*/  LDL.64 R126, [R204+0x1388] ;  /* 0x00138800cc7e7983 */ /* 0x000f220000100a00 */
[----:B------:R-:W-:Y:S01]  /*b9330*/  UMOV UR10, 0xcccccccd ;  /* 0xcccccccd000a7882 */ /* 0x000fe20000000000 */
[----:B------:R-:W-:Y:S01]  /*b9340*/  UMOV UR11, 0x4016cccc ;  /* 0x4016cccc000b7882 */ /* 0x000fe20000000000 */
[----:B------:R-:W-:Y:S01]  /*b9350*/  IADD3 R120, PT, PT, -R198, R121, R120 ;  /* 0x00000079c6787210 */ /* 0x000fe20007ffe178 */
[C---:B------:R-:W-:Y:S01]  /*b9360*/  IMAD.IADD R205, R1.reuse, 0x1, R202 ;  /* 0x0000000101cd7824 */ /* 0x040fe200078e02ca */
[----:B------:R-:W-:-:S03]  /*b9370*/  IADD3 R206, PT, PT, R1, R179, RZ ;  /* 0x000000b301ce7210 */ /* 0x000fc60007ffe0ff */
[----:B--2---:R-:W-:-:S04]  /*b9380*/  IMAD.WIDE R128, R120, 0x8, R130 ;  /* 0x0000000878807825 */ /* 0x004fc800078e0282 */
[----:B------:R-:W-:Y:S01]  /*b9390*/  IMAD.WIDE.U32 R130, R120, 0x8, R130 ;  /* 0x0000000878827825 */ /* 0x000fe200078e0082 */
[----:B----4-:R-:W-:Y:S01]  /*b93a0*/  DADD R186, R126, -UR10 ;  /* 0x8000000a7eba7e29 */ /* 0x010fe20008000000 */
[----:B------:R-:W-:Y:S01]  /*b93b0*/  UMOV UR10, 0x3a29c77a ;  /* 0x3a29c77a000a7882 */ /* 0x000fe20000000000 */
[----:B------:R-:W-:-:S06]  /*b93c0*/  UMOV UR11, 0x3fffcb92 ;  /* 0x3fffcb92000b7882 */ /* 0x000fcc0000000000 */
[----:B------:R-:W-:-:S11]  /*b93d0*/  DFMA R186, R180, UR10, R186 ;  /* 0x0000000ab4ba7c2b */ /* 0x000fd600080000ba */
.L_x_3714:
        /* <DEDUP_REMOVED lines=18> */
[----:B------:R-:W4:Y:S02]  /*b9500*/  LDC.64 R192, c[0x0][0x468] ;  /* 0x00011a00ffc07b82 */ /* 0x000f240000000a00 */
[----:B------:R-:W5:Y:S04]  /*b9510*/  LDL.U8 R177, [R189+0x27d9] ;  /* 0x0027d900bdb17983 */ /* 0x000f680000100000 */
[----:B------:R-:W3:Y:S04]  /*b9520*/  LDL.U8 R188, [R121+0x27f3] ;  /* 0x0027f30079bc7983 */ /* 0x000ee80000100000 */
[----:B------:R-:W5:Y:S04]  /*b9530*/  LDL.U8 R189, [R189+0x27d8] ;  /* 0x0027d800bdbd7983 */ /* 0x000f680000100000 */
[----:B------:R-:W2:Y:S04]  /*b9540*/  LDL.U8 R176, [R205+0x27f2] ;  /* 0x0027f200cdb07983 */ /* 0x000ea80000100000 */
        /* <DEDUP_REMOVED lines=10> */
[----:B---3--:R-:W-:Y:S02]  /*b95f0*/  PRMT R188, R188, 0x3340, RZ ;  /* 0x00003340bcbc7816 */ /* 0x008fe400000000ff */
[----:B-----5:R-:W-:Y:S02]  /*b9600*/  PRMT R177, R189, 0x3340, R177 ;  /* 0x00003340bdb17816 */ /* 0x020fe400000000b1 */
[----:B--2---:R-:W-:Y:S02]  /*b9610*/  PRMT R174, R176, 0x3340, R174 ;  /* 0x00003340b0ae7816 */ /* 0x004fe400000000ae */
        /* <DEDUP_REMOVED lines=34> */
.L_x_3702:
[C---:B------:R-:W-:Y:S01]  /*b9840*/  IMAD.IADD R188, R1.reuse, 0x1, R199 ;  /* 0x0000000101bc7824 */ /* 0x040fe200078e02c7 */
[----:B------:R-:W2:Y:S01]  /*b9850*/  LDL.U8 R174, [R205+0x27f3] ;  /* 0x0027f300cdae7983 */ /* 0x000ea20000100000 */
[----:B------:R-:W-:-:S03]  /*b9860*/  IMAD.IADD R121, R1, 0x1, R198 ;  /* 0x0000000101797824 */ /* 0x000fc600078e02c6 */
        /* <DEDUP_REMOVED lines=8> */
[----:B----4-:R-:W-:-:S02]  /*b98f0*/  PRMT R176, R188, 0x3340, R176 ;  /* 0x00003340bcb07816 */ /* 0x010fc400000000b0 */
[----:B------:R-:W4:Y:S01]  /*b9900*/  LDC.64 R188, c[0x0][0x468] ;  /* 0x00011a00ffbc7b82 */ /* 0x000f220000000a00 */
[----:B-----5:R-:W-:Y:S02]  /*b9910*/  PRMT R177, R177, 0x3340, RZ ;  /* 0x00003340b1b17816 */ /* 0x020fe400000000ff */
[----:B--2---:R-:W-:Y:S02]  /*b9920*/  PRMT R174, R175, 0x3340, R174 ;  /* 0x00003340afae7816 */ /* 0x004fe400000000ae */
[----:B------:R-:W-:Y:S02]  /*b9930*/  PRMT R176, R176, 0x5410, R177 ;  /* 0x00005410b0b07816 */ /* 0x000fe400000000b1 */
[----:B---3--:R-:W-:-:S04]  /*b9940*/  PRMT R173, R173, 0x3340, RZ ;  /* 0x00003340adad7816 */ /* 0x008fc800000000ff */
        /* <DEDUP_REMOVED lines=54> */
.L_x_3705:
[----:B------:R-:W-:Y:S05]  /*b9cb0*/  BSYNC.RECONVERGENT B5 ;  /* 0x0000000000057941 */ /* 0x000fea0003800200 */
.L_x_3704:
        /* <DEDUP_REMOVED lines=26> */
.L_x_3707:
[----:B------:R-:W-:Y:S05]  /*b9e60*/  BSYNC.RECONVERGENT B5 ;  /* 0x0000000000057941 */ /* 0x000fea0003800200 */
.L_x_3706:
[----:B------:R-:W-:-:S06]  /*b9e70*/  DSETP.GE.AND P2, PT, R120, R176, PT ;  /* 0x000000b07800722a */ /* 0x000fcc0003f46000 */
[----:B------:R-:W-:Y:S02]  /*b9e80*/  FSEL R120, R188, RZ, P2 ;  /* 0x000000ffbc787208 */ /* 0x000fe40001000000 */
[----:B------:R-:W-:Y:S02]  /*b9e90*/  FSEL R121, R189, -1.875, P2 ;  /* 0xbff00000bd797808 */ /* 0x000fe40001000000 */
[----:B------:R-:W-:Y:S02]  /*b9ea0*/  FSEL R174, R192, RZ, P2 ;  /* 0x000000ffc0ae7208 */ /* 0x000fe40001000000 */
[----:B------:R-:W-:Y:S01]  /*b9eb0*/  FSEL R175, R193, +QNAN , P2 ;  /* 0x7ff00000c1af7808 */ /* 0x000fe20001000000 */
[----:B------:R-:W-:Y:S06]  /*b9ec0*/  BRA `(.L_x_3703) ;  /* 0x00000004005c7947 */ /* 0x000fec0003800000 */
.L_x_3701:
[----:B------:R-:W-:-:S04]  /*b9ed0*/  ISETP.NE.AND P4, PT, R207, 0x1, PT ;  /* 0x00000001cf00780c */ /* 0x000fc80003f85270 */
[----:B------:R-:W-:-:S13]  /*b9ee0*/  ISETP.EQ.OR P5, PT, R173, 0x1, !P4 ;  /* 0x00000001ad00780c */ /* 0x000fda00067a2670 */
[----:B------:R-:W-:Y:S05]  /*b9ef0*/  @P5 BRA `(.L_x_3708) ;  /* 0x0000000000a45947 */ /* 0x000fea0003800000 */
[C---:B------:R-:W-:Y:S01]  /*b9f00*/  IMAD.IADD R120, R1.reuse, 0x1, R198 ;  /* 0x0000000101787824 */ /* 0x040fe200078e02c6 */
[----:B------:R-:W2:Y:S01]  /*b9f10*/  LDL.S8 R174, [R205+0x27f3] ;  /* 0x0027f300cdae7983 */ /* 0x000ea20000100200 */
[----:B------:R-:W-:Y:S01]  /*b9f20*/  IMAD.IADD R173, R1, 0x1, R199 ;  /* 0x0000000101ad7824 */ /* 0x000fe200078e02c7 */
[----:B------:R-:W4:Y:S02]  /*b9f30*/  LDCU.64 UR10, c[0x0][0x468] ;  /* 0x00008d00ff0a77ac */ /* 0x000f240008000a00 */
[----:B------:R-:W5:Y:S04]  /*b9f40*/  LDL.S8 R121, [R206+0x27d8] ;  /* 0x0027d800ce797983 */ /* 0x000f680000100200 */
[----:B------:R-:W3:Y:S04]  /*b9f50*/  LDL.S8 R120, [R120+0x27f3] ;  /* 0x0027f30078787983 */ /* 0x000ee80000100200 */
[----:B------:R-:W4:Y:S04]  /*b9f60*/  LDL.S8 R173, [R173+0x27d8] ;  /* 0x0027d800adad7983 */ /* 0x000f280000100200 */
[----:B------:R-:W4:Y:S01]  /*b9f70*/  LDG.E.64 R188, desc[UR6][R128.64+0x5f98] ;  /* 0x005f980680bc7981 */ /* 0x000f22000c1e1b00 */
[----:B--2---:R-:W-:-:S03]  /*b9f80*/  SHF.R.S32.HI R175, RZ, 0x1f, R174 ;  /* 0x0000001fffaf7819 */ /* 0x004fc600000114ae */
[----:B-----5:R-:W-:Y:S01]  /*b9f90*/  IMAD.WIDE R174, R121, 0x5, R174 ;  /* 0x0000000579ae7825 */ /* 0x020fe200078e02ae */
[--C-:B---3--:R-:W-:Y:S02]  /*b9fa0*/  SHF.R.S32.HI R121, RZ, 0x1f, R120.reuse ;  /* 0x0000001fff797819 */ /* 0x108fe40000011478 */
[----:B----4-:R-:W-:Y:S01]  /*b9fb0*/  LEA R192, P2, R174, UR10, 0x3 ;  /* 0x0000000aaec07c11 */ /* 0x010fe2000f8418ff */
        /* <DEDUP_REMOVED lines=29> */
.L_x_3708:
        /* <DEDUP_REMOVED lines=11> */
[----:B------:R-:W4:Y:S02]  /*ba240*/  LDC.64 R176, c[0x0][0x468] ;  /* 0x00011a00ffb07b82 */ /* 0x000f240000000a00 */
[----:B------:R-:W5:Y:S04]  /*ba250*/  LDL.S8 R174, [R205+0x27f3] ;  /* 0x0027f300cdae7983 */ /* 0x000f680000100200 */
[----:B------:R-:W2:Y:S04]  /*ba260*/  LDL.U8 R120, [R120+0x27d8] ;  /* 0x0027d80078787983 */ /* 0x000ea80000100000 */
[----:B------:R-:W3:Y:S01]  /*ba270*/  LDL.U8 R121, [R121+0x27f3] ;  /* 0x0027f30079797983 */ /* 0x000ee20000100000 */
[----:B------:R-:W-:-:S03]  /*ba280*/  UMOV UR10, 0x5197d ;  /* 0x0005197d000a7882 */ /* 0x000fc60000000000 */
[----:B------:R-:W4:Y:S01]  /*ba290*/  LDG.E.64 R188, desc[UR6][R130.64+0x6268] ;  /* 0x0062680682bc7981 */ /* 0x000f22000c1e1b00 */
[----:B--2---:R-:W-:Y:S02]  /*ba2a0*/  PRMT R120, R120, 0x3340, R173 ;  /* 0x0000334078787816 */ /* 0x004fe400000000ad */
[----:B---3--:R-:W-:-:S04]  /*ba2b0*/  PRMT R121, R121, 0x3340, RZ ;  /* 0x0000334079797816 */ /* 0x008fc800000000ff */
        /* <DEDUP_REMOVED lines=8> */
.L_x_3710:
[----:B------:R-:W-:Y:S05]  /*ba340*/  BSYNC.RECONVERGENT B5 ;  /* 0x0000000000057941 */ /* 0x000fea0003800200 */
.L_x_3709:
[----:B------:R-:W-:-:S04]  /*ba350*/  VIADD R173, R199, 0xffffffff ;  /* 0xffffffffc7ad7836 */ /* 0x000fc80000000000 */
[----:B------:R-:W-:-:S04]  /*ba360*/  IMAD R173, R173, R172, R198 ;  /* 0x000000acadad7224 */ /* 0x000fc800078e02c6 */
[----:B------:R-:W-:-:S04]  /*ba370*/  VIADD R173, R173, 0xffffffff ;  /* 0xffffffffadad7836 */ /* 0x000fc80000000000 */
[----:B------:R-:W-:-:S05]  /*ba380*/  IMAD R188, R173, 0x8, R1 ;  /* 0x00000008adbc7824 */ /* 0x000fca00078e0201 */
[----:B------:R-:W2:Y:S04]  /*ba390*/  LDL.64 R174, [R188] ;  /* 0x00000000bcae7983 */ /* 0x000ea80000100a00 */
[----:B------:R-:W4:Y:S01]  /*ba3a0*/  LDL.64 R188, [R188+0x1388] ;  /* 0x00138800bcbc7983 */ /* 0x000f220000100a00 */
[----:B------:R-:W-:Y:S01]  /*ba3b0*/  UMOV UR10, 0xff800000 ;  /* 0xff800000000a7882 */ /* 0x000fe20000000000 */
[----:B------:R-:W-:Y:S01]  /*ba3c0*/  UMOV UR11, 0x41cdcd64 ;  /* 0x41cdcd64000b7882 */ /* 0x000fe20000000000 */
[----:B--2---:R-:W-:Y:S02]  /*ba3d0*/  DADD R174, R174, R176 ;  /* 0x00000000aeae7229 */ /* 0x004fe400000000b0 */
[----:B----4-:R-:W-:-:S06]  /*ba3e0*/  DADD R120, R188, R120 ;  /* 0x00000000bc787229 */ /* 0x010fcc0000000078 */
[----:B------:R-:W-:-:S06]  /*ba3f0*/  DSETP.GT.AND P2, PT, |R174|, UR10, PT ;  /* 0x0000000aae007e2a */ /* 0x000fcc000bf44200 */
[----:B------:R-:W-:Y:S02]  /*ba400*/  FSEL R174, R174, RZ, !P2 ;  /* 0x000000ffaeae7208 */ /* 0x000fe40005000000 */
[----:B------:R-:W-:Y:S02]  /*ba410*/  FSEL R175, R175, +QNAN , !P2 ;  /* 0x7ff00000afaf7808 */ /* 0x000fe40005000000 */
[----:B------:R-:W-:Y:S02]  /*ba420*/  FSEL R120, R120, RZ, !P2 ;  /* 0x000000ff78787208 */ /* 0x000fe40005000000 */
[----:B------:R-:W-:-:S07]  /*ba430*/  FSEL R121, R121, -1.875, !P2 ;  /* 0xbff0000079797808 */ /* 0x000fce0005000000 */
.L_x_3703:
[----:B------:R-:W-:Y:S05]  /*ba440*/  BSYNC.RECONVERGENT B0 ;  /* 0x0000000000007941 */ /* 0x000fea0003800200 */
.L_x_3700:
        /* <DEDUP_REMOVED lines=8> */
[----:B------:R-:W-:Y:S01]  /*ba4d0*/  IMAD.MOV.U32 R190, RZ, RZ, -0x771c970f ;  /* 0x88e368f1ffbe7424 */ /* 0x000fe200078e00ff */
[----:B------:R-:W-:Y:S01]  /*ba4e0*/  BSSY.RELIABLE B0, `(.L_x_3711) ;  /* 0x000001b000007945 */ /* 0x000fe20003800100 */
[----:B------:R-:W-:-:S02]  /*ba4f0*/  IMAD.MOV.U32 R191, RZ, RZ, 0x3ee4f8b5 ;  /* 0x3ee4f8b5ffbf7424 */ /* 0x000fc400078e00ff */
[----:B------:R-:W-:-:S04]  /*ba500*/  IMAD.MOV.U32 R189, RZ, RZ, 0x41cdcd64 ;  /* 0x41cdcd64ffbd7424 */ /* 0x000fc800078e00ff */
        /* <DEDUP_REMOVED lines=21> */
.L_x_3712:
[----:B------:R-:W-:-:S13]  /*ba660*/  ISETP.GT.AND P2, PT, R199, 0x1, PT ;  /* 0x00000001c700780c */ /* 0x000fda0003f44270 */
[----:B------:R-:W-:Y:S05]  /*ba670*/  @!P2 BREAK.RELIABLE B0 ;  /* 0x000000000000a942 */ /* 0x000fea0003800100 */
[----:B------:R-:W-:Y:S05]  /*ba680*/  @!P2 BRA `(.L_x_3699) ;  /* 0x000000000040a947 */ /* 0x000fea0003800000 */
[----:B------:R-:W-:Y:S05]  /*ba690*/  BSYNC.RELIABLE B0 ;  /* 0x0000000000007941 */ /* 0x000fea0003800100 */
.L_x_3711:
[----:B------:R-:W-:Y:S02]  /*ba6a0*/  VIADD R198, R198, 0x1 ;  /* 0x00000001c6c67836 */ /* 0x000fe40000000000 */
[----:B------:R-:W-:-:S03]  /*ba6b0*/  VIADD R199, R199, 0xffffffff ;  /* 0xffffffffc7c77836 */ /* 0x000fc60000000000 */
[----:B------:R-:W-:-:S13]  /*ba6c0*/  ISETP.GE.AND P2, PT, R198, R202, PT ;  /* 0x000000cac600720c */ /* 0x000fda0003f46270 */
[----:B------:R-:W-:Y:S05]  /*ba6d0*/  @!P2 BRA `(.L_x_3714) ;  /* 0xffffffec0040a947 */ /* 0x000fea000383ffff */
[----:B------:R-:W-:Y:S05]  /*ba6e0*/  BRA `(.L_x_3699) ;  /* 0x0000000000287947 */ /* 0x000fea0003800000 */
.L_x_3713:
        /* <DEDUP_REMOVED lines=10> */
.L_x_3699:
[----:B------:R-:W-:Y:S05]  /*ba790*/  BSYNC.RECONVERGENT B1 ;  /* 0x0000000000017941 */ /* 0x000fea0003800200 */
.L_x_3698:
[C---:B------:R-:W-:Y:S01]  /*ba7a0*/  ISETP.LT.U32.AND P2, PT, R203.reuse, 0x20, PT ;  /* 0x00000020cb00780c */ /* 0x040fe20003f41070 */
[----:B------:R-:W-:-:S12]  /*ba7b0*/  VIADD R203, R203, 0x1 ;  /* 0x00000001cbcb7836 */ /* 0x000fd80000000000 */
[----:B------:R-:W-:Y:S05]  /*ba7c0*/  @P3 BRA P2, `(.L_x_3715) ;  /* 0xffffffe800903947 */ /* 0x000fea000103ffff */
.L_x_3697:
[----:B------:R-:W-:Y:S05]  /*ba7d0*/  BSYNC.RECONVERGENT B2 ;  /* 0x0000000000027941 */ /* 0x000fea0003800200 */
.L_x_3696:
[C---:B--2---:R-:W-:Y:S02]  /*ba7e0*/  IMAD.IADD R199, R1.reuse, 0x1, R179 ;  /* 0x0000000101c77824 */ /* 0x044fe400078e02b3 */
[----:B------:R-:W-:-:S04]  /*ba7f0*/  IMAD.IADD R198, R1, 0x1, R202 ;  /* 0x0000000101c67824 */ /* 0x000fc800078e02ca */
[----:B------:R-:W5:Y:S04]  /*ba800*/  LDL.U8 R199, [R199+0x27d8] ;  /* 0x0027d800c7c77983 */ /* 0x000f680000100000 */
[----:B------:R-:W5:Y:S01]  /*ba810*/  LDL.U8 R198, [R198+0x27f3] ;  /* 0x0027f300c6c67983 */ /* 0x000f620000100000 */
[----:B------:R-:W-:Y:S05]  /*ba820*/  BRA `(.L_x_3716) ;  /* 0xffffffc800f47947 */ /* 0x000fea000383ffff */
.L_x_3693:
[----:B------:R-:W-:Y:S05]  /*ba830*/  BSYNC.RECONVERGENT B3 ;  /* 0x0000000000037941 */ /* 0x000fea0003800200 */
.L_x_3669:
[----:B------:R-:W-:Y:S01]  /*ba840*/  VIADD R120, R1, 0x1388 ;  /* 0x0000138801787836 */ /* 0x000fe20000000000 */
[----:B------:R-:W2:Y:S03]  /*ba850*/  LDL.64 R174, [R194] ;  /* 0x00000000c2ae7983 */ /* 0x000ea60000100a00 */
[----:B------:R-:W-:-:S06]  /*ba860*/  IMAD R176, R195, 0x8, R120 ;  /* 0x00000008c3b07824 */ /* 0x000fcc00078e0278 */
[----:B------:R-:W4:Y:S01]  /*ba870*/  LDL.64 R176, [R176] ;  /* 0x00000000b0b07983 */ /* 0x000f220000100a00 */
[----:B------:R-:W-:Y:S05]  /*ba880*/  BMOV.32.CLEAR RZ, B0 ;  /* 0x0000000000ff7355 */ /* 0x000fea0000100000 */
[----:B------:R-:W-:Y:S01]  /*ba890*/  BSSY.RECONVERGENT B0, `(.L_x_3717) ;  /* 0x000016f000007945 */ /* 0x000fe20003800200 */
[----:B------:R-:W-:Y:S01]  /*ba8a0*/  MOV R120, 0x0 ;  /* 0x0000000000787802 */ /* 0x000fe20000000f00 */
[----:B------:R-:W-:Y:S01]  /*ba8b0*/  IMAD.MOV.U32 R121, RZ, RZ, 0x3fe00000 ;  /* 0x3fe00000ff797424 */ /* 0x000fe200078e00ff */
[----:B--2---:R-:W-:Y:S02]  /*ba8c0*/  DADD R174, R174, R124 ;  /* 0x00000000aeae7229 */ /* 0x004fe4000000007c */
        /* <DEDUP_REMOVED lines=15> */
.L_x_3723:
        /* <DEDUP_REMOVED lines=16> */
[----:B------:R-:W4:Y:S04]  /*baac0*/  LDL.128 R120, [R124+0x20] ;  /* 0x000020007c787983 */ /* 0x000f280000100c00 */
[----:B------:R-:W5:Y:S01]  /*baad0*/  LDL.128 R124, [R124+0x30] ;  /* 0x000030007c7c7983 */ /* 0x000f620000100c00 */
        /* <DEDUP_REMOVED lines=8> */
[----:B------:R-:W-:-:S04]  /*bab60*/  ISETP.GT.AND P2, PT, R131, RZ, PT ;  /* 0x000000ff8300720c */ /* 0x000fc80003f44270 */
[----:B------:R-:W-:-:S03]  /*bab70*/  IADD3 R128, PT, PT, R129, 0x1, RZ ;  /* 0x0000000181807810 */ /* 0x000fc60007ffe0ff */
        /* <DEDUP_REMOVED lines=29> */
.L_x_3722:
[----:B------:R-:W-:Y:S05]  /*bad50*/  BSYNC.RECONVERGENT B2 ;  /* 0x0000000000027941 */ /* 0x000fea0003800200 */
.L_x_3721:
        /* <DEDUP_REMOVED lines=8> */
[----:B------:R-:W2:Y:S04]  /*bade0*/  LDL.128 R120, [R124] ;  /* 0x000000007c787983 */ /* 0x000ea80000100c00 */
        /* <DEDUP_REMOVED lines=26> */
.L_x_3725:
[----:B------:R-:W-:Y:S05]  /*baf90*/  BSYNC.RECONVERGENT B2 ;  /* 0x0000000000027941 */ /* 0x000fea0003800200 */
.L_x_3724:
        /* <DEDUP_REMOVED lines=21> */
.L_x_3727:
[----:B------:R-:W-:Y:S05]  /*bb0f0*/  BSYNC.RECONVERGENT B2 ;  /* 0x0000000000027941 */ /* 0x000fea0003800200 */
.L_x_3726:
        /* <DEDUP_REMOVED lines=19> */
.L_x_3720:
[----:B------:R-:W-:Y:S05]  /*bb230*/  BSYNC.RECONVERGENT B1 ;  /* 0x0000000000017941 */ /* 0x000fea0003800200 */
.L_x_3719:
        /* <DEDUP_REMOVED lines=11> */
.L_x_3732:
[----:B------:R-:W-:-:S05]  /*bb2f0*/  VIADD R123, R1, 0x2774 ;  /* 0x00002774017b7836 */ /* 0x000fca0000000000 */
[----:B------:R-:W-:-:S05]  /*bb300*/  LEA R124, R122, R123, 0x2 ;  /* 0x0000007b7a7c7211 */ /* 0x000fca00078e10ff */
[----:B------:R-:W2:Y:S04]  /*bb310*/  LDL R123, [R124] ;  /* 0x000000007c7b7983 */ /* 0x000ea80000100800 */
[----:B------:R-:W4:Y:S04]  /*bb320*/  LDL R131, [R124+0x4] ;  /* 0x000004007c837983 */ /* 0x000f280000100800 */
[----:B------:R-:W5:Y:S04]  /*bb330*/  LDL R126, [R124+0x8] ;  /* 0x000008007c7e7983 */ /* 0x000f680000100800 */
[----:B------:R-:W3:Y:S04]  /*bb340*/  LDL R129, [R124+0xc] ;  /* 0x00000c007c817983 */ /* 0x000ee80000100800 */
[----:B------:R-:W3:Y:S04]  /*bb350*/  LDL R130, [R124+0x10] ;  /* 0x000010007c827983 */ /* 0x000ee80000100800 */
[----:B------:R-:W3:Y:S04]  /*bb360*/  LDL R127, [R124+0x14] ;  /* 0x000014007c7f7983 */ /* 0x000ee80000100800 */
[----:B------:R-:W3:Y:S01]  /*bb370*/  LDL R125, [R124+0x18] ;  /* 0x000018007c7d7983 */ /* 0x000ee20000100800 */
[----:B--2---:R-:W-:-:S03]  /*bb380*/  ISETP.GT.AND P1, PT, R123, RZ, PT ;  /* 0x000000ff7b00720c */ /* 0x004fc60003f24270 */
[----:B------:R-:W2:Y:S01]  /*bb390*/  LDL R123, [R124+0x1c] ;  /* 0x00001c007c7b7983 */ /* 0x000ea20000100800 */
[----:B----4-:R-:W-:Y:S01]  /*bb3a0*/  ISETP.GT.AND P2, PT, R131, RZ, PT ;  /* 0x000000ff8300720c */ /* 0x010fe20003f44270 */
[----:B------:R-:W-:-:S08]  /*bb3b0*/  VIADD R131, R128, 0x1 ;  /* 0x0000000180837836 */ /* 0x000fd00000000000 */
[----:B------:R-:W-:Y:S01]  /*bb3c0*/  @!P1 IMAD.MOV R131, RZ, RZ, R128 ;  /* 0x000000ffff839224 */ /* 0x000fe200078e0280 */
[----:B-----5:R-:W-:Y:S02]  /*bb3d0*/  ISETP.GT.AND P1, PT, R126, RZ, PT ;  /* 0x000000ff7e00720c */ /* 0x020fe40003f24270 */
[----:B------:R-:W4:Y:S01]  /*bb3e0*/  LDL R126, [R124+0x20] ;  /* 0x000020007c7e7983 */ /* 0x000f220000100800 */
[----:B------:R-:W-:Y:S02]  /*bb3f0*/  VIADD R128, R131, 0x1 ;  /* 0x0000000183807836 */ /* 0x000fe40000000000 */
[----:B------:R-:W-:Y:S01]  /*bb400*/  @!P2 IMAD.MOV R128, RZ, RZ, R131 ;  /* 0x000000ffff80a224 */ /* 0x000fe200078e0283 */
[----:B---3--:R-:W-:Y:S02]  /*bb410*/  ISETP.GT.AND P2, PT, R129, RZ, PT ;  /* 0x000000ff8100720c */ /* 0x008fe40003f44270 */
[----:B------:R-:W3:Y:S01]  /*bb420*/  LDL R129, [R124+0x24] ;  /* 0x000024007c817983 */ /* 0x000ee20000100800 */
        /* <DEDUP_REMOVED lines=21> */
[----:B----4-:R-:W-:-:S03]  /*bb580*/  ISETP.GT.AND P1, PT, R126, RZ, PT ;  /* 0x000000ff7e00720c */ /* 0x010fc60003f24270 */
[----:B------:R-:W-:-:S05]  /*bb590*/  VIADD R126, R123, 0x1 ;  /* 0x000000017b7e7836 */ /* 0x000fca0000000000 */
[----:B------:R-:W-:Y:S01]  /*bb5a0*/  @!P2 IMAD.MOV R126, RZ, RZ, R123 ;  /* 0x000000ffff7ea224 */ /* 0x000fe200078e027b */
[----:B---3--:R-:W-:-:S03]  /*bb5b0*/  ISETP.GT.AND P2, PT, R129, RZ, PT ;  /* 0x000000ff8100720c */ /* 0x008fc60003f44270 */
        /* <DEDUP_REMOVED lines=24> */
.L_x_3731:
[----:B------:R-:W-:Y:S05]  /*bb740*/  BSYNC.RECONVERGENT B2 ;  /* 0x0000000000027941 */ /* 0x000fea0003800200 */
.L_x_3730:
        /* <DEDUP_REMOVED lines=9> */
[----:B------:R-:W4:Y:S04]  /*bb7e0*/  LDL R122, [R129+0x4] ;  /* 0x00000400817a7983 */ /* 0x000f280000100800 */
[----:B------:R-:W5:Y:S04]  /*bb7f0*/  LDL R123, [R129+0x8] ;  /* 0x00000800817b7983 */ /* 0x000f680000100800 */
[----:B------:R-:W3:Y:S04]  /*bb800*/  LDL R124, [R129+0xc] ;  /* 0x00000c00817c7983 */ /* 0x000ee80000100800 */
[----:B------:R-:W3:Y:S04]  /*bb810*/  LDL R125, [R129+0x10] ;  /* 0x00001000817d7983 */ /* 0x000ee80000100800 */
[----:B------:R-:W3:Y:S01]  /*bb820*/  LDL R126, [R129+0x14] ;  /* 0x00001400817e7983 */ /* 0x000ee20000100800 */
[----:B--2---:R-:W-:-:S03]  /*bb830*/  ISETP.GT.AND P1, PT, R127, RZ, PT ;  /* 0x000000ff7f00720c */ /* 0x004fc60003f24270 */
[----:B------:R-:W2:Y:S04]  /*bb840*/  LDL R127, [R129+0x18] ;  /* 0x00001800817f7983 */ /* 0x000ea80000100800 */
[----:B------:R-:W2:Y:S01]  /*bb850*/  LDL R129, [R129+0x1c] ;  /* 0x00001c0081817983 */ /* 0x000ea20000100800 */
[----:B----4-:R-:W-:Y:S01]  /*bb860*/  ISETP.GT.AND P2, PT, R122, RZ, PT ;  /* 0x000000ff7a00720c */ /* 0x010fe20003f44270 */
[----:B------:R-:W-:-:S04]  /*bb870*/  VIADD R122, R128, 0x1 ;  /* 0x00000001807a7836 */ /* 0x000fc80000000000 */
[----:B------:R-:W-:Y:S01]  /*bb880*/  @!P1 IMAD.MOV R122, RZ, RZ, R128 ;  /* 0x000000ffff7a9224 */ /* 0x000fe200078e0280 */
[----:B-----5:R-:W-:Y:S01]  /*bb890*/  ISETP.GT.AND P1, PT, R123, RZ, PT ;  /* 0x000000ff7b00720c */ /* 0x020fe20003f24270 */
[----:B------:R-:W-:Y:S02]  /*bb8a0*/  VIADD R121, R121, 0x8 ;  /* 0x0000000879797836 */ /* 0x000fe40000000000 */
[----:B------:R-:W-:-:S04]  /*bb8b0*/  VIADD R123, R122, 0x1 ;  /* 0x000000017a7b7836 */ /* 0x000fc80000000000 */
[----:B------:R-:W-:Y:S01]  /*bb8c0*/  @!P2 IMAD.MOV R123, RZ, RZ, R122 ;  /* 0x000000ffff7ba224 */ /* 0x000fe200078e027a */
[----:B---3--:R-:W-:-:S03]  /*bb8d0*/  ISETP.GT.AND P2, PT, R124, RZ, PT ;  /* 0x000000ff7c00720c */ /* 0x008fc60003f44270 */
        /* <DEDUP_REMOVED lines=16> */
.L_x_3734:
[----:B------:R-:W-:Y:S05]  /*bb9e0*/  BSYNC.RECONVERGENT B2 ;  /* 0x0000000000027941 */ /* 0x000fea0003800200 */
.L_x_3733:
        /* <DEDUP_REMOVED lines=8> */
[----:B------:R-:W4:Y:S04]  /*bba70*/  LDL R122, [R124+0x4] ;  /* 0x000004007c7a7983 */ /* 0x000f280000100800 */
[----:B------:R-:W5:Y:S04]  /*bba80*/  LDL R123, [R124+0x8] ;  /* 0x000008007c7b7983 */ /* 0x000f680000100800 */
[----:B------:R-:W3:Y:S01]  /*bba90*/  LDL R124, [R124+0xc] ;  /* 0x00000c007c7c7983 */ /* 0x000ee20000100800 */
[----:B------:R-:W-:Y:S01]  /*bbaa0*/  VIADD R121, R121, 0x4 ;  /* 0x0000000479797836 */ /* 0x000fe20000000000 */
[----:B--2---:R-:W-:Y:S01]  /*bbab0*/  ISETP.GT.AND P0, PT, R120, RZ, PT ;  /* 0x000000ff7800720c */ /* 0x004fe20003f04270 */
[----:B------:R-:W-:Y:S01]  /*bbac0*/  VIADD R120, R128, 0x1 ;  /* 0x0000000180787836 */ /* 0x000fe20000000000 */
[----:B----4-:R-:W-:-:S11]  /*bbad0*/  ISETP.GT.AND P2, PT, R122, RZ, PT ;  /* 0x000000ff7a00720c */ /* 0x010fd60003f44270 */
[----:B------:R-:W-:Y:S01]  /*bbae0*/  @!P0 IMAD.MOV R120, RZ, RZ, R128 ;  /* 0x000000ffff788224 */ /* 0x000fe200078e0280 */
[----:B-----5:R-:W-:-:S03]  /*bbaf0*/  ISETP.GT.AND P0, PT, R123, RZ, PT ;  /* 0x000000ff7b00720c */ /* 0x020fc60003f04270 */
[----:B------:R-:W-:Y:S02]  /*bbb00*/  VIADD R122, R120, 0x1 ;  /* 0x00000001787a7836 */ /* 0x000fe40000000000 */
[----:B------:R-:W-:Y:S01]  /*bbb10*/  @!P2 IMAD.MOV R122, RZ, RZ, R120 ;  /* 0x000000ffff7aa224 */ /* 0x000fe200078e0278 */
[----:B---3--:R-:W-:-:S03]  /*bbb20*/  ISETP.GT.AND P2, PT, R124, RZ, PT ;  /* 0x000000ff7c00720c */ /* 0x008fc60003f44270 */
[----:B------:R-:W-:-:S04]  /*bbb30*/  VIADD R120, R122, 0x1 ;  /* 0x000000017a787836 */ /* 0x000fc80000000000 */
[----:B------:R-:W-:-:S04]  /*bbb40*/  @!P0 IMAD.MOV R120, RZ, RZ, R122 ;  /* 0x000000ffff788224 */ /* 0x000fc800078e027a */
[----:B------:R-:W-:Y:S02]  /*bbb50*/  VIADD R128, R120, 0x1 ;  /* 0x0000000178807836 */ /* 0x000fe40000000000 */
[----:B------:R-:W-:-:S07]  /*bbb60*/  @!P2 IMAD.MOV R128, RZ, RZ, R120 ;  /* 0x000000ffff80a224 */ /* 0x000fce00078e0278 */
.L_x_3736:
[----:B------:R-:W-:Y:S05]  /*bbb70*/  BSYNC.RECONVERGENT B2 ;  /* 0x0000000000027941 */ /* 0x000fea0003800200 */
.L_x_3735:
        /* <DEDUP_REMOVED lines=11> */
[----:B------:R-:W4:Y:S01]  /*bbc30*/  @P1 LDL R121, [R121+0x8] ;  /* 0x0000080079791983 */ /* 0x000f220000100800 */
[----:B--2---:R-:W-:Y:S01]  /*bbc40*/  ISETP.GT.AND P0, PT, R120, RZ, PT ;  /* 0x000000ff7800720c */ /* 0x004fe20003f04270 */
[----:B------:R-:W-:Y:S01]  /*bbc50*/  VIADD R120, R128, 0x1 ;  /* 0x0000000180787836 */ /* 0x000fe20000000000 */
[----:B----4-:R-:W-:-:S11]  /*bbc60*/  ISETP.GT.OR P2, PT, R121, RZ, !P1 ;  /* 0x000000ff7900720c */ /* 0x010fd60004f44670 */
[----:B------:R-:W-:-:S04]  /*bbc70*/  @!P0 IMAD.MOV R120, RZ, RZ, R128 ;  /* 0x000000ffff788224 */ /* 0x000fc800078e0280 */
[----:B------:R-:W-:-:S04]  /*bbc80*/  IMAD.MOV.U32 R128, RZ, RZ, R120 ;  /* 0x000000ffff807224 */ /* 0x000fc800078e0078 */
[----:B------:R-:W-:Y:S02]  /*bbc90*/  @P1 VIADD R120, R128, 0x1 ;  /* 0x0000000180781836 */ /* 0x000fe40000000000 */
[----:B------:R-:W-:-:S04]  /*bbca0*/  @!P2 IMAD.MOV R120, RZ, RZ, R128 ;  /* 0x000000ffff78a224 */ /* 0x000fc800078e0280 */
[----:B------:R-:W-:-:S07]  /*bbcb0*/  @P1 IMAD.MOV.U32 R128, RZ, RZ, R120 ;  /* 0x000000ffff801224 */ /* 0x000fce00078e0078 */
.L_x_3729:
[----:B------:R-:W-:Y:S05]  /*bbcc0*/  BSYNC.RECONVERGENT B1 ;  /* 0x0000000000017941 */ /* 0x000fea0003800200 */
.L_x_3728:
        /* <DEDUP_REMOVED lines=34> */
[----:B------:R-:W-:Y:S02]  /*bbef0*/  IMAD.MOV.U32 R120, RZ, RZ, R174 ;  /* 0x000000ffff787224 */ /* 0x000fe400078e00ae */
[----:B------:R-:W-:-:S07]  /*bbf00*/  IMAD.MOV.U32 R121, RZ, RZ, R175 ;  /* 0x000000ffff797224 */ /* 0x000fce00078e00af */
.L_x_3738:
[----:B------:R-:W-:Y:S05]  /*bbf10*/  BSYNC.RECONVERGENT B1 ;  /* 0x0000000000017941 */ /* 0x000fea0003800200 */
.L_x_3737:
[----:B------:R-:W-:Y:S01]  /*bbf20*/  UMOV UR10, 0x66666666 ;  /* 0x66666666000a7882 */ /* 0x000fe20000000000 */
[----:B------:R-:W-:Y:S01]  /*bbf30*/  UMOV UR11, 0x40711266 ;  /* 0x40711266000b7882 */ /* 0x000fe20000000000 */
[----:B------:R-:W-:Y:S01]  /*bbf40*/  IMAD.MOV.U32 R122, RZ, RZ, 0x0 ;  /* 0x00000000ff7a7424 */ /* 0x000fe200078e00ff */
[----:B------:R-:W-:Y:S01]  /*bbf50*/  DADD R120, R120, -UR10 ;  /* 0x8000000a78787e29 */ /* 0x000fe20008000000 */
[----:B------:R-:W-:-:S07]  /*bbf60*/  IMAD.MOV.U32 R123, RZ, RZ, 0x40590000 ;  /* 0x40590000ff7b7424 */ /* 0x000fce00078e00ff */
[----:B------:R-:W-:-:S11]  /*bbf70*/  DFMA R120, R120, R122, 0.5 ;  /* 0x3fe000007878742b */ /* 0x000fd6000000007a */
.L_x_3718:
[----:B------:R-:W-:Y:S05]  /*bbf80*/  BSYNC.RECONVERGENT B0 ;  /* 0x0000000000007941 */ /* 0x000fea0003800200 */
.L_x_3717:
[----:B------:R-:W2:Y:S01]  /*bbf90*/  MUFU.RCP64H R123, 100 ;  /* 0x40590000007b7908 */ /* 0x000ea20000001800 */
[----:B------:R-:W-:Y:S01]  /*bbfa0*/  IMAD.MOV.U32 R124, RZ, RZ, 0x0 ;  /* 0x00000000ff7c7424 */ /* 0x000fe200078e00ff */
[----:B------:R-:W-:Y:S01]  /*bbfb0*/  MOV R122, 0x1 ;  /* 0x00000001007a7802 */ /* 0x000fe20000000f00 */
[----:B------:R-:W-:Y:S01]  /*bbfc0*/  IMAD.MOV.U32 R125, RZ, RZ, 0x40590000 ;  /* 0x40590000ff7d7424 */ /* 0x000fe200078e00ff */
[----:B------:R-:W-:Y:S05]  /*bbfd0*/  BMOV.32.CLEAR RZ, B0 ;  /* 0x0000000000ff7355 */ /* 0x000fea0000100000 */
[----:B------:R-:W4:Y:S01]  /*bbfe0*/  F2I.F64.TRUNC R120, R120 ;  /* 0x0000007800787311 */ /* 0x000f22000030d100 */
[----:B------:R-:W-:Y:S01]  /*bbff0*/  BSSY.RECONVERGENT B0, `(.L_x_3739) ;  /* 0x0000017000007945 */ /* 0x000fe20003800200 */
[----:B--2---:R-:W-:-:S06]  /*bc000*/  DFMA R126, R122, -R124, 1 ;  /* 0x3ff000007a7e742b */ /* 0x004fcc000000087c */
[----:B----4-:R-:W2:Y:S02]  /*bc010*/  I2F.F64 R120, R120 ;  /* 0x0000007800787312 */ /* 0x010ea40000201c00 */
        /* <DEDUP_REMOVED lines=17> */
[----:B01-3--:R-:W-:Y:S05]  /*bc130*/  CALL.REL.NOINC `($__internal_0_$__cuda_sm20_div_rn_f64_full) ;  /* 0x00001ce000a87944 */ /* 0x00bfea0003c00000 */
[----:B------:R-:W-:Y:S02]  /*bc140*/  IMAD.MOV.U32 R122, RZ, RZ, R174 ;  /* 0x000000ffff7a7224 */ /* 0x000fe400078e00ae */
[----:B------:R-:W-:-:S07]  /*bc150*/  IMAD.MOV.U32 R123, RZ, RZ, R175 ;  /* 0x000000ffff7b7224 */ /* 0x000fce00078e00af */
.L_x_3740:
[----:B------:R-:W-:Y:S05]  /*bc160*/  BSYNC.RECONVERGENT B0 ;  /* 0x0000000000007941 */ /* 0x000fea0003800200 */
.L_x_3739:
[----:B------:R-:W-:Y:S02]  /*bc170*/  IMAD.MOV.U32 R120, RZ, RZ, R122 ;  /* 0x000000ffff787224 */ /* 0x000fe400078e007a */
[----:B------:R-:W-:-:S07]  /*bc180*/  IMAD.MOV.U32 R121, RZ, RZ, R123 ;  /* 0x000000ffff797224 */ /* 0x000fce00078e007b */
.L_x_3668:
[----:B------:R-:W-:Y:S05]  /*bc190*/  BSYNC.RECONVERGENT B4 ;  /* 0x0000000000047941 */ /* 0x000fea0003800200 */
.L_x_3667:
[----:B------:R-:W-:-:S14]  /*bc1a0*/  DSETP.GT.AND P0, PT, R120, R2, PT ;  /* 0x000000027800722a */ /* 0x000fdc0003f04000 */
[----:B------:R-:W-:Y:S05]  /*bc1b0*/  @P0 BRA `(.L_x_705) ;  /* 0x000012ac00f40947 */ /* 0x000fea0003800000 */
[----:B------:R-:W-:Y:S05]  /*bc1c0*/  BMOV.32.CLEAR RZ, B0 ;  /* 0x0000000000ff7355 */ /* 0x000fea0000100000 */
[----:B------:R-:W-:Y:S01]  /*bc1d0*/  BSSY.RECONVERGENT B0, `(.L_x_3741) ;  /* 0x0000009000007945 */ /* 0x000fe20003800200 */
[----:B------:R-:W-:-:S07]  /*bc1e0*/  IMAD.MOV.U32 R122, RZ, RZ, RZ ;  /* 0x000000ffff7a7224 */ /* 0x000fce00078e00ff */
.L_x_3742:
        /* <DEDUP_REMOVED lines=8> */
.L_x_3741:
        /* <DEDUP_REMOVED lines=12> */
.L_x_3746:
        /* <DEDUP_REMOVED lines=31> */
.L_x_3745:
[----:B------:R-:W-:Y:S01]  /*bc520*/  BSSY.RECONVERGENT B1, `(.L_x_3747) ;  /* 0x0000009000017945 */ /* 0x000fe20003800200 */
[----:B------:R-:W-:-:S07]  /*bc530*/  IMAD.MOV.U32 R122, RZ, RZ, RZ ;  /* 0x000000ffff7a7224 */ /* 0x000fce00078e00ff */
.L_x_3748:
[----:B------:R-:W-:-:S04]  /*bc540*/  IADD3 R120, P0, PT, R182, R122, RZ ;  /* 0x0000007ab6787210 */ /* 0x000fc80007f1e0ff */
[----:B------:R-:W-:-:S05]  /*bc550*/  IADD3.X R121, PT, PT, RZ, R183, RZ, P0, !PT ;  /* 0x000000b7ff797210 */ /* 0x000fca00007fe4ff */
[----:B------:R-:W2:Y:S01]  /*bc560*/  LD.E.U8 R120, desc[UR6][R120.64] ;  /* 0x0000000678787980 */ /* 0x000ea2000c101100 */
[----:B------:R-:W-:Y:S02]  /*bc570*/  IMAD.MOV.U32 R124, RZ, RZ, R122 ;  /* 0x000000ffff7c7224 */ /* 0x000fe400078e007a */
[----:B------:R-:W-:Y:S01]  /*bc580*/  VIADD R122, R122, 0x1 ;  /* 0x000000017a7a7836 */ /* 0x000fe20000000000 */
[----:B--2---:R-:W-:-:S13]  /*bc590*/  ISETP.NE.AND P0, PT, R120, RZ, PT ;  /* 0x000000ff7800720c */ /* 0x004fda0003f05270 */
[----:B------:R-:W-:Y:S05]  /*bc5a0*/  @P0 BRA `(.L_x_3748) ;  /* 0xfffffffc00e40947 */ /* 0x000fea000383ffff */
[----:B------:R-:W-:Y:S05]  /*bc5b0*/  BSYNC.RECONVERGENT B1 ;  /* 0x0000000000017941 */ /* 0x000fea0003800200 */
.L_x_3747:
        /* <DEDUP_REMOVED lines=10> */
.L_x_3750:
        /* <DEDUP_REMOVED lines=31> */
.L_x_3749:
        /* <DEDUP_REMOVED lines=56> */
.L_x_3744:
[----:B------:R-:W2:Y:S01]  /*bcbd0*/  MUFU.RCP64H R123, 2.2750682830810546875 ;  /* 0x40023357007b7908 */ /* 0x000ea20000001800 */
[----:B------:R-:W-:Y:S01]  /*bcbe0*/  MOV R120, 0x11d70f68 ;  /* 0x11d70f6800787802 */ /* 0x000fe20000000f00 */
        /* <DEDUP_REMOVED lines=53> */
.L_x_3751:
[----:B------:R-:W-:Y:S05]  /*bcf40*/  BSYNC.RECONVERGENT B0 ;  /* 0x0000000000007941 */ /* 0x000fea0003800200 */
.L_x_3743:
[----:B------:R-:W-:Y:S05]  /*bcf50*/  BMOV.32.CLEAR RZ, B0 ;  /* 0x0000000000ff7355 */ /* 0x000fea0000100000 */
[----:B------:R-:W-:Y:S01]  /*bcf60*/  BSSY.RECONVERGENT B0, `(.L_x_3752) ;  /* 0x0000009000007945 */ /* 0x000fe20003800200 */
[----:B------:R-:W-:-:S07]  /*bcf70*/  IMAD.MOV.U32 R122, RZ, RZ, RZ ;  /* 0x000000ffff7a7224 */ /* 0x000fce00078e00ff */
.L_x_3753:
        /* <DEDUP_REMOVED lines=8> */
.L_x_3752:
[----:B------:R-:W-:Y:S05]  /*bd000*/  BMOV.32.CLEAR RZ, B0 ;  /* 0x0000000000ff7355 */ /* 0x000fea0000100000 */
[----:B------:R-:W-:Y:S01]  /*bd010*/  BSSY.RECONVERGENT B0, `(.L_x_3754) ;  /* 0x0000009000007945 */ /* 0x000fe20003800200 */
[----:B------:R-:W-:-:S07]  /*bd020*/  IMAD.MOV.U32 R124, RZ, RZ, RZ ;  /* 0x000000ffff7c7224 */ /* 0x000fce00078e00ff */
.L_x_3755:
        /* <DEDUP_REMOVED lines=8> */
.L_x_3754:
        /* <DEDUP_REMOVED lines=11> */
.L_x_3780:
        /* <DEDUP_REMOVED lines=13> */
.L_x_3761:
[----:B------:R-:W-:-:S13]  /*bd230*/  ISETP.NE.AND P0, PT, R120, 0x47, PT ;  /* 0x000000477800780c */ /* 0x000fda0003f05270 */
[----:B------:R-:W-:Y:S05]  /*bd240*/  @!P0 BRA `(.L_x_3764) ;  /* 0x0000000000148947 */ /* 0x000fea0003800000 */
[----:B------:R-:W-:Y:S01]  /*bd250*/  ISETP.NE.AND P0, PT, R120, 0x54, PT ;  /* 0x000000547800780c */ /* 0x000fe20003f05270 */
[----:B------:R-:W-:-:S12]  /*bd260*/  IMAD.MOV.U32 R128, RZ, RZ, 0x3 ;  /* 0x00000003ff807424 */ /* 0x000fd800078e00ff */
[----:B------:R-:W-:Y:S05]  /*bd270*/  @!P0 BRA `(.L_x_3762) ;  /* 0x00000000000c8947 */ /* 0x000fea0003800000 */
.L_x_3763:
[----:B------:R-:W-:Y:S01]  /*bd280*/  IMAD.MOV.U32 R128, RZ, RZ, 0x4 ;  /* 0x00000004ff807424 */ /* 0x000fe200078e00ff */
[----:B------:R-:W-:Y:S06]  /*bd290*/  BRA `(.L_x_3762) ;  /* 0x0000000000047947 */ /* 0x000fec0003800000 */
.L_x_3764:
[----:B------:R-:W-:-:S07]  /*bd2a0*/  IMAD.MOV.U32 R128, RZ, RZ, 0x2 ;  /* 0x00000002ff807424 */ /* 0x000fce00078e00ff */
.L_x_3762:
[----:B------:R-:W-:Y:S05]  /*bd2b0*/  BSYNC.RECONVERGENT B2 ;  /* 0x0000000000027941 */ /* 0x000fea0003800200 */
.L_x_3760:
[----:B------:R-:W2:Y:S01]  /*bd2c0*/  LDC R120, c[0x0][0x2f8] ;  /* 0x0000be00ff787b82 */ /* 0x000ea20000000800 */
[----:B------:R-:W-:-:S05]  /*bd2d0*/  IMAD.U32 R129, RZ, RZ, UR9 ;  /* 0x00000009ff817e24 */ /* 0x000fca000f8e00ff */
[----:B--2---:R-:W-:-:S05]  /*bd2e0*/  IADD3 R120, PT, PT, -R120, 0x27d8, R129 ;  /* 0x000027d878787810 */ /* 0x004fca0007ffe181 */
[----:B------:R-:W-:-:S05]  /*bd2f0*/  IMAD.IADD R120, R126, 0x1, R120 ;  /* 0x000000017e787824 */ /* 0x000fca00078e0278 */
[----:B------:R2:W-:Y:S04]  /*bd300*/  STL.U8 [R120], R128 ;  /* 0x0000008078007387 */ /* 0x0005e80000100000 */
        /* <DEDUP_REMOVED lines=11> */
.L_x_3766:
[----:B------:R-:W-:-:S13]  /*bd3c0*/  ISETP.NE.AND P0, PT, R129, 0x47, PT ;  /* 0x000000478100780c */ /* 0x000fda0003f05270 */
[----:B------:R-:W-:Y:S05]  /*bd3d0*/  @!P0 BRA `(.L_x_3769) ;  /* 0x0000000000148947 */ /* 0x000fea0003800000 */
[----:B------:R-:W-:Y:S01]  /*bd3e0*/  ISETP.NE.AND P0, PT, R129, 0x54, PT ;  /* 0x000000548100780c */ /* 0x000fe20003f05270 */
[----:B------:R-:W-:-:S12]  /*bd3f0*/  IMAD.MOV.U32 R128, RZ, RZ, 0x3 ;  /* 0x00000003ff807424 */ /* 0x000fd800078e00ff */
[----:B------:R-:W-:Y:S05]  /*bd400*/  @!P0 BRA `(.L_x_3767) ;  /* 0x00000000000c8947 */ /* 0x000fea0003800000 */
.L_x_3768:
[----:B------:R-:W-:Y:S01]  /*bd410*/  IMAD.MOV.U32 R128, RZ, RZ, 0x4 ;  /* 0x00000004ff807424 */ /* 0x000fe200078e00ff */
[----:B------:R-:W-:Y:S06]  /*bd420*/  BRA `(.L_x_3767) ;  /* 0x0000000000047947 */ /* 0x000fec0003800000 */
.L_x_3769:
[----:B------:R-:W-:-:S07]  /*bd430*/  IMAD.MOV.U32 R128, RZ, RZ, 0x2 ;  /* 0x00000002ff807424 */ /* 0x000fce00078e00ff */
.L_x_3767:
[----:B------:R-:W-:Y:S05]  /*bd440*/  BSYNC.RECONVERGENT B2 ;  /* 0x0000000000027941 */ /* 0x000fea0003800200 */
.L_x_3765:
        /* <DEDUP_REMOVED lines=12> */
.L_x_3771:
[----:B------:R-:W-:-:S13]  /*bd510*/  ISETP.NE.AND P0, PT, R129, 0x47, PT ;  /* 0x000000478100780c */ /* 0x000fda0003f05270 */
[----:B------:R-:W-:Y:S05]  /*bd520*/  @!P0 BRA `(.L_x_3774) ;  /* 0x0000000000148947 */ /* 0x000fea0003800000 */
[----:B------:R-:W-:Y:S01]  /*bd530*/  ISETP.NE.AND P0, PT, R129, 0x54, PT ;  /* 0x000000548100780c */ /* 0x000fe20003f05270 */
[----:B------:R-:W-:-:S12]  /*bd540*/  IMAD.MOV.U32 R128, RZ, RZ, 0x3 ;  /* 0x00000003ff807424 */ /* 0x000fd800078e00ff */
[----:B------:R-:W-:Y:S05]  /*bd550*/  @!P0 BRA `(.L_x_3772) ;  /* 0x00000000000c8947 */ /* 0x000fea0003800000 */
.L_x_3773:
[----:B------:R-:W-:Y:S01]  /*bd560*/  IMAD.MOV.U32 R128, RZ, RZ, 0x4 ;  /* 0x00000004ff807424 */ /* 0x000fe200078e00ff */
[----:B------:R-:W-:Y:S06]  /*bd570*/  BRA `(.L_x_3772) ;  /* 0x0000000000047947 */ /* 0x000fec0003800000 */
.L_x_3774:
[----:B------:R-:W-:-:S07]  /*bd580*/  IMAD.MOV.U32 R128, RZ, RZ, 0x2 ;  /* 0x00000002ff807424 */ /* 0x000fce00078e00ff */
.L_x_3772:
[----:B------:R-:W-:Y:S05]  /*bd590*/  BSYNC.RECONVERGENT B2 ;  /* 0x0000000000027941 */ /* 0x000fea0003800200 */
.L_x_3770:
        /* <DEDUP_REMOVED lines=12> */
.L_x_3776:
[----:B------:R-:W-:-:S13]  /*bd660*/  ISETP.NE.AND P0, PT, R125, 0x47, PT ;  /* 0x000000477d00780c */ /* 0x000fda0003f05270 */
[----:B------:R-:W-:Y:S05]  /*bd670*/  @!P0 BRA `(.L_x_3779) ;  /* 0x0000000000148947 */ /* 0x000fea0003800000 */
[----:B------:R-:W-:Y:S01]  /*bd680*/  ISETP.NE.AND P0, PT, R125, 0x54, PT ;  /* 0x000000547d00780c */ /* 0x000fe20003f05270 */
[----:B------:R-:W-:-:S12]  /*bd690*/  IMAD.MOV.U32 R124, RZ, RZ, 0x3 ;  /* 0x00000003ff7c7424 */ /* 0x000fd800078e00ff */
[----:B------:R-:W-:Y:S05]  /*bd6a0*/  @!P0 BRA `(.L_x_3777) ;  /* 0x00000000000c8947 */ /* 0x000fea0003800000 */
.L_x_3778:
[----:B------:R-:W-:Y:S01]  /*bd6b0*/  IMAD.MOV.U32 R124, RZ, RZ, 0x4 ;  /* 0x00000004ff7c7424 */ /* 0x000fe200078e00ff */
[----:B------:R-:W-:Y:S06]  /*bd6c0*/  BRA `(.L_x_3777) ;  /* 0x0000000000047947 */ /* 0x000fec0003800000 */
.L_x_3779:
[----:B------:R-:W-:-:S07]  /*bd6d0*/  IMAD.MOV.U32 R124, RZ, RZ, 0x2 ;  /* 0x00000002ff7c7424 */ /* 0x000fce00078e00ff */
.L_x_3777:
[----:B------:R-:W-:Y:S05]  /*bd6e0*/  BSYNC.RECONVERGENT B2 ;  /* 0x0000000000027941 */ /* 0x000fea0003800200 */
.L_x_3775:
[----:B------:R2:W-:Y:S02]  /*bd6f0*/  STL.U8 [R120+0x3], R124 ;  /* 0x0000037c78007387 */ /* 0x0005e40000100000 */
[C---:B--2---:R-:W-:Y:S02]  /*bd700*/  VIADD R120, R126.reuse, 0x3 ;  /* 0x000000037e787836 */ /* 0x044fe40000000000 */
[----:B------:R-:W-:-:S03]  /*bd710*/  VIADD R126, R126, 0x4 ;  /* 0x000000047e7e7836 */ /* 0x000fc60000000000 */
[----:B------:R-:W-:-:S13]  /*bd720*/  ISETP.NE.AND P0, PT, R120, R121, PT ;  /* 0x000000797800720c */ /* 0x000fda0003f05270 */
[----:B------:R-:W-:Y:S05]  /*bd730*/  @P0 BRA `(.L_x_3780) ;  /* 0xfffffff800880947 */ /* 0x000fea000383ffff */
.L_x_3759:
[----:B------:R-:W-:Y:S05]  /*bd740*/  BSYNC.RECONVERGENT B0 ;  /* 0x0000000000007941 */ /* 0x000fea0003800200 */
.L_x_3758:
        /* <DEDUP_REMOVED lines=16> */
.L_x_3782:
[----:B------:R-:W-:-:S13]  /*bd850*/  ISETP.NE.AND P0, PT, R125, 0x47, PT ;  /* 0x000000477d00780c */ /* 0x000fda0003f05270 */
[----:B------:R-:W-:Y:S05]  /*bd860*/  @!P0 BRA `(.L_x_3785) ;  /* 0x0000000000148947 */ /* 0x000fea0003800000 */
[----:B------:R-:W-:Y:S01]  /*bd870*/  ISETP.NE.AND P0, PT, R125, 0x54, PT ;  /* 0x000000547d00780c */ /* 0x000fe20003f05270 */
[----:B------:R-:W-:-:S12]  /*bd880*/  HFMA2 R124, -RZ, RZ, 0, 1.78813934326171875e-07 ;  /* 0x00000003ff7c7431 */ /* 0x000fd800000001ff */
[----:B------:R-:W-:Y:S05]  /*bd890*/  @!P0 BRA `(.L_x_3783) ;  /* 0x00000000000c8947 */ /* 0x000fea0003800000 */
.L_x_3784:
[----:B------:R-:W-:Y:S01]  /*bd8a0*/  IMAD.MOV.U32 R124, RZ, RZ, 0x4 ;  /* 0x00000004ff7c7424 */ /* 0x000fe200078e00ff */
[----:B------:R-:W-:Y:S06]  /*bd8b0*/  BRA `(.L_x_3783) ;  /* 0x0000000000047947 */ /* 0x000fec0003800000 */
.L_x_3785:
[----:B------:R-:W-:-:S07]  /*bd8c0*/  IMAD.MOV.U32 R124, RZ, RZ, 0x2 ;  /* 0x00000002ff7c7424 */ /* 0x000fce00078e00ff */
.L_x_3783:
[----:B------:R-:W-:Y:S05]  /*bd8d0*/  BSYNC.RECONVERGENT B0 ;  /* 0x0000000000007941 */ /* 0x000fea0003800200 */
.L_x_3781:
[----:B------:R-:W2:Y:S01]  /*bd8e0*/  LDC R129, c[0x0][0x2f8] ;  /* 0x0000be00ff817b82 */ /* 0x000ea20000000800 */
[----:B------:R-:W-:Y:S01]  /*bd8f0*/  IMAD.U32 R130, RZ, RZ, UR9 ;  /* 0x00000009ff827e24 */ /* 0x000fe2000f8e00ff */
[----:B------:R-:W-:-:S04]  /*bd900*/  ISETP.NE.AND P0, PT, R127, 0x1, PT ;  /* 0x000000017f00780c */ /* 0x000fc80003f05270 */
[----:B--2---:R-:W-:-:S05]  /*bd910*/  IADD3 R129, PT, PT, -R129, 0x27d8, R130 ;  /* 0x000027d881817810 */ /* 0x004fca0007ffe182 */
[----:B------:R-:W-:-:S05]  /*bd920*/  IMAD.IADD R125, R126, 0x1, R129 ;  /* 0x000000017e7d7824 */ /* 0x000fca00078e0281 */
[----:B------:R2:W-:Y:S01]  /*bd930*/  STL.U8 [R125], R124 ;  /* 0x0000007c7d007387 */ /* 0x0005e20000100000 */
        /* <DEDUP_REMOVED lines=13> */
.L_x_3787:
[----:B------:R-:W-:-:S13]  /*bda10*/  ISETP.NE.AND P0, PT, R128, 0x47, PT ;  /* 0x000000478000780c */ /* 0x000fda0003f05270 */
[----:B------:R-:W-:Y:S05]  /*bda20*/  @!P0 BRA `(.L_x_3790) ;  /* 0x0000000000148947 */ /* 0x000fea0003800000 */
[----:B------:R-:W-:Y:S01]  /*bda30*/  ISETP.NE.AND P0, PT, R128, 0x54, PT ;  /* 0x000000548000780c */ /* 0x000fe20003f05270 */
[----:B--2---:R-:W-:-:S12]  /*bda40*/  IMAD.MOV.U32 R124, RZ, RZ, 0x3 ;  /* 0x00000003ff7c7424 */ /* 0x004fd800078e00ff */
[----:B------:R-:W-:Y:S05]  /*bda50*/  @!P0 BRA `(.L_x_3788) ;  /* 0x00000000000c8947 */ /* 0x000fea0003800000 */
.L_x_3789:
[----:B------:R-:W-:Y:S01]  /*bda60*/  IMAD.MOV.U32 R124, RZ, RZ, 0x4 ;  /* 0x00000004ff7c7424 */ /* 0x000fe200078e00ff */
[----:B------:R-:W-:Y:S06]  /*bda70*/  BRA `(.L_x_3788) ;  /* 0x0000000000047947 */ /* 0x000fec0003800000 */
.L_x_3790:
[----:B--2---:R-:W-:-:S07]  /*bda80*/  IMAD.MOV.U32 R124, RZ, RZ, 0x2 ;  /* 0x00000002ff7c7424 */ /* 0x004fce00078e00ff */
.L_x_3788:
[----:B------:R-:W-:Y:S05]  /*bda90*/  BSYNC.RECONVERGENT B0 ;  /* 0x0000000000007941 */ /* 0x000fea0003800200 */
.L_x_3786:
[----:B------:R-:W-:Y:S02]  /*bdaa0*/  IADD3 R126, PT, PT, R129, 0x1, R126 ;  /* 0x00000001817e7810 */ /* 0x000fe40007ffe07e */
[----:B------:R-:W-:-:S03]  /*bdab0*/  ISETP.NE.AND P0, PT, R127, 0x2, PT ;  /* 0x000000027f00780c */ /* 0x000fc60003f05270 */
[----:B------:R4:W-:Y:S10]  /*bdac0*/  STL.U8 [R126], R124 ;  /* 0x0000007c7e007387 */ /* 0x0009f40000100000 */
        /* <DEDUP_REMOVED lines=13> */
.L_x_3792:
[----:B------:R-:W-:-:S13]  /*bdba0*/  ISETP.NE.AND P0, PT, R121, 0x47, PT ;  /* 0x000000477900780c */ /* 0x000fda0003f05270 */
[----:B------:R-:W-:Y:S05]  /*bdbb0*/  @!P0 BRA `(.L_x_3795) ;  /* 0x0000000000148947 */ /* 0x000fea0003800000 */
[----:B------:R-:W-:Y:S01]  /*bdbc0*/  ISETP.NE.AND P0, PT, R121, 0x54, PT ;  /* 0x000000547900780c */ /* 0x000fe20003f05270 */
[----:B------:R-:W-:-:S12]  /*bdbd0*/  IMAD.MOV.U32 R120, RZ, RZ, 0x3 ;  /* 0x00000003ff787424 */ /* 0x000fd800078e00ff */
[----:B------:R-:W-:Y:S05]  /*bdbe0*/  @!P0 BRA `(.L_x_3793) ;  /* 0x00000000000c8947 */ /* 0x000fea0003800000 */
.L_x_3794:
[----:B------:R-:W-:Y:S01]  /*bdbf0*/  IMAD.MOV.U32 R120, RZ, RZ, 0x4 ;  /* 0x00000004ff787424 */ /* 0x000fe200078e00ff */
[----:B------:R-:W-:Y:S06]  /*bdc00*/  BRA `(.L_x_3793) ;  /* 0x0000000000047947 */ /* 0x000fec0003800000 */
.L_x_3795:
[----:B------:R-:W-:-:S07]  /*bdc10*/  IMAD.MOV.U32 R120, RZ, RZ, 0x2 ;  /* 0x00000002ff787424 */ /* 0x000fce00078e00ff */
.L_x_3793:
[----:B------:R-:W-:Y:S05]  /*bdc20*/  BSYNC.RECONVERGENT B0 ;  /* 0x0000000000007941 */ /* 0x000fea0003800200 */
.L_x_3791:
[----:B------:R4:W-:Y:S02]  /*bdc30*/  STL.U8 [R125+0x2], R120 ;  /* 0x000002787d007387 */ /* 0x0009e40000100000 */
.L_x_3757:
[----:B------:R-:W-:Y:S05]  /*bdc40*/  BSYNC.RECONVERGENT B1 ;  /* 0x0000000000017941 */ /* 0x000fea0003800200 */
.L_x_3756:
        /* <DEDUP_REMOVED lines=9> */
[----:B----4-:R-:W-:Y:S01]  /*bdce0*/  LOP3.LUT R120, R122, 0x7ffffffc, RZ, 0xc0, !PT ;  /* 0x7ffffffc7a787812 */ /* 0x010fe200078ec0ff */
[----:B------:R-:W-:-:S07]  /*bdcf0*/  IMAD.MOV.U32 R121, RZ, RZ, 0x1 ;  /* 0x00000001ff797424 */ /* 0x000fce00078e00ff */
.L_x_3820:
        /* <DEDUP_REMOVED lines=14> */
.L_x_3801:
[----:B------:R-:W-:-:S13]  /*bdde0*/  ISETP.NE.AND P2, PT, R125, 0x47, PT ;  /* 0x000000477d00780c */ /* 0x000fda0003f45270 */
[----:B------:R-:W-:Y:S05]  /*bddf0*/  @!P2 BRA `(.L_x_3804) ;  /* 0x000000000014a947 */ /* 0x000fea0003800000 */
[----:B------:R-:W-:Y:S01]  /*bde00*/  ISETP.NE.AND P2, PT, R125, 0x54, PT ;  /* 0x000000547d00780c */ /* 0x000fe20003f45270 */
[----:B------:R-:W-:-:S12]  /*bde10*/  IMAD.MOV.U32 R124, RZ, RZ, 0x3 ;  /* 0x00000003ff7c7424 */ /* 0x000fd800078e00ff */
[----:B------:R-:W-:Y:S05]  /*bde20*/  @!P2 BRA `(.L_x_3802) ;  /* 0x00000000000ca947 */ /* 0x000fea0003800000 */
.L_x_3803:
[----:B------:R-:W-:Y:S01]  /*bde30*/  IMAD.MOV.U32 R124, RZ, RZ, 0x4 ;  /* 0x00000004ff7c7424 */ /* 0x000fe200078e00ff */
[----:B------:R-:W-:Y:S06]  /*bde40*/  BRA `(.L_x_3802) ;  /* 0x0000000000047947 */ /* 0x000fec0003800000 */
.L_x_3804:
[----:B------:R-:W-:-:S07]  /*bde50*/  IMAD.MOV.U32 R124, RZ, RZ, 0x2 ;  /* 0x00000002ff7c7424 */ /* 0x000fce00078e00ff */
.L_x_3802:
[----:B------:R-:W-:Y:S05]  /*bde60*/  BSYNC.RECONVERGENT B2 ;  /* 0x0000000000027941 */ /* 0x000fea0003800200 */
.L_x_3800:
[----:B------:R-:W2:Y:S01]  /*bde70*/  LDC R125, c[0x0][0x2f8] ;  /* 0x0000be00ff7d7b82 */ /* 0x000ea20000000800 */
[----:B------:R-:W-:-:S04]  /*bde80*/  MOV R127, UR9 ;  /* 0x00000009007f7c02 */ /* 0x000fc80008000f00 */
        /* <DEDUP_REMOVED lines=18> */
.L_x_3806:
[----:B------:R-:W-:-:S13]  /*bdfb0*/  ISETP.NE.AND P2, PT, R125, 0x47, PT ;  /* 0x000000477d00780c */ /* 0x000fda0003f45270 */
[----:B------:R-:W-:Y:S05]  /*bdfc0*/  @!P2 BRA `(.L_x_3809) ;  /* 0x000000000014a947 */ /* 0x000fea0003800000 */
[----:B------:R-:W-:Y:S01]  /*bdfd0*/  ISETP.NE.AND P2, PT, R125, 0x54, PT ;  /* 0x000000547d00780c */ /* 0x000fe20003f45270 */
[----:B------:R-:W-:-:S12]  /*bdfe0*/  IMAD.MOV.U32 R124, RZ, RZ, 0x3 ;  /* 0x00000003ff7c7424 */ /* 0x000fd800078e00ff */
[----:B------:R-:W-:Y:S05]  /*bdff0*/  @!P2 BRA `(.L_x_3807) ;  /* 0x00000000000ca947 */ /* 0x000fea0003800000 */
.L_x_3808:
[----:B------:R-:W-:Y:S01]  /*be000*/  IMAD.MOV.U32 R124, RZ, RZ, 0x4 ;  /* 0x00000004ff7c7424 */ /* 0x000fe200078e00ff */
[----:B------:R-:W-:Y:S06]  /*be010*/  BRA `(.L_x_3807) ;  /* 0x0000000000047947 */ /* 0x000fec0003800000 */
.L_x_3809:
[----:B------:R-:W-:-:S07]  /*be020*/  IMAD.MOV.U32 R124, RZ, RZ, 0x2 ;  /* 0x00000002ff7c7424 */ /* 0x000fce00078e00ff */
.L_x_3807:
[----:B------:R-:W-:Y:S05]  /*be030*/  BSYNC.RECONVERGENT B2 ;  /* 0x0000000000027941 */ /* 0x000fea0003800200 */
.L_x_3805:
        /* <DEDUP_REMOVED lines=15> */
.L_x_3811:
[----:B------:R-:W-:-:S13]  /*be130*/  ISETP.NE.AND P2, PT, R125, 0x47, PT ;  /* 0x000000477d00780c */ /* 0x000fda0003f45270 */
[----:B------:R-:W-:Y:S05]  /*be140*/  @!P2 BRA `(.L_x_3814) ;  /* 0x000000000014a947 */ /* 0x000fea0003800000 */
[----:B------:R-:W-:Y:S01]  /*be150*/  ISETP.NE.AND P2, PT, R125, 0x54, PT ;  /* 0x000000547d00780c */ /* 0x000fe20003f45270 */
[----:B------:R-:W-:-:S12]  /*be160*/  IMAD.MOV.U32 R124, RZ, RZ, 0x3 ;  /* 0x00000003ff7c7424 */ /* 0x000fd800078e00ff */
[----:B------:R-:W-:Y:S05]  /*be170*/  @!P2 BRA `(.L_x_3812) ;  /* 0x00000000000ca947 */ /* 0x000fea0003800000 */
.L_x_3813:
[----:B------:R-:W-:Y:S01]  /*be180*/  IMAD.MOV.U32 R124, RZ, RZ, 0x4 ;  /* 0x00000004ff7c7424 */ /* 0x000fe200078e00ff */
[----:B------:R-:W-:Y:S06]  /*be190*/  BRA `(.L_x_3812) ;  /* 0x0000000000047947 */ /* 0x000fec0003800000 */
.L_x_3814:
[----:B------:R-:W-:-:S07]  /*be1a0*/  IMAD.MOV.U32 R124, RZ, RZ, 0x2 ;  /* 0x00000002ff7c7424 */ /* 0x000fce00078e00ff */
.L_x_3812:
[----:B------:R-:W-:Y:S05]  /*be1b0*/  BSYNC.RECONVERGENT B2 ;  /* 0x0000000000027941 */ /* 0x000fea0003800200 */
.L_x_3810:
        /* <DEDUP_REMOVED lines=16> */
.L_x_3816:
[----:B------:R-:W-:-:S13]  /*be2c0*/  ISETP.NE.AND P2, PT, R125, 0x47, PT ;  /* 0x000000477d00780c */ /* 0x000fda0003f45270 */
[----:B------:R-:W-:Y:S05]  /*be2d0*/  @!P2 BRA `(.L_x_3819) ;  /* 0x000000000014a947 */ /* 0x000fea0003800000 */
[----:B------:R-:W-:Y:S01]  /*be2e0*/  ISETP.NE.AND P2, PT, R125, 0x54, PT ;  /* 0x000000547d00780c */ /* 0x000fe20003f45270 */
[----:B------:R-:W-:-:S12]  /*be2f0*/  IMAD.MOV.U32 R124, RZ, RZ, 0x3 ;  /* 0x00000003ff7c7424 */ /* 0x000fd800078e00ff */
[----:B------:R-:W-:Y:S05]  /*be300*/  @!P2 BRA `(.L_x_3817) ;  /* 0x00000000000ca947 */ /* 0x000fea0003800000 */
.L_x_3818:
[----:B------:R-:W-:Y:S01]  /*be310*/  IMAD.MOV.U32 R124, RZ, RZ, 0x4 ;  /* 0x00000004ff7c7424 */ /* 0x000fe200078e00ff */
[----:B------:R-:W-:Y:S06]  /*be320*/  BRA `(.L_x_3817) ;  /* 0x0000000000047947 */ /* 0x000fec0003800000 */
.L_x_3819:
[----:B------:R-:W-:-:S07]  /*be330*/  IMAD.MOV.U32 R124, RZ, RZ, 0x2 ;  /* 0x00000002ff7c7424 */ /* 0x000fce00078e00ff */
.L_x_3817:
[----:B------:R-:W-:Y:S05]  /*be340*/  BSYNC.RECONVERGENT B2 ;  /* 0x0000000000027941 */ /* 0x000fea0003800200 */
.L_x_3815:
[----:B------:R2:W-:Y:S01]  /*be350*/  STL.U8 [R127+0x3], R124 ;  /* 0x0000037c7f007387 */ /* 0x0005e20000100000 */
[----:B------:R-:W-:Y:S01]  /*be360*/  ISETP.NE.AND P2, PT, R128, R120, PT ;  /* 0x000000788000720c */ /* 0x000fe20003f45270 */
[----:B------:R-:W-:-:S12]  /*be370*/  VIADD R121, R121, 0x4 ;  /* 0x0000000479797836 */ /* 0x000fd80000000000 */
[----:B--2---:R-:W-:Y:S05]  /*be380*/  @P2 BRA `(.L_x_3820) ;  /* 0xfffffff8005c2947 */ /* 0x004fea000383ffff */
.L_x_3799:
[----:B------:R-:W-:Y:S05]  /*be390*/  BSYNC.RECONVERGENT B0 ;  /* 0x0000000000007941 */ /* 0x000fea0003800200 */
.L_x_3798:
[----:B------:R-:W-:-:S13]  /*be3a0*/  ISETP.NE.AND P2, PT, R126, RZ, PT ;  /* 0x000000ff7e00720c */ /* 0x000fda0003f45270 */
[----:B------:R-:W-:Y:S05]  /*be3b0*/  @!P2 BRA `(.L_x_3797) ;  /* 0x000000040050a947 */ /* 0x000fea0003800000 */
[----:B--2---:R-:W-:-:S04]  /*be3c0*/  IADD3 R124, PT, PT, -R121, R122, RZ ;  /* 0x0000007a797c7210 */ /* 0x004fc80007ffe1ff */
[----:B------:R-:W-:-:S05]  /*be3d0*/  IADD3 R124, P2, PT, R182, R124, RZ ;  /* 0x0000007cb67c7210 */ /* 0x000fca0007f5e0ff */
[----:B----4-:R-:W-:-:S06]  /*be3e0*/  IMAD.X R125, RZ, RZ, R183, P2 ;  /* 0x000000ffff7d7224 */ /* 0x010fcc00010e06b7 */
        /* <DEDUP_REMOVED lines=12> */
.L_x_3822:
[----:B------:R-:W-:-:S13]  /*be4b0*/  ISETP.NE.AND P2, PT, R125, 0x47, PT ;  /* 0x000000477d00780c */ /* 0x000fda0003f45270 */
[----:B------:R-:W-:Y:S05]  /*be4c0*/  @!P2 BRA `(.L_x_3825) ;  /* 0x000000000014a947 */ /* 0x000fea0003800000 */
[----:B------:R-:W-:Y:S01]  /*be4d0*/  ISETP.NE.AND P2, PT, R125, 0x54, PT ;  /* 0x000000547d00780c */ /* 0x000fe20003f45270 */
[----:B------:R-:W-:-:S12]  /*be4e0*/  IMAD.MOV.U32 R124, RZ, RZ, 0x3 ;  /* 0x00000003ff7c7424 */ /* 0x000fd800078e00ff */
[----:B------:R-:W-:Y:S05]  /*be4f0*/  @!P2 BRA `(.L_x_3823) ;  /* 0x00000000000ca947 */ /* 0x000fea0003800000 */
.L_x_3824:
[----:B------:R-:W-:Y:S01]  /*be500*/  IMAD.MOV.U32 R124, RZ, RZ, 0x4 ;  /* 0x00000004ff7c7424 */ /* 0x000fe200078e00ff */
[----:B------:R-:W-:Y:S06]  /*be510*/  BRA `(.L_x_3823) ;  /* 0x0000000000047947 */ /* 0x000fec0003800000 */
.L_x_3825:
[----:B------:R-:W-:-:S07]  /*be520*/  IMAD.MOV.U32 R124, RZ, RZ, 0x2 ;  /* 0x00000002ff7c7424 */ /* 0x000fce00078e00ff */
.L_x_3823:
[----:B------:R-:W-:Y:S05]  /*be530*/  BSYNC.RECONVERGENT B0 ;  /* 0x0000000000007941 */ /* 0x000fea0003800200 */
.L_x_3821:
        /* <DEDUP_REMOVED lines=23> */
.L_x_3827:
[----:B------:R-:W-:-:S13]  /*be6b0*/  ISETP.NE.AND P2, PT, R125, 0x47, PT ;  /* 0x000000477d00780c */ /* 0x000fda0003f45270 */
[----:B------:R-:W-:Y:S05]  /*be6c0*/  @!P2 BRA `(.L_x_3830) ;  /* 0x000000000014a947 */ /* 0x000fea0003800000 */
[----:B------:R-:W-:Y:S01]  /*be6d0*/  ISETP.NE.AND P2, PT, R125, 0x54, PT ;  /* 0x000000547d00780c */ /* 0x000fe20003f45270 */
[----:B------:R-:W-:-:S12]  /*be6e0*/  IMAD.MOV.U32 R124, RZ, RZ, 0x3 ;  /* 0x00000003ff7c7424 */ /* 0x000fd800078e00ff */
[----:B------:R-:W-:Y:S05]  /*be6f0*/  @!P2 BRA `(.L_x_3828) ;  /* 0x00000000000ca947 */ /* 0x000fea0003800000 */
.L_x_3829:
[----:B------:R-:W-:Y:S01]  /*be700*/  IMAD.MOV.U32 R124, RZ, RZ, 0x4 ;  /* 0x00000004ff7c7424 */ /* 0x000fe200078e00ff */
[----:B------:R-:W-:Y:S06]  /*be710*/  BRA `(.L_x_3828) ;  /* 0x0000000000047947 */ /* 0x000fec0003800000 */
.L_x_3830:
[----:B------:R-:W-:-:S07]  /*be720*/  IMAD.MOV.U32 R124, RZ, RZ, 0x2 ;  /* 0x00000002ff7c7424 */ /* 0x000fce00078e00ff */
.L_x_3828:
[----:B------:R-:W-:Y:S05]  /*be730*/  BSYNC.RECONVERGENT B0 ;  /* 0x0000000000007941 */ /* 0x000fea0003800200 */
.L_x_3826:
        /* <DEDUP_REMOVED lines=18> */
.L_x_3832:
[----:B------:R-:W-:-:S13]  /*be860*/  ISETP.NE.AND P2, PT, R124, 0x47, PT ;  /* 0x000000477c00780c */ /* 0x000fda0003f45270 */
[----:B------:R-:W-:Y:S05]  /*be870*/  @!P2 BRA `(.L_x_3835) ;  /* 0x000000000014a947 */ /* 0x000fea0003800000 */
[----:B------:R-:W-:Y:S01]  /*be880*/  ISETP.NE.AND P2, PT, R124, 0x54, PT ;  /* 0x000000547c00780c */ /* 0x000fe20003f45270 */
[----:B------:R-:W-:-:S12]  /*be890*/  IMAD.MOV.U32 R121, RZ, RZ, 0x3 ;  /* 0x00000003ff797424 */ /* 0x000fd800078e00ff */
[----:B------:R-:W-:Y:S05]  /*be8a0*/  @!P2 BRA `(.L_x_3833) ;  /* 0x00000000000ca947 */ /* 0x000fea0003800000 */
.L_x_3834:
[----:B------:R-:W-:Y:S01]  /*be8b0*/  IMAD.MOV.U32 R121, RZ, RZ, 0x4 ;  /* 0x00000004ff797424 */ /* 0x000fe200078e00ff */
[----:B------:R-:W-:Y:S06]  /*be8c0*/  BRA `(.L_x_3833) ;  /* 0x0000000000047947 */ /* 0x000fec0003800000 */
.L_x_3835:
[----:B------:R-:W-:-:S07]  /*be8d0*/  IMAD.MOV.U32 R121, RZ, RZ, 0x2 ;  /* 0x00000002ff797424 */ /* 0x000fce00078e00ff */
.L_x_3833:
[----:B------:R-:W-:Y:S05]  /*be8e0*/  BSYNC.RECONVERGENT B0 ;  /* 0x0000000000007941 */ /* 0x000fea0003800200 */
.L_x_3831:
[----:B------:R2:W-:Y:S02]  /*be8f0*/  STL.U8 [R120+0x2], R121 ;  /* 0x0000027978007387 */ /* 0x0005e40000100000 */
.L_x_3797:
[----:B------:R-:W-:Y:S05]  /*be900*/  BSYNC.RECONVERGENT B1 ;  /* 0x0000000000017941 */ /* 0x000fea0003800200 */
.L_x_3796:
[----:B------:R-:W5:Y:S01]  /*be910*/  LDC R126, c[0x0][0x2f8] ;  /* 0x0000be00ff7e7b82 */ /* 0x000f620000000800 */
[----:B------:R-:W-:Y:S01]  /*be920*/  MOV R127, UR9 ;  /* 0x00000009007f7c02 */ /* 0x000fe20008000f00 */
[----:B--2-4-:R-:W-:Y:S01]  /*be930*/  IMAD.U32 R125, RZ, RZ, UR9 ;  /* 0x00000009ff7d7e24 */ /* 0x014fe2000f8e00ff */
[----:B------:R-:W-:Y:S01]  /*be940*/  BSSY.RECONVERGENT B5, `(.L_x_3836) ;  /* 0x00004dd000057945 */ /* 0x000fe20003800200 */
[----:B------:R-:W-:-:S04]  /*be950*/  IMAD.MOV.U32 R120, RZ, RZ, 0x4 ;  /* 0x00000004ff787424 */ /* 0x000fc800078e00ff */
        /* <DEDUP_REMOVED lines=15> */
.L_x_3844:
        /* <DEDUP_REMOVED lines=16> */
.L_x_3843:
[----:B------:R-:W2:Y:S01]  /*beb50*/  LDC R129, c[0x0][0x2f8] ;  /* 0x0000be00ff817b82 */ /* 0x000ea20000000800 */
[----:B------:R-:W-:-:S05]  /*beb60*/  IMAD.U32 R130, RZ, RZ, UR9 ;  /* 0x00000009ff827e24 */ /* 0x000fca000f8e00ff */
[----:B--2---:R-:W-:-:S05]  /*beb70*/  IADD3 R129, PT, PT, -R129, 0x27f3, R130 ;  /* 0x000027f381817810 */ /* 0x004fca0007ffe182 */
[----:B------:R-:W-:-:S05]  /*beb80*/  IMAD.IADD R129, R128, 0x1, R129 ;  /* 0x0000000180817824 */ /* 0x000fca00078e0281 */
[----:B------:R-:W2:Y:S01]  /*beb90*/  LDL.S8 R130, [R129] ;  /* 0x0000000081827983 */ /* 0x000ea20000100200 */
[----:B------:R-:W4:Y:S01]  /*beba0*/  LDC R176, c[0x0][0x2f8] ;  /* 0x0000be00ffb07b82 */ /* 0x000f220000000800 */
[----:B------:R-:W-:Y:S02]  /*bebb0*/  IMAD.IADD R173, R127, 0x1, R128 ;  /* 0x000000017fad7824 */ /* 0x000fe400078e0280 */
[----:B------:R-:W-:-:S05]  /*bebc0*/  IMAD.U32 R175, RZ, RZ, UR9 ;  /* 0x00000009ffaf7e24 */ /* 0x000fca000f8e00ff */
[----:B------:R-:W0:Y:S01]  /*bebd0*/  LDC R174, c[0x0][0x2f8] ;  /* 0x0000be00ffae7b82 */ /* 0x000e220000000800 */
[----:B----4-:R-:W-:-:S05]  /*bebe0*/  IADD3 R176, PT, PT, -R176, UR9, RZ ;  /* 0x00000009b0b07c10 */ /* 0x010fca000fffe1ff */
[----:B------:R-:W-:Y:S01]  /*bebf0*/  IMAD R172, R173, 0x8, R176 ;  /* 0x00000008adac7824 */ /* 0x000fe200078e02b0 */
[----:B0-----:R-:W-:-:S05]  /*bec00*/  IADD3 R174, PT, PT, -R174, 0x1388, R175 ;  /* 0x00001388aeae7810 */ /* 0x001fca0007ffe1af */
        /* <DEDUP_REMOVED lines=9> */
[----:B------:R-:W-:Y:S01]  /*beca0*/  @!P2 IMAD.MOV.U32 R130, RZ, RZ, 0x0 ;  /* 0x00000000ff82a424 */ /* 0x000fe200078e00ff */
[----:B------:R-:W-:-:S05]  /*becb0*/  @!P2 MOV R131, 0xc0a93000 ;  /* 0xc0a930000083a802 */ /* 0x000fca0000000f00 */
        /* <DEDUP_REMOVED lines=34> */
[----:B------:R-:W-:Y:S02]  /*beee0*/  ISETP.NE.AND P2, PT, R129, 0x3, PT ;  /* 0x000000038100780c */ /* 0x000fe40003f45270 */
[C---:B------:R-:W-:Y:S01]  /*beef0*/  IADD3 R129, PT, PT, R128.reuse, 0x3, RZ ;  /* 0x0000000380817810 */ /* 0x040fe20007ffe0ff */
[----:B------:R-:W-:-:S04]  /*bef00*/  VIADD R128, R128, 0x4 ;  /* 0x0000000480807836 */ /* 0x000fc80000000000 */
[----:B0-----:R-:W-:-:S04]  /*bef10*/  IMAD.IADD R173, R127, 0x1, R129 ;  /* 0x000000017fad7824 */ /* 0x001fc800078e0281 */
[C---:B------:R-:W-:Y:S02]  /*bef20*/  IMAD R172, R173.reuse, 0x8, R176 ;  /* 0x00000008adac7824 */ /* 0x040fe400078e02b0 */
[----:B------:R-:W-:Y:S02]  /*bef30*/  @P2 IMAD.MOV.U32 R130, RZ, RZ, 0x0 ;  /* 0x00000000ff822424 */ /* 0x000fe400078e00ff */
[----:B------:R-:W-:Y:S02]  /*bef40*/  @P2 IMAD.MOV.U32 R131, RZ, RZ, 0x7ff00000 ;  /* 0x7ff00000ff832424 */ /* 0x000fe400078e00ff */
[----:B------:R-:W-:-:S03]  /*bef50*/  IMAD R173, R173, 0x8, R174 ;  /* 0x00000008adad7824 */ /* 0x000fc600078e02ae */
        /* <DEDUP_REMOVED lines=8> */
[----:B--2---:R-:W-:Y:S05]  /*befe0*/  @P2 BRA `(.L_x_3843) ;  /* 0xfffffff800d82947 */ /* 0x004fea000383ffff */
.L_x_3842:
[----:B------:R-:W-:Y:S05]  /*beff0*/  BSYNC.RECONVERGENT B2 ;  /* 0x0000000000027941 */ /* 0x000fea0003800200 */
.L_x_3841:
[----:B------:R-:W-:Y:S05]  /*bf000*/  @!P1 BRA `(.L_x_3840) ;  /* 0x0000000000ec9947 */ /* 0x000fea0003800000 */
        /* <DEDUP_REMOVED lines=21> */
[----:B------:R-:W-:Y:S01]  /*bf160*/  @!P1 IMAD.MOV.U32 R130, RZ, RZ, 0x0 ;  /* 0x00000000ff829424 */ /* 0x000fe200078e00ff */
[----:B------:R-:W-:-:S05]  /*bf170*/  @!P1 MOV R131, 0xc0a93000 ;  /* 0xc0a9300000839802 */ /* 0x000fca0000000f00 */
        /* <DEDUP_REMOVED lines=36> */
.L_x_3840:
[----:B------:R-:W-:Y:S05]  /*bf3c0*/  BSYNC.RECONVERGENT B1 ;  /* 0x0000000000017941 */ /* 0x000fea0003800200 */
.L_x_3839:
[C---:B------:R-:W-:Y:S01]  /*bf3d0*/  ISETP.NE.AND P1, PT, R124.reuse, R123, PT ;  /* 0x0000007b7c00720c */ /* 0x040fe20003f25270 */
[----:B------:R-:W-:-:S12]  /*bf3e0*/  VIADD R124, R124, 0x1 ;  /* 0x000000017c7c7836 */ /* 0x000fd80000000000 */
[----:B------:R-:W-:Y:S05]  /*bf3f0*/  @P1 BRA `(.L_x_3844) ;  /* 0xfffffff400941947 */ /* 0x000fea000383ffff */
[----:B------:R-:W-:Y:S05]  /*bf400*/  BSYNC.RECONVERGENT B0 ;  /* 0x0000000000007941 */ /* 0x000fea0003800200 */
.L_x_3838:
[----:B------:R-:W-:-:S07]  /*bf410*/  HFMA2 R179, -RZ, RZ, 0, 5.9604644775390625e-08 ;  /* 0x00000001ffb37431 */ /* 0x000fce00000001ff */
.L_x_3908:
[----:B------:R-:W-:Y:S04]  /*bf420*/  BSSY.RECONVERGENT B4, `(.L_x_3845) ;  /* 0x000042b000047945 */ /* 0x000fe80003800200 */
[----:B0-2---:R-:W-:Y:S05]  /*bf430*/  @!P0 BRA `(.L_x_3846) ;  /* 0x0000004000a48947 */ /* 0x005fea0003800000 */
[----:B------:R-:W4:Y:S01]  /*bf440*/  LDC R120, c[0x0][0x2f8] ;  /* 0x0000be00ff787b82 */ /* 0x000f220000000800 */
[----:B------:R-:W-:Y:S02]  /*bf450*/  IMAD.U32 R121, RZ, RZ, UR9 ;  /* 0x00000009ff797e24 */ /* 0x000fe4000f8e00ff */
[----:B------:R-:W-:Y:S02]  /*bf460*/  VIADD R178, R179, 0xffffffff ;  /* 0xffffffffb3b27836 */ /* 0x000fe40000000000 */
[----:B------:R-:W-:Y:S02]  /*bf470*/  IMAD.MOV.U32 R130, RZ, RZ, 0x1 ;  /* 0x00000001ff827424 */ /* 0x000fe400078e00ff */
[CC--:B------:R-:W-:Y:S02]  /*bf480*/  IMAD R172, R178.reuse, R122.reuse, -R122 ;  /* 0x0000007ab2ac7224 */ /* 0x0c0fe400078e0a7a */
[----:B------:R-:W-:Y:S02]  /*bf490*/  IMAD R129, R178, R122, -0x1 ;  /* 0xffffffffb2817424 */ /* 0x000fe400078e027a */
[----:B------:R-:W-:Y:S01]  /*bf4a0*/  VIADD R172, R172, 0xfffffffe ;  /* 0xfffffffeacac7836 */ /* 0x000fe20000000000 */
[----:B----4-:R-:W-:-:S05]  /*bf4b0*/  IADD3 R120, PT, PT, -R120, 0x27d8, R121 ;  /* 0x000027d878787810 */ /* 0x010fca0007ffe179 */
[----:B------:R-:W-:-:S07]  /*bf4c0*/  IMAD.IADD R131, R179, 0x1, R120 ;  /* 0x00000001b3837824 */ /* 0x000fce00078e0278 */
.L_x_3907:
[----:B0-----:R-:W4:Y:S01]  /*bf4d0*/  LDC R120, c[0x0][0x2f8] ;  /* 0x0000be00ff787b82 */ /* 0x001f220000000800 */
[----:B--2---:R-:W-:Y:S01]  /*bf4e0*/  IMAD.IADD R124, R129, 0x1, R130 ;  /* 0x00000001817c7824 */ /* 0x004fe200078e0282 */
[----:B----4-:R-:W-:-:S05]  /*bf4f0*/  IADD3 R120, PT, PT, -R120, UR9, RZ ;  /* 0x0000000978787c10 */ /* 0x010fca000fffe1ff */
        /* <DEDUP_REMOVED lines=9> */
[----:B------:R-:W4:Y:S04]  /*bf590*/  LDL.U8 R126, [R131] ;  /* 0x00000000837e7983 */ /* 0x000f280000100000 */
[----:B--2---:R-:W-:-:S05]  /*bf5a0*/  IADD3 R120, PT, PT, -R120, 0x27f3, R121 ;  /* 0x000027f378787810 */ /* 0x004fca0007ffe179 */
[----:B------:R-:W-:-:S05]  /*bf5b0*/  IMAD.IADD R127, R130, 0x1, R120 ;  /* 0x00000001827f7824 */ /* 0x000fca00078e0278 */
[----:B-----5:R-:W2:Y:S01]  /*bf5c0*/  LDL.U8 R125, [R127] ;  /* 0x000000007f7d7983 */ /* 0x020ea20000100000 */
[----:B------:R-:W0:Y:S01]  /*bf5d0*/  LDC R121, c[0x0][0x2f8] ;  /* 0x0000be00ff797b82 */ /* 0x000e220000000800 */
[----:B------:R-:W-:-:S05]  /*bf5e0*/  IMAD.U32 R173, RZ, RZ, UR9 ;  /* 0x00000009ffad7e24 */ /* 0x000fca000f8e00ff */
[----:B0-----:R-:W-:-:S05]  /*bf5f0*/  IADD3 R121, PT, PT, -R121, 0x1388, R173 ;  /* 0x0000138879797810 */ /* 0x001fca0007ffe1ad */
[----:B------:R-:W-:Y:S01]  /*bf600*/  IMAD R124, R124, 0x8, R121 ;  /* 0x000000087c7c7824 */ /* 0x000fe200078e0279 */
[----:B------:R-:W-:Y:S01]  /*bf610*/  BSSY.RECONVERGENT B1, `(.L_x_3849) ;  /* 0x0000174000017945 */ /* 0x000fe20003800200 */
[----:B----4-:R-:W-:Y:S02]  /*bf620*/  PRMT R176, R126, 0x8880, RZ ;  /* 0x000088807eb07816 */ /* 0x010fe400000000ff */
[----:B--2---:R-:W-:-:S05]  /*bf630*/  PRMT R120, R125, 0x8880, RZ ;  /* 0x000088807d787816 */ /* 0x004fca00000000ff */
[----:B------:R-:W-:-:S05]  /*bf640*/  IMAD.IADD R120, R176, 0x1, R120 ;  /* 0x00000001b0787824 */ /* 0x000fca00078e0278 */
[----:B------:R-:W-:-:S13]  /*bf650*/  ISETP.NE.AND P1, PT, R120, 0x3, PT ;  /* 0x000000037800780c */ /* 0x000fda0003f25270 */
[----:B------:R-:W-:Y:S02]  /*bf660*/  @P1 IMAD.MOV.U32 R120, RZ, RZ, 0x0 ;  /* 0x00000000ff781424 */ /* 0x000fe400078e00ff */
[----:B------:R-:W-:-:S05]  /*bf670*/  @P1 IMAD.MOV.U32 R121, RZ, RZ, -0x40100000 ;  /* 0xbff00000ff791424 */ /* 0x000fca00078e00ff */
[----:B------:R0:W-:Y:S02]  /*bf680*/  @P1 STL.64 [R124], R120 ;  /* 0x000000787c001387 */ /* 0x0001e40000100a00 */
[----:B0-----:R-:W-:-:S05]  /*bf690*/  @P1 IMAD.MOV.U32 R121, RZ, RZ, 0x7ff00000 ;  /* 0x7ff00000ff791424 */ /* 0x001fca00078e00ff */
[----:B------:R0:W-:Y:S01]  /*bf6a0*/  @P1 STL.64 [R128], R120 ;  /* 0x0000007880001387 */ /* 0x0001e20000100a00 */
[----:B------:R-:W-:Y:S01]  /*bf6b0*/  @P1 IMAD.MOV.U32 R182, RZ, RZ, 0x0 ;  /* 0x00000000ffb61424 */ /* 0x000fe200078e00ff */
[----:B------:R-:W-:Y:S01]  /*bf6c0*/  @P1 MOV R199, 0xbff00000 ;  /* 0xbff0000000c71802 */ /* 0x000fe20000000f00 */
[----:B------:R-:W-:Y:S02]  /*bf6d0*/  @P1 IMAD.MOV.U32 R183, RZ, RZ, 0x7ff00000 ;  /* 0x7ff00000ffb71424 */ /* 0x000fe400078e00ff */
[----:B------:R-:W-:Y:S02]  /*bf6e0*/  @P1 IMAD.MOV.U32 R198, RZ, RZ, 0x0 ;  /* 0x00000000ffc61424 */ /* 0x000fe400078e00ff */
[----:B------:R-:W-:Y:S02]  /*bf6f0*/  @P1 IMAD.MOV.U32 R194, RZ, RZ, 0x0 ;  /* 0x00000000ffc21424 */ /* 0x000fe400078e00ff */
[----:B------:R-:W-:Y:S01]  /*bf700*/  @P1 IMAD.MOV.U32 R195, RZ, RZ, 0x7ff00000 ;  /* 0x7ff00000ffc31424 */ /* 0x000fe200078e00ff */
[----:B------:R-:W-:Y:S06]  /*bf710*/  @P1 BRA `(.L_x_3850) ;  /* 0x00000014008c1947 */ /* 0x000fec0003800000 */
[----:B------:R-:W2:Y:S01]  /*bf720*/  LDL.S8 R186, [R127+-0x1] ;  /* 0xffffff007fba7983 */ /* 0x000ea20000100200 */
[----:B------:R-:W4:Y:S03]  /*bf730*/  LDC.64 R184, c[0x0][0x468] ;  /* 0x00011a00ffb87b82 */ /* 0x000f260000000a00 */
[----:B------:R-:W5:Y:S01]  /*bf740*/  LDL.U8 R173, [R131+-0x1] ;  /* 0xffffff0083ad7983 */ /* 0x000f620000100000 */
        /* <DEDUP_REMOVED lines=20> */
[----:B------:R-:W4:Y:S04]  /*bf890*/  LDG.E.64 R196, desc[UR6][R190.64+0x5208] ;  /* 0x00520806bec47981 */ /* 0x000f28000c1e1b00 */
[----:B------:R-:W5:Y:S04]  /*bf8a0*/  LDG.E.64 R198, desc[UR6][R198.64+0xb180] ;  /* 0x00b18006c6c67981 */ /* 0x000f68000c1e1b00 */
[----:B------:R-:W5:Y:S01]  /*bf8b0*/  LDG.E.64 R186, desc[UR6][R186.64+0x8a70] ;  /* 0x008a7006baba7981 */ /* 0x000f62000c1e1b00 */
[----:B------:R-:W-:Y:S01]  /*bf8c0*/  PRMT R173, R173, 0x8880, RZ ;  /* 0x00008880adad7816 */ /* 0x000fe200000000ff */
[----:B------:R-:W-:Y:S05]  /*bf8d0*/  BMOV.32.CLEAR RZ, B0 ;  /* 0x0000000000ff7355 */ /* 0x000fea0000100000 */
[----:B------:R-:W-:Y:S01]  /*bf8e0*/  BSSY.RECONVERGENT B0, `(.L_x_3851) ;  /* 0x000011d000007945 */ /* 0x000fe20003800200 */
[----:B------:R-:W-:Y:S01]  /*bf8f0*/  SHF.R.S32.HI R193, RZ, 0x1f, R173 ;  /* 0x0000001fffc17819 */ /* 0x000fe200000114ad */
[----:B--2---:R-:W-:-:S02]  /*bf900*/  DADD R188, R194, R188 ;  /* 0x00000000c2bc7229 */ /* 0x004fc400000000bc */
[----:B----4-:R-:W-:-:S06]  /*bf910*/  DSETP.GEU.AND P2, PT, |R196|, R174, PT ;  /* 0x000000aec400722a */ /* 0x010fcc0003f4e200 */
[----:B------:R-:W-:Y:S02]  /*bf920*/  DSETP.GT.AND P1, PT, |R188|, R174, PT ;  /* 0x000000aebc00722a */ /* 0x000fe40003f24200 */
[----:B-----5:R-:W-:-:S04]  /*bf930*/  DADD R186, R198, R186 ;  /* 0x00000000c6ba7229 */ /* 0x020fc800000000ba */
        /* <DEDUP_REMOVED lines=49> */
.L_x_3855:
[----:B------:R-:W-:Y:S05]  /*bfc50*/  BSYNC.RECONVERGENT B2 ;  /* 0x0000000000027941 */ /* 0x000fea0003800200 */
.L_x_3854:
        /* <DEDUP_REMOVED lines=32> */
.L_x_3858:
[----:B------:R-:W-:Y:S05]  /*bfe60*/  BSYNC.RECONVERGENT B2 ;  /* 0x0000000000027941 */ /* 0x000fea0003800200 */
.L_x_3857:
        /* <DEDUP_REMOVED lines=12> */
.L_x_3853:
        /* <DEDUP_REMOVED lines=40> */
.L_x_3860:
[----:B------:R-:W-:Y:S05]  /*c01b0*/  BSYNC.RECONVERGENT B2 ;  /* 0x0000000000027941 */ /* 0x000fea0003800200 */
.L_x_3859:
        /* <DEDUP_REMOVED lines=34> */
.L_x_3862:
[----:B------:R-:W-:Y:S05]  /*c03e0*/  BSYNC.RECONVERGENT B2 ;  /* 0x0000000000027941 */ /* 0x000fea0003800200 */
.L_x_3861:
[----:B------:R-:W2:Y:S02]  /*c03f0*/  LDL.LU.64 R174, [R1+0x7db8] ;  /* 0x007db80001ae7983 */ /* 0x000ea40000300a00 */
[----:B--2---:R-:W-:-:S06]  /*c0400*/  DSETP.GEU.AND P1, PT, R190, R174, PT ;  /* 0x000000aebe00722a */ /* 0x004fcc0003f2e000 */
[----:B------:R-:W-:Y:S02]  /*c0410*/  FSEL R173, R174, R190, !P1 ;  /* 0x000000beaead7208 */ /* 0x000fe40004800000 */
[----:B------:R-:W-:Y:S02]  /*c0420*/  FSEL R190, R175, R191, !P1 ;  /* 0x000000bfafbe7208 */ /* 0x000fe40004800000 */
[----:B------:R-:W-:Y:S02]  /*c0430*/  MOV R174, R173 ;  /* 0x000000ad00ae7202 */ /* 0x000fe40000000f00 */
[----:B------:R-:W-:Y:S01]  /*c0440*/  FSEL R184, R184, R186, !P1 ;  /* 0x000000bab8b87208 */ /* 0x000fe20004800000 */
[----:B------:R-:W-:Y:S01]  /*c0450*/  IMAD.MOV.U32 R175, RZ, RZ, R190 ;  /* 0x000000ffffaf7224 */ /* 0x000fe200078e00be */
[----:B------:R-:W-:Y:S02]  /*c0460*/  FSEL R185, R185, R187, !P1 ;  /* 0x000000bbb9b97208 */ /* 0x000fe40004800000 */
[----:B------:R-:W-:-:S02]  /*c0470*/  FSEL R120, R120, R188, !P1 ;  /* 0x000000bc78787208 */ /* 0x000fc40004800000 */
[----:B------:R2:W-:Y:S01]  /*c0480*/  STL.64 [R1+0x7db8], R174 ;  /* 0x007db8ae01007387 */ /* 0x0005e20000100a00 */
[----:B------:R-:W-:Y:S01]  /*c0490*/  FSEL R121, R121, R189, !P1 ;  /* 0x000000bd79797208 */ /* 0x000fe20004800000 */
[----:B------:R-:W-:Y:S06]  /*c04a0*/  BRA `(.L_x_3856) ;  /* 0x0000000400807947 */ /* 0x000fec0003800000 */
.L_x_3852:
        /* <DEDUP_REMOVED lines=49> */
.L_x_3864:
[----:B------:R-:W-:Y:S05]  /*c07c0*/  BSYNC.RECONVERGENT B2 ;  /* 0x0000000000027941 */ /* 0x000fea0003800200 */
.L_x_3863:
        /* <DEDUP_REMOVED lines=34> */
.L_x_3866:
[----:B------:R-:W-:Y:S05]  /*c09f0*/  BSYNC.RECONVERGENT B2 ;  /* 0x0000000000027941 */ /* 0x000fea0003800200 */
.L_x_3865:
        /* <DEDUP_REMOVED lines=11> */
.L_x_3856:
[----:B------:R-:W-:Y:S05]  /*c0ab0*/  BSYNC.RECONVERGENT B0 ;  /* 0x0000000000007941 */ /* 0x000fea0003800200 */
.L_x_3851:
        /* <DEDUP_REMOVED lines=32> */
.L_x_3868:
[----:B------:R-:W-:Y:S05]  /*c0cc0*/  BSYNC.RECONVERGENT B0 ;  /* 0x0000000000007941 */ /* 0x000fea0003800200 */
.L_x_3867:
[----:B------:R-:W2:Y:S02]  /*c0cd0*/  LDL.64 R174, [R1+0x7db8] ;  /* 0x007db80001ae7983 */ /* 0x000ea40000100a00 */
[----:B--2---:R-:W-:-:S06]  /*c0ce0*/  DSETP.GEU.AND P1, PT, R174, R186, PT ;  /* 0x000000baae00722a */ /* 0x004fcc0003f2e000 */
[----:B------:R-:W-:Y:S02]  /*c0cf0*/  FSEL R194, R194, R120, !P1 ;  /* 0x00000078c2c27208 */ /* 0x000fe40004800000 */
[----:B------:R-:W-:Y:S02]  /*c0d00*/  FSEL R120, R195, R121, !P1 ;  /* 0x00000079c3787208 */ /* 0x000fe40004800000 */
[----:B------:R-:W-:Y:S02]  /*c0d10*/  FSEL R198, R198, R184, !P1 ;  /* 0x000000b8c6c67208 */ /* 0x000fe40004800000 */
[----:B------:R-:W-:Y:S01]  /*c0d20*/  FSEL R184, R199, R185, !P1 ;  /* 0x000000b9c7b87208 */ /* 0x000fe20004800000 */
[----:B------:R-:W-:-:S03]  /*c0d30*/  IMAD.MOV.U32 R195, RZ, RZ, R120 ;  /* 0x000000ffffc37224 */ /* 0x000fc600078e0078 */
[----:B------:R-:W-:-:S07]  /*c0d40*/  MOV R199, R184 ;  /* 0x000000b800c77202 */ /* 0x000fce0000000f00 */
.L_x_3850:
[----:B------:R-:W-:Y:S05]  /*c0d50*/  BSYNC.RECONVERGENT B1 ;  /* 0x0000000000017941 */ /* 0x000fea0003800200 */
.L_x_3849:
        /* <DEDUP_REMOVED lines=40> */
[----:B-123--:R-:W-:Y:S05]  /*c0fe0*/  CALL.REL.NOINC `($__internal_0_$__cuda_sm20_div_rn_f64_full) ;  /* 0x00001c9000fc7944 */ /* 0x00efea0003c00000 */
[----:B------:R-:W-:Y:S02]  /*c0ff0*/  IMAD.MOV.U32 R120, RZ, RZ, R174 ;  /* 0x000000ffff787224 */ /* 0x000fe400078e00ae */
[----:B------:R-:W-:-:S07]  /*c1000*/  IMAD.MOV.U32 R121, RZ, RZ, R175 ;  /* 0x000000ffff797224 */ /* 0x000fce00078e00af */
.L_x_3870:
[----:B------:R-:W-:Y:S05]  /*c1010*/  BSYNC.RECONVERGENT B0 ;  /* 0x0000000000007941 */ /* 0x000fea0003800200 */
.L_x_3869:
[----:B------:R-:W0:Y:S01]  /*c1020*/  LDC R174, c[0x0][0x2f8] ;  /* 0x0000be00ffae7b82 */ /* 0x000e220000000800 */
[----:B------:R-:W-:Y:S01]  /*c1030*/  IMAD.IADD R173, R172, 0x1, R130 ;  /* 0x00000001acad7824 */ /* 0x000fe200078e0282 */
[----:B0-----:R-:W-:-:S05]  /*c1040*/  IADD3 R174, PT, PT, -R174, UR9, RZ ;  /* 0x00000009aeae7c10 */ /* 0x001fca000fffe1ff */
[----:B------:R-:W-:-:S06]  /*c1050*/  IMAD R176, R173, 0x8, R174 ;  /* 0x00000008adb07824 */ /* 0x000fcc00078e02ae */
[----:B------:R-:W4:Y:S01]  /*c1060*/  LDL.64 R176, [R176] ;  /* 0x00000000b0b07983 */ /* 0x000f220000100a00 */
[----:B--2---:R-:W-:Y:S01]  /*c1070*/  IMAD.MOV.U32 R194, RZ, RZ, -0x800000 ;  /* 0xff800000ffc27424 */ /* 0x004fe200078e00ff */
[----:B------:R-:W-:Y:S05]  /*c1080*/  BMOV.32.CLEAR RZ, B0 ;  /* 0x0000000000ff7355 */ /* 0x000fea0000100000 */
[----:B------:R-:W-:Y:S01]  /*c1090*/  IMAD.MOV.U32 R195, RZ, RZ, 0x41cdcd64 ;  /* 0x41cdcd64ffc37424 */ /* 0x000fe200078e00ff */
[----:B------:R-:W-:Y:S05]  /*c10a0*/  BSSY.RECONVERGENT B0, `(.L_x_3871) ;  /* 0x0000018000007945 */ /* 0x000fea0003800200 */
[----:B----4-:R-:W-:-:S14]  /*c10b0*/  DSETP.GEU.AND P1, PT, |R176|, R194, PT ;  /* 0x000000c2b000722a */ /* 0x010fdc0003f2e200 */
[----:B------:R-:W-:Y:S05]  /*c10c0*/  @P1 BRA `(.L_x_3872) ;  /* 0x0000000000541947 */ /* 0x000fea0003800000 */
[----:B------:R-:W2:Y:S01]  /*c10d0*/  LDL.U8 R175, [R131+-0x1] ;  /* 0xffffff0083af7983 */ /* 0x000ea20000100000 */
[----:B------:R-:W0:Y:S03]  /*c10e0*/  LDC.64 R190, c[0x0][0x468] ;  /* 0x00011a00ffbe7b82 */ /* 0x000e260000000a00 */
[----:B------:R-:W4:Y:S01]  /*c10f0*/  LDL.U8 R174, [R127+-0x1] ;  /* 0xffffff007fae7983 */ /* 0x000f220000100000 */
[----:B------:R-:W-:Y:S01]  /*c1100*/  UMOV UR10, 0x5197d ;  /* 0x0005197d000a7882 */ /* 0x000fe20000000000 */
[----:B--2---:R-:W-:Y:S02]  /*c1110*/  PRMT R175, R175, 0x3340, R126 ;  /* 0x00003340afaf7816 */ /* 0x004fe4000000007e */
[----:B----4-:R-:W-:-:S04]  /*c1120*/  PRMT R174, R174, 0x3340, RZ ;  /* 0x00003340aeae7816 */ /* 0x010fc800000000ff */
        /* <DEDUP_REMOVED lines=10> */
[----:B0-----:R-:W-:-:S05]  /*c11d0*/  IADD3 R193, PT, PT, -R193, 0x1388, R196 ;  /* 0x00001388c1c17810 */ /* 0x001fca0007ffe1c4 */
[----:B------:R-:W-:-:S05]  /*c11e0*/  IMAD R173, R173, 0x8, R193 ;  /* 0x00000008adad7824 */ /* 0x000fca00078e02c1 */
[----:B------:R-:W2:Y:S01]  /*c11f0*/  LDL.64 R190, [R173] ;  /* 0x00000000adbe7983 */ /* 0x000ea20000100a00 */
[----:B------:R-:W-:Y:S02]  /*c1200*/  DADD R186, R176, R174 ;  /* 0x00000000b0ba7229 */ /* 0x000fe400000000ae */
[----:B--2---:R-:W-:-:S11]  /*c1210*/  DADD R188, R190, R188 ;  /* 0x00000000bebc7229 */ /* 0x004fd600000000bc */
.L_x_3872:
[----:B------:R-:W-:Y:S05]  /*c1220*/  BSYNC.RECONVERGENT B0 ;  /* 0x0000000000007941 */ /* 0x000fea0003800200 */
.L_x_3871:
        /* <DEDUP_REMOVED lines=28> */
.L_x_3874:
[----:B------:R-:W-:Y:S05]  /*c13f0*/  BSYNC.RECONVERGENT B0 ;  /* 0x0000000000007941 */ /* 0x000fea0003800200 */
.L_x_3873:
        /* <DEDUP_REMOVED lines=19> */
[----:B------:R-:W-:Y:S01]  /*c1530*/  IMAD.MOV.U32 R184, RZ, RZ, R176 ;  /* 0x000000ffffb87224 */ /* 0x000fe200078e00b0 */
[----:B------:R-:W-:Y:S01]  /*c1540*/  MOV R182, R186 ;  /* 0x000000ba00b67202 */ /* 0x000fe20000000f00 */
[----:B------:R-:W-:Y:S01]  /*c1550*/  IMAD.MOV.U32 R185, RZ, RZ, R177 ;  /* 0x000000ffffb97224 */ /* 0x000fe200078e00b1 */
[----:B------:R2:W-:Y:S01]  /*c1560*/  STL.64 [R128], R186 ;  /* 0x000000ba80007387 */ /* 0x0005e20000100a00 */
[----:B------:R-:W-:Y:S01]  /*c1570*/  IMAD.MOV.U32 R183, RZ, RZ, R187 ;  /* 0x000000ffffb77224 */ /* 0x000fe200078e00bb */
[----:B------:R-:W-:Y:S06]  /*c1580*/  BRA `(.L_x_3877) ;  /* 0x0000000000187947 */ /* 0x000fec0003800000 */
.L_x_3876:
[----:B------:R0:W-:Y:S01]  /*c1590*/  STL.64 [R124], R174 ;  /* 0x000000ae7c007387 */ /* 0x0001e20000100a00 */
[----:B------:R-:W-:Y:S02]  /*c15a0*/  IMAD.MOV.U32 R184, RZ, RZ, R174 ;  /* 0x000000ffffb87224 */ /* 0x000fe400078e00ae */
[----:B------:R-:W-:Y:S01]  /*c15b0*/  IMAD.MOV.U32 R185, RZ, RZ, R175 ;  /* 0x000000ffffb97224 */ /* 0x000fe200078e00af */
[----:B------:R0:W-:Y:S01]  /*c15c0*/  STL.64 [R128], R188 ;  /* 0x000000bc80007387 */ /* 0x0001e20000100a00 */
[----:B------:R-:W-:Y:S02]  /*c15d0*/  IMAD.MOV.U32 R182, RZ, RZ, R188 ;  /* 0x000000ffffb67224 */ /* 0x000fe400078e00bc */
[----:B------:R-:W-:-:S07]  /*c15e0*/  IMAD.MOV.U32 R183, RZ, RZ, R189 ;  /* 0x000000ffffb77224 */ /* 0x000fce00078e00bd */
.L_x_3877:
[----:B------:R-:W-:Y:S05]  /*c15f0*/  BSYNC.RECONVERGENT B0 ;  /* 0x0000000000007941 */ /* 0x000fea0003800200 */
.L_x_3875:
[----:B------:R-:W0:Y:S01]  /*c1600*/  LDCU.64 UR10, c[0x0][0x468] ;  /* 0x00008d00ff0a77ac */ /* 0x000e220008000a00 */
[----:B--2---:R-:W-:Y:S01]  /*c1610*/  PRMT R186, R125, 0x8880, RZ ;  /* 0x000088807dba7816 */ /* 0x004fe200000000ff */
[----:B------:R-:W-:Y:S01]  /*c1620*/  IMAD.MOV.U32 R204, RZ, RZ, 0x3 ;  /* 0x00000003ffcc7424 */ /* 0x000fe200078e00ff */
[----:B------:R-:W-:Y:S02]  /*c1630*/  PRMT R120, R126, 0x8880, RZ ;  /* 0x000088807e787816 */ /* 0x000fe400000000ff */
[----:B------:R-:W-:Y:S02]  /*c1640*/  SHF.R.S32.HI R187, RZ, 0x1f, R186 ;  /* 0x0000001fffbb7819 */ /* 0x000fe400000114ba */
[----:B------:R-:W-:Y:S01]  /*c1650*/  SHF.R.S32.HI R173, RZ, 0x1f, R120 ;  /* 0x0000001fffad7819 */ /* 0x000fe20000011478 */
[----:B------:R-:W-:-:S04]  /*c1660*/  IMAD.WIDE.U32 R120, R120, 0x5, R186 ;  /* 0x0000000578787825 */ /* 0x000fc800078e00ba */
[----:B------:R-:W-:-:S04]  /*c1670*/  IMAD R173, R173, 0x5, RZ ;  /* 0x00000005adad7824 */ /* 0x000fc800078e02ff */
[----:B------:R-:W-:Y:S01]  /*c1680*/  IMAD.IADD R121, R121, 0x1, R173 ;  /* 0x0000000179797824 */ /* 0x000fe200078e02ad */
[----:B0-----:R-:W-:-:S04]  /*c1690*/  LEA R188, P1, R120, UR10, 0x3 ;  /* 0x0000000a78bc7c11 */ /* 0x001fc8000f8218ff */
[----:B------:R-:W-:-:S09]  /*c16a0*/  LEA.HI.X R189, R120, UR11, R121, 0x3, P1 ;  /* 0x0000000b78bd7c11 */ /* 0x000fd200088f1c79 */
.L_x_3906:
[----:B0-----:R-:W-:Y:S01]  /*c16b0*/  IMAD.IADD R120, R130, 0x1, -R204 ;  /* 0x0000000182787824 */ /* 0x001fe200078e0acc */
        /* <DEDUP_REMOVED lines=12> */
.L_x_3905:
[----:B0-----:R-:W0:Y:S01]  /*c1780*/  LDC R120, c[0x0][0x2f8] ;  /* 0x0000be00ff787b82 */ /* 0x001e220000000800 */
[----:B------:R-:W-:Y:S02]  /*c1790*/  IMAD.MOV.U32 R193, RZ, RZ, R203 ;  /* 0x000000ffffc17224 */ /* 0x000fe400078e00cb */
[----:B------:R-:W-:-:S04]  /*c17a0*/  VIADD R203, R203, 0xffffffff ;  /* 0xffffffffcbcb7836 */ /* 0x000fc80000000000 */
[----:B------:R-:W-:-:S04]  /*c17b0*/  IMAD R173, R203, R122, R202 ;  /* 0x0000007acbad7224 */ /* 0x000fc800078e02ca */
[----:B------:R-:W-:Y:S01]  /*c17c0*/  VIADD R173, R173, 0xffffffff ;  /* 0xffffffffadad7836 */ /* 0x000fe20000000000 */
[----:B0-----:R-:W-:-:S05]  /*c17d0*/  IADD3 R120, PT, PT, -R120, UR9, RZ ;  /* 0x0000000978787c10 */ /* 0x001fca000fffe1ff */
[----:B------:R-:W-:-:S06]  /*c17e0*/  IMAD R120, R173, 0x8, R120 ;  /* 0x00000008ad787824 */ /* 0x000fcc00078e0278 */
        /* <DEDUP_REMOVED lines=12> */
[----:B------:R-:W-:-:S04]  /*c18b0*/  ISETP.NE.AND P2, PT, R208, RZ, PT ;  /* 0x000000ffd000720c */ /* 0x000fc80003f45270 */
[C---:B------:R-:W-:Y:S02]  /*c18c0*/  ISETP.NE.AND P3, PT, R205.reuse, RZ, PT ;  /* 0x000000ffcd00720c */ /* 0x040fe40003f65270 */
[----:B------:R-:W-:Y:S02]  /*c18d0*/  ISETP.GT.AND P2, PT, R205, RZ, !P2 ;  /* 0x000000ffcd00720c */ /* 0x000fe40005744270 */
[C---:B------:R-:W-:Y:S02]  /*c18e0*/  ISETP.GT.AND P3, PT, R208.reuse, RZ, !P3 ;  /* 0x000000ffd000720c */ /* 0x040fe40005f64270 */
[----:B------:R-:W-:Y:S02]  /*c18f0*/  IADD3 R176, PT, PT, R208, R205, RZ ;  /* 0x000000cdd0b07210 */ /* 0x000fe40007ffe0ff */
[----:B------:R-:W-:-:S13]  /*c1900*/  PLOP3.LUT P2, PT, P2, P3, PT, 0xf8, 0x8f ;  /* 0x00000000008f781c */ /* 0x000fda0001747f70 */
[----:B------:R-:W-:Y:S05]  /*c1910*/  @P2 BRA `(.L_x_3883) ;  /* 0x0000000c00b82947 */ /* 0x000fea0003800000 */
[----:B------:R-:W-:Y:S02]  /*c1920*/  ISETP.NE.AND P2, PT, R205, 0x1, PT ;  /* 0x00000001cd00780c */ /* 0x000fe40003f45270 */
[----:B------:R-:W-:-:S13]  /*c1930*/  ISETP.EQ.AND P3, PT, R208, 0x1, PT ;  /* 0x00000001d000780c */ /* 0x000fda0003f62270 */
[----:B------:R-:W-:Y:S05]  /*c1940*/  @!P2 BRA P3, `(.L_x_3884) ;  /* 0x0000000400dca947 */ /* 0x000fea0001800000 */
[----:B------:R-:W0:Y:S01]  /*c1950*/  LDC R175, c[0x0][0x2f8] ;  /* 0x0000be00ffaf7b82 */ /* 0x000e220000000800 */
[----:B------:R-:W-:Y:S01]  /*c1960*/  IMAD.U32 R190, RZ, RZ, UR9 ;  /* 0x00000009ffbe7e24 */ /* 0x000fe2000f8e00ff */
[----:B------:R-:W2:Y:S01]  /*c1970*/  LDL.U8 R197, [R127+-0x1] ;  /* 0xffffff007fc57983 */ /* 0x000ea20000100000 */
[----:B------:R-:W-:-:S03]  /*c1980*/  IMAD.U32 R177, RZ, RZ, UR9 ;  /* 0x00000009ffb17e24 */ /* 0x000fc6000f8e00ff */
[----:B------:R-:W4:Y:S02]  /*c1990*/  LDL.S8 R196, [R131+-0x1] ;  /* 0xffffff0083c47983 */ /* 0x000f240000100200 */
[----:B------:R-:W5:Y:S08]  /*c19a0*/  LDC R174, c[0x0][0x2f8] ;  /* 0x0000be00ffae7b82 */ /* 0x000f700000000800 */
[----:B------:R-:W1:Y:S01]  /*c19b0*/  LDC.64 R198, c[0x0][0x468] ;  /* 0x00011a00ffc67b82 */ /* 0x000e620000000a00 */
[----:B0-----:R-:W-:-:S05]  /*c19c0*/  IADD3 R175, PT, PT, -R175, 0x27d8, R190 ;  /* 0x000027d8afaf7810 */ /* 0x001fca0007ffe1be */
[----:B------:R-:W-:Y:S01]  /*c19d0*/  IMAD.IADD R175, R193, 0x1, R175 ;  /* 0x00000001c1af7824 */ /* 0x000fe200078e02af */
[----:B-----5:R-:W-:-:S05]  /*c19e0*/  IADD3 R174, PT, PT, -R174, 0x27f3, R177 ;  /* 0x000027f3aeae7810 */ /* 0x020fca0007ffe1b1 */
[----:B------:R-:W-:Y:S02]  /*c19f0*/  IMAD.IADD R190, R202, 0x1, R174 ;  /* 0x00000001cabe7824 */ /* 0x000fe400078e02ae */
[----:B------:R-:W5:Y:S04]  /*c1a00*/  LDL.U8 R174, [R175+0x1] ;  /* 0x00000100afae7983 */ /* 0x000f680000100000 */
[----:B------:R-:W3:Y:S04]  /*c1a10*/  LDL.U8 R177, [R190] ;  /* 0x00000000beb17983 */ /* 0x000ee80000100000 */
[----:B------:R-:W5:Y:S04]  /*c1a20*/  LDL.U8 R175, [R175] ;  /* 0x00000000afaf7983 */ /* 0x000f680000100000 */
[----:B------:R-:W4:Y:S01]  /*c1a30*/  LDL.S8 R190, [R190+0x1] ;  /* 0x00000100bebe7983 */ /* 0x000f220000100200 */
[----:B------:R-:W-:Y:S01]  /*c1a40*/  UMOV UR10, 0x5197d ;  /* 0x0005197d000a7882 */ /* 0x000fe20000000000 */
[----:B------:R-:W0:Y:S01]  /*c1a50*/  LDC R201, c[0x0][0x2f8] ;  /* 0x0000be00ffc97b82 */ /* 0x000e220000000800 */
[----:B------:R-:W-:Y:S01]  /*c1a60*/  PRMT R200, R126, 0x3340, RZ ;  /* 0x000033407ec87816 */ /* 0x000fe200000000ff */
[----:B------:R-:W-:-:S05]  /*c1a70*/  IMAD.U32 R209, RZ, RZ, UR9 ;  /* 0x00000009ffd17e24 */ /* 0x000fca000f8e00ff */
[----:B0-----:R-:W-:Y:S02]  /*c1a80*/  IADD3 R201, PT, PT, -R201, 0x1388, R209 ;  /* 0x00001388c9c97810 */ /* 0x001fe40007ffe1d1 */
[----:B--2---:R-:W-:-:S04]  /*c1a90*/  PRMT R197, R197, 0x3340, R125 ;  /* 0x00003340c5c57816 */ /* 0x004fc8000000007d */
[----:B------:R-:W-:Y:S02]  /*c1aa0*/  PRMT R197, R197, 0x5410, R200 ;  /* 0x00005410c5c57816 */ /* 0x000fe400000000c8 */
[----:B---3--:R-:W-:Y:S02]  /*c1ab0*/  PRMT R177, R177, 0x3340, RZ ;  /* 0x00003340b1b17816 */ /* 0x008fe400000000ff */
[----:B-----5:R-:W-:-:S04]  /*c1ac0*/  PRMT R174, R175, 0x3340, R174 ;  /* 0x00003340afae7816 */ /* 0x020fc800000000ae */
[----:B------:R-:W-:Y:S01]  /*c1ad0*/  PRMT R174, R174, 0x5410, R177 ;  /* 0x00005410aeae7816 */ /* 0x000fe200000000b1 */
[----:B-1----:R-:W-:-:S04]  /*c1ae0*/  IMAD.WIDE R176, R176, 0x8, R198 ;  /* 0x00000008b0b07825 */ /* 0x002fc800078e02c6 */
        /* <DEDUP_REMOVED lines=58> */
.L_x_3886:
[----:B------:R-:W-:Y:S05]  /*c1e90*/  BSYNC.RECONVERGENT B6 ;  /* 0x0000000000067941 */ /* 0x000fea0003800200 */
.L_x_3885:
        /* <DEDUP_REMOVED lines=27> */
.L_x_3888:
[----:B------:R-:W-:Y:S05]  /*c2050*/  BSYNC.RECONVERGENT B6 ;  /* 0x0000000000067941 */ /* 0x000fea0003800200 */
.L_x_3887:
[----:B------:R-:W-:-:S06]  /*c2060*/  DSETP.GT.AND P2, PT, R120, R190, PT ;  /* 0x000000be7800722a */ /* 0x000fcc0003f44000 */
[----:B------:R-:W-:Y:S02]  /*c2070*/  FSEL R174, R194, RZ, P2 ;  /* 0x000000ffc2ae7208 */ /* 0x000fe40001000000 */
[----:B------:R-:W-:Y:S02]  /*c2080*/  FSEL R175, R195, +QNAN , P2 ;  /* 0x7ff00000c3af7808 */ /* 0x000fe40001000000 */
[----:B------:R-:W-:Y:S02]  /*c2090*/  FSEL R176, R198, RZ, P2 ;  /* 0x000000ffc6b07208 */ /* 0x000fe40001000000 */
[----:B------:R-:W-:Y:S01]  /*c20a0*/  FSEL R177, R199, -1.875, P2 ;  /* 0xbff00000c7b17808 */ /* 0x000fe20001000000 */
[----:B------:R-:W-:Y:S06]  /*c20b0*/  BRA `(.L_x_3889) ;  /* 0x00000014001c7947 */ /* 0x000fec0003800000 */
.L_x_3884:
[----:B------:R-:W0:Y:S01]  /*c20c0*/  LDC R190, c[0x0][0x2f8] ;  /* 0x0000be00ffbe7b82 */ /* 0x000e220000000800 */
[----:B------:R-:W-:Y:S01]  /*c20d0*/  IMAD.U32 R195, RZ, RZ, UR9 ;  /* 0x00000009ffc37e24 */ /* 0x000fe2000f8e00ff */
[----:B------:R-:W2:Y:S01]  /*c20e0*/  LDL.U8 R177, [R127+-0x1] ;  /* 0xffffff007fb17983 */ /* 0x000ea20000100000 */
[----:B------:R-:W-:-:S03]  /*c20f0*/  IMAD.U32 R194, RZ, RZ, UR9 ;  /* 0x00000009ffc27e24 */ /* 0x000fc6000f8e00ff */
[----:B------:R-:W4:Y:S02]  /*c2100*/  LDL.S8 R175, [R131+-0x1] ;  /* 0xffffff0083af7983 */ /* 0x000f240000100200 */
[----:B------:R-:W5:Y:S01]  /*c2110*/  LDC R191, c[0x0][0x2f8] ;  /* 0x0000be00ffbf7b82 */ /* 0x000f620000000800 */
[----:B0-----:R-:W-:-:S05]  /*c2120*/  IADD3 R190, PT, PT, -R190, 0x27d8, R195 ;  /* 0x000027d8bebe7810 */ /* 0x001fca0007ffe1c3 */
[----:B------:R-:W-:Y:S01]  /*c2130*/  IMAD.IADD R190, R193, 0x1, R190 ;  /* 0x00000001c1be7824 */ /* 0x000fe200078e02be */
[----:B-----5:R-:W-:-:S04]  /*c2140*/  IADD3 R191, PT, PT, -R191, 0x27f3, R194 ;  /* 0x000027f3bfbf7810 */ /* 0x020fc80007ffe1c2 */
[----:B------:R-:W5:Y:S01]  /*c2150*/  LDL.U8 R176, [R190+0x1] ;  /* 0x00000100beb07983 */ /* 0x000f620000100000 */
[----:B------:R-:W0:Y:S01]  /*c2160*/  LDC.64 R194, c[0x0][0x468] ;  /* 0x00011a00ffc27b82 */ /* 0x000e220000000a00 */
[----:B------:R-:W-:Y:S02]  /*c2170*/  IMAD.IADD R174, R202, 0x1, R191 ;  /* 0x00000001caae7824 */ /* 0x000fe400078e02bf */
[----:B------:R-:W5:Y:S04]  /*c2180*/  LDL.U8 R190, [R190] ;  /* 0x00000000bebe7983 */ /* 0x000f680000100000 */
[----:B------:R-:W3:Y:S04]  /*c2190*/  LDL.U8 R191, [R174] ;  /* 0x00000000aebf7983 */ /* 0x000ee80000100000 */
[----:B------:R-:W4:Y:S01]  /*c21a0*/  LDL.S8 R174, [R174+0x1] ;  /* 0x00000100aeae7983 */ /* 0x000f220000100200 */
[----:B------:R-:W1:Y:S01]  /*c21b0*/  LDC R196, c[0x0][0x2f8] ;  /* 0x0000be00ffc47b82 */ /* 0x000e620000000800 */
[----:B------:R-:W-:Y:S01]  /*c21c0*/  UMOV UR10, 0x57d19 ;  /* 0x00057d19000a7882 */ /* 0x000fe20000000000 */
[----:B------:R-:W-:-:S05]  /*c21d0*/  IMAD.U32 R197, RZ, RZ, UR9 ;  /* 0x00000009ffc57e24 */ /* 0x000fca000f8e00ff */
[----:B-1----:R-:W-:-:S05]  /*c21e0*/  IADD3 R196, PT, PT, -R196, 0x1388, R197 ;  /* 0x00001388c4c47810 */ /* 0x002fca0007ffe1c5 */
[----:B------:R-:W-:-:S06]  /*c21f0*/  IMAD R196, R173, 0x8, R196 ;  /* 0x00000008adc47824 */ /* 0x000fcc00078e02c4 */
[----:B------:R-:W4:Y:S01]  /*c2200*/  LDL.64 R196, [R196] ;  /* 0x00000000c4c47983 */ /* 0x000f220000100a00 */
[----:B--2---:R-:W-:Y:S02]  /*c2210*/  PRMT R177, R177, 0x3340, R125 ;  /* 0x00003340b1b17816 */ /* 0x004fe4000000007d */
[----:B-----5:R-:W-:Y:S02]  /*c2220*/  PRMT R176, R190, 0x3340, R176 ;  /* 0x00003340beb07816 */ /* 0x020fe400000000b0 */
[----:B------:R-:W-:Y:S02]  /*c2230*/  PRMT R190, R126, 0x3340, RZ ;  /* 0x000033407ebe7816 */ /* 0x000fe400000000ff */
[----:B---3--:R-:W-:Y:S02]  /*c2240*/  PRMT R191, R191, 0x3340, RZ ;  /* 0x00003340bfbf7816 */ /* 0x008fe400000000ff */
[----:B------:R-:W-:Y:S02]  /*c2250*/  PRMT R177, R177, 0x5410, R190 ;  /* 0x00005410b1b17816 */ /* 0x000fe400000000be */
[----:B------:R-:W-:-:S03]  /*c2260*/  PRMT R176, R176, 0x5410, R191 ;  /* 0x00005410b0b07816 */ /* 0x000fc600000000bf */
[----:B----4-:R-:W-:Y:S01]  /*c2270*/  IDP.4A.S8.U8 R177, R177, UR10, R175 ;  /* 0x0000000ab1b17c26 */ /* 0x010fe200080002af */
[----:B------:R-:W-:Y:S02]  /*c2280*/  UMOV UR10, 0x5197d ;  /* 0x0005197d000a7882 */ /* 0x000fe40000000000 */
[----:B------:R-:W-:Y:S02]  /*c2290*/  IDP.4A.S8.U8 R174, R176, UR10, R174 ;  /* 0x0000000ab0ae7c26 */ /* 0x000fe400080002ae */
[----:B0-----:R-:W-:-:S04]  /*c22a0*/  IMAD.WIDE R176, R177, 0x8, R194 ;  /* 0x00000008b1b07825 */ /* 0x001fc800078e02c2 */
        /* <DEDUP_REMOVED lines=20> */
[----:B------:R-:W-:-:S06]  /*c23f0*/  MOV R120, 0x1 ;  /* 0x0000000100787802 */ /* 0x000fcc0000000f00 */
        /* <DEDUP_REMOVED lines=20> */
.L_x_3891:
[----:B------:R-:W-:Y:S05]  /*c2540*/  BSYNC.RECONVERGENT B6 ;  /* 0x0000000000067941 */ /* 0x000fea0003800200 */
.L_x_3890:
        /* <DEDUP_REMOVED lines=27> */
.L_x_3893:
[----:B------:R-:W-:Y:S05]  /*c2700*/  BSYNC.RECONVERGENT B6 ;  /* 0x0000000000067941 */ /* 0x000fea0003800200 */
.L_x_3892:
        /* <DEDUP_REMOVED lines=15> */
.L_x_3883:
[----:B------:R-:W-:Y:S02]  /*c2800*/  ISETP.NE.AND P2, PT, R205, 0x1, PT ;  /* 0x00000001cd00780c */ /* 0x000fe40003f45270 */
[C---:B------:R-:W-:Y:S02]  /*c2810*/  ISETP.NE.AND P3, PT, R208.reuse, 0x1, PT ;  /* 0x00000001d000780c */ /* 0x040fe40003f65270 */
[----:B------:R-:W-:-:S13]  /*c2820*/  ISETP.EQ.OR P4, PT, R208, 0x1, !P2 ;  /* 0x00000001d000780c */ /* 0x000fda0005782670 */
[----:B------:R-:W-:Y:S05]  /*c2830*/  @P4 BRA `(.L_x_3894) ;  /* 0x0000000400944947 */ /* 0x000fea0003800000 */
[----:B------:R-:W0:Y:S01]  /*c2840*/  LDC R194, c[0x0][0x2f8] ;  /* 0x0000be00ffc27b82 */ /* 0x000e220000000800 */
[----:B------:R-:W-:Y:S01]  /*c2850*/  IMAD.U32 R195, RZ, RZ, UR9 ;  /* 0x00000009ffc37e24 */ /* 0x000fe2000f8e00ff */
[----:B------:R-:W2:Y:S01]  /*c2860*/  LDCU.64 UR10, c[0x0][0x468] ;  /* 0x00008d00ff0a77ac */ /* 0x000ea20008000a00 */
[----:B------:R-:W-:Y:S01]  /*c2870*/  IMAD.U32 R191, RZ, RZ, UR9 ;  /* 0x00000009ffbf7e24 */ /* 0x000fe2000f8e00ff */
[----:B------:R-:W4:Y:S04]  /*c2880*/  LDG.E.64 R198, desc[UR6][R188.64+0xb180] ;  /* 0x00b18006bcc67981 */ /* 0x000f28000c1e1b00 */
[----:B------:R-:W5:Y:S01]  /*c2890*/  LDC R190, c[0x0][0x2f8] ;  /* 0x0000be00ffbe7b82 */ /* 0x000f620000000800 */
[----:B0-----:R-:W-:-:S05]  /*c28a0*/  IADD3 R194, PT, PT, -R194, 0x27f3, R195 ;  /* 0x000027f3c2c27810 */ /* 0x001fca0007ffe1c3 */
[----:B------:R-:W-:Y:S01]  /*c28b0*/  IMAD.IADD R174, R202, 0x1, R194 ;  /* 0x00000001caae7824 */ /* 0x000fe200078e02c2 */
[----:B-----5:R-:W-:-:S05]  /*c28c0*/  IADD3 R190, PT, PT, -R190, 0x27d8, R191 ;  /* 0x000027d8bebe7810 */ /* 0x020fca0007ffe1bf */
[----:B------:R-:W5:Y:S01]  /*c28d0*/  LDL.S8 R174, [R174] ;  /* 0x00000000aeae7983 */ /* 0x000f620000100200 */
[----:B------:R-:W-:Y:S02]  /*c28e0*/  IMAD.IADD R175, R193, 0x1, R190 ;  /* 0x00000001c1af7824 */ /* 0x000fe400078e02be */
[----:B------:R-:W0:Y:S03]  /*c28f0*/  LDC.64 R190, c[0x0][0x468] ;  /* 0x00011a00ffbe7b82 */ /* 0x000e260000000a00 */
[----:B------:R5:W3:Y:S05]  /*c2900*/  LDL.S8 R177, [R175] ;  /* 0x00000000afb17983 */ /* 0x000aea0000100200 */
[----:B------:R-:W1:Y:S01]  /*c2910*/  LDC R196, c[0x0][0x2f8] ;  /* 0x0000be00ffc47b82 */ /* 0x000e620000000800 */
[----:B------:R-:W-:-:S05]  /*c2920*/  IMAD.U32 R197, RZ, RZ, UR9 ;  /* 0x00000009ffc57e24 */ /* 0x000fca000f8e00ff */
[----:B-1----:R-:W-:-:S05]  /*c2930*/  IADD3 R196, PT, PT, -R196, 0x1388, R197 ;  /* 0x00001388c4c47810 */ /* 0x002fca0007ffe1c5 */
[----:B------:R-:W-:Y:S02]  /*c2940*/  IMAD R200, R173, 0x8, R196 ;  /* 0x00000008adc87824 */ /* 0x000fe400078e02c4 */
[----:B------:R-:W4:Y:S04]  /*c2950*/  LDG.E.64 R196, desc[UR6][R188.64+0xb248] ;  /* 0x00b24806bcc47981 */ /* 0x000f28000c1e1b00 */
[----:B------:R-:W4:Y:S01]  /*c2960*/  LDL.64 R200, [R200] ;  /* 0x00000000c8c87983 */ /* 0x000f220000100a00 */
[----:B-----5:R-:W-:-:S03]  /*c2970*/  SHF.R.S32.HI R175, RZ, 0x1f, R174 ;  /* 0x0000001fffaf7819 */ /* 0x020fc600000114ae */
[----:B---3--:R-:W-:-:S04]  /*c2980*/  IMAD.WIDE R174, R177, 0x5, R174 ;  /* 0x00000005b1ae7825 */ /* 0x008fc800078e02ae */
[----:B0-----:R-:W-:Y:S01]  /*c2990*/  IMAD.WIDE R176, R176, 0x8, R190 ;  /* 0x00000008b0b07825 */ /* 0x001fe200078e02be */
[----:B--2---:R-:W-:-:S04]  /*c29a0*/  LEA R194, P2, R174, UR10, 0x3 ;  /* 0x0000000aaec27c11 */ /* 0x004fc8000f8418ff */
        /* <DEDUP_REMOVED lines=43> */
.L_x_3896:
[----:B------:R-:W-:Y:S05]  /*c2c60*/  BSYNC.RECONVERGENT B6 ;  /* 0x0000000000067941 */ /* 0x000fea0003800200 */
.L_x_3895:
        /* <DEDUP_REMOVED lines=27> */
.L_x_3898:
[----:B------:R-:W-:Y:S05]  /*c2e20*/  BSYNC.RECONVERGENT B6 ;  /* 0x0000000000067941 */ /* 0x000fea0003800200 */
.L_x_3897:
[----:B------:R-:W-:-:S06]  /*c2e30*/  DSETP.GT.AND P2, PT, R120, R190, PT ;  /* 0x000000be7800722a */ /* 0x000fcc0003f44000 */
[----:B------:R-:W-:Y:S02]  /*c2e40*/  FSEL R174, R194, RZ, P2 ;  /* 0x000000ffc2ae7208 */ /* 0x000fe40001000000 */
[----:B------:R-:W-:Y:S02]  /*c2e50*/  FSEL R175, R195, +QNAN , P2 ;  /* 0x7ff00000c3af7808 */ /* 0x000fe40001000000 */
[----:B------:R-:W-:Y:S02]  /*c2e60*/  FSEL R176, R198, RZ, P2 ;  /* 0x000000ffc6b07208 */ /* 0x000fe40001000000 */
[----:B------:R-:W-:Y:S01]  /*c2e70*/  FSEL R177, R199, -1.875, P2 ;  /* 0xbff00000c7b17808 */ /* 0x000fe20001000000 */
[----:B------:R-:W-:Y:S06]  /*c2e80*/  BRA `(.L_x_3889) ;  /* 0x0000000400a87947 */ /* 0x000fec0003800000 */
.L_x_3894:
[----:B------:R-:W0:Y:S01]  /*c2e90*/  LDC R190, c[0x0][0x2f8] ;  /* 0x0000be00ffbe7b82 */ /* 0x000e220000000800 */
        /* <DEDUP_REMOVED lines=8> */
[----:B0-----:R-:W-:-:S05]  /*c2f20*/  IADD3 R190, PT, PT, -R190, 0x1388, R191 ;  /* 0x00001388bebe7810 */ /* 0x001fca0007ffe1bf */
[----:B------:R-:W-:-:S06]  /*c2f30*/  IMAD R173, R173, 0x8, R190 ;  /* 0x00000008adad7824 */ /* 0x000fcc00078e02be */
[----:B------:R-:W-:Y:S05]  /*c2f40*/  @!P2 BRA `(.L_x_3900) ;  /* 0x000000000060a947 */ /* 0x000fea0003800000 */
[----:B------:R-:W0:Y:S01]  /*c2f50*/  LDC R196, c[0x0][0x2f8] ;  /* 0x0000be00ffc47b82 */ /* 0x000e220000000800 */
[----:B------:R-:W-:Y:S02]  /*c2f60*/  IMAD.U32 R197, RZ, RZ, UR9 ;  /* 0x00000009ffc57e24 */ /* 0x000fe4000f8e00ff */
[----:B------:R-:W-:-:S05]  /*c2f70*/  IMAD.U32 R191, RZ, RZ, UR9 ;  /* 0x00000009ffbf7e24 */ /* 0x000fca000f8e00ff */
[----:B------:R-:W2:Y:S08]  /*c2f80*/  LDC R190, c[0x0][0x2f8] ;  /* 0x0000be00ffbe7b82 */ /* 0x000eb00000000800 */
[----:B------:R-:W4:Y:S01]  /*c2f90*/  LDC.64 R194, c[0x0][0x468] ;  /* 0x00011a00ffc27b82 */ /* 0x000f220000000a00 */
[----:B0-----:R-:W-:-:S05]  /*c2fa0*/  IADD3 R196, PT, PT, -R196, 0x27d8, R197 ;  /* 0x000027d8c4c47810 */ /* 0x001fca0007ffe1c5 */
[----:B------:R-:W-:Y:S01]  /*c2fb0*/  IMAD.IADD R174, R193, 0x1, R196 ;  /* 0x00000001c1ae7824 */ /* 0x000fe200078e02c4 */
[----:B--2---:R-:W-:-:S05]  /*c2fc0*/  IADD3 R190, PT, PT, -R190, 0x27f3, R191 ;  /* 0x000027f3bebe7810 */ /* 0x004fca0007ffe1bf */
[----:B------:R-:W2:Y:S01]  /*c2fd0*/  LDL.U8 R174, [R174] ;  /* 0x00000000aeae7983 */ /* 0x000ea20000100000 */
[----:B------:R-:W-:-:S06]  /*c2fe0*/  IMAD.IADD R175, R202, 0x1, R190 ;  /* 0x00000001caaf7824 */ /* 0x000fcc00078e02be */
[----:B------:R-:W5:Y:S01]  /*c2ff0*/  LDL.U8 R175, [R175] ;  /* 0x00000000afaf7983 */ /* 0x000f620000100000 */
[----:B------:R-:W-:Y:S01]  /*c3000*/  UMOV UR10, 0x5197d ;  /* 0x0005197d000a7882 */ /* 0x000fe20000000000 */
[----:B----4-:R-:W-:Y:S01]  /*c3010*/  IMAD.WIDE.U32 R176, R176, 0x8, R194 ;  /* 0x00000008b0b07825 */ /* 0x010fe200078e00c2 */
[----:B--2---:R-:W-:Y:S02]  /*c3020*/  PRMT R174, R174, 0x3340, R126 ;  /* 0x00003340aeae7816 */ /* 0x004fe4000000007e */
[----:B-----5:R-:W-:-:S04]  /*c3030*/  PRMT R175, R175, 0x3340, RZ ;  /* 0x00003340afaf7816 */ /* 0x020fc800000000ff */
[----:B------:R-:W-:-:S05]  /*c3040*/  PRMT R174, R174, 0x5410, R175 ;  /* 0x00005410aeae7816 */ /* 0x000fca00000000af */
[----:B------:R-:W-:-:S04]  /*c3050*/  IDP.4A.S8.U8 R174, R174, UR10, R186 ;  /* 0x0000000aaeae7c26 */ /* 0x000fc800080002ba */
[----:B------:R-:W-:Y:S02]  /*c3060*/  IMAD.WIDE R194, R174, 0x8, R194 ;  /* 0x00000008aec27825 */ /* 0x000fe400078e02c2 */
[----:B------:R-:W2:Y:S04]  /*c3070*/  LDG.E.64 R174, desc[UR6][R176.64+0x6268] ;  /* 0x00626806b0ae7981 */ /* 0x000ea8000c1e1b00 */
[----:B------:R-:W2:Y:S04]  /*c3080*/  LDG.E.64 R190, desc[UR6][R194.64+0x1388] ;  /* 0x00138806c2be7981 */ /* 0x000ea8000c1e1b00 */
[----:B------:R-:W4:Y:S04]  /*c3090*/  LDG.E.64 R176, desc[UR6][R176.64+0x5f98] ;  /* 0x005f9806b0b07981 */ /* 0x000f28000c1e1b00 */
[----:B------:R-:W4:Y:S01]  /*c30a0*/  LDG.E.64 R194, desc[UR6][R194.64] ;  /* 0x00000006c2c27981 */ /* 0x000f22000c1e1b00 */
[----:B--2---:R-:W-:-:S02]  /*c30b0*/  DADD R174, R174, R190 ;  /* 0x00000000aeae7229 */ /* 0x004fc400000000be */
[----:B----4-:R-:W-:-:S11]  /*c30c0*/  DADD R194, R176, R194 ;  /* 0x00000000b0c27229 */ /* 0x010fd600000000c2 */
.L_x_3900:
[----:B------:R-:W-:Y:S05]  /*c30d0*/  BSYNC.RECONVERGENT B6 ;  /* 0x0000000000067941 */ /* 0x000fea0003800200 */
.L_x_3899:
        /* <DEDUP_REMOVED lines=35> */
.L_x_3902:
[----:B------:R-:W-:Y:S05]  /*c3310*/  BSYNC.RECONVERGENT B6 ;  /* 0x0000000000067941 */ /* 0x000fea0003800200 */
.L_x_3901:
        /* <DEDUP_REMOVED lines=27> */
.L_x_3904:
[----:B------:R-:W-:Y:S05]  /*c34d0*/  BSYNC.RECONVERGENT B6 ;  /* 0x0000000000067941 */ /* 0x000fea0003800200 */
.L_x_3903:
[----:B------:R-:W-:-:S06]  /*c34e0*/  DSETP.GT.AND P2, PT, R120, R190, PT ;  /* 0x000000be7800722a */ /* 0x000fcc0003f44000 */
[----:B------:R-:W-:Y:S02]  /*c34f0*/  FSEL R174, R194, RZ, P2 ;  /* 0x000000ffc2ae7208 */ /* 0x000fe40001000000 */
[----:B------:R-:W-:Y:S02]  /*c3500*/  FSEL R175, R195, +QNAN , P2 ;  /* 0x7ff00000c3af7808 */ /* 0x000fe40001000000 */
[----:B------:R-:W-:Y:S02]  /*c3510*/  FSEL R176, R198, RZ, P2 ;  /* 0x000000ffc6b07208 */ /* 0x000fe40001000000 */
[----:B------:R-:W-:-:S07]  /*c3520*/  FSEL R177, R199, -1.875, P2 ;  /* 0xbff00000c7b17808 */ /* 0x000fce0001000000 */
.L_x_3889:
[----:B------:R-:W-:Y:S05]  /*c3530*/  BSYNC.RECONVERGENT B0 ;  /* 0x0000000000007941 */ /* 0x000fea0003800200 */
.L_x_3882:
        /* <DEDUP_REMOVED lines=14> */
.L_x_3881:
[----:B------:R-:W-:Y:S05]  /*c3620*/  BSYNC.RECONVERGENT B1 ;  /* 0x0000000000017941 */ /* 0x000fea0003800200 */
.L_x_3880:
[----:B------:R-:W-:Y:S01]  /*c3630*/  VIADD R202, R202, 0x1 ;  /* 0x00000001caca7836 */ /* 0x000fe20000000000 */
[----:B------:R-:W-:-:S04]  /*c3640*/  ISETP.GT.U32.AND P3, PT, R193, 0x1, PT ;  /* 0x00000001c100780c */ /* 0x000fc80003f64070 */
[----:B------:R-:W-:-:S13]  /*c3650*/  ISETP.GE.AND P2, PT, R202, R130, PT ;  /* 0x00000082ca00720c */ /* 0x000fda0003f46270 */
[----:B------:R-:W-:Y:S05]  /*c3660*/  @!P2 BRA P3, `(.L_x_3905) ;  /* 0xffffffe00044a947 */ /* 0x000fea000183ffff */
.L_x_3879:
[----:B------:R-:W-:Y:S05]  /*c3670*/  BSYNC.RECONVERGENT B2 ;  /* 0x0000000000027941 */ /* 0x000fea0003800200 */
.L_x_3878:
[----:B------:R-:W-:Y:S05]  /*c3680*/  @P1 BRA `(.L_x_3906) ;  /* 0xffffffe000081947 */ /* 0x000fea000383ffff */
.L_x_3848:
[----:B------:R-:W-:Y:S05]  /*c3690*/  BSYNC.RECONVERGENT B3 ;  /* 0x0000000000037941 */ /* 0x000fea0003800200 */
.L_x_3847:
[C---:B------:R-:W-:Y:S01]  /*c36a0*/  ISETP.NE.AND P1, PT, R130.reuse, R122, PT ;  /* 0x0000007a8200720c */ /* 0x040fe20003f25270 */
[----:B------:R-:W-:-:S12]  /*c36b0*/  VIADD R130, R130, 0x1 ;  /* 0x0000000182827836 */ /* 0x000fd80000000000 */
[----:B------:R-:W-:Y:S05]  /*c36c0*/  @P1 BRA `(.L_x_3907) ;  /* 0xffffffbc00801947 */ /* 0x000fea000383ffff */
.L_x_3846:
[----:B------:R-:W-:Y:S05]  /*c36d0*/  BSYNC.RECONVERGENT B4 ;  /* 0x0000000000047941 */ /* 0x000fea0003800200 */
.L_x_3845:
[C---:B------:R-:W-:Y:S02]  /*c36e0*/  ISETP.NE.AND P1, PT, R179.reuse, R123, PT ;  /* 0x0000007bb300720c */ /* 0x040fe40003f25270 */
[----:B------:R-:W-:-:S11]  /*c36f0*/  IADD3 R179, PT, PT, R179, 0x1, RZ ;  /* 0x00000001b3b37810 */ /* 0x000fd60007ffe0ff */
[----:B------:R-:W-:Y:S05]  /*c3700*/  @P1 BRA `(.L_x_3908) ;  /* 0xffffffbc00441947 */ /* 0x000fea000383ffff */
.L_x_3837:
[----:B------:R-:W-:Y:S05]  /*c3710*/  BSYNC.RECONVERGENT B5 ;  /* 0x0000000000057941 */ /* 0x000fea0003800200 */
.L_x_3836:
[----:B------:R-:W-:Y:S01]  /*c3720*/  ISETP.NE.AND P3, PT, R122, RZ, PT ;  /* 0x000000ff7a00720c */ /* 0x000fe20003f65270 */
[----:B------:R-:W-:Y:S01]  /*c3730*/  BSSY.RECONVERGENT B2, `(.L_x_3909) ;  /* 0x00001ca000027945 */ /* 0x000fe20003800200 */
[----:B--2--5:R-:W-:Y:S02]  /*c3740*/  IMAD.MOV.U32 R125, RZ, RZ, RZ ;  /* 0x000000ffff7d7224 */ /* 0x024fe400078e00ff */
[----:B0-----:R-:W-:Y:S02]  /*c3750*/  IMAD.MOV.U32 R120, RZ, RZ, 0x0 ;  /* 0x00000000ff787424 */ /* 0x001fe400078e00ff */
        /* <DEDUP_REMOVED lines=12> */
.L_x_3935:
        /* <DEDUP_REMOVED lines=15> */
[----:B------:R-:W4:Y:S01]  /*c3910*/  LDC.64 R130, c[0x0][0x468] ;  /* 0x00011a00ff827b82 */ /* 0x000f220000000a00 */
[----:B------:R-:W5:Y:S01]  /*c3920*/  LDCU.64 UR10, c[0x0][0x468] ;  /* 0x00008d00ff0a77ac */ /* 0x000f620008000a00 */
[----:B------:R-:W-:Y:S01]  /*c3930*/  PRMT R129, R127, 0x8880, RZ ;  /* 0x000088807f817816 */ /* 0x000fe200000000ff */
[----:B------:R-:W-:-:S03]  /*c3940*/  UMOV UR12, 0x57d ;  /* 0x0000057d000c7882 */ /* 0x000fc60000000000 */
[----:B------:R-:W-:Y:S02]  /*c3950*/  PRMT R129, R129, 0x7710, RZ ;  /* 0x0000771081817816 */ /* 0x000fe400000000ff */
[----:B0-----:R-:W-:Y:S02]  /*c3960*/  PRMT R126, R127, 0x8880, RZ ;  /* 0x000088807f7e7816 */ /* 0x001fe400000000ff */
[----:B------:R-:W-:Y:S02]  /*c3970*/  PRMT R129, R195, 0x5410, R129 ;  /* 0x00005410c3817816 */ /* 0x000fe40000000081 */
[----:B------:R-:W-:-:S03]  /*c3980*/  SHF.R.S32.HI R127, RZ, 0x1f, R126 ;  /* 0x0000001fff7f7819 */ /* 0x000fc6000001147e */
[----:B------:R-:W-:-:S03]  /*c3990*/  IMAD.WIDE R126, R194, 0x5, R126 ;  /* 0x00000005c27e7825 */ /* 0x000fc600078e027e */
[----:B-----5:R-:W-:-:S04]  /*c39a0*/  LEA R174, P0, R126, UR10, 0x3 ;  /* 0x0000000a7eae7c11 */ /* 0x020fc8000f8018ff */
[----:B------:R-:W-:-:S05]  /*c39b0*/  LEA.HI.X R175, R126, UR11, R127, 0x3, P0 ;  /* 0x0000000b7eaf7c11 */ /* 0x000fca00080f1c7f */
[----:B------:R-:W5:Y:S01]  /*c39c0*/  LDG.E.64 R184, desc[UR6][R174.64+0xb248] ;  /* 0x00b24806aeb87981 */ /* 0x000f62000c1e1b00 */
[----:B------:R-:W-:-:S03]  /*c39d0*/  IMAD R182, R124, 0xa0, RZ ;  /* 0x000000a07cb67824 */ /* 0x000fc600078e02ff */
[----:B------:R0:W3:Y:S02]  /*c39e0*/  LDG.E.64 R186, desc[UR6][R174.64+0xb180] ;  /* 0x00b18006aeba7981 */ /* 0x0000e4000c1e1b00 */
[----:B0-----:R-:W-:-:S04]  /*c39f0*/  IMAD.WIDE.U32 R174, R195, 0xa0, R174 ;  /* 0x000000a0c3ae7825 */ /* 0x001fc800078e00ae */
[----:B------:R-:W-:Y:S02]  /*c3a00*/  IMAD.IADD R183, R175, 0x1, R182 ;  /* 0x00000001afb77824 */ /* 0x000fe400078e02b6 */
[----:B------:R-:W-:-:S05]  /*c3a10*/  IMAD.MOV.U32 R182, RZ, RZ, R174 ;  /* 0x000000ffffb67224 */ /* 0x000fca00078e00ae */
[----:B------:R-:W3:Y:S01]  /*c3a20*/  LDG.E.64 R178, desc[UR6][R182.64+0x52a8] ;  /* 0x0052a806b6b27981 */ /* 0x000ee2000c1e1b00 */
[----:B--2---:R-:W-:-:S04]  /*c3a30*/  IDP.2A.LO.S16.U8 R128, R129, UR12, R128 ;  /* 0x0000000c81807c26 */ /* 0x004fc80008001280 */
[----:B----4-:R-:W-:-:S05]  /*c3a40*/  IMAD.WIDE R126, R128, 0x8, R130 ;  /* 0x00000008807e7825 */ /* 0x010fca00078e0282 */
[----:B------:R-:W5:Y:S04]  /*c3a50*/  LDG.E.64 R128, desc[UR6][R126.64+0xa118] ;  /* 0x00a118067e807981 */ /* 0x000f68000c1e1b00 */
[----:B------:R0:W3:Y:S01]  /*c3a60*/  LDG.E.64 R130, desc[UR6][R126.64+0x8d90] ;  /* 0x008d90067e827981 */ /* 0x0000e2000c1e1b00 */
[----:B------:R-:W-:Y:S02]  /*c3a70*/  IMAD.MOV.U32 R174, RZ, RZ, -0x800000 ;  /* 0xff800000ffae7424 */ /* 0x000fe400078e00ff */
[----:B------:R-:W-:Y:S01]  /*c3a80*/  IMAD.MOV.U32 R175, RZ, RZ, 0x41cdcd64 ;  /* 0x41cdcd64ffaf7424 */ /* 0x000fe200078e00ff */
[----:B------:R-:W-:Y:S05]  /*c3a90*/  BMOV.32.CLEAR RZ, B0 ;  /* 0x0000000000ff7355 */ /* 0x000fea0000100000 */
[----:B0-----:R-:W-:Y:S01]  /*c3aa0*/  IMAD.WIDE.U32 R126, R195, -0x320, R126 ;  /* 0xfffffce0c37e7825 */ /* 0x001fe200078e007e */
[----:B------:R-:W-:Y:S01]  /*c3ab0*/  BSSY.RECONVERGENT B0, `(.L_x_3913) ;  /* 0x000006c000007945 */ /* 0x000fe20003800200 */
[----:B-----5:R-:W-:-:S02]  /*c3ac0*/  DADD R128, R184, R128 ;  /* 0x00000000b8807229 */ /* 0x020fc40000000080 */
[----:B---3--:R-:W-:-:S06]  /*c3ad0*/  DADD R130, R186, R130 ;  /* 0x00000000ba827229 */ /* 0x008fcc0000000082 */
[----:B------:R-:W-:-:S06]  /*c3ae0*/  DSETP.GT.AND P0, PT, |R128|, R174, PT ;  /* 0x000000ae8000722a */ /* 0x000fcc0003f04200 */
[----:B------:R-:W-:Y:S02]  /*c3af0*/  FSEL R188, R130, RZ, !P0 ;  /* 0x000000ff82bc7208 */ /* 0x000fe40004000000 */
[----:B------:R-:W-:Y:S02]  /*c3b00*/  FSEL R189, R131, -1.875, !P0 ;  /* 0xbff0000083bd7808 */ /* 0x000fe40004000000 */
[----:B------:R-:W-:Y:S02]  /*c3b10*/  FSEL R192, R128, RZ, !P0 ;  /* 0x000000ff80c07208 */ /* 0x000fe40004000000 */
[----:B------:R-:W-:Y:S01]  /*c3b20*/  FSEL R193, R129, +QNAN , !P0 ;  /* 0x7ff0000081c17808 */ /* 0x000fe20004000000 */
[----:B------:R-:W-:Y:S01]  /*c3b30*/  DSETP.GEU.AND P0, PT, |R178|, R174, PT ;  /* 0x000000aeb200722a */ /* 0x000fe20003f0e200 */
[----:B------:R-:W-:Y:S01]  /*c3b40*/  IMAD R130, R124, -0x320, RZ ;  /* 0xfffffce07c827824 */ /* 0x000fe200078e02ff */
[----:B------:R-:W-:Y:S01]  /*c3b50*/  MOV R128, R188 ;  /* 0x000000bc00807202 */ /* 0x000fe20000000f00 */
[----:B------:R-:W-:-:S03]  /*c3b60*/  IMAD.MOV.U32 R129, RZ, RZ, R189 ;  /* 0x000000ffff817224 */ /* 0x000fc600078e00bd */
[----:B------:R-:W-:Y:S01]  /*c3b70*/  IADD3 R131, PT, PT, R127, -R195, R130 ;  /* 0x800000c37f837210 */ /* 0x000fe20007ffe082 */
[----:B------:R-:W-:Y:S02]  /*c3b80*/  IMAD.MOV.U32 R130, RZ, RZ, R126 ;  /* 0x000000ffff827224 */ /* 0x000fe400078e007e */
        /* <DEDUP_REMOVED lines=52> */
.L_x_3916:
[----:B------:R-:W-:Y:S05]  /*c3ed0*/  BSYNC.RECONVERGENT B3 ;  /* 0x0000000000037941 */ /* 0x000fea0003800200 */
.L_x_3915:
        /* <DEDUP_REMOVED lines=33> */
.L_x_3918:
[----:B------:R-:W-:Y:S05]  /*c40f0*/  BSYNC.RECONVERGENT B3 ;  /* 0x0000000000037941 */ /* 0x000fea0003800200 */
.L_x_3917:
[----:B------:R-:W-:-:S06]  /*c4100*/  DSETP.GEU.AND P1, PT, R190, R12, PT ;  /* 0x0000000cbe00722a */ /* 0x000fcc0003f2e000 */
[----:B------:R-:W-:Y:S02]  /*c4110*/  FSEL R128, R128, R188, !P1 ;  /* 0x000000bc80807208 */ /* 0x000fe40004800000 */
[----:B------:R-:W-:Y:S02]  /*c4120*/  FSEL R129, R129, R189, !P1 ;  /* 0x000000bd81817208 */ /* 0x000fe40004800000 */
[----:B------:R-:W-:Y:S02]  /*c4130*/  FSEL R12, R12, R190, !P1 ;  /* 0x000000be0c0c7208 */ /* 0x000fe40004800000 */
[----:B------:R-:W-:Y:S02]  /*c4140*/  FSEL R13, R13, R191, !P1 ;  /* 0x000000bf0d0d7208 */ /* 0x000fe40004800000 */
[----:B------:R-:W-:Y:S02]  /*c4150*/  FSEL R126, R126, R192, !P1 ;  /* 0x000000c07e7e7208 */ /* 0x000fe40004800000 */
[----:B------:R-:W-:-:S07]  /*c4160*/  FSEL R127, R127, R193, !P1 ;  /* 0x000000c17f7f7208 */ /* 0x000fce0004800000 */
.L_x_3914:
[----:B------:R-:W-:Y:S05]  /*c4170*/  BSYNC.RECONVERGENT B0 ;  /* 0x0000000000007941 */ /* 0x000fea0003800200 */
.L_x_3913:
        /* <DEDUP_REMOVED lines=48> */
.L_x_3922:
[----:B------:R-:W-:Y:S05]  /*c4480*/  BSYNC.RECONVERGENT B3 ;  /* 0x0000000000037941 */ /* 0x000fea0003800200 */
.L_x_3921:
        /* <DEDUP_REMOVED lines=33> */
.L_x_3924:
[----:B------:R-:W-:Y:S05]  /*c46a0*/  BSYNC.RECONVERGENT B3 ;  /* 0x0000000000037941 */ /* 0x000fea0003800200 */
.L_x_3923:
[----:B------:R-:W-:-:S06]  /*c46b0*/  DSETP.GEU.AND P0, PT, R178, R12, PT ;  /* 0x0000000cb200722a */ /* 0x000fcc0003f0e000 */
[----:B------:R-:W-:Y:S02]  /*c46c0*/  FSEL R188, R188, R128, !P0 ;  /* 0x00000080bcbc7208 */ /* 0x000fe40004000000 */
[----:B------:R-:W-:Y:S02]  /*c46d0*/  FSEL R189, R189, R129, !P0 ;  /* 0x00000081bdbd7208 */ /* 0x000fe40004000000 */
[----:B------:R-:W-:Y:S02]  /*c46e0*/  FSEL R192, R192, R126, !P0 ;  /* 0x0000007ec0c07208 */ /* 0x000fe40004000000 */
[----:B------:R-:W-:Y:S02]  /*c46f0*/  FSEL R193, R193, R127, !P0 ;  /* 0x0000007fc1c17208 */ /* 0x000fe40004000000 */
[----:B------:R-:W-:Y:S02]  /*c4700*/  FSEL R12, R12, R178, !P0 ;  /* 0x000000b20c0c7208 */ /* 0x000fe40004000000 */
[----:B------:R-:W-:-:S07]  /*c4710*/  FSEL R13, R13, R179, !P0 ;  /* 0x000000b30d0d7208 */ /* 0x000fce0004000000 */
.L_x_3920:
[----:B------:R-:W-:Y:S05]  /*c4720*/  BSYNC.RECONVERGENT B0 ;  /* 0x0000000000007941 */ /* 0x000fea0003800200 */
.L_x_3919:
        /* <DEDUP_REMOVED lines=17> */
[----:B------:R-:W-:Y:S01]  /*c4840*/  MOV R174, 0x1 ;  /* 0x0000000100ae7802 */ /* 0x000fe20000000f00 */
        /* <DEDUP_REMOVED lines=30> */
.L_x_3928:
[----:B------:R-:W-:Y:S05]  /*c4a30*/  BSYNC.RECONVERGENT B3 ;  /* 0x0000000000037941 */ /* 0x000fea0003800200 */
.L_x_3927:
        /* <DEDUP_REMOVED lines=37> */
.L_x_3930:
[----:B------:R-:W-:Y:S05]  /*c4c90*/  BSYNC.RECONVERGENT B3 ;  /* 0x0000000000037941 */ /* 0x000fea0003800200 */
.L_x_3929:
[----:B------:R-:W-:-:S06]  /*c4ca0*/  DSETP.GEU.AND P0, PT, R176, R12, PT ;  /* 0x0000000cb000722a */ /* 0x000fcc0003f0e000 */
[----:B------:R-:W-:Y:S02]  /*c4cb0*/  FSEL R126, R126, R188, !P0 ;  /* 0x000000bc7e7e7208 */ /* 0x000fe40004000000 */
[----:B------:R-:W-:Y:S02]  /*c4cc0*/  FSEL R127, R127, R189, !P0 ;  /* 0x000000bd7f7f7208 */ /* 0x000fe40004000000 */
[----:B------:R-:W-:Y:S02]  /*c4cd0*/  FSEL R128, R128, R192, !P0 ;  /* 0x000000c080807208 */ /* 0x000fe40004000000 */
[----:B------:R-:W-:Y:S02]  /*c4ce0*/  FSEL R129, R129, R193, !P0 ;  /* 0x000000c181817208 */ /* 0x000fe40004000000 */
[----:B------:R-:W-:Y:S02]  /*c4cf0*/  FSEL R12, R12, R176, !P0 ;  /* 0x000000b00c0c7208 */ /* 0x000fe40004000000 */
[----:B------:R-:W-:-:S07]  /*c4d00*/  FSEL R13, R13, R177, !P0 ;  /* 0x000000b10d0d7208 */ /* 0x000fce0004000000 */
.L_x_3926:
[----:B------:R-:W-:Y:S05]  /*c4d10*/  BSYNC.RECONVERGENT B0 ;  /* 0x0000000000007941 */ /* 0x000fea0003800200 */
.L_x_3925:
        /* <DEDUP_REMOVED lines=36> */
.L_x_3932:
[----:B------:R-:W-:Y:S05]  /*c4f60*/  BSYNC.RECONVERGENT B0 ;  /* 0x0000000000007941 */ /* 0x000fea0003800200 */
.L_x_3931:
[----:B------:R-:W-:-:S06]  /*c4f70*/  DSETP.GEU.AND P0, PT, R12, R176, PT ;  /* 0x000000b00c00722a */ /* 0x000fcc0003f0e000 */
[----:B------:R-:W-:Y:S02]  /*c4f80*/  FSEL R186, R186, R126, !P0 ;  /* 0x0000007ebaba7208 */ /* 0x000fe40004000000 */
[----:B------:R-:W-:Y:S02]  /*c4f90*/  FSEL R184, R184, R128, !P0 ;  /* 0x00000080b8b87208 */ /* 0x000fe40004000000 */
[----:B------:R-:W-:Y:S02]  /*c4fa0*/  FSEL R126, R187, R127, !P0 ;  /* 0x0000007fbb7e7208 */ /* 0x000fe40004000000 */
[----:B------:R-:W-:-:S03]  /*c4fb0*/  FSEL R128, R185, R129, !P0 ;  /* 0x00000081b9807208 */ /* 0x000fc60004000000 */
[----:B------:R-:W-:Y:S01]  /*c4fc0*/  IMAD.MOV.U32 R187, RZ, RZ, R126 ;  /* 0x000000ffffbb7224 */ /* 0x000fe200078e007e */
[----:B------:R-:W-:-:S07]  /*c4fd0*/  MOV R185, R128 ;  /* 0x0000008000b97202 */ /* 0x000fce0000000f00 */
.L_x_3912:
[----:B------:R-:W-:Y:S05]  /*c4fe0*/  BSYNC.RECONVERGENT B1 ;  /* 0x0000000000017941 */ /* 0x000fea0003800200 */
.L_x_3911:
[----:B------:R-:W0:Y:S01]  /*c4ff0*/  LDC R126, c[0x0][0x2f8] ;  /* 0x0000be00ff7e7b82 */ /* 0x000e220000000800 */
[----:B------:R-:W-:Y:S02]  /*c5000*/  IMAD.U32 R127, RZ, RZ, UR9 ;  /* 0x00000009ff7f7e24 */ /* 0x000fe4000f8e00ff */
[----:B------:R-:W-:-:S05]  /*c5010*/  IMAD.IADD R128, R198, 0x1, R172 ;  /* 0x00000001c6807824 */ /* 0x000fca00078e02ac */
[----:B------:R-:W2:Y:S01]  /*c5020*/  LDC R129, c[0x0][0x2f8] ;  /* 0x0000be00ff817b82 */ /* 0x000ea20000000800 */
[----:B0-----:R-:W-:-:S05]  /*c5030*/  IADD3 R126, PT, PT, -R126, 0x1388, R127 ;  /* 0x000013887e7e7810 */ /* 0x001fca0007ffe17f */
[----:B------:R-:W-:Y:S01]  /*c5040*/  IMAD R126, R128, 0x8, R126 ;  /* 0x00000008807e7824 */ /* 0x000fe200078e027e */
[----:B--2---:R-:W-:-:S05]  /*c5050*/  IADD3 R129, PT, PT, -R129, UR9, RZ ;  /* 0x0000000981817c10 */ /* 0x004fca000fffe1ff */
[----:B------:R-:W2:Y:S01]  /*c5060*/  LDL.64 R126, [R126] ;  /* 0x000000007e7e7983 */ /* 0x000ea20000100a00 */
[----:B------:R-:W-:-:S06]  /*c5070*/  IMAD R128, R128, 0x8, R129 ;  /* 0x0000000880807824 */ /* 0x000fcc00078e0281 */
        /* <DEDUP_REMOVED lines=37> */
[----:B------:R-:W-:Y:S02]  /*c52d0*/  IMAD.MOV.U32 R176, RZ, RZ, R174 ;  /* 0x000000ffffb07224 */ /* 0x000fe400078e00ae */
[----:B------:R-:W-:-:S07]  /*c52e0*/  IMAD.MOV.U32 R177, RZ, RZ, R175 ;  /* 0x000000ffffb17224 */ /* 0x000fce00078e00af */
.L_x_3934:
[----:B------:R-:W-:Y:S05]  /*c52f0*/  BSYNC.RECONVERGENT B0 ;  /* 0x0000000000007941 */ /* 0x000fea0003800200 */
.L_x_3933:
        /* <DEDUP_REMOVED lines=13> */
.L_x_3910:
[----:B------:R-:W-:Y:S05]  /*c53d0*/  BSYNC.RECONVERGENT B2 ;  /* 0x0000000000027941 */ /* 0x000fea0003800200 */
.L_x_3909:
[----:B------:R-:W0:Y:S01]  /*c53e0*/  LDC R126, c[0x0][0x2f8] ;  /* 0x0000be00ff7e7b82 */ /* 0x000e220000000800 */
[----:B------:R-:W-:Y:S02]  /*c53f0*/  IMAD.MOV.U32 R172, RZ, RZ, -0x800000 ;  /* 0xff800000ffac7424 */ /* 0x000fe400078e00ff */
[----:B------:R-:W-:Y:S02]  /*c5400*/  IMAD.MOV.U32 R173, RZ, RZ, 0x41cdcd64 ;  /* 0x41cdcd64ffad7424 */ /* 0x000fe400078e00ff */
[----:B------:R-:W-:Y:S02]  /*c5410*/  IMAD.U32 R127, RZ, RZ, UR9 ;  /* 0x00000009ff7f7e24 */ /* 0x000fe4000f8e00ff */
[----:B------:R-:W-:Y:S01]  /*c5420*/  IMAD.U32 R129, RZ, RZ, UR9 ;  /* 0x00000009ff817e24 */ /* 0x000fe2000f8e00ff */
[----:B------:R-:W2:Y:S01]  /*c5430*/  LDC R128, c[0x0][0x2f8] ;  /* 0x0000be00ff807b82 */ /* 0x000ea20000000800 */
[----:B------:R-:W-:-:S06]  /*c5440*/  DSETP.GT.AND P0, PT, |R120|, R172, PT ;  /* 0x000000ac7800722a */ /* 0x000fcc0003f04200 */
[----:B------:R-:W-:Y:S02]  /*c5450*/  SEL R125, R125, 0x1, !P0 ;  /* 0x000000017d7d7807 */ /* 0x000fe40004000000 */
[----:B------:R-:W-:Y:S02]  /*c5460*/  SEL R124, R123, 0x1, !P0 ;  /* 0x000000017b7c7807 */ /* 0x000fe40004000000 */
[----:B0-----:R-:W-:-:S05]  /*c5470*/  IADD3 R126, PT, PT, -R126, 0x27f3, R127 ;  /* 0x000027f37e7e7810 */ /* 0x001fca0007ffe17f */
[----:B------:R-:W-:Y:S01]  /*c5480*/  IMAD.IADD R182, R125, 0x1, R126 ;  /* 0x000000017db67824 */ /* 0x000fe200078e027e */
[----:B--2---:R-:W-:-:S04]  /*c5490*/  IADD3 R128, PT, PT, -R128, 0x27d8, R129 ;  /* 0x000027d880807810 */ /* 0x004fc80007ffe181 */
[----:B------:R-:W2:Y:S01]  /*c54a0*/  LDL.U8 R193, [R182] ;  /* 0x00000000b6c17983 */ /* 0x000ea20000100000 */
[----:B------:R-:W-:-:S05]  /*c54b0*/  IMAD.IADD R120, R124, 0x1, R128 ;  /* 0x000000017c787824 */ /* 0x000fca00078e0280 */
[----:B------:R-:W4:Y:S01]  /*c54c0*/  LDL.U8 R183, [R120] ;  /* 0x0000000078b77983 */ /* 0x000f220000100000 */
[----:B------:R-:W-:Y:S01]  /*c54d0*/  BSSY.RECONVERGENT B1, `(.L_x_3936) ;  /* 0x000017e000017945 */ /* 0x000fe20003800200 */
[----:B------:R-:W-:Y:S02]  /*c54e0*/  IMAD.MOV.U32 R128, RZ, RZ, 0x0 ;  /* 0x00000000ff807424 */ /* 0x000fe400078e00ff */
[----:B------:R-:W-:Y:S02]  /*c54f0*/  IMAD.MOV.U32 R129, RZ, RZ, -0x40100000 ;  /* 0xbff00000ff817424 */ /* 0x000fe400078e00ff */
[----:B------:R-:W-:Y:S02]  /*c5500*/  IMAD.MOV.U32 R126, RZ, RZ, 0x0 ;  /* 0x00000000ff7e7424 */ /* 0x000fe400078e00ff */
[----:B------:R-:W-:Y:S01]  /*c5510*/  IMAD.MOV.U32 R127, RZ, RZ, 0x7ff00000 ;  /* 0x7ff00000ff7f7424 */ /* 0x000fe200078e00ff */
[----:B--2---:R-:W-:Y:S02]  /*c5520*/  PRMT R121, R193, 0x8880, RZ ;  /* 0x00008880c1797816 */ /* 0x004fe400000000ff */
[----:B----4-:R-:W-:-:S04]  /*c5530*/  PRMT R130, R183, 0x8880, RZ ;  /* 0x00008880b7827816 */ /* 0x010fc800000000ff */
[----:B------:R-:W-:-:S04]  /*c5540*/  IADD3 R121, PT, PT, R130, R121, RZ ;  /* 0x0000007982797210 */ /* 0x000fc80007ffe0ff */
[----:B------:R-:W-:-:S13]  /*c5550*/  ISETP.NE.AND P1, PT, R121, 0x3, PT ;  /* 0x000000037900780c */ /* 0x000fda0003f25270 */
[----:B------:R-:W-:Y:S05]  /*c5560*/  @P1 BRA `(.L_x_3937) ;  /* 0x0000001400d01947 */ /* 0x000fea0003800000 */
[----:B------:R-:W2:Y:S01]  /*c5570*/  LDL.S8 R120, [R120+0x1] ;  /* 0x0000010078787983 */ /* 0x000ea20000100200 */
[----:B------:R-:W0:Y:S03]  /*c5580*/  LDC.64 R178, c[0x0][0x468] ;  /* 0x00011a00ffb27b82 */ /* 0x000e260000000a00 */
        /* <DEDUP_REMOVED lines=55> */
[----:B------:R-:W4:Y:S01]  /*c5900*/  LDG.E.64 R14, desc[UR6][R178.64+0x55f0] ;  /* 0x0055f006b20e7981 */ /* 0x000f22000c1e1b00 */
        /* <DEDUP_REMOVED lines=38> */
.L_x_3941:
[----:B------:R-:W-:Y:S05]  /*c5b70*/  BSYNC.RECONVERGENT B2 ;  /* 0x0000000000027941 */ /* 0x000fea0003800200 */
.L_x_3940:
        /* <DEDUP_REMOVED lines=30> */
[----:B------:R-:W-:Y:S01]  /*c5d60*/  MOV R176, R174 ;  /* 0x000000ae00b07202 */ /* 0x000fe20000000f00 */
[----:B------:R-:W-:Y:S01]  /*c5d70*/  IMAD.MOV.U32 R175, RZ, RZ, R173 ;  /* 0x000000ffffaf7224 */ /* 0x000fe200078e00ad */
[----:B------:R-:W-:Y:S01]  /*c5d80*/  MOV R173, 0xc5db0 ;  /* 0x000c5db000ad7802 */ /* 0x000fe20000000f00 */
[----:B------:R-:W-:-:S07]  /*c5d90*/  IMAD.MOV.U32 R174, RZ, RZ, R172 ;  /* 0x000000ffffae7224 */ /* 0x000fce00078e00ac */
[----:B-1-3--:R-:W-:Y:S05]  /*c5da0*/  CALL.REL.NOINC `($__internal_0_$__cuda_sm20_div_rn_f64_full) ;  /* 0x00001c44008c7944 */ /* 0x00afea0003c00000 */
[----:B------:R-:W-:Y:S02]  /*c5db0*/  IMAD.MOV.U32 R176, RZ, RZ, R174 ;  /* 0x000000ffffb07224 */ /* 0x000fe400078e00ae */
[----:B------:R-:W-:-:S07]  /*c5dc0*/  IMAD.MOV.U32 R177, RZ, RZ, R175 ;  /* 0x000000ffffb17224 */ /* 0x000fce00078e00af */
.L_x_3943:
[----:B------:R-:W-:Y:S05]  /*c5dd0*/  BSYNC.RECONVERGENT B2 ;  /* 0x0000000000027941 */ /* 0x000fea0003800200 */
.L_x_3942:
[----:B------:R-:W-:-:S06]  /*c5de0*/  DSETP.GEU.AND P2, PT, R176, R14, PT ;  /* 0x0000000eb000722a */ /* 0x000fcc0003f4e000 */
[----:B------:R-:W-:Y:S02]  /*c5df0*/  FSEL R182, R182, R188, !P2 ;  /* 0x000000bcb6b67208 */ /* 0x000fe40005000000 */
[----:B------:R-:W-:Y:S02]  /*c5e00*/  FSEL R183, R183, R189, !P2 ;  /* 0x000000bdb7b77208 */ /* 0x000fe40005000000 */
[----:B------:R-:W-:Y:S02]  /*c5e10*/  FSEL R14, R14, R176, !P2 ;  /* 0x000000b00e0e7208 */ /* 0x000fe40005000000 */
[----:B------:R-:W-:Y:S02]  /*c5e20*/  FSEL R15, R15, R177, !P2 ;  /* 0x000000b10f0f7208 */ /* 0x000fe40005000000 */
[----:B------:R-:W-:Y:S02]  /*c5e30*/  FSEL R184, R184, R186, !P2 ;  /* 0x000000bab8b87208 */ /* 0x000fe40005000000 */
[----:B------:R-:W-:-:S07]  /*c5e40*/  FSEL R185, R185, R187, !P2 ;  /* 0x000000bbb9b97208 */ /* 0x000fce0005000000 */
.L_x_3939:
[----:B------:R-:W-:Y:S05]  /*c5e50*/  BSYNC.RECONVERGENT B0 ;  /* 0x0000000000007941 */ /* 0x000fea0003800200 */
.L_x_3938:
        /* <DEDUP_REMOVED lines=46> */
.L_x_3947:
[----:B------:R-:W-:Y:S05]  /*c6140*/  BSYNC.RECONVERGENT B2 ;  /* 0x0000000000027941 */ /* 0x000fea0003800200 */
.L_x_3946:
        /* <DEDUP_REMOVED lines=34> */
[----:B-1-3--:R-:W-:Y:S05]  /*c6370*/  CALL.REL.NOINC `($__internal_0_$__cuda_sm20_div_rn_f64_full) ;  /* 0x00001c4000187944 */ /* 0x00afea0003c00000 */
.L_x_3949:
[----:B------:R-:W-:Y:S05]  /*c6380*/  BSYNC.RECONVERGENT B2 ;  /* 0x0000000000027941 */ /* 0x000fea0003800200 */
.L_x_3948:
[----:B------:R-:W-:-:S06]  /*c6390*/  DSETP.GEU.AND P1, PT, R174, R14, PT ;  /* 0x0000000eae00722a */ /* 0x000fcc0003f2e000 */
[----:B------:R-:W-:Y:S02]  /*c63a0*/  FSEL R188, R188, R182, !P1 ;  /* 0x000000b6bcbc7208 */ /* 0x000fe40004800000 */
[----:B------:R-:W-:Y:S02]  /*c63b0*/  FSEL R189, R189, R183, !P1 ;  /* 0x000000b7bdbd7208 */ /* 0x000fe40004800000 */
[----:B------:R-:W-:Y:S02]  /*c63c0*/  FSEL R186, R186, R184, !P1 ;  /* 0x000000b8baba7208 */ /* 0x000fe40004800000 */
[----:B------:R-:W-:Y:S02]  /*c63d0*/  FSEL R187, R187, R185, !P1 ;  /* 0x000000b9bbbb7208 */ /* 0x000fe40004800000 */
[----:B------:R-:W-:Y:S02]  /*c63e0*/  FSEL R14, R14, R174, !P1 ;  /* 0x000000ae0e0e7208 */ /* 0x000fe40004800000 */
[----:B------:R-:W-:-:S07]  /*c63f0*/  FSEL R15, R15, R175, !P1 ;  /* 0x000000af0f0f7208 */ /* 0x000fce0004800000 */
.L_x_3945:
[----:B------:R-:W-:Y:S05]  /*c6400*/  BSYNC.RECONVERGENT B0 ;  /* 0x0000000000007941 */ /* 0x000fea0003800200 */
.L_x_3944:
        /* <DEDUP_REMOVED lines=48> */
.L_x_3953:
[----:B------:R-:W-:Y:S05]  /*c6710*/  BSYNC.RECONVERGENT B2 ;  /* 0x0000000000027941 */ /* 0x000fea0003800200 */
.L_x_3952:
        /* <DEDUP_REMOVED lines=34> */
[----:B-1-3--:R-:W-:Y:S05]  /*c6940*/  CALL.REL.NOINC `($__internal_0_$__cuda_sm20_div_rn_f64_full) ;  /* 0x00001c3800a47944 */ /* 0x00afea0003c00000 */
[----:B------:R-:W-:Y:S02]  /*c6950*/  IMAD.MOV.U32 R176, RZ, RZ, R174 ;  /* 0x000000ffffb07224 */ /* 0x000fe400078e00ae */
[----:B------:R-:W-:-:S07]  /*c6960*/  IMAD.MOV.U32 R177, RZ, RZ, R175 ;  /* 0x000000ffffb17224 */ /* 0x000fce00078e00af */
.L_x_3955:
[----:B------:R-:W-:Y:S05]  /*c6970*/  BSYNC.RECONVERGENT B2 ;  /* 0x0000000000027941 */ /* 0x000fea0003800200 */
.L_x_3954:
[----:B------:R-:W-:-:S06]  /*c6980*/  DSETP.GEU.AND P1, PT, R176, R14, PT ;  /* 0x0000000eb000722a */ /* 0x000fcc0003f2e000 */
[----:B------:R-:W-:Y:S02]  /*c6990*/  FSEL R130, R130, R188, !P1 ;  /* 0x000000bc82827208 */ /* 0x000fe40004800000 */
[----:B------:R-:W-:Y:S02]  /*c69a0*/  FSEL R131, R131, R189, !P1 ;  /* 0x000000bd83837208 */ /* 0x000fe40004800000 */
[----:B------:R-:W-:Y:S02]  /*c69b0*/  FSEL R120, R120, R186, !P1 ;  /* 0x000000ba78787208 */ /* 0x000fe40004800000 */
[----:B------:R-:W-:Y:S02]  /*c69c0*/  FSEL R121, R121, R187, !P1 ;  /* 0x000000bb79797208 */ /* 0x000fe40004800000 */
[----:B------:R-:W-:Y:S02]  /*c69d0*/  FSEL R14, R14, R176, !P1 ;  /* 0x000000b00e0e7208 */ /* 0x000fe40004800000 */
[----:B------:R-:W-:-:S07]  /*c69e0*/  FSEL R15, R15, R177, !P1 ;  /* 0x000000b10f0f7208 */ /* 0x000fce0004800000 */
.L_x_3951:
[----:B------:R-:W-:Y:S05]  /*c69f0*/  BSYNC.RECONVERGENT B0 ;  /* 0x0000000000007941 */ /* 0x000fea0003800200 */
.L_x_3950:
        /* <DEDUP_REMOVED lines=11> */
[----:B------:R-:W-:Y:S01]  /*c6ab0*/  MOV R174, 0x1 ;  /* 0x0000000100ae7802 */ /* 0x000fe20000000f00 */
        /* <DEDUP_REMOVED lines=24> */
.L_x_3957:
[----:B------:R-:W-:Y:S05]  /*c6c40*/  BSYNC.RECONVERGENT B0 ;  /* 0x0000000000007941 */ /* 0x000fea0003800200 */
.L_x_3956:
[----:B------:R-:W-:-:S06]  /*c6c50*/  DSETP.GEU.AND P1, PT, R14, R176, PT ;  /* 0x000000b00e00722a */ /* 0x000fcc0003f2e000 */
[----:B------:R-:W-:Y:S02]  /*c6c60*/  FSEL R126, R126, R120, !P1 ;  /* 0x000000787e7e7208 */ /* 0x000fe40004800000 */
[----:B------:R-:W-:Y:S02]  /*c6c70*/  FSEL R120, R127, R121, !P1 ;  /* 0x000000797f787208 */ /* 0x000fe40004800000 */
[----:B------:R-:W-:Y:S02]  /*c6c80*/  FSEL R128, R128, R130, !P1 ;  /* 0x0000008280807208 */ /* 0x000fe40004800000 */
[----:B------:R-:W-:Y:S01]  /*c6c90*/  FSEL R129, R129, R131, !P1 ;  /* 0x0000008381817208 */ /* 0x000fe20004800000 */
[----:B------:R-:W-:-:S07]  /*c6ca0*/  IMAD.MOV.U32 R127, RZ, RZ, R120 ;  /* 0x000000ffff7f7224 */ /* 0x000fce00078e0078 */
.L_x_3937:
[----:B------:R-:W-:Y:S05]  /*c6cb0*/  BSYNC.RECONVERGENT B1 ;  /* 0x0000000000017941 */ /* 0x000fea0003800200 */
.L_x_3936:
        /* <DEDUP_REMOVED lines=12> */
.L_x_3962:
        /* <DEDUP_REMOVED lines=23> */
.L_x_3961:
[----:B------:R-:W-:Y:S05]  /*c6ef0*/  BSYNC.RECONVERGENT B1 ;  /* 0x0000000000017941 */ /* 0x000fea0003800200 */
.L_x_3960:
        /* <DEDUP_REMOVED lines=19> */
.L_x_3964:
[----:B------:R-:W-:Y:S05]  /*c7030*/  BSYNC.RECONVERGENT B1 ;  /* 0x0000000000017941 */ /* 0x000fea0003800200 */
.L_x_3963:
        /* <DEDUP_REMOVED lines=18> */
.L_x_3959:
[----:B------:R-:W-:Y:S05]  /*c7160*/  BSYNC.RECONVERGENT B0 ;  /* 0x0000000000007941 */ /* 0x000fea0003800200 */
.L_x_3958:
[----:B------:R-:W-:Y:S05]  /*c7170*/  BMOV.32.CLEAR RZ, B0 ;  /* 0x0000000000ff7355 */ /* 0x000fea0000100000 */
[----:B------:R-:W-:Y:S04]  /*c7180*/  BSSY.RECONVERGENT B0, `(.L_x_3965) ;  /* 0x0000048000007945 */ /* 0x000fe80003800200 */
[----:B------:R-:W-:Y:S05]  /*c7190*/  @!P3 BRA `(.L_x_3966) ;  /* 0x000000040018b947 */ /* 0x000fea0003800000 */
[C---:B------:R-:W-:Y:S01]  /*c71a0*/  ISETP.GE.U32.AND P2, PT, R122.reuse, 0x10, PT ;  /* 0x000000107a00780c */ /* 0x040fe20003f46070 */
[----:B------:R-:W-:Y:S01]  /*c71b0*/  BSSY.RECONVERGENT B1, `(.L_x_3967) ;  /* 0x000001e000017945 */ /* 0x000fe20003800200 */
[----:B0-----:R-:W-:Y:S01]  /*c71c0*/  LOP3.LUT R130, R122, 0xf, RZ, 0xc0, !PT ;  /* 0x0000000f7a827812 */ /* 0x001fe200078ec0ff */
[----:B--2---:R-:W-:-:S03]  /*c71d0*/  IMAD.MOV.U32 R120, RZ, RZ, RZ ;  /* 0x000000ffff787224 */ /* 0x004fc600078e00ff */
[----:B------:R-:W-:-:S07]  /*c71e0*/  ISETP.NE.AND P3, PT, R130, RZ, PT ;  /* 0x000000ff8200720c */ /* 0x000fce0003f65270 */
[----:B------:R-:W-:Y:S06]  /*c71f0*/  @!P2 BRA `(.L_x_3968) ;  /* 0x000000000064a947 */ /* 0x000fec0003800000 */
[----:B------:R-:W-:Y:S01]  /*c7200*/  LOP3.LUT R120, R122, 0x7ffffff0, RZ, 0xc0, !PT ;  /* 0x7ffffff07a787812 */ /* 0x000fe200078ec0ff */
[----:B------:R-:W-:-:S07]  /*c7210*/  IMAD.MOV.U32 R121, RZ, RZ, RZ ;  /* 0x000000ffff797224 */ /* 0x000fce00078e00ff */
.L_x_3969:
[----:B0-----:R-:W0:Y:S01]  /*c7220*/  LDC R131, c[0x0][0x2f8] ;  /* 0x0000be00ff837b82 */ /* 0x001e220000000800 */
[----:B------:R-:W-:-:S04]  /*c7230*/  MOV R172, UR9 ;  /* 0x0000000900ac7c02 */ /* 0x000fc80008000f00 */
        /* <DEDUP_REMOVED lines=21> */
.L_x_3968:
[----:B------:R-:W-:Y:S05]  /*c7390*/  BSYNC.RECONVERGENT B1 ;  /* 0x0000000000017941 */ /* 0x000fea0003800200 */
.L_x_3967:
        /* <DEDUP_REMOVED lines=19> */
.L_x_3971:
[----:B------:R-:W-:Y:S05]  /*c74d0*/  BSYNC.RECONVERGENT B1 ;  /* 0x0000000000017941 */ /* 0x000fea0003800200 */
.L_x_3970:
        /* <DEDUP_REMOVED lines=18> */
.L_x_3966:
[----:B------:R-:W-:Y:S05]  /*c7600*/  BSYNC.RECONVERGENT B0 ;  /* 0x0000000000007941 */ /* 0x000fea0003800200 */
.L_x_3965:
[----:B--2-4-:R-:W2:Y:S01]  /*c7610*/  LDC R120, c[0x0][0x2f8] ;  /* 0x0000be00ff787b82 */ /* 0x014ea20000000800 */
[----:B------:R-:W-:Y:S02]  /*c7620*/  VIADD R192, R124, 0xffffffff ;  /* 0xffffffff7cc07836 */ /* 0x000fe40000000000 */
[----:B0-----:R-:W-:-:S04]  /*c7630*/  VIADD R130, R125, 0xffffffff ;  /* 0xffffffff7d827836 */ /* 0x001fc80000000000 */
[----:B------:R-:W-:Y:S01]  /*c7640*/  IMAD R192, R192, R122, R130 ;  /* 0x0000007ac0c07224 */ /* 0x000fe200078e0282 */
[----:B--2---:R-:W-:-:S05]  /*c7650*/  IADD3 R120, PT, PT, -R120, UR9, RZ ;  /* 0x0000000978787c10 */ /* 0x004fca000fffe1ff */
        /* <DEDUP_REMOVED lines=12> */
[----:B------:R-:W2:Y:S01]  /*c7720*/  LDC R174, c[0x0][0x2f8] ;  /* 0x0000be00ffae7b82 */ /* 0x000ea20000000800 */
[----:B0-----:R-:W-:-:S05]  /*c7730*/  IADD3 R131, PT, PT, -R131, 0x2710, R173 ;  /* 0x0000271083837810 */ /* 0x001fca0007ffe1ad */
[----:B------:R-:W-:Y:S01]  /*c7740*/  IMAD R120, R124, 0x4, R131 ;  /* 0x000000047c787824 */ /* 0x000fe200078e0283 */
[----:B--2---:R-:W-:-:S04]  /*c7750*/  IADD3 R174, PT, PT, -R174, 0x2774, R175 ;  /* 0x00002774aeae7810 */ /* 0x004fc80007ffe1af */
[----:B------:R0:W-:Y:S01]  /*c7760*/  STL [R120+-0x4], R125 ;  /* 0xfffffc7d78007387 */ /* 0x0001e20000100800 */
[----:B------:R-:W-:-:S05]  /*c7770*/  IMAD R130, R130, 0x4, R174 ;  /* 0x0000000482827824 */ /* 0x000fca00078e02ae */
[----:B------:R0:W-:Y:S02]  /*c7780*/  STL [R130], R124 ;  /* 0x0000007c82007387 */ /* 0x0001e40000100800 */
.L_x_4021:
        /* <DEDUP_REMOVED lines=16> */
[----:B------:R-:W2:Y:S02]  /*c7890*/  LDC R174, c[0x0][0x2f8] ;  /* 0x0000be00ffae7b82 */ /* 0x000ea40000000800 */
[----:B------:R-:W-:Y:S02]  /*c78a0*/  IADD3 R120, PT, PT, R120, -0x1, RZ ;  /* 0xffffffff78787810 */ /* 0x000fe40007ffe0ff */
[----:B0-----:R-:W-:Y:S01]  /*c78b0*/  IADD3 R130, PT, PT, -R130, 0x1388, R131 ;  /* 0x0000138882827810 */ /* 0x001fe20007ffe183 */
[----:B------:R-:W-:-:S04]  /*c78c0*/  IMAD.MOV.U32 R131, RZ, RZ, -0x40100000 ;  /* 0xbff00000ff837424 */ /* 0x000fc800078e00ff */
[----:B------:R-:W-:Y:S02]  /*c78d0*/  IMAD R121, R120, 0x8, R130 ;  /* 0x0000000878797824 */ /* 0x000fe400078e0282 */
[----:B------:R-:W-:Y:S01]  /*c78e0*/  IMAD.MOV.U32 R130, RZ, RZ, 0x0 ;  /* 0x00000000ff827424 */ /* 0x000fe200078e00ff */
[----:B--2---:R-:W-:-:S04]  /*c78f0*/  IADD3 R174, PT, PT, -R174, UR9, RZ ;  /* 0x00000009aeae7c10 */ /* 0x004fc8000fffe1ff */
[----:B------:R0:W-:Y:S01]  /*c7900*/  STL.64 [R121], R130 ;  /* 0x0000008279007387 */ /* 0x0001e20000100a00 */
[----:B------:R-:W-:Y:S02]  /*c7910*/  IMAD R120, R120, 0x8, R174 ;  /* 0x0000000878787824 */ /* 0x000fe400078e02ae */
[----:B0-----:R-:W-:Y:S02]  /*c7920*/  IMAD.MOV.U32 R131, RZ, RZ, 0x7ff00000 ;  /* 0x7ff00000ff837424 */ /* 0x001fe400078e00ff */
[----:B------:R-:W-:-:S03]  /*c7930*/  IMAD.MOV.U32 R121, RZ, RZ, -0x40100000 ;  /* 0xbff00000ff797424 */ /* 0x000fc600078e00ff */
[----:B------:R0:W-:Y:S02]  /*c7940*/  STL.64 [R120], R130 ;  /* 0x0000008278007387 */ /* 0x0001e40000100a00 */
[----:B0-----:R-:W-:Y:S01]  /*c7950*/  IMAD.MOV.U32 R120, RZ, RZ, 0x0 ;  /* 0x00000000ff787424 */ /* 0x001fe200078e00ff */
[----:B------:R-:W-:Y:S06]  /*c7960*/  BRA `(.L_x_3977) ;  /* 0x0000001400b07947 */ /* 0x000fec0003800000 */
.L_x_3976:
[----:B------:R-:W0:Y:S01]  /*c7970*/  LDC R174, c[0x0][0x2f8] ;  /* 0x0000be00ffae7b82 */ /* 0x000e220000000800 */
[----:B------:R-:W-:Y:S01]  /*c7980*/  IMAD.U32 R175, RZ, RZ, UR9 ;  /* 0x00000009ffaf7e24 */ /* 0x000fe2000f8e00ff */
[----:B------:R-:W2:Y:S06]  /*c7990*/  LDL.U8 R173, [R173+-0x1] ;  /* 0xffffff00adad7983 */ /* 0x000eac0000100000 */
[----:B------:R-:W4:Y:S08]  /*c79a0*/  LDC.64 R186, c[0x0][0x468] ;  /* 0x00011a00ffba7b82 */ /* 0x000f300000000a00 */
[----:B------:R-:W5:Y:S01]  /*c79b0*/  LDC.64 R190, c[0x0][0x468] ;  /* 0x00011a00ffbe7b82 */ /* 0x000f620000000a00 */
[----:B0-----:R-:W-:-:S05]  /*c79c0*/  IADD3 R174, PT, PT, -R174, 0x27f3, R175 ;  /* 0x000027f3aeae7810 */ /* 0x001fca0007ffe1af */
[----:B------:R-:W-:-:S06]  /*c79d0*/  IMAD.IADD R121, R125, 0x1, R174 ;  /* 0x000000017d797824 */ /* 0x000fcc00078e02ae */
[----:B------:R-:W3:Y:S01]  /*c79e0*/  LDL.S8 R121, [R121+-0x1] ;  /* 0xffffff0079797983 */ /* 0x000ee20000100200 */
[----:B------:R-:W-:-:S04]  /*c79f0*/  PRMT R174, R193, 0x8880, RZ ;  /* 0x00008880c1ae7816 */ /* 0x000fc800000000ff */
[----:B------:R-:W-:Y:S02]  /*c7a00*/  PRMT R174, R174, 0x7710, RZ ;  /* 0x00007710aeae7816 */ /* 0x000fe400000000ff */
        /* <DEDUP_REMOVED lines=81> */
.L_x_3982:
[----:B------:R-:W-:Y:S05]  /*c7f20*/  BSYNC.RECONVERGENT B2 ;  /* 0x0000000000027941 */ /* 0x000fea0003800200 */
.L_x_3981:
        /* <DEDUP_REMOVED lines=32> */
.L_x_3985:
[----:B------:R-:W-:Y:S05]  /*c8130*/  BSYNC.RECONVERGENT B2 ;  /* 0x0000000000027941 */ /* 0x000fea0003800200 */
.L_x_3984:
        /* <DEDUP_REMOVED lines=13> */
.L_x_3980:
        /* <DEDUP_REMOVED lines=38> */
.L_x_3987:
[----:B------:R-:W-:Y:S05]  /*c8470*/  BSYNC.RECONVERGENT B2 ;  /* 0x0000000000027941 */ /* 0x000fea0003800200 */
.L_x_3986:
        /* <DEDUP_REMOVED lines=34> */
.L_x_3989:
[----:B------:R-:W-:Y:S05]  /*c86a0*/  BSYNC.RECONVERGENT B2 ;  /* 0x0000000000027941 */ /* 0x000fea0003800200 */
.L_x_3988:
        /* <DEDUP_REMOVED lines=13> */
.L_x_3979:
        /* <DEDUP_REMOVED lines=51> */
.L_x_3991:
[----:B------:R-:W-:Y:S05]  /*c8ab0*/  BSYNC.RECONVERGENT B2 ;  /* 0x0000000000027941 */ /* 0x000fea0003800200 */
.L_x_3990:
[----:B------:R0:W-:Y:S01]  /*c8ac0*/  STL.64 [R1+0x7db0], R190 ;  /* 0x007db0be01007387 */ /* 0x0001e20000100a00 */
[----:B------:R-:W-:Y:S01]  /*c8ad0*/  UMOV UR10, 0xff800000 ;  /* 0xff800000000a7882 */ /* 0x000fe20000000000 */
[----:B------:R-:W-:Y:S02]  /*c8ae0*/  UMOV UR11, 0x41cdcd64 ;  /* 0x41cdcd64000b7882 */ /* 0x000fe40000000000 */
[----:B------:R-:W-:-:S14]  /*c8af0*/  DSETP.GEU.AND P2, PT, |R178|, UR10, PT ;  /* 0x0000000ab2007e2a */ /* 0x000fdc000bf4e200 */
[----:B0-----:R-:W-:Y:S05]  /*c8b00*/  @P2 BRA `(.L_x_3983) ;  /* 0x0000000000a82947 */ /* 0x001fea0003800000 */
        /* <DEDUP_REMOVED lines=29> */
.L_x_3993:
[----:B------:R-:W-:Y:S05]  /*c8ce0*/  BSYNC.RECONVERGENT B2 ;  /* 0x0000000000027941 */ /* 0x000fea0003800200 */
.L_x_3992:
        /* <DEDUP_REMOVED lines=12> */
.L_x_3983:
[----:B------:R-:W-:Y:S05]  /*c8db0*/  BSYNC.RECONVERGENT B0 ;  /* 0x0000000000007941 */ /* 0x000fea0003800200 */
.L_x_3978:
        /* <DEDUP_REMOVED lines=32> */
.L_x_3995:
[----:B------:R-:W-:Y:S05]  /*c8fc0*/  BSYNC.RECONVERGENT B0 ;  /* 0x0000000000007941 */ /* 0x000fea0003800200 */
.L_x_3994:
[----:B------:R-:W2:Y:S02]  /*c8fd0*/  LDL.64 R174, [R1+0x7db0] ;  /* 0x007db00001ae7983 */ /* 0x000ea40000100a00 */
[----:B--2---:R-:W-:-:S06]  /*c8fe0*/  DSETP.GEU.AND P2, PT, R174, R178, PT ;  /* 0x000000b2ae00722a */ /* 0x004fcc0003f4e000 */
[----:B------:R-:W-:Y:S02]  /*c8ff0*/  FSEL R130, R130, R186, !P2 ;  /* 0x000000ba82827208 */ /* 0x000fe40005000000 */
[----:B------:R-:W-:Y:S02]  /*c9000*/  FSEL R131, R131, R187, !P2 ;  /* 0x000000bb83837208 */ /* 0x000fe40005000000 */
[----:B------:R-:W-:Y:S02]  /*c9010*/  FSEL R120, R120, R184, !P2 ;  /* 0x000000b878787208 */ /* 0x000fe40005000000 */
[----:B------:R-:W-:-:S07]  /*c9020*/  FSEL R121, R121, R185, !P2 ;  /* 0x000000b979797208 */ /* 0x000fce0005000000 */
.L_x_3977:
[----:B------:R-:W-:Y:S05]  /*c9030*/  BSYNC.RECONVERGENT B1 ;  /* 0x0000000000017941 */ /* 0x000fea0003800200 */
.L_x_3975:
        /* <DEDUP_REMOVED lines=20> */
[----:B------:R-:W-:Y:S01]  /*c9180*/  MOV R182, R177 ;  /* 0x000000b100b67202 */ /* 0x000fe20000000f00 */
        /* <DEDUP_REMOVED lines=8> */
[----:B0-----:R-:W-:-:S05]  /*c9210*/  IADD3 R186, PT, PT, -R186, UR9, RZ ;  /* 0x00000009baba7c10 */ /* 0x001fca000fffe1ff */
        /* <DEDUP_REMOVED lines=16> */
.L_x_3997:
[----:B------:R-:W-:Y:S05]  /*c9320*/  BSYNC.RELIABLE B0 ;  /* 0x0000000000007941 */ /* 0x000fea0003800100 */
.L_x_3996:
        /* <DEDUP_REMOVED lines=15> */
[--C-:B------:R-:W-:Y:S02]  /*c9420*/  IMAD.IADD R130, R173, 0x1, R178.reuse ;  /* 0x00000001ad827824 */ /* 0x100fe400078e02b2 */
[----:B------:R-:W-:-:S04]  /*c9430*/  IMAD.IADD R178, R125, 0x1, R178 ;  /* 0x000000017db27824 */ /* 0x000fc800078e02b2 */
[----:B------:R-:W5:Y:S04]  /*c9440*/  LDL.U8 R130, [R130] ;  /* 0x0000000082827983 */ /* 0x000f680000100000 */
[----:B------:R-:W3:Y:S01]  /*c9450*/  LDL.S8 R178, [R178] ;  /* 0x00000000b2b27983 */ /* 0x000ee20000100200 */
[----:B------:R-:W-:Y:S01]  /*c9460*/  VIADD R184, R125, 0xfffffffe ;  /* 0xfffffffe7db87836 */ /* 0x000fe20000000000 */
[----:B------:R-:W-:Y:S01]  /*c9470*/  UMOV UR10, 0x57d19 ;  /* 0x00057d19000a7882 */ /* 0x000fe20000000000 */
[----:B--2---:R-:W-:Y:S02]  /*c9480*/  PRMT R131, R188, 0x3340, R131 ;  /* 0x00003340bc837816 */ /* 0x004fe40000000083 */
[----:B-----5:R-:W-:-:S04]  /*c9490*/  PRMT R130, R130, 0x3340, RZ ;  /* 0x0000334082827816 */ /* 0x020fc800000000ff */
[----:B------:R-:W-:-:S05]  /*c94a0*/  PRMT R130, R131, 0x5410, R130 ;  /* 0x0000541083827816 */ /* 0x000fca0000000082 */
[----:B---3--:R-:W-:Y:S01]  /*c94b0*/  IDP.4A.S8.U8 R130, R130, UR10, R178 ;  /* 0x0000000a82827c26 */ /* 0x008fe200080002b2 */
[----:B------:R-:W-:-:S03]  /*c94c0*/  IADD3 R178, PT, PT, R184, R174, -R122 ;  /* 0x000000aeb8b27210 */ /* 0x000fc60007ffe87a */
[----:B----4-:R-:W-:-:S04]  /*c94d0*/  IMAD.WIDE R130, R130, 0x8, R186 ;  /* 0x0000000882827825 */ /* 0x010fc800078e02ba */
[----:B------:R-:W-:Y:S02]  /*c94e0*/  IMAD R178, R178, 0x8, R189 ;  /* 0x00000008b2b27824 */ /* 0x000fe400078e02bd */
[----:B------:R-:W2:Y:S04]  /*c94f0*/  LDG.E.64 R130, desc[UR6][R130.64] ;  /* 0x0000000682827981 */ /* 0x000ea8000c1e1b00 */
[----:B------:R-:W2:Y:S01]  /*c9500*/  LDL.64 R178, [R178] ;  /* 0x00000000b2b27983 */ /* 0x000ea20000100a00 */
[----:B------:R-:W-:Y:S01]  /*c9510*/  IMAD.MOV.U32 R174, RZ, RZ, R176 ;  /* 0x000000ffffae7224 */ /* 0x000fe200078e00b0 */
[----:B------:R-:W0:Y:S01]  /*c9520*/  LDC R190, c[0x0][0x2f8] ;  /* 0x0000be00ffbe7b82 */ /* 0x000e220000000800 */
[----:B------:R-:W-:Y:S02]  /*c9530*/  IMAD.U32 R191, RZ, RZ, UR9 ;  /* 0x00000009ffbf7e24 */ /* 0x000fe4000f8e00ff */
[----:B------:R-:W-:-:S05]  /*c9540*/  IMAD.U32 R189, RZ, RZ, UR9 ;  /* 0x00000009ffbd7e24 */ /* 0x000fca000f8e00ff */
[----:B------:R-:W3:Y:S01]  /*c9550*/  LDC R185, c[0x0][0x2f8] ;  /* 0x0000be00ffb97b82 */ /* 0x000ee20000000800 */
[----:B0-----:R-:W-:Y:S02]  /*c9560*/  IADD3 R190, PT, PT, -R190, 0x2710, R191 ;  /* 0x00002710bebe7810 */ /* 0x001fe40007ffe1bf */
[----:B---3--:R-:W-:Y:S01]  /*c9570*/  IADD3 R185, PT, PT, -R185, 0x2774, R189 ;  /* 0x00002774b9b97810 */ /* 0x008fe20007ffe1bd */
        /* <DEDUP_REMOVED lines=9> */
[----:B------:R-:W-:Y:S02]  /*c9610*/  SEL R120, R174, R131, P4 ;  /* 0x00000083ae787207 */ /* 0x000fe40002000000 */
[----:B------:R-:W-:-:S06]  /*c9620*/  MOV R121, R130 ;  /* 0x0000008200797202 */ /* 0x000fcc0000000f00 */
        /* <DEDUP_REMOVED lines=9> */
.L_x_4000:
[----:B------:R-:W-:Y:S05]  /*c96c0*/  BSYNC.RECONVERGENT B0 ;  /* 0x0000000000007941 */ /* 0x000fea0003800200 */
.L_x_3999:
[----:B------:R-:W-:Y:S04]  /*c96d0*/  BSSY.RECONVERGENT B2, `(.L_x_4001) ;  /* 0x000018e000027945 */ /* 0x000fe80003800200 */
[----:B------:R-:W-:Y:S05]  /*c96e0*/  @!P2 BRA `(.L_x_4002) ;  /* 0x000000180030a947 */ /* 0x000fea0003800000 */
[----:B------:R-:W-:-:S07]  /*c96f0*/  IMAD.MOV.U32 R193, RZ, RZ, 0x3 ;  /* 0x00000003ffc17424 */ /* 0x000fce00078e00ff */
.L_x_4020:
        /* <DEDUP_REMOVED lines=17> */
[----:B------:R-:W2:Y:S01]  /*c9810*/  LDC.64 R182, c[0x0][0x468] ;  /* 0x00011a00ffb67b82 */ /* 0x000ea20000000a00 */
[----:B0-----:R-:W-:-:S05]  /*c9820*/  IADD3 R130, PT, PT, -R130, 0x1388, R131 ;  /* 0x0000138882827810 */ /* 0x001fca0007ffe183 */
[----:B------:R-:W-:-:S06]  /*c9830*/  IMAD R130, R198, 0x8, R130 ;  /* 0x00000008c6827824 */ /* 0x000fcc00078e0282 */
[----:B------:R-:W4:Y:S01]  /*c9840*/  LDL.64 R130, [R130] ;  /* 0x0000000082827983 */ /* 0x000f220000100a00 */
[----:B------:R-:W0:Y:S01]  /*c9850*/  LDC R173, c[0x0][0x2f8] ;  /* 0x0000be00ffad7b82 */ /* 0x000e220000000800 */
[----:B------:R-:W-:Y:S01]  /*c9860*/  UMOV UR10, 0xcccccccd ;  /* 0xcccccccd000a7882 */ /* 0x000fe20000000000 */
[----:B------:R-:W-:Y:S01]  /*c9870*/  UMOV UR11, 0x4016cccc ;  /* 0x4016cccc000b7882 */ /* 0x000fe20000000000 */
[----:B------:R-:W-:Y:S01]  /*c9880*/  IMAD.U32 R174, RZ, RZ, UR9 ;  /* 0x00000009ffae7e24 */ /* 0x000fe2000f8e00ff */
[----:B------:R-:W-:Y:S01]  /*c9890*/  IADD3 R120, PT, PT, -R194, R121, R120 ;  /* 0x00000079c2787210 */ /* 0x000fe20007ffe178 */
[----:B------:R-:W-:-:S03]  /*c98a0*/  IMAD.U32 R176, RZ, RZ, UR9 ;  /* 0x00000009ffb07e24 */ /* 0x000fc6000f8e00ff */
[----:B------:R-:W5:Y:S01]  /*c98b0*/  LDC R175, c[0x0][0x2f8] ;  /* 0x0000be00ffaf7b82 */ /* 0x000f620000000800 */
[----:B--2---:R-:W-:-:S04]  /*c98c0*/  IMAD.WIDE R178, R120, 0x8, R182 ;  /* 0x0000000878b27825 */ /* 0x004fc800078e02b6 */
[----:B------:R-:W-:-:S03]  /*c98d0*/  IMAD.WIDE.U32 R182, R120, 0x8, R182 ;  /* 0x0000000878b67825 */ /* 0x000fc600078e00b6 */
[----:B------:R-:W2:Y:S01]  /*c98e0*/  LDC R177, c[0x0][0x2f8] ;  /* 0x0000be00ffb17b82 */ /* 0x000ea20000000800 */
[----:B0-----:R-:W-:-:S05]  /*c98f0*/  IADD3 R173, PT, PT, -R173, 0x27d8, R174 ;  /* 0x000027d8adad7810 */ /* 0x001fca0007ffe1ae */
[----:B------:R-:W-:Y:S01]  /*c9900*/  IMAD.IADD R202, R124, 0x1, R173 ;  /* 0x000000017cca7824 */ /* 0x000fe200078e02ad */
[----:B-----5:R-:W-:-:S05]  /*c9910*/  IADD3 R175, PT, PT, -R175, 0x27f3, R176 ;  /* 0x000027f3afaf7810 */ /* 0x020fca0007ffe1b0 */
[----:B------:R-:W-:Y:S01]  /*c9920*/  IMAD.IADD R199, R125, 0x1, R175 ;  /* 0x000000017dc77824 */ /* 0x000fe200078e02af */
[----:B--2---:R-:W-:-:S05]  /*c9930*/  IADD3 R177, PT, PT, -R177, UR9, RZ ;  /* 0x00000009b1b17c10 */ /* 0x004fca000fffe1ff */
[----:B------:R-:W-:Y:S01]  /*c9940*/  IMAD R198, R198, 0x8, R177 ;  /* 0x00000008c6c67824 */ /* 0x000fe200078e02b1 */
[----:B----4-:R-:W-:Y:S01]  /*c9950*/  DADD R184, R130, -UR10 ;  /* 0x8000000a82b87e29 */ /* 0x010fe20008000000 */
[----:B------:R-:W-:Y:S01]  /*c9960*/  UMOV UR10, 0x3a29c77a ;  /* 0x3a29c77a000a7882 */ /* 0x000fe20000000000 */
[----:B------:R-:W-:-:S06]  /*c9970*/  UMOV UR11, 0x3fffcb92 ;  /* 0x3fffcb92000b7882 */ /* 0x000fcc0000000000 */
[----:B------:R-:W-:-:S11]  /*c9980*/  DFMA R184, R180, UR10, R184 ;  /* 0x0000000ab4b87c2b */ /* 0x000fd600080000b8 */
.L_x_4019:
[----:B------:R-:W-:Y:S01]  /*c9990*/  LOP3.LUT R203, RZ, R194, RZ, 0x33, !PT ;  /* 0x000000c2ffcb7212 */ /* 0x000fe200078e33ff */
[----:B------:R-:W-:Y:S05]  /*c99a0*/  BMOV.32.CLEAR RZ, B0 ;  /* 0x0000000000ff7355 */ /* 0x000fea0000100000 */
[----:B------:R-:W-:Y:S01]  /*c99b0*/  LOP3.LUT R173, RZ, R195, RZ, 0x33, !PT ;  /* 0x000000c3ffad7212 */ /* 0x000fe200078e33ff */
[----:B------:R-:W-:Y:S01]  /*c99c0*/  BSSY.RECONVERGENT B0, `(.L_x_4005) ;  /* 0x0000122000007945 */ /* 0x000fe20003800200 */
[----:B------:R-:W-:-:S03]  /*c99d0*/  IADD3 R203, PT, PT, R125, R203, RZ ;  /* 0x000000cb7dcb7210 */ /* 0x000fc60007ffe0ff */
[----:B------:R-:W-:Y:S01]  /*c99e0*/  IMAD.IADD R173, R124, 0x1, R173 ;  /* 0x000000017cad7824 */ /* 0x000fe200078e02ad */
[C---:B------:R-:W-:Y:S02]  /*c99f0*/  ISETP.GT.AND P4, PT, R203.reuse, RZ, PT ;  /* 0x000000ffcb00720c */ /* 0x040fe40003f84270 */
[----:B------:R-:W-:Y:S02]  /*c9a00*/  ISETP.NE.AND P2, PT, R203, RZ, PT ;  /* 0x000000ffcb00720c */ /* 0x000fe40003f45270 */
[C---:B------:R-:W-:Y:S02]  /*c9a10*/  ISETP.EQ.AND P4, PT, R173.reuse, RZ, P4 ;  /* 0x000000ffad00720c */ /* 0x040fe40002782270 */
[----:B------:R-:W-:-:S04]  /*c9a20*/  ISETP.GT.AND P5, PT, R173, RZ, !P2 ;  /* 0x000000ffad00720c */ /* 0x000fc800057a4270 */
[----:B------:R-:W-:-:S13]  /*c9a30*/  PLOP3.LUT P4, PT, P4, P5, PT, 0xf8, 0x8f ;  /* 0x00000000008f781c */ /* 0x000fda000278bf70 */
[----:B------:R-:W-:Y:S05]  /*c9a40*/  @P4 BRA `(.L_x_4006) ;  /* 0x0000000800c04947 */ /* 0x000fea0003800000 */
[----:B------:R-:W0:Y:S01]  /*c9a50*/  LDC R204, c[0x0][0x2f8] ;  /* 0x0000be00ffcc7b82 */ /* 0x000e220000000800 */
[----:B------:R-:W-:Y:S01]  /*c9a60*/  ISETP.NE.AND P2, PT, R203, 0x1, PT ;  /* 0x00000001cb00780c */ /* 0x000fe20003f45270 */
[----:B------:R-:W-:Y:S01]  /*c9a70*/  IMAD.U32 R205, RZ, RZ, UR9 ;  /* 0x00000009ffcd7e24 */ /* 0x000fe2000f8e00ff */
[----:B------:R-:W-:Y:S01]  /*c9a80*/  ISETP.EQ.AND P4, PT, R173, 0x1, PT ;  /* 0x00000001ad00780c */ /* 0x000fe20003f82270 */
[----:B------:R-:W-:Y:S02]  /*c9a90*/  IMAD.U32 R208, RZ, RZ, UR9 ;  /* 0x00000009ffd07e24 */ /* 0x000fe4000f8e00ff */
[----:B------:R-:W-:Y:S02]  /*c9aa0*/  IMAD.U32 R210, RZ, RZ, UR9 ;  /* 0x00000009ffd27e24 */ /* 0x000fe4000f8e00ff */
[----:B------:R-:W2:Y:S08]  /*c9ab0*/  LDC R206, c[0x0][0x2f8] ;  /* 0x0000be00ffce7b82 */ /* 0x000eb00000000800 */
[----:B------:R-:W4:Y:S08]  /*c9ac0*/  LDC R207, c[0x0][0x2f8] ;  /* 0x0000be00ffcf7b82 */ /* 0x000f300000000800 */
[----:B------:R-:W5:Y:S01]  /*c9ad0*/  LDC R209, c[0x0][0x2f8] ;  /* 0x0000be00ffd17b82 */ /* 0x000f620000000800 */
[----:B0-----:R-:W-:-:S02]  /*c9ae0*/  IADD3 R204, PT, PT, -R204, 0x1388, R205 ;  /* 0x00001388cccc7810 */ /* 0x001fc40007ffe1cd */
[----:B--2---:R-:W-:Y:S02]  /*c9af0*/  IADD3 R206, PT, PT, -R206, UR9, RZ ;  /* 0x00000009cece7c10 */ /* 0x004fe4000fffe1ff */
[----:B----4-:R-:W-:Y:S02]  /*c9b00*/  IADD3 R207, PT, PT, -R207, 0x27f3, R208 ;  /* 0x000027f3cfcf7810 */ /* 0x010fe40007ffe1d0 */
[----:B-----5:R-:W-:Y:S01]  /*c9b10*/  IADD3 R209, PT, PT, -R209, 0x27d8, R210 ;  /* 0x000027d8d1d17810 */ /* 0x020fe20007ffe1d2 */
[----:B------:R-:W-:Y:S06]  /*c9b20*/  @!P2 BRA P4, `(.L_x_4007) ;  /* 0x0000000000e0a947 */ /* 0x000fec0002000000 */
[C---:B------:R-:W-:Y:S01]  /*c9b30*/  IMAD.IADD R187, R195.reuse, 0x1, R209 ;  /* 0x00000001c3bb7824 */ /* 0x040fe200078e02d1 */
[----:B------:R-:W2:Y:S01]  /*c9b40*/  LDL.U8 R174, [R199] ;  /* 0x00000000c7ae7983 */ /* 0x000ea20000100000 */
[----:B------:R-:W-:Y:S01]  /*c9b50*/  IMAD.IADD R121, R194, 0x1, R207 ;  /* 0x00000001c2797824 */ /* 0x000fe200078e02cf */
[----:B------:R-:W0:Y:S02]  /*c9b60*/  LDC.64 R190, c[0x0][0x468] ;  /* 0x00011a00ffbe7b82 */ /* 0x000e240000000a00 */
        /* <DEDUP_REMOVED lines=52> */
.L_x_4007:
[----:B------:R-:W-:Y:S01]  /*c9eb0*/  IMAD.IADD R177, R195, 0x1, R209 ;  /* 0x00000001c3b17824 */ /* 0x000fe200078e02d1 */
[----:B------:R-:W2:Y:S01]  /*c9ec0*/  LDL.U8 R120, [R199] ;  /* 0x00000000c7787983 */ /* 0x000ea20000100000 */
[----:B------:R-:W-:-:S03]  /*c9ed0*/  IMAD.IADD R174, R194, 0x1, R207 ;  /* 0x00000001c2ae7824 */ /* 0x000fc600078e02cf */
        /* <DEDUP_REMOVED lines=8> */
[----:B-----5:R-:W-:-:S02]  /*c9f60*/  PRMT R186, R186, 0x3340, RZ ;  /* 0x00003340baba7816 */ /* 0x020fc400000000ff */
[----:B----4-:R-:W-:-:S04]  /*c9f70*/  PRMT R176, R177, 0x3340, R176 ;  /* 0x00003340b1b07816 */ /* 0x010fc800000000b0 */
[----:B------:R-:W-:Y:S02]  /*c9f80*/  PRMT R176, R176, 0x5410, R186 ;  /* 0x00005410b0b07816 */ /* 0x000fe400000000ba */
[----:B------:R-:W0:Y:S01]  /*c9f90*/  LDC.64 R186, c[0x0][0x468] ;  /* 0x00011a00ffba7b82 */ /* 0x000e220000000a00 */
[----:B--2---:R-:W-:Y:S02]  /*c9fa0*/  PRMT R120, R121, 0x3340, R120 ;  /* 0x0000334079787816 */ /* 0x004fe40000000078 */
        /* <DEDUP_REMOVED lines=9> */
[----:B------:R-:W-:Y:S01]  /*ca040*/  IMAD.WIDE R186, R176, 0x8, R186 ;  /* 0x00000008b0ba7825 */ /* 0x000fe200078e02ba */
[----:B------:R0:W2:Y:S04]  /*ca050*/  LDG.E.64 R120, desc[UR6][R174.64+0x2710] ;  /* 0x00271006ae787981 */ /* 0x0000a8000c1e1b00 */
[----:B------:R-:W0:Y:S01]  /*ca060*/  LDG.E.64 R176, desc[UR6][R186.64+0x3a98] ;  /* 0x003a9806bab07981 */ /* 0x000e22000c1e1b00 */
[----:B------:R-:W-:-:S03]  /*ca070*/  IMAD R188, R173, 0x8, R206 ;  /* 0x00000008adbc7824 */ /* 0x000fc600078e02ce */
        /* <DEDUP_REMOVED lines=43> */
.L_x_4010:
[----:B------:R-:W-:Y:S05]  /*ca330*/  BSYNC.RECONVERGENT B5 ;  /* 0x0000000000057941 */ /* 0x000fea0003800200 */
.L_x_4009:
[----:B------:R-:W2:Y:S01]  /*ca340*/  LDL.64 R174, [R198] ;  /* 0x00000000c6ae7983 */ /* 0x000ea20000100a00 */
[----:B------:R-:W0:Y:S01]  /*ca350*/  MUFU.RCP64H R177, R185 ;  /* 0x000000b900b17308 */ /* 0x000e220000001800 */
[----:B------:R-:W-:Y:S01]  /*ca360*/  MOV R176, 0x1 ;  /* 0x0000000100b07802 */ /* 0x000fe20000000f00 */
        /* <DEDUP_REMOVED lines=23> */
.L_x_4012:
[----:B------:R-:W-:Y:S05]  /*ca4e0*/  BSYNC.RECONVERGENT B5 ;  /* 0x0000000000057941 */ /* 0x000fea0003800200 */
.L_x_4011:
[----:B------:R-:W-:-:S06]  /*ca4f0*/  DSETP.GE.AND P2, PT, R120, R176, PT ;  /* 0x000000b07800722a */ /* 0x000fcc0003f46000 */
[----:B------:R-:W-:Y:S02]  /*ca500*/  FSEL R120, R188, RZ, P2 ;  /* 0x000000ffbc787208 */ /* 0x000fe40001000000 */
[----:B------:R-:W-:Y:S02]  /*ca510*/  FSEL R121, R189, +QNAN , P2 ;  /* 0x7ff00000bd797808 */ /* 0x000fe40001000000 */
[----:B------:R-:W-:Y:S02]  /*ca520*/  FSEL R176, R186, RZ, P2 ;  /* 0x000000ffbab07208 */ /* 0x000fe40001000000 */
[----:B------:R-:W-:Y:S01]  /*ca530*/  FSEL R177, R187, -1.875, P2 ;  /* 0xbff00000bbb17808 */ /* 0x000fe20001000000 */
[----:B------:R-:W-:Y:S06]  /*ca540*/  BRA `(.L_x_4008) ;  /* 0x0000000400a47947 */ /* 0x000fec0003800000 */
.L_x_4006:
[----:B------:R-:W0:Y:S01]  /*ca550*/  LDC R204, c[0x0][0x2f8] ;  /* 0x0000be00ffcc7b82 */ /* 0x000e220000000800 */
[----:B------:R-:W-:Y:S01]  /*ca560*/  ISETP.NE.AND P4, PT, R203, 0x1, PT ;  /* 0x00000001cb00780c */ /* 0x000fe20003f85270 */
[----:B------:R-:W-:Y:S02]  /*ca570*/  IMAD.U32 R205, RZ, RZ, UR9 ;  /* 0x00000009ffcd7e24 */ /* 0x000fe4000f8e00ff */
[----:B------:R-:W-:Y:S01]  /*ca580*/  IMAD.U32 R207, RZ, RZ, UR9 ;  /* 0x00000009ffcf7e24 */ /* 0x000fe2000f8e00ff */
[----:B------:R-:W-:-:S03]  /*ca590*/  ISETP.EQ.OR P5, PT, R173, 0x1, !P4 ;  /* 0x00000001ad00780c */ /* 0x000fc600067a2670 */
[----:B------:R-:W2:Y:S01]  /*ca5a0*/  LDC R206, c[0x0][0x2f8] ;  /* 0x0000be00ffce7b82 */ /* 0x000ea20000000800 */
[----:B0-----:R-:W-:Y:S02]  /*ca5b0*/  IADD3 R204, PT, PT, -R204, 0x27f3, R205 ;  /* 0x000027f3cccc7810 */ /* 0x001fe40007ffe1cd */
[----:B--2---:R-:W-:-:S07]  /*ca5c0*/  IADD3 R206, PT, PT, -R206, 0x27d8, R207 ;  /* 0x000027d8cece7810 */ /* 0x004fce0007ffe1cf */
[----:B------:R-:W-:Y:S05]  /*ca5d0*/  @P5 BRA `(.L_x_4013) ;  /* 0x0000000000bc5947 */ /* 0x000fea0003800000 */
[----:B------:R-:W-:Y:S01]  /*ca5e0*/  IMAD.IADD R120, R194, 0x1, R204 ;  /* 0x00000001c2787824 */ /* 0x000fe200078e02cc */
[----:B------:R-:W2:Y:S01]  /*ca5f0*/  LDL.S8 R174, [R199] ;  /* 0x00000000c7ae7983 */ /* 0x000ea20000100200 */
[----:B------:R-:W-:Y:S01]  /*ca600*/  IMAD.IADD R173, R195, 0x1, R206 ;  /* 0x00000001c3ad7824 */ /* 0x000fe200078e02ce */
[----:B------:R-:W0:Y:S02]  /*ca610*/  LDCU.64 UR10, c[0x0][0x468] ;  /* 0x00008d00ff0a77ac */ /* 0x000e240008000a00 */
[----:B------:R-:W4:Y:S04]  /*ca620*/  LDL.S8 R121, [R202] ;  /* 0x00000000ca797983 */ /* 0x000f280000100200 */
[----:B------:R-:W5:Y:S04]  /*ca630*/  LDL.S8 R120, [R120] ;  /* 0x0000000078787983 */ /* 0x000f680000100200 */
[----:B------:R-:W3:Y:S01]  /*ca640*/  LDL.S8 R173, [R173] ;  /* 0x00000000adad7983 */ /* 0x000ee20000100200 */
[----:B------:R-:W1:Y:S03]  /*ca650*/  LDC R196, c[0x0][0x2f8] ;  /* 0x0000be00ffc47b82 */ /* 0x000e660000000800 */
[----:B------:R-:W3:Y:S05]  /*ca660*/  LDG.E.64 R186, desc[UR6][R178.64+0x5f98] ;  /* 0x005f9806b2ba7981 */ /* 0x000eea000c1e1b00 */
[----:B------:R-:W0:Y:S01]  /*ca670*/  LDC R197, c[0x0][0x2f8] ;  /* 0x0000be00ffc57b82 */ /* 0x000e220000000800 */
[----:B------:R-:W-:Y:S01]  /*ca680*/  IMAD.U32 R200, RZ, RZ, UR9 ;  /* 0x00000009ffc87e24 */ /* 0x000fe2000f8e00ff */
[----:B-1----:R-:W-:-:S04]  /*ca690*/  IADD3 R196, PT, PT, -R196, UR9, RZ ;  /* 0x00000009c4c47c10 */ /* 0x002fc8000fffe1ff */
[----:B0-----:R-:W-:Y:S02]  /*ca6a0*/  IADD3 R197, PT, PT, -R197, 0x1388, R200 ;  /* 0x00001388c5c57810 */ /* 0x001fe40007ffe1c8 */
[----:B--2---:R-:W-:-:S03]  /*ca6b0*/  SHF.R.S32.HI R175, RZ, 0x1f, R174 ;  /* 0x0000001fffaf7819 */ /* 0x004fc600000114ae */
[----:B----4-:R-:W-:Y:S01]  /*ca6c0*/  IMAD.WIDE R174, R121, 0x5, R174 ;  /* 0x0000000579ae7825 */ /* 0x010fe200078e02ae */
[--C-:B-----5:R-:W-:Y:S02]  /*ca6d0*/  SHF.R.S32.HI R121, RZ, 0x1f, R120.reuse ;  /* 0x0000001fff797819 */ /* 0x120fe40000011478 */
[----:B------:R-:W-:Y:S01]  /*ca6e0*/  LEA R190, P2, R174, UR10, 0x3 ;  /* 0x0000000aaebe7c11 */ /* 0x000fe2000f8418ff */
[----:B---3--:R-:W-:-:S03]  /*ca6f0*/  IMAD.WIDE R120, R173, 0x5, R120 ;  /* 0x00000005ad787825 */ /* 0x008fc600078e0278 */
        /* <DEDUP_REMOVED lines=29> */
.L_x_4013:
        /* <DEDUP_REMOVED lines=8> */
[----:B------:R-:W-:Y:S01]  /*ca950*/  IMAD.IADD R120, R195, 0x1, R206 ;  /* 0x00000001c3787824 */ /* 0x000fe200078e02ce */
[----:B------:R-:W2:Y:S01]  /*ca960*/  LDL.U8 R173, [R202] ;  /* 0x00000000caad7983 */ /* 0x000ea20000100000 */
[----:B------:R-:W-:Y:S01]  /*ca970*/  IMAD.IADD R121, R194, 0x1, R204 ;  /* 0x00000001c2797824 */ /* 0x000fe200078e02cc */
[----:B------:R-:W0:Y:S02]  /*ca980*/  LDC.64 R176, c[0x0][0x468] ;  /* 0x00011a00ffb07b82 */ /* 0x000e240000000a00 */
[----:B------:R-:W4:Y:S04]  /*ca990*/  LDL.S8 R174, [R199] ;  /* 0x00000000c7ae7983 */ /* 0x000f280000100200 */
[----:B------:R-:W2:Y:S04]  /*ca9a0*/  LDL.U8 R120, [R120] ;  /* 0x0000000078787983 */ /* 0x000ea80000100000 */
[----:B------:R-:W5:Y:S01]  /*ca9b0*/  LDL.U8 R121, [R121] ;  /* 0x0000000079797983 */ /* 0x000f620000100000 */
[----:B------:R-:W-:-:S03]  /*ca9c0*/  UMOV UR10, 0x5197d ;  /* 0x0005197d000a7882 */ /* 0x000fc60000000000 */
[----:B------:R-:W3:Y:S01]  /*ca9d0*/  LDG.E.64 R186, desc[UR6][R182.64+0x5f98] ;  /* 0x005f9806b6ba7981 */ /* 0x000ee2000c1e1b00 */
[----:B--2---:R-:W-:Y:S02]  /*ca9e0*/  PRMT R120, R120, 0x3340, R173 ;  /* 0x0000334078787816 */ /* 0x004fe400000000ad */
[----:B-----5:R-:W-:-:S04]  /*ca9f0*/  PRMT R121, R121, 0x3340, RZ ;  /* 0x0000334079797816 */ /* 0x020fc800000000ff */
[----:B------:R-:W-:-:S05]  /*caa00*/  PRMT R120, R120, 0x5410, R121 ;  /* 0x0000541078787816 */ /* 0x000fca0000000079 */
[----:B----4-:R-:W-:-:S04]  /*caa10*/  IDP.4A.S8.U8 R174, R120, UR10, R174 ;  /* 0x0000000a78ae7c26 */ /* 0x010fc800080002ae */
[----:B0-----:R-:W-:Y:S02]  /*caa20*/  IMAD.WIDE R174, R174, 0x8, R176 ;  /* 0x00000008aeae7825 */ /* 0x001fe400078e02b0 */
[----:B------:R-:W2:Y:S04]  /*caa30*/  LDG.E.64 R176, desc[UR6][R182.64+0x6268] ;  /* 0x00626806b6b07981 */ /* 0x000ea8000c1e1b00 */
[----:B------:R-:W2:Y:S04]  /*caa40*/  LDG.E.64 R120, desc[UR6][R174.64+0x1388] ;  /* 0x00138806ae787981 */ /* 0x000ea8000c1e1b00 */
[----:B------:R-:W3:Y:S01]  /*caa50*/  LDG.E.64 R174, desc[UR6][R174.64] ;  /* 0x00000006aeae7981 */ /* 0x000ee2000c1e1b00 */
[----:B--2---:R-:W-:-:S02]  /*caa60*/  DADD R120, R176, R120 ;  /* 0x00000000b0787229 */ /* 0x004fc40000000078 */
[----:B---3--:R-:W-:-:S11]  /*caa70*/  DADD R174, R186, R174 ;  /* 0x00000000baae7229 */ /* 0x008fd600000000ae */
.L_x_4015:
[----:B------:R-:W-:Y:S05]  /*caa80*/  BSYNC.RECONVERGENT B5 ;  /* 0x0000000000057941 */ /* 0x000fea0003800200 */
.L_x_4014:
[----:B------:R-:W0:Y:S01]  /*caa90*/  LDC R176, c[0x0][0x2f8] ;  /* 0x0000be00ffb07b82 */ /* 0x000e220000000800 */
[----:B------:R-:W-:Y:S02]  /*caaa0*/  VIADD R173, R195, 0xffffffff ;  /* 0xffffffffc3ad7836 */ /* 0x000fe40000000000 */
[----:B------:R-:W-:Y:S02]  /*caab0*/  IMAD.U32 R187, RZ, RZ, UR9 ;  /* 0x00000009ffbb7e24 */ /* 0x000fe4000f8e00ff */
[----:B------:R-:W-:-:S03]  /*caac0*/  IMAD R173, R173, R122, R194 ;  /* 0x0000007aadad7224 */ /* 0x000fc600078e02c2 */
[----:B------:R-:W2:Y:S02]  /*caad0*/  LDC R186, c[0x0][0x2f8] ;  /* 0x0000be00ffba7b82 */ /* 0x000ea40000000800 */
[----:B------:R-:W-:Y:S02]  /*caae0*/  IADD3 R173, PT, PT, R173, -0x1, RZ ;  /* 0xffffffffadad7810 */ /* 0x000fe40007ffe0ff */
[----:B0-----:R-:W-:-:S05]  /*caaf0*/  IADD3 R176, PT, PT, -R176, UR9, RZ ;  /* 0x00000009b0b07c10 */ /* 0x001fca000fffe1ff */
[----:B------:R-:W-:Y:S01]  /*cab00*/  IMAD R176, R173, 0x8, R176 ;  /* 0x00000008adb07824 */ /* 0x000fe200078e02b0 */
[----:B--2---:R-:W-:-:S05]  /*cab10*/  IADD3 R186, PT, PT, -R186, 0x1388, R187 ;  /* 0x00001388baba7810 */ /* 0x004fca0007ffe1bb */
        /* <DEDUP_REMOVED lines=12> */
.L_x_4008:
[----:B------:R-:W-:Y:S05]  /*cabe0*/  BSYNC.RECONVERGENT B0 ;  /* 0x0000000000007941 */ /* 0x000fea0003800200 */
.L_x_4005:
        /* <DEDUP_REMOVED lines=33> */
.L_x_4017:
[----:B------:R-:W-:-:S13]  /*cae00*/  ISETP.GT.AND P2, PT, R195, 0x1, PT ;  /* 0x00000001c300780c */ /* 0x000fda0003f44270 */
[----:B------:R-:W-:Y:S05]  /*cae10*/  @!P2 BREAK.RELIABLE B0 ;  /* 0x000000000000a942 */ /* 0x000fea0003800100 */
[----:B------:R-:W-:Y:S05]  /*cae20*/  @!P2 BRA `(.L_x_4004) ;  /* 0x000000000050a947 */ /* 0x000fea0003800000 */
[----:B------:R-:W-:Y:S05]  /*cae30*/  BSYNC.RELIABLE B0 ;  /* 0x0000000000007941 */ /* 0x000fea0003800100 */
.L_x_4016:
[----:B------:R-:W-:Y:S02]  /*cae40*/  VIADD R194, R194, 0x1 ;  /* 0x00000001c2c27836 */ /* 0x000fe40000000000 */
[----:B------:R-:W-:-:S03]  /*cae50*/  VIADD R195, R195, 0xffffffff ;  /* 0xffffffffc3c37836 */ /* 0x000fc60000000000 */
[----:B------:R-:W-:-:S13]  /*cae60*/  ISETP.GE.AND P2, PT, R194, R125, PT ;  /* 0x0000007dc200720c */ /* 0x000fda0003f46270 */
[----:B------:R-:W-:Y:S05]  /*cae70*/  @!P2 BRA `(.L_x_4019) ;  /* 0xffffffe800c4a947 */ /* 0x000fea000383ffff */
[----:B------:R-:W-:Y:S05]  /*cae80*/  BRA `(.L_x_4004) ;  /* 0x0000000000387947 */ /* 0x000fea0003800000 */
.L_x_4018:
[----:B------:R-:W0:Y:S01]  /*cae90*/  LDC R131, c[0x0][0x2f8] ;  /* 0x0000be00ff837b82 */ /* 0x000e220000000800 */
[----:B------:R-:W-:Y:S01]  /*caea0*/  IMAD.U32 R173, RZ, RZ, UR9 ;  /* 0x00000009ffad7e24 */ /* 0x000fe2000f8e00ff */
[----:B------:R-:W-:Y:S01]  /*caeb0*/  IADD3 R120, PT, PT, R195, -0x1, RZ ;  /* 0xffffffffc3787810 */ /* 0x000fe20007ffe0ff */
[----:B------:R-:W-:Y:S01]  /*caec0*/  IMAD.U32 R130, RZ, RZ, UR9 ;  /* 0x00000009ff827e24 */ /* 0x000fe2000f8e00ff */
[----:B------:R-:W-:Y:S01]  /*caed0*/  PLOP3.LUT P3, PT, PT, PT, PT, 0x8, 0x80 ;  /* 0x000000000080781c */ /* 0x000fe20003f6e170 */
[----:B------:R-:W-:Y:S02]  /*caee0*/  IMAD.MOV.U32 R125, RZ, RZ, R194 ;  /* 0x000000ffff7d7224 */ /* 0x000fe400078e00c2 */
[----:B------:R-:W-:Y:S01]  /*caef0*/  IMAD.MOV.U32 R124, RZ, RZ, R195 ;  /* 0x000000ffff7c7224 */ /* 0x000fe200078e00c3 */
[----:B------:R-:W2:Y:S01]  /*caf00*/  LDC R121, c[0x0][0x2f8] ;  /* 0x0000be00ff797b82 */ /* 0x000ea20000000800 */
[----:B0-----:R-:W-:-:S05]  /*caf10*/  IADD3 R131, PT, PT, -R131, 0x2710, R173 ;  /* 0x0000271083837810 */ /* 0x001fca0007ffe1ad */
[----:B------:R-:W-:Y:S01]  /*caf20*/  IMAD R120, R120, 0x4, R131 ;  /* 0x0000000478787824 */ /* 0x000fe200078e0283 */
[----:B--2---:R-:W-:-:S04]  /*caf30*/  IADD3 R121, PT, PT, -R121, 0x2774, R130 ;  /* 0x0000277479797810 */ /* 0x004fc80007ffe182 */
[----:B------:R0:W-:Y:S02]  /*caf40*/  STL [R120], R194 ;  /* 0x000000c278007387 */ /* 0x0001e40000100800 */
[----:B0-----:R-:W-:-:S05]  /*caf50*/  IMAD R120, R194, 0x4, R121 ;  /* 0x00000004c2787824 */ /* 0x001fca00078e0279 */
[----:B------:R0:W-:Y:S02]  /*caf60*/  STL [R120+-0x4], R195 ;  /* 0xfffffcc378007387 */ /* 0x0001e40000100800 */
.L_x_4004:
[----:B------:R-:W-:Y:S05]  /*caf70*/  BSYNC.RECONVERGENT B1 ;  /* 0x0000000000017941 */ /* 0x000fea0003800200 */
.L_x_4003:
[C---:B------:R-:W-:Y:S01]  /*caf80*/  ISETP.LT.U32.AND P2, PT, R193.reuse, 0x20, PT ;  /* 0x00000020c100780c */ /* 0x040fe20003f41070 */
[----:B------:R-:W-:-:S12]  /*caf90*/  VIADD R193, R193, 0x1 ;  /* 0x00000001c1c17836 */ /* 0x000fd80000000000 */
[----:B------:R-:W-:Y:S05]  /*cafa0*/  @P3 BRA P2, `(.L_x_4020) ;  /* 0xffffffe400d43947 */ /* 0x000fea000103ffff */
.L_x_4002:
[----:B------:R-:W-:Y:S05]  /*cafb0*/  BSYNC.RECONVERGENT B2 ;  /* 0x0000000000027941 */ /* 0x000fea0003800200 */
.L_x_4001:
[----:B0-----:R-:W0:Y:S01]  /*cafc0*/  LDC R120, c[0x0][0x2f8] ;  /* 0x0000be00ff787b82 */ /* 0x001e220000000800 */
[----:B------:R-:W-:-:S05]  /*cafd0*/  IMAD.U32 R121, RZ, RZ, UR9 ;  /* 0x00000009ff797e24 */ /* 0x000fca000f8e00ff */
[----:B0-----:R-:W-:-:S05]  /*cafe0*/  IADD3 R120, PT, PT, -R120, 0x27f3, R121 ;  /* 0x000027f378787810 */ /* 0x001fca0007ffe179 */
[----:B------:R-:W-:-:S06]  /*caff0*/  IMAD.IADD R193, R125, 0x1, R120 ;  /* 0x000000017dc17824 */ /* 0x000fcc00078e0278 */
[----:B------:R-:W5:Y:S01]  /*cb000*/  LDL.U8 R193, [R193] ;  /* 0x00000000c1c17983 */ /* 0x000f620000100000 */
[----:B------:R-:W-:Y:S05]  /*cb010*/  BRA `(.L_x_4021) ;  /* 0xffffffc400dc7947 */ /* 0x000fea000383ffff */
.L_x_3998:
[----:B------:R-:W-:Y:S05]  /*cb020*/  BSYNC.RECONVERGENT B3 ;  /* 0x0000000000037941 */ /* 0x000fea0003800200 */
.L_x_3974:
[----:B------:R-:W0:Y:S01]  /*cb030*/  LDC R120, c[0x0][0x2f8] ;  /* 0x0000be00ff787b82 */ /* 0x000e220000000800 */
[----:B------:R-:W-:Y:S01]  /*cb040*/  IMAD.U32 R121, RZ, RZ, UR9 ;  /* 0x00000009ff797e24 */ /* 0x000fe2000f8e00ff */
[----:B------:R-:W2:Y:S04]  /*cb050*/  LDL.64 R172, [R172] ;  /* 0x00000000acac7983 */ /* 0x000ea80000100a00 */
[----:B0-----:R-:W-:-:S05]  /*cb060*/  IADD3 R120, PT, PT, -R120, 0x1388, R121 ;  /* 0x0000138878787810 */ /* 0x001fca0007ffe179 */
[----:B------:R-:W-:-:S06]  /*cb070*/  IMAD R120, R192, 0x8, R120 ;  /* 0x00000008c0787824 */ /* 0x000fcc00078e0278 */
[----:B------:R-:W4:Y:S01]  /*cb080*/  LDL.64 R120, [R120] ;  /* 0x0000000078787983 */ /* 0x000f220000100a00 */
[----:B------:R-:W-:Y:S05]  /*cb090*/  BMOV.32.CLEAR RZ, B0 ;  /* 0x0000000000ff7355 */ /* 0x000fea0000100000 */
[----:B------:R-:W-:Y:S01]  /*cb0a0*/  BSSY.RECONVERGENT B0, `(.L_x_4022) ;  /* 0x000018d000007945 */ /* 0x000fe20003800200 */
[----:B--2---:R-:W-:Y:S02]  /*cb0b0*/  DADD R126, R172, R126 ;  /* 0x00000000ac7e7229 */ /* 0x004fe4000000007e */
[----:B----4-:R-:W-:Y:S01]  /*cb0c0*/  DADD R128, R120, R128 ;  /* 0x0000000078807229 */ /* 0x010fe20000000080 */
        /* <DEDUP_REMOVED lines=16> */
.L_x_4028:
[----:B------:R-:W0:Y:S01]  /*cb1d0*/  LDC R125, c[0x0][0x2f8] ;  /* 0x0000be00ff7d7b82 */ /* 0x000e220000000800 */
[----:B------:R-:W-:-:S05]  /*cb1e0*/  IMAD.U32 R130, RZ, RZ, UR9 ;  /* 0x00000009ff827e24 */ /* 0x000fca000f8e00ff */
[----:B0-----:R-:W-:-:S05]  /*cb1f0*/  IADD3 R125, PT, PT, -R125, 0x2710, R130 ;  /* 0x000027107d7d7810 */ /* 0x001fca0007ffe182 */
[----:B------:R-:W-:-:S05]  /*cb200*/  IMAD R125, R124, 0x4, R125 ;  /* 0x000000047c7d7824 */ /* 0x000fca00078e027d */
        /* <DEDUP_REMOVED lines=12> */
[----:B-----5:R-:W-:Y:S01]  /*cb2d0*/  ISETP.GT.AND P1, PT, R175, RZ, PT ;  /* 0x000000ffaf00720c */ /* 0x020fe20003f24270 */
[----:B------:R-:W4:Y:S03]  /*cb2e0*/  LDL R131, [R125+0x20] ;  /* 0x000020007d837983 */ /* 0x000f260000100800 */
[----:B------:R-:W-:Y:S01]  /*cb2f0*/  IADD3 R175, PT, PT, R176, 0x1, RZ ;  /* 0x00000001b0af7810 */ /* 0x000fe20007ffe0ff */
[----:B------:R-:W-:Y:S01]  /*cb300*/  @!P2 IMAD.MOV R175, RZ, RZ, R176 ;  /* 0x000000ffffafa224 */ /* 0x000fe200078e02b0 */
[----:B---3--:R-:W-:Y:S02]  /*cb310*/  ISETP.GT.AND P2, PT, R172, RZ, PT ;  /* 0x000000ffac00720c */ /* 0x008fe40003f44270 */
[----:B------:R-:W3:Y:S01]  /*cb320*/  LDL R172, [R125+0x24] ;  /* 0x000024007dac7983 */ /* 0x000ee20000100800 */
        /* <DEDUP_REMOVED lines=49> */
.L_x_4027:
[----:B------:R-:W-:Y:S05]  /*cb640*/  BSYNC.RECONVERGENT B2 ;  /* 0x0000000000027941 */ /* 0x000fea0003800200 */
.L_x_4026:
        /* <DEDUP_REMOVED lines=43> */
.L_x_4030:
[----:B------:R-:W-:Y:S05]  /*cb900*/  BSYNC.RECONVERGENT B2 ;  /* 0x0000000000027941 */ /* 0x000fea0003800200 */
.L_x_4029:
        /* <DEDUP_REMOVED lines=24> */
.L_x_4032:
[----:B------:R-:W-:Y:S05]  /*cba90*/  BSYNC.RECONVERGENT B2 ;  /* 0x0000000000027941 */ /* 0x000fea0003800200 */
.L_x_4031:
        /* <DEDUP_REMOVED lines=20> */
.L_x_4025:
[----:B------:R-:W-:Y:S05]  /*cbbe0*/  BSYNC.RECONVERGENT B1 ;  /* 0x0000000000017941 */ /* 0x000fea0003800200 */
.L_x_4024:
        /* <DEDUP_REMOVED lines=11> */
.L_x_4037:
        /* <DEDUP_REMOVED lines=17> */
[----:B------:R-:W4:Y:S02]  /*cbdb0*/  LDL R131, [R125+0x20] ;  /* 0x000020007d837983 */ /* 0x000f240000100800 */
[----:B------:R-:W-:Y:S02]  /*cbdc0*/  VIADD R175, R176, 0x1 ;  /* 0x00000001b0af7836 */ /* 0x000fe40000000000 */
        /* <DEDUP_REMOVED lines=52> */
.L_x_4036:
[----:B------:R-:W-:Y:S05]  /*cc110*/  BSYNC.RECONVERGENT B2 ;  /* 0x0000000000027941 */ /* 0x000fea0003800200 */
.L_x_4035:
        /* <DEDUP_REMOVED lines=43> */
.L_x_4039:
[----:B------:R-:W-:Y:S05]  /*cc3d0*/  BSYNC.RECONVERGENT B2 ;  /* 0x0000000000027941 */ /* 0x000fea0003800200 */
.L_x_4038:
        /* <DEDUP_REMOVED lines=24> */
.L_x_4041:
[----:B------:R-:W-:Y:S05]  /*cc560*/  BSYNC.RECONVERGENT B2 ;  /* 0x0000000000027941 */ /* 0x000fea0003800200 */
.L_x_4040:
        /* <DEDUP_REMOVED lines=20> */
.L_x_4034:
[----:B------:R-:W-:Y:S05]  /*cc6b0*/  BSYNC.RECONVERGENT B1 ;  /* 0x0000000000017941 */ /* 0x000fea0003800200 */
.L_x_4033:
        /* <DEDUP_REMOVED lines=33> */
[----:B-1-3--:R-:W-:Y:S05]  /*cc8d0*/  CALL.REL.NOINC `($__internal_0_$__cuda_sm20_div_rn_f64_full) ;  /* 0x00001bd800c07944 */ /* 0x00afea0003c00000 */
[----:B------:R-:W-:Y:S02]  /*cc8e0*/  IMAD.MOV.U32 R120, RZ, RZ, R174 ;  /* 0x000000ffff787224 */ /* 0x000fe400078e00ae */
[----:B------:R-:W-:-:S07]  /*cc8f0*/  IMAD.MOV.U32 R121, RZ, RZ, R175 ;  /* 0x000000ffff797224 */ /* 0x000fce00078e00af */
.L_x_4043:
[----:B------:R-:W-:Y:S05]  /*cc900*/  BSYNC.RECONVERGENT B1 ;  /* 0x0000000000017941 */ /* 0x000fea0003800200 */
.L_x_4042:
[----:B------:R-:W-:Y:S01]  /*cc910*/  UMOV UR10, 0x66666666 ;  /* 0x66666666000a7882 */ /* 0x000fe20000000000 */
[----:B------:R-:W-:Y:S01]  /*cc920*/  UMOV UR11, 0x40711266 ;  /* 0x40711266000b7882 */ /* 0x000fe20000000000 */
[----:B------:R-:W-:Y:S01]  /*cc930*/  IMAD.MOV.U32 R122, RZ, RZ, 0x0 ;  /* 0x00000000ff7a7424 */ /* 0x000fe200078e00ff */
[----:B------:R-:W-:Y:S01]  /*cc940*/  DADD R120, R120, -UR10 ;  /* 0x8000000a78787e29 */ /* 0x000fe20008000000 */
[----:B------:R-:W-:-:S07]  /*cc950*/  IMAD.MOV.U32 R123, RZ, RZ, 0x40590000 ;  /* 0x40590000ff7b7424 */ /* 0x000fce00078e00ff */
[----:B------:R-:W-:-:S11]  /*cc960*/  DFMA R120, R120, R122, 0.5 ;  /* 0x3fe000007878742b */ /* 0x000fd6000000007a */
.L_x_4023:
[----:B------:R-:W-:Y:S05]  /*cc970*/  BSYNC.RECONVERGENT B0 ;  /* 0x0000000000007941 */ /* 0x000fea0003800200 */
.L_x_4022:
[----:B------:R-:W0:Y:S01]  /*cc980*/  MUFU.RCP64H R123, 100 ;  /* 0x40590000007b7908 */ /* 0x000e220000001800 */
[----:B------:R-:W-:Y:S01]  /*cc990*/  IMAD.MOV.U32 R124, RZ, RZ, 0x0 ;  /* 0x00000000ff7c7424 */ /* 0x000fe200078e00ff */
[----:B------:R-:W-:Y:S05]  /*cc9a0*/  BMOV.32.CLEAR RZ, B0 ;  /* 0x0000000000ff7355 */ /* 0x000fea0000100000 */
[----:B------:R-:W-:Y:S01]  /*cc9b0*/  IMAD.MOV.U32 R125, RZ, RZ, 0x40590000 ;  /* 0x40590000ff7d7424 */ /* 0x000fe200078e00ff */
[----:B------:R-:W2:Y:S01]  /*cc9c0*/  F2I.F64.TRUNC R120, R120 ;  /* 0x0000007800787311 */ /* 0x000ea2000030d100 */
[----:B------:R-:W-:Y:S01]  /*cc9d0*/  IMAD.MOV.U32 R122, RZ, RZ, 0x1 ;  /* 0x00000001ff7a7424 */ /* 0x000fe200078e00ff */
[----:B------:R-:W-:Y:S05]  /*cc9e0*/  BSSY.RECONVERGENT B0, `(.L_x_4044) ;  /* 0x0000017000007945 */ /* 0x000fea0003800200 */
[----:B0-----:R-:W-:Y:S01]  /*cc9f0*/  DFMA R126, R122, -R124, 1 ;  /* 0x3ff000007a7e742b */ /* 0x001fe2000000087c */
[----:B--2---:R-:W0:Y:S07]  /*cca00*/  I2F.F64 R120, R120 ;  /* 0x0000007800787312 */ /* 0x004e2e0000201c00 */
        /* <DEDUP_REMOVED lines=17> */
[----:B-1-3--:R-:W-:Y:S05]  /*ccb20*/  CALL.REL.NOINC `($__internal_0_$__cuda_sm20_div_rn_f64_full) ;  /* 0x00001bd8002c7944 */ /* 0x00afea0003c00000 */
[----:B------:R-:W-:Y:S02]  /*ccb30*/  IMAD.MOV.U32 R122, RZ, RZ, R174 ;  /* 0x000000ffff7a7224 */ /* 0x000fe400078e00ae */
[----:B------:R-:W-:-:S07]  /*ccb40*/  IMAD.MOV.U32 R123, RZ, RZ, R175 ;  /* 0x000000ffff7b7224 */ /* 0x000fce00078e00af */
.L_x_4045:
[----:B------:R-:W-:Y:S05]  /*ccb50*/  BSYNC.RECONVERGENT B0 ;  /* 0x0000000000007941 */ /* 0x000fea0003800200 */
.L_x_4044:
[----:B------:R-:W-:Y:S02]  /*ccb60*/  IMAD.MOV.U32 R120, RZ, RZ, R122 ;  /* 0x000000ffff787224 */ /* 0x000fe400078e007a */
[----:B------:R-:W-:-:S07]  /*ccb70*/  IMAD.MOV.U32 R121, RZ, RZ, R123 ;  /* 0x000000ffff797224 */ /* 0x000fce00078e007b */
.L_x_3973:
[----:B------:R-:W-:Y:S05]  /*ccb80*/  BSYNC.RECONVERGENT B4 ;  /* 0x0000000000047941 */ /* 0x000fea0003800200 */
.L_x_3972:
[----:B------:R-:W-:-:S14]  /*ccb90*/  DSETP.GT.AND P0, PT, R120, R2, PT ;  /* 0x000000027800722a */ /* 0x000fdc0003f04000 */
[----:B------:R-:W-:Y:S05]  /*ccba0*/  @P0 BRA `(.L_x_705) ;  /* 0x000011a400780947 */ /* 0x000fea0003800000 */
[----:B------:R0:W5:Y:S04]  /*ccbb0*/  LDL.64 R122, [R0+0x2950] ;  /* 0x00295000007a7983 */ /* 0x0001680000100a00 */
[----:B------:R0:W5:Y:S01]  /*ccbc0*/  LDL.64 R126, [R0+0x2968] ;  /* 0x00296800007e7983 */ /* 0x0001620000100a00 */
[----:B------:R-:W-:Y:S05]  /*ccbd0*/  BMOV.32.CLEAR RZ, B0 ;  /* 0x0000000000ff7355 */ /* 0x000fea0000100000 */
[----:B------:R-:W-:Y:S01]  /*ccbe0*/  BSSY.RECONVERGENT B0, `(.L_x_4046) ;  /* 0x0000009000007945 */ /* 0x000fe20003800200 */
[----:B------:R-:W-:-:S07]  /*ccbf0*/  IMAD.MOV.U32 R124, RZ, RZ, RZ ;  /* 0x000000ffff7c7224 */ /* 0x000fce00078e00ff */
.L_x_4047:
        /* <DEDUP_REMOVED lines=8> */
.L_x_4046:
        /* <DEDUP_REMOVED lines=12> */
.L_x_4051:
        /* <DEDUP_REMOVED lines=31> */
.L_x_4050:
[----:B------:R-:W-:Y:S01]  /*ccf30*/  BSSY.RECONVERGENT B1, `(.L_x_4052) ;  /* 0x0000009000017945 */ /* 0x000fe20003800200 */
[----:B------:R-:W-:-:S07]  /*ccf40*/  IMAD.MOV.U32 R124, RZ, RZ, RZ ;  /* 0x000000ffff7c7224 */ /* 0x000fce00078e00ff */
.L_x_4053:
        /* <DEDUP_REMOVED lines=8> */
.L_x_4052:
        /* <DEDUP_REMOVED lines=10> */
.L_x_4055:
        /* <DEDUP_REMOVED lines=31> */
.L_x_4054:
[----:B------:R-:W2:Y:S01]  /*cd260*/  MUFU.RCP64H R125, 2.2750682830810546875 ;  /* 0x40023357007d7908 */ /* 0x000ea20000001800 */
        /* <DEDUP_REMOVED lines=55> */
.L_x_4049:
        /* <DEDUP_REMOVED lines=55> */
.L_x_4056:
[----:B------:R-:W-:Y:S05]  /*cd950*/  BSYNC.RECONVERGENT B0 ;  /* 0x0000000000007941 */ /* 0x000fea0003800200 */
.L_x_4048:
[----:B------:R-:W-:Y:S05]  /*cd960*/  BMOV.32.CLEAR RZ, B0 ;  /* 0x0000000000ff7355 */ /* 0x000fea0000100000 */
[----:B------:R-:W-:Y:S01]  /*cd970*/  BSSY.RECONVERGENT B0, `(.L_x_4057) ;  /* 0x0000009000007945 */ /* 0x000fe20003800200 */
[----:B------:R-:W-:-:S07]  /*cd980*/  MOV R124, RZ ;  /* 0x000000ff007c7202 */ /* 0x000fce0000000f00 */
.L_x_4058:
        /* <DEDUP_REMOVED lines=8> */
.L_x_4057:
[----:B------:R-:W-:Y:S05]  /*cda10*/  BMOV.32.CLEAR RZ, B0 ;  /* 0x0000000000ff7355 */ /* 0x000fea0000100000 */
[----:B------:R-:W-:Y:S01]  /*cda20*/  BSSY.RECONVERGENT B0, `(.L_x_4059) ;  /* 0x0000009000007945 */ /* 0x000fe20003800200 */
[----:B------:R-:W-:-:S07]  /*cda30*/  IMAD.MOV.U32 R124, RZ, RZ, RZ ;  /* 0x000000ffff7c7224 */ /* 0x000fce00078e00ff */
.L_x_4060:
        /* <DEDUP_REMOVED lines=8> */
.L_x_4059:
        /* <DEDUP_REMOVED lines=11> */
.L_x_4085:
        /* <DEDUP_REMOVED lines=13> */
.L_x_4066:
[----:B------:R-:W-:-:S13]  /*cdc40*/  ISETP.NE.AND P0, PT, R121, 0x47, PT ;  /* 0x000000477900780c */ /* 0x000fda0003f05270 */
[----:B------:R-:W-:Y:S05]  /*cdc50*/  @!P0 BRA `(.L_x_4069) ;  /* 0x0000000000148947 */ /* 0x000fea0003800000 */
[----:B------:R-:W-:Y:S01]  /*cdc60*/  ISETP.NE.AND P0, PT, R121, 0x54, PT ;  /* 0x000000547900780c */ /* 0x000fe20003f05270 */
[----:B------:R-:W-:-:S12]  /*cdc70*/  IMAD.MOV.U32 R130, RZ, RZ, 0x3 ;  /* 0x00000003ff827424 */ /* 0x000fd800078e00ff */
[----:B------:R-:W-:Y:S05]  /*cdc80*/  @!P0 BRA `(.L_x_4067) ;  /* 0x00000000000c8947 */ /* 0x000fea0003800000 */
.L_x_4068:
[----:B------:R-:W-:Y:S01]  /*cdc90*/  IMAD.MOV.U32 R130, RZ, RZ, 0x4 ;  /* 0x00000004ff827424 */ /* 0x000fe200078e00ff */
[----:B------:R-:W-:Y:S06]  /*cdca0*/  BRA `(.L_x_4067) ;  /* 0x0000000000047947 */ /* 0x000fec0003800000 */
.L_x_4069:
[----:B------:R-:W-:-:S07]  /*cdcb0*/  IMAD.MOV.U32 R130, RZ, RZ, 0x2 ;  /* 0x00000002ff827424 */ /* 0x000fce00078e00ff */
.L_x_4067:
[----:B------:R-:W-:Y:S05]  /*cdcc0*/  BSYNC.RECONVERGENT B2 ;  /* 0x0000000000027941 */ /* 0x000fea0003800200 */
.L_x_4065:
        /* <DEDUP_REMOVED lines=13> */
.L_x_4071:
[----:B------:R-:W-:-:S13]  /*cdda0*/  ISETP.NE.AND P0, PT, R131, 0x47, PT ;  /* 0x000000478300780c */ /* 0x000fda0003f05270 */
[----:B------:R-:W-:Y:S05]  /*cddb0*/  @!P0 BRA `(.L_x_4074) ;  /* 0x0000000000148947 */ /* 0x000fea0003800000 */
[----:B------:R-:W-:Y:S01]  /*cddc0*/  ISETP.NE.AND P0, PT, R131, 0x54, PT ;  /* 0x000000548300780c */ /* 0x000fe20003f05270 */
[----:B------:R-:W-:-:S12]  /*cddd0*/  IMAD.MOV.U32 R130, RZ, RZ, 0x3 ;  /* 0x00000003ff827424 */ /* 0x000fd800078e00ff */
[----:B------:R-:W-:Y:S05]  /*cdde0*/  @!P0 BRA `(.L_x_4072) ;  /* 0x00000000000c8947 */ /* 0x000fea0003800000 */
.L_x_4073:
[----:B------:R-:W-:Y:S01]  /*cddf0*/  IMAD.MOV.U32 R130, RZ, RZ, 0x4 ;  /* 0x00000004ff827424 */ /* 0x000fe200078e00ff */
[----:B------:R-:W-:Y:S06]  /*cde00*/  BRA `(.L_x_4072) ;  /* 0x0000000000047947 */ /* 0x000fec0003800000 */
.L_x_4074:
[----:B------:R-:W-:-:S07]  /*cde10*/  IMAD.MOV.U32 R130, RZ, RZ, 0x2 ;  /* 0x00000002ff827424 */ /* 0x000fce00078e00ff */
.L_x_4072:
[----:B------:R-:W-:Y:S05]  /*cde20*/  BSYNC.RECONVERGENT B2 ;  /* 0x0000000000027941 */ /* 0x000fea0003800200 */
.L_x_4070:
        /* <DEDUP_REMOVED lines=12> */
.L_x_4076:
[----:B------:R-:W-:-:S13]  /*cdef0*/  ISETP.NE.AND P0, PT, R131, 0x47, PT ;  /* 0x000000478300780c */ /* 0x000fda0003f05270 */
[----:B------:R-:W-:Y:S05]  /*cdf00*/  @!P0 BRA `(.L_x_4079) ;  /* 0x0000000000148947 */ /* 0x000fea0003800000 */
[----:B------:R-:W-:Y:S01]  /*cdf10*/  ISETP.NE.AND P0, PT, R131, 0x54, PT ;  /* 0x000000548300780c */ /* 0x000fe20003f05270 */
[----:B------:R-:W-:-:S12]  /*cdf20*/  IMAD.MOV.U32 R130, RZ, RZ, 0x3 ;  /* 0x00000003ff827424 */ /* 0x000fd800078e00ff */
[----:B------:R-:W-:Y:S05]  /*cdf30*/  @!P0 BRA `(.L_x_4077) ;  /* 0x00000000000c8947 */ /* 0x000fea0003800000 */
.L_x_4078:
[----:B------:R-:W-:Y:S01]  /*cdf40*/  HFMA2 R130, -RZ, RZ, 0, 2.384185791015625e-07 ;  /* 0x00000004ff827431 */ /* 0x000fe200000001ff */
[----:B------:R-:W-:Y:S06]  /*cdf50*/  BRA `(.L_x_4077) ;  /* 0x0000000000047947 */ /* 0x000fec0003800000 */
.L_x_4079:
[----:B------:R-:W-:-:S07]  /*cdf60*/  IMAD.MOV.U32 R130, RZ, RZ, 0x2 ;  /* 0x00000002ff827424 */ /* 0x000fce00078e00ff */
.L_x_4077:
[----:B------:R-:W-:Y:S05]  /*cdf70*/  BSYNC.RECONVERGENT B2 ;  /* 0x0000000000027941 */ /* 0x000fea0003800200 */
.L_x_4075:
        /* <DEDUP_REMOVED lines=12> */
.L_x_4081:
[----:B------:R-:W-:-:S13]  /*ce040*/  ISETP.NE.AND P0, PT, R125, 0x47, PT ;  /* 0x000000477d00780c */ /* 0x000fda0003f05270 */
[----:B------:R-:W-:Y:S05]  /*ce050*/  @!P0 BRA `(.L_x_4084) ;  /* 0x0000000000148947 */ /* 0x000fea0003800000 */
[----:B------:R-:W-:Y:S01]  /*ce060*/  ISETP.NE.AND P0, PT, R125, 0x54, PT ;  /* 0x000000547d00780c */ /* 0x000fe20003f05270 */
[----:B------:R-:W-:-:S12]  /*ce070*/  IMAD.MOV.U32 R124, RZ, RZ, 0x3 ;  /* 0x00000003ff7c7424 */ /* 0x000fd800078e00ff */
[----:B------:R-:W-:Y:S05]  /*ce080*/  @!P0 BRA `(.L_x_4082) ;  /* 0x00000000000c8947 */ /* 0x000fea0003800000 */
.L_x_4083:
[----:B------:R-:W-:Y:S01]  /*ce090*/  IMAD.MOV.U32 R124, RZ, RZ, 0x4 ;  /* 0x00000004ff7c7424 */ /* 0x000fe200078e00ff */
[----:B------:R-:W-:Y:S06]  /*ce0a0*/  BRA `(.L_x_4082) ;  /* 0x0000000000047947 */ /* 0x000fec0003800000 */
.L_x_4084:
[----:B------:R-:W-:-:S07]  /*ce0b0*/  IMAD.MOV.U32 R124, RZ, RZ, 0x2 ;  /* 0x00000002ff7c7424 */ /* 0x000fce00078e00ff */
.L_x_4082:
[----:B------:R-:W-:Y:S05]  /*ce0c0*/  BSYNC.RECONVERGENT B2 ;  /* 0x0000000000027941 */ /* 0x000fea0003800200 */
.L_x_4080:
[----:B------:R2:W-:Y:S02]  /*ce0d0*/  STL.U8 [R121+0x27db], R124 ;  /* 0x0027db7c79007387 */ /* 0x0005e40000100000 */
[C---:B--2---:R-:W-:Y:S02]  /*ce0e0*/  VIADD R121, R120.reuse, 0x3 ;  /* 0x0000000378797836 */ /* 0x044fe40000000000 */
[----:B------:R-:W-:-:S03]  /*ce0f0*/  VIADD R120, R120, 0x4 ;  /* 0x0000000478787836 */ /* 0x000fc60000000000 */
[----:B------:R-:W-:-:S13]  /*ce100*/  ISETP.NE.AND P0, PT, R121, R128, PT ;  /* 0x000000807900720c */ /* 0x000fda0003f05270 */
[----:B------:R-:W-:Y:S05]  /*ce110*/  @P0 BRA `(.L_x_4085) ;  /* 0xfffffff800940947 */ /* 0x000fea000383ffff */
.L_x_4064:
[----:B------:R-:W-:Y:S05]  /*ce120*/  BSYNC.RECONVERGENT B0 ;  /* 0x0000000000007941 */ /* 0x000fea0003800200 */
.L_x_4063:
        /* <DEDUP_REMOVED lines=16> */
.L_x_4087:
[----:B------:R-:W-:-:S13]  /*ce230*/  ISETP.NE.AND P0, PT, R126, 0x47, PT ;  /* 0x000000477e00780c */ /* 0x000fda0003f05270 */
[----:B------:R-:W-:Y:S05]  /*ce240*/  @!P0 BRA `(.L_x_4090) ;  /* 0x0000000000148947 */ /* 0x000fea0003800000 */
[----:B------:R-:W-:Y:S01]  /*ce250*/  ISETP.NE.AND P0, PT, R126, 0x54, PT ;  /* 0x000000547e00780c */ /* 0x000fe20003f05270 */
[----:B------:R-:W-:-:S12]  /*ce260*/  IMAD.MOV.U32 R121, RZ, RZ, 0x3 ;  /* 0x00000003ff797424 */ /* 0x000fd800078e00ff */
[----:B------:R-:W-:Y:S05]  /*ce270*/  @!P0 BRA `(.L_x_4088) ;  /* 0x00000000000c8947 */ /* 0x000fea0003800000 */
.L_x_4089:
[----:B------:R-:W-:Y:S01]  /*ce280*/  IMAD.MOV.U32 R121, RZ, RZ, 0x4 ;  /* 0x00000004ff797424 */ /* 0x000fe200078e00ff */
[----:B------:R-:W-:Y:S06]  /*ce290*/  BRA `(.L_x_4088) ;  /* 0x0000000000047947 */ /* 0x000fec0003800000 */
.L_x_4090:
[----:B------:R-:W-:-:S07]  /*ce2a0*/  IMAD.MOV.U32 R121, RZ, RZ, 0x2 ;  /* 0x00000002ff797424 */ /* 0x000fce00078e00ff */
.L_x_4088:
[----:B------:R-:W-:Y:S05]  /*ce2b0*/  BSYNC.RECONVERGENT B0 ;  /* 0x0000000000007941 */ /* 0x000fea0003800200 */
.L_x_4086:
        /* <DEDUP_REMOVED lines=16> */
.L_x_4092:
[----:B------:R-:W-:-:S13]  /*ce3c0*/  ISETP.NE.AND P0, PT, R127, 0x47, PT ;  /* 0x000000477f00780c */ /* 0x000fda0003f05270 */
[----:B------:R-:W-:Y:S05]  /*ce3d0*/  @!P0 BRA `(.L_x_4095) ;  /* 0x0000000000148947 */ /* 0x000fea0003800000 */
[----:B------:R-:W-:Y:S01]  /*ce3e0*/  ISETP.NE.AND P0, PT, R127, 0x54, PT ;  /* 0x000000547f00780c */ /* 0x000fe20003f05270 */
[----:B--2---:R-:W-:-:S12]  /*ce3f0*/  IMAD.MOV.U32 R121, RZ, RZ, 0x3 ;  /* 0x00000003ff797424 */ /* 0x004fd800078e00ff */
[----:B------:R-:W-:Y:S05]  /*ce400*/  @!P0 BRA `(.L_x_4093) ;  /* 0x00000000000c8947 */ /* 0x000fea0003800000 */
.L_x_4094:
[----:B------:R-:W-:Y:S01]  /*ce410*/  IMAD.MOV.U32 R121, RZ, RZ, 0x4 ;  /* 0x00000004ff797424 */ /* 0x000fe200078e00ff */
[----:B------:R-:W-:Y:S06]  /*ce420*/  BRA `(.L_x_4093) ;  /* 0x0000000000047947 */ /* 0x000fec0003800000 */
.L_x_4095:
[----:B--2---:R-:W-:-:S07]  /*ce430*/  IMAD.MOV.U32 R121, RZ, RZ, 0x2 ;  /* 0x00000002ff797424 */ /* 0x004fce00078e00ff */
.L_x_4093:
[----:B------:R-:W-:Y:S05]  /*ce440*/  BSYNC.RECONVERGENT B0 ;  /* 0x0000000000007941 */ /* 0x000fea0003800200 */
.L_x_4091:
        /* <DEDUP_REMOVED lines=16> */
.L_x_4097:
[----:B------:R-:W-:-:S13]  /*ce550*/  ISETP.NE.AND P0, PT, R124, 0x47, PT ;  /* 0x000000477c00780c */ /* 0x000fda0003f05270 */
[----:B------:R-:W-:Y:S05]  /*ce560*/  @!P0 BRA `(.L_x_4100) ;  /* 0x0000000000148947 */ /* 0x000fea0003800000 */
[----:B------:R-:W-:Y:S01]  /*ce570*/  ISETP.NE.AND P0, PT, R124, 0x54, PT ;  /* 0x000000547c00780c */ /* 0x000fe20003f05270 */
[----:B------:R-:W-:-:S12]  /*ce580*/  IMAD.MOV.U32 R120, RZ, RZ, 0x3 ;  /* 0x00000003ff787424 */ /* 0x000fd800078e00ff */
[----:B------:R-:W-:Y:S05]  /*ce590*/  @!P0 BRA `(.L_x_4098) ;  /* 0x00000000000c8947 */ /* 0x000fea0003800000 */
.L_x_4099:
[----:B------:R-:W-:Y:S01]  /*ce5a0*/  IMAD.MOV.U32 R120, RZ, RZ, 0x4 ;  /* 0x00000004ff787424 */ /* 0x000fe200078e00ff */
[----:B------:R-:W-:Y:S06]  /*ce5b0*/  BRA `(.L_x_4098) ;  /* 0x0000000000047947 */ /* 0x000fec0003800000 */
.L_x_4100:
[----:B------:R-:W-:-:S07]  /*ce5c0*/  IMAD.MOV.U32 R120, RZ, RZ, 0x2 ;  /* 0x00000002ff787424 */ /* 0x000fce00078e00ff */
.L_x_4098:
[----:B------:R-:W-:Y:S05]  /*ce5d0*/  BSYNC.RECONVERGENT B0 ;  /* 0x0000000000007941 */ /* 0x000fea0003800200 */
.L_x_4096:
[----:B------:R4:W-:Y:S02]  /*ce5e0*/  STL.U8 [R126+0x27da], R120 ;  /* 0x0027da787e007387 */ /* 0x0009e40000100000 */
.L_x_4062:
[----:B------:R-:W-:Y:S05]  /*ce5f0*/  BSYNC.RECONVERGENT B1 ;  /* 0x0000000000017941 */ /* 0x000fea0003800200 */
.L_x_4061:
[----:B------:R-:W-:Y:S01]  /*ce600*/  ISETP.NE.AND P0, PT, R172, RZ, PT ;  /* 0x000000ffac00720c */ /* 0x000fe20003f05270 */
[----:B------:R-:W-:-:S12]  /*ce610*/  BSSY.RECONVERGENT B1, `(.L_x_4101) ;  /* 0x00000c4000017945 */ /* 0x000fd80003800200 */
[----:B------:R-:W-:Y:S05]  /*ce620*/  @!P0 BRA `(.L_x_4102) ;  /* 0x0000000c00088947 */ /* 0x000fea0003800000 */
[C---:B------:R-:W-:Y:S01]  /*ce630*/  ISETP.GE.U32.AND P2, PT, R172.reuse, 0x4, PT ;  /* 0x00000004ac00780c */ /* 0x040fe20003f46070 */
[----:B------:R-:W-:Y:S05]  /*ce640*/  BMOV.32.CLEAR RZ, B0 ;  /* 0x0000000000ff7355 */ /* 0x000fea0000100000 */
[----:B------:R-:W-:Y:S01]  /*ce650*/  BSSY.RECONVERGENT B0, `(.L_x_4103) ;  /* 0x000006c000007945 */ /* 0x000fe20003800200 */
[----:B--2-4-:R-:W-:Y:S02]  /*ce660*/  LOP3.LUT R126, R172, 0x3, RZ, 0xc0, !PT ;  /* 0x00000003ac7e7812 */ /* 0x014fe400078ec0ff */
[----:B------:R-:W-:-:S04]  /*ce670*/  MOV R120, 0x1 ;  /* 0x0000000100787802 */ /* 0x000fc80000000f00 */
[----:B------:R-:W-:Y:S05]  /*ce680*/  @!P2 BRA `(.L_x_4104) ;  /* 0x0000000400a0a947 */ /* 0x000fea0003800000 */
[----:B------:R-:W-:Y:S01]  /*ce690*/  LOP3.LUT R121, R172, 0x7ffffffc, RZ, 0xc0, !PT ;  /* 0x7ffffffcac797812 */ /* 0x000fe200078ec0ff */
[----:B------:R-:W-:-:S07]  /*ce6a0*/  IMAD.MOV.U32 R120, RZ, RZ, 0x1 ;  /* 0x00000001ff787424 */ /* 0x000fce00078e00ff */
.L_x_4125:
        /* <DEDUP_REMOVED lines=14> */
.L_x_4106:
[----:B------:R-:W-:-:S13]  /*ce790*/  ISETP.NE.AND P2, PT, R125, 0x47, PT ;  /* 0x000000477d00780c */ /* 0x000fda0003f45270 */
[----:B------:R-:W-:Y:S05]  /*ce7a0*/  @!P2 BRA `(.L_x_4109) ;  /* 0x000000000014a947 */ /* 0x000fea0003800000 */
[----:B------:R-:W-:Y:S01]  /*ce7b0*/  ISETP.NE.AND P2, PT, R125, 0x54, PT ;  /* 0x000000547d00780c */ /* 0x000fe20003f45270 */
[----:B------:R-:W-:-:S12]  /*ce7c0*/  IMAD.MOV.U32 R124, RZ, RZ, 0x3 ;  /* 0x00000003ff7c7424 */ /* 0x000fd800078e00ff */
[----:B------:R-:W-:Y:S05]  /*ce7d0*/  @!P2 BRA `(.L_x_4107) ;  /* 0x00000000000ca947 */ /* 0x000fea0003800000 */
.L_x_4108:
[----:B------:R-:W-:Y:S01]  /*ce7e0*/  IMAD.MOV.U32 R124, RZ, RZ, 0x4 ;  /* 0x00000004ff7c7424 */ /* 0x000fe200078e00ff */
[----:B------:R-:W-:Y:S06]  /*ce7f0*/  BRA `(.L_x_4107) ;  /* 0x0000000000047947 */ /* 0x000fec0003800000 */
.L_x_4109:
[----:B------:R-:W-:-:S07]  /*ce800*/  IMAD.MOV.U32 R124, RZ, RZ, 0x2 ;  /* 0x00000002ff7c7424 */ /* 0x000fce00078e00ff */
.L_x_4107:
[----:B------:R-:W-:Y:S05]  /*ce810*/  BSYNC.RECONVERGENT B2 ;  /* 0x0000000000027941 */ /* 0x000fea0003800200 */
.L_x_4105:
        /* <DEDUP_REMOVED lines=17> */
.L_x_4111:
[----:B------:R-:W-:-:S13]  /*ce930*/  ISETP.NE.AND P2, PT, R125, 0x47, PT ;  /* 0x000000477d00780c */ /* 0x000fda0003f45270 */
[----:B------:R-:W-:Y:S05]  /*ce940*/  @!P2 BRA `(.L_x_4114) ;  /* 0x000000000014a947 */ /* 0x000fea0003800000 */
[----:B------:R-:W-:Y:S01]  /*ce950*/  ISETP.NE.AND P2, PT, R125, 0x54, PT ;  /* 0x000000547d00780c */ /* 0x000fe20003f45270 */
[----:B------:R-:W-:-:S12]  /*ce960*/  IMAD.MOV.U32 R124, RZ, RZ, 0x3 ;  /* 0x00000003ff7c7424 */ /* 0x000fd800078e00ff */
[----:B------:R-:W-:Y:S05]  /*ce970*/  @!P2 BRA `(.L_x_4112) ;  /* 0x00000000000ca947 */ /* 0x000fea0003800000 */
.L_x_4113:
[----:B------:R-:W-:Y:S01]  /*ce980*/  IMAD.MOV.U32 R124, RZ, RZ, 0x4 ;  /* 0x00000004ff7c7424 */ /* 0x000fe200078e00ff */
[----:B------:R-:W-:Y:S06]  /*ce990*/  BRA `(.L_x_4112) ;  /* 0x0000000000047947 */ /* 0x000fec0003800000 */
.L_x_4114:
[----:B------:R-:W-:-:S07]  /*ce9a0*/  IMAD.MOV.U32 R124, RZ, RZ, 0x2 ;  /* 0x00000002ff7c7424 */ /* 0x000fce00078e00ff */
.L_x_4112:
[----:B------:R-:W-:Y:S05]  /*ce9b0*/  BSYNC.RECONVERGENT B2 ;  /* 0x0000000000027941 */ /* 0x000fea0003800200 */
.L_x_4110:
        /* <DEDUP_REMOVED lines=15> */
.L_x_4116:
[----:B------:R-:W-:-:S13]  /*ceab0*/  ISETP.NE.AND P2, PT, R125, 0x47, PT ;  /* 0x000000477d00780c */ /* 0x000fda0003f45270 */
[----:B------:R-:W-:Y:S05]  /*ceac0*/  @!P2 BRA `(.L_x_4119) ;  /* 0x000000000014a947 */ /* 0x000fea0003800000 */
[----:B------:R-:W-:Y:S01]  /*cead0*/  ISETP.NE.AND P2, PT, R125, 0x54, PT ;  /* 0x000000547d00780c */ /* 0x000fe20003f45270 */
[----:B------:R-:W-:-:S12]  /*ceae0*/  IMAD.MOV.U32 R124, RZ, RZ, 0x3 ;  /* 0x00000003ff7c7424 */ /* 0x000fd800078e00ff */
[----:B------:R-:W-:Y:S05]  /*ceaf0*/  @!P2 BRA `(.L_x_4117) ;  /* 0x00000000000ca947 */ /* 0x000fea0003800000 */
.L_x_4118:
[----:B------:R-:W-:Y:S01]  /*ceb00*/  IMAD.MOV.U32 R124, RZ, RZ, 0x4 ;  /* 0x00000004ff7c7424 */ /* 0x000fe200078e00ff */
[----:B------:R-:W-:Y:S06]  /*ceb10*/  BRA `(.L_x_4117) ;  /* 0x0000000000047947 */ /* 0x000fec0003800000 */
.L_x_4119:
[----:B------:R-:W-:-:S07]  /*ceb20*/  IMAD.MOV.U32 R124, RZ, RZ, 0x2 ;  /* 0x00000002ff7c7424 */ /* 0x000fce00078e00ff */
.L_x_4117:
[----:B------:R-:W-:Y:S05]  /*ceb30*/  BSYNC.RECONVERGENT B2 ;  /* 0x0000000000027941 */ /* 0x000fea0003800200 */
.L_x_4115:
[----:B------:R-:W-:Y:S01]  /*ceb40*/  VIADD R128, R120, 0x3 ;  /* 0x0000000378807836 */ /* 0x000fe20000000000 */
[----:B------:R2:W-:Y:S04]  /*ceb50*/  STL.U8 [R127+0x27f5], R124 ;  /* 0x0027f57c7f007387 */ /* 0x0005e80000100000 */
[----:B--2---:R-:W-:-:S04]  /*ceb60*/  IADD3 R124, PT, PT, -R128, R172, RZ ;  /* 0x000000ac807c7210 */ /* 0x004fc80007ffe1ff */
        /* <DEDUP_REMOVED lines=13> */
.L_x_4121:
[----:B------:R-:W-:-:S13]  /*cec40*/  ISETP.NE.AND P2, PT, R125, 0x47, PT ;  /* 0x000000477d00780c */ /* 0x000fda0003f45270 */
[----:B------:R-:W-:Y:S05]  /*cec50*/  @!P2 BRA `(.L_x_4124) ;  /* 0x000000000014a947 */ /* 0x000fea0003800000 */
[----:B------:R-:W-:Y:S01]  /*cec60*/  ISETP.NE.AND P2, PT, R125, 0x54, PT ;  /* 0x000000547d00780c */ /* 0x000fe20003f45270 */
[----:B------:R-:W-:-:S12]  /*cec70*/  IMAD.MOV.U32 R124, RZ, RZ, 0x3 ;  /* 0x00000003ff7c7424 */ /* 0x000fd800078e00ff */
[----:B------:R-:W-:Y:S05]  /*cec80*/  @!P2 BRA `(.L_x_4122) ;  /* 0x00000000000ca947 */ /* 0x000fea0003800000 */
.L_x_4123:
[----:B------:R-:W-:Y:S01]  /*cec90*/  IMAD.MOV.U32 R124, RZ, RZ, 0x4 ;  /* 0x00000004ff7c7424 */ /* 0x000fe200078e00ff */
[----:B------:R-:W-:Y:S06]  /*ceca0*/  BRA `(.L_x_4122) ;  /* 0x0000000000047947 */ /* 0x000fec0003800000 */
.L_x_4124:
[----:B------:R-:W-:-:S07]  /*cecb0*/  IMAD.MOV.U32 R124, RZ, RZ, 0x2 ;  /* 0x00000002ff7c7424 */ /* 0x000fce00078e00ff */
.L_x_4122:
[----:B------:R-:W-:Y:S05]  /*cecc0*/  BSYNC.RECONVERGENT B2 ;  /* 0x0000000000027941 */ /* 0x000fea0003800200 */
.L_x_4120:
[----:B------:R2:W-:Y:S01]  /*cecd0*/  STL.U8 [R127+0x27f6], R124 ;  /* 0x0027f67c7f007387 */ /* 0x0005e20000100000 */
[----:B------:R-:W-:Y:S01]  /*cece0*/  ISETP.NE.AND P2, PT, R128, R121, PT ;  /* 0x000000798000720c */ /* 0x000fe20003f45270 */
[----:B------:R-:W-:-:S12]  /*cecf0*/  VIADD R120, R120, 0x4 ;  /* 0x0000000478787836 */ /* 0x000fd80000000000 */
[----:B--2---:R-:W-:Y:S05]  /*ced00*/  @P2 BRA `(.L_x_4125) ;  /* 0xfffffff800682947 */ /* 0x004fea000383ffff */
.L_x_4104:
[----:B------:R-:W-:Y:S05]  /*ced10*/  BSYNC.RECONVERGENT B0 ;  /* 0x0000000000007941 */ /* 0x000fea0003800200 */
.L_x_4103:
        /* <DEDUP_REMOVED lines=17> */
.L_x_4127:
[----:B------:R-:W-:-:S13]  /*cee30*/  ISETP.NE.AND P2, PT, R125, 0x47, PT ;  /* 0x000000477d00780c */ /* 0x000fda0003f45270 */
[----:B------:R-:W-:Y:S05]  /*cee40*/  @!P2 BRA `(.L_x_4130) ;  /* 0x000000000014a947 */ /* 0x000fea0003800000 */
[----:B------:R-:W-:Y:S01]  /*cee50*/  ISETP.NE.AND P2, PT, R125, 0x54, PT ;  /* 0x000000547d00780c */ /* 0x000fe20003f45270 */
[----:B------:R-:W-:-:S12]  /*cee60*/  IMAD.MOV.U32 R124, RZ, RZ, 0x3 ;  /* 0x00000003ff7c7424 */ /* 0x000fd800078e00ff */
[----:B------:R-:W-:Y:S05]  /*cee70*/  @!P2 BRA `(.L_x_4128) ;  /* 0x00000000000ca947 */ /* 0x000fea0003800000 */
.L_x_4129:
[----:B------:R-:W-:Y:S01]  /*cee80*/  IMAD.MOV.U32 R124, RZ, RZ, 0x4 ;  /* 0x00000004ff7c7424 */ /* 0x000fe200078e00ff */
[----:B------:R-:W-:Y:S06]  /*cee90*/  BRA `(.L_x_4128) ;  /* 0x0000000000047947 */ /* 0x000fec0003800000 */
.L_x_4130:
[----:B------:R-:W-:-:S07]  /*ceea0*/  IMAD.MOV.U32 R124, RZ, RZ, 0x2 ;  /* 0x00000002ff7c7424 */ /* 0x000fce00078e00ff */
.L_x_4128:
[----:B------:R-:W-:Y:S05]  /*ceeb0*/  BSYNC.RECONVERGENT B0 ;  /* 0x0000000000007941 */ /* 0x000fea0003800200 */
.L_x_4126:
        /* <DEDUP_REMOVED lines=20> */
.L_x_4132:
[----:B------:R-:W-:-:S13]  /*cf000*/  ISETP.NE.AND P2, PT, R125, 0x47, PT ;  /* 0x000000477d00780c */ /* 0x000fda0003f45270 */
[----:B------:R-:W-:Y:S05]  /*cf010*/  @!P2 BRA `(.L_x_4135) ;  /* 0x000000000014a947 */ /* 0x000fea0003800000 */
[----:B------:R-:W-:Y:S01]  /*cf020*/  ISETP.NE.AND P2, PT, R125, 0x54, PT ;  /* 0x000000547d00780c */ /* 0x000fe20003f45270 */
[----:B------:R-:W-:-:S12]  /*cf030*/  IMAD.MOV.U32 R124, RZ, RZ, 0x3 ;  /* 0x00000003ff7c7424 */ /* 0x000fd800078e00ff */
[----:B------:R-:W-:Y:S05]  /*cf040*/  @!P2 BRA `(.L_x_4133) ;  /* 0x00000000000ca947 */ /* 0x000fea0003800000 */
.L_x_4134:
[----:B------:R-:W-:Y:S01]  /*cf050*/  IMAD.MOV.U32 R124, RZ, RZ, 0x4 ;  /* 0x00000004ff7c7424 */ /* 0x000fe200078e00ff */
[----:B------:R-:W-:Y:S06]  /*cf060*/  BRA `(.L_x_4133) ;  /* 0x0000000000047947 */ /* 0x000fec0003800000 */
.L_x_4135:
[----:B------:R-:W-:-:S07]  /*cf070*/  IMAD.MOV.U32 R124, RZ, RZ, 0x2 ;  /* 0x00000002ff7c7424 */ /* 0x000fce00078e00ff */
.L_x_4133:
[----:B------:R-:W-:Y:S05]  /*cf080*/  BSYNC.RECONVERGENT B0 ;  /* 0x0000000000007941 */ /* 0x000fea0003800200 */
.L_x_4131:
        /* <DEDUP_REMOVED lines=18> */
.L_x_4137:
[----:B------:R-:W-:-:S13]  /*cf1b0*/  ISETP.NE.AND P2, PT, R122, 0x47, PT ;  /* 0x000000477a00780c */ /* 0x000fda0003f45270 */
[----:B------:R-:W-:Y:S05]  /*cf1c0*/  @!P2 BRA `(.L_x_4140) ;  /* 0x000000000014a947 */ /* 0x000fea0003800000 */
[----:B------:R-:W-:Y:S01]  /*cf1d0*/  ISETP.NE.AND P2, PT, R122, 0x54, PT ;  /* 0x000000547a00780c */ /* 0x000fe20003f45270 */
[----:B------:R-:W-:-:S12]  /*cf1e0*/  IMAD.MOV.U32 R120, RZ, RZ, 0x3 ;  /* 0x00000003ff787424 */ /* 0x000fd800078e00ff */
[----:B------:R-:W-:Y:S05]  /*cf1f0*/  @!P2 BRA `(.L_x_4138) ;  /* 0x00000000000ca947 */ /* 0x000fea0003800000 */
.L_x_4139:
[----:B------:R-:W-:Y:S01]  /*cf200*/  IMAD.MOV.U32 R120, RZ, RZ, 0x4 ;  /* 0x00000004ff787424 */ /* 0x000fe200078e00ff */
[----:B------:R-:W-:Y:S06]  /*cf210*/  BRA `(.L_x_4138) ;  /* 0x0000000000047947 */ /* 0x000fec0003800000 */
.L_x_4140:
[----:B------:R-:W-:-:S07]  /*cf220*/  IMAD.MOV.U32 R120, RZ, RZ, 0x2 ;  /* 0x00000002ff787424 */ /* 0x000fce00078e00ff */
.L_x_4138:
[----:B------:R-:W-:Y:S05]  /*cf230*/  BSYNC.RECONVERGENT B0 ;  /* 0x0000000000007941 */ /* 0x000fea0003800200 */
.L_x_4136:
[----:B------:R2:W-:Y:S02]  /*cf240*/  STL.U8 [R121+0x27f5], R120 ;  /* 0x0027f57879007387 */ /* 0x0005e40000100000 */
.L_x_4102:
[----:B------:R-:W-:Y:S05]  /*cf250*/  BSYNC.RECONVERGENT B1 ;  /* 0x0000000000017941 */ /* 0x000fea0003800200 */
.L_x_4101:
        /* <DEDUP_REMOVED lines=14> */
.L_x_4149:
[----:B------:R-:W-:Y:S04]  /*cf340*/  BSSY.RECONVERGENT B1, `(.L_x_4144) ;  /* 0x000008d000017945 */ /* 0x000fe80003800200 */
[----:B--2--5:R-:W-:Y:S05]  /*cf350*/  @!P0 BRA `(.L_x_4145) ;  /* 0x00000008002c8947 */ /* 0x024fea0003800000 */
        /* <DEDUP_REMOVED lines=11> */
.L_x_4148:
[----:B------:R-:W-:-:S05]  /*cf410*/  IMAD.IADD R127, R1, 0x1, R121 ;  /* 0x00000001017f7824 */ /* 0x000fca00078e0279 */
[----:B------:R-:W2:Y:S01]  /*cf420*/  LDL.S8 R128, [R127+0x27f3] ;  /* 0x0027f3007f807983 */ /* 0x000ea20000100200 */
[----:B------:R-:W4:Y:S01]  /*cf430*/  LDC R174, c[0x0][0x2f8] ;  /* 0x0000be00ffae7b82 */ /* 0x000f220000000800 */
[----:B------:R-:W-:Y:S01]  /*cf440*/  IMAD.IADD R130, R126, 0x1, R121 ;  /* 0x000000017e827824 */ /* 0x000fe200078e0279 */
[----:B----4-:R-:W-:-:S05]  /*cf450*/  IADD3 R174, PT, PT, -R174, UR9, RZ ;  /* 0x00000009aeae7c10 */ /* 0x010fca000fffe1ff */
        /* <DEDUP_REMOVED lines=52> */
[----:B--2---:R-:W-:-:S04]  /*cf7a0*/  IMAD.IADD R130, R126, 0x1, R127 ;  /* 0x000000017e827824 */ /* 0x004fc800078e027f */
[----:B------:R-:W-:-:S04]  /*cf7b0*/  IMAD R131, R130, 0x8, R174 ;  /* 0x0000000882837824 */ /* 0x000fc800078e02ae */
[----:B------:R-:W-:Y:S02]  /*cf7c0*/  @P2 IMAD.MOV.U32 R128, RZ, RZ, 0x0 ;  /* 0x00000000ff802424 */ /* 0x000fe400078e00ff */
[----:B------:R-:W-:Y:S02]  /*cf7d0*/  @P2 IMAD.MOV.U32 R129, RZ, RZ, 0x7ff00000 ;  /* 0x7ff00000ff812424 */ /* 0x000fe400078e00ff */
[C-C-:B------:R-:W-:Y:S02]  /*cf7e0*/  @P2 IMAD R173, R130.reuse, 0x8, R1.reuse ;  /* 0x0000000882ad2824 */ /* 0x140fe400078e0201 */
[----:B------:R-:W-:Y:S01]  /*cf7f0*/  @!P2 IMAD R130, R130, 0x8, R1 ;  /* 0x000000088282a824 */ /* 0x000fe200078e0201 */
        /* <DEDUP_REMOVED lines=9> */
.L_x_4147:
[----:B------:R-:W-:Y:S05]  /*cf890*/  BSYNC.RECONVERGENT B2 ;  /* 0x0000000000027941 */ /* 0x000fea0003800200 */
.L_x_4146:
[----:B------:R-:W-:Y:S05]  /*cf8a0*/  @!P1 BRA `(.L_x_4145) ;  /* 0x0000000000d89947 */ /* 0x000fea0003800000 */
        /* <DEDUP_REMOVED lines=48> */
[----:B--2---:R-:W-:-:S05]  /*cfbb0*/  @P1 MOV R125, 0xbff00000 ;  /* 0xbff00000007d1802 */ /* 0x004fca0000000f00 */
[----:B------:R2:W-:Y:S04]  /*cfbc0*/  @P1 STL.64 [R121+0x1388], R124 ;  /* 0x0013887c79001387 */ /* 0x0005e80000100a00 */
[----:B------:R2:W-:Y:S01]  /*cfbd0*/  @!P1 STL.64 [R126], RZ ;  /* 0x000000ff7e009387 */ /* 0x0005e20000100a00 */
[----:B------:R-:W-:Y:S02]  /*cfbe0*/  @!P1 IMAD.MOV.U32 R124, RZ, RZ, 0x0 ;  /* 0x00000000ff7c9424 */ /* 0x000fe400078e00ff */
[----:B------:R-:W-:-:S05]  /*cfbf0*/  @!P1 IMAD.MOV.U32 R125, RZ, RZ, -0x3f56d000 ;  /* 0xc0a93000ff7d9424 */ /* 0x000fca00078e00ff */
[----:B------:R2:W-:Y:S02]  /*cfc00*/  @!P1 STL.64 [R121+0x1388], R124 ;  /* 0x0013887c79009387 */ /* 0x0005e40000100a00 */
.L_x_4145:
[----:B------:R-:W-:Y:S05]  /*cfc10*/  BSYNC.RECONVERGENT B1 ;  /* 0x0000000000017941 */ /* 0x000fea0003800200 */
.L_x_4144:
[C---:B------:R-:W-:Y:S01]  /*cfc20*/  ISETP.NE.AND P1, PT, R120.reuse, R178, PT ;  /* 0x000000b27800720c */ /* 0x040fe20003f25270 */
[----:B------:R-:W-:-:S12]  /*cfc30*/  VIADD R120, R120, 0x1 ;  /* 0x0000000178787836 */ /* 0x000fd80000000000 */
[----:B------:R-:W-:Y:S05]  /*cfc40*/  @P1 BRA `(.L_x_4149) ;  /* 0xfffffff400bc1947 */ /* 0x000fea000383ffff */
[----:B------:R-:W-:Y:S05]  /*cfc50*/  BSYNC.RECONVERGENT B0 ;  /* 0x0000000000007941 */ /* 0x000fea0003800200 */
.L_x_4143:
[----:B--2---:R-:W-:-:S07]  /*cfc60*/  IMAD.MOV.U32 R121, RZ, RZ, 0x1 ;  /* 0x00000001ff797424 */ /* 0x004fce00078e00ff */
.L_x_4213:
[----:B------:R-:W-:Y:S04]  /*cfc70*/  BSSY.RECONVERGENT B4, `(.L_x_4150) ;  /* 0x0000401000047945 */ /* 0x000fe80003800200 */
[----:B--2---:R-:W-:Y:S05]  /*cfc80*/  @!P0 BRA `(.L_x_4151) ;  /* 0x0000003c00fc8947 */ /* 0x004fea0003800000 */
[----:B------:R-:W-:Y:S02]  /*cfc90*/  VIADD R179, R121, 0xffffffff ;  /* 0xffffffff79b37836 */ /* 0x000fe40000000000 */
[----:B------:R-:W-:Y:S02]  /*cfca0*/  IMAD.IADD R130, R1, 0x1, R121 ;  /* 0x0000000101827824 */ /* 0x000fe400078e0279 */
[-C--:B------:R-:W-:Y:S02]  /*cfcb0*/  IMAD R131, R179, R172.reuse, -R172 ;  /* 0x000000acb3837224 */ /* 0x080fe400078e0aac */
[----:B------:R-:W-:Y:S02]  /*cfcc0*/  IMAD.MOV.U32 R120, RZ, RZ, 0x1 ;  /* 0x00000001ff787424 */ /* 0x000fe400078e00ff */
[----:B------:R-:W-:Y:S02]  /*cfcd0*/  VIADD R131, R131, 0xfffffffe ;  /* 0xfffffffe83837836 */ /* 0x000fe40000000000 */
[----:B------:R-:W-:-:S07]  /*cfce0*/  IMAD R129, R179, R172, -0x1 ;  /* 0xffffffffb3817424 */ /* 0x000fce00078e02ac */
.L_x_4212:
[----:B--2---:R-:W2:Y:S01]  /*cfcf0*/  LDC R122, c[0x0][0x2f8] ;  /* 0x0000be00ff7a7b82 */ /* 0x004ea20000000800 */
[----:B-----5:R-:W-:Y:S01]  /*cfd00*/  IMAD.IADD R124, R129, 0x1, R120 ;  /* 0x00000001817c7824 */ /* 0x020fe200078e0278 */
[----:B--2---:R-:W-:-:S05]  /*cfd10*/  IADD3 R122, PT, PT, -R122, UR9, RZ ;  /* 0x000000097a7a7c10 */ /* 0x004fca000fffe1ff */
        /* <DEDUP_REMOVED lines=9> */
[----:B------:R-:W4:Y:S01]  /*cfdb0*/  LDL.U8 R125, [R127+0x27f3] ;  /* 0x0027f3007f7d7983 */ /* 0x000f220000100000 */
[----:B------:R-:W-:Y:S01]  /*cfdc0*/  VIADD R123, R1, 0x1388 ;  /* 0x00001388017b7836 */ /* 0x000fe20000000000 */
[----:B------:R-:W-:Y:S03]  /*cfdd0*/  BSSY.RECONVERGENT B1, `(.L_x_4154) ;  /* 0x0000175000017945 */ /* 0x000fe60003800200 */
[----:B------:R-:W-:Y:S01]  /*cfde0*/  IMAD R124, R124, 0x8, R123 ;  /* 0x000000087c7c7824 */ /* 0x000fe200078e027b */
[----:B--2---:R-:W-:-:S02]  /*cfdf0*/  PRMT R176, R126, 0x8880, RZ ;  /* 0x000088807eb07816 */ /* 0x004fc400000000ff */
[----:B----4-:R-:W-:-:S05]  /*cfe00*/  PRMT R122, R125, 0x8880, RZ ;  /* 0x000088807d7a7816 */ /* 0x010fca00000000ff */
        /* <DEDUP_REMOVED lines=11> */
[----:B--2---:R-:W-:-:S05]  /*cfec0*/  @P1 IMAD.MOV.U32 R123, RZ, RZ, 0x7ff00000 ;  /* 0x7ff00000ff7b1424 */ /* 0x004fca00078e00ff */
[----:B------:R2:W-:Y:S01]  /*cfed0*/  @P1 STL.64 [R128], R122 ;  /* 0x0000007a80001387 */ /* 0x0005e20000100a00 */
[----:B------:R-:W-:Y:S05]  /*cfee0*/  @P1 BRA `(.L_x_4155) ;  /* 0x00000014008c1947 */ /* 0x000fea0003800000 */
[----:B------:R-:W4:Y:S01]  /*cfef0*/  LDL.S8 R186, [R127+0x27f2] ;  /* 0x0027f2007fba7983 */ /* 0x000f220000100200 */
[----:B------:R-:W5:Y:S03]  /*cff00*/  LDC.64 R184, c[0x0][0x468] ;  /* 0x00011a00ffb87b82 */ /* 0x000f660000000a00 */
[----:B------:R-:W3:Y:S01]  /*cff10*/  LDL.U8 R173, [R130+0x27d7] ;  /* 0x0027d70082ad7983 */ /* 0x000ee20000100000 */
[----:B--2---:R-:W-:Y:S01]  /*cff20*/  PRMT R122, R125, 0x8880, RZ ;  /* 0x000088807d7a7816 */ /* 0x004fe200000000ff */
[----:B------:R-:W-:Y:S01]  /*cff30*/  UMOV UR10, 0x1905 ;  /* 0x00001905000a7882 */ /* 0x000fe20000000000 */
[----:B------:R-:W-:Y:S02]  /*cff40*/  PRMT R187, R126, 0x3340, RZ ;  /* 0x000033407ebb7816 */ /* 0x000fe400000000ff */
[----:B------:R-:W2:Y:S01]  /*cff50*/  LDC.64 R190, c[0x0][0x468] ;  /* 0x00011a00ffbe7b82 */ /* 0x000ea20000000a00 */
        /* <DEDUP_REMOVED lines=8> */
[----:B---3--:R-:W-:Y:S02]  /*cffe0*/  PRMT R187, R173, 0x8880, RZ ;  /* 0x00008880adbb7816 */ /* 0x008fe400000000ff */
[----:B-----5:R-:W-:-:S03]  /*cfff0*/  LEA R198, P1, R176, R184, 0x3 ;  /* 0x000000b8b0c67211 */ /* 0x020fc600078218ff */
        /* <DEDUP_REMOVED lines=66> */
.L_x_4160:
[----:B------:R-:W-:Y:S05]  /*d0420*/  BSYNC.RECONVERGENT B2 ;  /* 0x0000000000027941 */ /* 0x000fea0003800200 */
.L_x_4159:
        /* <DEDUP_REMOVED lines=32> */
.L_x_4163:
[----:B------:R-:W-:Y:S05]  /*d0630*/  BSYNC.RECONVERGENT B2 ;  /* 0x0000000000027941 */ /* 0x000fea0003800200 */
.L_x_4162:
        /* <DEDUP_REMOVED lines=12> */
.L_x_4158:
        /* <DEDUP_REMOVED lines=40> */
.L_x_4165:
[----:B------:R-:W-:Y:S05]  /*d0980*/  BSYNC.RECONVERGENT B2 ;  /* 0x0000000000027941 */ /* 0x000fea0003800200 */
.L_x_4164:
        /* <DEDUP_REMOVED lines=34> */
.L_x_4167:
[----:B------:R-:W-:Y:S05]  /*d0bb0*/  BSYNC.RECONVERGENT B2 ;  /* 0x0000000000027941 */ /* 0x000fea0003800200 */
.L_x_4166:
        /* <DEDUP_REMOVED lines=12> */
.L_x_4157:
        /* <DEDUP_REMOVED lines=49> */
.L_x_4169:
[----:B------:R-:W-:Y:S05]  /*d0f90*/  BSYNC.RECONVERGENT B2 ;  /* 0x0000000000027941 */ /* 0x000fea0003800200 */
.L_x_4168:
        /* <DEDUP_REMOVED lines=34> */
.L_x_4171:
[----:B------:R-:W-:Y:S05]  /*d11c0*/  BSYNC.RECONVERGENT B2 ;  /* 0x0000000000027941 */ /* 0x000fea0003800200 */
.L_x_4170:
        /* <DEDUP_REMOVED lines=11> */
.L_x_4161:
[----:B------:R-:W-:Y:S05]  /*d1280*/  BSYNC.RECONVERGENT B0 ;  /* 0x0000000000007941 */ /* 0x000fea0003800200 */
.L_x_4156:
        /* <DEDUP_REMOVED lines=32> */
.L_x_4173:
[----:B------:R-:W-:Y:S05]  /*d1490*/  BSYNC.RECONVERGENT B0 ;  /* 0x0000000000007941 */ /* 0x000fea0003800200 */
.L_x_4172:
        /* <DEDUP_REMOVED lines=8> */
.L_x_4155:
[----:B------:R-:W-:Y:S05]  /*d1520*/  BSYNC.RECONVERGENT B1 ;  /* 0x0000000000017941 */ /* 0x000fea0003800200 */
.L_x_4154:
        /* <DEDUP_REMOVED lines=43> */
.L_x_4175:
[----:B------:R-:W-:Y:S05]  /*d17e0*/  BSYNC.RECONVERGENT B0 ;  /* 0x0000000000007941 */ /* 0x000fea0003800200 */
.L_x_4174:
[----:B------:R-:W4:Y:S01]  /*d17f0*/  LDC R174, c[0x0][0x2f8] ;  /* 0x0000be00ffae7b82 */ /* 0x000f220000000800 */
[----:B------:R-:W-:Y:S01]  /*d1800*/  IMAD.IADD R173, R131, 0x1, R120 ;  /* 0x0000000183ad7824 */ /* 0x000fe200078e0278 */
[----:B----4-:R-:W-:-:S05]  /*d1810*/  IADD3 R174, PT, PT, -R174, UR9, RZ ;  /* 0x00000009aeae7c10 */ /* 0x010fca000fffe1ff */
        /* <DEDUP_REMOVED lines=8> */
[----:B------:R-:W2:Y:S01]  /*d18a0*/  LDL.U8 R175, [R130+0x27d7] ;  /* 0x0027d70082af7983 */ /* 0x000ea20000100000 */
[----:B------:R-:W4:Y:S03]  /*d18b0*/  LDC.64 R190, c[0x0][0x468] ;  /* 0x00011a00ffbe7b82 */ /* 0x000f260000000a00 */
[----:B------:R-:W5:Y:S01]  /*d18c0*/  LDL.U8 R174, [R127+0x27f2] ;  /* 0x0027f2007fae7983 */ /* 0x000f620000100000 */
[----:B------:R-:W-:Y:S01]  /*d18d0*/  UMOV UR10, 0x5197d ;  /* 0x0005197d000a7882 */ /* 0x000fe20000000000 */
[----:B--2---:R-:W-:Y:S02]  /*d18e0*/  PRMT R175, R175, 0x3340, R126 ;  /* 0x00003340afaf7816 */ /* 0x004fe4000000007e */
[----:B-----5:R-:W-:-:S04]  /*d18f0*/  PRMT R174, R174, 0x3340, RZ ;  /* 0x00003340aeae7816 */ /* 0x020fc800000000ff */
[----:B------:R-:W-:Y:S02]  /*d1900*/  PRMT R174, R175, 0x5410, R174 ;  /* 0x00005410afae7816 */ /* 0x000fe400000000ae */
[----:B------:R-:W-:-:S05]  /*d1910*/  PRMT R175, R125, 0x8880, RZ ;  /* 0x000088807daf7816 */ /* 0x000fca00000000ff */
[----:B------:R-:W-:-:S04]  /*d1920*/  IDP.4A.S8.U8 R174, R174, UR10, R175 ;  /* 0x0000000aaeae7c26 */ /* 0x000fc800080002af */
[----:B----4-:R-:W-:-:S05]  /*d1930*/  IMAD.WIDE R190, R174, 0x8, R190 ;  /* 0x00000008aebe7825 */ /* 0x010fca00078e02be */
        /* <DEDUP_REMOVED lines=9> */
.L_x_4177:
[----:B------:R-:W-:Y:S05]  /*d19d0*/  BSYNC.RECONVERGENT B0 ;  /* 0x0000000000007941 */ /* 0x000fea0003800200 */
.L_x_4176:
        /* <DEDUP_REMOVED lines=25> */
[----:B01-3--:R-:W-:Y:S05]  /*d1b70*/  CALL.REL.NOINC `($__internal_0_$__cuda_sm20_div_rn_f64_full) ;  /* 0x00001b8800187944 */ /* 0x00bfea0003c00000 */
[----:B------:R-:W-:Y:S02]  /*d1b80*/  IMAD.MOV.U32 R190, RZ, RZ, R174 ;  /* 0x000000ffffbe7224 */ /* 0x000fe400078e00ae */
[----:B------:R-:W-:-:S07]  /*d1b90*/  IMAD.MOV.U32 R191, RZ, RZ, R175 ;  /* 0x000000ffffbf7224 */ /* 0x000fce00078e00af */
.L_x_4179:
[----:B------:R-:W-:Y:S05]  /*d1ba0*/  BSYNC.RECONVERGENT B0 ;  /* 0x0000000000007941 */ /* 0x000fea0003800200 */
.L_x_4178:
        /* <DEDUP_REMOVED lines=19> */
[----:B------:R-:W-:Y:S01]  /*d1ce0*/  MOV R184, R176 ;  /* 0x000000b000b87202 */ /* 0x000fe20000000f00 */
[----:B------:R-:W-:Y:S02]  /*d1cf0*/  IMAD.MOV.U32 R185, RZ, RZ, R177 ;  /* 0x000000ffffb97224 */ /* 0x000fe400078e00b1 */
[----:B------:R4:W-:Y:S01]  /*d1d00*/  STL.64 [R128], R186 ;  /* 0x000000ba80007387 */ /* 0x0009e20000100a00 */
[----:B------:R-:W-:Y:S02]  /*d1d10*/  IMAD.MOV.U32 R182, RZ, RZ, R186 ;  /* 0x000000ffffb67224 */ /* 0x000fe400078e00ba */
[----:B------:R-:W-:Y:S01]  /*d1d20*/  IMAD.MOV.U32 R183, RZ, RZ, R187 ;  /* 0x000000ffffb77224 */ /* 0x000fe200078e00bb */
[----:B------:R-:W-:Y:S06]  /*d1d30*/  BRA `(.L_x_4182) ;  /* 0x0000000000187947 */ /* 0x000fec0003800000 */
.L_x_4181:
[----:B------:R2:W-:Y:S01]  /*d1d40*/  STL.64 [R124], R174 ;  /* 0x000000ae7c007387 */ /* 0x0005e20000100a00 */
[----:B------:R-:W-:Y:S02]  /*d1d50*/  IMAD.MOV.U32 R184, RZ, RZ, R174 ;  /* 0x000000ffffb87224 */ /* 0x000fe400078e00ae */
[----:B------:R-:W-:Y:S01]  /*d1d60*/  IMAD.MOV.U32 R185, RZ, RZ, R175 ;  /* 0x000000ffffb97224 */ /* 0x000fe200078e00af */
[----:B------:R2:W-:Y:S01]  /*d1d70*/  STL.64 [R128], R188 ;  /* 0x000000bc80007387 */ /* 0x0005e20000100a00 */
[----:B------:R-:W-:Y:S02]  /*d1d80*/  IMAD.MOV.U32 R182, RZ, RZ, R188 ;  /* 0x000000ffffb67224 */ /* 0x000fe400078e00bc */
[----:B------:R-:W-:-:S07]  /*d1d90*/  IMAD.MOV.U32 R183, RZ, RZ, R189 ;  /* 0x000000ffffb77224 */ /* 0x000fce00078e00bd */
.L_x_4182:
[----:B------:R-:W-:Y:S05]  /*d1da0*/  BSYNC.RECONVERGENT B0 ;  /* 0x0000000000007941 */ /* 0x000fea0003800200 */
.L_x_4180:
[----:B------:R-:W2:Y:S01]  /*d1db0*/  LDCU.64 UR10, c[0x0][0x468] ;  /* 0x00008d00ff0a77ac */ /* 0x000ea20008000a00 */
        /* <DEDUP_REMOVED lines=10> */
.L_x_4211:
        /* <DEDUP_REMOVED lines=13> */
.L_x_4210:
        /* <DEDUP_REMOVED lines=17> */
[----:B------:R-:W-:Y:S02]  /*d2040*/  BSSY.RECONVERGENT B0, `(.L_x_4187) ;  /* 0x00001aa000007945 */ /* 0x000fe40003800200 */
[----:B------:R-:W-:-:S02]  /*d2050*/  IADD3 R208, PT, PT, R208, R121, RZ ;  /* 0x00000079d0d07210 */ /* 0x000fc40007ffe0ff */
[C---:B------:R-:W-:Y:S02]  /*d2060*/  ISETP.NE.AND P3, PT, R205.reuse, RZ, PT ;  /* 0x000000ffcd00720c */ /* 0x040fe40003f65270 */
[C---:B------:R-:W-:Y:S01]  /*d2070*/  ISETP.NE.AND P2, PT, R208.reuse, RZ, PT ;  /* 0x000000ffd000720c */ /* 0x040fe20003f45270 */
[C---:B------:R-:W-:Y:S01]  /*d2080*/  IMAD.IADD R176, R208.reuse, 0x1, R205 ;  /* 0x00000001d0b07824 */ /* 0x040fe200078e02cd */
        /* <DEDUP_REMOVED lines=10> */
[----:B------:R-:W4:Y:S02]  /*d2130*/  LDC.64 R198, c[0x0][0x468] ;  /* 0x00011a00ffc67b82 */ /* 0x000f240000000a00 */
[----:B------:R-:W5:Y:S04]  /*d2140*/  LDL.U8 R174, [R175+0x27d9] ;  /* 0x0027d900afae7983 */ /* 0x000f680000100000 */
[----:B------:R-:W3:Y:S04]  /*d2150*/  LDL.U8 R177, [R190+0x27f3] ;  /* 0x0027f300beb17983 */ /* 0x000ee80000100000 */
[----:B------:R-:W5:Y:S04]  /*d2160*/  LDL.U8 R175, [R175+0x27d8] ;  /* 0x0027d800afaf7983 */ /* 0x000f680000100000 */
[----:B------:R-:W2:Y:S04]  /*d2170*/  LDL.S8 R190, [R190+0x27f4] ;  /* 0x0027f400bebe7983 */ /* 0x000ea80000100200 */
[----:B------:R-:W2:Y:S01]  /*d2180*/  LDL.S8 R196, [R130+0x27d7] ;  /* 0x0027d70082c47983 */ /* 0x000ea20000100200 */
[----:B------:R-:W-:Y:S01]  /*d2190*/  UMOV UR10, 0x5197d ;  /* 0x0005197d000a7882 */ /* 0x000fe20000000000 */
[----:B------:R-:W-:Y:S01]  /*d21a0*/  PRMT R200, R126, 0x3340, RZ ;  /* 0x000033407ec87816 */ /* 0x000fe200000000ff */
[----:B------:R-:W-:Y:S01]  /*d21b0*/  VIADD R201, R1, 0x1388 ;  /* 0x0000138801c97836 */ /* 0x000fe20000000000 */
[----:B---3--:R-:W-:-:S02]  /*d21c0*/  PRMT R177, R177, 0x3340, RZ ;  /* 0x00003340b1b17816 */ /* 0x008fc400000000ff */
[----:B-----5:R-:W-:-:S04]  /*d21d0*/  PRMT R174, R175, 0x3340, R174 ;  /* 0x00003340afae7816 */ /* 0x020fc800000000ae */
[----:B------:R-:W-:Y:S01]  /*d21e0*/  PRMT R174, R174, 0x5410, R177 ;  /* 0x00005410aeae7816 */ /* 0x000fe200000000b1 */
[----:B----4-:R-:W-:-:S04]  /*d21f0*/  IMAD.WIDE R176, R176, 0x8, R198 ;  /* 0x00000008b0b07825 */ /* 0x010fc800078e02c6 */
        /* <DEDUP_REMOVED lines=60> */
.L_x_4191:
[----:B------:R-:W-:Y:S05]  /*d25c0*/  BSYNC.RECONVERGENT B6 ;  /* 0x0000000000067941 */ /* 0x000fea0003800200 */
.L_x_4190:
        /* <DEDUP_REMOVED lines=27> */
.L_x_4193:
[----:B------:R-:W-:Y:S05]  /*d2780*/  BSYNC.RECONVERGENT B6 ;  /* 0x0000000000067941 */ /* 0x000fea0003800200 */
.L_x_4192:
[----:B------:R-:W-:-:S06]  /*d2790*/  DSETP.GT.AND P2, PT, R122, R190, PT ;  /* 0x000000be7a00722a */ /* 0x000fcc0003f44000 */
[----:B------:R-:W-:Y:S02]  /*d27a0*/  FSEL R174, R194, RZ, P2 ;  /* 0x000000ffc2ae7208 */ /* 0x000fe40001000000 */
[----:B------:R-:W-:Y:S02]  /*d27b0*/  FSEL R175, R195, +QNAN , P2 ;  /* 0x7ff00000c3af7808 */ /* 0x000fe40001000000 */
[----:B------:R-:W-:Y:S02]  /*d27c0*/  FSEL R176, R198, RZ, P2 ;  /* 0x000000ffc6b07208 */ /* 0x000fe40001000000 */
[----:B------:R-:W-:Y:S01]  /*d27d0*/  FSEL R177, R199, -1.875, P2 ;  /* 0xbff00000c7b17808 */ /* 0x000fe20001000000 */
[----:B------:R-:W-:Y:S06]  /*d27e0*/  BRA `(.L_x_4194) ;  /* 0x0000001000bc7947 */ /* 0x000fec0003800000 */
.L_x_4189:
[C---:B------:R-:W-:Y:S01]  /*d27f0*/  IMAD.IADD R190, R1.reuse, 0x1, R193 ;  /* 0x0000000101be7824 */ /* 0x040fe200078e02c1 */
[----:B------:R-:W2:Y:S01]  /*d2800*/  LDL.U8 R177, [R127+0x27f2] ;  /* 0x0027f2007fb17983 */ /* 0x000ea20000100000 */
[C---:B------:R-:W-:Y:S01]  /*d2810*/  IMAD.IADD R174, R1.reuse, 0x1, R202 ;  /* 0x0000000101ae7824 */ /* 0x040fe200078e02ca */
[----:B------:R-:W4:Y:S02]  /*d2820*/  LDC.64 R194, c[0x0][0x468] ;  /* 0x00011a00ffc27b82 */ /* 0x000f240000000a00 */
[----:B------:R-:W5:Y:S04]  /*d2830*/  LDL.U8 R176, [R190+0x27d9] ;  /* 0x0027d900beb07983 */ /* 0x000f680000100000 */
[----:B------:R-:W3:Y:S04]  /*d2840*/  LDL.U8 R191, [R174+0x27f3] ;  /* 0x0027f300aebf7983 */ /* 0x000ee80000100000 */
[----:B------:R-:W5:Y:S04]  /*d2850*/  LDL.U8 R190, [R190+0x27d8] ;  /* 0x0027d800bebe7983 */ /* 0x000f680000100000 */
[----:B------:R-:W4:Y:S04]  /*d2860*/  LDL.S8 R175, [R130+0x27d7] ;  /* 0x0027d70082af7983 */ /* 0x000f280000100200 */
[----:B------:R-:W4:Y:S01]  /*d2870*/  LDL.S8 R174, [R174+0x27f4] ;  /* 0x0027f400aeae7983 */ /* 0x000f220000100200 */
[----:B------:R-:W-:Y:S01]  /*d2880*/  UMOV UR10, 0x57d19 ;  /* 0x00057d19000a7882 */ /* 0x000fe20000000000 */
[----:B------:R-:W-:-:S04]  /*d2890*/  VIADD R196, R1, 0x1388 ;  /* 0x0000138801c47836 */ /* 0x000fc80000000000 */
[----:B------:R-:W-:-:S06]  /*d28a0*/  IMAD R196, R173, 0x8, R196 ;  /* 0x00000008adc47824 */ /* 0x000fcc00078e02c4 */
[----:B------:R-:W4:Y:S01]  /*d28b0*/  LDL.64 R196, [R196] ;  /* 0x00000000c4c47983 */ /* 0x000f220000100a00 */
[----:B--2---:R-:W-:Y:S02]  /*d28c0*/  PRMT R177, R177, 0x3340, R125 ;  /* 0x00003340b1b17816 */ /* 0x004fe4000000007d */
[----:B---3--:R-:W-:Y:S02]  /*d28d0*/  PRMT R191, R191, 0x3340, RZ ;  /* 0x00003340bfbf7816 */ /* 0x008fe400000000ff */
        /* <DEDUP_REMOVED lines=49> */
.L_x_4196:
[----:B------:R-:W-:Y:S05]  /*d2bf0*/  BSYNC.RECONVERGENT B6 ;  /* 0x0000000000067941 */ /* 0x000fea0003800200 */
.L_x_4195:
        /* <DEDUP_REMOVED lines=27> */
.L_x_4198:
[----:B------:R-:W-:Y:S05]  /*d2db0*/  BSYNC.RECONVERGENT B6 ;  /* 0x0000000000067941 */ /* 0x000fea0003800200 */
.L_x_4197:
        /* <DEDUP_REMOVED lines=15> */
.L_x_4188:
[----:B------:R-:W-:Y:S02]  /*d2eb0*/  ISETP.NE.AND P2, PT, R205, 0x1, PT ;  /* 0x00000001cd00780c */ /* 0x000fe40003f45270 */
[C---:B------:R-:W-:Y:S02]  /*d2ec0*/  ISETP.NE.AND P3, PT, R208.reuse, 0x1, PT ;  /* 0x00000001d000780c */ /* 0x040fe40003f65270 */
[----:B------:R-:W-:-:S13]  /*d2ed0*/  ISETP.EQ.OR P4, PT, R208, 0x1, !P2 ;  /* 0x00000001d000780c */ /* 0x000fda0005782670 */
[----:B------:R-:W-:Y:S05]  /*d2ee0*/  @P4 BRA `(.L_x_4199) ;  /* 0x0000000400744947 */ /* 0x000fea0003800000 */
[C---:B------:R-:W-:Y:S01]  /*d2ef0*/  IMAD.IADD R174, R1.reuse, 0x1, R202 ;  /* 0x0000000101ae7824 */ /* 0x040fe200078e02ca */
[----:B------:R-:W2:Y:S01]  /*d2f00*/  LDC.64 R190, c[0x0][0x468] ;  /* 0x00011a00ffbe7b82 */ /* 0x000ea20000000a00 */
[C---:B------:R-:W-:Y:S01]  /*d2f10*/  IMAD.IADD R175, R1.reuse, 0x1, R193 ;  /* 0x0000000101af7824 */ /* 0x040fe200078e02c1 */
[----:B------:R-:W4:Y:S01]  /*d2f20*/  LDCU.64 UR10, c[0x0][0x468] ;  /* 0x00008d00ff0a77ac */ /* 0x000f220008000a00 */
[----:B------:R-:W-:Y:S01]  /*d2f30*/  VIADD R196, R1, 0x1388 ;  /* 0x0000138801c47836 */ /* 0x000fe20000000000 */
[----:B------:R-:W5:Y:S04]  /*d2f40*/  LDG.E.64 R198, desc[UR6][R188.64+0xb180] ;  /* 0x00b18006bcc67981 */ /* 0x000f68000c1e1b00 */
[----:B------:R-:W3:Y:S04]  /*d2f50*/  LDL.S8 R174, [R174+0x27f3] ;  /* 0x0027f300aeae7983 */ /* 0x000ee80000100200 */
[----:B------:R3:W4:Y:S01]  /*d2f60*/  LDL.S8 R177, [R175+0x27d8] ;  /* 0x0027d800afb17983 */ /* 0x0007220000100200 */
[----:B------:R-:W-:-:S03]  /*d2f70*/  IMAD R200, R173, 0x8, R196 ;  /* 0x00000008adc87824 */ /* 0x000fc600078e02c4 */
[----:B------:R-:W5:Y:S04]  /*d2f80*/  LDG.E.64 R196, desc[UR6][R188.64+0xb248] ;  /* 0x00b24806bcc47981 */ /* 0x000f68000c1e1b00 */
[----:B------:R-:W5:Y:S01]  /*d2f90*/  LDL.64 R200, [R200] ;  /* 0x00000000c8c87983 */ /* 0x000f620000100a00 */
[----:B---3--:R-:W-:-:S03]  /*d2fa0*/  SHF.R.S32.HI R175, RZ, 0x1f, R174 ;  /* 0x0000001fffaf7819 */ /* 0x008fc600000114ae */
[----:B----4-:R-:W-:-:S04]  /*d2fb0*/  IMAD.WIDE R174, R177, 0x5, R174 ;  /* 0x00000005b1ae7825 */ /* 0x010fc800078e02ae */
        /* <DEDUP_REMOVED lines=45> */
.L_x_4201:
[----:B------:R-:W-:Y:S05]  /*d3290*/  BSYNC.RECONVERGENT B6 ;  /* 0x0000000000067941 */ /* 0x000fea0003800200 */
.L_x_4200:
        /* <DEDUP_REMOVED lines=27> */
.L_x_4203:
[----:B------:R-:W-:Y:S05]  /*d3450*/  BSYNC.RECONVERGENT B6 ;  /* 0x0000000000067941 */ /* 0x000fea0003800200 */
.L_x_4202:
[----:B------:R-:W-:-:S06]  /*d3460*/  DSETP.GT.AND P2, PT, R122, R190, PT ;  /* 0x000000be7a00722a */ /* 0x000fcc0003f44000 */
[----:B------:R-:W-:Y:S02]  /*d3470*/  FSEL R174, R194, RZ, P2 ;  /* 0x000000ffc2ae7208 */ /* 0x000fe40001000000 */
[----:B------:R-:W-:Y:S02]  /*d3480*/  FSEL R175, R195, +QNAN , P2 ;  /* 0x7ff00000c3af7808 */ /* 0x000fe40001000000 */
[----:B------:R-:W-:Y:S02]  /*d3490*/  FSEL R176, R198, RZ, P2 ;  /* 0x000000ffc6b07208 */ /* 0x000fe40001000000 */
[----:B------:R-:W-:Y:S01]  /*d34a0*/  FSEL R177, R199, -1.875, P2 ;  /* 0xbff00000c7b17808 */ /* 0x000fe20001000000 */
[----:B------:R-:W-:Y:S06]  /*d34b0*/  BRA `(.L_x_4194) ;  /* 0x0000000400887947 */ /* 0x000fec0003800000 */
.L_x_4199:
[----:B------:R-:W-:Y:S01]  /*d34c0*/  ISETP.EQ.AND P2, PT, R208, RZ, !P2 ;  /* 0x000000ffd000720c */ /* 0x000fe20005742270 */
[----:B------:R-:W-:Y:S01]  /*d34d0*/  VIADD R190, R1, 0x1388 ;  /* 0x0000138801be7836 */ /* 0x000fe20000000000 */
[----:B------:R-:W-:Y:S01]  /*d34e0*/  ISETP.EQ.AND P3, PT, R205, RZ, !P3 ;  /* 0x000000ffcd00720c */ /* 0x000fe20005f62270 */
[----:B------:R-:W-:Y:S01]  /*d34f0*/  BSSY.RECONVERGENT B6, `(.L_x_4204) ;  /* 0x0000019000067945 */ /* 0x000fe20003800200 */
[----:B------:R-:W-:Y:S01]  /*d3500*/  CS2R R174, SRZ ;  /* 0x0000000000ae7805 */ /* 0x000fe2000001ff00 */
[----:B------:R-:W-:Y:S01]  /*d3510*/  IMAD R173, R173, 0x8, R190 ;  /* 0x00000008adad7824 */ /* 0x000fe200078e02be */
[----:B------:R-:W-:Y:S01]  /*d3520*/  PLOP3.LUT P2, PT, P2, P3, PT, 0xf8, 0x8f ;  /* 0x00000000008f781c */ /* 0x000fe20001747f70 */
[----:B------:R-:W-:Y:S01]  /*d3530*/  IMAD.MOV.U32 R194, RZ, RZ, 0x0 ;  /* 0x00000000ffc27424 */ /* 0x000fe200078e00ff */
[----:B------:R-:W-:-:S11]  /*d3540*/  MOV R195, 0xc0a93000 ;  /* 0xc0a9300000c37802 */ /* 0x000fd60000000f00 */
[----:B------:R-:W-:Y:S05]  /*d3550*/  @!P2 BRA `(.L_x_4205) ;  /* 0x000000000048a947 */ /* 0x000fea0003800000 */
[C---:B------:R-:W-:Y:S01]  /*d3560*/  IMAD.IADD R174, R1.reuse, 0x1, R193 ;  /* 0x0000000101ae7824 */ /* 0x040fe200078e02c1 */
[----:B------:R-:W2:Y:S01]  /*d3570*/  LDC.64 R194, c[0x0][0x468] ;  /* 0x00011a00ffc27b82 */ /* 0x000ea20000000a00 */
[----:B------:R-:W-:-:S04]  /*d3580*/  IMAD.IADD R175, R1, 0x1, R202 ;  /* 0x0000000101af7824 */ /* 0x000fc800078e02ca */
[----:B------:R-:W4:Y:S04]  /*d3590*/  LDL.U8 R174, [R174+0x27d8] ;  /* 0x0027d800aeae7983 */ /* 0x000f280000100000 */
[----:B------:R-:W5:Y:S01]  /*d35a0*/  LDL.U8 R175, [R175+0x27f3] ;  /* 0x0027f300afaf7983 */ /* 0x000f620000100000 */
[----:B------:R-:W-:Y:S01]  /*d35b0*/  UMOV UR10, 0x5197d ;  /* 0x0005197d000a7882 */ /* 0x000fe20000000000 */
[----:B--2---:R-:W-:Y:S01]  /*d35c0*/  IMAD.WIDE.U32 R176, R176, 0x8, R194 ;  /* 0x00000008b0b07825 */ /* 0x004fe200078e00c2 */
[----:B----4-:R-:W-:Y:S02]  /*d35d0*/  PRMT R174, R174, 0x3340, R126 ;  /* 0x00003340aeae7816 */ /* 0x010fe4000000007e */
        /* <DEDUP_REMOVED lines=10> */
.L_x_4205:
[----:B------:R-:W-:Y:S05]  /*d3680*/  BSYNC.RECONVERGENT B6 ;  /* 0x0000000000067941 */ /* 0x000fea0003800200 */
.L_x_4204:
        /* <DEDUP_REMOVED lines=35> */
.L_x_4207:
[----:B------:R-:W-:Y:S05]  /*d38c0*/  BSYNC.RECONVERGENT B6 ;  /* 0x0000000000067941 */ /* 0x000fea0003800200 */
.L_x_4206:
        /* <DEDUP_REMOVED lines=27> */
.L_x_4209:
[----:B------:R-:W-:Y:S05]  /*d3a80*/  BSYNC.RECONVERGENT B6 ;  /* 0x0000000000067941 */ /* 0x000fea0003800200 */
.L_x_4208:
[----:B------:R-:W-:-:S06]  /*d3a90*/  DSETP.GT.AND P2, PT, R122, R190, PT ;  /* 0x000000be7a00722a */ /* 0x000fcc0003f44000 */
[----:B------:R-:W-:Y:S02]  /*d3aa0*/  FSEL R174, R194, RZ, P2 ;  /* 0x000000ffc2ae7208 */ /* 0x000fe40001000000 */
[----:B------:R-:W-:Y:S02]  /*d3ab0*/  FSEL R175, R195, +QNAN , P2 ;  /* 0x7ff00000c3af7808 */ /* 0x000fe40001000000 */
[----:B------:R-:W-:Y:S02]  /*d3ac0*/  FSEL R176, R198, RZ, P2 ;  /* 0x000000ffc6b07208 */ /* 0x000fe40001000000 */
[----:B------:R-:W-:-:S07]  /*d3ad0*/  FSEL R177, R199, -1.875, P2 ;  /* 0xbff00000c7b17808 */ /* 0x000fce0001000000 */
.L_x_4194:
[----:B------:R-:W-:Y:S05]  /*d3ae0*/  BSYNC.RECONVERGENT B0 ;  /* 0x0000000000007941 */ /* 0x000fea0003800200 */
.L_x_4187:
        /* <DEDUP_REMOVED lines=14> */
.L_x_4186:
[----:B------:R-:W-:Y:S05]  /*d3bd0*/  BSYNC.RECONVERGENT B1 ;  /* 0x0000000000017941 */ /* 0x000fea0003800200 */
.L_x_4185:
[----:B------:R-:W-:Y:S01]  /*d3be0*/  VIADD R202, R202, 0x1 ;  /* 0x00000001caca7836 */ /* 0x000fe20000000000 */
[----:B------:R-:W-:-:S04]  /*d3bf0*/  ISETP.GT.U32.AND P3, PT, R193, 0x1, PT ;  /* 0x00000001c100780c */ /* 0x000fc80003f64070 */
[----:B------:R-:W-:-:S13]  /*d3c00*/  ISETP.GE.AND P2, PT, R202, R120, PT ;  /* 0x00000078ca00720c */ /* 0x000fda0003f46270 */
[----:B------:R-:W-:Y:S05]  /*d3c10*/  @!P2 BRA P3, `(.L_x_4210) ;  /* 0xffffffe000c4a947 */ /* 0x000fea000183ffff */
.L_x_4184:
[----:B------:R-:W-:Y:S05]  /*d3c20*/  BSYNC.RECONVERGENT B2 ;  /* 0x0000000000027941 */ /* 0x000fea0003800200 */
.L_x_4183:
[----:B------:R-:W-:Y:S05]  /*d3c30*/  @P1 BRA `(.L_x_4211) ;  /* 0xffffffe000881947 */ /* 0x000fea000383ffff */
.L_x_4153:
[----:B------:R-:W-:Y:S05]  /*d3c40*/  BSYNC.RECONVERGENT B3 ;  /* 0x0000000000037941 */ /* 0x000fea0003800200 */
.L_x_4152:
[C---:B------:R-:W-:Y:S01]  /*d3c50*/  ISETP.NE.AND P1, PT, R120.reuse, R172, PT ;  /* 0x000000ac7800720c */ /* 0x040fe20003f25270 */
[----:B------:R-:W-:-:S12]  /*d3c60*/  VIADD R120, R120, 0x1 ;  /* 0x0000000178787836 */ /* 0x000fd80000000000 */
[----:B------:R-:W-:Y:S05]  /*d3c70*/  @P1 BRA `(.L_x_4212) ;  /* 0xffffffc0001c1947 */ /* 0x000fea000383ffff */
.L_x_4151:
[----:B------:R-:W-:Y:S05]  /*d3c80*/  BSYNC.RECONVERGENT B4 ;  /* 0x0000000000047941 */ /* 0x000fea0003800200 */
.L_x_4150:
[C---:B------:R-:W-:Y:S01]  /*d3c90*/  ISETP.NE.AND P1, PT, R121.reuse, R178, PT ;  /* 0x000000b27900720c */ /* 0x040fe20003f25270 */
[----:B------:R-:W-:-:S12]  /*d3ca0*/  VIADD R121, R121, 0x1 ;  /* 0x0000000179797836 */ /* 0x000fd80000000000 */
[----:B------:R-:W-:Y:S05]  /*d3cb0*/  @P1 BRA `(.L_x_4213) ;  /* 0xffffffbc00ec1947 */ /* 0x000fea000383ffff */
.L_x_4142:
[----:B------:R-:W-:Y:S05]  /*d3cc0*/  BSYNC.RECONVERGENT B5 ;  /* 0x0000000000057941 */ /* 0x000fea0003800200 */
.L_x_4141:
[----:B------:R-:W-:Y:S01]  /*d3cd0*/  ISETP.NE.AND P3, PT, R172, RZ, PT ;  /* 0x000000ffac00720c */ /* 0x000fe20003f65270 */
[----:B------:R-:W-:Y:S01]  /*d3ce0*/  BSSY.RECONVERGENT B2, `(.L_x_4214) ;  /* 0x00001c0000027945 */ /* 0x000fe20003800200 */
[----:B--2---:R-:W-:Y:S02]  /*d3cf0*/  IMAD.MOV.U32 R121, RZ, RZ, RZ ;  /* 0x000000ffff797224 */ /* 0x004fe400078e00ff */
[----:B------:R-:W-:Y:S02]  /*d3d00*/  IMAD.MOV.U32 R122, RZ, RZ, 0x0 ;  /* 0x00000000ff7a7424 */ /* 0x000fe400078e00ff */
[----:B------:R-:W-:-:S07]  /*d3d10*/  IMAD.MOV.U32 R123, RZ, RZ, -0x100000 ;  /* 0xfff00000ff7b7424 */ /* 0x000fce00078e00ff */
[----:B------:R-:W-:Y:S05]  /*d3d20*/  @!P3 BRA `(.L_x_4215) ;  /* 0x0000001800ecb947 */ /* 0x000fea0003800000 */
[----:B------:R-:W2:Y:S01]  /*d3d30*/  LDL.U8 R192, [R192+0x27d8] ;  /* 0x0027d800c0c07983 */ /* 0x000ea20000100000 */
[----:B------:R-:W-:Y:S01]  /*d3d40*/  VIADD R198, R178, 0xffffffff ;  /* 0xffffffffb2c67836 */ /* 0x000fe20000000000 */
[----:B------:R-:W-:Y:S01]  /*d3d50*/  MOV R120, 0x1 ;  /* 0x0000000100787802 */ /* 0x000fe20000000f00 */
[----:B------:R-:W-:Y:S02]  /*d3d60*/  IMAD.MOV.U32 R121, RZ, RZ, RZ ;  /* 0x000000ffff797224 */ /* 0x000fe400078e00ff */
[----:B------:R-:W-:Y:S02]  /*d3d70*/  IMAD R198, R198, R172, -0x1 ;  /* 0xffffffffc6c67424 */ /* 0x000fe400078e02ac */
[----:B------:R-:W-:Y:S02]  /*d3d80*/  IMAD.MOV.U32 R122, RZ, RZ, 0x0 ;  /* 0x00000000ff7a7424 */ /* 0x000fe400078e00ff */
[----:B------:R-:W-:Y:S01]  /*d3d90*/  IMAD.MOV.U32 R123, RZ, RZ, -0x100000 ;  /* 0xfff00000ff7b7424 */ /* 0x000fe200078e00ff */
[----:B--2---:R-:W-:-:S02]  /*d3da0*/  PRMT R195, R192, 0x8880, RZ ;  /* 0x00008880c0c37816 */ /* 0x004fc400000000ff */
[----:B------:R-:W-:Y:S02]  /*d3db0*/  PRMT R194, R192, 0x8880, RZ ;  /* 0x00008880c0c27816 */ /* 0x000fe400000000ff */
[----:B------:R-:W-:-:S07]  /*d3dc0*/  SHF.R.S32.HI R179, RZ, 0x1f, R195 ;  /* 0x0000001fffb37819 */ /* 0x000fce00000114c3 */
.L_x_4240:
        /* <DEDUP_REMOVED lines=25> */
[----:B------:R0:W3:Y:S02]  /*d3f60*/  LDG.E.64 R186, desc[UR6][R130.64+0xb180] ;  /* 0x00b1800682ba7981 */ /* 0x0000e4000c1e1b00 */
[----:B0-----:R-:W-:-:S04]  /*d3f70*/  IMAD.WIDE.U32 R130, R195, 0xa0, R130 ;  /* 0x000000a0c3827825 */ /* 0x001fc800078e0082 */
[----:B------:R-:W-:Y:S02]  /*d3f80*/  IMAD.IADD R183, R131, 0x1, R182 ;  /* 0x0000000183b77824 */ /* 0x000fe400078e02b6 */
[----:B------:R-:W-:-:S05]  /*d3f90*/  IMAD.MOV.U32 R182, RZ, RZ, R130 ;  /* 0x000000ffffb67224 */ /* 0x000fca00078e0082 */
[----:B------:R-:W3:Y:S01]  /*d3fa0*/  LDG.E.64 R130, desc[UR6][R182.64+0x52a8] ;  /* 0x0052a806b6827981 */ /* 0x000ee2000c1e1b00 */
[----:B----4-:R-:W-:-:S04]  /*d3fb0*/  IDP.2A.LO.S16.U8 R126, R127, UR12, R126 ;  /* 0x0000000c7f7e7c26 */ /* 0x010fc8000800127e */
[----:B-----5:R-:W-:-:S05]  /*d3fc0*/  IMAD.WIDE R124, R126, 0x8, R128 ;  /* 0x000000087e7c7825 */ /* 0x020fca00078e0280 */
[----:B------:R-:W2:Y:S04]  /*d3fd0*/  LDG.E.64 R126, desc[UR6][R124.64+0xa118] ;  /* 0x00a118067c7e7981 */ /* 0x000ea8000c1e1b00 */
[----:B------:R0:W3:Y:S01]  /*d3fe0*/  LDG.E.64 R128, desc[UR6][R124.64+0x8d90] ;  /* 0x008d90067c807981 */ /* 0x0000e2000c1e1b00 */
[----:B------:R-:W-:Y:S02]  /*d3ff0*/  IMAD.MOV.U32 R174, RZ, RZ, -0x800000 ;  /* 0xff800000ffae7424 */ /* 0x000fe400078e00ff */
[----:B------:R-:W-:Y:S01]  /*d4000*/  IMAD.MOV.U32 R175, RZ, RZ, 0x41cdcd64 ;  /* 0x41cdcd64ffaf7424 */ /* 0x000fe200078e00ff */
[----:B------:R-:W-:Y:S05]  /*d4010*/  BMOV.32.CLEAR RZ, B0 ;  /* 0x0000000000ff7355 */ /* 0x000fea0000100000 */
[----:B0-----:R-:W-:Y:S01]  /*d4020*/  IMAD.WIDE.U32 R124, R195, -0x320, R124 ;  /* 0xfffffce0c37c7825 */ /* 0x001fe200078e007c */
[----:B------:R-:W-:Y:S01]  /*d4030*/  BSSY.RECONVERGENT B0, `(.L_x_4218) ;  /* 0x000006c000007945 */ /* 0x000fe20003800200 */
[----:B--2---:R-:W-:-:S02]  /*d4040*/  DADD R126, R184, R126 ;  /* 0x00000000b87e7229 */ /* 0x004fc4000000007e */
[----:B---3--:R-:W-:-:S06]  /*d4050*/  DADD R128, R186, R128 ;  /* 0x00000000ba807229 */ /* 0x008fcc0000000080 */
        /* <DEDUP_REMOVED lines=63> */
.L_x_4221:
[----:B------:R-:W-:Y:S05]  /*d4450*/  BSYNC.RECONVERGENT B3 ;  /* 0x0000000000037941 */ /* 0x000fea0003800200 */
.L_x_4220:
        /* <DEDUP_REMOVED lines=33> */
.L_x_4223:
[----:B------:R-:W-:Y:S05]  /*d4670*/  BSYNC.RECONVERGENT B3 ;  /* 0x0000000000037941 */ /* 0x000fea0003800200 */
.L_x_4222:
[----:B------:R-:W-:-:S06]  /*d4680*/  DSETP.GEU.AND P1, PT, R190, R16, PT ;  /* 0x00000010be00722a */ /* 0x000fcc0003f2e000 */
[----:B------:R-:W-:Y:S02]  /*d4690*/  FSEL R126, R126, R188, !P1 ;  /* 0x000000bc7e7e7208 */ /* 0x000fe40004800000 */
[----:B------:R-:W-:Y:S02]  /*d46a0*/  FSEL R127, R127, R189, !P1 ;  /* 0x000000bd7f7f7208 */ /* 0x000fe40004800000 */
[----:B------:R-:W-:Y:S02]  /*d46b0*/  FSEL R16, R16, R190, !P1 ;  /* 0x000000be10107208 */ /* 0x000fe40004800000 */
[----:B------:R-:W-:Y:S02]  /*d46c0*/  FSEL R17, R17, R191, !P1 ;  /* 0x000000bf11117208 */ /* 0x000fe40004800000 */
[----:B------:R-:W-:Y:S02]  /*d46d0*/  FSEL R124, R124, R192, !P1 ;  /* 0x000000c07c7c7208 */ /* 0x000fe40004800000 */
[----:B------:R-:W-:-:S07]  /*d46e0*/  FSEL R125, R125, R193, !P1 ;  /* 0x000000c17d7d7208 */ /* 0x000fce0004800000 */
.L_x_4219:
[----:B------:R-:W-:Y:S05]  /*d46f0*/  BSYNC.RECONVERGENT B0 ;  /* 0x0000000000007941 */ /* 0x000fea0003800200 */
.L_x_4218:
        /* <DEDUP_REMOVED lines=46> */
.L_x_4227:
[----:B------:R-:W-:Y:S05]  /*d49e0*/  BSYNC.RECONVERGENT B3 ;  /* 0x0000000000037941 */ /* 0x000fea0003800200 */
.L_x_4226:
        /* <DEDUP_REMOVED lines=37> */
.L_x_4229:
[----:B------:R-:W-:Y:S05]  /*d4c40*/  BSYNC.RECONVERGENT B3 ;  /* 0x0000000000037941 */ /* 0x000fea0003800200 */
.L_x_4228:
[----:B------:R-:W-:-:S06]  /*d4c50*/  DSETP.GEU.AND P0, PT, R176, R16, PT ;  /* 0x00000010b000722a */ /* 0x000fcc0003f0e000 */
[----:B------:R-:W-:Y:S02]  /*d4c60*/  FSEL R188, R188, R126, !P0 ;  /* 0x0000007ebcbc7208 */ /* 0x000fe40004000000 */
[----:B------:R-:W-:Y:S02]  /*d4c70*/  FSEL R189, R189, R127, !P0 ;  /* 0x0000007fbdbd7208 */ /* 0x000fe40004000000 */
[----:B------:R-:W-:Y:S02]  /*d4c80*/  FSEL R192, R192, R124, !P0 ;  /* 0x0000007cc0c07208 */ /* 0x000fe40004000000 */
[----:B------:R-:W-:Y:S02]  /*d4c90*/  FSEL R193, R193, R125, !P0 ;  /* 0x0000007dc1c17208 */ /* 0x000fe40004000000 */
[----:B------:R-:W-:Y:S02]  /*d4ca0*/  FSEL R16, R16, R176, !P0 ;  /* 0x000000b010107208 */ /* 0x000fe40004000000 */
[----:B------:R-:W-:-:S07]  /*d4cb0*/  FSEL R17, R17, R177, !P0 ;  /* 0x000000b111117208 */ /* 0x000fce0004000000 */
.L_x_4225:
[----:B------:R-:W-:Y:S05]  /*d4cc0*/  BSYNC.RECONVERGENT B0 ;  /* 0x0000000000007941 */ /* 0x000fea0003800200 */
.L_x_4224:
        /* <DEDUP_REMOVED lines=48> */
.L_x_4233:
[----:B------:R-:W-:Y:S05]  /*d4fd0*/  BSYNC.RECONVERGENT B3 ;  /* 0x0000000000037941 */ /* 0x000fea0003800200 */
.L_x_4232:
        /* <DEDUP_REMOVED lines=35> */
.L_x_4235:
[----:B------:R-:W-:Y:S05]  /*d5210*/  BSYNC.RECONVERGENT B3 ;  /* 0x0000000000037941 */ /* 0x000fea0003800200 */
.L_x_4234:
[----:B------:R-:W-:-:S06]  /*d5220*/  DSETP.GEU.AND P0, PT, R174, R16, PT ;  /* 0x00000010ae00722a */ /* 0x000fcc0003f0e000 */
[----:B------:R-:W-:Y:S02]  /*d5230*/  FSEL R124, R124, R188, !P0 ;  /* 0x000000bc7c7c7208 */ /* 0x000fe40004000000 */
[----:B------:R-:W-:Y:S02]  /*d5240*/  FSEL R125, R125, R189, !P0 ;  /* 0x000000bd7d7d7208 */ /* 0x000fe40004000000 */
[----:B------:R-:W-:Y:S02]  /*d5250*/  FSEL R126, R126, R192, !P0 ;  /* 0x000000c07e7e7208 */ /* 0x000fe40004000000 */
[----:B------:R-:W-:Y:S02]  /*d5260*/  FSEL R127, R127, R193, !P0 ;  /* 0x000000c17f7f7208 */ /* 0x000fe40004000000 */
[----:B------:R-:W-:Y:S02]  /*d5270*/  FSEL R16, R16, R174, !P0 ;  /* 0x000000ae10107208 */ /* 0x000fe40004000000 */
[----:B------:R-:W-:-:S07]  /*d5280*/  FSEL R17, R17, R175, !P0 ;  /* 0x000000af11117208 */ /* 0x000fce0004000000 */
.L_x_4231:
[----:B------:R-:W-:Y:S05]  /*d5290*/  BSYNC.RECONVERGENT B0 ;  /* 0x0000000000007941 */ /* 0x000fea0003800200 */
.L_x_4230:
        /* <DEDUP_REMOVED lines=34> */
.L_x_4237:
[----:B------:R-:W-:Y:S05]  /*d54c0*/  BSYNC.RECONVERGENT B0 ;  /* 0x0000000000007941 */ /* 0x000fea0003800200 */
.L_x_4236:
[----:B------:R-:W-:-:S06]  /*d54d0*/  DSETP.GEU.AND P0, PT, R16, R174, PT ;  /* 0x000000ae1000722a */ /* 0x000fcc0003f0e000 */
[----:B------:R-:W-:Y:S02]  /*d54e0*/  FSEL R184, R184, R126, !P0 ;  /* 0x0000007eb8b87208 */ /* 0x000fe40004000000 */
[----:B------:R-:W-:Y:S02]  /*d54f0*/  FSEL R186, R186, R124, !P0 ;  /* 0x0000007cbaba7208 */ /* 0x000fe40004000000 */
[----:B------:R-:W-:Y:S02]  /*d5500*/  FSEL R126, R185, R127, !P0 ;  /* 0x0000007fb97e7208 */ /* 0x000fe40004000000 */
[----:B------:R-:W-:-:S03]  /*d5510*/  FSEL R124, R187, R125, !P0 ;  /* 0x0000007dbb7c7208 */ /* 0x000fc60004000000 */
[----:B------:R-:W-:Y:S02]  /*d5520*/  IMAD.MOV.U32 R185, RZ, RZ, R126 ;  /* 0x000000ffffb97224 */ /* 0x000fe400078e007e */
[----:B------:R-:W-:-:S07]  /*d5530*/  IMAD.MOV.U32 R187, RZ, RZ, R124 ;  /* 0x000000ffffbb7224 */ /* 0x000fce00078e007c */
.L_x_4217:
[----:B------:R-:W-:Y:S05]  /*d5540*/  BSYNC.RECONVERGENT B1 ;  /* 0x0000000000017941 */ /* 0x000fea0003800200 */
.L_x_4216:
[----:B------:R-:W-:Y:S01]  /*d5550*/  IMAD.IADD R126, R198, 0x1, R120 ;  /* 0x00000001c67e7824 */ /* 0x000fe200078e0278 */
[----:B------:R-:W2:Y:S03]  /*d5560*/  LDC R127, c[0x0][0x2f8] ;  /* 0x0000be00ff7f7b82 */ /* 0x000ea60000000800 */
[----:B------:R-:W-:-:S06]  /*d5570*/  IMAD R124, R126, 0x8, R1 ;  /* 0x000000087e7c7824 */ /* 0x000fcc00078e0201 */
[----:B------:R-:W4:Y:S01]  /*d5580*/  LDL.64 R124, [R124+0x1388] ;  /* 0x001388007c7c7983 */ /* 0x000f220000100a00 */
[----:B--2---:R-:W-:-:S05]  /*d5590*/  IADD3 R127, PT, PT, -R127, UR9, RZ ;  /* 0x000000097f7f7c10 */ /* 0x004fca000fffe1ff */
[----:B------:R-:W-:-:S06]  /*d55a0*/  IMAD R126, R126, 0x8, R127 ;  /* 0x000000087e7e7824 */ /* 0x000fcc00078e027f */
[----:B------:R-:W2:Y:S01]  /*d55b0*/  LDL.64 R126, [R126] ;  /* 0x000000007e7e7983 */ /* 0x000ea20000100a00 */
        /* <DEDUP_REMOVED lines=18> */
[----:B--2---:R-:W-:-:S06]  /*d56e0*/  DADD R126, R184, R126 ;  /* 0x00000000b87e7229 */ /* 0x004fcc000000007e */
        /* <DEDUP_REMOVED lines=16> */
[----:B01-3--:R-:W-:Y:S05]  /*d57f0*/  CALL.REL.NOINC `($__internal_0_$__cuda_sm20_div_rn_f64_full) ;  /* 0x00001b4800f87944 */ /* 0x00bfea0003c00000 */
.L_x_4239:
[----:B------:R-:W-:Y:S05]  /*d5800*/  BSYNC.RECONVERGENT B0 ;  /* 0x0000000000007941 */ /* 0x000fea0003800200 */
.L_x_4238:
        /* <DEDUP_REMOVED lines=13> */
.L_x_4215:
[----:B------:R-:W-:Y:S05]  /*d58e0*/  BSYNC.RECONVERGENT B2 ;  /* 0x0000000000027941 */ /* 0x000fea0003800200 */
.L_x_4214:
        /* <DEDUP_REMOVED lines=10> */
[----:B------:R-:W-:Y:S02]  /*d5990*/  IMAD.MOV.U32 R126, RZ, RZ, 0x0 ;  /* 0x00000000ff7e7424 */ /* 0x000fe400078e00ff */
[----:B------:R-:W-:Y:S02]  /*d59a0*/  IMAD.MOV.U32 R127, RZ, RZ, -0x40100000 ;  /* 0xbff00000ff7f7424 */ /* 0x000fe400078e00ff */
[----:B-----5:R-:W-:-:S02]  /*d59b0*/  IMAD.MOV.U32 R124, RZ, RZ, 0x0 ;  /* 0x00000000ff7c7424 */ /* 0x020fc400078e00ff */
[----:B------:R-:W-:Y:S01]  /*d59c0*/  IMAD.MOV.U32 R125, RZ, RZ, 0x7ff00000 ;  /* 0x7ff00000ff7d7424 */ /* 0x000fe200078e00ff */
[----:B--2---:R-:W-:Y:S02]  /*d59d0*/  PRMT R121, R193, 0x8880, RZ ;  /* 0x00008880c1797816 */ /* 0x004fe400000000ff */
[----:B----4-:R-:W-:-:S05]  /*d59e0*/  PRMT R128, R179, 0x8880, RZ ;  /* 0x00008880b3807816 */ /* 0x010fca00000000ff */
[----:B------:R-:W-:-:S05]  /*d59f0*/  IMAD.IADD R121, R128, 0x1, R121 ;  /* 0x0000000180797824 */ /* 0x000fca00078e0279 */
[----:B------:R-:W-:-:S13]  /*d5a00*/  ISETP.NE.AND P1, PT, R121, 0x3, PT ;  /* 0x000000037900780c */ /* 0x000fda0003f25270 */
[----:B------:R-:W-:Y:S05]  /*d5a10*/  @P1 BRA `(.L_x_4242) ;  /* 0x0000001400c81947 */ /* 0x000fea0003800000 */
[----:B------:R-:W2:Y:S01]  /*d5a20*/  LDL.S8 R120, [R120+0x27d9] ;  /* 0x0027d90078787983 */ /* 0x000ea20000100200 */
        /* <DEDUP_REMOVED lines=97> */
.L_x_4246:
[----:B------:R-:W-:Y:S05]  /*d6040*/  BSYNC.RECONVERGENT B2 ;  /* 0x0000000000027941 */ /* 0x000fea0003800200 */
.L_x_4245:
        /* <DEDUP_REMOVED lines=33> */
.L_x_4248:
[----:B------:R-:W-:Y:S05]  /*d6260*/  BSYNC.RECONVERGENT B2 ;  /* 0x0000000000027941 */ /* 0x000fea0003800200 */
.L_x_4247:
[----:B------:R-:W-:-:S06]  /*d6270*/  DSETP.GEU.AND P2, PT, R190, R18, PT ;  /* 0x00000012be00722a */ /* 0x000fcc0003f4e000 */
[----:B------:R-:W-:Y:S02]  /*d6280*/  FSEL R182, R182, R188, !P2 ;  /* 0x000000bcb6b67208 */ /* 0x000fe40005000000 */
[----:B------:R-:W-:Y:S02]  /*d6290*/  FSEL R183, R183, R189, !P2 ;  /* 0x000000bdb7b77208 */ /* 0x000fe40005000000 */
[----:B------:R-:W-:Y:S02]  /*d62a0*/  FSEL R18, R18, R190, !P2 ;  /* 0x000000be12127208 */ /* 0x000fe40005000000 */
[----:B------:R-:W-:Y:S02]  /*d62b0*/  FSEL R19, R19, R191, !P2 ;  /* 0x000000bf13137208 */ /* 0x000fe40005000000 */
[----:B------:R-:W-:Y:S02]  /*d62c0*/  FSEL R184, R184, R186, !P2 ;  /* 0x000000bab8b87208 */ /* 0x000fe40005000000 */
[----:B------:R-:W-:-:S07]  /*d62d0*/  FSEL R185, R185, R187, !P2 ;  /* 0x000000bbb9b97208 */ /* 0x000fce0005000000 */
.L_x_4244:
[----:B------:R-:W-:Y:S05]  /*d62e0*/  BSYNC.RECONVERGENT B0 ;  /* 0x0000000000007941 */ /* 0x000fea0003800200 */
.L_x_4243:
        /* <DEDUP_REMOVED lines=46> */
.L_x_4252:
[----:B------:R-:W-:Y:S05]  /*d65d0*/  BSYNC.RECONVERGENT B2 ;  /* 0x0000000000027941 */ /* 0x000fea0003800200 */
.L_x_4251:
        /* <DEDUP_REMOVED lines=35> */
.L_x_4254:
[----:B------:R-:W-:Y:S05]  /*d6810*/  BSYNC.RECONVERGENT B2 ;  /* 0x0000000000027941 */ /* 0x000fea0003800200 */
.L_x_4253:
[----:B------:R-:W-:-:S06]  /*d6820*/  DSETP.GEU.AND P1, PT, R174, R18, PT ;  /* 0x00000012ae00722a */ /* 0x000fcc0003f2e000 */
[----:B------:R-:W-:Y:S02]  /*d6830*/  FSEL R188, R188, R182, !P1 ;  /* 0x000000b6bcbc7208 */ /* 0x000fe40004800000 */
[----:B------:R-:W-:Y:S02]  /*d6840*/  FSEL R189, R189, R183, !P1 ;  /* 0x000000b7bdbd7208 */ /* 0x000fe40004800000 */
[----:B------:R-:W-:Y:S02]  /*d6850*/  FSEL R186, R186, R184, !P1 ;  /* 0x000000b8baba7208 */ /* 0x000fe40004800000 */
[----:B------:R-:W-:Y:S02]  /*d6860*/  FSEL R187, R187, R185, !P1 ;  /* 0x000000b9bbbb7208 */ /* 0x000fe40004800000 */
[----:B------:R-:W-:Y:S02]  /*d6870*/  FSEL R18, R18, R174, !P1 ;  /* 0x000000ae12127208 */ /* 0x000fe40004800000 */
[----:B------:R-:W-:-:S07]  /*d6880*/  FSEL R19, R19, R175, !P1 ;  /* 0x000000af13137208 */ /* 0x000fce0004800000 */
.L_x_4250:
[----:B------:R-:W-:Y:S05]  /*d6890*/  BSYNC.RECONVERGENT B0 ;  /* 0x0000000000007941 */ /* 0x000fea0003800200 */
.L_x_4249:
        /* <DEDUP_REMOVED lines=48> */
.L_x_4258:
[----:B------:R-:W-:Y:S05]  /*d6ba0*/  BSYNC.RECONVERGENT B2 ;  /* 0x0000000000027941 */ /* 0x000fea0003800200 */
.L_x_4257:
        /* <DEDUP_REMOVED lines=35> */
[----:B------:R-:W-:Y:S02]  /*d6de0*/  IMAD.MOV.U32 R176, RZ, RZ, R174 ;  /* 0x000000ffffb07224 */ /* 0x000fe400078e00ae */
[----:B------:R-:W-:-:S07]  /*d6df0*/  IMAD.MOV.U32 R177, RZ, RZ, R175 ;  /* 0x000000ffffb17224 */ /* 0x000fce00078e00af */
.L_x_4260:
[----:B------:R-:W-:Y:S05]  /*d6e00*/  BSYNC.RECONVERGENT B2 ;  /* 0x0000000000027941 */ /* 0x000fea0003800200 */
.L_x_4259:
[----:B------:R-:W-:-:S06]  /*d6e10*/  DSETP.GEU.AND P1, PT, R176, R18, PT ;  /* 0x00000012b000722a */ /* 0x000fcc0003f2e000 */
[----:B------:R-:W-:Y:S02]  /*d6e20*/  FSEL R128, R128, R188, !P1 ;  /* 0x000000bc80807208 */ /* 0x000fe40004800000 */
[----:B------:R-:W-:Y:S02]  /*d6e30*/  FSEL R129, R129, R189, !P1 ;  /* 0x000000bd81817208 */ /* 0x000fe40004800000 */
[----:B------:R-:W-:Y:S02]  /*d6e40*/  FSEL R120, R120, R186, !P1 ;  /* 0x000000ba78787208 */ /* 0x000fe40004800000 */
[----:B------:R-:W-:Y:S02]  /*d6e50*/  FSEL R121, R121, R187, !P1 ;  /* 0x000000bb79797208 */ /* 0x000fe40004800000 */
[----:B------:R-:W-:Y:S02]  /*d6e60*/  FSEL R18, R18, R176, !P1 ;  /* 0x000000b012127208 */ /* 0x000fe40004800000 */
[----:B------:R-:W-:-:S07]  /*d6e70*/  FSEL R19, R19, R177, !P1 ;  /* 0x000000b113137208 */ /* 0x000fce0004800000 */
.L_x_4256:
[----:B------:R-:W-:Y:S05]  /*d6e80*/  BSYNC.RECONVERGENT B0 ;  /* 0x0000000000007941 */ /* 0x000fea0003800200 */
.L_x_4255:
        /* <DEDUP_REMOVED lines=36> */
.L_x_4262:
[----:B------:R-:W-:Y:S05]  /*d70d0*/  BSYNC.RECONVERGENT B0 ;  /* 0x0000000000007941 */ /* 0x000fea0003800200 */
.L_x_4261:
[----:B------:R-:W-:-:S06]  /*d70e0*/  DSETP.GEU.AND P1, PT, R18, R176, PT ;  /* 0x000000b01200722a */ /* 0x000fcc0003f2e000 */
[----:B------:R-:W-:Y:S02]  /*d70f0*/  FSEL R124, R124, R120, !P1 ;  /* 0x000000787c7c7208 */ /* 0x000fe40004800000 */
[----:B------:R-:W-:Y:S02]  /*d7100*/  FSEL R120, R125, R121, !P1 ;  /* 0x000000797d787208 */ /* 0x000fe40004800000 */
[----:B------:R-:W-:Y:S02]  /*d7110*/  FSEL R126, R126, R128, !P1 ;  /* 0x000000807e7e7208 */ /* 0x000fe40004800000 */
[----:B------:R-:W-:Y:S01]  /*d7120*/  FSEL R127, R127, R129, !P1 ;  /* 0x000000817f7f7208 */ /* 0x000fe20004800000 */
[----:B------:R-:W-:-:S07]  /*d7130*/  IMAD.MOV.U32 R125, RZ, RZ, R120 ;  /* 0x000000ffff7d7224 */ /* 0x000fce00078e0078 */
.L_x_4242:
[----:B------:R-:W-:Y:S05]  /*d7140*/  BSYNC.RECONVERGENT B1 ;  /* 0x0000000000017941 */ /* 0x000fea0003800200 */
.L_x_4241:
        /* <DEDUP_REMOVED lines=12> */
.L_x_4267:
        /* <DEDUP_REMOVED lines=9> */
.L_x_4266:
[----:B------:R-:W-:Y:S05]  /*d72a0*/  BSYNC.RECONVERGENT B1 ;  /* 0x0000000000017941 */ /* 0x000fea0003800200 */
.L_x_4265:
        /* <DEDUP_REMOVED lines=11> */
[C---:B------:R-:W-:Y:S01]  /*d7360*/  @P2 LEA R120, R121.reuse, R129, 0x2 ;  /* 0x0000008179782211 */ /* 0x040fe200078e10ff */
[----:B------:R-:W-:-:S04]  /*d7370*/  @P2 VIADD R121, R121, 0x4 ;  /* 0x0000000479792836 */ /* 0x000fc80000000000 */
        /* <DEDUP_REMOVED lines=11> */
.L_x_4264:
[----:B------:R-:W-:Y:S05]  /*d7430*/  BSYNC.RECONVERGENT B0 ;  /* 0x0000000000007941 */ /* 0x000fea0003800200 */
.L_x_4263:
        /* <DEDUP_REMOVED lines=11> */
.L_x_4272:
[----:B--2---:R-:W-:-:S04]  /*d74f0*/  VIADD R129, R1, 0x2774 ;  /* 0x0000277401817836 */ /* 0x004fc80000000000 */
        /* <DEDUP_REMOVED lines=20> */
.L_x_4271:
[----:B------:R-:W-:Y:S05]  /*d7640*/  BSYNC.RECONVERGENT B1 ;  /* 0x0000000000017941 */ /* 0x000fea0003800200 */
.L_x_4270:
[----:B------:R-:W-:Y:S05]  /*d7650*/  @!P3 BRA `(.L_x_4269) ;  /* 0x00000000008cb947 */ /* 0x000fea0003800000 */
[----:B------:R-:W-:Y:S01]  /*d7660*/  ISETP.GE.U32.AND P2, PT, R128, 0x8, PT ;  /* 0x000000088000780c */ /* 0x000fe20003f46070 */
[----:B------:R-:W-:Y:S01]  /*d7670*/  BSSY.RECONVERGENT B1, `(.L_x_4273) ;  /* 0x000000f000017945 */ /* 0x000fe20003800200 */
[----:B----4-:R-:W-:Y:S01]  /*d7680*/  LOP3.LUT R121, R172, 0x7, RZ, 0xc0, !PT ;  /* 0x00000007ac797812 */ /* 0x010fe200078ec0ff */
[----:B--2---:R-:W-:-:S03]  /*d7690*/  VIADD R129, R1, 0x2774 ;  /* 0x0000277401817836 */ /* 0x004fc60000000000 */
        /* <DEDUP_REMOVED lines=12> */
.L_x_4274:
[----:B------:R-:W-:Y:S05]  /*d7760*/  BSYNC.RECONVERGENT B1 ;  /* 0x0000000000017941 */ /* 0x000fea0003800200 */
.L_x_4273:
        /* <DEDUP_REMOVED lines=18> */
.L_x_4269:
[----:B------:R-:W-:Y:S05]  /*d7890*/  BSYNC.RECONVERGENT B0 ;  /* 0x0000000000007941 */ /* 0x000fea0003800200 */
.L_x_4268:
[----:B----4-:R-:W4:Y:S01]  /*d78a0*/  LDC R120, c[0x0][0x2f8] ;  /* 0x0000be00ff787b82 */ /* 0x010f220000000800 */
[----:B------:R-:W-:Y:S02]  /*d78b0*/  VIADD R192, R122, 0xffffffff ;  /* 0xffffffff7ac07836 */ /* 0x000fe40000000000 */
[----:B--2---:R-:W-:-:S04]  /*d78c0*/  VIADD R128, R123, 0xffffffff ;  /* 0xffffffff7b807836 */ /* 0x004fc80000000000 */
[----:B------:R-:W-:Y:S01]  /*d78d0*/  IMAD R192, R192, R172, R128 ;  /* 0x000000acc0c07224 */ /* 0x000fe200078e0280 */
[----:B----4-:R-:W-:-:S05]  /*d78e0*/  IADD3 R120, PT, PT, -R120, UR9, RZ ;  /* 0x0000000978787c10 */ /* 0x010fca000fffe1ff */
        /* <DEDUP_REMOVED lines=15> */
.L_x_4324:
[----:B------:R-:W-:-:S05]  /*d79e0*/  IADD3 R173, PT, PT, R1, R122, RZ ;  /* 0x0000007a01ad7210 */ /* 0x000fca0007ffe0ff */
[----:B------:R-:W4:Y:S01]  /*d79f0*/  LDL.U8 R188, [R173+0x27d8] ;  /* 0x0027d800adbc7983 */ /* 0x000f220000100000 */
[----:B--2--5:R-:W-:Y:S01]  /*d7a00*/  LOP3.LUT R120, R193, 0xffff, RZ, 0xc0, !PT ;  /* 0x0000ffffc1787812 */ /* 0x024fe200078ec0ff */
[----:B------:R-:W-:Y:S03]  /*d7a10*/  BSSY.RECONVERGENT B1, `(.L_x_4278) ;  /* 0x0000182000017945 */ /* 0x000fe60003800200 */
[----:B------:R-:W-:Y:S02]  /*d7a20*/  PRMT R121, R120, 0x8880, RZ ;  /* 0x0000888078797816 */ /* 0x000fe400000000ff */
[----:B----4-:R-:W-:-:S05]  /*d7a30*/  PRMT R184, R188, 0x8880, RZ ;  /* 0x00008880bcb87816 */ /* 0x010fca00000000ff */
[----:B------:R-:W-:-:S05]  /*d7a40*/  IMAD.IADD R121, R184, 0x1, R121 ;  /* 0x00000001b8797824 */ /* 0x000fca00078e0279 */
[----:B------:R-:W-:-:S13]  /*d7a50*/  ISETP.NE.AND P2, PT, R121, 0x3, PT ;  /* 0x000000037900780c */ /* 0x000fda0003f45270 */
[----:B------:R-:W-:Y:S05]  /*d7a60*/  @!P2 BRA `(.L_x_4279) ;  /* 0x00000000003ca947 */ /* 0x000fea0003800000 */
[----:B------:R-:W2:Y:S01]  /*d7a70*/  LDC R130, c[0x0][0x2f8] ;  /* 0x0000be00ff827b82 */ /* 0x000ea20000000800 */
[----:B------:R-:W-:Y:S02]  /*d7a80*/  VIADD R120, R122, 0xffffffff ;  /* 0xffffffff7a787836 */ /* 0x000fe40000000000 */
[----:B------:R-:W-:Y:S02]  /*d7a90*/  IMAD.MOV.U32 R128, RZ, RZ, 0x0 ;  /* 0x00000000ff807424 */ /* 0x000fe400078e00ff */
[----:B------:R-:W-:Y:S02]  /*d7aa0*/  IMAD R120, R120, R172, R123 ;  /* 0x000000ac78787224 */ /* 0x000fe400078e027b */
[----:B------:R-:W-:Y:S02]  /*d7ab0*/  IMAD.MOV.U32 R129, RZ, RZ, -0x40100000 ;  /* 0xbff00000ff817424 */ /* 0x000fe400078e00ff */
[----:B------:R-:W-:-:S04]  /*d7ac0*/  VIADD R120, R120, 0xffffffff ;  /* 0xffffffff78787836 */ /* 0x000fc80000000000 */
[----:B------:R-:W-:-:S05]  /*d7ad0*/  IMAD R121, R120, 0x8, R1 ;  /* 0x0000000878797824 */ /* 0x000fca00078e0201 */
[----:B------:R4:W-:Y:S01]  /*d7ae0*/  STL.64 [R121+0x1388], R128 ;  /* 0x0013888079007387 */ /* 0x0009e20000100a00 */
[----:B--2---:R-:W-:-:S05]  /*d7af0*/  IADD3 R130, PT, PT, -R130, UR9, RZ ;  /* 0x0000000982827c10 */ /* 0x004fca000fffe1ff */
[----:B------:R-:W-:Y:S02]  /*d7b00*/  IMAD R120, R120, 0x8, R130 ;  /* 0x0000000878787824 */ /* 0x000fe400078e0282 */
[----:B----4-:R-:W-:Y:S02]  /*d7b10*/  IMAD.MOV.U32 R129, RZ, RZ, 0x7ff00000 ;  /* 0x7ff00000ff817424 */ /* 0x010fe400078e00ff */
[----:B------:R-:W-:-:S03]  /*d7b20*/  IMAD.MOV.U32 R121, RZ, RZ, -0x40100000 ;  /* 0xbff00000ff797424 */ /* 0x000fc600078e00ff */
[----:B------:R2:W-:Y:S02]  /*d7b30*/  STL.64 [R120], R128 ;  /* 0x0000008078007387 */ /* 0x0005e40000100a00 */
[----:B--2---:R-:W-:Y:S01]  /*d7b40*/  IMAD.MOV.U32 R120, RZ, RZ, 0x0 ;  /* 0x00000000ff787424 */ /* 0x004fe200078e00ff */
[----:B------:R-:W-:Y:S06]  /*d7b50*/  BRA `(.L_x_4280) ;  /* 0x0000001400b47947 */ /* 0x000fec0003800000 */
.L_x_4279:
[----:B------:R-:W-:Y:S01]  /*d7b60*/  IMAD.IADD R121, R1, 0x1, R123 ;  /* 0x0000000101797824 */ /* 0x000fe200078e027b */
[----:B------:R-:W2:Y:S01]  /*d7b70*/  LDL.U8 R173, [R173+0x27d7] ;  /* 0x0027d700adad7983 */ /* 0x000ea20000100000 */
        /* <DEDUP_REMOVED lines=19> */
[----:B0-----:R-:W-:Y:S01]  /*d7cb0*/  IMAD.WIDE R182, R182, 0x8, R190 ;  /* 0x00000008b6b67825 */ /* 0x001fe200078e02be */
[----:B------:R-:W-:-:S03]  /*d7cc0*/  LEA.HI.X R121, R184, R187, R185, 0x3, P2 ;  /* 0x000000bbb8797211 */ /* 0x000fc600010f1cb9 */
[----:B------:R-:W-:Y:S01]  /*d7cd0*/  IMAD.WIDE R190, R174, 0x8, R190 ;  /* 0x00000008aebe7825 */ /* 0x000fe200078e02be */
        /* <DEDUP_REMOVED lines=64> */
.L_x_4285:
[----:B------:R-:W-:Y:S05]  /*d80e0*/  BSYNC.RECONVERGENT B2 ;  /* 0x0000000000027941 */ /* 0x000fea0003800200 */
.L_x_4284:
        /* <DEDUP_REMOVED lines=32> */
.L_x_4288:
[----:B------:R-:W-:Y:S05]  /*d82f0*/  BSYNC.RECONVERGENT B2 ;  /* 0x0000000000027941 */ /* 0x000fea0003800200 */
.L_x_4287:
        /* <DEDUP_REMOVED lines=13> */
.L_x_4283:
[----:B------:R-:W2:Y:S04]  /*d83d0*/  LDG.E.64 R190, desc[UR6][R190.64+0x4e20] ;  /* 0x004e2006bebe7981 */ /* 0x000ea8000c1e1b00 */
[----:B------:R-:W4:Y:S01]  /*d83e0*/  LDG.E.64 R186, desc[UR6][R186.64+0x55f0] ;  /* 0x0055f006baba7981 */ /* 0x000f22000c1e1b00 */
[----:B------:R-:W-:Y:S01]  /*d83f0*/  DADD R194, R128, R194 ;  /* 0x0000000080c27229 */ /* 0x000fe200000000c2 */
[----:B------:R-:W-:Y:S01]  /*d8400*/  UMOV UR10, 0xcccccccd ;  /* 0xcccccccd000a7882 */ /* 0x000fe20000000000 */
[----:B------:R-:W-:Y:S01]  /*d8410*/  UMOV UR11, 0x4016cccc ;  /* 0x4016cccc000b7882 */ /* 0x000fe20000000000 */
[----:B------:R-:W-:Y:S05]  /*d8420*/  BSSY.RECONVERGENT B2, `(.L_x_4289) ;  /* 0x0000021000027945 */ /* 0x000fea0003800200 */
[----:B------:R-:W-:-:S08]  /*d8430*/  DADD R176, R176, R194 ;  /* 0x00000000b0b07229 */ /* 0x000fd000000000c2 */
[----:B------:R-:W-:Y:S02]  /*d8440*/  DSETP.GT.AND P2, PT, |R176|, R174, PT ;  /* 0x000000aeb000722a */ /* 0x000fe40003f44200 */
[----:B--2---:R-:W-:-:S08]  /*d8450*/  DADD R190, R120, R190 ;  /* 0x0000000078be7229 */ /* 0x004fd000000000be */
        /* <DEDUP_REMOVED lines=29> */
.L_x_4290:
[----:B------:R-:W-:Y:S05]  /*d8630*/  BSYNC.RECONVERGENT B2 ;  /* 0x0000000000027941 */ /* 0x000fea0003800200 */
.L_x_4289:
        /* <DEDUP_REMOVED lines=34> */
.L_x_4292:
[----:B------:R-:W-:Y:S05]  /*d8860*/  BSYNC.RECONVERGENT B2 ;  /* 0x0000000000027941 */ /* 0x000fea0003800200 */
.L_x_4291:
        /* <DEDUP_REMOVED lines=13> */
.L_x_4282:
        /* <DEDUP_REMOVED lines=49> */
[----:B------:R-:W-:Y:S01]  /*d8c50*/  MOV R190, R174 ;  /* 0x000000ae00be7202 */ /* 0x000fe20000000f00 */
[----:B------:R-:W-:-:S07]  /*d8c60*/  IMAD.MOV.U32 R191, RZ, RZ, R175 ;  /* 0x000000ffffbf7224 */ /* 0x000fce00078e00af */
.L_x_4294:
[----:B------:R-:W-:Y:S05]  /*d8c70*/  BSYNC.RECONVERGENT B2 ;  /* 0x0000000000027941 */ /* 0x000fea0003800200 */
.L_x_4293:
        /* <DEDUP_REMOVED lines=34> */
.L_x_4296:
[----:B------:R-:W-:Y:S05]  /*d8ea0*/  BSYNC.RECONVERGENT B2 ;  /* 0x0000000000027941 */ /* 0x000fea0003800200 */
.L_x_4295:
        /* <DEDUP_REMOVED lines=12> */
.L_x_4286:
[----:B------:R-:W-:Y:S05]  /*d8f70*/  BSYNC.RECONVERGENT B0 ;  /* 0x0000000000007941 */ /* 0x000fea0003800200 */
.L_x_4281:
        /* <DEDUP_REMOVED lines=36> */
.L_x_4298:
[----:B------:R-:W-:Y:S05]  /*d91c0*/  BSYNC.RECONVERGENT B0 ;  /* 0x0000000000007941 */ /* 0x000fea0003800200 */
.L_x_4297:
[----:B------:R-:W2:Y:S02]  /*d91d0*/  LDL.64 R130, [R1+0x7da0] ;  /* 0x007da00001827983 */ /* 0x000ea40000100a00 */
[----:B--2---:R-:W-:-:S06]  /*d91e0*/  DSETP.GEU.AND P2, PT, R130, R176, PT ;  /* 0x000000b08200722a */ /* 0x004fcc0003f4e000 */
[----:B------:R-:W-:Y:S02]  /*d91f0*/  FSEL R128, R128, R186, !P2 ;  /* 0x000000ba80807208 */ /* 0x000fe40005000000 */
[----:B------:R-:W-:Y:S02]  /*d9200*/  FSEL R129, R129, R187, !P2 ;  /* 0x000000bb81817208 */ /* 0x000fe40005000000 */
[----:B------:R-:W-:Y:S02]  /*d9210*/  FSEL R120, R120, R184, !P2 ;  /* 0x000000b878787208 */ /* 0x000fe40005000000 */
[----:B------:R-:W-:-:S07]  /*d9220*/  FSEL R121, R121, R185, !P2 ;  /* 0x000000b979797208 */ /* 0x000fce0005000000 */
.L_x_4280:
[----:B------:R-:W-:Y:S05]  /*d9230*/  BSYNC.RECONVERGENT B1 ;  /* 0x0000000000017941 */ /* 0x000fea0003800200 */
.L_x_4278:
[----:B------:R-:W-:Y:S02]  /*d9240*/  VIADD R131, R122, 0xffffffff ;  /* 0xffffffff7a837836 */ /* 0x000fe40000000000 */
[----:B------:R-:W-:Y:S02]  /*d9250*/  VIADD R130, R123, 0xffffffff ;  /* 0xffffffff7b827836 */ /* 0x000fe40000000000 */
[----:B------:R-:W-:Y:S02]  /*d9260*/  IMAD R173, R131, R172, RZ ;  /* 0x000000ac83ad7224 */ /* 0x000fe400078e02ff */
[----:B------:R-:W-:Y:S02]  /*d9270*/  VIADD R189, R1, 0x1388 ;  /* 0x0000138801bd7836 */ /* 0x000fe40000000000 */
[----:B------:R-:W-:-:S05]  /*d9280*/  IMAD.IADD R184, R173, 0x1, R130 ;  /* 0x00000001adb87824 */ /* 0x000fca00078e0282 */
[----:B------:R-:W-:-:S06]  /*d9290*/  LEA R174, R184, R189, 0x3 ;  /* 0x000000bdb8ae7211 */ /* 0x000fcc00078e18ff */
        /* <DEDUP_REMOVED lines=38> */
.L_x_4300:
[----:B------:R-:W-:Y:S05]  /*d9500*/  BSYNC.RELIABLE B0 ;  /* 0x0000000000007941 */ /* 0x000fea0003800100 */
.L_x_4299:
        /* <DEDUP_REMOVED lines=9> */
[----:B------:R-:W4:Y:S01]  /*d95a0*/  LDL.U8 R129, [R129+0x27d8] ;  /* 0x0027d80081817983 */ /* 0x000f220000100000 */
[----:B------:R-:W-:-:S03]  /*d95b0*/  IMAD.IADD R176, R1, 0x1, R123 ;  /* 0x0000000101b07824 */ /* 0x000fc600078e027b */
[----:B------:R-:W5:Y:S04]  /*d95c0*/  LDL.U8 R128, [R128+0x27f3] ;  /* 0x0027f30080807983 */ /* 0x000f680000100000 */
[----:B------:R-:W3:Y:S01]  /*d95d0*/  LDL.S8 R176, [R176+0x27f3] ;  /* 0x0027f300b0b07983 */ /* 0x000ee20000100200 */
[----:B------:R-:W-:Y:S01]  /*d95e0*/  VIADD R184, R123, 0xfffffffe ;  /* 0xfffffffe7bb87836 */ /* 0x000fe20000000000 */
[----:B------:R-:W-:Y:S01]  /*d95f0*/  UMOV UR10, 0x57d19 ;  /* 0x00057d19000a7882 */ /* 0x000fe20000000000 */
[----:B----4-:R-:W-:Y:S02]  /*d9600*/  PRMT R129, R188, 0x3340, R129 ;  /* 0x00003340bc817816 */ /* 0x010fe40000000081 */
[----:B-----5:R-:W-:-:S04]  /*d9610*/  PRMT R128, R128, 0x3340, RZ ;  /* 0x0000334080807816 */ /* 0x020fc800000000ff */
[----:B------:R-:W-:-:S05]  /*d9620*/  PRMT R128, R129, 0x5410, R128 ;  /* 0x0000541081807816 */ /* 0x000fca0000000080 */
[----:B---3--:R-:W-:Y:S01]  /*d9630*/  IDP.4A.S8.U8 R128, R128, UR10, R176 ;  /* 0x0000000a80807c26 */ /* 0x008fe200080002b0 */
        /* <DEDUP_REMOVED lines=12> */
[----:B------:R-:W-:Y:S01]  /*d9700*/  IMAD.MOV.U32 R121, RZ, RZ, R129 ;  /* 0x000000ffff797224 */ /* 0x000fe200078e0081 */
[----:B------:R-:W-:Y:S01]  /*d9710*/  MOV R120, R175 ;  /* 0x000000af00787202 */ /* 0x000fe20000000f00 */
        /* <DEDUP_REMOVED lines=14> */
.L_x_4303:
[----:B------:R-:W-:Y:S05]  /*d9800*/  BSYNC.RECONVERGENT B0 ;  /* 0x0000000000007941 */ /* 0x000fea0003800200 */
.L_x_4302:
[----:B------:R-:W-:Y:S04]  /*d9810*/  BSSY.RECONVERGENT B2, `(.L_x_4304) ;  /* 0x000016c000027945 */ /* 0x000fe80003800200 */
[----:B------:R-:W-:Y:S05]  /*d9820*/  @!P2 BRA `(.L_x_4305) ;  /* 0x0000001400a8a947 */ /* 0x000fea0003800000 */
[----:B------:R-:W-:-:S07]  /*d9830*/  IMAD.MOV.U32 R195, RZ, RZ, 0x3 ;  /* 0x00000003ffc37424 */ /* 0x000fce00078e00ff */
.L_x_4323:
        /* <DEDUP_REMOVED lines=16> */
[----:B------:R-:W-:-:S06]  /*d9940*/  IMAD R128, R198, 0x8, R1 ;  /* 0x00000008c6807824 */ /* 0x000fcc00078e0201 */
[----:B------:R-:W4:Y:S01]  /*d9950*/  LDL.64 R128, [R128+0x1388] ;  /* 0x0013880080807983 */ /* 0x000f220000100a00 */
[----:B------:R-:W5:Y:S01]  /*d9960*/  LDC R173, c[0x0][0x2f8] ;  /* 0x0000be00ffad7b82 */ /* 0x000f620000000800 */
[----:B------:R-:W-:Y:S01]  /*d9970*/  UMOV UR10, 0xcccccccd ;  /* 0xcccccccd000a7882 */ /* 0x000fe20000000000 */
[----:B------:R-:W-:Y:S01]  /*d9980*/  UMOV UR11, 0x4016cccc ;  /* 0x4016cccc000b7882 */ /* 0x000fe20000000000 */
[----:B------:R-:W-:Y:S01]  /*d9990*/  IADD3 R120, PT, PT, -R193, R121, R120 ;  /* 0x00000079c1787210 */ /* 0x000fe20007ffe178 */
[C---:B------:R-:W-:Y:S01]  /*d99a0*/  IMAD.IADD R199, R1.reuse, 0x1, R123 ;  /* 0x0000000101c77824 */ /* 0x040fe200078e027b */
[----:B------:R-:W-:-:S03]  /*d99b0*/  IADD3 R202, PT, PT, R1, R122, RZ ;  /* 0x0000007a01ca7210 */ /* 0x000fc60007ffe0ff */
[----:B--2---:R-:W-:-:S04]  /*d99c0*/  IMAD.WIDE R130, R120, 0x8, R182 ;  /* 0x0000000878827825 */ /* 0x004fc800078e02b6 */
[----:B------:R-:W-:Y:S01]  /*d99d0*/  IMAD.WIDE.U32 R182, R120, 0x8, R182 ;  /* 0x0000000878b67825 */ /* 0x000fe200078e00b6 */
[----:B-----5:R-:W-:-:S05]  /*d99e0*/  IADD3 R173, PT, PT, -R173, UR9, RZ ;  /* 0x00000009adad7c10 */ /* 0x020fca000fffe1ff */
[----:B------:R-:W-:Y:S01]  /*d99f0*/  IMAD R198, R198, 0x8, R173 ;  /* 0x00000008c6c67824 */ /* 0x000fe200078e02ad */
[----:B----4-:R-:W-:Y:S01]  /*d9a00*/  DADD R184, R128, -UR10 ;  /* 0x8000000a80b87e29 */ /* 0x010fe20008000000 */
[----:B------:R-:W-:Y:S01]  /*d9a10*/  UMOV UR10, 0x3a29c77a ;  /* 0x3a29c77a000a7882 */ /* 0x000fe20000000000 */
[----:B------:R-:W-:-:S06]  /*d9a20*/  UMOV UR11, 0x3fffcb92 ;  /* 0x3fffcb92000b7882 */ /* 0x000fcc0000000000 */
[----:B------:R-:W-:-:S11]  /*d9a30*/  DFMA R184, R180, UR10, R184 ;  /* 0x0000000ab4b87c2b */ /* 0x000fd600080000b8 */
.L_x_4322:
        /* <DEDUP_REMOVED lines=13> */
[----:B------:R-:W-:Y:S02]  /*d9b10*/  ISETP.NE.AND P2, PT, R203, 0x1, PT ;  /* 0x00000001cb00780c */ /* 0x000fe40003f45270 */
[----:B------:R-:W-:Y:S02]  /*d9b20*/  ISETP.EQ.AND P4, PT, R173, 0x1, PT ;  /* 0x00000001ad00780c */ /* 0x000fe40003f82270 */
[----:B--2---:R-:W-:-:S11]  /*d9b30*/  IADD3 R204, PT, PT, -R204, UR9, RZ ;  /* 0x00000009cccc7c10 */ /* 0x004fd6000fffe1ff */
        /* <DEDUP_REMOVED lines=57> */
.L_x_4310:
        /* <DEDUP_REMOVED lines=11> */
[----:B-----5:R-:W-:-:S02]  /*d9f80*/  PRMT R186, R186, 0x3340, RZ ;  /* 0x00003340baba7816 */ /* 0x020fc400000000ff */
[----:B----4-:R-:W-:-:S04]  /*d9f90*/  PRMT R176, R177, 0x3340, R176 ;  /* 0x00003340b1b07816 */ /* 0x010fc800000000b0 */
[----:B------:R-:W-:Y:S02]  /*d9fa0*/  PRMT R176, R176, 0x5410, R186 ;  /* 0x00005410b0b07816 */ /* 0x000fe400000000ba */
[----:B------:R-:W4:Y:S01]  /*d9fb0*/  LDC.64 R186, c[0x0][0x468] ;  /* 0x00011a00ffba7b82 */ /* 0x000f220000000a00 */
        /* <DEDUP_REMOVED lines=57> */
.L_x_4313:
[----:B------:R-:W-:Y:S05]  /*da350*/  BSYNC.RECONVERGENT B5 ;  /* 0x0000000000057941 */ /* 0x000fea0003800200 */
.L_x_4312:
        /* <DEDUP_REMOVED lines=26> */
.L_x_4315:
[----:B------:R-:W-:Y:S05]  /*da500*/  BSYNC.RECONVERGENT B5 ;  /* 0x0000000000057941 */ /* 0x000fea0003800200 */
.L_x_4314:
[----:B------:R-:W-:-:S06]  /*da510*/  DSETP.GE.AND P2, PT, R120, R176, PT ;  /* 0x000000b07800722a */ /* 0x000fcc0003f46000 */
[----:B------:R-:W-:Y:S02]  /*da520*/  FSEL R120, R188, RZ, P2 ;  /* 0x000000ffbc787208 */ /* 0x000fe40001000000 */
[----:B------:R-:W-:Y:S02]  /*da530*/  FSEL R121, R189, +QNAN , P2 ;  /* 0x7ff00000bd797808 */ /* 0x000fe40001000000 */
[----:B------:R-:W-:Y:S02]  /*da540*/  FSEL R176, R186, RZ, P2 ;  /* 0x000000ffbab07208 */ /* 0x000fe40001000000 */
[----:B------:R-:W-:Y:S01]  /*da550*/  FSEL R177, R187, -1.875, P2 ;  /* 0xbff00000bbb17808 */ /* 0x000fe20001000000 */
[----:B------:R-:W-:Y:S06]  /*da560*/  BRA `(.L_x_4311) ;  /* 0x0000000400747947 */ /* 0x000fec0003800000 */
.L_x_4309:
        /* <DEDUP_REMOVED lines=9> */
[----:B------:R-:W4:Y:S01]  /*da600*/  LDL.S8 R173, [R173+0x27d8] ;  /* 0x0027d800adad7983 */ /* 0x000f220000100200 */
[----:B------:R-:W0:Y:S03]  /*da610*/  LDC R196, c[0x0][0x2f8] ;  /* 0x0000be00ffc47b82 */ /* 0x000e260000000800 */
[----:B------:R-:W4:Y:S01]  /*da620*/  LDG.E.64 R186, desc[UR6][R130.64+0x5f98] ;  /* 0x005f980682ba7981 */ /* 0x000f22000c1e1b00 */
[----:B0-----:R-:W-:-:S02]  /*da630*/  IADD3 R196, PT, PT, -R196, UR9, RZ ;  /* 0x00000009c4c47c10 */ /* 0x001fc4000fffe1ff */
[----:B--2---:R-:W-:-:S03]  /*da640*/  SHF.R.S32.HI R175, RZ, 0x1f, R174 ;  /* 0x0000001fffaf7819 */ /* 0x004fc600000114ae */
[----:B-----5:R-:W-:Y:S01]  /*da650*/  IMAD.WIDE R174, R121, 0x5, R174 ;  /* 0x0000000579ae7825 */ /* 0x020fe200078e02ae */
[--C-:B---3--:R-:W-:Y:S02]  /*da660*/  SHF.R.S32.HI R121, RZ, 0x1f, R120.reuse ;  /* 0x0000001fff797819 */ /* 0x108fe40000011478 */
        /* <DEDUP_REMOVED lines=31> */
.L_x_4316:
        /* <DEDUP_REMOVED lines=27> */
.L_x_4318:
[----:B------:R-:W-:Y:S05]  /*daa10*/  BSYNC.RECONVERGENT B5 ;  /* 0x0000000000057941 */ /* 0x000fea0003800200 */
.L_x_4317:
[----:B------:R-:W2:Y:S01]  /*daa20*/  LDC R176, c[0x0][0x2f8] ;  /* 0x0000be00ffb07b82 */ /* 0x000ea20000000800 */
[----:B------:R-:W-:-:S04]  /*daa30*/  VIADD R173, R194, 0xffffffff ;  /* 0xffffffffc2ad7836 */ /* 0x000fc80000000000 */
[----:B------:R-:W-:-:S04]  /*daa40*/  IMAD R173, R173, R172, R193 ;  /* 0x000000acadad7224 */ /* 0x000fc800078e02c1 */
[----:B------:R-:W-:Y:S01]  /*daa50*/  VIADD R173, R173, 0xffffffff ;  /* 0xffffffffadad7836 */ /* 0x000fe20000000000 */
[----:B--2---:R-:W-:-:S05]  /*daa60*/  IADD3 R176, PT, PT, -R176, UR9, RZ ;  /* 0x00000009b0b07c10 */ /* 0x004fca000fffe1ff */
        /* <DEDUP_REMOVED lines=13> */
.L_x_4311:
[----:B------:R-:W-:Y:S05]  /*dab40*/  BSYNC.RECONVERGENT B0 ;  /* 0x0000000000007941 */ /* 0x000fea0003800200 */
.L_x_4308:
        /* <DEDUP_REMOVED lines=9> */
[----:B------:R-:W-:Y:S01]  /*dabe0*/  MOV R173, R177 ;  /* 0x000000b100ad7202 */ /* 0x000fe20000000f00 */
[----:B------:R-:W-:-:S03]  /*dabf0*/  DADD R176, R128, -R176 ;  /* 0x0000000080b07229 */ /* 0x000fc600000008b0 */
[----:B------:R-:W-:Y:S02]  /*dac00*/  FSEL R175, |R175|, |R173|, P4 ;  /* 0x400000adafaf7208 */ /* 0x000fe40002000200 */
[----:B------:R-:W-:-:S03]  /*dac10*/  @P5 LOP3.LUT R175, R173, 0x80000, RZ, 0xfc, !PT ;  /* 0x00080000adaf5812 */ /* 0x000fc600078efcff */
[----:B------:R-:W-:Y:S01]  /*dac20*/  DSETP.GEU.AND P2, PT, |R176|, R186, PT ;  /* 0x000000bab000722a */ /* 0x000fe20003f4e200 */
        /* <DEDUP_REMOVED lines=19> */
.L_x_4320:
[----:B------:R-:W-:-:S13]  /*dad60*/  ISETP.GT.AND P2, PT, R194, 0x1, PT ;  /* 0x00000001c200780c */ /* 0x000fda0003f44270 */
[----:B------:R-:W-:Y:S05]  /*dad70*/  @!P2 BREAK.RELIABLE B0 ;  /* 0x000000000000a942 */ /* 0x000fea0003800100 */
[----:B------:R-:W-:Y:S05]  /*dad80*/  @!P2 BRA `(.L_x_4307) ;  /* 0x000000000040a947 */ /* 0x000fea0003800000 */
[----:B------:R-:W-:Y:S05]  /*dad90*/  BSYNC.RELIABLE B0 ;  /* 0x0000000000007941 */ /* 0x000fea0003800100 */
.L_x_4319:
[----:B------:R-:W-:Y:S02]  /*dada0*/  VIADD R193, R193, 0x1 ;  /* 0x00000001c1c17836 */ /* 0x000fe40000000000 */
[----:B------:R-:W-:-:S03]  /*dadb0*/  VIADD R194, R194, 0xffffffff ;  /* 0xffffffffc2c27836 */ /* 0x000fc60000000000 */
[----:B------:R-:W-:-:S13]  /*dadc0*/  ISETP.GE.AND P2, PT, R193, R123, PT ;  /* 0x0000007bc100720c */ /* 0x000fda0003f46270 */
[----:B------:R-:W-:Y:S05]  /*dadd0*/  @!P2 BRA `(.L_x_4322) ;  /* 0xffffffec0018a947 */ /* 0x000fea000383ffff */
[----:B------:R-:W-:Y:S05]  /*dade0*/  BRA `(.L_x_4307) ;  /* 0x0000000000287947 */ /* 0x000fea0003800000 */
.L_x_4321:
        /* <DEDUP_REMOVED lines=10> */
.L_x_4307:
[----:B------:R-:W-:Y:S05]  /*dae90*/  BSYNC.RECONVERGENT B1 ;  /* 0x0000000000017941 */ /* 0x000fea0003800200 */
.L_x_4306:
[C---:B------:R-:W-:Y:S01]  /*daea0*/  ISETP.LT.U32.AND P2, PT, R195.reuse, 0x20, PT ;  /* 0x00000020c300780c */ /* 0x040fe20003f41070 */
[----:B------:R-:W-:-:S12]  /*daeb0*/  VIADD R195, R195, 0x1 ;  /* 0x00000001c3c37836 */ /* 0x000fd80000000000 */
[----:B------:R-:W-:Y:S05]  /*daec0*/  @P3 BRA P2, `(.L_x_4323) ;  /* 0xffffffe8005c3947 */ /* 0x000fea000103ffff */
.L_x_4305:
[----:B------:R-:W-:Y:S05]  /*daed0*/  BSYNC.RECONVERGENT B2 ;  /* 0x0000000000027941 */ /* 0x000fea0003800200 */
.L_x_4304:
[----:B------:R-:W-:-:S06]  /*daee0*/  IADD3 R193, PT, PT, R1, R123, RZ ;  /* 0x0000007b01c17210 */ /* 0x000fcc0007ffe0ff */
[----:B------:R-:W5:Y:S01]  /*daef0*/  LDL.U8 R193, [R193+0x27f3] ;  /* 0x0027f300c1c17983 */ /* 0x000f620000100000 */
[----:B------:R-:W-:Y:S05]  /*daf00*/  BRA `(.L_x_4324) ;  /* 0xffffffc800b47947 */ /* 0x000fea000383ffff */
.L_x_4301:
[----:B------:R-:W-:Y:S05]  /*daf10*/  BSYNC.RECONVERGENT B3 ;  /* 0x0000000000037941 */ /* 0x000fea0003800200 */
.L_x_4277:
[----:B------:R-:W-:Y:S01]  /*daf20*/  VIADD R120, R1, 0x1388 ;  /* 0x0000138801787836 */ /* 0x000fe20000000000 */
[----:B------:R-:W2:Y:S03]  /*daf30*/  LDL.64 R174, [R179] ;  /* 0x00000000b3ae7983 */ /* 0x000ea60000100a00 */
[----:B------:R-:W-:-:S06]  /*daf40*/  IMAD R176, R192, 0x8, R120 ;  /* 0x00000008c0b07824 */ /* 0x000fcc00078e0278 */
[----:B------:R-:W4:Y:S01]  /*daf50*/  LDL.64 R176, [R176] ;  /* 0x00000000b0b07983 */ /* 0x000f220000100a00 */
[----:B------:R-:W-:Y:S05]  /*daf60*/  BMOV.32.CLEAR RZ, B0 ;  /* 0x0000000000ff7355 */ /* 0x000fea0000100000 */
[----:B------:R-:W-:Y:S01]  /*daf70*/  BSSY.RECONVERGENT B0, `(.L_x_4325) ;  /* 0x000016f000007945 */ /* 0x000fe20003800200 */
[----:B------:R-:W-:Y:S02]  /*daf80*/  IMAD.MOV.U32 R120, RZ, RZ, 0x0 ;  /* 0x00000000ff787424 */ /* 0x000fe400078e00ff */
[----:B------:R-:W-:Y:S01]  /*daf90*/  IMAD.MOV.U32 R121, RZ, RZ, 0x3fe00000 ;  /* 0x3fe00000ff797424 */ /* 0x000fe200078e00ff */
[----:B--2---:R-:W-:-:S02]  /*dafa0*/  DADD R174, R174, R124 ;  /* 0x00000000aeae7229 */ /* 0x004fc4000000007c */
        /* <DEDUP_REMOVED lines=15> */
.L_x_4331:
        /* <DEDUP_REMOVED lines=57> */
.L_x_4330:
[----:B------:R-:W-:Y:S05]  /*db430*/  BSYNC.RECONVERGENT B2 ;  /* 0x0000000000027941 */ /* 0x000fea0003800200 */
.L_x_4329:
        /* <DEDUP_REMOVED lines=9> */
[----:B------:R-:W4:Y:S01]  /*db4d0*/  LDL.128 R124, [R124+0x10] ;  /* 0x000010007c7c7983 */ /* 0x000f220000100c00 */
        /* <DEDUP_REMOVED lines=25> */
.L_x_4333:
[----:B------:R-:W-:Y:S05]  /*db670*/  BSYNC.RECONVERGENT B2 ;  /* 0x0000000000027941 */ /* 0x000fea0003800200 */
.L_x_4332:
        /* <DEDUP_REMOVED lines=21> */
.L_x_4335:
[----:B------:R-:W-:Y:S05]  /*db7d0*/  BSYNC.RECONVERGENT B2 ;  /* 0x0000000000027941 */ /* 0x000fea0003800200 */
.L_x_4334:
        /* <DEDUP_REMOVED lines=19> */
.L_x_4328:
[----:B------:R-:W-:Y:S05]  /*db910*/  BSYNC.RECONVERGENT B1 ;  /* 0x0000000000017941 */ /* 0x000fea0003800200 */
.L_x_4327:
        /* <DEDUP_REMOVED lines=11> */
.L_x_4340:
[----:B------:R-:W-:-:S04]  /*db9d0*/  VIADD R123, R1, 0x2774 ;  /* 0x00002774017b7836 */ /* 0x000fc80000000000 */
        /* <DEDUP_REMOVED lines=68> */
.L_x_4339:
[----:B------:R-:W-:Y:S05]  /*dbe20*/  BSYNC.RECONVERGENT B2 ;  /* 0x0000000000027941 */ /* 0x000fea0003800200 */
.L_x_4338:
        /* <DEDUP_REMOVED lines=23> */
[----:B------:R-:W-:Y:S02]  /*dbfa0*/  @!P2 IADD3 R123, PT, PT, R122, RZ, RZ ;  /* 0x000000ff7a7ba210 */ /* 0x000fe40007ffe0ff */
        /* <DEDUP_REMOVED lines=17> */
.L_x_4342:
[----:B------:R-:W-:Y:S05]  /*dc0c0*/  BSYNC.RECONVERGENT B2 ;  /* 0x0000000000027941 */ /* 0x000fea0003800200 */
.L_x_4341:
        /* <DEDUP_REMOVED lines=21> */
[----:B------:R-:W-:-:S05]  /*dc220*/  @!P0 IMAD.MOV R120, RZ, RZ, R122 ;  /* 0x000000ffff788224 */ /* 0x000fca00078e027a */
[----:B------:R-:W-:Y:S01]  /*dc230*/  IADD3 R128, PT, PT, R120, 0x1, RZ ;  /* 0x0000000178807810 */ /* 0x000fe20007ffe0ff */
[----:B------:R-:W-:-:S07]  /*dc240*/  @!P2 IMAD.MOV R128, RZ, RZ, R120 ;  /* 0x000000ffff80a224 */ /* 0x000fce00078e0278 */
.L_x_4344:
[----:B------:R-:W-:Y:S05]  /*dc250*/  BSYNC.RECONVERGENT B2 ;  /* 0x0000000000027941 */ /* 0x000fea0003800200 */
.L_x_4343:
        /* <DEDUP_REMOVED lines=20> */
.L_x_4337:
[----:B------:R-:W-:Y:S05]  /*dc3a0*/  BSYNC.RECONVERGENT B1 ;  /* 0x0000000000017941 */ /* 0x000fea0003800200 */
.L_x_4336:
        /* <DEDUP_REMOVED lines=36> */
.L_x_4346:
[----:B------:R-:W-:Y:S05]  /*dc5f0*/  BSYNC.RECONVERGENT B1 ;  /* 0x0000000000017941 */ /* 0x000fea0003800200 */
.L_x_4345:
[----:B------:R-:W-:Y:S01]  /*dc600*/  UMOV UR10, 0x66666666 ;  /* 0x66666666000a7882 */ /* 0x000fe20000000000 */
[----:B------:R-:W-:Y:S01]  /*dc610*/  UMOV UR11, 0x40711266 ;  /* 0x40711266000b7882 */ /* 0x000fe20000000000 */
[----:B------:R-:W-:Y:S01]  /*dc620*/  IMAD.MOV.U32 R122, RZ, RZ, 0x0 ;  /* 0x00000000ff7a7424 */ /* 0x000fe200078e00ff */
[----:B------:R-:W-:Y:S01]  /*dc630*/  DADD R120, R120, -UR10 ;  /* 0x8000000a78787e29 */ /* 0x000fe20008000000 */
[----:B------:R-:W-:-:S07]  /*dc640*/  MOV R123, 0x40590000 ;  /* 0x40590000007b7802 */ /* 0x000fce0000000f00 */
[----:B------:R-:W-:-:S11]  /*dc650*/  DFMA R120, R120, R122, 0.5 ;  /* 0x3fe000007878742b */ /* 0x000fd6000000007a */
.L_x_4326:
[----:B------:R-:W-:Y:S05]  /*dc660*/  BSYNC.RECONVERGENT B0 ;  /* 0x0000000000007941 */ /* 0x000fea0003800200 */
.L_x_4325:
[----:B------:R-:W2:Y:S01]  /*dc670*/  MUFU.RCP64H R123, 100 ;  /* 0x40590000007b7908 */ /* 0x000ea20000001800 */
[----:B------:R-:W-:Y:S01]  /*dc680*/  IMAD.MOV.U32 R124, RZ, RZ, 0x0 ;  /* 0x00000000ff7c7424 */ /* 0x000fe200078e00ff */
[----:B------:R-:W-:Y:S05]  /*dc690*/  BMOV.32.CLEAR RZ, B0 ;  /* 0x0000000000ff7355 */ /* 0x000fea0000100000 */
[----:B------:R-:W-:Y:S01]  /*dc6a0*/  IMAD.MOV.U32 R125, RZ, RZ, 0x40590000 ;  /* 0x40590000ff7d7424 */ /* 0x000fe200078e00ff */
[----:B------:R-:W4:Y:S01]  /*dc6b0*/  F2I.F64.TRUNC R120, R120 ;  /* 0x0000007800787311 */ /* 0x000f22000030d100 */
[----:B------:R-:W-:Y:S01]  /*dc6c0*/  IMAD.MOV.U32 R122, RZ, RZ, 0x1 ;  /* 0x00000001ff7a7424 */ /* 0x000fe200078e00ff */
[----:B------:R-:W-:Y:S05]  /*dc6d0*/  BSSY.RECONVERGENT B0, `(.L_x_4347) ;  /* 0x0000017000007945 */ /* 0x000fea0003800200 */
[----:B--2---:R-:W-:Y:S01]  /*dc6e0*/  DFMA R126, R122, -R124, 1 ;  /* 0x3ff000007a7e742b */ /* 0x004fe2000000087c */
[----:B----4-:R-:W2:Y:S07]  /*dc6f0*/  I2F.F64 R120, R120 ;  /* 0x0000007800787312 */ /* 0x010eae0000201c00 */
        /* <DEDUP_REMOVED lines=20> */
.L_x_4348:
[----:B------:R-:W-:Y:S05]  /*dc840*/  BSYNC.RECONVERGENT B0 ;  /* 0x0000000000007941 */ /* 0x000fea0003800200 */
.L_x_4347:
[----:B------:R-:W-:Y:S02]  /*dc850*/  IMAD.MOV.U32 R120, RZ, RZ, R122 ;  /* 0x000000ffff787224 */ /* 0x000fe400078e007a */
[----:B------:R-:W-:-:S07]  /*dc860*/  IMAD.MOV.U32 R121, RZ, RZ, R123 ;  /* 0x000000ffff797224 */ /* 0x000fce00078e007b */
.L_x_4276:
[----:B------:R-:W-:Y:S05]  /*dc870*/  BSYNC.RECONVERGENT B4 ;  /* 0x0000000000047941 */ /* 0x000fea0003800200 */
.L_x_4275:
        /* <DEDUP_REMOVED lines=8> */
[----:B--2---:R-:W-:-:S07]  /*dc900*/  IMAD.MOV.U32 R122, RZ, RZ, RZ ;  /* 0x000000ffff7a7224 */ /* 0x004fce00078e00ff */
.L_x_4350:
        /* <DEDUP_REMOVED lines=8> */
.L_x_4349:
        /* <DEDUP_REMOVED lines=12> */
.L_x_4354:
[----:B------:R-:W-:Y:S01]  /*dca50*/  IADD3 R122, P0, PT, R184, R120, RZ ;  /* 0x00000078b87a7210 */ /* 0x000fe20007f1e0ff */
[----:B------:R-:W-:-:S03]  /*dca60*/  IMAD.IADD R125, R124, 0x1, R125 ;  /* 0x000000017c7d7824 */ /* 0x000fc600078e027d */
[----:B------:R-:W-:-:S05]  /*dca70*/  IADD3.X R123, PT, PT, RZ, R185, RZ, P0, !PT ;  /* 0x000000b9ff7b7210 */ /* 0x000fca00007fe4ff */
        /* <DEDUP_REMOVED lines=28> */
.L_x_4353:
[----:B------:R-:W-:Y:S01]  /*dcc40*/  BSSY.RECONVERGENT B1, `(.L_x_4355) ;  /* 0x0000009000017945 */ /* 0x000fe20003800200 */
[----:B------:R-:W-:-:S07]  /*dcc50*/  IMAD.MOV.U32 R122, RZ, RZ, RZ ;  /* 0x000000ffff7a7224 */ /* 0x000fce00078e00ff */
.L_x_4356:
        /* <DEDUP_REMOVED lines=8> */
.L_x_4355:
        /* <DEDUP_REMOVED lines=10> */
.L_x_4358:
        /* <DEDUP_REMOVED lines=31> */
.L_x_4357:
        /* <DEDUP_REMOVED lines=56> */
.L_x_4352:
        /* <DEDUP_REMOVED lines=55> */
.L_x_4359:
[----:B------:R-:W-:Y:S05]  /*dd660*/  BSYNC.RECONVERGENT B0 ;  /* 0x0000000000007941 */ /* 0x000fea0003800200 */
.L_x_4351:
[----:B------:R-:W-:Y:S05]  /*dd670*/  BMOV.32.CLEAR RZ, B0 ;  /* 0x0000000000ff7355 */ /* 0x000fea0000100000 */
[----:B------:R-:W-:Y:S01]  /*dd680*/  BSSY.RECONVERGENT B0, `(.L_x_4360) ;  /* 0x0000009000007945 */ /* 0x000fe20003800200 */
[----:B------:R-:W-:-:S07]  /*dd690*/  IMAD.MOV.U32 R122, RZ, RZ, RZ ;  /* 0x000000ffff7a7224 */ /* 0x000fce00078e00ff */
.L_x_4361:
        /* <DEDUP_REMOVED lines=8> */
.L_x_4360:
[----:B------:R-:W-:Y:S05]  /*dd720*/  BMOV.32.CLEAR RZ, B0 ;  /* 0x0000000000ff7355 */ /* 0x000fea0000100000 */
[----:B------:R-:W-:Y:S01]  /*dd730*/  BSSY.RECONVERGENT B0, `(.L_x_4362) ;  /* 0x0000009000007945 */ /* 0x000fe20003800200 */
[----:B------:R-:W-:-:S07]  /*dd740*/  IMAD.MOV.U32 R122, RZ, RZ, RZ ;  /* 0x000000ffff7a7224 */ /* 0x000fce00078e00ff */
.L_x_4363:
        /* <DEDUP_REMOVED lines=8> */
.L_x_4362:
        /* <DEDUP_REMOVED lines=11> */
.L_x_4388:
        /* <DEDUP_REMOVED lines=13> */
.L_x_4369:
[----:B------:R-:W-:-:S13]  /*dd950*/  ISETP.NE.AND P0, PT, R124, 0x47, PT ;  /* 0x000000477c00780c */ /* 0x000fda0003f05270 */
[----:B------:R-:W-:Y:S05]  /*dd960*/  @!P0 BRA `(.L_x_4372) ;  /* 0x0000000000148947 */ /* 0x000fea0003800000 */
[----:B------:R-:W-:Y:S01]  /*dd970*/  ISETP.NE.AND P0, PT, R124, 0x54, PT ;  /* 0x000000547c00780c */ /* 0x000fe20003f05270 */
[----:B------:R-:W-:-:S12]  /*dd980*/  IMAD.MOV.U32 R126, RZ, RZ, 0x3 ;  /* 0x00000003ff7e7424 */ /* 0x000fd800078e00ff */
[----:B------:R-:W-:Y:S05]  /*dd990*/  @!P0 BRA `(.L_x_4370) ;  /* 0x00000000000c8947 */ /* 0x000fea0003800000 */
.L_x_4371:
[----:B------:R-:W-:Y:S01]  /*dd9a0*/  IMAD.MOV.U32 R126, RZ, RZ, 0x4 ;  /* 0x00000004ff7e7424 */ /* 0x000fe200078e00ff */
[----:B------:R-:W-:Y:S06]  /*dd9b0*/  BRA `(.L_x_4370) ;  /* 0x0000000000047947 */ /* 0x000fec0003800000 */
.L_x_4372:
[----:B------:R-:W-:-:S07]  /*dd9c0*/  IMAD.MOV.U32 R126, RZ, RZ, 0x2 ;  /* 0x00000002ff7e7424 */ /* 0x000fce00078e00ff */
.L_x_4370:
[----:B------:R-:W-:Y:S05]  /*dd9d0*/  BSYNC.RECONVERGENT B2 ;  /* 0x0000000000027941 */ /* 0x000fea0003800200 */
.L_x_4368:
        /* <DEDUP_REMOVED lines=13> */
.L_x_4374:
[----:B------:R-:W-:-:S13]  /*ddab0*/  ISETP.NE.AND P0, PT, R127, 0x47, PT ;  /* 0x000000477f00780c */ /* 0x000fda0003f05270 */
[----:B------:R-:W-:Y:S05]  /*ddac0*/  @!P0 BRA `(.L_x_4377) ;  /* 0x0000000000148947 */ /* 0x000fea0003800000 */
[----:B------:R-:W-:Y:S01]  /*ddad0*/  ISETP.NE.AND P0, PT, R127, 0x54, PT ;  /* 0x000000547f00780c */ /* 0x000fe20003f05270 */
[----:B------:R-:W-:-:S12]  /*ddae0*/  IMAD.MOV.U32 R126, RZ, RZ, 0x3 ;  /* 0x00000003ff7e7424 */ /* 0x000fd800078e00ff */
[----:B------:R-:W-:Y:S05]  /*ddaf0*/  @!P0 BRA `(.L_x_4375) ;  /* 0x00000000000c8947 */ /* 0x000fea0003800000 */
.L_x_4376:
[----:B------:R-:W-:Y:S01]  /*ddb00*/  IMAD.MOV.U32 R126, RZ, RZ, 0x4 ;  /* 0x00000004ff7e7424 */ /* 0x000fe200078e00ff */
[----:B------:R-:W-:Y:S06]  /*ddb10*/  BRA `(.L_x_4375) ;  /* 0x0000000000047947 */ /* 0x000fec0003800000 */
.L_x_4377:
[----:B------:R-:W-:-:S07]  /*ddb20*/  IMAD.MOV.U32 R126, RZ, RZ, 0x2 ;  /* 0x00000002ff7e7424 */ /* 0x000fce00078e00ff */
.L_x_4375:
[----:B------:R-:W-:Y:S05]  /*ddb30*/  BSYNC.RECONVERGENT B2 ;  /* 0x0000000000027941 */ /* 0x000fea0003800200 */
.L_x_4373:
        /* <DEDUP_REMOVED lines=12> */
.L_x_4379:
[----:B------:R-:W-:-:S13]  /*ddc00*/  ISETP.NE.AND P0, PT, R127, 0x47, PT ;  /* 0x000000477f00780c */ /* 0x000fda0003f05270 */
[----:B------:R-:W-:Y:S05]  /*ddc10*/  @!P0 BRA `(.L_x_4382) ;  /* 0x0000000000148947 */ /* 0x000fea0003800000 */
[----:B------:R-:W-:Y:S01]  /*ddc20*/  ISETP.NE.AND P0, PT, R127, 0x54, PT ;  /* 0x000000547f00780c */ /* 0x000fe20003f05270 */
[----:B------:R-:W-:-:S12]  /*ddc30*/  IMAD.MOV.U32 R126, RZ, RZ, 0x3 ;  /* 0x00000003ff7e7424 */ /* 0x000fd800078e00ff */
[----:B------:R-:W-:Y:S05]  /*ddc40*/  @!P0 BRA `(.L_x_4380) ;  /* 0x00000000000c8947 */ /* 0x000fea0003800000 */
.L_x_4381:
[----:B------:R-:W-:Y:S01]  /*ddc50*/  IMAD.MOV.U32 R126, RZ, RZ, 0x4 ;  /* 0x00000004ff7e7424 */ /* 0x000fe200078e00ff */
[----:B------:R-:W-:Y:S06]  /*ddc60*/  BRA `(.L_x_4380) ;  /* 0x0000000000047947 */ /* 0x000fec0003800000 */
.L_x_4382:
[----:B------:R-:W-:-:S07]  /*ddc70*/  IMAD.MOV.U32 R126, RZ, RZ, 0x2 ;  /* 0x00000002ff7e7424 */ /* 0x000fce00078e00ff */
.L_x_4380:
[----:B------:R-:W-:Y:S05]  /*ddc80*/  BSYNC.RECONVERGENT B2 ;  /* 0x0000000000027941 */ /* 0x000fea0003800200 */
.L_x_4378:
        /* <DEDUP_REMOVED lines=12> */
.L_x_4384:
[----:B------:R-:W-:-:S13]  /*ddd50*/  ISETP.NE.AND P0, PT, R123, 0x47, PT ;  /* 0x000000477b00780c */ /* 0x000fda0003f05270 */
[----:B------:R-:W-:Y:S05]  /*ddd60*/  @!P0 BRA `(.L_x_4387) ;  /* 0x0000000000148947 */ /* 0x000fea0003800000 */
[----:B------:R-:W-:Y:S01]  /*ddd70*/  ISETP.NE.AND P0, PT, R123, 0x54, PT ;  /* 0x000000547b00780c */ /* 0x000fe20003f05270 */
[----:B------:R-:W-:-:S12]  /*ddd80*/  IMAD.MOV.U32 R122, RZ, RZ, 0x3 ;  /* 0x00000003ff7a7424 */ /* 0x000fd800078e00ff */
[----:B------:R-:W-:Y:S05]  /*ddd90*/  @!P0 BRA `(.L_x_4385) ;  /* 0x00000000000c8947 */ /* 0x000fea0003800000 */
.L_x_4386:
[----:B------:R-:W-:Y:S01]  /*ddda0*/  IMAD.MOV.U32 R122, RZ, RZ, 0x4 ;  /* 0x00000004ff7a7424 */ /* 0x000fe200078e00ff */
[----:B------:R-:W-:Y:S06]  /*dddb0*/  BRA `(.L_x_4385) ;  /* 0x0000000000047947 */ /* 0x000fec0003800000 */
.L_x_4387:
[----:B------:R-:W-:-:S07]  /*dddc0*/  MOV R122, 0x2 ;  /* 0x00000002007a7802 */ /* 0x000fce0000000f00 */
.L_x_4385:
[----:B------:R-:W-:Y:S05]  /*dddd0*/  BSYNC.RECONVERGENT B2 ;  /* 0x0000000000027941 */ /* 0x000fea0003800200 */
.L_x_4383:
[----:B------:R2:W-:Y:S02]  /*ddde0*/  STL.U8 [R124+0x27db], R122 ;  /* 0x0027db7a7c007387 */ /* 0x0005e40000100000 */
[C---:B--2---:R-:W-:Y:S02]  /*dddf0*/  VIADD R122, R120.reuse, 0x3 ;  /* 0x00000003787a7836 */ /* 0x044fe40000000000 */
[----:B------:R-:W-:-:S03]  /*dde00*/  VIADD R120, R120, 0x4 ;  /* 0x0000000478787836 */ /* 0x000fc60000000000 */
[----:B------:R-:W-:-:S13]  /*dde10*/  ISETP.NE.AND P0, PT, R122, R125, PT ;  /* 0x0000007d7a00720c */ /* 0x000fda0003f05270 */
[----:B------:R-:W-:Y:S05]  /*dde20*/  @P0 BRA `(.L_x_4388) ;  /* 0xfffffff800940947 */ /* 0x000fea000383ffff */
.L_x_4367:
[----:B------:R-:W-:Y:S05]  /*dde30*/  BSYNC.RECONVERGENT B0 ;  /* 0x0000000000007941 */ /* 0x000fea0003800200 */
.L_x_4366:
        /* <DEDUP_REMOVED lines=16> */
.L_x_4390:
[----:B------:R-:W-:-:S13]  /*ddf40*/  ISETP.NE.AND P0, PT, R125, 0x47, PT ;  /* 0x000000477d00780c */ /* 0x000fda0003f05270 */
[----:B------:R-:W-:Y:S05]  /*ddf50*/  @!P0 BRA `(.L_x_4393) ;  /* 0x0000000000148947 */ /* 0x000fea0003800000 */
[----:B------:R-:W-:Y:S01]  /*ddf60*/  ISETP.NE.AND P0, PT, R125, 0x54, PT ;  /* 0x000000547d00780c */ /* 0x000fe20003f05270 */
[----:B------:R-:W-:-:S12]  /*ddf70*/  IMAD.MOV.U32 R124, RZ, RZ, 0x3 ;  /* 0x00000003ff7c7424 */ /* 0x000fd800078e00ff */
[----:B------:R-:W-:Y:S05]  /*ddf80*/  @!P0 BRA `(.L_x_4391) ;  /* 0x00000000000c8947 */ /* 0x000fea0003800000 */
.L_x_4392:
[----:B------:R-:W-:Y:S01]  /*ddf90*/  IMAD.MOV.U32 R124, RZ, RZ, 0x4 ;  /* 0x00000004ff7c7424 */ /* 0x000fe200078e00ff */
[----:B------:R-:W-:Y:S06]  /*ddfa0*/  BRA `(.L_x_4391) ;  /* 0x0000000000047947 */ /* 0x000fec0003800000 */
.L_x_4393:
[----:B------:R-:W-:-:S07]  /*ddfb0*/  IMAD.MOV.U32 R124, RZ, RZ, 0x2 ;  /* 0x00000002ff7c7424 */ /* 0x000fce00078e00ff */
.L_x_4391:
[----:B------:R-:W-:Y:S05]  /*ddfc0*/  BSYNC.RECONVERGENT B0 ;  /* 0x0000000000007941 */ /* 0x000fea0003800200 */
.L_x_4389:
        /* <DEDUP_REMOVED lines=16> */
.L_x_4395:
[----:B------:R-:W-:-:S13]  /*de0d0*/  ISETP.NE.AND P0, PT, R126, 0x47, PT ;  /* 0x000000477e00780c */ /* 0x000fda0003f05270 */
[----:B------:R-:W-:Y:S05]  /*de0e0*/  @!P0 BRA `(.L_x_4398) ;  /* 0x0000000000148947 */ /* 0x000fea0003800000 */
[----:B------:R-:W-:Y:S01]  /*de0f0*/  ISETP.NE.AND P0, PT, R126, 0x54, PT ;  /* 0x000000547e00780c */ /* 0x000fe20003f05270 */
[----:B--2---:R-:W-:-:S12]  /*de100*/  IMAD.MOV.U32 R124, RZ, RZ, 0x3 ;  /* 0x00000003ff7c7424 */ /* 0x004fd800078e00ff */
[----:B------:R-:W-:Y:S05]  /*de110*/  @!P0 BRA `(.L_x_4396) ;  /* 0x00000000000c8947 */ /* 0x000fea0003800000 */
.L_x_4397:
[----:B------:R-:W-:Y:S01]  /*de120*/  IMAD.MOV.U32 R124, RZ, RZ, 0x4 ;  /* 0x00000004ff7c7424 */ /* 0x000fe200078e00ff */
[----:B------:R-:W-:Y:S06]  /*de130*/  BRA `(.L_x_4396) ;  /* 0x0000000000047947 */ /* 0x000fec0003800000 */
.L_x_4398:
[----:B--2---:R-:W-:-:S07]  /*de140*/  IMAD.MOV.U32 R124, RZ, RZ, 0x2 ;  /* 0x00000002ff7c7424 */ /* 0x004fce00078e00ff */
.L_x_4396:
[----:B------:R-:W-:Y:S05]  /*de150*/  BSYNC.RECONVERGENT B0 ;  /* 0x0000000000007941 */ /* 0x000fea0003800200 */
.L_x_4394:
        /* <DEDUP_REMOVED lines=16> */
.L_x_4400:
[----:B------:R-:W-:-:S13]  /*de260*/  ISETP.NE.AND P0, PT, R122, 0x47, PT ;  /* 0x000000477a00780c */ /* 0x000fda0003f05270 */
[----:B------:R-:W-:Y:S05]  /*de270*/  @!P0 BRA `(.L_x_4403) ;  /* 0x0000000000148947 */ /* 0x000fea0003800000 */
[----:B------:R-:W-:Y:S01]  /*de280*/  ISETP.NE.AND P0, PT, R122, 0x54, PT ;  /* 0x000000547a00780c */ /* 0x000fe20003f05270 */
[----:B------:R-:W-:-:S12]  /*de290*/  IMAD.MOV.U32 R120, RZ, RZ, 0x3 ;  /* 0x00000003ff787424 */ /* 0x000fd800078e00ff */
[----:B------:R-:W-:Y:S05]  /*de2a0*/  @!P0 BRA `(.L_x_4401) ;  /* 0x00000000000c8947 */ /* 0x000fea0003800000 */
.L_x_4402:
[----:B------:R-:W-:Y:S01]  /*de2b0*/  IMAD.MOV.U32 R120, RZ, RZ, 0x4 ;  /* 0x00000004ff787424 */ /* 0x000fe200078e00ff */
[----:B------:R-:W-:Y:S06]  /*de2c0*/  BRA `(.L_x_4401) ;  /* 0x0000000000047947 */ /* 0x000fec0003800000 */
.L_x_4403:
[----:B------:R-:W-:-:S07]  /*de2d0*/  IMAD.MOV.U32 R120, RZ, RZ, 0x2 ;  /* 0x00000002ff787424 */ /* 0x000fce00078e00ff */
.L_x_4401:
[----:B------:R-:W-:Y:S05]  /*de2e0*/  BSYNC.RECONVERGENT B0 ;  /* 0x0000000000007941 */ /* 0x000fea0003800200 */
.L_x_4399:
[----:B------:R4:W-:Y:S02]  /*de2f0*/  STL.U8 [R125+0x27da], R120 ;  /* 0x0027da787d007387 */ /* 0x0009e40000100000 */
.L_x_4365:
[----:B------:R-:W-:Y:S05]  /*de300*/  BSYNC.RECONVERGENT B1 ;  /* 0x0000000000017941 */ /* 0x000fea0003800200 */
.L_x_4364:
        /* <DEDUP_REMOVED lines=11> */
.L_x_4428:
        /* <DEDUP_REMOVED lines=14> */
.L_x_4409:
[----:B------:R-:W-:-:S13]  /*de4a0*/  ISETP.NE.AND P2, PT, R123, 0x47, PT ;  /* 0x000000477b00780c */ /* 0x000fda0003f45270 */
[----:B------:R-:W-:Y:S05]  /*de4b0*/  @!P2 BRA `(.L_x_4412) ;  /* 0x000000000014a947 */ /* 0x000fea0003800000 */
[----:B------:R-:W-:Y:S01]  /*de4c0*/  ISETP.NE.AND P2, PT, R123, 0x54, PT ;  /* 0x000000547b00780c */ /* 0x000fe20003f45270 */
[----:B------:R-:W-:-:S12]  /*de4d0*/  HFMA2 R122, -RZ, RZ, 0, 1.78813934326171875e-07 ;  /* 0x00000003ff7a7431 */ /* 0x000fd800000001ff */
[----:B------:R-:W-:Y:S05]  /*de4e0*/  @!P2 BRA `(.L_x_4410) ;  /* 0x00000000000ca947 */ /* 0x000fea0003800000 */
.L_x_4411:
[----:B------:R-:W-:Y:S01]  /*de4f0*/  IMAD.MOV.U32 R122, RZ, RZ, 0x4 ;  /* 0x00000004ff7a7424 */ /* 0x000fe200078e00ff */
[----:B------:R-:W-:Y:S06]  /*de500*/  BRA `(.L_x_4410) ;  /* 0x0000000000047947 */ /* 0x000fec0003800000 */
.L_x_4412:
[----:B------:R-:W-:-:S07]  /*de510*/  IMAD.MOV.U32 R122, RZ, RZ, 0x2 ;  /* 0x00000002ff7a7424 */ /* 0x000fce00078e00ff */
.L_x_4410:
[----:B------:R-:W-:Y:S05]  /*de520*/  BSYNC.RECONVERGENT B2 ;  /* 0x0000000000027941 */ /* 0x000fea0003800200 */
.L_x_4408:
        /* <DEDUP_REMOVED lines=17> */
.L_x_4414:
[----:B------:R-:W-:-:S13]  /*de640*/  ISETP.NE.AND P2, PT, R123, 0x47, PT ;  /* 0x000000477b00780c */ /* 0x000fda0003f45270 */
[----:B------:R-:W-:Y:S05]  /*de650*/  @!P2 BRA `(.L_x_4417) ;  /* 0x000000000014a947 */ /* 0x000fea0003800000 */
[----:B------:R-:W-:Y:S01]  /*de660*/  ISETP.NE.AND P2, PT, R123, 0x54, PT ;  /* 0x000000547b00780c */ /* 0x000fe20003f45270 */
[----:B------:R-:W-:-:S12]  /*de670*/  IMAD.MOV.U32 R122, RZ, RZ, 0x3 ;  /* 0x00000003ff7a7424 */ /* 0x000fd800078e00ff */
[----:B------:R-:W-:Y:S05]  /*de680*/  @!P2 BRA `(.L_x_4415) ;  /* 0x00000000000ca947 */ /* 0x000fea0003800000 */
.L_x_4416:
[----:B------:R-:W-:Y:S01]  /*de690*/  IMAD.MOV.U32 R122, RZ, RZ, 0x4 ;  /* 0x00000004ff7a7424 */ /* 0x000fe200078e00ff */
[----:B------:R-:W-:Y:S06]  /*de6a0*/  BRA `(.L_x_4415) ;  /* 0x0000000000047947 */ /* 0x000fec0003800000 */
.L_x_4417:
[----:B------:R-:W-:-:S07]  /*de6b0*/  IMAD.MOV.U32 R122, RZ, RZ, 0x2 ;  /* 0x00000002ff7a7424 */ /* 0x000fce00078e00ff */
.L_x_4415:
[----:B------:R-:W-:Y:S05]  /*de6c0*/  BSYNC.RECONVERGENT B2 ;  /* 0x0000000000027941 */ /* 0x000fea0003800200 */
.L_x_4413:
        /* <DEDUP_REMOVED lines=15> */
.L_x_4419:
[----:B------:R-:W-:-:S13]  /*de7c0*/  ISETP.NE.AND P2, PT, R123, 0x47, PT ;  /* 0x000000477b00780c */ /* 0x000fda0003f45270 */
[----:B------:R-:W-:Y:S05]  /*de7d0*/  @!P2 BRA `(.L_x_4422) ;  /* 0x000000000014a947 */ /* 0x000fea0003800000 */
[----:B------:R-:W-:Y:S01]  /*de7e0*/  ISETP.NE.AND P2, PT, R123, 0x54, PT ;  /* 0x000000547b00780c */ /* 0x000fe20003f45270 */
[----:B------:R-:W-:-:S12]  /*de7f0*/  IMAD.MOV.U32 R122, RZ, RZ, 0x3 ;  /* 0x00000003ff7a7424 */ /* 0x000fd800078e00ff */
[----:B------:R-:W-:Y:S05]  /*de800*/  @!P2 BRA `(.L_x_4420) ;  /* 0x00000000000ca947 */ /* 0x000fea0003800000 */
.L_x_4421:
[----:B------:R-:W-:Y:S01]  /*de810*/  IMAD.MOV.U32 R122, RZ, RZ, 0x4 ;  /* 0x00000004ff7a7424 */ /* 0x000fe200078e00ff */
[----:B------:R-:W-:Y:S06]  /*de820*/  BRA `(.L_x_4420) ;  /* 0x0000000000047947 */ /* 0x000fec0003800000 */
.L_x_4422:
[----:B------:R-:W-:-:S07]  /*de830*/  IMAD.MOV.U32 R122, RZ, RZ, 0x2 ;  /* 0x00000002ff7a7424 */ /* 0x000fce00078e00ff */
.L_x_4420:
[----:B------:R-:W-:Y:S05]  /*de840*/  BSYNC.RECONVERGENT B2 ;  /* 0x0000000000027941 */ /* 0x000fea0003800200 */
.L_x_4418:
        /* <DEDUP_REMOVED lines=16> */
.L_x_4424:
[----:B------:R-:W-:-:S13]  /*de950*/  ISETP.NE.AND P2, PT, R123, 0x47, PT ;  /* 0x000000477b00780c */ /* 0x000fda0003f45270 */
[----:B------:R-:W-:Y:S05]  /*de960*/  @!P2 BRA `(.L_x_4427) ;  /* 0x000000000014a947 */ /* 0x000fea0003800000 */
[----:B------:R-:W-:Y:S01]  /*de970*/  ISETP.NE.AND P2, PT, R123, 0x54, PT ;  /* 0x000000547b00780c */ /* 0x000fe20003f45270 */
[----:B------:R-:W-:-:S12]  /*de980*/  IMAD.MOV.U32 R122, RZ, RZ, 0x3 ;  /* 0x00000003ff7a7424 */ /* 0x000fd800078e00ff */
[----:B------:R-:W-:Y:S05]  /*de990*/  @!P2 BRA `(.L_x_4425) ;  /* 0x00000000000ca947 */ /* 0x000fea0003800000 */
.L_x_4426:
[----:B------:R-:W-:Y:S01]  /*de9a0*/  IMAD.MOV.U32 R122, RZ, RZ, 0x4 ;  /* 0x00000004ff7a7424 */ /* 0x000fe200078e00ff */
[----:B------:R-:W-:Y:S06]  /*de9b0*/  BRA `(.L_x_4425) ;  /* 0x0000000000047947 */ /* 0x000fec0003800000 */
.L_x_4427:
[----:B------:R-:W-:-:S07]  /*de9c0*/  MOV R122, 0x2 ;  /* 0x00000002007a7802 */ /* 0x000fce0000000f00 */
.L_x_4425:
[----:B------:R-:W-:Y:S05]  /*de9d0*/  BSYNC.RECONVERGENT B2 ;  /* 0x0000000000027941 */ /* 0x000fea0003800200 */
.L_x_4423:
[----:B------:R2:W-:Y:S01]  /*de9e0*/  STL.U8 [R125+0x27f6], R122 ;  /* 0x0027f67a7d007387 */ /* 0x0005e20000100000 */
[----:B------:R-:W-:Y:S01]  /*de9f0*/  ISETP.NE.AND P2, PT, R126, R121, PT ;  /* 0x000000797e00720c */ /* 0x000fe20003f45270 */
[----:B------:R-:W-:-:S12]  /*dea00*/  VIADD R120, R120, 0x4 ;  /* 0x0000000478787836 */ /* 0x000fd80000000000 */
[----:B--2---:R-:W-:Y:S05]  /*dea10*/  @P2 BRA `(.L_x_4428) ;  /* 0xfffffff800682947 */ /* 0x004fea000383ffff */
.L_x_4407:
[----:B------:R-:W-:Y:S05]  /*dea20*/  BSYNC.RECONVERGENT B0 ;  /* 0x0000000000007941 */ /* 0x000fea0003800200 */
.L_x_4406:
        /* <DEDUP_REMOVED lines=17> */
.L_x_4430:
[----:B------:R-:W-:-:S13]  /*deb40*/  ISETP.NE.AND P2, PT, R122, 0x47, PT ;  /* 0x000000477a00780c */ /* 0x000fda0003f45270 */
[----:B------:R-:W-:Y:S05]  /*deb50*/  @!P2 BRA `(.L_x_4433) ;  /* 0x000000000014a947 */ /* 0x000fea0003800000 */
[----:B------:R-:W-:Y:S01]  /*deb60*/  ISETP.NE.AND P2, PT, R122, 0x54, PT ;  /* 0x000000547a00780c */ /* 0x000fe20003f45270 */
[----:B------:R-:W-:-:S12]  /*deb70*/  IMAD.MOV.U32 R121, RZ, RZ, 0x3 ;  /* 0x00000003ff797424 */ /* 0x000fd800078e00ff */
[----:B------:R-:W-:Y:S05]  /*deb80*/  @!P2 BRA `(.L_x_4431) ;  /* 0x00000000000ca947 */ /* 0x000fea0003800000 */
.L_x_4432:
[----:B------:R-:W-:Y:S01]  /*deb90*/  IMAD.MOV.U32 R121, RZ, RZ, 0x4 ;  /* 0x00000004ff797424 */ /* 0x000fe200078e00ff */
[----:B------:R-:W-:Y:S06]  /*deba0*/  BRA `(.L_x_4431) ;  /* 0x0000000000047947 */ /* 0x000fec0003800000 */
.L_x_4433:
[----:B------:R-:W-:-:S07]  /*debb0*/  IMAD.MOV.U32 R121, RZ, RZ, 0x2 ;  /* 0x00000002ff797424 */ /* 0x000fce00078e00ff */
.L_x_4431:
[----:B------:R-:W-:Y:S05]  /*debc0*/  BSYNC.RECONVERGENT B0 ;  /* 0x0000000000007941 */ /* 0x000fea0003800200 */
.L_x_4429:
        /* <DEDUP_REMOVED lines=20> */
.L_x_4435:
[----:B------:R-:W-:-:S13]  /*ded10*/  ISETP.NE.AND P2, PT, R122, 0x47, PT ;  /* 0x000000477a00780c */ /* 0x000fda0003f45270 */
[----:B------:R-:W-:Y:S05]  /*ded20*/  @!P2 BRA `(.L_x_4438) ;  /* 0x000000000014a947 */ /* 0x000fea0003800000 */
[----:B------:R-:W-:Y:S01]  /*ded30*/  ISETP.NE.AND P2, PT, R122, 0x54, PT ;  /* 0x000000547a00780c */ /* 0x000fe20003f45270 */
[----:B------:R-:W-:-:S12]  /*ded40*/  IMAD.MOV.U32 R121, RZ, RZ, 0x3 ;  /* 0x00000003ff797424 */ /* 0x000fd800078e00ff */
[----:B------:R-:W-:Y:S05]  /*ded50*/  @!P2 BRA `(.L_x_4436) ;  /* 0x00000000000ca947 */ /* 0x000fea0003800000 */
.L_x_4437:
[----:B------:R-:W-:Y:S01]  /*ded60*/  IMAD.MOV.U32 R121, RZ, RZ, 0x4 ;  /* 0x00000004ff797424 */ /* 0x000fe200078e00ff */
[----:B------:R-:W-:Y:S06]  /*ded70*/  BRA `(.L_x_4436) ;  /* 0x0000000000047947 */ /* 0x000fec0003800000 */
.L_x_4438:
[----:B------:R-:W-:-:S07]  /*ded80*/  IMAD.MOV.U32 R121, RZ, RZ, 0x2 ;  /* 0x00000002ff797424 */ /* 0x000fce00078e00ff */
.L_x_4436:
[----:B------:R-:W-:Y:S05]  /*ded90*/  BSYNC.RECONVERGENT B0 ;  /* 0x0000000000007941 */ /* 0x000fea0003800200 */
.L_x_4434:
        /* <DEDUP_REMOVED lines=18> */
.L_x_4440:
[----:B------:R-:W-:-:S13]  /*deec0*/  ISETP.NE.AND P2, PT, R121, 0x47, PT ;  /* 0x000000477900780c */ /* 0x000fda0003f45270 */
[----:B------:R-:W-:Y:S05]  /*deed0*/  @!P2 BRA `(.L_x_4443) ;  /* 0x000000000014a947 */ /* 0x000fea0003800000 */
[----:B------:R-:W-:Y:S01]  /*deee0*/  ISETP.NE.AND P2, PT, R121, 0x54, PT ;  /* 0x000000547900780c */ /* 0x000fe20003f45270 */
[----:B------:R-:W-:-:S12]  /*deef0*/  IMAD.MOV.U32 R120, RZ, RZ, 0x3 ;  /* 0x00000003ff787424 */ /* 0x000fd800078e00ff */
[----:B------:R-:W-:Y:S05]  /*def00*/  @!P2 BRA `(.L_x_4441) ;  /* 0x00000000000ca947 */ /* 0x000fea0003800000 */
.L_x_4442:
[----:B------:R-:W-:Y:S01]  /*def10*/  IMAD.MOV.U32 R120, RZ, RZ, 0x4 ;  /* 0x00000004ff787424 */ /* 0x000fe200078e00ff */
[----:B------:R-:W-:Y:S06]  /*def20*/  BRA `(.L_x_4441) ;  /* 0x0000000000047947 */ /* 0x000fec0003800000 */
.L_x_4443:
[----:B------:R-:W-:-:S07]  /*def30*/  IMAD.MOV.U32 R120, RZ, RZ, 0x2 ;  /* 0x00000002ff787424 */ /* 0x000fce00078e00ff */
.L_x_4441:
[----:B------:R-:W-:Y:S05]  /*def40*/  BSYNC.RECONVERGENT B0 ;  /* 0x0000000000007941 */ /* 0x000fea0003800200 */
.L_x_4439:
[----:B------:R2:W-:Y:S02]  /*def50*/  STL.U8 [R125+0x27f5], R120 ;  /* 0x0027f5787d007387 */ /* 0x0005e40000100000 */
.L_x_4405:
[----:B------:R-:W-:Y:S05]  /*def60*/  BSYNC.RECONVERGENT B1 ;  /* 0x0000000000017941 */ /* 0x000fea0003800200 */
.L_x_4404:
[----:B--2-4-:R-:W-:Y:S01]  /*def70*/  IMAD.MOV.U32 R120, RZ, RZ, 0x4 ;  /* 0x00000004ff787424 */ /* 0x014fe200078e00ff */
        /* <DEDUP_REMOVED lines=13> */
.L_x_4452:
        /* <DEDUP_REMOVED lines=13> */
.L_x_4451:
[----:B------:R-:W-:-:S05]  /*df120*/  IMAD.IADD R127, R1, 0x1, R121 ;  /* 0x00000001017f7824 */ /* 0x000fca00078e0279 */
[----:B------:R-:W2:Y:S01]  /*df130*/  LDL.S8 R128, [R127+0x27f3] ;  /* 0x0027f3007f807983 */ /* 0x000ea20000100200 */
[----:B------:R-:W-:Y:S02]  /*df140*/  IMAD.IADD R130, R126, 0x1, R121 ;  /* 0x000000017e827824 */ /* 0x000fe400078e0279 */
[----:B--2--5:R-:W-:-:S05]  /*df150*/  IMAD.IADD R128, R124, 0x1, R128 ;  /* 0x000000017c807824 */ /* 0x024fca00078e0280 */
        /* <DEDUP_REMOVED lines=48> */
[----:B--2---:R-:W-:-:S08]  /*df460*/  IMAD.IADD R130, R126, 0x1, R127 ;  /* 0x000000017e827824 */ /* 0x004fd000078e027f */
[C-C-:B------:R-:W-:Y:S01]  /*df470*/  @P2 IMAD R131, R130.reuse, 0x8, R1.reuse ;  /* 0x0000000882832824 */ /* 0x140fe200078e0201 */
[----:B------:R-:W-:Y:S01]  /*df480*/  @P2 MOV R129, 0x7ff00000 ;  /* 0x7ff0000000812802 */ /* 0x000fe20000000f00 */
        /* <DEDUP_REMOVED lines=11> */
.L_x_4450:
[----:B------:R-:W-:Y:S05]  /*df540*/  BSYNC.RECONVERGENT B2 ;  /* 0x0000000000027941 */ /* 0x000fea0003800200 */
.L_x_4449:
        /* <DEDUP_REMOVED lines=28> */
[----:B--2---:R-:W-:-:S05]  /*df710*/  @P1 MOV R129, 0xbff00000 ;  /* 0xbff0000000811802 */ /* 0x004fca0000000f00 */
        /* <DEDUP_REMOVED lines=21> */
.L_x_4448:
[----:B------:R-:W-:Y:S05]  /*df870*/  BSYNC.RECONVERGENT B1 ;  /* 0x0000000000017941 */ /* 0x000fea0003800200 */
.L_x_4447:
[C---:B------:R-:W-:Y:S01]  /*df880*/  ISETP.NE.AND P1, PT, R120.reuse, R178, PT ;  /* 0x000000b27800720c */ /* 0x040fe20003f25270 */
[----:B------:R-:W-:-:S12]  /*df890*/  VIADD R120, R120, 0x1 ;  /* 0x0000000178787836 */ /* 0x000fd80000000000 */
[----:B------:R-:W-:Y:S05]  /*df8a0*/  @P1 BRA `(.L_x_4452) ;  /* 0xfffffff400e81947 */ /* 0x000fea000383ffff */
[----:B------:R-:W-:Y:S05]  /*df8b0*/  BSYNC.RECONVERGENT B0 ;  /* 0x0000000000007941 */ /* 0x000fea0003800200 */
.L_x_4446:
[----:B----4-:R-:W-:-:S07]  /*df8c0*/  IMAD.MOV.U32 R121, RZ, RZ, 0x1 ;  /* 0x00000001ff797424 */ /* 0x010fce00078e00ff */
.L_x_4516:
[----:B------:R-:W-:Y:S04]  /*df8d0*/  BSSY.RECONVERGENT B4, `(.L_x_4453) ;  /* 0x00003fb000047945 */ /* 0x000fe80003800200 */
[----:B--2---:R-:W-:Y:S05]  /*df8e0*/  @!P0 BRA `(.L_x_4454) ;  /* 0x0000003c00e48947 */ /* 0x004fea0003800000 */
[----:B------:R-:W-:Y:S02]  /*df8f0*/  VIADD R131, R121, 0xffffffff ;  /* 0xffffffff79837836 */ /* 0x000fe40000000000 */
[----:B------:R-:W-:Y:S02]  /*df900*/  IMAD.IADD R129, R1, 0x1, R121 ;  /* 0x0000000101817824 */ /* 0x000fe400078e0279 */
[CC--:B------:R-:W-:Y:S02]  /*df910*/  IMAD R130, R131.reuse, R172.reuse, -R172 ;  /* 0x000000ac83827224 */ /* 0x0c0fe400078e0aac */
[----:B------:R-:W-:Y:S02]  /*df920*/  IMAD.MOV.U32 R120, RZ, RZ, 0x1 ;  /* 0x00000001ff787424 */ /* 0x000fe400078e00ff */
[----:B------:R-:W-:Y:S02]  /*df930*/  VIADD R130, R130, 0xfffffffe ;  /* 0xfffffffe82827836 */ /* 0x000fe40000000000 */
[----:B------:R-:W-:-:S07]  /*df940*/  IMAD R204, R131, R172, -0x1 ;  /* 0xffffffff83cc7424 */ /* 0x000fce00078e02ac */
.L_x_4515:
[----:B--2--5:R-:W-:-:S04]  /*df950*/  IMAD.IADD R124, R204, 0x1, R120 ;  /* 0x00000001cc7c7824 */ /* 0x024fc800078e0278 */
[----:B------:R-:W-:-:S05]  /*df960*/  IMAD R128, R124, 0x8, R1 ;  /* 0x000000087c807824 */ /* 0x000fca00078e0201 */
[----:B------:R-:W2:Y:S01]  /*df970*/  LDL.64 R186, [R128] ;  /* 0x0000000080ba7983 */ /* 0x000ea20000100a00 */
[----:B------:R-:W-:Y:S02]  /*df980*/  HFMA2 R175, -RZ, RZ, 2.900390625, -21.5625 ;  /* 0x41cdcd64ffaf7431 */ /* 0x000fe400000001ff */
[----:B------:R-:W-:Y:S01]  /*df990*/  IMAD.MOV.U32 R174, RZ, RZ, -0x800000 ;  /* 0xff800000ffae7424 */ /* 0x000fe200078e00ff */
[----:B------:R-:W-:Y:S05]  /*df9a0*/  BSSY.RECONVERGENT B3, `(.L_x_4455) ;  /* 0x00003ea000037945 */ /* 0x000fea0003800200 */
        /* <DEDUP_REMOVED lines=19> */
[----:B--2---:R-:W-:-:S05]  /*dfae0*/  @P1 IMAD.MOV.U32 R123, RZ, RZ, 0x7ff00000 ;  /* 0x7ff00000ff7b1424 */ /* 0x004fca00078e00ff */
[----:B------:R2:W-:Y:S02]  /*dfaf0*/  @P1 STL.64 [R128], R122 ;  /* 0x0000007a80001387 */ /* 0x0005e40000100a00 */
[----:B--2---:R-:W-:Y:S01]  /*dfb00*/  @P1 IMAD.MOV.U32 R123, RZ, RZ, -0x40100000 ;  /* 0xbff00000ff7b1424 */ /* 0x004fe200078e00ff */
[----:B------:R-:W-:Y:S06]  /*dfb10*/  @P1 BRA `(.L_x_4458) ;  /* 0x0000001400901947 */ /* 0x000fec0003800000 */
[----:B------:R-:W2:Y:S01]  /*dfb20*/  LDL.S8 R122, [R127+0x27f2] ;  /* 0x0027f2007f7a7983 */ /* 0x000ea20000100200 */
        /* <DEDUP_REMOVED lines=26> */
[----:B------:R-:W-:Y:S01]  /*dfcd0*/  PRMT R202, R202, 0x8880, RZ ;  /* 0x00008880caca7816 */ /* 0x000fe200000000ff */
[----:B------:R-:W-:Y:S05]  /*dfce0*/  BMOV.32.CLEAR RZ, B0 ;  /* 0x0000000000ff7355 */ /* 0x000fea0000100000 */
[----:B------:R-:W-:Y:S01]  /*dfcf0*/  BSSY.RECONVERGENT B0, `(.L_x_4459) ;  /* 0x000011f000007945 */ /* 0x000fe20003800200 */
[----:B------:R-:W-:Y:S01]  /*dfd00*/  SHF.R.S32.HI R203, RZ, 0x1f, R202 ;  /* 0x0000001fffcb7819 */ /* 0x000fe200000114ca */
[----:B----4-:R-:W-:-:S02]  /*dfd10*/  DSETP.GEU.AND P2, PT, |R200|, R174, PT ;  /* 0x000000aec800722a */ /* 0x010fc40003f4e200 */
[----:B--2---:R-:W-:Y:S02]  /*dfd20*/  DADD R192, R188, R192 ;  /* 0x00000000bcc07229 */ /* 0x004fe400000000c0 */
        /* <DEDUP_REMOVED lines=51> */
.L_x_4463:
[----:B------:R-:W-:Y:S05]  /*e0060*/  BSYNC.RECONVERGENT B2 ;  /* 0x0000000000027941 */ /* 0x000fea0003800200 */
.L_x_4462:
        /* <DEDUP_REMOVED lines=32> */
.L_x_4466:
[----:B------:R-:W-:Y:S05]  /*e0270*/  BSYNC.RECONVERGENT B2 ;  /* 0x0000000000027941 */ /* 0x000fea0003800200 */
.L_x_4465:
        /* <DEDUP_REMOVED lines=11> */
[----:B------:R-:W-:Y:S01]  /*e0330*/  IMAD.MOV.U32 R199, RZ, RZ, R194 ;  /* 0x000000ffffc77224 */ /* 0x000fe200078e00c2 */
[----:B------:R-:W-:Y:S06]  /*e0340*/  BRA `(.L_x_4464) ;  /* 0x0000000800e47947 */ /* 0x000fec0003800000 */
.L_x_4461:
        /* <DEDUP_REMOVED lines=39> */
.L_x_4468:
[----:B------:R-:W-:Y:S05]  /*e05c0*/  BSYNC.RECONVERGENT B2 ;  /* 0x0000000000027941 */ /* 0x000fea0003800200 */
.L_x_4467:
        /* <DEDUP_REMOVED lines=34> */
.L_x_4470:
[----:B------:R-:W-:Y:S05]  /*e07f0*/  BSYNC.RECONVERGENT B2 ;  /* 0x0000000000027941 */ /* 0x000fea0003800200 */
.L_x_4469:
        /* <DEDUP_REMOVED lines=13> */
.L_x_4460:
        /* <DEDUP_REMOVED lines=47> */
[----:B------:R-:W-:Y:S01]  /*e0bc0*/  IMAD.MOV.U32 R190, RZ, RZ, R174 ;  /* 0x000000ffffbe7224 */ /* 0x000fe200078e00ae */
[----:B------:R-:W-:-:S07]  /*e0bd0*/  MOV R191, R175 ;  /* 0x000000af00bf7202 */ /* 0x000fce0000000f00 */
.L_x_4472:
[----:B------:R-:W-:Y:S05]  /*e0be0*/  BSYNC.RECONVERGENT B2 ;  /* 0x0000000000027941 */ /* 0x000fea0003800200 */
.L_x_4471:
        /* <DEDUP_REMOVED lines=34> */
.L_x_4474:
[----:B------:R-:W-:Y:S05]  /*e0e10*/  BSYNC.RECONVERGENT B2 ;  /* 0x0000000000027941 */ /* 0x000fea0003800200 */
.L_x_4473:
        /* <DEDUP_REMOVED lines=12> */
.L_x_4464:
[----:B------:R-:W-:Y:S05]  /*e0ee0*/  BSYNC.RECONVERGENT B0 ;  /* 0x0000000000007941 */ /* 0x000fea0003800200 */
.L_x_4459:
        /* <DEDUP_REMOVED lines=32> */
.L_x_4476:
[----:B------:R-:W-:Y:S05]  /*e10f0*/  BSYNC.RECONVERGENT B0 ;  /* 0x0000000000007941 */ /* 0x000fea0003800200 */
.L_x_4475:
[----:B------:R-:W2:Y:S02]  /*e1100*/  LDL.64 R174, [R1+0x7d98] ;  /* 0x007d980001ae7983 */ /* 0x000ea40000100a00 */
[----:B--2---:R-:W-:-:S06]  /*e1110*/  DSETP.GEU.AND P1, PT, R174, R190, PT ;  /* 0x000000beae00722a */ /* 0x004fcc0003f2e000 */
[----:B------:R-:W-:Y:S02]  /*e1120*/  FSEL R188, R188, R202, !P1 ;  /* 0x000000cabcbc7208 */ /* 0x000fe40004800000 */
[----:B------:R-:W-:Y:S02]  /*e1130*/  FSEL R189, R189, R203, !P1 ;  /* 0x000000cbbdbd7208 */ /* 0x000fe40004800000 */
[----:B------:R-:W-:Y:S02]  /*e1140*/  FSEL R122, R122, R198, !P1 ;  /* 0x000000c67a7a7208 */ /* 0x000fe40004800000 */
[----:B------:R-:W-:-:S07]  /*e1150*/  FSEL R123, R123, R199, !P1 ;  /* 0x000000c77b7b7208 */ /* 0x000fce0004800000 */
.L_x_4458:
[----:B------:R-:W-:Y:S05]  /*e1160*/  BSYNC.RECONVERGENT B1 ;  /* 0x0000000000017941 */ /* 0x000fea0003800200 */
.L_x_4457:
[----:B------:R-:W-:Y:S01]  /*e1170*/  UMOV UR10, 0xff800000 ;  /* 0xff800000000a7882 */ /* 0x000fe20000000000 */
[----:B------:R-:W-:Y:S02]  /*e1180*/  UMOV UR11, 0x41cdcd64 ;  /* 0x41cdcd64000b7882 */ /* 0x000fe40000000000 */
[----:B------:R-:W-:-:S14]  /*e1190*/  DSETP.GEU.AND P1, PT, |R188|, UR10, PT ;  /* 0x0000000abc007e2a */ /* 0x000fdc000bf2e200 */
[----:B------:R2:W-:Y:S01]  /*e11a0*/  @!P1 STL.64 [R124], R122 ;  /* 0x0000007a7c009387 */ /* 0x0005e20000100a00 */
[----:B------:R-:W-:Y:S02]  /*e11b0*/  @!P1 IMAD.MOV.U32 R186, RZ, RZ, R188 ;  /* 0x000000ffffba9224 */ /* 0x000fe400078e00bc */
[----:B------:R-:W-:Y:S01]  /*e11c0*/  @!P1 IMAD.MOV.U32 R187, RZ, RZ, R189 ;  /* 0x000000ffffbb9224 */ /* 0x000fe200078e00bd */
[----:B------:R4:W-:Y:S01]  /*e11d0*/  @!P1 STL.64 [R128], R188 ;  /* 0x000000bc80009387 */ /* 0x0009e20000100a00 */
[----:B--2---:R-:W-:-:S04]  /*e11e0*/  VIMNMX.U32 R122, PT, PT, R120, R121, PT ;  /* 0x00000079787a7248 */ /* 0x004fc80003fe0000 */
[----:B------:R-:W-:-:S13]  /*e11f0*/  ISETP.GE.U32.AND P2, PT, R122, 0x2, PT ;  /* 0x000000027a00780c */ /* 0x000fda0003f46070 */
[----:B----4-:R-:W-:Y:S05]  /*e1200*/  @!P2 BRA `(.L_x_4456) ;  /* 0x00000024008ca947 */ /* 0x010fea0003800000 */
[----:B------:R-:W2:Y:S01]  /*e1210*/  LDL.64 R188, [R124] ;  /* 0x000000007cbc7983 */ /* 0x000ea20000100a00 */
[----:B------:R-:W-:Y:S01]  /*e1220*/  UMOV UR10, 0xcccccccd ;  /* 0xcccccccd000a7882 */ /* 0x000fe20000000000 */
[----:B------:R-:W-:Y:S01]  /*e1230*/  UMOV UR11, 0x4016cccc ;  /* 0x4016cccc000b7882 */ /* 0x000fe20000000000 */
[----:B------:R-:W-:Y:S01]  /*e1240*/  IMAD.MOV.U32 R122, RZ, RZ, 0x1 ;  /* 0x00000001ff7a7424 */ /* 0x000fe200078e00ff */
[----:B------:R-:W-:Y:S05]  /*e1250*/  BMOV.32.CLEAR RZ, B0 ;  /* 0x0000000000ff7355 */ /* 0x000fea0000100000 */
[----:B------:R-:W-:Y:S01]  /*e1260*/  BSSY.RECONVERGENT B0, `(.L_x_4477) ;  /* 0x000001c000007945 */ /* 0x000fe20003800200 */
[----:B------:R-:W-:-:S02]  /*e1270*/  IMAD.MOV.U32 R194, RZ, RZ, 0x0 ;  /* 0x00000000ffc27424 */ /* 0x000fc400078e00ff */
[----:B------:R-:W-:Y:S01]  /*e1280*/  IMAD.MOV.U32 R195, RZ, RZ, -0x40100000 ;  /* 0xbff00000ffc37424 */ /* 0x000fe200078e00ff */
[----:B--2---:R-:W-:Y:S01]  /*e1290*/  DADD R174, R188, -UR10 ;  /* 0x8000000abcae7e29 */ /* 0x004fe20008000000 */
        /* <DEDUP_REMOVED lines=15> */
[----:B------:R-:W-:-:S07]  /*e1390*/  IMAD.MOV.U32 R193, RZ, RZ, 0x7ff00000 ;  /* 0x7ff00000ffc17424 */ /* 0x000fce00078e00ff */
        /* <DEDUP_REMOVED lines=8> */
.L_x_4478:
[----:B------:R-:W-:Y:S05]  /*e1420*/  BSYNC.RECONVERGENT B0 ;  /* 0x0000000000007941 */ /* 0x000fea0003800200 */
.L_x_4477:
[----:B------:R-:W-:-:S05]  /*e1430*/  IADD3 R173, PT, PT, R130, R120, RZ ;  /* 0x0000007882ad7210 */ /* 0x000fca0007ffe0ff */
        /* <DEDUP_REMOVED lines=27> */
.L_x_4480:
[----:B------:R-:W-:Y:S05]  /*e15f0*/  BSYNC.RECONVERGENT B0 ;  /* 0x0000000000007941 */ /* 0x000fea0003800200 */
.L_x_4479:
        /* <DEDUP_REMOVED lines=28> */
.L_x_4482:
[----:B------:R-:W-:Y:S05]  /*e17c0*/  BSYNC.RECONVERGENT B0 ;  /* 0x0000000000007941 */ /* 0x000fea0003800200 */
.L_x_4481:
        /* <DEDUP_REMOVED lines=25> */
.L_x_4484:
[----:B------:R4:W-:Y:S01]  /*e1960*/  STL.64 [R124], R174 ;  /* 0x000000ae7c007387 */ /* 0x0009e20000100a00 */
[----:B------:R-:W-:Y:S02]  /*e1970*/  IMAD.MOV.U32 R188, RZ, RZ, R174 ;  /* 0x000000ffffbc7224 */ /* 0x000fe400078e00ae */
[----:B------:R-:W-:Y:S01]  /*e1980*/  IMAD.MOV.U32 R189, RZ, RZ, R175 ;  /* 0x000000ffffbd7224 */ /* 0x000fe200078e00af */
[----:B------:R4:W-:Y:S01]  /*e1990*/  STL.64 [R128], R194 ;  /* 0x000000c280007387 */ /* 0x0009e20000100a00 */
[----:B------:R-:W-:Y:S02]  /*e19a0*/  IMAD.MOV.U32 R186, RZ, RZ, R194 ;  /* 0x000000ffffba7224 */ /* 0x000fe400078e00c2 */
[----:B------:R-:W-:-:S07]  /*e19b0*/  IMAD.MOV.U32 R187, RZ, RZ, R195 ;  /* 0x000000ffffbb7224 */ /* 0x000fce00078e00c3 */
.L_x_4485:
[----:B------:R-:W-:Y:S05]  /*e19c0*/  BSYNC.RECONVERGENT B0 ;  /* 0x0000000000007941 */ /* 0x000fea0003800200 */
.L_x_4483:
[----:B------:R-:W4:Y:S01]  /*e19d0*/  LDCU.64 UR10, c[0x0][0x468] ;  /* 0x00008d00ff0a77ac */ /* 0x000f220008000a00 */
        /* <DEDUP_REMOVED lines=10> */
.L_x_4514:
[----:B--2---:R-:W-:Y:S01]  /*e1a80*/  IMAD.IADD R122, R120, 0x1, -R208 ;  /* 0x00000001787a7824 */ /* 0x004fe200078e0ad0 */
        /* <DEDUP_REMOVED lines=12> */
.L_x_4513:
        /* <DEDUP_REMOVED lines=103> */
.L_x_4494:
[----:B------:R-:W-:Y:S05]  /*e21c0*/  BSYNC.RECONVERGENT B6 ;  /* 0x0000000000067941 */ /* 0x000fea0003800200 */
.L_x_4493:
        /* <DEDUP_REMOVED lines=27> */
.L_x_4496:
[----:B------:R-:W-:Y:S05]  /*e2380*/  BSYNC.RECONVERGENT B6 ;  /* 0x0000000000067941 */ /* 0x000fea0003800200 */
.L_x_4495:
[----:B------:R-:W-:-:S06]  /*e2390*/  DSETP.GT.AND P2, PT, R122, R190, PT ;  /* 0x000000be7a00722a */ /* 0x000fcc0003f44000 */
[----:B------:R-:W-:Y:S02]  /*e23a0*/  FSEL R174, R202, RZ, P2 ;  /* 0x000000ffcaae7208 */ /* 0x000fe40001000000 */
[----:B------:R-:W-:Y:S02]  /*e23b0*/  FSEL R175, R203, +QNAN , P2 ;  /* 0x7ff00000cbaf7808 */ /* 0x000fe40001000000 */
[----:B------:R-:W-:Y:S02]  /*e23c0*/  FSEL R176, R198, RZ, P2 ;  /* 0x000000ffc6b07208 */ /* 0x000fe40001000000 */
[----:B------:R-:W-:Y:S01]  /*e23d0*/  FSEL R177, R199, -1.875, P2 ;  /* 0xbff00000c7b17808 */ /* 0x000fe20001000000 */
[----:B------:R-:W-:Y:S06]  /*e23e0*/  BRA `(.L_x_4497) ;  /* 0x0000001000bc7947 */ /* 0x000fec0003800000 */
.L_x_4492:
        /* <DEDUP_REMOVED lines=64> */
.L_x_4499:
[----:B------:R-:W-:Y:S05]  /*e27f0*/  BSYNC.RECONVERGENT B6 ;  /* 0x0000000000067941 */ /* 0x000fea0003800200 */
.L_x_4498:
        /* <DEDUP_REMOVED lines=27> */
.L_x_4501:
[----:B------:R-:W-:Y:S05]  /*e29b0*/  BSYNC.RECONVERGENT B6 ;  /* 0x0000000000067941 */ /* 0x000fea0003800200 */
.L_x_4500:
        /* <DEDUP_REMOVED lines=15> */
.L_x_4491:
        /* <DEDUP_REMOVED lines=62> */
.L_x_4504:
[----:B------:R-:W-:Y:S05]  /*e2e90*/  BSYNC.RECONVERGENT B6 ;  /* 0x0000000000067941 */ /* 0x000fea0003800200 */
.L_x_4503:
        /* <DEDUP_REMOVED lines=27> */
.L_x_4506:
[----:B------:R-:W-:Y:S05]  /*e3050*/  BSYNC.RECONVERGENT B6 ;  /* 0x0000000000067941 */ /* 0x000fea0003800200 */
.L_x_4505:
[----:B------:R-:W-:-:S06]  /*e3060*/  DSETP.GT.AND P2, PT, R122, R190, PT ;  /* 0x000000be7a00722a */ /* 0x000fcc0003f44000 */
[----:B------:R-:W-:Y:S02]  /*e3070*/  FSEL R174, R202, RZ, P2 ;  /* 0x000000ffcaae7208 */ /* 0x000fe40001000000 */
[----:B------:R-:W-:Y:S02]  /*e3080*/  FSEL R175, R203, +QNAN , P2 ;  /* 0x7ff00000cbaf7808 */ /* 0x000fe40001000000 */
[----:B------:R-:W-:Y:S02]  /*e3090*/  FSEL R176, R198, RZ, P2 ;  /* 0x000000ffc6b07208 */ /* 0x000fe40001000000 */
[----:B------:R-:W-:Y:S01]  /*e30a0*/  FSEL R177, R199, -1.875, P2 ;  /* 0xbff00000c7b17808 */ /* 0x000fe20001000000 */
[----:B------:R-:W-:Y:S06]  /*e30b0*/  BRA `(.L_x_4497) ;  /* 0x0000000400887947 */ /* 0x000fec0003800000 */
.L_x_4502:
        /* <DEDUP_REMOVED lines=20> */
[----:B------:R-:W-:Y:S02]  /*e3200*/  IDP.4A.S8.U8 R196, R174, UR10, R192 ;  /* 0x0000000aaec47c26 */ /* 0x000fe400080002c0 */
[----:B------:R-:W2:Y:S02]  /*e3210*/  LDG.E.64 R174, desc[UR6][R176.64+0x6268] ;  /* 0x00626806b0ae7981 */ /* 0x000ea4000c1e1b00 */
[----:B------:R-:W-:-:S05]  /*e3220*/  IMAD.WIDE R196, R196, 0x8, R190 ;  /* 0x00000008c4c47825 */ /* 0x000fca00078e02be */
[----:B------:R-:W2:Y:S04]  /*e3230*/  LDG.E.64 R190, desc[UR6][R196.64+0x1388] ;  /* 0x00138806c4be7981 */ /* 0x000ea8000c1e1b00 */
[----:B------:R-:W4:Y:S04]  /*e3240*/  LDG.E.64 R176, desc[UR6][R176.64+0x5f98] ;  /* 0x005f9806b0b07981 */ /* 0x000f28000c1e1b00 */
[----:B------:R-:W4:Y:S01]  /*e3250*/  LDG.E.64 R196, desc[UR6][R196.64] ;  /* 0x00000006c4c47981 */ /* 0x000f22000c1e1b00 */
[----:B--2---:R-:W-:Y:S02]  /*e3260*/  DADD R174, R174, R190 ;  /* 0x00000000aeae7229 */ /* 0x004fe400000000be */
[----:B----4-:R-:W-:-:S11]  /*e3270*/  DADD R196, R176, R196 ;  /* 0x00000000b0c47229 */ /* 0x010fd600000000c4 */
.L_x_4508:
[----:B------:R-:W-:Y:S05]  /*e3280*/  BSYNC.RECONVERGENT B6 ;  /* 0x0000000000067941 */ /* 0x000fea0003800200 */
.L_x_4507:
        /* <DEDUP_REMOVED lines=35> */
.L_x_4510:
[----:B------:R-:W-:Y:S05]  /*e34c0*/  BSYNC.RECONVERGENT B6 ;  /* 0x0000000000067941 */ /* 0x000fea0003800200 */
.L_x_4509:
        /* <DEDUP_REMOVED lines=27> */
.L_x_4512:
[----:B------:R-:W-:Y:S05]  /*e3680*/  BSYNC.RECONVERGENT B6 ;  /* 0x0000000000067941 */ /* 0x000fea0003800200 */
.L_x_4511:
[----:B------:R-:W-:-:S06]  /*e3690*/  DSETP.GT.AND P2, PT, R122, R190, PT ;  /* 0x000000be7a00722a */ /* 0x000fcc0003f44000 */
[----:B------:R-:W-:Y:S02]  /*e36a0*/  FSEL R174, R202, RZ, P2 ;  /* 0x000000ffcaae7208 */ /* 0x000fe40001000000 */
[----:B------:R-:W-:Y:S02]  /*e36b0*/  FSEL R175, R203, +QNAN , P2 ;  /* 0x7ff00000cbaf7808 */ /* 0x000fe40001000000 */
[----:B------:R-:W-:Y:S02]  /*e36c0*/  FSEL R176, R198, RZ, P2 ;  /* 0x000000ffc6b07208 */ /* 0x000fe40001000000 */
[----:B------:R-:W-:-:S07]  /*e36d0*/  FSEL R177, R199, -1.875, P2 ;  /* 0xbff00000c7b17808 */ /* 0x000fce0001000000 */
.L_x_4497:
[----:B------:R-:W-:Y:S05]  /*e36e0*/  BSYNC.RECONVERGENT B0 ;  /* 0x0000000000007941 */ /* 0x000fea0003800200 */
.L_x_4490:
        /* <DEDUP_REMOVED lines=14> */
.L_x_4489:
[----:B------:R-:W-:Y:S05]  /*e37d0*/  BSYNC.RECONVERGENT B1 ;  /* 0x0000000000017941 */ /* 0x000fea0003800200 */
.L_x_4488:
[----:B------:R-:W-:Y:S01]  /*e37e0*/  VIADD R206, R206, 0x1 ;  /* 0x00000001cece7836 */ /* 0x000fe20000000000 */
[----:B------:R-:W-:-:S04]  /*e37f0*/  ISETP.GT.U32.AND P3, PT, R205, 0x1, PT ;  /* 0x00000001cd00780c */ /* 0x000fc80003f64070 */
[----:B------:R-:W-:-:S13]  /*e3800*/  ISETP.GE.AND P2, PT, R206, R120, PT ;  /* 0x00000078ce00720c */ /* 0x000fda0003f46270 */
[----:B------:R-:W-:Y:S05]  /*e3810*/  @!P2 BRA P3, `(.L_x_4513) ;  /* 0xffffffe000cca947 */ /* 0x000fea000183ffff */
.L_x_4487:
[----:B------:R-:W-:Y:S05]  /*e3820*/  BSYNC.RECONVERGENT B2 ;  /* 0x0000000000027941 */ /* 0x000fea0003800200 */
.L_x_4486:
[----:B------:R-:W-:Y:S05]  /*e3830*/  @P1 BRA `(.L_x_4514) ;  /* 0xffffffe000901947 */ /* 0x000fea000383ffff */
.L_x_4456:
[----:B------:R-:W-:Y:S05]  /*e3840*/  BSYNC.RECONVERGENT B3 ;  /* 0x0000000000037941 */ /* 0x000fea0003800200 */
.L_x_4455:
[C---:B------:R-:W-:Y:S01]  /*e3850*/  ISETP.NE.AND P1, PT, R120.reuse, R172, PT ;  /* 0x000000ac7800720c */ /* 0x040fe20003f25270 */
[----:B------:R-:W-:-:S12]  /*e3860*/  VIADD R120, R120, 0x1 ;  /* 0x0000000178787836 */ /* 0x000fd80000000000 */
[----:B------:R-:W-:Y:S05]  /*e3870*/  @P1 BRA `(.L_x_4515) ;  /* 0xffffffc000341947 */ /* 0x000fea000383ffff */
.L_x_4454:
[----:B------:R-:W-:Y:S05]  /*e3880*/  BSYNC.RECONVERGENT B4 ;  /* 0x0000000000047941 */ /* 0x000fea0003800200 */
.L_x_4453:
[C---:B------:R-:W-:Y:S01]  /*e3890*/  ISETP.NE.AND P1, PT, R121.reuse, R178, PT ;  /* 0x000000b27900720c */ /* 0x040fe20003f25270 */
[----:B------:R-:W-:-:S12]  /*e38a0*/  VIADD R121, R121, 0x1 ;  /* 0x0000000179797836 */ /* 0x000fd80000000000 */
[----:B------:R-:W-:Y:S05]  /*e38b0*/  @P1 BRA `(.L_x_4516) ;  /* 0xffffffc000041947 */ /* 0x000fea000383ffff */
.L_x_4445:
[----:B------:R-:W-:Y:S05]  /*e38c0*/  BSYNC.RECONVERGENT B5 ;  /* 0x0000000000057941 */ /* 0x000fea0003800200 */
.L_x_4444:
[----:B------:R-:W-:Y:S01]  /*e38d0*/  ISETP.NE.AND P3, PT, R172, RZ, PT ;  /* 0x000000ffac00720c */ /* 0x000fe20003f65270 */
[----:B------:R-:W-:Y:S01]  /*e38e0*/  BSSY.RECONVERGENT B2, `(.L_x_4517) ;  /* 0x00001bd000027945 */ /* 0x000fe20003800200 */
[----:B--2---:R-:W-:Y:S02]  /*e38f0*/  IMAD.MOV.U32 R121, RZ, RZ, RZ ;  /* 0x000000ffff797224 */ /* 0x004fe400078e00ff */
[----:B------:R-:W-:Y:S02]  /*e3900*/  IMAD.MOV.U32 R122, RZ, RZ, 0x0 ;  /* 0x00000000ff7a7424 */ /* 0x000fe400078e00ff */
        /* <DEDUP_REMOVED lines=12> */
.L_x_4543:
        /* <DEDUP_REMOVED lines=34> */
[----:B------:R-:W-:Y:S01]  /*e3bf0*/  IMAD.MOV.U32 R174, RZ, RZ, -0x800000 ;  /* 0xff800000ffae7424 */ /* 0x000fe200078e00ff */
[----:B------:R-:W-:Y:S01]  /*e3c00*/  MOV R175, 0x41cdcd64 ;  /* 0x41cdcd6400af7802 */ /* 0x000fe20000000f00 */
        /* <DEDUP_REMOVED lines=68> */
.L_x_4524:
[----:B------:R-:W-:Y:S05]  /*e4050*/  BSYNC.RECONVERGENT B3 ;  /* 0x0000000000037941 */ /* 0x000fea0003800200 */
.L_x_4523:
        /* <DEDUP_REMOVED lines=33> */
.L_x_4526:
[----:B------:R-:W-:Y:S05]  /*e4270*/  BSYNC.RECONVERGENT B3 ;  /* 0x0000000000037941 */ /* 0x000fea0003800200 */
.L_x_4525:
[----:B------:R-:W-:-:S06]  /*e4280*/  DSETP.GEU.AND P1, PT, R190, R20, PT ;  /* 0x00000014be00722a */ /* 0x000fcc0003f2e000 */
[----:B------:R-:W-:Y:S02]  /*e4290*/  FSEL R126, R126, R194, !P1 ;  /* 0x000000c27e7e7208 */ /* 0x000fe40004800000 */
[----:B------:R-:W-:Y:S02]  /*e42a0*/  FSEL R127, R127, R195, !P1 ;  /* 0x000000c37f7f7208 */ /* 0x000fe40004800000 */
[----:B------:R-:W-:Y:S02]  /*e42b0*/  FSEL R20, R20, R190, !P1 ;  /* 0x000000be14147208 */ /* 0x000fe40004800000 */
[----:B------:R-:W-:Y:S02]  /*e42c0*/  FSEL R21, R21, R191, !P1 ;  /* 0x000000bf15157208 */ /* 0x000fe40004800000 */
[----:B------:R-:W-:Y:S02]  /*e42d0*/  FSEL R124, R124, R198, !P1 ;  /* 0x000000c67c7c7208 */ /* 0x000fe40004800000 */
[----:B------:R-:W-:-:S07]  /*e42e0*/  FSEL R125, R125, R199, !P1 ;  /* 0x000000c77d7d7208 */ /* 0x000fce0004800000 */
.L_x_4522:
[----:B------:R-:W-:Y:S05]  /*e42f0*/  BSYNC.RECONVERGENT B0 ;  /* 0x0000000000007941 */ /* 0x000fea0003800200 */
.L_x_4521:
        /* <DEDUP_REMOVED lines=46> */
.L_x_4530:
[----:B------:R-:W-:Y:S05]  /*e45e0*/  BSYNC.RECONVERGENT B3 ;  /* 0x0000000000037941 */ /* 0x000fea0003800200 */
.L_x_4529:
        /* <DEDUP_REMOVED lines=37> */
.L_x_4532:
[----:B------:R-:W-:Y:S05]  /*e4840*/  BSYNC.RECONVERGENT B3 ;  /* 0x0000000000037941 */ /* 0x000fea0003800200 */
.L_x_4531:
[----:B------:R-:W-:-:S06]  /*e4850*/  DSETP.GEU.AND P0, PT, R176, R20, PT ;  /* 0x00000014b000722a */ /* 0x000fcc0003f0e000 */
[----:B------:R-:W-:Y:S02]  /*e4860*/  FSEL R194, R194, R126, !P0 ;  /* 0x0000007ec2c27208 */ /* 0x000fe40004000000 */
[----:B------:R-:W-:Y:S02]  /*e4870*/  FSEL R195, R195, R127, !P0 ;  /* 0x0000007fc3c37208 */ /* 0x000fe40004000000 */
[----:B------:R-:W-:Y:S02]  /*e4880*/  FSEL R198, R198, R124, !P0 ;  /* 0x0000007cc6c67208 */ /* 0x000fe40004000000 */
[----:B------:R-:W-:Y:S02]  /*e4890*/  FSEL R199, R199, R125, !P0 ;  /* 0x0000007dc7c77208 */ /* 0x000fe40004000000 */
[----:B------:R-:W-:Y:S02]  /*e48a0*/  FSEL R20, R20, R176, !P0 ;  /* 0x000000b014147208 */ /* 0x000fe40004000000 */
[----:B------:R-:W-:-:S07]  /*e48b0*/  FSEL R21, R21, R177, !P0 ;  /* 0x000000b115157208 */ /* 0x000fce0004000000 */
.L_x_4528:
[----:B------:R-:W-:Y:S05]  /*e48c0*/  BSYNC.RECONVERGENT B0 ;  /* 0x0000000000007941 */ /* 0x000fea0003800200 */
.L_x_4527:
        /* <DEDUP_REMOVED lines=48> */
.L_x_4536:
[----:B------:R-:W-:Y:S05]  /*e4bd0*/  BSYNC.RECONVERGENT B3 ;  /* 0x0000000000037941 */ /* 0x000fea0003800200 */
.L_x_4535:
        /* <DEDUP_REMOVED lines=35> */
.L_x_4538:
[----:B------:R-:W-:Y:S05]  /*e4e10*/  BSYNC.RECONVERGENT B3 ;  /* 0x0000000000037941 */ /* 0x000fea0003800200 */
.L_x_4537:
[----:B------:R-:W-:-:S06]  /*e4e20*/  DSETP.GEU.AND P0, PT, R174, R20, PT ;  /* 0x00000014ae00722a */ /* 0x000fcc0003f0e000 */
[----:B------:R-:W-:Y:S02]  /*e4e30*/  FSEL R124, R124, R194, !P0 ;  /* 0x000000c27c7c7208 */ /* 0x000fe40004000000 */
[----:B------:R-:W-:Y:S02]  /*e4e40*/  FSEL R125, R125, R195, !P0 ;  /* 0x000000c37d7d7208 */ /* 0x000fe40004000000 */
[----:B------:R-:W-:Y:S02]  /*e4e50*/  FSEL R126, R126, R198, !P0 ;  /* 0x000000c67e7e7208 */ /* 0x000fe40004000000 */
[----:B------:R-:W-:Y:S02]  /*e4e60*/  FSEL R127, R127, R199, !P0 ;  /* 0x000000c77f7f7208 */ /* 0x000fe40004000000 */
[----:B------:R-:W-:Y:S02]  /*e4e70*/  FSEL R20, R20, R174, !P0 ;  /* 0x000000ae14147208 */ /* 0x000fe40004000000 */
[----:B------:R-:W-:-:S07]  /*e4e80*/  FSEL R21, R21, R175, !P0 ;  /* 0x000000af15157208 */ /* 0x000fce0004000000 */
.L_x_4534:
[----:B------:R-:W-:Y:S05]  /*e4e90*/  BSYNC.RECONVERGENT B0 ;  /* 0x0000000000007941 */ /* 0x000fea0003800200 */
.L_x_4533:
        /* <DEDUP_REMOVED lines=34> */
.L_x_4540:
[----:B------:R-:W-:Y:S05]  /*e50c0*/  BSYNC.RECONVERGENT B0 ;  /* 0x0000000000007941 */ /* 0x000fea0003800200 */
.L_x_4539:
[----:B------:R-:W-:-:S06]  /*e50d0*/  DSETP.GEU.AND P0, PT, R20, R174, PT ;  /* 0x000000ae1400722a */ /* 0x000fcc0003f0e000 */
[----:B------:R-:W-:Y:S02]  /*e50e0*/  FSEL R192, R192, R124, !P0 ;  /* 0x0000007cc0c07208 */ /* 0x000fe40004000000 */
[----:B------:R-:W-:Y:S02]  /*e50f0*/  FSEL R188, R188, R126, !P0 ;  /* 0x0000007ebcbc7208 */ /* 0x000fe40004000000 */
[----:B------:R-:W-:Y:S02]  /*e5100*/  FSEL R124, R193, R125, !P0 ;  /* 0x0000007dc17c7208 */ /* 0x000fe40004000000 */
[----:B------:R-:W-:-:S03]  /*e5110*/  FSEL R126, R189, R127, !P0 ;  /* 0x0000007fbd7e7208 */ /* 0x000fc60004000000 */
[----:B------:R-:W-:Y:S01]  /*e5120*/  IMAD.MOV.U32 R193, RZ, RZ, R124 ;  /* 0x000000ffffc17224 */ /* 0x000fe200078e007c */
[----:B------:R-:W-:-:S07]  /*e5130*/  MOV R189, R126 ;  /* 0x0000007e00bd7202 */ /* 0x000fce0000000f00 */
.L_x_4520:
[----:B------:R-:W-:Y:S05]  /*e5140*/  BSYNC.RECONVERGENT B1 ;  /* 0x0000000000017941 */ /* 0x000fea0003800200 */
.L_x_4519:
        /* <DEDUP_REMOVED lines=40> */
.L_x_4542:
[----:B------:R-:W-:Y:S05]  /*e53d0*/  BSYNC.RECONVERGENT B0 ;  /* 0x0000000000007941 */ /* 0x000fea0003800200 */
.L_x_4541:
        /* <DEDUP_REMOVED lines=13> */
.L_x_4518:
[----:B------:R-:W-:Y:S05]  /*e54b0*/  BSYNC.RECONVERGENT B2 ;  /* 0x0000000000027941 */ /* 0x000fea0003800200 */
.L_x_4517:
        /* <DEDUP_REMOVED lines=117> */
.L_x_4549:
[----:B------:R-:W-:Y:S05]  /*e5c10*/  BSYNC.RECONVERGENT B2 ;  /* 0x0000000000027941 */ /* 0x000fea0003800200 */
.L_x_4548:
        /* <DEDUP_REMOVED lines=33> */
.L_x_4551:
[----:B------:R-:W-:Y:S05]  /*e5e30*/  BSYNC.RECONVERGENT B2 ;  /* 0x0000000000027941 */ /* 0x000fea0003800200 */
.L_x_4550:
[----:B------:R-:W-:-:S06]  /*e5e40*/  DSETP.GEU.AND P2, PT, R190, R22, PT ;  /* 0x00000016be00722a */ /* 0x000fcc0003f4e000 */
[----:B------:R-:W-:Y:S02]  /*e5e50*/  FSEL R186, R186, R194, !P2 ;  /* 0x000000c2baba7208 */ /* 0x000fe40005000000 */
[----:B------:R-:W-:Y:S02]  /*e5e60*/  FSEL R187, R187, R195, !P2 ;  /* 0x000000c3bbbb7208 */ /* 0x000fe40005000000 */
[----:B------:R-:W-:Y:S02]  /*e5e70*/  FSEL R22, R22, R190, !P2 ;  /* 0x000000be16167208 */ /* 0x000fe40005000000 */
[----:B------:R-:W-:Y:S02]  /*e5e80*/  FSEL R23, R23, R191, !P2 ;  /* 0x000000bf17177208 */ /* 0x000fe40005000000 */
[----:B------:R-:W-:Y:S02]  /*e5e90*/  FSEL R188, R188, R192, !P2 ;  /* 0x000000c0bcbc7208 */ /* 0x000fe40005000000 */
[----:B------:R-:W-:-:S07]  /*e5ea0*/  FSEL R189, R189, R193, !P2 ;  /* 0x000000c1bdbd7208 */ /* 0x000fce0005000000 */
.L_x_4547:
[----:B------:R-:W-:Y:S05]  /*e5eb0*/  BSYNC.RECONVERGENT B0 ;  /* 0x0000000000007941 */ /* 0x000fea0003800200 */
.L_x_4546:
        /* <DEDUP_REMOVED lines=46> */
.L_x_4555:
[----:B------:R-:W-:Y:S05]  /*e61a0*/  BSYNC.RECONVERGENT B2 ;  /* 0x0000000000027941 */ /* 0x000fea0003800200 */
.L_x_4554:
        /* <DEDUP_REMOVED lines=35> */
.L_x_4557:
[----:B------:R-:W-:Y:S05]  /*e63e0*/  BSYNC.RECONVERGENT B2 ;  /* 0x0000000000027941 */ /* 0x000fea0003800200 */
.L_x_4556:
[----:B------:R-:W-:-:S06]  /*e63f0*/  DSETP.GEU.AND P1, PT, R174, R22, PT ;  /* 0x00000016ae00722a */ /* 0x000fcc0003f2e000 */
[----:B------:R-:W-:Y:S02]  /*e6400*/  FSEL R194, R194, R186, !P1 ;  /* 0x000000bac2c27208 */ /* 0x000fe40004800000 */
[----:B------:R-:W-:Y:S02]  /*e6410*/  FSEL R195, R195, R187, !P1 ;  /* 0x000000bbc3c37208 */ /* 0x000fe40004800000 */
[----:B------:R-:W-:Y:S02]  /*e6420*/  FSEL R192, R192, R188, !P1 ;  /* 0x000000bcc0c07208 */ /* 0x000fe40004800000 */
[----:B------:R-:W-:Y:S02]  /*e6430*/  FSEL R193, R193, R189, !P1 ;  /* 0x000000bdc1c17208 */ /* 0x000fe40004800000 */
[----:B------:R-:W-:Y:S02]  /*e6440*/  FSEL R22, R22, R174, !P1 ;  /* 0x000000ae16167208 */ /* 0x000fe40004800000 */
[----:B------:R-:W-:-:S07]  /*e6450*/  FSEL R23, R23, R175, !P1 ;  /* 0x000000af17177208 */ /* 0x000fce0004800000 */
.L_x_4553:
[----:B------:R-:W-:Y:S05]  /*e6460*/  BSYNC.RECONVERGENT B0 ;  /* 0x0000000000007941 */ /* 0x000fea0003800200 */
.L_x_4552:
        /* <DEDUP_REMOVED lines=48> */
.L_x_4561:
[----:B------:R-:W-:Y:S05]  /*e6770*/  BSYNC.RECONVERGENT B2 ;  /* 0x0000000000027941 */ /* 0x000fea0003800200 */
.L_x_4560:
        /* <DEDUP_REMOVED lines=37> */
.L_x_4563:
[----:B------:R-:W-:Y:S05]  /*e69d0*/  BSYNC.RECONVERGENT B2 ;  /* 0x0000000000027941 */ /* 0x000fea0003800200 */
.L_x_4562:
[----:B------:R-:W-:-:S06]  /*e69e0*/  DSETP.GEU.AND P1, PT, R176, R22, PT ;  /* 0x00000016b000722a */ /* 0x000fcc0003f2e000 */
[----:B------:R-:W-:Y:S02]  /*e69f0*/  FSEL R128, R128, R194, !P1 ;  /* 0x000000c280807208 */ /* 0x000fe40004800000 */
[----:B------:R-:W-:Y:S02]  /*e6a00*/  FSEL R129, R129, R195, !P1 ;  /* 0x000000c381817208 */ /* 0x000fe40004800000 */
[----:B------:R-:W-:Y:S02]  /*e6a10*/  FSEL R120, R120, R192, !P1 ;  /* 0x000000c078787208 */ /* 0x000fe40004800000 */
[----:B------:R-:W-:Y:S02]  /*e6a20*/  FSEL R121, R121, R193, !P1 ;  /* 0x000000c179797208 */ /* 0x000fe40004800000 */
[----:B------:R-:W-:Y:S02]  /*e6a30*/  FSEL R22, R22, R176, !P1 ;  /* 0x000000b016167208 */ /* 0x000fe40004800000 */
[----:B------:R-:W-:-:S07]  /*e6a40*/  FSEL R23, R23, R177, !P1 ;  /* 0x000000b117177208 */ /* 0x000fce0004800000 */
.L_x_4559:
[----:B------:R-:W-:Y:S05]  /*e6a50*/  BSYNC.RECONVERGENT B0 ;  /* 0x0000000000007941 */ /* 0x000fea0003800200 */
.L_x_4558:
        /* <DEDUP_REMOVED lines=36> */
.L_x_4565:
[----:B------:R-:W-:Y:S05]  /*e6ca0*/  BSYNC.RECONVERGENT B0 ;  /* 0x0000000000007941 */ /* 0x000fea0003800200 */
.L_x_4564:
[----:B------:R-:W-:-:S06]  /*e6cb0*/  DSETP.GEU.AND P1, PT, R22, R176, PT ;  /* 0x000000b01600722a */ /* 0x000fcc0003f2e000 */
[----:B------:R-:W-:Y:S02]  /*e6cc0*/  FSEL R124, R124, R120, !P1 ;  /* 0x000000787c7c7208 */ /* 0x000fe40004800000 */
[----:B------:R-:W-:Y:S02]  /*e6cd0*/  FSEL R120, R125, R121, !P1 ;  /* 0x000000797d787208 */ /* 0x000fe40004800000 */
[----:B------:R-:W-:Y:S02]  /*e6ce0*/  FSEL R126, R126, R128, !P1 ;  /* 0x000000807e7e7208 */ /* 0x000fe40004800000 */
[----:B------:R-:W-:Y:S01]  /*e6cf0*/  FSEL R127, R127, R129, !P1 ;  /* 0x000000817f7f7208 */ /* 0x000fe20004800000 */
[----:B------:R-:W-:-:S07]  /*e6d00*/  IMAD.MOV.U32 R125, RZ, RZ, R120 ;  /* 0x000000ffff7d7224 */ /* 0x000fce00078e0078 */
.L_x_4545:
[----:B------:R-:W-:Y:S05]  /*e6d10*/  BSYNC.RECONVERGENT B1 ;  /* 0x0000000000017941 */ /* 0x000fea0003800200 */
.L_x_4544:
        /* <DEDUP_REMOVED lines=12> */
.L_x_4570:
        /* <DEDUP_REMOVED lines=9> */
.L_x_4569:
[----:B------:R-:W-:Y:S05]  /*e6e70*/  BSYNC.RECONVERGENT B1 ;  /* 0x0000000000017941 */ /* 0x000fea0003800200 */
.L_x_4568:
        /* <DEDUP_REMOVED lines=24> */
.L_x_4567:
[----:B------:R-:W-:Y:S05]  /*e7000*/  BSYNC.RECONVERGENT B0 ;  /* 0x0000000000007941 */ /* 0x000fea0003800200 */
.L_x_4566:
        /* <DEDUP_REMOVED lines=11> */
.L_x_4575:
        /* <DEDUP_REMOVED lines=21> */
.L_x_4574:
[----:B------:R-:W-:Y:S05]  /*e7210*/  BSYNC.RECONVERGENT B1 ;  /* 0x0000000000017941 */ /* 0x000fea0003800200 */
.L_x_4573:
        /* <DEDUP_REMOVED lines=17> */
.L_x_4577:
[----:B------:R-:W-:Y:S05]  /*e7330*/  BSYNC.RECONVERGENT B1 ;  /* 0x0000000000017941 */ /* 0x000fea0003800200 */
.L_x_4576:
        /* <DEDUP_REMOVED lines=18> */
.L_x_4572:
[----:B------:R-:W-:Y:S05]  /*e7460*/  BSYNC.RECONVERGENT B0 ;  /* 0x0000000000007941 */ /* 0x000fea0003800200 */
.L_x_4571:
        /* <DEDUP_REMOVED lines=18> */
.L_x_4627:
[----:B------:R-:W-:-:S05]  /*e7590*/  IMAD.IADD R173, R1, 0x1, R122 ;  /* 0x0000000101ad7824 */ /* 0x000fca00078e027a */
        /* <DEDUP_REMOVED lines=20> */
.L_x_4582:
        /* <DEDUP_REMOVED lines=88> */
.L_x_4588:
[----:B------:R-:W-:Y:S05]  /*e7c60*/  BSYNC.RECONVERGENT B2 ;  /* 0x0000000000027941 */ /* 0x000fea0003800200 */
.L_x_4587:
        /* <DEDUP_REMOVED lines=32> */
.L_x_4591:
[----:B------:R-:W-:Y:S05]  /*e7e70*/  BSYNC.RECONVERGENT B2 ;  /* 0x0000000000027941 */ /* 0x000fea0003800200 */
.L_x_4590:
        /* <DEDUP_REMOVED lines=13> */
.L_x_4586:
        /* <DEDUP_REMOVED lines=38> */
.L_x_4593:
[----:B------:R-:W-:Y:S05]  /*e81b0*/  BSYNC.RECONVERGENT B2 ;  /* 0x0000000000027941 */ /* 0x000fea0003800200 */
.L_x_4592:
        /* <DEDUP_REMOVED lines=34> */
.L_x_4595:
[----:B------:R-:W-:Y:S05]  /*e83e0*/  BSYNC.RECONVERGENT B2 ;  /* 0x0000000000027941 */ /* 0x000fea0003800200 */
.L_x_4594:
        /* <DEDUP_REMOVED lines=13> */
.L_x_4585:
        /* <DEDUP_REMOVED lines=48> */
.L_x_4597:
[----:B------:R-:W-:Y:S05]  /*e87c0*/  BSYNC.RECONVERGENT B2 ;  /* 0x0000000000027941 */ /* 0x000fea0003800200 */
.L_x_4596:
        /* <DEDUP_REMOVED lines=34> */
.L_x_4599:
[----:B------:R-:W-:Y:S05]  /*e89f0*/  BSYNC.RECONVERGENT B2 ;  /* 0x0000000000027941 */ /* 0x000fea0003800200 */
.L_x_4598:
        /* <DEDUP_REMOVED lines=12> */
.L_x_4589:
[----:B------:R-:W-:Y:S05]  /*e8ac0*/  BSYNC.RECONVERGENT B0 ;  /* 0x0000000000007941 */ /* 0x000fea0003800200 */
.L_x_4584:
        /* <DEDUP_REMOVED lines=36> */
.L_x_4601:
[----:B------:R-:W-:Y:S05]  /*e8d10*/  BSYNC.RECONVERGENT B0 ;  /* 0x0000000000007941 */ /* 0x000fea0003800200 */
.L_x_4600:
[----:B------:R-:W2:Y:S02]  /*e8d20*/  LDL.64 R130, [R1+0x7d90] ;  /* 0x007d900001827983 */ /* 0x000ea40000100a00 */
[----:B--2---:R-:W-:-:S06]  /*e8d30*/  DSETP.GEU.AND P2, PT, R130, R176, PT ;  /* 0x000000b08200722a */ /* 0x004fcc0003f4e000 */
[----:B------:R-:W-:Y:S02]  /*e8d40*/  FSEL R128, R128, R192, !P2 ;  /* 0x000000c080807208 */ /* 0x000fe40005000000 */
[----:B------:R-:W-:Y:S02]  /*e8d50*/  FSEL R129, R129, R193, !P2 ;  /* 0x000000c181817208 */ /* 0x000fe40005000000 */
[----:B------:R-:W-:Y:S02]  /*e8d60*/  FSEL R120, R120, R188, !P2 ;  /* 0x000000bc78787208 */ /* 0x000fe40005000000 */
[----:B------:R-:W-:-:S07]  /*e8d70*/  FSEL R121, R121, R189, !P2 ;  /* 0x000000bd79797208 */ /* 0x000fce0005000000 */
.L_x_4583:
[----:B------:R-:W-:Y:S05]  /*e8d80*/  BSYNC.RECONVERGENT B1 ;  /* 0x0000000000017941 */ /* 0x000fea0003800200 */
.L_x_4581:
[----:B------:R-:W-:Y:S01]  /*e8d90*/  IADD3 R131, PT, PT, R122, -0x1, RZ ;  /* 0xffffffff7a837810 */ /* 0x000fe20007ffe0ff */
[----:B------:R-:W-:Y:S02]  /*e8da0*/  VIADD R130, R123, 0xffffffff ;  /* 0xffffffff7b827836 */ /* 0x000fe40000000000 */
        /* <DEDUP_REMOVED lines=40> */
.L_x_4603:
[----:B------:R-:W-:Y:S05]  /*e9030*/  BSYNC.RELIABLE B0 ;  /* 0x0000000000007941 */ /* 0x000fea0003800100 */
.L_x_4602:
        /* <DEDUP_REMOVED lines=9> */
[----:B------:R-:W2:Y:S03]  /*e90d0*/  LDC.64 R190, c[0x0][0x468] ;  /* 0x00011a00ffbe7b82 */ /* 0x000ea60000000a00 */
[----:B------:R-:W4:Y:S04]  /*e90e0*/  LDL.U8 R129, [R129+0x27d8] ;  /* 0x0027d80081817983 */ /* 0x000f280000100000 */
[----:B------:R-:W5:Y:S04]  /*e90f0*/  LDL.U8 R128, [R128+0x27f3] ;  /* 0x0027f30080807983 */ /* 0x000f680000100000 */
[----:B------:R-:W3:Y:S01]  /*e9100*/  LDL.S8 R176, [R176+0x27f3] ;  /* 0x0027f300b0b07983 */ /* 0x000ee20000100200 */
[----:B------:R-:W-:Y:S01]  /*e9110*/  VIADD R188, R123, 0xfffffffe ;  /* 0xfffffffe7bbc7836 */ /* 0x000fe20000000000 */
[----:B------:R-:W-:Y:S01]  /*e9120*/  UMOV UR10, 0x57d19 ;  /* 0x00057d19000a7882 */ /* 0x000fe20000000000 */
[----:B----4-:R-:W-:-:S02]  /*e9130*/  PRMT R129, R194, 0x3340, R129 ;  /* 0x00003340c2817816 */ /* 0x010fc40000000081 */
        /* <DEDUP_REMOVED lines=31> */
.L_x_4606:
[----:B------:R-:W-:Y:S05]  /*e9330*/  BSYNC.RECONVERGENT B0 ;  /* 0x0000000000007941 */ /* 0x000fea0003800200 */
.L_x_4605:
[----:B------:R-:W-:Y:S04]  /*e9340*/  BSSY.RECONVERGENT B2, `(.L_x_4607) ;  /* 0x000015f000027945 */ /* 0x000fe80003800200 */
[----:B------:R-:W-:Y:S05]  /*e9350*/  @!P2 BRA `(.L_x_4608) ;  /* 0x000000140074a947 */ /* 0x000fea0003800000 */
[----:B------:R-:W-:-:S07]  /*e9360*/  IMAD.MOV.U32 R203, RZ, RZ, 0x3 ;  /* 0x00000003ffcb7424 */ /* 0x000fce00078e00ff */
.L_x_4626:
        /* <DEDUP_REMOVED lines=23> */
[----:B--2---:R-:W-:-:S04]  /*e94e0*/  IMAD.WIDE R130, R120, 0x8, R186 ;  /* 0x0000000878827825 */ /* 0x004fc800078e02ba */
[----:B------:R-:W-:Y:S01]  /*e94f0*/  IMAD.WIDE.U32 R186, R120, 0x8, R186 ;  /* 0x0000000878ba7825 */ /* 0x000fe200078e00ba */
[----:B----4-:R-:W-:Y:S01]  /*e9500*/  DADD R188, R128, -UR10 ;  /* 0x8000000a80bc7e29 */ /* 0x010fe20008000000 */
[----:B------:R-:W-:Y:S01]  /*e9510*/  UMOV UR10, 0x3a29c77a ;  /* 0x3a29c77a000a7882 */ /* 0x000fe20000000000 */
[----:B------:R-:W-:-:S06]  /*e9520*/  UMOV UR11, 0x3fffcb92 ;  /* 0x3fffcb92000b7882 */ /* 0x000fcc0000000000 */
[----:B------:R-:W-:-:S11]  /*e9530*/  DFMA R188, R180, UR10, R188 ;  /* 0x0000000ab4bc7c2b */ /* 0x000fd600080000bc */
.L_x_4625:
        /* <DEDUP_REMOVED lines=70> */
.L_x_4613:
        /* <DEDUP_REMOVED lines=71> */
.L_x_4616:
[----:B------:R-:W-:Y:S05]  /*e9e10*/  BSYNC.RECONVERGENT B5 ;  /* 0x0000000000057941 */ /* 0x000fea0003800200 */
.L_x_4615:
        /* <DEDUP_REMOVED lines=26> */
.L_x_4618:
[----:B------:R-:W-:Y:S05]  /*e9fc0*/  BSYNC.RECONVERGENT B5 ;  /* 0x0000000000057941 */ /* 0x000fea0003800200 */
.L_x_4617:
[----:B------:R-:W-:-:S06]  /*e9fd0*/  DSETP.GE.AND P2, PT, R120, R176, PT ;  /* 0x000000b07800722a */ /* 0x000fcc0003f46000 */
[----:B------:R-:W-:Y:S02]  /*e9fe0*/  FSEL R120, R194, RZ, P2 ;  /* 0x000000ffc2787208 */ /* 0x000fe40001000000 */
[----:B------:R-:W-:Y:S02]  /*e9ff0*/  FSEL R121, R195, +QNAN , P2 ;  /* 0x7ff00000c3797808 */ /* 0x000fe40001000000 */
[----:B------:R-:W-:Y:S02]  /*ea000*/  FSEL R176, R192, RZ, P2 ;  /* 0x000000ffc0b07208 */ /* 0x000fe40001000000 */
[----:B------:R-:W-:Y:S01]  /*ea010*/  FSEL R177, R193, -1.875, P2 ;  /* 0xbff00000c1b17808 */ /* 0x000fe20001000000 */
[----:B------:R-:W-:Y:S06]  /*ea020*/  BRA `(.L_x_4614) ;  /* 0x00000004005c7947 */ /* 0x000fec0003800000 */
.L_x_4612:
        /* <DEDUP_REMOVED lines=44> */
.L_x_4619:
        /* <DEDUP_REMOVED lines=27> */
.L_x_4621:
[----:B------:R-:W-:Y:S05]  /*ea4a0*/  BSYNC.RECONVERGENT B5 ;  /* 0x0000000000057941 */ /* 0x000fea0003800200 */
.L_x_4620:
        /* <DEDUP_REMOVED lines=15> */
.L_x_4614:
[----:B------:R-:W-:Y:S05]  /*ea5a0*/  BSYNC.RECONVERGENT B0 ;  /* 0x0000000000007941 */ /* 0x000fea0003800200 */
.L_x_4611:
        /* <DEDUP_REMOVED lines=33> */
.L_x_4623:
[----:B------:R-:W-:-:S13]  /*ea7c0*/  ISETP.GT.AND P2, PT, R202, 0x1, PT ;  /* 0x00000001ca00780c */ /* 0x000fda0003f44270 */
[----:B------:R-:W-:Y:S05]  /*ea7d0*/  @!P2 BREAK.RELIABLE B0 ;  /* 0x000000000000a942 */ /* 0x000fea0003800100 */
[----:B------:R-:W-:Y:S05]  /*ea7e0*/  @!P2 BRA `(.L_x_4610) ;  /* 0x000000000040a947 */ /* 0x000fea0003800000 */
[----:B------:R-:W-:Y:S05]  /*ea7f0*/  BSYNC.RELIABLE B0 ;  /* 0x0000000000007941 */ /* 0x000fea0003800100 */
.L_x_4622:
[----:B------:R-:W-:Y:S02]  /*ea800*/  VIADD R199, R199, 0x1 ;  /* 0x00000001c7c77836 */ /* 0x000fe40000000000 */
[----:B------:R-:W-:-:S03]  /*ea810*/  VIADD R202, R202, 0xffffffff ;  /* 0xffffffffcaca7836 */ /* 0x000fc60000000000 */
[----:B------:R-:W-:-:S13]  /*ea820*/  ISETP.GE.AND P2, PT, R199, R123, PT ;  /* 0x0000007bc700720c */ /* 0x000fda0003f46270 */
[----:B------:R-:W-:Y:S05]  /*ea830*/  @!P2 BRA `(.L_x_4625) ;  /* 0xffffffec0040a947 */ /* 0x000fea000383ffff */
[----:B------:R-:W-:Y:S05]  /*ea840*/  BRA `(.L_x_4610) ;  /* 0x0000000000287947 */ /* 0x000fea0003800000 */
.L_x_4624:
        /* <DEDUP_REMOVED lines=10> */
.L_x_4610:
[----:B------:R-:W-:Y:S05]  /*ea8f0*/  BSYNC.RECONVERGENT B1 ;  /* 0x0000000000017941 */ /* 0x000fea0003800200 */
.L_x_4609:
[C---:B------:R-:W-:Y:S01]  /*ea900*/  ISETP.LT.U32.AND P2, PT, R203.reuse, 0x20, PT ;  /* 0x00000020cb00780c */ /* 0x040fe20003f41070 */
[----:B------:R-:W-:-:S12]  /*ea910*/  VIADD R203, R203, 0x1 ;  /* 0x00000001cbcb7836 */ /* 0x000fd80000000000 */
[----:B------:R-:W-:Y:S05]  /*ea920*/  @P3 BRA P2, `(.L_x_4626) ;  /* 0xffffffe800903947 */ /* 0x000fea000103ffff */
.L_x_4608:
[----:B------:R-:W-:Y:S05]  /*ea930*/  BSYNC.RECONVERGENT B2 ;  /* 0x0000000000027941 */ /* 0x000fea0003800200 */
.L_x_4607:
[----:B------:R-:W-:-:S06]  /*ea940*/  IMAD.IADD R199, R1, 0x1, R123 ;  /* 0x0000000101c77824 */ /* 0x000fcc00078e027b */
[----:B------:R-:W5:Y:S01]  /*ea950*/  LDL.U8 R199, [R199+0x27f3] ;  /* 0x0027f300c7c77983 */ /* 0x000f620000100000 */
[----:B------:R-:W-:Y:S05]  /*ea960*/  BRA `(.L_x_4627) ;  /* 0xffffffcc00087947 */ /* 0x000fea000383ffff */
.L_x_4604:
[----:B------:R-:W-:Y:S05]  /*ea970*/  BSYNC.RECONVERGENT B3 ;  /* 0x0000000000037941 */ /* 0x000fea0003800200 */
.L_x_4580:
[----:B------:R-:W-:Y:S01]  /*ea980*/  IADD3 R120, PT, PT, R1, 0x1388, RZ ;  /* 0x0000138801787810 */ /* 0x000fe20007ffe0ff */
[----:B------:R-:W2:Y:S04]  /*ea990*/  LDL.64 R174, [R179] ;  /* 0x00000000b3ae7983 */ /* 0x000ea80000100a00 */
        /* <DEDUP_REMOVED lines=22> */
.L_x_4634:
        /* <DEDUP_REMOVED lines=23> */
[----:B------:R-:W-:-:S04]  /*eac70*/  ISETP.GT.AND P1, PT, R130, RZ, PT ;  /* 0x000000ff8200720c */ /* 0x000fc80003f24270 */
[----:B------:R-:W-:Y:S01]  /*eac80*/  IADD3 R129, PT, PT, R128, 0x1, RZ ;  /* 0x0000000180817810 */ /* 0x000fe20007ffe0ff */
        /* <DEDUP_REMOVED lines=32> */
.L_x_4633:
[----:B------:R-:W-:Y:S05]  /*eae90*/  BSYNC.RECONVERGENT B2 ;  /* 0x0000000000027941 */ /* 0x000fea0003800200 */
.L_x_4632:
        /* <DEDUP_REMOVED lines=35> */
.L_x_4636:
[----:B------:R-:W-:Y:S05]  /*eb0d0*/  BSYNC.RECONVERGENT B2 ;  /* 0x0000000000027941 */ /* 0x000fea0003800200 */
.L_x_4635:
[----:B------:R-:W-:Y:S05]  /*eb0e0*/  @!P0 BRA `(.L_x_4631) ;  /* 0x0000000000a08947 */ /* 0x000fea0003800000 */
[----:B------:R-:W-:Y:S01]  /*eb0f0*/  ISETP.GE.U32.AND P0, PT, R129, 0x4, PT ;  /* 0x000000048100780c */ /* 0x000fe20003f06070 */
[----:B------:R-:W-:Y:S01]  /*eb100*/  BSSY.RECONVERGENT B2, `(.L_x_4637) ;  /* 0x0000013000027945 */ /* 0x000fe20003800200 */
[----:B------:R-:W-:-:S04]  /*eb110*/  LOP3.LUT R178, R178, 0x3, RZ, 0xc0, !PT ;  /* 0x00000003b2b27812 */ /* 0x000fc800078ec0ff */
[----:B------:R-:W-:-:S07]  /*eb120*/  ISETP.NE.AND P1, PT, R178, RZ, PT ;  /* 0x000000ffb200720c */ /* 0x000fce0003f25270 */
[----:B------:R-:W-:Y:S06]  /*eb130*/  @!P0 BRA `(.L_x_4638) ;  /* 0x00000000003c8947 */ /* 0x000fec0003800000 */
[----:B------:R-:W-:-:S06]  /*eb140*/  LEA R120, R173, R130, 0x2 ;  /* 0x00000082ad787211 */ /* 0x000fcc00078e10ff */
        /* <DEDUP_REMOVED lines=14> */
.L_x_4638:
[----:B------:R-:W-:Y:S05]  /*eb230*/  BSYNC.RECONVERGENT B2 ;  /* 0x0000000000027941 */ /* 0x000fea0003800200 */
.L_x_4637:
        /* <DEDUP_REMOVED lines=19> */
.L_x_4631:
[----:B------:R-:W-:Y:S05]  /*eb370*/  BSYNC.RECONVERGENT B1 ;  /* 0x0000000000017941 */ /* 0x000fea0003800200 */
.L_x_4630:
        /* <DEDUP_REMOVED lines=9> */
[----:B------:R-:W-:Y:S02]  /*eb410*/  LOP3.LUT R121, R172, 0x7ffffff0, RZ, 0xc0, !PT ;  /* 0x7ffffff0ac797812 */ /* 0x000fe400078ec0ff */
[----:B------:R-:W-:-:S07]  /*eb420*/  MOV R122, RZ ;  /* 0x000000ff007a7202 */ /* 0x000fce0000000f00 */
.L_x_4643:
        /* <DEDUP_REMOVED lines=47> */
[----:B-----5:R-:W-:-:S04]  /*eb720*/  ISETP.GT.AND P1, PT, R128, RZ, PT ;  /* 0x000000ff8000720c */ /* 0x020fc80003f24270 */
[----:B------:R-:W-:-:S03]  /*eb730*/  IADD3 R126, PT, PT, R123, 0x1, RZ ;  /* 0x000000017b7e7810 */ /* 0x000fc60007ffe0ff */
        /* <DEDUP_REMOVED lines=20> */
.L_x_4642:
[----:B------:R-:W-:Y:S05]  /*eb880*/  BSYNC.RECONVERGENT B2 ;  /* 0x0000000000027941 */ /* 0x000fea0003800200 */
.L_x_4641:
        /* <DEDUP_REMOVED lines=24> */
[----:B---3--:R-:W-:-:S04]  /*eba10*/  ISETP.GT.AND P2, PT, R124, RZ, PT ;  /* 0x000000ff7c00720c */ /* 0x008fc80003f44270 */
[----:B------:R-:W-:Y:S01]  /*eba20*/  IADD3 R122, PT, PT, R123, 0x1, RZ ;  /* 0x000000017b7a7810 */ /* 0x000fe20007ffe0ff */
        /* <DEDUP_REMOVED lines=15> */
.L_x_4645:
[----:B------:R-:W-:Y:S05]  /*ebb20*/  BSYNC.RECONVERGENT B2 ;  /* 0x0000000000027941 */ /* 0x000fea0003800200 */
.L_x_4644:
        /* <DEDUP_REMOVED lines=22> */
[C---:B------:R-:W-:Y:S02]  /*ebc90*/  VIADD R128, R120.reuse, 0x1 ;  /* 0x0000000178807836 */ /* 0x040fe40000000000 */
[----:B------:R-:W-:-:S07]  /*ebca0*/  @!P2 IADD3 R128, PT, PT, R120, RZ, RZ ;  /* 0x000000ff7880a210 */ /* 0x000fce0007ffe0ff */
.L_x_4647:
[----:B------:R-:W-:Y:S05]  /*ebcb0*/  BSYNC.RECONVERGENT B2 ;  /* 0x0000000000027941 */ /* 0x000fea0003800200 */
.L_x_4646:
        /* <DEDUP_REMOVED lines=20> */
.L_x_4640:
[----:B------:R-:W-:Y:S05]  /*ebe00*/  BSYNC.RECONVERGENT B1 ;  /* 0x0000000000017941 */ /* 0x000fea0003800200 */
.L_x_4639:
        /* <DEDUP_REMOVED lines=36> */
.L_x_4649:
[----:B------:R-:W-:Y:S05]  /*ec050*/  BSYNC.RECONVERGENT B1 ;  /* 0x0000000000017941 */ /* 0x000fea0003800200 */
.L_x_4648:
[----:B------:R-:W-:Y:S01]  /*ec060*/  UMOV UR10, 0x66666666 ;  /* 0x66666666000a7882 */ /* 0x000fe20000000000 */
[----:B------:R-:W-:Y:S01]  /*ec070*/  UMOV UR11, 0x40711266 ;  /* 0x40711266000b7882 */ /* 0x000fe20000000000 */
[----:B------:R-:W-:Y:S01]  /*ec080*/  IMAD.MOV.U32 R122, RZ, RZ, 0x0 ;  /* 0x00000000ff7a7424 */ /* 0x000fe200078e00ff */
[----:B------:R-:W-:Y:S01]  /*ec090*/  DADD R120, R120, -UR10 ;  /* 0x8000000a78787e29 */ /* 0x000fe20008000000 */
[----:B------:R-:W-:-:S07]  /*ec0a0*/  IMAD.MOV.U32 R123, RZ, RZ, 0x40590000 ;  /* 0x40590000ff7b7424 */ /* 0x000fce00078e00ff */
[----:B------:R-:W-:-:S11]  /*ec0b0*/  DFMA R120, R120, R122, 0.5 ;  /* 0x3fe000007878742b */ /* 0x000fd6000000007a */
.L_x_4629:
[----:B------:R-:W-:Y:S05]  /*ec0c0*/  BSYNC.RECONVERGENT B0 ;  /* 0x0000000000007941 */ /* 0x000fea0003800200 */
.L_x_4628:
[----:B------:R-:W2:Y:S01]  /*ec0d0*/  MUFU.RCP64H R123, 100 ;  /* 0x40590000007b7908 */ /* 0x000ea20000001800 */
[----:B------:R-:W-:Y:S01]  /*ec0e0*/  MOV R124, 0x0 ;  /* 0x00000000007c7802 */ /* 0x000fe20000000f00 */
[----:B------:R-:W-:Y:S01]  /*ec0f0*/  IMAD.MOV.U32 R125, RZ, RZ, 0x40590000 ;  /* 0x40590000ff7d7424 */ /* 0x000fe200078e00ff */
[----:B------:R-:W-:Y:S05]  /*ec100*/  BMOV.32.CLEAR RZ, B0 ;  /* 0x0000000000ff7355 */ /* 0x000fea0000100000 */
[----:B------:R-:W-:Y:S01]  /*ec110*/  IMAD.MOV.U32 R122, RZ, RZ, 0x1 ;  /* 0x00000001ff7a7424 */ /* 0x000fe200078e00ff */
[----:B------:R-:W4:Y:S01]  /*ec120*/  F2I.F64.TRUNC R120, R120 ;  /* 0x0000007800787311 */ /* 0x000f22000030d100 */
[----:B------:R-:W-:Y:S04]  /*ec130*/  BSSY.RECONVERGENT B0, `(.L_x_4650) ;  /* 0x0000017000007945 */ /* 0x000fe80003800200 */
[----:B--2---:R-:W-:-:S03]  /*ec140*/  DFMA R126, R122, -R124, 1 ;  /* 0x3ff000007a7e742b */ /* 0x004fc6000000087c */
[----:B----4-:R-:W2:Y:S05]  /*ec150*/  I2F.F64 R120, R120 ;  /* 0x0000007800787312 */ /* 0x010eaa0000201c00 */
        /* <DEDUP_REMOVED lines=20> */
.L_x_4651:
[----:B------:R-:W-:Y:S05]  /*ec2a0*/  BSYNC.RECONVERGENT B0 ;  /* 0x0000000000007941 */ /* 0x000fea0003800200 */
.L_x_4650:
[----:B------:R-:W-:Y:S02]  /*ec2b0*/  IMAD.MOV.U32 R120, RZ, RZ, R122 ;  /* 0x000000ffff787224 */ /* 0x000fe400078e007a */
[----:B------:R-:W-:-:S07]  /*ec2c0*/  IMAD.MOV.U32 R121, RZ, RZ, R123 ;  /* 0x000000ffff797224 */ /* 0x000fce00078e007b */
.L_x_4579:
[----:B------:R-:W-:Y:S05]  /*ec2d0*/  BSYNC.RECONVERGENT B4 ;  /* 0x0000000000047941 */ /* 0x000fea0003800200 */
.L_x_4578:
[----:B------:R-:W-:-:S14]  /*ec2e0*/  DSETP.GT.AND P0, PT, R120, R2, PT ;  /* 0x000000027800722a */ /* 0x000fdc0003f04000 */
[----:B------:R-:W-:Y:S05]  /*ec2f0*/  @P0 BRA `(.L_x_705) ;  /* 0x00000fac00a40947 */ /* 0x000fea0003800000 */
[----:B------:R-:W-:Y:S05]  /*ec300*/  BMOV.32.CLEAR RZ, B0 ;  /* 0x0000000000ff7355 */ /* 0x000fea0000100000 */
[----:B------:R-:W-:Y:S01]  /*ec310*/  BSSY.RECONVERGENT B0, `(.L_x_4652) ;  /* 0x0000009000007945 */ /* 0x000fe20003800200 */
[----:B------:R-:W-:-:S07]  /*ec320*/  IMAD.MOV.U32 R122, RZ, RZ, RZ ;  /* 0x000000ffff7a7224 */ /* 0x000fce00078e00ff */
.L_x_4653:
        /* <DEDUP_REMOVED lines=8> */
.L_x_4652:
        /* <DEDUP_REMOVED lines=12> */
.L_x_4657:
        /* <DEDUP_REMOVED lines=28> */
[----:B------:R-:W-:Y:S02]  /*ec630*/  LOP3.LUT R125, RZ, R120, RZ, 0x33, !PT ;  /* 0x00000078ff7d7212 */ /* 0x000fe400078e33ff */
[----:B------:R-:W-:-:S09]  /*ec640*/  MOV R120, R122 ;  /* 0x0000007a00787202 */ /* 0x000fd20000000f00 */
[----:B------:R-:W-:Y:S05]  /*ec650*/  @P0 BRA `(.L_x_4657) ;  /* 0xfffffffc00840947 */ /* 0x000fea000383ffff */
.L_x_4656:
[----:B------:R-:W-:Y:S01]  /*ec660*/  BSSY.RECONVERGENT B1, `(.L_x_4658) ;  /* 0x0000009000017945 */ /* 0x000fe20003800200 */
[----:B------:R-:W-:-:S07]  /*ec670*/  IMAD.MOV.U32 R122, RZ, RZ, RZ ;  /* 0x000000ffff7a7224 */ /* 0x000fce00078e00ff */
.L_x_4659:
        /* <DEDUP_REMOVED lines=8> */
.L_x_4658:
        /* <DEDUP_REMOVED lines=10> */
.L_x_4661:
        /* <DEDUP_REMOVED lines=31> */
.L_x_4660:
        /* <DEDUP_REMOVED lines=50> */
[----:B------:R-:W-:Y:S01]  /*eccb0*/  MOV R120, 0x3b39803f ;  /* 0x3b39803f00787802 */ /* 0x000fe20000000f00 */
[----:B------:R-:W-:-:S06]  /*eccc0*/  IMAD.MOV.U32 R121, RZ, RZ, 0x3c7abc9e ;  /* 0x3c7abc9eff797424 */ /* 0x000fcc00078e00ff */
[----:B------:R-:W-:-:S08]  /*eccd0*/  DADD R122, R126, -R122 ;  /* 0x000000007e7a7229 */ /* 0x000fd0000000087a */
[----:B------:R-:W-:-:S08]  /*ecce0*/  DFMA R122, R120, -UR10, R122 ;  /* 0x8000000a787a7c2b */ /* 0x000fd0000800007a */
[----:B------:R-:W-:Y:S01]  /*eccf0*/  DADD R180, R180, R122 ;  /* 0x00000000b4b47229 */ /* 0x000fe2000000007a */
[----:B------:R-:W-:Y:S10]  /*ecd00*/  BRA `(.L_x_4662) ;  /* 0x0000000000dc7947 */ /* 0x000ff40003800000 */
.L_x_4655:
        /* <DEDUP_REMOVED lines=55> */
.L_x_4662:
[----:B------:R-:W-:Y:S05]  /*ed080*/  BSYNC.RECONVERGENT B0 ;  /* 0x0000000000007941 */ /* 0x000fea0003800200 */
.L_x_4654:
[----:B------:R-:W-:Y:S05]  /*ed090*/  BMOV.32.CLEAR RZ, B0 ;  /* 0x0000000000ff7355 */ /* 0x000fea0000100000 */
[----:B------:R-:W-:Y:S01]  /*ed0a0*/  BSSY.RECONVERGENT B0, `(.L_x_4663) ;  /* 0x0000009000007945 */ /* 0x000fe20003800200 */
[----:B------:R-:W-:-:S07]  /*ed0b0*/  IMAD.MOV.U32 R122, RZ, RZ, RZ ;  /* 0x000000ffff7a7224 */ /* 0x000fce00078e00ff */
.L_x_4664:
        /* <DEDUP_REMOVED lines=8> */
.L_x_4663:
[----:B------:R-:W-:Y:S05]  /*ed140*/  BMOV.32.CLEAR RZ, B0 ;  /* 0x0000000000ff7355 */ /* 0x000fea0000100000 */
[----:B------:R-:W-:Y:S01]  /*ed150*/  BSSY.RECONVERGENT B0, `(.L_x_4665) ;  /* 0x0000009000007945 */ /* 0x000fe20003800200 */
[----:B------:R-:W-:-:S07]  /*ed160*/  IMAD.MOV.U32 R122, RZ, RZ, RZ ;  /* 0x000000ffff7a7224 */ /* 0x000fce00078e00ff */
.L_x_4666:
        /* <DEDUP_REMOVED lines=8> */
.L_x_4665:
[----:B------:R-:W-:Y:S01]  /*ed1f0*/  ISETP.NE.AND P1, PT, R178, RZ, PT ;  /* 0x000000ffb200720c */ /* 0x000fe20003f25270 */
[----:B------:R-:W-:-:S12]  /*ed200*/  BSSY.RECONVERGENT B1, `(.L_x_4667) ;  /* 0x00000b2000017945 */ /* 0x000fd80003800200 */
[----:B------:R-:W-:Y:S05]  /*ed210*/  @!P1 BRA `(.L_x_4668) ;  /* 0x0000000800c09947 */ /* 0x000fea0003800000 */
[C---:B------:R-:W-:Y:S01]  /*ed220*/  ISETP.GE.U32.AND P0, PT, R178.reuse, 0x4, PT ;  /* 0x00000004b200780c */ /* 0x040fe20003f06070 */
[----:B------:R-:W-:Y:S05]  /*ed230*/  BMOV.32.CLEAR RZ, B0 ;  /* 0x0000000000ff7355 */ /* 0x000fea0000100000 */
[----:B------:R-:W-:Y:S01]  /*ed240*/  BSSY.RECONVERGENT B0, `(.L_x_4669) ;  /* 0x0000061000007945 */ /* 0x000fe20003800200 */
[----:B------:R-:W-:Y:S02]  /*ed250*/  LOP3.LUT R125, R178, 0x3, RZ, 0xc0, !PT ;  /* 0x00000003b27d7812 */ /* 0x000fe400078ec0ff */
[----:B------:R-:W-:-:S04]  /*ed260*/  MOV R120, 0x1 ;  /* 0x0000000100787802 */ /* 0x000fc80000000f00 */
[----:B------:R-:W-:Y:S05]  /*ed270*/  @!P0 BRA `(.L_x_4670) ;  /* 0x0000000400748947 */ /* 0x000fea0003800000 */
[----:B------:R-:W-:Y:S01]  /*ed280*/  LOP3.LUT R124, R178, 0x7ffffffc, RZ, 0xc0, !PT ;  /* 0x7ffffffcb27c7812 */ /* 0x000fe200078ec0ff */
[----:B------:R-:W-:-:S07]  /*ed290*/  IMAD.MOV.U32 R120, RZ, RZ, 0x1 ;  /* 0x00000001ff787424 */ /* 0x000fce00078e00ff */
.L_x_4691:
        /* <DEDUP_REMOVED lines=13> */
.L_x_4672:
[----:B------:R-:W-:-:S13]  /*ed370*/  ISETP.NE.AND P0, PT, R121, 0x47, PT ;  /* 0x000000477900780c */ /* 0x000fda0003f05270 */
[----:B------:R-:W-:Y:S05]  /*ed380*/  @!P0 BRA `(.L_x_4675) ;  /* 0x0000000000148947 */ /* 0x000fea0003800000 */
[----:B------:R-:W-:Y:S01]  /*ed390*/  ISETP.NE.AND P0, PT, R121, 0x54, PT ;  /* 0x000000547900780c */ /* 0x000fe20003f05270 */
[----:B------:R-:W-:-:S12]  /*ed3a0*/  IMAD.MOV.U32 R126, RZ, RZ, 0x3 ;  /* 0x00000003ff7e7424 */ /* 0x000fd800078e00ff */
[----:B------:R-:W-:Y:S05]  /*ed3b0*/  @!P0 BRA `(.L_x_4673) ;  /* 0x00000000000c8947 */ /* 0x000fea0003800000 */
.L_x_4674:
[----:B------:R-:W-:Y:S01]  /*ed3c0*/  IMAD.MOV.U32 R126, RZ, RZ, 0x4 ;  /* 0x00000004ff7e7424 */ /* 0x000fe200078e00ff */
[----:B------:R-:W-:Y:S06]  /*ed3d0*/  BRA `(.L_x_4673) ;  /* 0x0000000000047947 */ /* 0x000fec0003800000 */
.L_x_4675:
[----:B------:R-:W-:-:S07]  /*ed3e0*/  IMAD.MOV.U32 R126, RZ, RZ, 0x2 ;  /* 0x00000002ff7e7424 */ /* 0x000fce00078e00ff */
.L_x_4673:
[----:B------:R-:W-:Y:S05]  /*ed3f0*/  BSYNC.RECONVERGENT B2 ;  /* 0x0000000000027941 */ /* 0x000fea0003800200 */
.L_x_4671:
        /* <DEDUP_REMOVED lines=13> */
.L_x_4677:
[----:B------:R-:W-:-:S13]  /*ed4d0*/  ISETP.NE.AND P0, PT, R127, 0x47, PT ;  /* 0x000000477f00780c */ /* 0x000fda0003f05270 */
[----:B------:R-:W-:Y:S05]  /*ed4e0*/  @!P0 BRA `(.L_x_4680) ;  /* 0x0000000000148947 */ /* 0x000fea0003800000 */
[----:B------:R-:W-:Y:S01]  /*ed4f0*/  ISETP.NE.AND P0, PT, R127, 0x54, PT ;  /* 0x000000547f00780c */ /* 0x000fe20003f05270 */
[----:B------:R-:W-:-:S12]  /*ed500*/  IMAD.MOV.U32 R126, RZ, RZ, 0x3 ;  /* 0x00000003ff7e7424 */ /* 0x000fd800078e00ff */
[----:B------:R-:W-:Y:S05]  /*ed510*/  @!P0 BRA `(.L_x_4678) ;  /* 0x00000000000c8947 */ /* 0x000fea0003800000 */
.L_x_4679:
[----:B------:R-:W-:Y:S01]  /*ed520*/  IMAD.MOV.U32 R126, RZ, RZ, 0x4 ;  /* 0x00000004ff7e7424 */ /* 0x000fe200078e00ff */
[----:B------:R-:W-:Y:S06]  /*ed530*/  BRA `(.L_x_4678) ;  /* 0x0000000000047947 */ /* 0x000fec0003800000 */
.L_x_4680:
[----:B------:R-:W-:-:S07]  /*ed540*/  IMAD.MOV.U32 R126, RZ, RZ, 0x2 ;  /* 0x00000002ff7e7424 */ /* 0x000fce00078e00ff */
.L_x_4678:
[----:B------:R-:W-:Y:S05]  /*ed550*/  BSYNC.RECONVERGENT B2 ;  /* 0x0000000000027941 */ /* 0x000fea0003800200 */
.L_x_4676:
        /* <DEDUP_REMOVED lines=12> */
.L_x_4682:
[----:B------:R-:W-:-:S13]  /*ed620*/  ISETP.NE.AND P0, PT, R127, 0x47, PT ;  /* 0x000000477f00780c */ /* 0x000fda0003f05270 */
[----:B------:R-:W-:Y:S05]  /*ed630*/  @!P0 BRA `(.L_x_4685) ;  /* 0x0000000000148947 */ /* 0x000fea0003800000 */
[----:B------:R-:W-:Y:S01]  /*ed640*/  ISETP.NE.AND P0, PT, R127, 0x54, PT ;  /* 0x000000547f00780c */ /* 0x000fe20003f05270 */
[----:B------:R-:W-:-:S12]  /*ed650*/  IMAD.MOV.U32 R126, RZ, RZ, 0x3 ;  /* 0x00000003ff7e7424 */ /* 0x000fd800078e00ff */
[----:B------:R-:W-:Y:S05]  /*ed660*/  @!P0 BRA `(.L_x_4683) ;  /* 0x00000000000c8947 */ /* 0x000fea0003800000 */
.L_x_4684:
[----:B------:R-:W-:Y:S01]  /*ed670*/  IMAD.MOV.U32 R126, RZ, RZ, 0x4 ;  /* 0x00000004ff7e7424 */ /* 0x000fe200078e00ff */
[----:B------:R-:W-:Y:S06]  /*ed680*/  BRA `(.L_x_4683) ;  /* 0x0000000000047947 */ /* 0x000fec0003800000 */
.L_x_4685:
[----:B------:R-:W-:-:S07]  /*ed690*/  IMAD.MOV.U32 R126, RZ, RZ, 0x2 ;  /* 0x00000002ff7e7424 */ /* 0x000fce00078e00ff */
.L_x_4683:
[----:B------:R-:W-:Y:S05]  /*ed6a0*/  BSYNC.RECONVERGENT B2 ;  /* 0x0000000000027941 */ /* 0x000fea0003800200 */
.L_x_4681:
        /* <DEDUP_REMOVED lines=12> */
.L_x_4687:
[----:B------:R-:W-:-:S13]  /*ed770*/  ISETP.NE.AND P0, PT, R123, 0x47, PT ;  /* 0x000000477b00780c */ /* 0x000fda0003f05270 */
[----:B------:R-:W-:Y:S05]  /*ed780*/  @!P0 BRA `(.L_x_4690) ;  /* 0x0000000000148947 */ /* 0x000fea0003800000 */
[----:B------:R-:W-:Y:S01]  /*ed790*/  ISETP.NE.AND P0, PT, R123, 0x54, PT ;  /* 0x000000547b00780c */ /* 0x000fe20003f05270 */
[----:B------:R-:W-:-:S12]  /*ed7a0*/  IMAD.MOV.U32 R122, RZ, RZ, 0x3 ;  /* 0x00000003ff7a7424 */ /* 0x000fd800078e00ff */
[----:B------:R-:W-:Y:S05]  /*ed7b0*/  @!P0 BRA `(.L_x_4688) ;  /* 0x00000000000c8947 */ /* 0x000fea0003800000 */
.L_x_4689:
[----:B------:R-:W-:Y:S01]  /*ed7c0*/  IMAD.MOV.U32 R122, RZ, RZ, 0x4 ;  /* 0x00000004ff7a7424 */ /* 0x000fe200078e00ff */
[----:B------:R-:W-:Y:S06]  /*ed7d0*/  BRA `(.L_x_4688) ;  /* 0x0000000000047947 */ /* 0x000fec0003800000 */
.L_x_4690:
[----:B------:R-:W-:-:S07]  /*ed7e0*/  IMAD.MOV.U32 R122, RZ, RZ, 0x2 ;  /* 0x00000002ff7a7424 */ /* 0x000fce00078e00ff */
.L_x_4688:
[----:B------:R-:W-:Y:S05]  /*ed7f0*/  BSYNC.RECONVERGENT B2 ;  /* 0x0000000000027941 */ /* 0x000fea0003800200 */
.L_x_4686:
[----:B------:R2:W-:Y:S02]  /*ed800*/  STL.U8 [R121+0x27db], R122 ;  /* 0x0027db7a79007387 */ /* 0x0005e40000100000 */
[C---:B--2---:R-:W-:Y:S02]  /*ed810*/  VIADD R121, R120.reuse, 0x3 ;  /* 0x0000000378797836 */ /* 0x044fe40000000000 */
[----:B------:R-:W-:-:S03]  /*ed820*/  VIADD R120, R120, 0x4 ;  /* 0x0000000478787836 */ /* 0x000fc60000000000 */
[----:B------:R-:W-:-:S13]  /*ed830*/  ISETP.NE.AND P0, PT, R121, R124, PT ;  /* 0x0000007c7900720c */ /* 0x000fda0003f05270 */
[----:B------:R-:W-:Y:S05]  /*ed840*/  @P0 BRA `(.L_x_4691) ;  /* 0xfffffff800940947 */ /* 0x000fea000383ffff */
.L_x_4670:
[----:B------:R-:W-:Y:S05]  /*ed850*/  BSYNC.RECONVERGENT B0 ;  /* 0x0000000000007941 */ /* 0x000fea0003800200 */
.L_x_4669:
        /* <DEDUP_REMOVED lines=16> */
.L_x_4693:
[----:B------:R-:W-:-:S13]  /*ed960*/  ISETP.NE.AND P0, PT, R124, 0x47, PT ;  /* 0x000000477c00780c */ /* 0x000fda0003f05270 */
[----:B------:R-:W-:Y:S05]  /*ed970*/  @!P0 BRA `(.L_x_4696) ;  /* 0x0000000000148947 */ /* 0x000fea0003800000 */
[----:B------:R-:W-:Y:S01]  /*ed980*/  ISETP.NE.AND P0, PT, R124, 0x54, PT ;  /* 0x000000547c00780c */ /* 0x000fe20003f05270 */
[----:B------:R-:W-:-:S12]  /*ed990*/  IMAD.MOV.U32 R121, RZ, RZ, 0x3 ;  /* 0x00000003ff797424 */ /* 0x000fd800078e00ff */
[----:B------:R-:W-:Y:S05]  /*ed9a0*/  @!P0 BRA `(.L_x_4694) ;  /* 0x00000000000c8947 */ /* 0x000fea0003800000 */
.L_x_4695:
[----:B------:R-:W-:Y:S01]  /*ed9b0*/  IMAD.MOV.U32 R121, RZ, RZ, 0x4 ;  /* 0x00000004ff797424 */ /* 0x000fe200078e00ff */
[----:B------:R-:W-:Y:S06]  /*ed9c0*/  BRA `(.L_x_4694) ;  /* 0x0000000000047947 */ /* 0x000fec0003800000 */
.L_x_4696:
[----:B------:R-:W-:-:S07]  /*ed9d0*/  IMAD.MOV.U32 R121, RZ, RZ, 0x2 ;  /* 0x00000002ff797424 */ /* 0x000fce00078e00ff */
.L_x_4694:
[----:B------:R-:W-:Y:S05]  /*ed9e0*/  BSYNC.RECONVERGENT B0 ;  /* 0x0000000000007941 */ /* 0x000fea0003800200 */
.L_x_4692:
        /* <DEDUP_REMOVED lines=16> */
.L_x_4698:
[----:B------:R-:W-:-:S13]  /*edaf0*/  ISETP.NE.AND P0, PT, R126, 0x47, PT ;  /* 0x000000477e00780c */ /* 0x000fda0003f05270 */
[----:B------:R-:W-:Y:S05]  /*edb00*/  @!P0 BRA `(.L_x_4701) ;  /* 0x0000000000148947 */ /* 0x000fea0003800000 */
[----:B------:R-:W-:Y:S01]  /*edb10*/  ISETP.NE.AND P0, PT, R126, 0x54, PT ;  /* 0x000000547e00780c */ /* 0x000fe20003f05270 */
[----:B--2---:R-:W-:-:S12]  /*edb20*/  IMAD.MOV.U32 R121, RZ, RZ, 0x3 ;  /* 0x00000003ff797424 */ /* 0x004fd800078e00ff */
[----:B------:R-:W-:Y:S05]  /*edb30*/  @!P0 BRA `(.L_x_4699) ;  /* 0x00000000000c8947 */ /* 0x000fea0003800000 */
.L_x_4700:
[----:B------:R-:W-:Y:S01]  /*edb40*/  IMAD.MOV.U32 R121, RZ, RZ, 0x4 ;  /* 0x00000004ff797424 */ /* 0x000fe200078e00ff */
[----:B------:R-:W-:Y:S06]  /*edb50*/  BRA `(.L_x_4699) ;  /* 0x0000000000047947 */ /* 0x000fec0003800000 */
.L_x_4701:
[----:B--2---:R-:W-:-:S07]  /*edb60*/  IMAD.MOV.U32 R121, RZ, RZ, 0x2 ;  /* 0x00000002ff797424 */ /* 0x004fce00078e00ff */
.L_x_4699:
[----:B------:R-:W-:Y:S05]  /*edb70*/  BSYNC.RECONVERGENT B0 ;  /* 0x0000000000007941 */ /* 0x000fea0003800200 */
.L_x_4697:
        /* <DEDUP_REMOVED lines=16> */
.L_x_4703:
[----:B------:R-:W-:-:S13]  /*edc80*/  ISETP.NE.AND P0, PT, R122, 0x47, PT ;  /* 0x000000477a00780c */ /* 0x000fda0003f05270 */
[----:B------:R-:W-:Y:S05]  /*edc90*/  @!P0 BRA `(.L_x_4706) ;  /* 0x0000000000148947 */ /* 0x000fea0003800000 */
[----:B------:R-:W-:Y:S01]  /*edca0*/  ISETP.NE.AND P0, PT, R122, 0x54, PT ;  /* 0x000000547a00780c */ /* 0x000fe20003f05270 */
[----:B------:R-:W-:-:S12]  /*edcb0*/  IMAD.MOV.U32 R120, RZ, RZ, 0x3 ;  /* 0x00000003ff787424 */ /* 0x000fd800078e00ff */
[----:B------:R-:W-:Y:S05]  /*edcc0*/  @!P0 BRA `(.L_x_4704) ;  /* 0x00000000000c8947 */ /* 0x000fea0003800000 */
.L_x_4705:
[----:B------:R-:W-:Y:S01]  /*edcd0*/  IMAD.MOV.U32 R120, RZ, RZ, 0x4 ;  /* 0x00000004ff787424 */ /* 0x000fe200078e00ff */
[----:B------:R-:W-:Y:S06]  /*edce0*/  BRA `(.L_x_4704) ;  /* 0x0000000000047947 */ /* 0x000fec0003800000 */
.L_x_4706:
[----:B------:R-:W-:-:S07]  /*edcf0*/  IMAD.MOV.U32 R120, RZ, RZ, 0x2 ;  /* 0x00000002ff787424 */ /* 0x000fce00078e00ff */
.L_x_4704:
[----:B------:R-:W-:Y:S05]  /*edd00*/  BSYNC.RECONVERGENT B0 ;  /* 0x0000000000007941 */ /* 0x000fea0003800200 */
.L_x_4702:
[----:B------:R4:W-:Y:S02]  /*edd10*/  STL.U8 [R124+0x27da], R120 ;  /* 0x0027da787c007387 */ /* 0x0009e40000100000 */
.L_x_4668:
[----:B------:R-:W-:Y:S05]  /*edd20*/  BSYNC.RECONVERGENT B1 ;  /* 0x0000000000017941 */ /* 0x000fea0003800200 */
.L_x_4667:
[----:B------:R-:W-:Y:S01]  /*edd30*/  ISETP.NE.AND P0, PT, R172, RZ, PT ;  /* 0x000000ffac00720c */ /* 0x000fe20003f05270 */
[----:B------:R-:W-:-:S12]  /*edd40*/  BSSY.RECONVERGENT B1, `(.L_x_4707) ;  /* 0x00000c4000017945 */ /* 0x000fd80003800200 */
[----:B------:R-:W-:Y:S05]  /*edd50*/  @!P0 BRA `(.L_x_4708) ;  /* 0x0000000c00088947 */ /* 0x000fea0003800000 */
[C---:B------:R-:W-:Y:S01]  /*edd60*/  ISETP.GE.U32.AND P2, PT, R172.reuse, 0x4, PT ;  /* 0x00000004ac00780c */ /* 0x040fe20003f46070 */
[----:B------:R-:W-:Y:S05]  /*edd70*/  BMOV.32.CLEAR RZ, B0 ;  /* 0x0000000000ff7355 */ /* 0x000fea0000100000 */
[----:B------:R-:W-:Y:S01]  /*edd80*/  BSSY.RECONVERGENT B0, `(.L_x_4709) ;  /* 0x000006c000007945 */ /* 0x000fe20003800200 */
[----:B--2-4-:R-:W-:Y:S01]  /*edd90*/  LOP3.LUT R124, R172, 0x3, RZ, 0xc0, !PT ;  /* 0x00000003ac7c7812 */ /* 0x014fe200078ec0ff */
[----:B------:R-:W-:-:S05]  /*edda0*/  IMAD.MOV.U32 R120, RZ, RZ, 0x1 ;  /* 0x00000001ff787424 */ /* 0x000fca00078e00ff */
[----:B------:R-:W-:Y:S05]  /*eddb0*/  @!P2 BRA `(.L_x_4710) ;  /* 0x0000000400a0a947 */ /* 0x000fea0003800000 */
[----:B------:R-:W-:Y:S01]  /*eddc0*/  LOP3.LUT R121, R172, 0x7ffffffc, RZ, 0xc0, !PT ;  /* 0x7ffffffcac797812 */ /* 0x000fe200078ec0ff */
[----:B------:R-:W-:-:S07]  /*eddd0*/  IMAD.MOV.U32 R120, RZ, RZ, 0x1 ;  /* 0x00000001ff787424 */ /* 0x000fce00078e00ff */
.L_x_4731:
        /* <DEDUP_REMOVED lines=14> */
.L_x_4712:
[----:B------:R-:W-:-:S13]  /*edec0*/  ISETP.NE.AND P2, PT, R123, 0x47, PT ;  /* 0x000000477b00780c */ /* 0x000fda0003f45270 */
[----:B------:R-:W-:Y:S05]  /*eded0*/  @!P2 BRA `(.L_x_4715) ;  /* 0x000000000014a947 */ /* 0x000fea0003800000 */
[----:B------:R-:W-:Y:S01]  /*edee0*/  ISETP.NE.AND P2, PT, R123, 0x54, PT ;  /* 0x000000547b00780c */ /* 0x000fe20003f45270 */
[----:B------:R-:W-:-:S12]  /*edef0*/  IMAD.MOV.U32 R122, RZ, RZ, 0x3 ;  /* 0x00000003ff7a7424 */ /* 0x000fd800078e00ff */
[----:B------:R-:W-:Y:S05]  /*edf00*/  @!P2 BRA `(.L_x_4713) ;  /* 0x00000000000ca947 */ /* 0x000fea0003800000 */
.L_x_4714:
[----:B------:R-:W-:Y:S01]  /*edf10*/  IMAD.MOV.U32 R122, RZ, RZ, 0x4 ;  /* 0x00000004ff7a7424 */ /* 0x000fe200078e00ff */
[----:B------:R-:W-:Y:S06]  /*edf20*/  BRA `(.L_x_4713) ;  /* 0x0000000000047947 */ /* 0x000fec0003800000 */
.L_x_4715:
[----:B------:R-:W-:-:S07]  /*edf30*/  IMAD.MOV.U32 R122, RZ, RZ, 0x2 ;  /* 0x00000002ff7a7424 */ /* 0x000fce00078e00ff */
.L_x_4713:
[----:B------:R-:W-:Y:S05]  /*edf40*/  BSYNC.RECONVERGENT B2 ;  /* 0x0000000000027941 */ /* 0x000fea0003800200 */
.L_x_4711:
[----:B------:R-:W-:-:S05]  /*edf50*/  IADD3 R125, PT, PT, R1, R120, RZ ;  /* 0x00000078017d7210 */ /* 0x000fca0007ffe0ff */
        /* <DEDUP_REMOVED lines=16> */
.L_x_4717:
[----:B------:R-:W-:-:S13]  /*ee060*/  ISETP.NE.AND P2, PT, R123, 0x47, PT ;  /* 0x000000477b00780c */ /* 0x000fda0003f45270 */
[----:B------:R-:W-:Y:S05]  /*ee070*/  @!P2 BRA `(.L_x_4720) ;  /* 0x000000000014a947 */ /* 0x000fea0003800000 */
[----:B------:R-:W-:Y:S01]  /*ee080*/  ISETP.NE.AND P2, PT, R123, 0x54, PT ;  /* 0x000000547b00780c */ /* 0x000fe20003f45270 */
[----:B------:R-:W-:-:S12]  /*ee090*/  IMAD.MOV.U32 R122, RZ, RZ, 0x3 ;  /* 0x00000003ff7a7424 */ /* 0x000fd800078e00ff */
[----:B------:R-:W-:Y:S05]  /*ee0a0*/  @!P2 BRA `(.L_x_4718) ;  /* 0x00000000000ca947 */ /* 0x000fea0003800000 */
.L_x_4719:
[----:B------:R-:W-:Y:S01]  /*ee0b0*/  IMAD.MOV.U32 R122, RZ, RZ, 0x4 ;  /* 0x00000004ff7a7424 */ /* 0x000fe200078e00ff */
[----:B------:R-:W-:Y:S06]  /*ee0c0*/  BRA `(.L_x_4718) ;  /* 0x0000000000047947 */ /* 0x000fec0003800000 */
.L_x_4720:
[----:B------:R-:W-:-:S07]  /*ee0d0*/  IMAD.MOV.U32 R122, RZ, RZ, 0x2 ;  /* 0x00000002ff7a7424 */ /* 0x000fce00078e00ff */
.L_x_4718:
[----:B------:R-:W-:Y:S05]  /*ee0e0*/  BSYNC.RECONVERGENT B2 ;  /* 0x0000000000027941 */ /* 0x000fea0003800200 */
.L_x_4716:
        /* <DEDUP_REMOVED lines=15> */
.L_x_4722:
[----:B------:R-:W-:-:S13]  /*ee1e0*/  ISETP.NE.AND P2, PT, R123, 0x47, PT ;  /* 0x000000477b00780c */ /* 0x000fda0003f45270 */
[----:B------:R-:W-:Y:S05]  /*ee1f0*/  @!P2 BRA `(.L_x_4725) ;  /* 0x000000000014a947 */ /* 0x000fea0003800000 */
[----:B------:R-:W-:Y:S01]  /*ee200*/  ISETP.NE.AND P2, PT, R123, 0x54, PT ;  /* 0x000000547b00780c */ /* 0x000fe20003f45270 */
[----:B------:R-:W-:-:S12]  /*ee210*/  IMAD.MOV.U32 R122, RZ, RZ, 0x3 ;  /* 0x00000003ff7a7424 */ /* 0x000fd800078e00ff */
[----:B------:R-:W-:Y:S05]  /*ee220*/  @!P2 BRA `(.L_x_4723) ;  /* 0x00000000000ca947 */ /* 0x000fea0003800000 */
.L_x_4724:
[----:B------:R-:W-:Y:S01]  /*ee230*/  IMAD.MOV.U32 R122, RZ, RZ, 0x4 ;  /* 0x00000004ff7a7424 */ /* 0x000fe200078e00ff */
[----:B------:R-:W-:Y:S06]  /*ee240*/  BRA `(.L_x_4723) ;  /* 0x0000000000047947 */ /* 0x000fec0003800000 */
.L_x_4725:
[----:B------:R-:W-:-:S07]  /*ee250*/  IMAD.MOV.U32 R122, RZ, RZ, 0x2 ;  /* 0x00000002ff7a7424 */ /* 0x000fce00078e00ff */
.L_x_4723:
[----:B------:R-:W-:Y:S05]  /*ee260*/  BSYNC.RECONVERGENT B2 ;  /* 0x0000000000027941 */ /* 0x000fea0003800200 */
.L_x_4721:
        /* <DEDUP_REMOVED lines=16> */
.L_x_4727:
[----:B------:R-:W-:-:S13]  /*ee370*/  ISETP.NE.AND P2, PT, R123, 0x47, PT ;  /* 0x000000477b00780c */ /* 0x000fda0003f45270 */
[----:B------:R-:W-:Y:S05]  /*ee380*/  @!P2 BRA `(.L_x_4730) ;  /* 0x000000000014a947 */ /* 0x000fea0003800000 */
[----:B------:R-:W-:Y:S01]  /*ee390*/  ISETP.NE.AND P2, PT, R123, 0x54, PT ;  /* 0x000000547b00780c */ /* 0x000fe20003f45270 */
[----:B------:R-:W-:-:S12]  /*ee3a0*/  IMAD.MOV.U32 R122, RZ, RZ, 0x3 ;  /* 0x00000003ff7a7424 */ /* 0x000fd800078e00ff */
[----:B------:R-:W-:Y:S05]  /*ee3b0*/  @!P2 BRA `(.L_x_4728) ;  /* 0x00000000000ca947 */ /* 0x000fea0003800000 */
.L_x_4729:
[----:B------:R-:W-:Y:S01]  /*ee3c0*/  IMAD.MOV.U32 R122, RZ, RZ, 0x4 ;  /* 0x00000004ff7a7424 */ /* 0x000fe200078e00ff */
[----:B------:R-:W-:Y:S06]  /*ee3d0*/  BRA `(.L_x_4728) ;  /* 0x0000000000047947 */ /* 0x000fec0003800000 */
.L_x_4730:
[----:B------:R-:W-:-:S07]  /*ee3e0*/  IMAD.MOV.U32 R122, RZ, RZ, 0x2 ;  /* 0x00000002ff7a7424 */ /* 0x000fce00078e00ff */
.L_x_4728:
[----:B------:R-:W-:Y:S05]  /*ee3f0*/  BSYNC.RECONVERGENT B2 ;  /* 0x0000000000027941 */ /* 0x000fea0003800200 */
.L_x_4726:
[----:B------:R2:W-:Y:S01]  /*ee400*/  STL.U8 [R125+0x27f6], R122 ;  /* 0x0027f67a7d007387 */ /* 0x0005e20000100000 */
[----:B------:R-:W-:Y:S01]  /*ee410*/  ISETP.NE.AND P2, PT, R126, R121, PT ;  /* 0x000000797e00720c */ /* 0x000fe20003f45270 */
[----:B------:R-:W-:-:S12]  /*ee420*/  VIADD R120, R120, 0x4 ;  /* 0x0000000478787836 */ /* 0x000fd80000000000 */
[----:B--2---:R-:W-:Y:S05]  /*ee430*/  @P2 BRA `(.L_x_4731) ;  /* 0xfffffff800682947 */ /* 0x004fea000383ffff */
.L_x_4710:
[----:B------:R-:W-:Y:S05]  /*ee440*/  BSYNC.RECONVERGENT B0 ;  /* 0x0000000000007941 */ /* 0x000fea0003800200 */
.L_x_4709:
[----:B------:R-:W-:-:S13]  /*ee450*/  ISETP.NE.AND P2, PT, R124, RZ, PT ;  /* 0x000000ff7c00720c */ /* 0x000fda0003f45270 */
[----:B------:R-:W-:Y:S05]  /*ee460*/  @!P2 BRA `(.L_x_4708) ;  /* 0x000000040044a947 */ /* 0x000fea0003800000 */
[----:B------:R-:W-:-:S05]  /*ee470*/  IMAD.IADD R122, R172, 0x1, -R120 ;  /* 0x00000001ac7a7824 */ /* 0x000fca00078e0a78 */
[----:B------:R-:W-:-:S04]  /*ee480*/  IADD3 R122, P2, PT, R184, R122, RZ ;  /* 0x0000007ab87a7210 */ /* 0x000fc80007f5e0ff */
[----:B------:R-:W-:-:S06]  /*ee490*/  IADD3.X R123, PT, PT, RZ, R185, RZ, P2, !PT ;  /* 0x000000b9ff7b7210 */ /* 0x000fcc00017fe4ff */
        /* <DEDUP_REMOVED lines=12> */
.L_x_4733:
[----:B------:R-:W-:-:S13]  /*ee560*/  ISETP.NE.AND P2, PT, R123, 0x47, PT ;  /* 0x000000477b00780c */ /* 0x000fda0003f45270 */
[----:B------:R-:W-:Y:S05]  /*ee570*/  @!P2 BRA `(.L_x_4736) ;  /* 0x000000000014a947 */ /* 0x000fea0003800000 */
[----:B------:R-:W-:Y:S01]  /*ee580*/  ISETP.NE.AND P2, PT, R123, 0x54, PT ;  /* 0x000000547b00780c */ /* 0x000fe20003f45270 */
[----:B------:R-:W-:-:S12]  /*ee590*/  IMAD.MOV.U32 R122, RZ, RZ, 0x3 ;  /* 0x00000003ff7a7424 */ /* 0x000fd800078e00ff */
[----:B------:R-:W-:Y:S05]  /*ee5a0*/  @!P2 BRA `(.L_x_4734) ;  /* 0x00000000000ca947 */ /* 0x000fea0003800000 */
.L_x_4735:
[----:B------:R-:W-:Y:S01]  /*ee5b0*/  IMAD.MOV.U32 R122, RZ, RZ, 0x4 ;  /* 0x00000004ff7a7424 */ /* 0x000fe200078e00ff */
[----:B------:R-:W-:Y:S06]  /*ee5c0*/  BRA `(.L_x_4734) ;  /* 0x0000000000047947 */ /* 0x000fec0003800000 */
.L_x_4736:
[----:B------:R-:W-:-:S07]  /*ee5d0*/  IMAD.MOV.U32 R122, RZ, RZ, 0x2 ;  /* 0x00000002ff7a7424 */ /* 0x000fce00078e00ff */
.L_x_4734:
[----:B------:R-:W-:Y:S05]  /*ee5e0*/  BSYNC.RECONVERGENT B0 ;  /* 0x0000000000007941 */ /* 0x000fea0003800200 */
.L_x_4732:
        /* <DEDUP_REMOVED lines=20> */
.L_x_4738:
[----:B------:R-:W-:-:S13]  /*ee730*/  ISETP.NE.AND P2, PT, R123, 0x47, PT ;  /* 0x000000477b00780c */ /* 0x000fda0003f45270 */
[----:B------:R-:W-:Y:S05]  /*ee740*/  @!P2 BRA `(.L_x_4741) ;  /* 0x000000000014a947 */ /* 0x000fea0003800000 */
[----:B------:R-:W-:Y:S01]  /*ee750*/  ISETP.NE.AND P2, PT, R123, 0x54, PT ;  /* 0x000000547b00780c */ /* 0x000fe20003f45270 */
[----:B------:R-:W-:-:S12]  /*ee760*/  IMAD.MOV.U32 R122, RZ, RZ, 0x3 ;  /* 0x00000003ff7a7424 */ /* 0x000fd800078e00ff */
[----:B------:R-:W-:Y:S05]  /*ee770*/  @!P2 BRA `(.L_x_4739) ;  /* 0x00000000000ca947 */ /* 0x000fea0003800000 */
.L_x_4740:
[----:B------:R-:W-:Y:S01]  /*ee780*/  IMAD.MOV.U32 R122, RZ, RZ, 0x4 ;  /* 0x00000004ff7a7424 */ /* 0x000fe200078e00ff */
[----:B------:R-:W-:Y:S06]  /*ee790*/  BRA `(.L_x_4739) ;  /* 0x0000000000047947 */ /* 0x000fec0003800000 */
.L_x_4741:
[----:B------:R-:W-:-:S07]  /*ee7a0*/  IMAD.MOV.U32 R122, RZ, RZ, 0x2 ;  /* 0x00000002ff7a7424 */ /* 0x000fce00078e00ff */
.L_x_4739:
[----:B------:R-:W-:Y:S05]  /*ee7b0*/  BSYNC.RECONVERGENT B0 ;  /* 0x0000000000007941 */ /* 0x000fea0003800200 */
.L_x_4737:
        /* <DEDUP_REMOVED lines=18> */
.L_x_4743:
[----:B------:R-:W-:-:S13]  /*ee8e0*/  ISETP.NE.AND P2, PT, R122, 0x47, PT ;  /* 0x000000477a00780c */ /* 0x000fda0003f45270 */
[----:B------:R-:W-:Y:S05]  /*ee8f0*/  @!P2 BRA `(.L_x_4746) ;  /* 0x000000000014a947 */ /* 0x000fea0003800000 */
[----:B------:R-:W-:Y:S01]  /*ee900*/  ISETP.NE.AND P2, PT, R122, 0x54, PT ;  /* 0x000000547a00780c */ /* 0x000fe20003f45270 */
[----:B------:R-:W-:-:S12]  /*ee910*/  IMAD.MOV.U32 R120, RZ, RZ, 0x3 ;  /* 0x00000003ff787424 */ /* 0x000fd800078e00ff */
[----:B------:R-:W-:Y:S05]  /*ee920*/  @!P2 BRA `(.L_x_4744) ;  /* 0x00000000000ca947 */ /* 0x000fea0003800000 */
.L_x_4745:
[----:B------:R-:W-:Y:S01]  /*ee930*/  IMAD.MOV.U32 R120, RZ, RZ, 0x4 ;  /* 0x00000004ff787424 */ /* 0x000fe200078e00ff */
[----:B------:R-:W-:Y:S06]  /*ee940*/  BRA `(.L_x_4744) ;  /* 0x0000000000047947 */ /* 0x000fec0003800000 */
.L_x_4746:
[----:B------:R-:W-:-:S07]  /*ee950*/  IMAD.MOV.U32 R120, RZ, RZ, 0x2 ;  /* 0x00000002ff787424 */ /* 0x000fce00078e00ff */
.L_x_4744:
[----:B------:R-:W-:Y:S05]  /*ee960*/  BSYNC.RECONVERGENT B0 ;  /* 0x0000000000007941 */ /* 0x000fea0003800200 */
.L_x_4742:
[----:B------:R2:W-:Y:S02]  /*ee970*/  STL.U8 [R121+0x27f5], R120 ;  /* 0x0027f57879007387 */ /* 0x0005e40000100000 */
.L_x_4708:
[----:B------:R-:W-:Y:S05]  /*ee980*/  BSYNC.RECONVERGENT B1 ;  /* 0x0000000000017941 */ /* 0x000fea0003800200 */
.L_x_4707:
        /* <DEDUP_REMOVED lines=14> */
.L_x_4755:
[----:B------:R-:W-:Y:S04]  /*eea70*/  BSSY.RECONVERGENT B1, `(.L_x_4750) ;  /* 0x0000082000017945 */ /* 0x000fe80003800200 */
[----:B----45:R-:W-:Y:S05]  /*eea80*/  @!P0 BRA `(.L_x_4751) ;  /* 0x0000000800008947 */ /* 0x030fea0003800000 */
[----:B------:R-:W-:-:S06]  /*eea90*/  IADD3 R124, PT, PT, R1, R120, RZ ;  /* 0x00000078017c7210 */ /* 0x000fcc0007ffe0ff */
        /* <DEDUP_REMOVED lines=10> */
.L_x_4754:
        /* <DEDUP_REMOVED lines=20> */
[C---:B------:R-:W-:Y:S01]  /*eec80*/  @P2 IMAD R131, R130.reuse, 0x8, R1 ;  /* 0x0000000882832824 */ /* 0x040fe200078e0201 */
[----:B------:R-:W-:Y:S01]  /*eec90*/  @!P2 LEA R130, R130, R1, 0x3 ;  /* 0x000000018282a211 */ /* 0x000fe200078e18ff */
[----:B------:R-:W-:Y:S02]  /*eeca0*/  @P2 IMAD.MOV.U32 R128, RZ, RZ, 0x0 ;  /* 0x00000000ff802424 */ /* 0x000fe400078e00ff */
[----:B------:R-:W-:-:S05]  /*eecb0*/  @P2 IMAD.MOV.U32 R129, RZ, RZ, 0x7ff00000 ;  /* 0x7ff00000ff812424 */ /* 0x000fca00078e00ff */
        /* <DEDUP_REMOVED lines=37> */
[----:B------:R-:W-:Y:S01]  /*eef10*/  @!P2 MOV R128, 0x0 ;  /* 0x000000000080a802 */ /* 0x000fe20000000f00 */
[----:B------:R-:W-:-:S05]  /*eef20*/  @!P2 IMAD.MOV.U32 R129, RZ, RZ, -0x3f56d000 ;  /* 0xc0a93000ff81a424 */ /* 0x000fca00078e00ff */
[----:B------:R2:W-:Y:S01]  /*eef30*/  @!P2 STL.64 [R130+0x1388], R128 ;  /* 0x001388808200a387 */ /* 0x0005e20000100a00 */
[----:B------:R-:W-:-:S13]  /*eef40*/  ISETP.NE.AND P2, PT, R127, R123, PT ;  /* 0x0000007b7f00720c */ /* 0x000fda0003f45270 */
[----:B--2---:R-:W-:Y:S05]  /*eef50*/  @P2 BRA `(.L_x_4754) ;  /* 0xfffffff800f82947 */ /* 0x004fea000383ffff */
.L_x_4753:
[----:B------:R-:W-:Y:S05]  /*eef60*/  BSYNC.RECONVERGENT B2 ;  /* 0x0000000000027941 */ /* 0x000fea0003800200 */
.L_x_4752:
        /* <DEDUP_REMOVED lines=38> */
[----:B------:R-:W-:Y:S01]  /*ef1d0*/  IMAD R121, R121, 0x8, R1 ;  /* 0x0000000879797824 */ /* 0x000fe200078e0201 */
[----:B--2---:R-:W-:-:S04]  /*ef1e0*/  IADD3 R127, PT, PT, R124, R127, RZ ;  /* 0x0000007f7c7f7210 */ /* 0x004fc80007ffe0ff */
        /* <DEDUP_REMOVED lines=10> */
.L_x_4751:
[----:B------:R-:W-:Y:S05]  /*ef290*/  BSYNC.RECONVERGENT B1 ;  /* 0x0000000000017941 */ /* 0x000fea0003800200 */
.L_x_4750:
[C---:B------:R-:W-:Y:S01]  /*ef2a0*/  ISETP.NE.AND P1, PT, R120.reuse, R178, PT ;  /* 0x000000b27800720c */ /* 0x040fe20003f25270 */
[----:B------:R-:W-:-:S12]  /*ef2b0*/  VIADD R120, R120, 0x1 ;  /* 0x0000000178787836 */ /* 0x000fd80000000000 */
[----:B------:R-:W-:Y:S05]  /*ef2c0*/  @P1 BRA `(.L_x_4755) ;  /* 0xfffffff400e81947 */ /* 0x000fea000383ffff */
[----:B------:R-:W-:Y:S05]  /*ef2d0*/  BSYNC.RECONVERGENT B0 ;  /* 0x0000000000007941 */ /* 0x000fea0003800200 */
.L_x_4749:
[----:B----4-:R-:W-:-:S07]  /*ef2e0*/  IMAD.MOV.U32 R121, RZ, RZ, 0x1 ;  /* 0x00000001ff797424 */ /* 0x010fce00078e00ff */
.L_x_4819:
        /* <DEDUP_REMOVED lines=8> */
.L_x_4818:
[----:B--2--5:R-:W-:-:S04]  /*ef370*/  IMAD.IADD R124, R129, 0x1, R120 ;  /* 0x00000001817c7824 */ /* 0x024fc800078e0278 */
        /* <DEDUP_REMOVED lines=14> */
[----:B----4-:R-:W-:-:S04]  /*ef460*/  PRMT R122, R125, 0x8880, RZ ;  /* 0x000088807d7a7816 */ /* 0x010fc800000000ff */
[----:B------:R-:W-:-:S04]  /*ef470*/  IADD3 R122, PT, PT, R176, R122, RZ ;  /* 0x0000007ab07a7210 */ /* 0x000fc80007ffe0ff */
        /* <DEDUP_REMOVED lines=96> */
.L_x_4766:
[----:B------:R-:W-:Y:S05]  /*efa80*/  BSYNC.RECONVERGENT B2 ;  /* 0x0000000000027941 */ /* 0x000fea0003800200 */
.L_x_4765:
        /* <DEDUP_REMOVED lines=32> */
.L_x_4769:
[----:B------:R-:W-:Y:S05]  /*efc90*/  BSYNC.RECONVERGENT B2 ;  /* 0x0000000000027941 */ /* 0x000fea0003800200 */
.L_x_4768:
        /* <DEDUP_REMOVED lines=12> */
.L_x_4764:
        /* <DEDUP_REMOVED lines=40> */
.L_x_4771:
[----:B------:R-:W-:Y:S05]  /*effe0*/  BSYNC.RECONVERGENT B2 ;  /* 0x0000000000027941 */ /* 0x000fea0003800200 */
.L_x_4770:
        /* <DEDUP_REMOVED lines=34> */
.L_x_4773:
[----:B------:R-:W-:Y:S05]  /*f0210*/  BSYNC.RECONVERGENT B2 ;  /* 0x0000000000027941 */ /* 0x000fea0003800200 */
.L_x_4772:
        /* <DEDUP_REMOVED lines=12> */
.L_x_4763:
        /* <DEDUP_REMOVED lines=49> */
.L_x_4775:
[----:B------:R-:W-:Y:S05]  /*f05f0*/  BSYNC.RECONVERGENT B2 ;  /* 0x0000000000027941 */ /* 0x000fea0003800200 */
.L_x_4774:
        /* <DEDUP_REMOVED lines=34> */
.L_x_4777:
[----:B------:R-:W-:Y:S05]  /*f0820*/  BSYNC.RECONVERGENT B2 ;  /* 0x0000000000027941 */ /* 0x000fea0003800200 */
.L_x_4776:
        /* <DEDUP_REMOVED lines=11> */
.L_x_4767:
[----:B------:R-:W-:Y:S05]  /*f08e0*/  BSYNC.RECONVERGENT B0 ;  /* 0x0000000000007941 */ /* 0x000fea0003800200 */
.L_x_4762:
        /* <DEDUP_REMOVED lines=32> */
.L_x_4779:
[----:B------:R-:W-:Y:S05]  /*f0af0*/  BSYNC.RECONVERGENT B0 ;  /* 0x0000000000007941 */ /* 0x000fea0003800200 */
.L_x_4778:
        /* <DEDUP_REMOVED lines=8> */
.L_x_4761:
[----:B------:R-:W-:Y:S05]  /*f0b80*/  BSYNC.RECONVERGENT B1 ;  /* 0x0000000000017941 */ /* 0x000fea0003800200 */
.L_x_4760:
        /* <DEDUP_REMOVED lines=43> */
.L_x_4781:
[----:B------:R-:W-:Y:S05]  /*f0e40*/  BSYNC.RECONVERGENT B0 ;  /* 0x0000000000007941 */ /* 0x000fea0003800200 */
.L_x_4780:
[----:B------:R-:W-:-:S04]  /*f0e50*/  IMAD.IADD R173, R131, 0x1, R120 ;  /* 0x0000000183ad7824 */ /* 0x000fc800078e0278 */
[----:B------:R-:W-:-:S06]  /*f0e60*/  IMAD R176, R173, 0x8, R1 ;  /* 0x00000008adb07824 */ /* 0x000fcc00078e0201 */
[----:B------:R-:W4:Y:S01]  /*f0e70*/  LDL.64 R176, [R176] ;  /* 0x00000000b0b07983 */ /* 0x000f220000100a00 */
[----:B--2---:R-:W-:Y:S01]  /*f0e80*/  IMAD.MOV.U32 R194, RZ, RZ, -0x800000 ;  /* 0xff800000ffc27424 */ /* 0x004fe200078e00ff */
[----:B------:R-:W-:Y:S01]  /*f0e90*/  MOV R195, 0x41cdcd64 ;  /* 0x41cdcd6400c37802 */ /* 0x000fe20000000f00 */
[----:B------:R-:W-:Y:S05]  /*f0ea0*/  BMOV.32.CLEAR RZ, B0 ;  /* 0x0000000000ff7355 */ /* 0x000fea0000100000 */
[----:B------:R-:W-:Y:S01]  /*f0eb0*/  BSSY.RECONVERGENT B0, `(.L_x_4782) ;  /* 0x0000016000007945 */ /* 0x000fe20003800200 */
        /* <DEDUP_REMOVED lines=21> */
.L_x_4783:
[----:B------:R-:W-:Y:S05]  /*f1010*/  BSYNC.RECONVERGENT B0 ;  /* 0x0000000000007941 */ /* 0x000fea0003800200 */
.L_x_4782:
        /* <DEDUP_REMOVED lines=28> */
.L_x_4785:
[----:B------:R-:W-:Y:S05]  /*f11e0*/  BSYNC.RECONVERGENT B0 ;  /* 0x0000000000007941 */ /* 0x000fea0003800200 */
.L_x_4784:
        /* <DEDUP_REMOVED lines=25> */
.L_x_4787:
[----:B------:R2:W-:Y:S01]  /*f1380*/  STL.64 [R124], R174 ;  /* 0x000000ae7c007387 */ /* 0x0005e20000100a00 */
[----:B------:R-:W-:Y:S02]  /*f1390*/  IMAD.MOV.U32 R184, RZ, RZ, R174 ;  /* 0x000000ffffb87224 */ /* 0x000fe400078e00ae */
[----:B------:R-:W-:Y:S01]  /*f13a0*/  IMAD.MOV.U32 R185, RZ, RZ, R175 ;  /* 0x000000ffffb97224 */ /* 0x000fe200078e00af */
[----:B------:R2:W-:Y:S01]  /*f13b0*/  STL.64 [R128], R188 ;  /* 0x000000bc80007387 */ /* 0x0005e20000100a00 */
[----:B------:R-:W-:Y:S02]  /*f13c0*/  IMAD.MOV.U32 R182, RZ, RZ, R188 ;  /* 0x000000ffffb67224 */ /* 0x000fe400078e00bc */
[----:B------:R-:W-:-:S07]  /*f13d0*/  IMAD.MOV.U32 R183, RZ, RZ, R189 ;  /* 0x000000ffffb77224 */ /* 0x000fce00078e00bd */
.L_x_4788:
[----:B------:R-:W-:Y:S05]  /*f13e0*/  BSYNC.RECONVERGENT B0 ;  /* 0x0000000000007941 */ /* 0x000fea0003800200 */
.L_x_4786:
        /* <DEDUP_REMOVED lines=11> */
.L_x_4817:
        /* <DEDUP_REMOVED lines=13> */
.L_x_4816:
[----:B------:R-:W-:Y:S01]  /*f1570*/  MOV R193, R203 ;  /* 0x000000cb00c17202 */ /* 0x000fe20000000f00 */
        /* <DEDUP_REMOVED lines=102> */
.L_x_4797:
[----:B------:R-:W-:Y:S05]  /*f1be0*/  BSYNC.RECONVERGENT B6 ;  /* 0x0000000000067941 */ /* 0x000fea0003800200 */
.L_x_4796:
        /* <DEDUP_REMOVED lines=27> */
.L_x_4799:
[----:B------:R-:W-:Y:S05]  /*f1da0*/  BSYNC.RECONVERGENT B6 ;  /* 0x0000000000067941 */ /* 0x000fea0003800200 */
.L_x_4798:
[----:B------:R-:W-:-:S06]  /*f1db0*/  DSETP.GT.AND P2, PT, R122, R190, PT ;  /* 0x000000be7a00722a */ /* 0x000fcc0003f44000 */
[----:B------:R-:W-:Y:S02]  /*f1dc0*/  FSEL R174, R194, RZ, P2 ;  /* 0x000000ffc2ae7208 */ /* 0x000fe40001000000 */
[----:B------:R-:W-:Y:S02]  /*f1dd0*/  FSEL R175, R195, +QNAN , P2 ;  /* 0x7ff00000c3af7808 */ /* 0x000fe40001000000 */
[----:B------:R-:W-:Y:S02]  /*f1de0*/  FSEL R176, R198, RZ, P2 ;  /* 0x000000ffc6b07208 */ /* 0x000fe40001000000 */
[----:B------:R-:W-:Y:S01]  /*f1df0*/  FSEL R177, R199, -1.875, P2 ;  /* 0xbff00000c7b17808 */ /* 0x000fe20001000000 */
[----:B------:R-:W-:Y:S06]  /*f1e00*/  BRA `(.L_x_4800) ;  /* 0x0000001000bc7947 */ /* 0x000fec0003800000 */
.L_x_4795:
[C---:B------:R-:W-:Y:S01]  /*f1e10*/  IADD3 R190, PT, PT, R1.reuse, R193, RZ ;  /* 0x000000c101be7210 */ /* 0x040fe20007ffe0ff */
[C---:B------:R-:W-:Y:S01]  /*f1e20*/  IMAD.IADD R174, R1.reuse, 0x1, R202 ;  /* 0x0000000101ae7824 */ /* 0x040fe200078e02ca */
[----:B------:R-:W2:Y:S01]  /*f1e30*/  LDL.U8 R177, [R127+0x27f2] ;  /* 0x0027f2007fb17983 */ /* 0x000ea20000100000 */
[----:B------:R-:W4:Y:S03]  /*f1e40*/  LDC.64 R194, c[0x0][0x468] ;  /* 0x00011a00ffc27b82 */ /* 0x000f260000000a00 */
        /* <DEDUP_REMOVED lines=60> */
.L_x_4802:
[----:B------:R-:W-:Y:S05]  /*f2210*/  BSYNC.RECONVERGENT B6 ;  /* 0x0000000000067941 */ /* 0x000fea0003800200 */
.L_x_4801:
        /* <DEDUP_REMOVED lines=27> */
.L_x_4804:
[----:B------:R-:W-:Y:S05]  /*f23d0*/  BSYNC.RECONVERGENT B6 ;  /* 0x0000000000067941 */ /* 0x000fea0003800200 */
.L_x_4803:
        /* <DEDUP_REMOVED lines=15> */
.L_x_4794:
        /* <DEDUP_REMOVED lines=62> */
.L_x_4807:
[----:B------:R-:W-:Y:S05]  /*f28b0*/  BSYNC.RECONVERGENT B6 ;  /* 0x0000000000067941 */ /* 0x000fea0003800200 */
.L_x_4806:
        /* <DEDUP_REMOVED lines=27> */
.L_x_4809:
[----:B------:R-:W-:Y:S05]  /*f2a70*/  BSYNC.RECONVERGENT B6 ;  /* 0x0000000000067941 */ /* 0x000fea0003800200 */
.L_x_4808:
[----:B------:R-:W-:-:S06]  /*f2a80*/  DSETP.GT.AND P2, PT, R122, R190, PT ;  /* 0x000000be7a00722a */ /* 0x000fcc0003f44000 */
[----:B------:R-:W-:Y:S02]  /*f2a90*/  FSEL R174, R194, RZ, P2 ;  /* 0x000000ffc2ae7208 */ /* 0x000fe40001000000 */
[----:B------:R-:W-:Y:S02]  /*f2aa0*/  FSEL R175, R195, +QNAN , P2 ;  /* 0x7ff00000c3af7808 */ /* 0x000fe40001000000 */
[----:B------:R-:W-:Y:S02]  /*f2ab0*/  FSEL R176, R198, RZ, P2 ;  /* 0x000000ffc6b07208 */ /* 0x000fe40001000000 */
[----:B------:R-:W-:Y:S01]  /*f2ac0*/  FSEL R177, R199, -1.875, P2 ;  /* 0xbff00000c7b17808 */ /* 0x000fe20001000000 */
[----:B------:R-:W-:Y:S06]  /*f2ad0*/  BRA `(.L_x_4800) ;  /* 0x0000000400887947 */ /* 0x000fec0003800000 */
.L_x_4805:
        /* <DEDUP_REMOVED lines=28> */
.L_x_4811:
[----:B------:R-:W-:Y:S05]  /*f2ca0*/  BSYNC.RECONVERGENT B6 ;  /* 0x0000000000067941 */ /* 0x000fea0003800200 */
.L_x_4810:
        /* <DEDUP_REMOVED lines=35> */
.L_x_4813:
[----:B------:R-:W-:Y:S05]  /*f2ee0*/  BSYNC.RECONVERGENT B6 ;  /* 0x0000000000067941 */ /* 0x000fea0003800200 */
.L_x_4812:
        /* <DEDUP_REMOVED lines=27> */
.L_x_4815:
[----:B------:R-:W-:Y:S05]  /*f30a0*/  BSYNC.RECONVERGENT B6 ;  /* 0x0000000000067941 */ /* 0x000fea0003800200 */
.L_x_4814:
[----:B------:R-:W-:-:S06]  /*f30b0*/  DSETP.GT.AND P2, PT, R122, R190, PT ;  /* 0x000000be7a00722a */ /* 0x000fcc0003f44000 */
[----:B------:R-:W-:Y:S02]  /*f30c0*/  FSEL R174, R194, RZ, P2 ;  /* 0x000000ffc2ae7208 */ /* 0x000fe40001000000 */
[----:B------:R-:W-:Y:S02]  /*f30d0*/  FSEL R175, R195, +QNAN , P2 ;  /* 0x7ff00000c3af7808 */ /* 0x000fe40001000000 */
[----:B------:R-:W-:Y:S02]  /*f30e0*/  FSEL R176, R198, RZ, P2 ;  /* 0x000000ffc6b07208 */ /* 0x000fe40001000000 */
[----:B------:R-:W-:-:S07]  /*f30f0*/  FSEL R177, R199, -1.875, P2 ;  /* 0xbff00000c7b17808 */ /* 0x000fce0001000000 */
.L_x_4800:
[----:B------:R-:W-:Y:S05]  /*f3100*/  BSYNC.RECONVERGENT B0 ;  /* 0x0000000000007941 */ /* 0x000fea0003800200 */
.L_x_4793:
        /* <DEDUP_REMOVED lines=14> */
.L_x_4792:
[----:B------:R-:W-:Y:S05]  /*f31f0*/  BSYNC.RECONVERGENT B1 ;  /* 0x0000000000017941 */ /* 0x000fea0003800200 */
.L_x_4791:
[----:B------:R-:W-:Y:S01]  /*f3200*/  VIADD R202, R202, 0x1 ;  /* 0x00000001caca7836 */ /* 0x000fe20000000000 */
[----:B------:R-:W-:-:S04]  /*f3210*/  ISETP.GT.U32.AND P3, PT, R193, 0x1, PT ;  /* 0x00000001c100780c */ /* 0x000fc80003f64070 */
[----:B------:R-:W-:-:S13]  /*f3220*/  ISETP.GE.AND P2, PT, R202, R120, PT ;  /* 0x00000078ca00720c */ /* 0x000fda0003f46270 */
[----:B------:R-:W-:Y:S05]  /*f3230*/  @!P2 BRA P3, `(.L_x_4816) ;  /* 0xffffffe000cca947 */ /* 0x000fea000183ffff */
.L_x_4790:
[----:B------:R-:W-:Y:S05]  /*f3240*/  BSYNC.RECONVERGENT B2 ;  /* 0x0000000000027941 */ /* 0x000fea0003800200 */
.L_x_4789:
[----:B------:R-:W-:Y:S05]  /*f3250*/  @P1 BRA `(.L_x_4817) ;  /* 0xffffffe000901947 */ /* 0x000fea000383ffff */
.L_x_4759:
[----:B------:R-:W-:Y:S05]  /*f3260*/  BSYNC.RECONVERGENT B3 ;  /* 0x0000000000037941 */ /* 0x000fea0003800200 */
.L_x_4758:
[C---:B------:R-:W-:Y:S01]  /*f3270*/  ISETP.NE.AND P1, PT, R120.reuse, R172, PT ;  /* 0x000000ac7800720c */ /* 0x040fe20003f25270 */
[----:B------:R-:W-:-:S12]  /*f3280*/  VIADD R120, R120, 0x1 ;  /* 0x0000000178787836 */ /* 0x000fd80000000000 */
[----:B------:R-:W-:Y:S05]  /*f3290*/  @P1 BRA `(.L_x_4818) ;  /* 0xffffffc000341947 */ /* 0x000fea000383ffff */
.L_x_4757:
[----:B------:R-:W-:Y:S05]  /*f32a0*/  BSYNC.RECONVERGENT B4 ;  /* 0x0000000000047941 */ /* 0x000fea0003800200 */
.L_x_4756:
[C---:B------:R-:W-:Y:S02]  /*f32b0*/  ISETP.NE.AND P1, PT, R121.reuse, R178, PT ;  /* 0x000000b27900720c */ /* 0x040fe40003f25270 */
[----:B------:R-:W-:-:S11]  /*f32c0*/  IADD3 R121, PT, PT, R121, 0x1, RZ ;  /* 0x0000000179797810 */ /* 0x000fd60007ffe0ff */
[----:B------:R-:W-:Y:S05]  /*f32d0*/  @P1 BRA `(.L_x_4819) ;  /* 0xffffffc000041947 */ /* 0x000fea000383ffff */
.L_x_4748:
[----:B------:R-:W-:Y:S05]  /*f32e0*/  BSYNC.RECONVERGENT B5 ;  /* 0x0000000000057941 */ /* 0x000fea0003800200 */
.L_x_4747:
        /* <DEDUP_REMOVED lines=16> */
.L_x_4846:
        /* <DEDUP_REMOVED lines=104> */
.L_x_4827:
[----:B------:R-:W-:Y:S05]  /*f3a70*/  BSYNC.RECONVERGENT B3 ;  /* 0x0000000000037941 */ /* 0x000fea0003800200 */
.L_x_4826:
        /* <DEDUP_REMOVED lines=33> */
.L_x_4829:
[----:B------:R-:W-:Y:S05]  /*f3c90*/  BSYNC.RECONVERGENT B3 ;  /* 0x0000000000037941 */ /* 0x000fea0003800200 */
.L_x_4828:
[----:B------:R-:W-:-:S06]  /*f3ca0*/  DSETP.GEU.AND P1, PT, R190, R24, PT ;  /* 0x00000018be00722a */ /* 0x000fcc0003f2e000 */
[----:B------:R-:W-:Y:S02]  /*f3cb0*/  FSEL R126, R126, R188, !P1 ;  /* 0x000000bc7e7e7208 */ /* 0x000fe40004800000 */
[----:B------:R-:W-:Y:S02]  /*f3cc0*/  FSEL R127, R127, R189, !P1 ;  /* 0x000000bd7f7f7208 */ /* 0x000fe40004800000 */
[----:B------:R-:W-:Y:S02]  /*f3cd0*/  FSEL R24, R24, R190, !P1 ;  /* 0x000000be18187208 */ /* 0x000fe40004800000 */
[----:B------:R-:W-:Y:S02]  /*f3ce0*/  FSEL R25, R25, R191, !P1 ;  /* 0x000000bf19197208 */ /* 0x000fe40004800000 */
[----:B------:R-:W-:Y:S02]  /*f3cf0*/  FSEL R124, R124, R192, !P1 ;  /* 0x000000c07c7c7208 */ /* 0x000fe40004800000 */
[----:B------:R-:W-:-:S07]  /*f3d00*/  FSEL R125, R125, R193, !P1 ;  /* 0x000000c17d7d7208 */ /* 0x000fce0004800000 */
.L_x_4825:
[----:B------:R-:W-:Y:S05]  /*f3d10*/  BSYNC.RECONVERGENT B0 ;  /* 0x0000000000007941 */ /* 0x000fea0003800200 */
.L_x_4824:
        /* <DEDUP_REMOVED lines=46> */
.L_x_4833:
[----:B------:R-:W-:Y:S05]  /*f4000*/  BSYNC.RECONVERGENT B3 ;  /* 0x0000000000037941 */ /* 0x000fea0003800200 */
.L_x_4832:
        /* <DEDUP_REMOVED lines=37> */
.L_x_4835:
[----:B------:R-:W-:Y:S05]  /*f4260*/  BSYNC.RECONVERGENT B3 ;  /* 0x0000000000037941 */ /* 0x000fea0003800200 */
.L_x_4834:
[----:B------:R-:W-:-:S06]  /*f4270*/  DSETP.GEU.AND P0, PT, R176, R24, PT ;  /* 0x00000018b000722a */ /* 0x000fcc0003f0e000 */
[----:B------:R-:W-:Y:S02]  /*f4280*/  FSEL R188, R188, R126, !P0 ;  /* 0x0000007ebcbc7208 */ /* 0x000fe40004000000 */
[----:B------:R-:W-:Y:S02]  /*f4290*/  FSEL R189, R189, R127, !P0 ;  /* 0x0000007fbdbd7208 */ /* 0x000fe40004000000 */
[----:B------:R-:W-:Y:S02]  /*f42a0*/  FSEL R192, R192, R124, !P0 ;  /* 0x0000007cc0c07208 */ /* 0x000fe40004000000 */
[----:B------:R-:W-:Y:S02]  /*f42b0*/  FSEL R193, R193, R125, !P0 ;  /* 0x0000007dc1c17208 */ /* 0x000fe40004000000 */
[----:B------:R-:W-:Y:S02]  /*f42c0*/  FSEL R24, R24, R176, !P0 ;  /* 0x000000b018187208 */ /* 0x000fe40004000000 */
[----:B------:R-:W-:-:S07]  /*f42d0*/  FSEL R25, R25, R177, !P0 ;  /* 0x000000b119197208 */ /* 0x000fce0004000000 */
.L_x_4831:
[----:B------:R-:W-:Y:S05]  /*f42e0*/  BSYNC.RECONVERGENT B0 ;  /* 0x0000000000007941 */ /* 0x000fea0003800200 */
.L_x_4830:
        /* <DEDUP_REMOVED lines=48> */
.L_x_4839:
[----:B------:R-:W-:Y:S05]  /*f45f0*/  BSYNC.RECONVERGENT B3 ;  /* 0x0000000000037941 */ /* 0x000fea0003800200 */
.L_x_4838:
        /* <DEDUP_REMOVED lines=35> */
.L_x_4841:
[----:B------:R-:W-:Y:S05]  /*f4830*/  BSYNC.RECONVERGENT B3 ;  /* 0x0000000000037941 */ /* 0x000fea0003800200 */
.L_x_4840:
[----:B------:R-:W-:-:S06]  /*f4840*/  DSETP.GEU.AND P0, PT, R174, R24, PT ;  /* 0x00000018ae00722a */ /* 0x000fcc0003f0e000 */
[----:B------:R-:W-:Y:S02]  /*f4850*/  FSEL R124, R124, R188, !P0 ;  /* 0x000000bc7c7c7208 */ /* 0x000fe40004000000 */
[----:B------:R-:W-:Y:S02]  /*f4860*/  FSEL R125, R125, R189, !P0 ;  /* 0x000000bd7d7d7208 */ /* 0x000fe40004000000 */
[----:B------:R-:W-:Y:S02]  /*f4870*/  FSEL R126, R126, R192, !P0 ;  /* 0x000000c07e7e7208 */ /* 0x000fe40004000000 */
[----:B------:R-:W-:Y:S02]  /*f4880*/  FSEL R127, R127, R193, !P0 ;  /* 0x000000c17f7f7208 */ /* 0x000fe40004000000 */
[----:B------:R-:W-:Y:S02]  /*f4890*/  FSEL R24, R24, R174, !P0 ;  /* 0x000000ae18187208 */ /* 0x000fe40004000000 */
[----:B------:R-:W-:-:S07]  /*f48a0*/  FSEL R25, R25, R175, !P0 ;  /* 0x000000af19197208 */ /* 0x000fce0004000000 */
.L_x_4837:
[----:B------:R-:W-:Y:S05]  /*f48b0*/  BSYNC.RECONVERGENT B0 ;  /* 0x0000000000007941 */ /* 0x000fea0003800200 */
.L_x_4836:
        /* <DEDUP_REMOVED lines=34> */
.L_x_4843:
[----:B------:R-:W-:Y:S05]  /*f4ae0*/  BSYNC.RECONVERGENT B0 ;  /* 0x0000000000007941 */ /* 0x000fea0003800200 */
.L_x_4842:
[----:B------:R-:W-:-:S06]  /*f4af0*/  DSETP.GEU.AND P0, PT, R24, R174, PT ;  /* 0x000000ae1800722a */ /* 0x000fcc0003f0e000 */
[----:B------:R-:W-:Y:S02]  /*f4b00*/  FSEL R184, R184, R126, !P0 ;  /* 0x0000007eb8b87208 */ /* 0x000fe40004000000 */
[----:B------:R-:W-:Y:S02]  /*f4b10*/  FSEL R186, R186, R124, !P0 ;  /* 0x0000007cbaba7208 */ /* 0x000fe40004000000 */
[----:B------:R-:W-:Y:S02]  /*f4b20*/  FSEL R126, R185, R127, !P0 ;  /* 0x0000007fb97e7208 */ /* 0x000fe40004000000 */
[----:B------:R-:W-:-:S03]  /*f4b30*/  FSEL R124, R187, R125, !P0 ;  /* 0x0000007dbb7c7208 */ /* 0x000fc60004000000 */
[----:B------:R-:W-:Y:S02]  /*f4b40*/  IMAD.MOV.U32 R185, RZ, RZ, R126 ;  /* 0x000000ffffb97224 */ /* 0x000fe400078e007e */
[----:B------:R-:W-:-:S07]  /*f4b50*/  IMAD.MOV.U32 R187, RZ, RZ, R124 ;  /* 0x000000ffffbb7224 */ /* 0x000fce00078e007c */
.L_x_4823:
[----:B------:R-:W-:Y:S05]  /*f4b60*/  BSYNC.RECONVERGENT B1 ;  /* 0x0000000000017941 */ /* 0x000fea0003800200 */
.L_x_4822:
[----:B------:R-:W-:-:S05]  /*f4b70*/  IMAD.IADD R126, R198, 0x1, R120 ;  /* 0x00000001c67e7824 */ /* 0x000fca00078e0278 */
[----:B------:R-:W-:-:S05]  /*f4b80*/  LEA R126, R126, R1, 0x3 ;  /* 0x000000017e7e7211 */ /* 0x000fca00078e18ff */
        /* <DEDUP_REMOVED lines=38> */
.L_x_4845:
[----:B------:R-:W-:Y:S05]  /*f4df0*/  BSYNC.RECONVERGENT B0 ;  /* 0x0000000000007941 */ /* 0x000fea0003800200 */
.L_x_4844:
        /* <DEDUP_REMOVED lines=13> */
.L_x_4821:
[----:B------:R-:W-:Y:S05]  /*f4ed0*/  BSYNC.RECONVERGENT B2 ;  /* 0x0000000000027941 */ /* 0x000fea0003800200 */
.L_x_4820:
        /* <DEDUP_REMOVED lines=117> */
.L_x_4852:
[----:B------:R-:W-:Y:S05]  /*f5630*/  BSYNC.RECONVERGENT B2 ;  /* 0x0000000000027941 */ /* 0x000fea0003800200 */
.L_x_4851:
        /* <DEDUP_REMOVED lines=33> */
.L_x_4854:
[----:B------:R-:W-:Y:S05]  /*f5850*/  BSYNC.RECONVERGENT B2 ;  /* 0x0000000000027941 */ /* 0x000fea0003800200 */
.L_x_4853:
[----:B------:R-:W-:-:S06]  /*f5860*/  DSETP.GEU.AND P2, PT, R190, R26, PT ;  /* 0x0000001abe00722a */ /* 0x000fcc0003f4e000 */
[----:B------:R-:W-:Y:S02]  /*f5870*/  FSEL R182, R182, R188, !P2 ;  /* 0x000000bcb6b67208 */ /* 0x000fe40005000000 */
[----:B------:R-:W-:Y:S02]  /*f5880*/  FSEL R183, R183, R189, !P2 ;  /* 0x000000bdb7b77208 */ /* 0x000fe40005000000 */
[----:B------:R-:W-:Y:S02]  /*f5890*/  FSEL R26, R26, R190, !P2 ;  /* 0x000000be1a1a7208 */ /* 0x000fe40005000000 */
[----:B------:R-:W-:Y:S02]  /*f58a0*/  FSEL R27, R27, R191, !P2 ;  /* 0x000000bf1b1b7208 */ /* 0x000fe40005000000 */
[----:B------:R-:W-:Y:S02]  /*f58b0*/  FSEL R184, R184, R186, !P2 ;  /* 0x000000bab8b87208 */ /* 0x000fe40005000000 */
[----:B------:R-:W-:-:S07]  /*f58c0*/  FSEL R185, R185, R187, !P2 ;  /* 0x000000bbb9b97208 */ /* 0x000fce0005000000 */
.L_x_4850:
[----:B------:R-:W-:Y:S05]  /*f58d0*/  BSYNC.RECONVERGENT B0 ;  /* 0x0000000000007941 */ /* 0x000fea0003800200 */
.L_x_4849:
        /* <DEDUP_REMOVED lines=46> */
.L_x_4858:
[----:B------:R-:W-:Y:S05]  /*f5bc0*/  BSYNC.RECONVERGENT B2 ;  /* 0x0000000000027941 */ /* 0x000fea0003800200 */
.L_x_4857:
        /* <DEDUP_REMOVED lines=35> */
.L_x_4860:
[----:B------:R-:W-:Y:S05]  /*f5e00*/  BSYNC.RECONVERGENT B2 ;  /* 0x0000000000027941 */ /* 0x000fea0003800200 */
.L_x_4859:
[----:B------:R-:W-:-:S06]  /*f5e10*/  DSETP.GEU.AND P1, PT, R174, R26, PT ;  /* 0x0000001aae00722a */ /* 0x000fcc0003f2e000 */
[----:B------:R-:W-:Y:S02]  /*f5e20*/  FSEL R188, R188, R182, !P1 ;  /* 0x000000b6bcbc7208 */ /* 0x000fe40004800000 */
[----:B------:R-:W-:Y:S02]  /*f5e30*/  FSEL R189, R189, R183, !P1 ;  /* 0x000000b7bdbd7208 */ /* 0x000fe40004800000 */
[----:B------:R-:W-:Y:S02]  /*f5e40*/  FSEL R186, R186, R184, !P1 ;  /* 0x000000b8baba7208 */ /* 0x000fe40004800000 */
[----:B------:R-:W-:Y:S02]  /*f5e50*/  FSEL R187, R187, R185, !P1 ;  /* 0x000000b9bbbb7208 */ /* 0x000fe40004800000 */
[----:B------:R-:W-:Y:S02]  /*f5e60*/  FSEL R26, R26, R174, !P1 ;  /* 0x000000ae1a1a7208 */ /* 0x000fe40004800000 */
[----:B------:R-:W-:-:S07]  /*f5e70*/  FSEL R27, R27, R175, !P1 ;  /* 0x000000af1b1b7208 */ /* 0x000fce0004800000 */
.L_x_4856:
[----:B------:R-:W-:Y:S05]  /*f5e80*/  BSYNC.RECONVERGENT B0 ;  /* 0x0000000000007941 */ /* 0x000fea0003800200 */
.L_x_4855:
        /* <DEDUP_REMOVED lines=48> */
.L_x_4864:
[----:B------:R-:W-:Y:S05]  /*f6190*/  BSYNC.RECONVERGENT B2 ;  /* 0x0000000000027941 */ /* 0x000fea0003800200 */
.L_x_4863:
        /* <DEDUP_REMOVED lines=37> */
.L_x_4866:
[----:B------:R-:W-:Y:S05]  /*f63f0*/  BSYNC.RECONVERGENT B2 ;  /* 0x0000000000027941 */ /* 0x000fea0003800200 */
.L_x_4865:
[----:B------:R-:W-:-:S06]  /*f6400*/  DSETP.GEU.AND P1, PT, R176, R26, PT ;  /* 0x0000001ab000722a */ /* 0x000fcc0003f2e000 */
[----:B------:R-:W-:Y:S02]  /*f6410*/  FSEL R128, R128, R188, !P1 ;  /* 0x000000bc80807208 */ /* 0x000fe40004800000 */
[----:B------:R-:W-:Y:S02]  /*f6420*/  FSEL R129, R129, R189, !P1 ;  /* 0x000000bd81817208 */ /* 0x000fe40004800000 */
[----:B------:R-:W-:Y:S02]  /*f6430*/  FSEL R120, R120, R186, !P1 ;  /* 0x000000ba78787208 */ /* 0x000fe40004800000 */
[----:B------:R-:W-:Y:S02]  /*f6440*/  FSEL R121, R121, R187, !P1 ;  /* 0x000000bb79797208 */ /* 0x000fe40004800000 */
[----:B------:R-:W-:Y:S02]  /*f6450*/  FSEL R26, R26, R176, !P1 ;  /* 0x000000b01a1a7208 */ /* 0x000fe40004800000 */
[----:B------:R-:W-:-:S07]  /*f6460*/  FSEL R27, R27, R177, !P1 ;  /* 0x000000b11b1b7208 */ /* 0x000fce0004800000 */
.L_x_4862:
[----:B------:R-:W-:Y:S05]  /*f6470*/  BSYNC.RECONVERGENT B0 ;  /* 0x0000000000007941 */ /* 0x000fea0003800200 */
.L_x_4861:
        /* <DEDUP_REMOVED lines=36> */
.L_x_4868:
[----:B------:R-:W-:Y:S05]  /*f66c0*/  BSYNC.RECONVERGENT B0 ;  /* 0x0000000000007941 */ /* 0x000fea0003800200 */
.L_x_4867:
[----:B------:R-:W-:-:S06]  /*f66d0*/  DSETP.GEU.AND P1, PT, R26, R176, PT ;  /* 0x000000b01a00722a */ /* 0x000fcc0003f2e000 */
[----:B------:R-:W-:Y:S02]  /*f66e0*/  FSEL R124, R124, R120, !P1 ;  /* 0x000000787c7c7208 */ /* 0x000fe40004800000 */
[----:B------:R-:W-:Y:S02]  /*f66f0*/  FSEL R120, R125, R121, !P1 ;  /* 0x000000797d787208 */ /* 0x000fe40004800000 */
[----:B------:R-:W-:Y:S02]  /*f6700*/  FSEL R126, R126, R128, !P1 ;  /* 0x000000807e7e7208 */ /* 0x000fe40004800000 */
[----:B------:R-:W-:Y:S01]  /*f6710*/  FSEL R127, R127, R129, !P1 ;  /* 0x000000817f7f7208 */ /* 0x000fe20004800000 */
[----:B------:R-:W-:-:S07]  /*f6720*/  IMAD.MOV.U32 R125, RZ, RZ, R120 ;  /* 0x000000ffff7d7224 */ /* 0x000fce00078e0078 */
.L_x_4848:
[----:B------:R-:W-:Y:S05]  /*f6730*/  BSYNC.RECONVERGENT B1 ;  /* 0x0000000000017941 */ /* 0x000fea0003800200 */
.L_x_4847:
        /* <DEDUP_REMOVED lines=12> */
.L_x_4873:
[----:B--2---:R-:W-:-:S05]  /*f6800*/  VIADD R129, R1, 0x2710 ;  /* 0x0000271001817836 */ /* 0x004fca0000000000 */
[C---:B------:R-:W-:Y:S01]  /*f6810*/  LEA R129, R120.reuse, R129, 0x2 ;  /* 0x0000008178817211 */ /* 0x040fe200078e10ff */
[----:B------:R-:W-:-:S04]  /*f6820*/  VIADD R120, R120, 0x10 ;  /* 0x0000001078787836 */ /* 0x000fc80000000000 */
[----:B------:R2:W-:Y:S01]  /*f6830*/  STL.128 [R129], RZ ;  /* 0x000000ff81007387 */ /* 0x0005e20000100c00 */
[----:B------:R-:W-:-:S03]  /*f6840*/  ISETP.NE.AND P2, PT, R120, R121, PT ;  /* 0x000000797800720c */ /* 0x000fc60003f45270 */
[----:B------:R2:W-:Y:S04]  /*f6850*/  STL.128 [R129+0x10], RZ ;  /* 0x000010ff81007387 */ /* 0x0005e80000100c00 */
[----:B------:R2:W-:Y:S04]  /*f6860*/  STL.128 [R129+0x20], RZ ;  /* 0x000020ff81007387 */ /* 0x0005e80000100c00 */
[----:B------:R2:W-:Y:S02]  /*f6870*/  STL.128 [R129+0x30], RZ ;  /* 0x000030ff81007387 */ /* 0x0005e40000100c00 */
[----:B------:R-:W-:Y:S05]  /*f6880*/  @P2 BRA `(.L_x_4873) ;  /* 0xfffffffc00dc2947 */ /* 0x000fea000383ffff */
.L_x_4872:
[----:B------:R-:W-:Y:S05]  /*f6890*/  BSYNC.RECONVERGENT B1 ;  /* 0x0000000000017941 */ /* 0x000fea0003800200 */
.L_x_4871:
        /* <DEDUP_REMOVED lines=24> */
.L_x_4870:
[----:B------:R-:W-:Y:S05]  /*f6a20*/  BSYNC.RECONVERGENT B0 ;  /* 0x0000000000007941 */ /* 0x000fea0003800200 */
.L_x_4869:
        /* <DEDUP_REMOVED lines=11> */
.L_x_4878:
        /* <DEDUP_REMOVED lines=21> */
.L_x_4877:
[----:B------:R-:W-:Y:S05]  /*f6c30*/  BSYNC.RECONVERGENT B1 ;  /* 0x0000000000017941 */ /* 0x000fea0003800200 */
.L_x_4876:
        /* <DEDUP_REMOVED lines=17> */
.L_x_4880:
[----:B------:R-:W-:Y:S05]  /*f6d50*/  BSYNC.RECONVERGENT B1 ;  /* 0x0000000000017941 */ /* 0x000fea0003800200 */
.L_x_4879:
        /* <DEDUP_REMOVED lines=18> */
.L_x_4875:
[----:B------:R-:W-:Y:S05]  /*f6e80*/  BSYNC.RECONVERGENT B0 ;  /* 0x0000000000007941 */ /* 0x000fea0003800200 */
.L_x_4874:
[----:B------:R-:W-:Y:S02]  /*f6e90*/  VIADD R192, R122, 0xffffffff ;  /* 0xffffffff7ac07836 */ /* 0x000fe40000000000 */
[----:B--2---:R-:W-:-:S04]  /*f6ea0*/  VIADD R128, R123, 0xffffffff ;  /* 0xffffffff7b807836 */ /* 0x004fc80000000000 */
[----:B------:R-:W-:-:S05]  /*f6eb0*/  IMAD R192, R192, R172, R128 ;  /* 0x000000acc0c07224 */ /* 0x000fca00078e0280 */
[----:B------:R-:W-:-:S05]  /*f6ec0*/  LEA R179, R192, R1, 0x3 ;  /* 0x00000001c0b37211 */ /* 0x000fca00078e18ff */
        /* <DEDUP_REMOVED lines=14> */
.L_x_4930:
        /* <DEDUP_REMOVED lines=21> */
.L_x_4885:
        /* <DEDUP_REMOVED lines=88> */
.L_x_4891:
[----:B------:R-:W-:Y:S05]  /*f7680*/  BSYNC.RECONVERGENT B2 ;  /* 0x0000000000027941 */ /* 0x000fea0003800200 */
.L_x_4890:
        /* <DEDUP_REMOVED lines=32> */
.L_x_4894:
[----:B------:R-:W-:Y:S05]  /*f7890*/  BSYNC.RECONVERGENT B2 ;  /* 0x0000000000027941 */ /* 0x000fea0003800200 */
.L_x_4893:
        /* <DEDUP_REMOVED lines=13> */
.L_x_4889:
        /* <DEDUP_REMOVED lines=38> */
.L_x_4896:
[----:B------:R-:W-:Y:S05]  /*f7bd0*/  BSYNC.RECONVERGENT B2 ;  /* 0x0000000000027941 */ /* 0x000fea0003800200 */
.L_x_4895:
        /* <DEDUP_REMOVED lines=34> */
.L_x_4898:
[----:B------:R-:W-:Y:S05]  /*f7e00*/  BSYNC.RECONVERGENT B2 ;  /* 0x0000000000027941 */ /* 0x000fea0003800200 */
.L_x_4897:
        /* <DEDUP_REMOVED lines=13> */
.L_x_4888:
        /* <DEDUP_REMOVED lines=51> */
.L_x_4900:
[----:B------:R-:W-:Y:S05]  /*f8210*/  BSYNC.RECONVERGENT B2 ;  /* 0x0000000000027941 */ /* 0x000fea0003800200 */
.L_x_4899:
        /* <DEDUP_REMOVED lines=34> */
.L_x_4902:
[----:B------:R-:W-:Y:S05]  /*f8440*/  BSYNC.RECONVERGENT B2 ;  /* 0x0000000000027941 */ /* 0x000fea0003800200 */
.L_x_4901:
        /* <DEDUP_REMOVED lines=12> */
.L_x_4892:
[----:B------:R-:W-:Y:S05]  /*f8510*/  BSYNC.RECONVERGENT B0 ;  /* 0x0000000000007941 */ /* 0x000fea0003800200 */
.L_x_4887:
        /* <DEDUP_REMOVED lines=36> */
.L_x_4904:
[----:B------:R-:W-:Y:S05]  /*f8760*/  BSYNC.RECONVERGENT B0 ;  /* 0x0000000000007941 */ /* 0x000fea0003800200 */
.L_x_4903:
[----:B------:R-:W2:Y:S02]  /*f8770*/  LDL.64 R130, [R1+0x7d80] ;  /* 0x007d800001827983 */ /* 0x000ea40000100a00 */
[----:B--2---:R-:W-:-:S06]  /*f8780*/  DSETP.GEU.AND P2, PT, R130, R176, PT ;  /* 0x000000b08200722a */ /* 0x004fcc0003f4e000 */
[----:B------:R-:W-:Y:S02]  /*f8790*/  FSEL R128, R128, R186, !P2 ;  /* 0x000000ba80807208 */ /* 0x000fe40005000000 */
[----:B------:R-:W-:Y:S02]  /*f87a0*/  FSEL R129, R129, R187, !P2 ;  /* 0x000000bb81817208 */ /* 0x000fe40005000000 */
[----:B------:R-:W-:Y:S02]  /*f87b0*/  FSEL R120, R120, R184, !P2 ;  /* 0x000000b878787208 */ /* 0x000fe40005000000 */
[----:B------:R-:W-:-:S07]  /*f87c0*/  FSEL R121, R121, R185, !P2 ;  /* 0x000000b979797208 */ /* 0x000fce0005000000 */
.L_x_4886:
[----:B------:R-:W-:Y:S05]  /*f87d0*/  BSYNC.RECONVERGENT B1 ;  /* 0x0000000000017941 */ /* 0x000fea0003800200 */
.L_x_4884:
        /* <DEDUP_REMOVED lines=42> */
.L_x_4906:
[----:B------:R-:W-:Y:S05]  /*f8a80*/  BSYNC.RELIABLE B0 ;  /* 0x0000000000007941 */ /* 0x000fea0003800100 */
.L_x_4905:
        /* <DEDUP_REMOVED lines=47> */
.L_x_4909:
[----:B------:R-:W-:Y:S05]  /*f8d80*/  BSYNC.RECONVERGENT B0 ;  /* 0x0000000000007941 */ /* 0x000fea0003800200 */
.L_x_4908:
[----:B------:R-:W-:Y:S04]  /*f8d90*/  BSSY.RECONVERGENT B2, `(.L_x_4910) ;  /* 0x000015f000027945 */ /* 0x000fe80003800200 */
[----:B------:R-:W-:Y:S05]  /*f8da0*/  @!P2 BRA `(.L_x_4911) ;  /* 0x000000140074a947 */ /* 0x000fea0003800000 */
[----:B------:R-:W-:-:S07]  /*f8db0*/  IMAD.MOV.U32 R195, RZ, RZ, 0x3 ;  /* 0x00000003ffc37424 */ /* 0x000fce00078e00ff */
.L_x_4929:
        /* <DEDUP_REMOVED lines=29> */
.L_x_4928:
        /* <DEDUP_REMOVED lines=70> */
.L_x_4916:
        /* <DEDUP_REMOVED lines=71> */
.L_x_4919:
[----:B------:R-:W-:Y:S05]  /*f9860*/  BSYNC.RECONVERGENT B5 ;  /* 0x0000000000057941 */ /* 0x000fea0003800200 */
.L_x_4918:
        /* <DEDUP_REMOVED lines=26> */
.L_x_4921:
[----:B------:R-:W-:Y:S05]  /*f9a10*/  BSYNC.RECONVERGENT B5 ;  /* 0x0000000000057941 */ /* 0x000fea0003800200 */
.L_x_4920:
[----:B------:R-:W-:-:S06]  /*f9a20*/  DSETP.GE.AND P2, PT, R120, R176, PT ;  /* 0x000000b07800722a */ /* 0x000fcc0003f46000 */
[----:B------:R-:W-:Y:S02]  /*f9a30*/  FSEL R120, R188, RZ, P2 ;  /* 0x000000ffbc787208 */ /* 0x000fe40001000000 */
[----:B------:R-:W-:Y:S02]  /*f9a40*/  FSEL R121, R189, +QNAN , P2 ;  /* 0x7ff00000bd797808 */ /* 0x000fe40001000000 */
[----:B------:R-:W-:Y:S02]  /*f9a50*/  FSEL R176, R186, RZ, P2 ;  /* 0x000000ffbab07208 */ /* 0x000fe40001000000 */
[----:B------:R-:W-:Y:S01]  /*f9a60*/  FSEL R177, R187, -1.875, P2 ;  /* 0xbff00000bbb17808 */ /* 0x000fe20001000000 */
[----:B------:R-:W-:Y:S06]  /*f9a70*/  BRA `(.L_x_4917) ;  /* 0x00000004005c7947 */ /* 0x000fec0003800000 */
.L_x_4915:
        /* <DEDUP_REMOVED lines=44> */
.L_x_4922:
        /* <DEDUP_REMOVED lines=27> */
.L_x_4924:
[----:B------:R-:W-:Y:S05]  /*f9ef0*/  BSYNC.RECONVERGENT B5 ;  /* 0x0000000000057941 */ /* 0x000fea0003800200 */
.L_x_4923:
        /* <DEDUP_REMOVED lines=15> */
.L_x_4917:
[----:B------:R-:W-:Y:S05]  /*f9ff0*/  BSYNC.RECONVERGENT B0 ;  /* 0x0000000000007941 */ /* 0x000fea0003800200 */
.L_x_4914:
        /* <DEDUP_REMOVED lines=33> */
.L_x_4926:
[----:B------:R-:W-:-:S13]  /*fa210*/  ISETP.GT.AND P2, PT, R194, 0x1, PT ;  /* 0x00000001c200780c */ /* 0x000fda0003f44270 */
[----:B------:R-:W-:Y:S05]  /*fa220*/  @!P2 BREAK.RELIABLE B0 ;  /* 0x000000000000a942 */ /* 0x000fea0003800100 */
[----:B------:R-:W-:Y:S05]  /*fa230*/  @!P2 BRA `(.L_x_4913) ;  /* 0x000000000040a947 */ /* 0x000fea0003800000 */
[----:B------:R-:W-:Y:S05]  /*fa240*/  BSYNC.RELIABLE B0 ;  /* 0x0000000000007941 */ /* 0x000fea0003800100 */
.L_x_4925:
[----:B------:R-:W-:Y:S02]  /*fa250*/  VIADD R193, R193, 0x1 ;  /* 0x00000001c1c17836 */ /* 0x000fe40000000000 */
[----:B------:R-:W-:-:S03]  /*fa260*/  VIADD R194, R194, 0xffffffff ;  /* 0xffffffffc2c27836 */ /* 0x000fc60000000000 */
[----:B------:R-:W-:-:S13]  /*fa270*/  ISETP.GE.AND P2, PT, R193, R123, PT ;  /* 0x0000007bc100720c */ /* 0x000fda0003f46270 */
[----:B------:R-:W-:Y:S05]  /*fa280*/  @!P2 BRA `(.L_x_4928) ;  /* 0xffffffec0040a947 */ /* 0x000fea000383ffff */
[----:B------:R-:W-:Y:S05]  /*fa290*/  BRA `(.L_x_4913) ;  /* 0x0000000000287947 */ /* 0x000fea0003800000 */
.L_x_4927:
        /* <DEDUP_REMOVED lines=10> */
.L_x_4913:
[----:B------:R-:W-:Y:S05]  /*fa340*/  BSYNC.RECONVERGENT B1 ;  /* 0x0000000000017941 */ /* 0x000fea0003800200 */
.L_x_4912:
[C---:B------:R-:W-:Y:S01]  /*fa350*/  ISETP.LT.U32.AND P2, PT, R195.reuse, 0x20, PT ;  /* 0x00000020c300780c */ /* 0x040fe20003f41070 */
[----:B------:R-:W-:-:S12]  /*fa360*/  VIADD R195, R195, 0x1 ;  /* 0x00000001c3c37836 */ /* 0x000fd80000000000 */
[----:B------:R-:W-:Y:S05]  /*fa370*/  @P3 BRA P2, `(.L_x_4929) ;  /* 0xffffffe800903947 */ /* 0x000fea000103ffff */
.L_x_4911:
[----:B------:R-:W-:Y:S05]  /*fa380*/  BSYNC.RECONVERGENT B2 ;  /* 0x0000000000027941 */ /* 0x000fea0003800200 */
.L_x_4910:
[----:B------:R-:W-:-:S06]  /*fa390*/  IMAD.IADD R193, R1, 0x1, R123 ;  /* 0x0000000101c17824 */ /* 0x000fcc00078e027b */
[----:B------:R-:W5:Y:S01]  /*fa3a0*/  LDL.U8 R193, [R193+0x27f3] ;  /* 0x0027f300c1c17983 */ /* 0x000f620000100000 */
[----:B------:R-:W-:Y:S05]  /*fa3b0*/  BRA `(.L_x_4930) ;  /* 0xffffffc800fc7947 */ /* 0x000fea000383ffff */
.L_x_4907:
[----:B------:R-:W-:Y:S05]  /*fa3c0*/  BSYNC.RECONVERGENT B3 ;  /* 0x0000000000037941 */ /* 0x000fea0003800200 */
.L_x_4883:
        /* <DEDUP_REMOVED lines=24> */
.L_x_4937:
        /* <DEDUP_REMOVED lines=57> */
.L_x_4936:
[----:B------:R-:W-:Y:S05]  /*fa8e0*/  BSYNC.RECONVERGENT B2 ;  /* 0x0000000000027941 */ /* 0x000fea0003800200 */
.L_x_4935:
        /* <DEDUP_REMOVED lines=35> */
.L_x_4939:
[----:B------:R-:W-:Y:S05]  /*fab20*/  BSYNC.RECONVERGENT B2 ;  /* 0x0000000000027941 */ /* 0x000fea0003800200 */
.L_x_4938:
        /* <DEDUP_REMOVED lines=21> */
.L_x_4941:
[----:B------:R-:W-:Y:S05]  /*fac80*/  BSYNC.RECONVERGENT B2 ;  /* 0x0000000000027941 */ /* 0x000fea0003800200 */
.L_x_4940:
        /* <DEDUP_REMOVED lines=19> */
.L_x_4934:
[----:B------:R-:W-:Y:S05]  /*fadc0*/  BSYNC.RECONVERGENT B1 ;  /* 0x0000000000017941 */ /* 0x000fea0003800200 */
.L_x_4933:
        /* <DEDUP_REMOVED lines=11> */
.L_x_4946:
        /* <DEDUP_REMOVED lines=69> */
.L_x_4945:
[----:B------:R-:W-:Y:S05]  /*fb2d0*/  BSYNC.RECONVERGENT B2 ;  /* 0x0000000000027941 */ /* 0x000fea0003800200 */
.L_x_4944:
        /* <DEDUP_REMOVED lines=41> */
.L_x_4948:
[----:B------:R-:W-:Y:S05]  /*fb570*/  BSYNC.RECONVERGENT B2 ;  /* 0x0000000000027941 */ /* 0x000fea0003800200 */
.L_x_4947:
        /* <DEDUP_REMOVED lines=24> */
.L_x_4950:
[----:B------:R-:W-:Y:S05]  /*fb700*/  BSYNC.RECONVERGENT B2 ;  /* 0x0000000000027941 */ /* 0x000fea0003800200 */
.L_x_4949:
        /* <DEDUP_REMOVED lines=20> */
.L_x_4943:
[----:B------:R-:W-:Y:S05]  /*fb850*/  BSYNC.RECONVERGENT B1 ;  /* 0x0000000000017941 */ /* 0x000fea0003800200 */
.L_x_4942:
        /* <DEDUP_REMOVED lines=36> */
.L_x_4952:
[----:B------:R-:W-:Y:S05]  /*fbaa0*/  BSYNC.RECONVERGENT B1 ;  /* 0x0000000000017941 */ /* 0x000fea0003800200 */
.L_x_4951:
[----:B------:R-:W-:Y:S01]  /*fbab0*/  UMOV UR10, 0x66666666 ;  /* 0x66666666000a7882 */ /* 0x000fe20000000000 */
[----:B------:R-:W-:Y:S01]  /*fbac0*/  UMOV UR11, 0x40711266 ;  /* 0x40711266000b7882 */ /* 0x000fe20000000000 */
[----:B------:R-:W-:Y:S01]  /*fbad0*/  IMAD.MOV.U32 R122, RZ, RZ, 0x0 ;  /* 0x00000000ff7a7424 */ /* 0x000fe200078e00ff */
[----:B------:R-:W-:Y:S01]  /*fbae0*/  DADD R120, R120, -UR10 ;  /* 0x8000000a78787e29 */ /* 0x000fe20008000000 */
[----:B------:R-:W-:-:S07]  /*fbaf0*/  IMAD.MOV.U32 R123, RZ, RZ, 0x40590000 ;  /* 0x40590000ff7b7424 */ /* 0x000fce00078e00ff */
[----:B------:R-:W-:-:S11]  /*fbb00*/  DFMA R120, R120, R122, 0.5 ;  /* 0x3fe000007878742b */ /* 0x000fd6000000007a */
.L_x_4932:
[----:B------:R-:W-:Y:S05]  /*fbb10*/  BSYNC.RECONVERGENT B0 ;  /* 0x0000000000007941 */ /* 0x000fea0003800200 */
.L_x_4931:
        /* <DEDUP_REMOVED lines=29> */
.L_x_4954:
[----:B------:R-:W-:Y:S05]  /*fbcf0*/  BSYNC.RECONVERGENT B0 ;  /* 0x0000000000007941 */ /* 0x000fea0003800200 */
.L_x_4953:
[----:B------:R-:W-:Y:S02]  /*fbd00*/  IMAD.MOV.U32 R120, RZ, RZ, R122 ;  /* 0x000000ffff787224 */ /* 0x000fe400078e007a */
[----:B------:R-:W-:-:S07]  /*fbd10*/  IMAD.MOV.U32 R121, RZ, RZ, R123 ;  /* 0x000000ffff797224 */ /* 0x000fce00078e007b */
.L_x_4882:
[----:B------:R-:W-:Y:S05]  /*fbd20*/  BSYNC.RECONVERGENT B4 ;  /* 0x0000000000047941 */ /* 0x000fea0003800200 */
.L_x_4881:
        /* <DEDUP_REMOVED lines=9> */
.L_x_4956:
        /* <DEDUP_REMOVED lines=8> */
.L_x_4955:
        /* <DEDUP_REMOVED lines=12> */
.L_x_4960:
        /* <DEDUP_REMOVED lines=31> */
.L_x_4959:
[----:B------:R-:W-:Y:S01]  /*fc0f0*/  BSSY.RECONVERGENT B1, `(.L_x_4961) ;  /* 0x0000009000017945 */ /* 0x000fe20003800200 */
[----:B------:R-:W-:-:S07]  /*fc100*/  IMAD.MOV.U32 R122, RZ, RZ, RZ ;  /* 0x000000ffff7a7224 */ /* 0x000fce00078e00ff */
.L_x_4962:
        /* <DEDUP_REMOVED lines=8> */
.L_x_4961:
        /* <DEDUP_REMOVED lines=10> */
.L_x_4964:
        /* <DEDUP_REMOVED lines=31> */
.L_x_4963:
        /* <DEDUP_REMOVED lines=56> */
.L_x_4958:
        /* <DEDUP_REMOVED lines=55> */
.L_x_4965:
[----:B------:R-:W-:Y:S05]  /*fcb10*/  BSYNC.RECONVERGENT B0 ;  /* 0x0000000000007941 */ /* 0x000fea0003800200 */
.L_x_4957:
[----:B------:R-:W-:Y:S05]  /*fcb20*/  BMOV.32.CLEAR RZ, B0 ;  /* 0x0000000000ff7355 */ /* 0x000fea0000100000 */
[----:B------:R-:W-:Y:S01]  /*fcb30*/  BSSY.RECONVERGENT B0, `(.L_x_4966) ;  /* 0x0000009000007945 */ /* 0x000fe20003800200 */
[----:B------:R-:W-:-:S07]  /*fcb40*/  IMAD.MOV.U32 R122, RZ, RZ, RZ ;  /* 0x000000ffff7a7224 */ /* 0x000fce00078e00ff */
.L_x_4967:
        /* <DEDUP_REMOVED lines=8> */
.L_x_4966:
[----:B------:R-:W-:Y:S05]  /*fcbd0*/  BMOV.32.CLEAR RZ, B0 ;  /* 0x0000000000ff7355 */ /* 0x000fea0000100000 */
[----:B------:R-:W-:Y:S01]  /*fcbe0*/  BSSY.RECONVERGENT B0, `(.L_x_4968) ;  /* 0x0000009000007945 */ /* 0x000fe20003800200 */
[----:B------:R-:W-:-:S07]  /*fcbf0*/  IMAD.MOV.U32 R122, RZ, RZ, RZ ;  /* 0x000000ffff7a7224 */ /* 0x000fce00078e00ff */
.L_x_4969:
        /* <DEDUP_REMOVED lines=8> */
.L_x_4968:
        /* <DEDUP_REMOVED lines=11> */
.L_x_4994:
        /* <DEDUP_REMOVED lines=13> */
.L_x_4975:
[----:B------:R-:W-:-:S13]  /*fce00*/  ISETP.NE.AND P0, PT, R124, 0x47, PT ;  /* 0x000000477c00780c */ /* 0x000fda0003f05270 */
[----:B------:R-:W-:Y:S05]  /*fce10*/  @!P0 BRA `(.L_x_4978) ;  /* 0x0000000000148947 */ /* 0x000fea0003800000 */
[----:B------:R-:W-:Y:S01]  /*fce20*/  ISETP.NE.AND P0, PT, R124, 0x54, PT ;  /* 0x000000547c00780c */ /* 0x000fe20003f05270 */
[----:B------:R-:W-:-:S12]  /*fce30*/  IMAD.MOV.U32 R126, RZ, RZ, 0x3 ;  /* 0x00000003ff7e7424 */ /* 0x000fd800078e00ff */
[----:B------:R-:W-:Y:S05]  /*fce40*/  @!P0 BRA `(.L_x_4976) ;  /* 0x00000000000c8947 */ /* 0x000fea0003800000 */
.L_x_4977:
[----:B------:R-:W-:Y:S01]  /*fce50*/  IMAD.MOV.U32 R126, RZ, RZ, 0x4 ;  /* 0x00000004ff7e7424 */ /* 0x000fe200078e00ff */
[----:B------:R-:W-:Y:S06]  /*fce60*/  BRA `(.L_x_4976) ;  /* 0x0000000000047947 */ /* 0x000fec0003800000 */
.L_x_4978:
[----:B------:R-:W-:-:S07]  /*fce70*/  IMAD.MOV.U32 R126, RZ, RZ, 0x2 ;  /* 0x00000002ff7e7424 */ /* 0x000fce00078e00ff */
.L_x_4976:
[----:B------:R-:W-:Y:S05]  /*fce80*/  BSYNC.RECONVERGENT B2 ;  /* 0x0000000000027941 */ /* 0x000fea0003800200 */
.L_x_4974:
        /* <DEDUP_REMOVED lines=13> */
.L_x_4980:
[----:B------:R-:W-:-:S13]  /*fcf60*/  ISETP.NE.AND P0, PT, R127, 0x47, PT ;  /* 0x000000477f00780c */ /* 0x000fda0003f05270 */
[----:B------:R-:W-:Y:S05]  /*fcf70*/  @!P0 BRA `(.L_x_4983) ;  /* 0x0000000000148947 */ /* 0x000fea0003800000 */
[----:B------:R-:W-:Y:S01]  /*fcf80*/  ISETP.NE.AND P0, PT, R127, 0x54, PT ;  /* 0x000000547f00780c */ /* 0x000fe20003f05270 */
[----:B------:R-:W-:-:S12]  /*fcf90*/  IMAD.MOV.U32 R126, RZ, RZ, 0x3 ;  /* 0x00000003ff7e7424 */ /* 0x000fd800078e00ff */
[----:B------:R-:W-:Y:S05]  /*fcfa0*/  @!P0 BRA `(.L_x_4981) ;  /* 0x00000000000c8947 */ /* 0x000fea0003800000 */
.L_x_4982:
[----:B------:R-:W-:Y:S01]  /*fcfb0*/  IMAD.MOV.U32 R126, RZ, RZ, 0x4 ;  /* 0x00000004ff7e7424 */ /* 0x000fe200078e00ff */
[----:B------:R-:W-:Y:S06]  /*fcfc0*/  BRA `(.L_x_4981) ;  /* 0x0000000000047947 */ /* 0x000fec0003800000 */
.L_x_4983:
[----:B------:R-:W-:-:S07]  /*fcfd0*/  IMAD.MOV.U32 R126, RZ, RZ, 0x2 ;  /* 0x00000002ff7e7424 */ /* 0x000fce00078e00ff */
.L_x_4981:
[----:B------:R-:W-:Y:S05]  /*fcfe0*/  BSYNC.RECONVERGENT B2 ;  /* 0x0000000000027941 */ /* 0x000fea0003800200 */
.L_x_4979:
        /* <DEDUP_REMOVED lines=12> */
.L_x_4985:
[----:B------:R-:W-:-:S13]  /*fd0b0*/  ISETP.NE.AND P0, PT, R127, 0x47, PT ;  /* 0x000000477f00780c */ /* 0x000fda0003f05270 */
[----:B------:R-:W-:Y:S05]  /*fd0c0*/  @!P0 BRA `(.L_x_4988) ;  /* 0x0000000000148947 */ /* 0x000fea0003800000 */
[----:B------:R-:W-:Y:S01]  /*fd0d0*/  ISETP.NE.AND P0, PT, R127, 0x54, PT ;  /* 0x000000547f00780c */ /* 0x000fe20003f05270 */
[----:B------:R-:W-:-:S12]  /*fd0e0*/  IMAD.MOV.U32 R126, RZ, RZ, 0x3 ;  /* 0x00000003ff7e7424 */ /* 0x000fd800078e00ff */
[----:B------:R-:W-:Y:S05]  /*fd0f0*/  @!P0 BRA `(.L_x_4986) ;  /* 0x00000000000c8947 */ /* 0x000fea0003800000 */
.L_x_4987:
[----:B------:R-:W-:Y:S01]  /*fd100*/  IMAD.MOV.U32 R126, RZ, RZ, 0x4 ;  /* 0x00000004ff7e7424 */ /* 0x000fe200078e00ff */
[----:B------:R-:W-:Y:S06]  /*fd110*/  BRA `(.L_x_4986) ;  /* 0x0000000000047947 */ /* 0x000fec0003800000 */
.L_x_4988:
[----:B------:R-:W-:-:S07]  /*fd120*/  IMAD.MOV.U32 R126, RZ, RZ, 0x2 ;  /* 0x00000002ff7e7424 */ /* 0x000fce00078e00ff */
.L_x_4986:
[----:B------:R-:W-:Y:S05]  /*fd130*/  BSYNC.RECONVERGENT B2 ;  /* 0x0000000000027941 */ /* 0x000fea0003800200 */
.L_x_4984:
        /* <DEDUP_REMOVED lines=12> */
.L_x_4990:
[----:B------:R-:W-:-:S13]  /*fd200*/  ISETP.NE.AND P0, PT, R123, 0x47, PT ;  /* 0x000000477b00780c */ /* 0x000fda0003f05270 */
[----:B------:R-:W-:Y:S05]  /*fd210*/  @!P0 BRA `(.L_x_4993) ;  /* 0x0000000000148947 */ /* 0x000fea0003800000 */
[----:B------:R-:W-:Y:S01]  /*fd220*/  ISETP.NE.AND P0, PT, R123, 0x54, PT ;  /* 0x000000547b00780c */ /* 0x000fe20003f05270 */
[----:B------:R-:W-:-:S12]  /*fd230*/  IMAD.MOV.U32 R122, RZ, RZ, 0x3 ;  /* 0x00000003ff7a7424 */ /* 0x000fd800078e00ff */
[----:B------:R-:W-:Y:S05]  /*fd240*/  @!P0 BRA `(.L_x_4991) ;  /* 0x00000000000c8947 */ /* 0x000fea0003800000 */
.L_x_4992:
[----:B------:R-:W-:Y:S01]  /*fd250*/  IMAD.MOV.U32 R122, RZ, RZ, 0x4 ;  /* 0x00000004ff7a7424 */ /* 0x000fe200078e00ff */
[----:B------:R-:W-:Y:S06]  /*fd260*/  BRA `(.L_x_4991) ;  /* 0x0000000000047947 */ /* 0x000fec0003800000 */
.L_x_4993:
[----:B------:R-:W-:-:S07]  /*fd270*/  IMAD.MOV.U32 R122, RZ, RZ, 0x2 ;  /* 0x00000002ff7a7424 */ /* 0x000fce00078e00ff */
.L_x_4991:
[----:B------:R-:W-:Y:S05]  /*fd280*/  BSYNC.RECONVERGENT B2 ;  /* 0x0000000000027941 */ /* 0x000fea0003800200 */
.L_x_4989:
[----:B------:R4:W-:Y:S02]  /*fd290*/  STL.U8 [R124+0x27db], R122 ;  /* 0x0027db7a7c007387 */ /* 0x0009e40000100000 */
[C---:B----4-:R-:W-:Y:S02]  /*fd2a0*/  VIADD R122, R120.reuse, 0x3 ;  /* 0x00000003787a7836 */ /* 0x050fe40000000000 */
[----:B------:R-:W-:-:S03]  /*fd2b0*/  VIADD R120, R120, 0x4 ;  /* 0x0000000478787836 */ /* 0x000fc60000000000 */
[----:B------:R-:W-:-:S13]  /*fd2c0*/  ISETP.NE.AND P0, PT, R122, R125, PT ;  /* 0x0000007d7a00720c */ /* 0x000fda0003f05270 */
[----:B------:R-:W-:Y:S05]  /*fd2d0*/  @P0 BRA `(.L_x_4994) ;  /* 0xfffffff800940947 */ /* 0x000fea000383ffff */
.L_x_4973:
[----:B------:R-:W-:Y:S05]  /*fd2e0*/  BSYNC.RECONVERGENT B0 ;  /* 0x0000000000007941 */ /* 0x000fea0003800200 */
.L_x_4972:
        /* <DEDUP_REMOVED lines=16> */
.L_x_4996:
[----:B------:R-:W-:-:S13]  /*fd3f0*/  ISETP.NE.AND P0, PT, R125, 0x47, PT ;  /* 0x000000477d00780c */ /* 0x000fda0003f05270 */
[----:B------:R-:W-:Y:S05]  /*fd400*/  @!P0 BRA `(.L_x_4999) ;  /* 0x0000000000148947 */ /* 0x000fea0003800000 */
[----:B------:R-:W-:Y:S01]  /*fd410*/  ISETP.NE.AND P0, PT, R125, 0x54, PT ;  /* 0x000000547d00780c */ /* 0x000fe20003f05270 */
[----:B------:R-:W-:-:S12]  /*fd420*/  IMAD.MOV.U32 R124, RZ, RZ, 0x3 ;  /* 0x00000003ff7c7424 */ /* 0x000fd800078e00ff */
[----:B------:R-:W-:Y:S05]  /*fd430*/  @!P0 BRA `(.L_x_4997) ;  /* 0x00000000000c8947 */ /* 0x000fea0003800000 */
.L_x_4998:
[----:B------:R-:W-:Y:S01]  /*fd440*/  IMAD.MOV.U32 R124, RZ, RZ, 0x4 ;  /* 0x00000004ff7c7424 */ /* 0x000fe200078e00ff */
[----:B------:R-:W-:Y:S06]  /*fd450*/  BRA `(.L_x_4997) ;  /* 0x0000000000047947 */ /* 0x000fec0003800000 */
.L_x_4999:
[----:B------:R-:W-:-:S07]  /*fd460*/  IMAD.MOV.U32 R124, RZ, RZ, 0x2 ;  /* 0x00000002ff7c7424 */ /* 0x000fce00078e00ff */
.L_x_4997:
[----:B------:R-:W-:Y:S05]  /*fd470*/  BSYNC.RECONVERGENT B0 ;  /* 0x0000000000007941 */ /* 0x000fea0003800200 */
.L_x_4995:
        /* <DEDUP_REMOVED lines=16> */
.L_x_5001:
[----:B------:R-:W-:-:S13]  /*fd580*/  ISETP.NE.AND P0, PT, R126, 0x47, PT ;  /* 0x000000477e00780c */ /* 0x000fda0003f05270 */
[----:B------:R-:W-:Y:S05]  /*fd590*/  @!P0 BRA `(.L_x_5004) ;  /* 0x0000000000148947 */ /* 0x000fea0003800000 */
[----:B------:R-:W-:Y:S01]  /*fd5a0*/  ISETP.NE.AND P0, PT, R126, 0x54, PT ;  /* 0x000000547e00780c */ /* 0x000fe20003f05270 */
[----:B----4-:R-:W-:-:S12]  /*fd5b0*/  IMAD.MOV.U32 R124, RZ, RZ, 0x3 ;  /* 0x00000003ff7c7424 */ /* 0x010fd800078e00ff */
[----:B------:R-:W-:Y:S05]  /*fd5c0*/  @!P0 BRA `(.L_x_5002) ;  /* 0x00000000000c8947 */ /* 0x000fea0003800000 */
.L_x_5003:
[----:B------:R-:W-:Y:S01]  /*fd5d0*/  IMAD.MOV.U32 R124, RZ, RZ, 0x4 ;  /* 0x00000004ff7c7424 */ /* 0x000fe200078e00ff */
[----:B------:R-:W-:Y:S06]  /*fd5e0*/  BRA `(.L_x_5002) ;  /* 0x0000000000047947 */ /* 0x000fec0003800000 */
.L_x_5004:
[----:B----4-:R-:W-:-:S07]  /*fd5f0*/  IMAD.MOV.U32 R124, RZ, RZ, 0x2 ;  /* 0x00000002ff7c7424 */ /* 0x010fce00078e00ff */
.L_x_5002:
[----:B------:R-:W-:Y:S05]  /*fd600*/  BSYNC.RECONVERGENT B0 ;  /* 0x0000000000007941 */ /* 0x000fea0003800200 */
.L_x_5000:
        /* <DEDUP_REMOVED lines=16> */
.L_x_5006:
[----:B------:R-:W-:-:S13]  /*fd710*/  ISETP.NE.AND P0, PT, R122, 0x47, PT ;  /* 0x000000477a00780c */ /* 0x000fda0003f05270 */
[----:B------:R-:W-:Y:S05]  /*fd720*/  @!P0 BRA `(.L_x_5009) ;  /* 0x0000000000148947 */ /* 0x000fea0003800000 */
[----:B------:R-:W-:Y:S01]  /*fd730*/  ISETP.NE.AND P0, PT, R122, 0x54, PT ;  /* 0x000000547a00780c */ /* 0x000fe20003f05270 */
[----:B------:R-:W-:-:S12]  /*fd740*/  IMAD.MOV.U32 R120, RZ, RZ, 0x3 ;  /* 0x00000003ff787424 */ /* 0x000fd800078e00ff */
[----:B------:R-:W-:Y:S05]  /*fd750*/  @!P0 BRA `(.L_x_5007) ;  /* 0x00000000000c8947 */ /* 0x000fea0003800000 */
.L_x_5008:
[----:B------:R-:W-:Y:S01]  /*fd760*/  IMAD.MOV.U32 R120, RZ, RZ, 0x4 ;  /* 0x00000004ff787424 */ /* 0x000fe200078e00ff */
[----:B------:R-:W-:Y:S06]  /*fd770*/  BRA `(.L_x_5007) ;  /* 0x0000000000047947 */ /* 0x000fec0003800000 */
.L_x_5009:
[----:B------:R-:W-:-:S07]  /*fd780*/  IMAD.MOV.U32 R120, RZ, RZ, 0x2 ;  /* 0x00000002ff787424 */ /* 0x000fce00078e00ff */
.L_x_5007:
[----:B------:R-:W-:Y:S05]  /*fd790*/  BSYNC.RECONVERGENT B0 ;  /* 0x0000000000007941 */ /* 0x000fea0003800200 */
.L_x_5005:
[----:B------:R4:W-:Y:S02]  /*fd7a0*/  STL.U8 [R125+0x27da], R120 ;  /* 0x0027da787d007387 */ /* 0x0009e40000100000 */
.L_x_4971:
[----:B------:R-:W-:Y:S05]  /*fd7b0*/  BSYNC.RECONVERGENT B1 ;  /* 0x0000000000017941 */ /* 0x000fea0003800200 */
.L_x_4970:
        /* <DEDUP_REMOVED lines=11> */
.L_x_5034:
        /* <DEDUP_REMOVED lines=14> */
.L_x_5015:
[----:B------:R-:W-:-:S13]  /*fd950*/  ISETP.NE.AND P2, PT, R123, 0x47, PT ;  /* 0x000000477b00780c */ /* 0x000fda0003f45270 */
[----:B------:R-:W-:Y:S05]  /*fd960*/  @!P2 BRA `(.L_x_5018) ;  /* 0x000000000014a947 */ /* 0x000fea0003800000 */
[----:B------:R-:W-:Y:S01]  /*fd970*/  ISETP.NE.AND P2, PT, R123, 0x54, PT ;  /* 0x000000547b00780c */ /* 0x000fe20003f45270 */
[----:B------:R-:W-:-:S12]  /*fd980*/  IMAD.MOV.U32 R122, RZ, RZ, 0x3 ;  /* 0x00000003ff7a7424 */ /* 0x000fd800078e00ff */
[----:B------:R-:W-:Y:S05]  /*fd990*/  @!P2 BRA `(.L_x_5016) ;  /* 0x00000000000ca947 */ /* 0x000fea0003800000 */
.L_x_5017:
[----:B------:R-:W-:Y:S01]  /*fd9a0*/  IMAD.MOV.U32 R122, RZ, RZ, 0x4 ;  /* 0x00000004ff7a7424 */ /* 0x000fe200078e00ff */
[----:B------:R-:W-:Y:S06]  /*fd9b0*/  BRA `(.L_x_5016) ;  /* 0x0000000000047947 */ /* 0x000fec0003800000 */
.L_x_5018:
[----:B------:R-:W-:-:S07]  /*fd9c0*/  IMAD.MOV.U32 R122, RZ, RZ, 0x2 ;  /* 0x00000002ff7a7424 */ /* 0x000fce00078e00ff */
.L_x_5016:
[----:B------:R-:W-:Y:S05]  /*fd9d0*/  BSYNC.RECONVERGENT B2 ;  /* 0x0000000000027941 */ /* 0x000fea0003800200 */
.L_x_5014:
[----:B------:R-:W-:-:S05]  /*fd9e0*/  IADD3 R125, PT, PT, R1, R120, RZ ;  /* 0x00000078017d7210 */ /* 0x000fca0007ffe0ff */
        /* <DEDUP_REMOVED lines=16> */
.L_x_5020:
[----:B------:R-:W-:-:S13]  /*fdaf0*/  ISETP.NE.AND P2, PT, R123, 0x47, PT ;  /* 0x000000477b00780c */ /* 0x000fda0003f45270 */
[----:B------:R-:W-:Y:S05]  /*fdb00*/  @!P2 BRA `(.L_x_5023) ;  /* 0x000000000014a947 */ /* 0x000fea0003800000 */
[----:B------:R-:W-:Y:S01]  /*fdb10*/  ISETP.NE.AND P2, PT, R123, 0x54, PT ;  /* 0x000000547b00780c */ /* 0x000fe20003f45270 */
[----:B------:R-:W-:-:S12]  /*fdb20*/  IMAD.MOV.U32 R122, RZ, RZ, 0x3 ;  /* 0x00000003ff7a7424 */ /* 0x000fd800078e00ff */
[----:B------:R-:W-:Y:S05]  /*fdb30*/  @!P2 BRA `(.L_x_5021) ;  /* 0x00000000000ca947 */ /* 0x000fea0003800000 */
.L_x_5022:
[----:B------:R-:W-:Y:S01]  /*fdb40*/  IMAD.MOV.U32 R122, RZ, RZ, 0x4 ;  /* 0x00000004ff7a7424 */ /* 0x000fe200078e00ff */
[----:B------:R-:W-:Y:S06]  /*fdb50*/  BRA `(.L_x_5021) ;  /* 0x0000000000047947 */ /* 0x000fec0003800000 */
.L_x_5023:
[----:B------:R-:W-:-:S07]  /*fdb60*/  IMAD.MOV.U32 R122, RZ, RZ, 0x2 ;  /* 0x00000002ff7a7424 */ /* 0x000fce00078e00ff */
.L_x_5021:
[----:B------:R-:W-:Y:S05]  /*fdb70*/  BSYNC.RECONVERGENT B2 ;  /* 0x0000000000027941 */ /* 0x000fea0003800200 */
.L_x_5019:
        /* <DEDUP_REMOVED lines=15> */
.L_x_5025:
[----:B------:R-:W-:-:S13]  /*fdc70*/  ISETP.NE.AND P2, PT, R123, 0x47, PT ;  /* 0x000000477b00780c */ /* 0x000fda0003f45270 */
[----:B------:R-:W-:Y:S05]  /*fdc80*/  @!P2 BRA `(.L_x_5028) ;  /* 0x000000000014a947 */ /* 0x000fea0003800000 */
[----:B------:R-:W-:Y:S01]  /*fdc90*/  ISETP.NE.AND P2, PT, R123, 0x54, PT ;  /* 0x000000547b00780c */ /* 0x000fe20003f45270 */
[----:B------:R-:W-:-:S12]  /*fdca0*/  IMAD.MOV.U32 R122, RZ, RZ, 0x3 ;  /* 0x00000003ff7a7424 */ /* 0x000fd800078e00ff */
[----:B------:R-:W-:Y:S05]  /*fdcb0*/  @!P2 BRA `(.L_x_5026) ;  /* 0x00000000000ca947 */ /* 0x000fea0003800000 */
.L_x_5027:
[----:B------:R-:W-:Y:S01]  /*fdcc0*/  IMAD.MOV.U32 R122, RZ, RZ, 0x4 ;  /* 0x00000004ff7a7424 */ /* 0x000fe200078e00ff */
[----:B------:R-:W-:Y:S06]  /*fdcd0*/  BRA `(.L_x_5026) ;  /* 0x0000000000047947 */ /* 0x000fec0003800000 */
.L_x_5028:
[----:B------:R-:W-:-:S07]  /*fdce0*/  IMAD.MOV.U32 R122, RZ, RZ, 0x2 ;  /* 0x00000002ff7a7424 */ /* 0x000fce00078e00ff */
.L_x_5026:
[----:B------:R-:W-:Y:S05]  /*fdcf0*/  BSYNC.RECONVERGENT B2 ;  /* 0x0000000000027941 */ /* 0x000fea0003800200 */
.L_x_5024:
        /* <DEDUP_REMOVED lines=16> */
.L_x_5030:
[----:B------:R-:W-:-:S13]  /*fde00*/  ISETP.NE.AND P2, PT, R123, 0x47, PT ;  /* 0x000000477b00780c */ /* 0x000fda0003f45270 */
[----:B------:R-:W-:Y:S05]  /*fde10*/  @!P2 BRA `(.L_x_5033) ;  /* 0x000000000014a947 */ /* 0x000fea0003800000 */
[----:B------:R-:W-:Y:S01]  /*fde20*/  ISETP.NE.AND P2, PT, R123, 0x54, PT ;  /* 0x000000547b00780c */ /* 0x000fe20003f45270 */
[----:B------:R-:W-:-:S12]  /*fde30*/  IMAD.MOV.U32 R122, RZ, RZ, 0x3 ;  /* 0x00000003ff7a7424 */ /* 0x000fd800078e00ff */
[----:B------:R-:W-:Y:S05]  /*fde40*/  @!P2 BRA `(.L_x_5031) ;  /* 0x00000000000ca947 */ /* 0x000fea0003800000 */
.L_x_5032:
[----:B------:R-:W-:Y:S01]  /*fde50*/  IMAD.MOV.U32 R122, RZ, RZ, 0x4 ;  /* 0x00000004ff7a7424 */ /* 0x000fe200078e00ff */
[----:B------:R-:W-:Y:S06]  /*fde60*/  BRA `(.L_x_5031) ;  /* 0x0000000000047947 */ /* 0x000fec0003800000 */
.L_x_5033:
[----:B------:R-:W-:-:S07]  /*fde70*/  IMAD.MOV.U32 R122, RZ, RZ, 0x2 ;  /* 0x00000002ff7a7424 */ /* 0x000fce00078e00ff */
.L_x_5031:
[----:B------:R-:W-:Y:S05]  /*fde80*/  BSYNC.RECONVERGENT B2 ;  /* 0x0000000000027941 */ /* 0x000fea0003800200 */
.L_x_5029:
[----:B------:R4:W-:Y:S01]  /*fde90*/  STL.U8 [R125+0x27f6], R122 ;  /* 0x0027f67a7d007387 */ /* 0x0009e20000100000 */
[----:B------:R-:W-:Y:S01]  /*fdea0*/  ISETP.NE.AND P2, PT, R126, R121, PT ;  /* 0x000000797e00720c */ /* 0x000fe20003f45270 */
[----:B------:R-:W-:-:S12]  /*fdeb0*/  VIADD R120, R120, 0x4 ;  /* 0x0000000478787836 */ /* 0x000fd80000000000 */
[----:B----4-:R-:W-:Y:S05]  /*fdec0*/  @P2 BRA `(.L_x_5034) ;  /* 0xfffffff800682947 */ /* 0x010fea000383ffff */
.L_x_5013:
[----:B------:R-:W-:Y:S05]  /*fded0*/  BSYNC.RECONVERGENT B0 ;  /* 0x0000000000007941 */ /* 0x000fea0003800200 */
.L_x_5012:
[----:B------:R-:W-:-:S13]  /*fdee0*/  ISETP.NE.AND P2, PT, R124, RZ, PT ;  /* 0x000000ff7c00720c */ /* 0x000fda0003f45270 */
[----:B------:R-:W-:Y:S05]  /*fdef0*/  @!P2 BRA `(.L_x_5011) ;  /* 0x000000040044a947 */ /* 0x000fea0003800000 */
[----:B------:R-:W-:-:S05]  /*fdf00*/  IMAD.IADD R122, R172, 0x1, -R120 ;  /* 0x00000001ac7a7824 */ /* 0x000fca00078e0a78 */
[----:B------:R-:W-:-:S04]  /*fdf10*/  IADD3 R122, P2, PT, R182, R122, RZ ;  /* 0x0000007ab67a7210 */ /* 0x000fc80007f5e0ff */
[----:B------:R-:W-:-:S05]  /*fdf20*/  IADD3.X R123, PT, PT, RZ, R183, RZ, P2, !PT ;  /* 0x000000b7ff7b7210 */ /* 0x000fca00017fe4ff */
        /* <DEDUP_REMOVED lines=12> */
.L_x_5036:
[----:B------:R-:W-:-:S13]  /*fdff0*/  ISETP.NE.AND P2, PT, R122, 0x47, PT ;  /* 0x000000477a00780c */ /* 0x000fda0003f45270 */
[----:B------:R-:W-:Y:S05]  /*fe000*/  @!P2 BRA `(.L_x_5039) ;  /* 0x000000000014a947 */ /* 0x000fea0003800000 */
[----:B------:R-:W-:Y:S01]  /*fe010*/  ISETP.NE.AND P2, PT, R122, 0x54, PT ;  /* 0x000000547a00780c */ /* 0x000fe20003f45270 */
[----:B------:R-:W-:-:S12]  /*fe020*/  IMAD.MOV.U32 R121, RZ, RZ, 0x3 ;  /* 0x00000003ff797424 */ /* 0x000fd800078e00ff */
[----:B------:R-:W-:Y:S05]  /*fe030*/  @!P2 BRA `(.L_x_5037) ;  /* 0x00000000000ca947 */ /* 0x000fea0003800000 */
.L_x_5038:
[----:B------:R-:W-:Y:S01]  /*fe040*/  IMAD.MOV.U32 R121, RZ, RZ, 0x4 ;  /* 0x00000004ff797424 */ /* 0x000fe200078e00ff */
[----:B------:R-:W-:Y:S06]  /*fe050*/  BRA `(.L_x_5037) ;  /* 0x0000000000047947 */ /* 0x000fec0003800000 */
.L_x_5039:
[----:B------:R-:W-:-:S07]  /*fe060*/  IMAD.MOV.U32 R121, RZ, RZ, 0x2 ;  /* 0x00000002ff797424 */ /* 0x000fce00078e00ff */
.L_x_5037:
[----:B------:R-:W-:Y:S05]  /*fe070*/  BSYNC.RECONVERGENT B0 ;  /* 0x0000000000007941 */ /* 0x000fea0003800200 */
.L_x_5035:
        /* <DEDUP_REMOVED lines=20> */
.L_x_5041:
[----:B------:R-:W-:-:S13]  /*fe1c0*/  ISETP.NE.AND P2, PT, R122, 0x47, PT ;  /* 0x000000477a00780c */ /* 0x000fda0003f45270 */
[----:B------:R-:W-:Y:S05]  /*fe1d0*/  @!P2 BRA `(.L_x_5044) ;  /* 0x000000000014a947 */ /* 0x000fea0003800000 */
[----:B------:R-:W-:Y:S01]  /*fe1e0*/  ISETP.NE.AND P2, PT, R122, 0x54, PT ;  /* 0x000000547a00780c */ /* 0x000fe20003f45270 */
[----:B------:R-:W-:-:S12]  /*fe1f0*/  IMAD.MOV.U32 R121, RZ, RZ, 0x3 ;  /* 0x00000003ff797424 */ /* 0x000fd800078e00ff */
[----:B------:R-:W-:Y:S05]  /*fe200*/  @!P2 BRA `(.L_x_5042) ;  /* 0x00000000000ca947 */ /* 0x000fea0003800000 */
.L_x_5043:
[----:B------:R-:W-:Y:S01]  /*fe210*/  IMAD.MOV.U32 R121, RZ, RZ, 0x4 ;  /* 0x00000004ff797424 */ /* 0x000fe200078e00ff */
[----:B------:R-:W-:Y:S06]  /*fe220*/  BRA `(.L_x_5042) ;  /* 0x0000000000047947 */ /* 0x000fec0003800000 */
.L_x_5044:
[----:B------:R-:W-:-:S07]  /*fe230*/  IMAD.MOV.U32 R121, RZ, RZ, 0x2 ;  /* 0x00000002ff797424 */ /* 0x000fce00078e00ff */
.L_x_5042:
[----:B------:R-:W-:Y:S05]  /*fe240*/  BSYNC.RECONVERGENT B0 ;  /* 0x0000000000007941 */ /* 0x000fea0003800200 */
.L_x_5040:
        /* <DEDUP_REMOVED lines=18> */
.L_x_5046:
[----:B------:R-:W-:-:S13]  /*fe370*/  ISETP.NE.AND P2, PT, R121, 0x47, PT ;  /* 0x000000477900780c */ /* 0x000fda0003f45270 */
[----:B------:R-:W-:Y:S05]  /*fe380*/  @!P2 BRA `(.L_x_5049) ;  /* 0x000000000014a947 */ /* 0x000fea0003800000 */
[----:B------:R-:W-:Y:S01]  /*fe390*/  ISETP.NE.AND P2, PT, R121, 0x54, PT ;  /* 0x000000547900780c */ /* 0x000fe20003f45270 */
[----:B------:R-:W-:-:S12]  /*fe3a0*/  IMAD.MOV.U32 R120, RZ, RZ, 0x3 ;  /* 0x00000003ff787424 */ /* 0x000fd800078e00ff */
[----:B------:R-:W-:Y:S05]  /*fe3b0*/  @!P2 BRA `(.L_x_5047) ;  /* 0x00000000000ca947 */ /* 0x000fea0003800000 */
.L_x_5048:
[----:B------:R-:W-:Y:S01]  /*fe3c0*/  IMAD.MOV.U32 R120, RZ, RZ, 0x4 ;  /* 0x00000004ff787424 */ /* 0x000fe200078e00ff */
[----:B------:R-:W-:Y:S06]  /*fe3d0*/  BRA `(.L_x_5047) ;  /* 0x0000000000047947 */ /* 0x000fec0003800000 */
.L_x_5049:
[----:B------:R-:W-:-:S07]  /*fe3e0*/  IMAD.MOV.U32 R120, RZ, RZ, 0x2 ;  /* 0x00000002ff787424 */ /* 0x000fce00078e00ff */
.L_x_5047:
[----:B------:R-:W-:Y:S05]  /*fe3f0*/  BSYNC.RECONVERGENT B0 ;  /* 0x0000000000007941 */ /* 0x000fea0003800200 */
.L_x_5045:
[----:B------:R4:W-:Y:S02]  /*fe400*/  STL.U8 [R125+0x27f5], R120 ;  /* 0x0027f5787d007387 */ /* 0x0009e40000100000 */
.L_x_5011:
[----:B------:R-:W-:Y:S05]  /*fe410*/  BSYNC.RECONVERGENT B1 ;  /* 0x0000000000017941 */ /* 0x000fea0003800200 */
.L_x_5010:
[----:B----4-:R-:W-:Y:S01]  /*fe420*/  IMAD.MOV.U32 R120, RZ, RZ, 0x4 ;  /* 0x00000004ff787424 */ /* 0x010fe200078e00ff */
[----:B------:R-:W-:Y:S01]  /*fe430*/  BSSY.RECONVERGENT B6, `(.L_x_5050) ;  /* 0x000065d000067945 */ /* 0x000fe20003800200 */
[----:B------:R-:W-:Y:S01]  /*fe440*/  IMAD.IADD R121, R1, 0x1, R172 ;  /* 0x0000000101797824 */ /* 0x000fe200078e02ac */
[----:B------:R-:W-:Y:S01]  /*fe450*/  MOV R179, RZ ;  /* 0x000000ff00b37202 */ /* 0x000fe20000000f00 */
[----:B------:R-:W-:-:S03]  /*fe460*/  IMAD.MOV.U32 R202, RZ, RZ, RZ ;  /* 0x000000ffffca7224 */ /* 0x000fc600078e00ff */
        /* <DEDUP_REMOVED lines=13> */
.L_x_5058:
        /* <DEDUP_REMOVED lines=13> */
.L_x_5057:
        /* <DEDUP_REMOVED lines=17> */
[----:B------:R-:W-:Y:S02]  /*fe720*/  IMAD.IADD R130, R125, 0x1, R121 ;  /* 0x000000017d827824 */ /* 0x000fe400078e0279 */
[----:B----4-:R-:W-:-:S05]  /*fe730*/  IMAD.IADD R128, R124, 0x1, R128 ;  /* 0x000000017c807824 */ /* 0x010fca00078e0280 */
[----:B------:R-:W-:-:S13]  /*fe740*/  ISETP.NE.AND P2, PT, R128, 0x3, PT ;  /* 0x000000038000780c */ /* 0x000fda0003f45270 */
[C---:B------:R-:W-:Y:S01]  /*fe750*/  @P2 LEA R131, R130.reuse, R1, 0x3 ;  /* 0x0000000182832211 */ /* 0x040fe200078e18ff */
        /* <DEDUP_REMOVED lines=31> */
[----:B----4-:R-:W-:-:S08]  /*fe950*/  IMAD.IADD R130, R126, 0x1, R127 ;  /* 0x000000017e827824 */ /* 0x010fd000078e027f */
        /* <DEDUP_REMOVED lines=13> */
.L_x_5056:
[----:B------:R-:W-:Y:S05]  /*fea30*/  BSYNC.RECONVERGENT B2 ;  /* 0x0000000000027941 */ /* 0x000fea0003800200 */
.L_x_5055:
        /* <DEDUP_REMOVED lines=20> */
[----:B------:R-:W-:-:S04]  /*feb80*/  IMAD.IADD R125, R125, 0x1, R121 ;  /* 0x000000017d7d7824 */ /* 0x000fc800078e0279 */
[----:B------:R-:W-:Y:S02]  /*feb90*/  IMAD R125, R125, 0x8, R1 ;  /* 0x000000087d7d7824 */ /* 0x000fe400078e0201 */
[----:B----4-:R-:W-:-:S05]  /*feba0*/  IMAD.IADD R128, R124, 0x1, R128 ;  /* 0x000000017c807824 */ /* 0x010fca00078e0280 */
[----:B------:R-:W-:-:S13]  /*febb0*/  ISETP.NE.AND P1, PT, R128, 0x3, PT ;  /* 0x000000038000780c */ /* 0x000fda0003f25270 */
[----:B------:R-:W-:Y:S01]  /*febc0*/  @P1 IMAD.MOV.U32 R128, RZ, RZ, 0x0 ;  /* 0x00000000ff801424 */ /* 0x000fe200078e00ff */
[----:B------:R-:W-:-:S05]  /*febd0*/  @P1 MOV R129, 0x7ff00000 ;  /* 0x7ff0000000811802 */ /* 0x000fca0000000f00 */
        /* <DEDUP_REMOVED lines=24> */
.L_x_5054:
[----:B------:R-:W-:Y:S05]  /*fed60*/  BSYNC.RECONVERGENT B1 ;  /* 0x0000000000017941 */ /* 0x000fea0003800200 */
.L_x_5053:
[C---:B------:R-:W-:Y:S01]  /*fed70*/  ISETP.NE.AND P1, PT, R120.reuse, R178, PT ;  /* 0x000000b27800720c */ /* 0x040fe20003f25270 */
[----:B------:R-:W-:-:S12]  /*fed80*/  VIADD R120, R120, 0x1 ;  /* 0x0000000178787836 */ /* 0x000fd80000000000 */
[----:B------:R-:W-:Y:S05]  /*fed90*/  @P1 BRA `(.L_x_5058) ;  /* 0xfffffff400e81947 */ /* 0x000fea000383ffff */
[----:B------:R-:W-:Y:S05]  /*feda0*/  BSYNC.RECONVERGENT B0 ;  /* 0x0000000000007941 */ /* 0x000fea0003800200 */
.L_x_5052:
[----:B------:R-:W-:Y:S01]  /*fedb0*/  BSSY.RECONVERGENT B5, `(.L_x_5059) ;  /* 0x00003ff000057945 */ /* 0x000fe20003800200 */
[----:B------:R-:W-:-:S07]  /*fedc0*/  IMAD.MOV.U32 R123, RZ, RZ, 0x1 ;  /* 0x00000001ff7b7424 */ /* 0x000fce00078e00ff */
.L_x_5123:
        /* <DEDUP_REMOVED lines=8> */
.L_x_5122:
[----:B--2---:R-:W-:-:S04]  /*fee50*/  IMAD.IADD R126, R131, 0x1, R122 ;  /* 0x00000001837e7824 */ /* 0x004fc800078e027a */
[----:B------:R-:W-:-:S05]  /*fee60*/  IMAD R130, R126, 0x8, R1 ;  /* 0x000000087e827824 */ /* 0x000fca00078e0201 */
[----:B------:R-:W2:Y:S01]  /*fee70*/  LDL.64 R186, [R130] ;  /* 0x0000000082ba7983 */ /* 0x000ea20000100a00 */
[----:B------:R-:W-:Y:S01]  /*fee80*/  MOV R174, 0xff800000 ;  /* 0xff80000000ae7802 */ /* 0x000fe20000000f00 */
[----:B------:R-:W-:Y:S01]  /*fee90*/  IMAD.MOV.U32 R175, RZ, RZ, 0x41cdcd64 ;  /* 0x41cdcd64ffaf7424 */ /* 0x000fe200078e00ff */
[----:B------:R-:W-:Y:S05]  /*feea0*/  BSSY.RECONVERGENT B3, `(.L_x_5062) ;  /* 0x00003e8000037945 */ /* 0x000fea0003800200 */
        /* <DEDUP_REMOVED lines=107> */
.L_x_5070:
[----:B------:R-:W-:Y:S05]  /*ff560*/  BSYNC.RECONVERGENT B2 ;  /* 0x0000000000027941 */ /* 0x000fea0003800200 */
.L_x_5069:
        /* <DEDUP_REMOVED lines=32> */
.L_x_5073:
[----:B------:R-:W-:Y:S05]  /*ff770*/  BSYNC.RECONVERGENT B2 ;  /* 0x0000000000027941 */ /* 0x000fea0003800200 */
.L_x_5072:
        /* <DEDUP_REMOVED lines=12> */
.L_x_5068:
        /* <DEDUP_REMOVED lines=40> */
.L_x_5075:
[----:B------:R-:W-:Y:S05]  /*ffac0*/  BSYNC.RECONVERGENT B2 ;  /* 0x0000000000027941 */ /* 0x000fea0003800200 */
.L_x_5074:
        /* <DEDUP_REMOVED lines=34> */
.L_x_5077:
[----:B------:R-:W-:Y:S05]  /*ffcf0*/  BSYNC.RECONVERGENT B2 ;  /* 0x0000000000027941 */ /* 0x000fea0003800200 */
.L_x_5076:
        /* <DEDUP_REMOVED lines=12> */
.L_x_5067:
        /* <DEDUP_REMOVED lines=48> */
.L_x_5079:
[----:B------:R-:W-:Y:S05]  /*1000c0*/  BSYNC.RECONVERGENT B2 ;  /* 0x0000000000027941 */ /* 0x000fea0003800200 */
.L_x_5078:
[----:B------:R2:W-:Y:S01]  /*1000d0*/  STL.64 [R1+0x7d78], R190 ;  /* 0x007d78be01007387 */ /* 0x0005e20000100a00 */
[----:B------:R-:W-:Y:S01]  /*1000e0*/  UMOV UR10, 0xff800000 ;  /* 0xff800000000a7882 */ /* 0x000fe20000000000 */
[----:B------:R-:W-:Y:S02]  /*1000f0*/  UMOV UR11, 0x41cdcd64 ;  /* 0x41cdcd64000b7882 */ /* 0x000fe40000000000 */
[----:B------:R-:W-:-:S14]  /*100100*/  DSETP.GEU.AND P1, PT, |R192|, UR10, PT ;  /* 0x0000000ac0007e2a */ /* 0x000fdc000bf2e200 */
[----:B--2---:R-:W-:Y:S05]  /*100110*/  @P1 BRA `(.L_x_5071) ;  /* 0x0000000000a41947 */ /* 0x004fea0003800000 */
        /* <DEDUP_REMOVED lines=29> */
.L_x_5081:
[----:B------:R-:W-:Y:S05]  /*1002f0*/  BSYNC.RECONVERGENT B2 ;  /* 0x0000000000027941 */ /* 0x000fea0003800200 */
.L_x_5080:
        /* <DEDUP_REMOVED lines=11> */
.L_x_5071:
[----:B------:R-:W-:Y:S05]  /*1003b0*/  BSYNC.RECONVERGENT B0 ;  /* 0x0000000000007941 */ /* 0x000fea0003800200 */
.L_x_5066:
        /* <DEDUP_REMOVED lines=32> */
.L_x_5083:
[----:B------:R-:W-:Y:S05]  /*1005c0*/  BSYNC.RECONVERGENT B0 ;  /* 0x0000000000007941 */ /* 0x000fea0003800200 */
.L_x_5082:
        /* <DEDUP_REMOVED lines=8> */
.L_x_5065:
[----:B------:R-:W-:Y:S05]  /*100650*/  BSYNC.RECONVERGENT B1 ;  /* 0x0000000000017941 */ /* 0x000fea0003800200 */
.L_x_5064:
        /* <DEDUP_REMOVED lines=43> */
.L_x_5085:
[----:B------:R-:W-:Y:S05]  /*100910*/  BSYNC.RECONVERGENT B0 ;  /* 0x0000000000007941 */ /* 0x000fea0003800200 */
.L_x_5084:
[----:B------:R-:W-:-:S05]  /*100920*/  IADD3 R173, PT, PT, R204, R122, RZ ;  /* 0x0000007accad7210 */ /* 0x000fca0007ffe0ff */
        /* <DEDUP_REMOVED lines=27> */
.L_x_5087:
[----:B------:R-:W-:Y:S05]  /*100ae0*/  BSYNC.RECONVERGENT B0 ;  /* 0x0000000000007941 */ /* 0x000fea0003800200 */
.L_x_5086:
        /* <DEDUP_REMOVED lines=28> */
.L_x_5089:
[----:B------:R-:W-:Y:S05]  /*100cb0*/  BSYNC.RECONVERGENT B0 ;  /* 0x0000000000007941 */ /* 0x000fea0003800200 */
.L_x_5088:
        /* <DEDUP_REMOVED lines=25> */
.L_x_5091:
[----:B------:R3:W-:Y:S01]  /*100e50*/  STL.64 [R126], R174 ;  /* 0x000000ae7e007387 */ /* 0x0007e20000100a00 */
[----:B------:R-:W-:Y:S02]  /*100e60*/  IMAD.MOV.U32 R188, RZ, RZ, R174 ;  /* 0x000000ffffbc7224 */ /* 0x000fe400078e00ae */
[----:B------:R-:W-:Y:S01]  /*100e70*/  IMAD.MOV.U32 R189, RZ, RZ, R175 ;  /* 0x000000ffffbd7224 */ /* 0x000fe200078e00af */
[----:B------:R3:W-:Y:S01]  /*100e80*/  STL.64 [R130], R192 ;  /* 0x000000c082007387 */ /* 0x0007e20000100a00 */
[----:B------:R-:W-:Y:S02]  /*100e90*/  IMAD.MOV.U32 R186, RZ, RZ, R192 ;  /* 0x000000ffffba7224 */ /* 0x000fe400078e00c0 */
[----:B------:R-:W-:-:S07]  /*100ea0*/  IMAD.MOV.U32 R187, RZ, RZ, R193 ;  /* 0x000000ffffbb7224 */ /* 0x000fce00078e00c1 */
.L_x_5092:
[----:B------:R-:W-:Y:S05]  /*100eb0*/  BSYNC.RECONVERGENT B0 ;  /* 0x0000000000007941 */ /* 0x000fea0003800200 */
.L_x_5090:
[----:B------:R-:W4:Y:S01]  /*100ec0*/  LDCU.64 UR10, c[0x0][0x468] ;  /* 0x00008d00ff0a77ac */ /* 0x000f220008000a00 */
[----:B---3--:R-:W-:Y:S01]  /*100ed0*/  PRMT R192, R127, 0x8880, RZ ;  /* 0x000088807fc07816 */ /* 0x008fe200000000ff */
[----:B------:R-:W-:Y:S01]  /*100ee0*/  IMAD.MOV.U32 R207, RZ, RZ, 0x3 ;  /* 0x00000003ffcf7424 */ /* 0x000fe200078e00ff */
[----:B------:R-:W-:Y:S02]  /*100ef0*/  PRMT R120, R128, 0x8880, RZ ;  /* 0x0000888080787816 */ /* 0x000fe400000000ff */
[----:B------:R-:W-:Y:S02]  /*100f00*/  SHF.R.S32.HI R193, RZ, 0x1f, R192 ;  /* 0x0000001fffc17819 */ /* 0x000fe400000114c0 */
[----:B--2---:R-:W-:Y:S01]  /*100f10*/  SHF.R.S32.HI R124, RZ, 0x1f, R120 ;  /* 0x0000001fff7c7819 */ /* 0x004fe20000011478 */
[----:B------:R-:W-:-:S04]  /*100f20*/  IMAD.WIDE.U32 R120, R120, 0x5, R192 ;  /* 0x0000000578787825 */ /* 0x000fc800078e00c0 */
[----:B------:R-:W-:-:S04]  /*100f30*/  IMAD R124, R124, 0x5, RZ ;  /* 0x000000057c7c7824 */ /* 0x000fc800078e02ff */
[----:B------:R-:W-:Y:S01]  /*100f40*/  IMAD.IADD R121, R121, 0x1, R124 ;  /* 0x0000000179797824 */ /* 0x000fe200078e027c */
[----:B----4-:R-:W-:-:S04]  /*100f50*/  LEA R194, P1, R120, UR10, 0x3 ;  /* 0x0000000a78c27c11 */ /* 0x010fc8000f8218ff */
[----:B------:R-:W-:-:S09]  /*100f60*/  LEA.HI.X R195, R120, UR11, R121, 0x3, P1 ;  /* 0x0000000b78c37c11 */ /* 0x000fd200088f1c79 */
.L_x_5121:
[----:B------:R-:W-:Y:S01]  /*100f70*/  IMAD.IADD R206, R122, 0x1, -R207 ;  /* 0x000000017ace7824 */ /* 0x000fe200078e0acf */
        /* <DEDUP_REMOVED lines=11> */
.L_x_5120:
        /* <DEDUP_REMOVED lines=103> */
.L_x_5101:
[----:B------:R-:W-:Y:S05]  /*1016a0*/  BSYNC.RECONVERGENT B7 ;  /* 0x0000000000077941 */ /* 0x000fea0003800200 */
.L_x_5100:
        /* <DEDUP_REMOVED lines=27> */
.L_x_5103:
[----:B------:R-:W-:Y:S05]  /*101860*/  BSYNC.RECONVERGENT B7 ;  /* 0x0000000000077941 */ /* 0x000fea0003800200 */
.L_x_5102:
[----:B------:R-:W-:-:S06]  /*101870*/  DSETP.GT.AND P2, PT, R120, R190, PT ;  /* 0x000000be7800722a */ /* 0x000fcc0003f44000 */
[----:B------:R-:W-:Y:S02]  /*101880*/  FSEL R174, R198, RZ, P2 ;  /* 0x000000ffc6ae7208 */ /* 0x000fe40001000000 */
[----:B------:R-:W-:Y:S02]  /*101890*/  FSEL R175, R199, -1.875, P2 ;  /* 0xbff00000c7af7808 */ /* 0x000fe40001000000 */
[----:B------:R-:W-:Y:S02]  /*1018a0*/  FSEL R176, R202, RZ, P2 ;  /* 0x000000ffcab07208 */ /* 0x000fe40001000000 */
[----:B------:R-:W-:Y:S01]  /*1018b0*/  FSEL R177, R203, +QNAN , P2 ;  /* 0x7ff00000cbb17808 */ /* 0x000fe20001000000 */
[----:B------:R-:W-:Y:S06]  /*1018c0*/  BRA `(.L_x_5104) ;  /* 0x0000001000bc7947 */ /* 0x000fec0003800000 */
.L_x_5099:
        /* <DEDUP_REMOVED lines=64> */
.L_x_5106:
[----:B------:R-:W-:Y:S05]  /*101cd0*/  BSYNC.RECONVERGENT B7 ;  /* 0x0000000000077941 */ /* 0x000fea0003800200 */
.L_x_5105:
        /* <DEDUP_REMOVED lines=27> */
.L_x_5108:
[----:B------:R-:W-:Y:S05]  /*101e90*/  BSYNC.RECONVERGENT B7 ;  /* 0x0000000000077941 */ /* 0x000fea0003800200 */
.L_x_5107:
        /* <DEDUP_REMOVED lines=15> */
.L_x_5098:
        /* <DEDUP_REMOVED lines=62> */
.L_x_5111:
[----:B------:R-:W-:Y:S05]  /*102370*/  BSYNC.RECONVERGENT B7 ;  /* 0x0000000000077941 */ /* 0x000fea0003800200 */
.L_x_5110:
        /* <DEDUP_REMOVED lines=27> */
.L_x_5113:
[----:B------:R-:W-:Y:S05]  /*102530*/  BSYNC.RECONVERGENT B7 ;  /* 0x0000000000077941 */ /* 0x000fea0003800200 */
.L_x_5112:
[----:B------:R-:W-:-:S06]  /*102540*/  DSETP.GT.AND P2, PT, R120, R190, PT ;  /* 0x000000be7800722a */ /* 0x000fcc0003f44000 */
[----:B------:R-:W-:Y:S02]  /*102550*/  FSEL R174, R198, RZ, P2 ;  /* 0x000000ffc6ae7208 */ /* 0x000fe40001000000 */
[----:B------:R-:W-:Y:S02]  /*102560*/  FSEL R175, R199, -1.875, P2 ;  /* 0xbff00000c7af7808 */ /* 0x000fe40001000000 */
[----:B------:R-:W-:Y:S02]  /*102570*/  FSEL R176, R202, RZ, P2 ;  /* 0x000000ffcab07208 */ /* 0x000fe40001000000 */
[----:B------:R-:W-:Y:S01]  /*102580*/  FSEL R177, R203, +QNAN , P2 ;  /* 0x7ff00000cbb17808 */ /* 0x000fe20001000000 */
[----:B------:R-:W-:Y:S06]  /*102590*/  BRA `(.L_x_5104) ;  /* 0x0000000400887947 */ /* 0x000fec0003800000 */
.L_x_5109:
        /* <DEDUP_REMOVED lines=28> */
.L_x_5115:
[----:B------:R-:W-:Y:S05]  /*102760*/  BSYNC.RECONVERGENT B7 ;  /* 0x0000000000077941 */ /* 0x000fea0003800200 */
.L_x_5114:
        /* <DEDUP_REMOVED lines=35> */
.L_x_5117:
[----:B------:R-:W-:Y:S05]  /*1029a0*/  BSYNC.RECONVERGENT B7 ;  /* 0x0000000000077941 */ /* 0x000fea0003800200 */
.L_x_5116:
        /* <DEDUP_REMOVED lines=27> */
.L_x_5119:
[----:B------:R-:W-:Y:S05]  /*102b60*/  BSYNC.RECONVERGENT B7 ;  /* 0x0000000000077941 */ /* 0x000fea0003800200 */
.L_x_5118:
[----:B------:R-:W-:-:S06]  /*102b70*/  DSETP.GT.AND P2, PT, R120, R190, PT ;  /* 0x000000be7800722a */ /* 0x000fcc0003f44000 */
[----:B------:R-:W-:Y:S02]  /*102b80*/  FSEL R174, R198, RZ, P2 ;  /* 0x000000ffc6ae7208 */ /* 0x000fe40001000000 */
[----:B------:R-:W-:Y:S02]  /*102b90*/  FSEL R175, R199, -1.875, P2 ;  /* 0xbff00000c7af7808 */ /* 0x000fe40001000000 */
[----:B------:R-:W-:Y:S02]  /*102ba0*/  FSEL R176, R202, RZ, P2 ;  /* 0x000000ffcab07208 */ /* 0x000fe40001000000 */
[----:B------:R-:W-:-:S07]  /*102bb0*/  FSEL R177, R203, +QNAN , P2 ;  /* 0x7ff00000cbb17808 */ /* 0x000fce0001000000 */
.L_x_5104:
[----:B------:R-:W-:Y:S05]  /*102bc0*/  BSYNC.RECONVERGENT B0 ;  /* 0x0000000000007941 */ /* 0x000fea0003800200 */
.L_x_5097:
        /* <DEDUP_REMOVED lines=14> */
.L_x_5096:
[----:B------:R-:W-:Y:S05]  /*102cb0*/  BSYNC.RECONVERGENT B1 ;  /* 0x0000000000017941 */ /* 0x000fea0003800200 */
.L_x_5095:
[----:B------:R-:W-:Y:S02]  /*102cc0*/  IADD3 R125, PT, PT, R125, 0x1, RZ ;  /* 0x000000017d7d7810 */ /* 0x000fe40007ffe0ff */
[----:B------:R-:W-:Y:S02]  /*102cd0*/  ISETP.GT.U32.AND P3, PT, R124, 0x1, PT ;  /* 0x000000017c00780c */ /* 0x000fe40003f64070 */
[----:B------:R-:W-:-:S13]  /*102ce0*/  ISETP.GE.AND P2, PT, R125, R122, PT ;  /* 0x0000007a7d00720c */ /* 0x000fda0003f46270 */
[----:B------:R-:W-:Y:S05]  /*102cf0*/  @!P2 BRA P3, `(.L_x_5120) ;  /* 0xffffffe000cca947 */ /* 0x000fea000183ffff */
.L_x_5094:
[----:B------:R-:W-:Y:S05]  /*102d00*/  BSYNC.RECONVERGENT B2 ;  /* 0x0000000000027941 */ /* 0x000fea0003800200 */
.L_x_5093:
[----:B------:R-:W-:Y:S05]  /*102d10*/  @P1 BRA `(.L_x_5121) ;  /* 0xffffffe000941947 */ /* 0x000fea000383ffff */
.L_x_5063:
[----:B------:R-:W-:Y:S05]  /*102d20*/  BSYNC.RECONVERGENT B3 ;  /* 0x0000000000037941 */ /* 0x000fea0003800200 */
.L_x_5062:
[C---:B------:R-:W-:Y:S01]  /*102d30*/  ISETP.NE.AND P1, PT, R122.reuse, R172, PT ;  /* 0x000000ac7a00720c */ /* 0x040fe20003f25270 */
[----:B------:R-:W-:-:S12]  /*102d40*/  VIADD R122, R122, 0x1 ;  /* 0x000000017a7a7836 */ /* 0x000fd80000000000 */
[----:B------:R-:W-:Y:S05]  /*102d50*/  @P1 BRA `(.L_x_5122) ;  /* 0xffffffc0003c1947 */ /* 0x000fea000383ffff */
.L_x_5061:
[----:B------:R-:W-:Y:S05]  /*102d60*/  BSYNC.RECONVERGENT B4 ;  /* 0x0000000000047941 */ /* 0x000fea0003800200 */
.L_x_5060:
[C---:B------:R-:W-:Y:S01]  /*102d70*/  ISETP.NE.AND P1, PT, R123.reuse, R178, PT ;  /* 0x000000b27b00720c */ /* 0x040fe20003f25270 */
[----:B------:R-:W-:-:S12]  /*102d80*/  VIADD R123, R123, 0x1 ;  /* 0x000000017b7b7836 */ /* 0x000fd80000000000 */
[----:B------:R-:W-:Y:S05]  /*102d90*/  @P1 BRA `(.L_x_5123) ;  /* 0xffffffc0000c1947 */ /* 0x000fea000383ffff */
[----:B------:R-:W-:Y:S05]  /*102da0*/  BSYNC.RECONVERGENT B5 ;  /* 0x0000000000057941 */ /* 0x000fea0003800200 */
.L_x_5059:
[----:B------:R-:W-:Y:S02]  /*102db0*/  IMAD.MOV.U32 R179, RZ, RZ, RZ ;  /* 0x000000ffffb37224 */ /* 0x000fe400078e00ff */
[----:B------:R-:W-:Y:S02]  /*102dc0*/  IMAD.MOV.U32 R123, RZ, RZ, 0x1 ;  /* 0x00000001ff7b7424 */ /* 0x000fe400078e00ff */
[----:B------:R-:W-:Y:S02]  /*102dd0*/  IMAD.MOV.U32 R202, RZ, RZ, RZ ;  /* 0x000000ffffca7224 */ /* 0x000fe400078e00ff */
[----:B--2---:R-:W-:Y:S02]  /*102de0*/  IMAD.MOV.U32 R120, RZ, RZ, 0x0 ;  /* 0x00000000ff787424 */ /* 0x004fe400078e00ff */
[----:B----4-:R-:W-:-:S07]  /*102df0*/  IMAD.MOV.U32 R121, RZ, RZ, -0x100000 ;  /* 0xfff00000ff797424 */ /* 0x010fce00078e00ff */
.L_x_5151:
        /* <DEDUP_REMOVED lines=11> */
.L_x_5150:
        /* <DEDUP_REMOVED lines=107> */
.L_x_5131:
[----:B------:R-:W-:Y:S05]  /*103560*/  BSYNC.RECONVERGENT B3 ;  /* 0x0000000000037941 */ /* 0x000fea0003800200 */
.L_x_5130:
        /* <DEDUP_REMOVED lines=33> */
.L_x_5133:
[----:B------:R-:W-:Y:S05]  /*103780*/  BSYNC.RECONVERGENT B3 ;  /* 0x0000000000037941 */ /* 0x000fea0003800200 */
.L_x_5132:
[----:B------:R-:W-:-:S06]  /*103790*/  DSETP.GEU.AND P1, PT, R190, R28, PT ;  /* 0x0000001cbe00722a */ /* 0x000fcc0003f2e000 */
[----:B------:R-:W-:Y:S02]  /*1037a0*/  FSEL R126, R126, R194, !P1 ;  /* 0x000000c27e7e7208 */ /* 0x000fe40004800000 */
[----:B------:R-:W-:Y:S02]  /*1037b0*/  FSEL R127, R127, R195, !P1 ;  /* 0x000000c37f7f7208 */ /* 0x000fe40004800000 */
[----:B------:R-:W-:Y:S02]  /*1037c0*/  FSEL R28, R28, R190, !P1 ;  /* 0x000000be1c1c7208 */ /* 0x000fe40004800000 */
[----:B------:R-:W-:Y:S02]  /*1037d0*/  FSEL R29, R29, R191, !P1 ;  /* 0x000000bf1d1d7208 */ /* 0x000fe40004800000 */
[----:B------:R-:W-:Y:S02]  /*1037e0*/  FSEL R124, R124, R198, !P1 ;  /* 0x000000c67c7c7208 */ /* 0x000fe40004800000 */
[----:B------:R-:W-:-:S07]  /*1037f0*/  FSEL R125, R125, R199, !P1 ;  /* 0x000000c77d7d7208 */ /* 0x000fce0004800000 */
.L_x_5129:
[----:B------:R-:W-:Y:S05]  /*103800*/  BSYNC.RECONVERGENT B0 ;  /* 0x0000000000007941 */ /* 0x000fea0003800200 */
.L_x_5128:
        /* <DEDUP_REMOVED lines=46> */
.L_x_5137:
[----:B------:R-:W-:Y:S05]  /*103af0*/  BSYNC.RECONVERGENT B3 ;  /* 0x0000000000037941 */ /* 0x000fea0003800200 */
.L_x_5136:
        /* <DEDUP_REMOVED lines=37> */
.L_x_5139:
[----:B------:R-:W-:Y:S05]  /*103d50*/  BSYNC.RECONVERGENT B3 ;  /* 0x0000000000037941 */ /* 0x000fea0003800200 */
.L_x_5138:
[----:B------:R-:W-:-:S06]  /*103d60*/  DSETP.GEU.AND P0, PT, R176, R28, PT ;  /* 0x0000001cb000722a */ /* 0x000fcc0003f0e000 */
[----:B------:R-:W-:Y:S02]  /*103d70*/  FSEL R194, R194, R126, !P0 ;  /* 0x0000007ec2c27208 */ /* 0x000fe40004000000 */
[----:B------:R-:W-:Y:S02]  /*103d80*/  FSEL R195, R195, R127, !P0 ;  /* 0x0000007fc3c37208 */ /* 0x000fe40004000000 */
[----:B------:R-:W-:Y:S02]  /*103d90*/  FSEL R198, R198, R124, !P0 ;  /* 0x0000007cc6c67208 */ /* 0x000fe40004000000 */
[----:B------:R-:W-:Y:S02]  /*103da0*/  FSEL R199, R199, R125, !P0 ;  /* 0x0000007dc7c77208 */ /* 0x000fe40004000000 */
[----:B------:R-:W-:Y:S02]  /*103db0*/  FSEL R28, R28, R176, !P0 ;  /* 0x000000b01c1c7208 */ /* 0x000fe40004000000 */
[----:B------:R-:W-:-:S07]  /*103dc0*/  FSEL R29, R29, R177, !P0 ;  /* 0x000000b11d1d7208 */ /* 0x000fce0004000000 */
.L_x_5135:
[----:B------:R-:W-:Y:S05]  /*103dd0*/  BSYNC.RECONVERGENT B0 ;  /* 0x0000000000007941 */ /* 0x000fea0003800200 */
.L_x_5134:
        /* <DEDUP_REMOVED lines=48> */
.L_x_5143:
[----:B------:R-:W-:Y:S05]  /*1040e0*/  BSYNC.RECONVERGENT B3 ;  /* 0x0000000000037941 */ /* 0x000fea0003800200 */
.L_x_5142:
        /* <DEDUP_REMOVED lines=35> */
.L_x_5145:
[----:B------:R-:W-:Y:S05]  /*104320*/  BSYNC.RECONVERGENT B3 ;  /* 0x0000000000037941 */ /* 0x000fea0003800200 */
.L_x_5144:
[----:B------:R-:W-:-:S06]  /*104330*/  DSETP.GEU.AND P0, PT, R174, R28, PT ;  /* 0x0000001cae00722a */ /* 0x000fcc0003f0e000 */
[----:B------:R-:W-:Y:S02]  /*104340*/  FSEL R124, R124, R194, !P0 ;  /* 0x000000c27c7c7208 */ /* 0x000fe40004000000 */
[----:B------:R-:W-:Y:S02]  /*104350*/  FSEL R125, R125, R195, !P0 ;  /* 0x000000c37d7d7208 */ /* 0x000fe40004000000 */
[----:B------:R-:W-:Y:S02]  /*104360*/  FSEL R126, R126, R198, !P0 ;  /* 0x000000c67e7e7208 */ /* 0x000fe40004000000 */
[----:B------:R-:W-:Y:S02]  /*104370*/  FSEL R127, R127, R199, !P0 ;  /* 0x000000c77f7f7208 */ /* 0x000fe40004000000 */
[----:B------:R-:W-:Y:S02]  /*104380*/  FSEL R28, R28, R174, !P0 ;  /* 0x000000ae1c1c7208 */ /* 0x000fe40004000000 */
[----:B------:R-:W-:-:S07]  /*104390*/  FSEL R29, R29, R175, !P0 ;  /* 0x000000af1d1d7208 */ /* 0x000fce0004000000 */
.L_x_5141:
[----:B------:R-:W-:Y:S05]  /*1043a0*/  BSYNC.RECONVERGENT B0 ;  /* 0x0000000000007941 */ /* 0x000fea0003800200 */
.L_x_5140:
        /* <DEDUP_REMOVED lines=34> */
.L_x_5147:
[----:B------:R-:W-:Y:S05]  /*1045d0*/  BSYNC.RECONVERGENT B0 ;  /* 0x0000000000007941 */ /* 0x000fea0003800200 */
.L_x_5146:
[----:B------:R-:W-:-:S06]  /*1045e0*/  DSETP.GEU.AND P0, PT, R28, R174, PT ;  /* 0x000000ae1c00722a */ /* 0x000fcc0003f0e000 */
[----:B------:R-:W-:Y:S02]  /*1045f0*/  FSEL R188, R188, R124, !P0 ;  /* 0x0000007cbcbc7208 */ /* 0x000fe40004000000 */
[----:B------:R-:W-:Y:S02]  /*104600*/  FSEL R192, R192, R126, !P0 ;  /* 0x0000007ec0c07208 */ /* 0x000fe40004000000 */
[----:B------:R-:W-:Y:S02]  /*104610*/  FSEL R124, R189, R125, !P0 ;  /* 0x0000007dbd7c7208 */ /* 0x000fe40004000000 */
[----:B------:R-:W-:-:S03]  /*104620*/  FSEL R126, R193, R127, !P0 ;  /* 0x0000007fc17e7208 */ /* 0x000fc60004000000 */
[----:B------:R-:W-:Y:S02]  /*104630*/  IMAD.MOV.U32 R189, RZ, RZ, R124 ;  /* 0x000000ffffbd7224 */ /* 0x000fe400078e007c */
[----:B------:R-:W-:-:S07]  /*104640*/  IMAD.MOV.U32 R193, RZ, RZ, R126 ;  /* 0x000000ffffc17224 */ /* 0x000fce00078e007e */
.L_x_5127:
[----:B------:R-:W-:Y:S05]  /*104650*/  BSYNC.RECONVERGENT B1 ;  /* 0x0000000000017941 */ /* 0x000fea0003800200 */
.L_x_5126:
        /* <DEDUP_REMOVED lines=9> */
[----:B------:R-:W-:Y:S01]  /*1046f0*/  MOV R130, 0x1 ;  /* 0x0000000100827802 */ /* 0x000fe20000000f00 */
        /* <DEDUP_REMOVED lines=30> */
.L_x_5149:
[----:B------:R-:W-:Y:S05]  /*1048e0*/  BSYNC.RECONVERGENT B0 ;  /* 0x0000000000007941 */ /* 0x000fea0003800200 */
.L_x_5148:
        /* <DEDUP_REMOVED lines=13> */
.L_x_5125:
[----:B------:R-:W-:Y:S05]  /*1049c0*/  BSYNC.RECONVERGENT B2 ;  /* 0x0000000000027941 */ /* 0x000fea0003800200 */
.L_x_5124:
[C---:B------:R-:W-:Y:S01]  /*1049d0*/  ISETP.NE.AND P0, PT, R123.reuse, R178, PT ;  /* 0x000000b27b00720c */ /* 0x040fe20003f05270 */
[----:B------:R-:W-:-:S12]  /*1049e0*/  VIADD R123, R123, 0x1 ;  /* 0x000000017b7b7836 */ /* 0x000fd80000000000 */
[----:B------:R-:W-:Y:S05]  /*1049f0*/  @P0 BRA `(.L_x_5151) ;  /* 0xffffffe400000947 */ /* 0x000fea000383ffff */
.L_x_5051:
[----:B------:R-:W-:Y:S05]  /*104a00*/  BSYNC.RECONVERGENT B6 ;  /* 0x0000000000067941 */ /* 0x000fea0003800200 */
.L_x_5050:
        /* <DEDUP_REMOVED lines=119> */
.L_x_5157:
[----:B------:R-:W-:Y:S05]  /*105180*/  BSYNC.RECONVERGENT B2 ;  /* 0x0000000000027941 */ /* 0x000fea0003800200 */
.L_x_5156:
        /* <DEDUP_REMOVED lines=33> */
.L_x_5159:
[----:B------:R-:W-:Y:S05]  /*1053a0*/  BSYNC.RECONVERGENT B2 ;  /* 0x0000000000027941 */ /* 0x000fea0003800200 */
.L_x_5158:
[----:B------:R-:W-:-:S06]  /*1053b0*/  DSETP.GEU.AND P2, PT, R190, R30, PT ;  /* 0x0000001ebe00722a */ /* 0x000fcc0003f4e000 */
[----:B------:R-:W-:Y:S02]  /*1053c0*/  FSEL R130, R130, R192, !P2 ;  /* 0x000000c082827208 */ /* 0x000fe40005000000 */
[----:B------:R-:W-:Y:S02]  /*1053d0*/  FSEL R131, R131, R193, !P2 ;  /* 0x000000c183837208 */ /* 0x000fe40005000000 */
[----:B------:R-:W-:Y:S02]  /*1053e0*/  FSEL R30, R30, R190, !P2 ;  /* 0x000000be1e1e7208 */ /* 0x000fe40005000000 */
[----:B------:R-:W-:Y:S02]  /*1053f0*/  FSEL R31, R31, R191, !P2 ;  /* 0x000000bf1f1f7208 */ /* 0x000fe40005000000 */
[----:B------:R-:W-:Y:S02]  /*105400*/  FSEL R186, R186, R188, !P2 ;  /* 0x000000bcbaba7208 */ /* 0x000fe40005000000 */
[----:B------:R-:W-:-:S07]  /*105410*/  FSEL R187, R187, R189, !P2 ;  /* 0x000000bdbbbb7208 */ /* 0x000fce0005000000 */
.L_x_5155:
[----:B------:R-:W-:Y:S05]  /*105420*/  BSYNC.RECONVERGENT B0 ;  /* 0x0000000000007941 */ /* 0x000fea0003800200 */
.L_x_5154:
        /* <DEDUP_REMOVED lines=46> */
.L_x_5163:
[----:B------:R-:W-:Y:S05]  /*105710*/  BSYNC.RECONVERGENT B2 ;  /* 0x0000000000027941 */ /* 0x000fea0003800200 */
.L_x_5162:
        /* <DEDUP_REMOVED lines=35> */
.L_x_5165:
[----:B------:R-:W-:Y:S05]  /*105950*/  BSYNC.RECONVERGENT B2 ;  /* 0x0000000000027941 */ /* 0x000fea0003800200 */
.L_x_5164:
[----:B------:R-:W-:-:S06]  /*105960*/  DSETP.GEU.AND P1, PT, R174, R30, PT ;  /* 0x0000001eae00722a */ /* 0x000fcc0003f2e000 */
[----:B------:R-:W-:Y:S02]  /*105970*/  FSEL R192, R192, R130, !P1 ;  /* 0x00000082c0c07208 */ /* 0x000fe40004800000 */
[----:B------:R-:W-:Y:S02]  /*105980*/  FSEL R193, R193, R131, !P1 ;  /* 0x00000083c1c17208 */ /* 0x000fe40004800000 */
[----:B------:R-:W-:Y:S02]  /*105990*/  FSEL R188, R188, R186, !P1 ;  /* 0x000000babcbc7208 */ /* 0x000fe40004800000 */
[----:B------:R-:W-:Y:S02]  /*1059a0*/  FSEL R189, R189, R187, !P1 ;  /* 0x000000bbbdbd7208 */ /* 0x000fe40004800000 */
[----:B------:R-:W-:Y:S02]  /*1059b0*/  FSEL R30, R30, R174, !P1 ;  /* 0x000000ae1e1e7208 */ /* 0x000fe40004800000 */
[----:B------:R-:W-:-:S07]  /*1059c0*/  FSEL R31, R31, R175, !P1 ;  /* 0x000000af1f1f7208 */ /* 0x000fce0004800000 */
.L_x_5161:
[----:B------:R-:W-:Y:S05]  /*1059d0*/  BSYNC.RECONVERGENT B0 ;  /* 0x0000000000007941 */ /* 0x000fea0003800200 */
.L_x_5160:
        /* <DEDUP_REMOVED lines=48> */
.L_x_5169:
[----:B------:R-:W-:Y:S05]  /*105ce0*/  BSYNC.RECONVERGENT B2 ;  /* 0x0000000000027941 */ /* 0x000fea0003800200 */
.L_x_5168:
        /* <DEDUP_REMOVED lines=35> */
.L_x_5171:
[----:B------:R-:W-:Y:S05]  /*105f20*/  BSYNC.RECONVERGENT B2 ;  /* 0x0000000000027941 */ /* 0x000fea0003800200 */
.L_x_5170:
[----:B------:R-:W-:-:S06]  /*105f30*/  DSETP.GEU.AND P1, PT, R174, R30, PT ;  /* 0x0000001eae00722a */ /* 0x000fcc0003f2e000 */
[----:B------:R-:W-:Y:S02]  /*105f40*/  FSEL R120, R120, R192, !P1 ;  /* 0x000000c078787208 */ /* 0x000fe40004800000 */
[----:B------:R-:W-:Y:S02]  /*105f50*/  FSEL R121, R121, R193, !P1 ;  /* 0x000000c179797208 */ /* 0x000fe40004800000 */
[----:B------:R-:W-:Y:S02]  /*105f60*/  FSEL R126, R126, R188, !P1 ;  /* 0x000000bc7e7e7208 */ /* 0x000fe40004800000 */
[----:B------:R-:W-:Y:S02]  /*105f70*/  FSEL R127, R127, R189, !P1 ;  /* 0x000000bd7f7f7208 */ /* 0x000fe40004800000 */
[----:B------:R-:W-:Y:S02]  /*105f80*/  FSEL R30, R30, R174, !P1 ;  /* 0x000000ae1e1e7208 */ /* 0x000fe40004800000 */
[----:B------:R-:W-:-:S07]  /*105f90*/  FSEL R31, R31, R175, !P1 ;  /* 0x000000af1f1f7208 */ /* 0x000fce0004800000 */
.L_x_5167:
[----:B------:R-:W-:Y:S05]  /*105fa0*/  BSYNC.RECONVERGENT B0 ;  /* 0x0000000000007941 */ /* 0x000fea0003800200 */
.L_x_5166:
        /* <DEDUP_REMOVED lines=34> */
.L_x_5173:
[----:B------:R-:W-:Y:S05]  /*1061d0*/  BSYNC.RECONVERGENT B0 ;  /* 0x0000000000007941 */ /* 0x000fea0003800200 */
.L_x_5172:
[----:B------:R-:W-:-:S06]  /*1061e0*/  DSETP.GEU.AND P1, PT, R30, R174, PT ;  /* 0x000000ae1e00722a */ /* 0x000fcc0003f2e000 */
[----:B------:R-:W-:Y:S02]  /*1061f0*/  FSEL R122, R122, R120, !P1 ;  /* 0x000000787a7a7208 */ /* 0x000fe40004800000 */
[----:B------:R-:W-:Y:S02]  /*106200*/  FSEL R120, R123, R121, !P1 ;  /* 0x000000797b787208 */ /* 0x000fe40004800000 */
[----:B------:R-:W-:Y:S02]  /*106210*/  FSEL R124, R124, R126, !P1 ;  /* 0x0000007e7c7c7208 */ /* 0x000fe40004800000 */
[----:B------:R-:W-:Y:S01]  /*106220*/  FSEL R125, R125, R127, !P1 ;  /* 0x0000007f7d7d7208 */ /* 0x000fe20004800000 */
[----:B------:R-:W-:-:S07]  /*106230*/  IMAD.MOV.U32 R123, RZ, RZ, R120 ;  /* 0x000000ffff7b7224 */ /* 0x000fce00078e0078 */
.L_x_5153:
[----:B------:R-:W-:Y:S05]  /*106240*/  BSYNC.RECONVERGENT B1 ;  /* 0x0000000000017941 */ /* 0x000fea0003800200 */
.L_x_5152:
        /* <DEDUP_REMOVED lines=12> */
.L_x_5178:
        /* <DEDUP_REMOVED lines=9> */
.L_x_5177:
[----:B------:R-:W-:Y:S05]  /*1063a0*/  BSYNC.RECONVERGENT B1 ;  /* 0x0000000000017941 */ /* 0x000fea0003800200 */
.L_x_5176:
        /* <DEDUP_REMOVED lines=24> */
.L_x_5175:
[----:B------:R-:W-:Y:S05]  /*106530*/  BSYNC.RECONVERGENT B0 ;  /* 0x0000000000007941 */ /* 0x000fea0003800200 */
.L_x_5174:
        /* <DEDUP_REMOVED lines=12> */
.L_x_5183:
        /* <DEDUP_REMOVED lines=21> */
.L_x_5182:
[----:B------:R-:W-:Y:S05]  /*106750*/  BSYNC.RECONVERGENT B1 ;  /* 0x0000000000017941 */ /* 0x000fea0003800200 */
.L_x_5181:
        /* <DEDUP_REMOVED lines=17> */
.L_x_5185:
[----:B------:R-:W-:Y:S05]  /*106870*/  BSYNC.RECONVERGENT B1 ;  /* 0x0000000000017941 */ /* 0x000fea0003800200 */
.L_x_5184:
        /* <DEDUP_REMOVED lines=18> */
.L_x_5180:
[----:B------:R-:W-:Y:S05]  /*1069a0*/  BSYNC.RECONVERGENT B0 ;  /* 0x0000000000007941 */ /* 0x000fea0003800200 */
.L_x_5179:
        /* <DEDUP_REMOVED lines=18> */
.L_x_5235:
[----:B-----5:R-:W-:Y:S01]  /*106ad0*/  LOP3.LUT R199, R199, 0xffff, RZ, 0xc0, !PT ;  /* 0x0000ffffc7c77812 */ /* 0x020fe200078ec0ff */
[----:B------:R-:W-:Y:S01]  /*106ae0*/  BSSY.RECONVERGENT B1, `(.L_x_5189) ;  /* 0x0000181000017945 */ /* 0x000fe20003800200 */
[----:B--2---:R-:W-:Y:S02]  /*106af0*/  LOP3.LUT R120, R198, 0xffff, RZ, 0xc0, !PT ;  /* 0x0000ffffc6787812 */ /* 0x004fe400078ec0ff */
[----:B------:R-:W-:Y:S02]  /*106b00*/  PRMT R188, R199, 0x8880, RZ ;  /* 0x00008880c7bc7816 */ /* 0x000fe400000000ff */
[----:B------:R-:W-:-:S04]  /*106b10*/  PRMT R121, R120, 0x8880, RZ ;  /* 0x0000888078797816 */ /* 0x000fc800000000ff */
[----:B------:R-:W-:-:S04]  /*106b20*/  IADD3 R121, PT, PT, R188, R121, RZ ;  /* 0x00000079bc797210 */ /* 0x000fc80007ffe0ff */
        /* <DEDUP_REMOVED lines=15> */
.L_x_5190:
        /* <DEDUP_REMOVED lines=90> */
.L_x_5196:
[----:B------:R-:W-:Y:S05]  /*1071c0*/  BSYNC.RECONVERGENT B2 ;  /* 0x0000000000027941 */ /* 0x000fea0003800200 */
.L_x_5195:
        /* <DEDUP_REMOVED lines=32> */
.L_x_5199:
[----:B------:R-:W-:Y:S05]  /*1073d0*/  BSYNC.RECONVERGENT B2 ;  /* 0x0000000000027941 */ /* 0x000fea0003800200 */
.L_x_5198:
        /* <DEDUP_REMOVED lines=11> */
[----:B------:R-:W-:Y:S01]  /*107490*/  MOV R187, R131 ;  /* 0x0000008300bb7202 */ /* 0x000fe20000000f00 */
[----:B------:R-:W-:Y:S06]  /*1074a0*/  BRA `(.L_x_5197) ;  /* 0x0000000800e87947 */ /* 0x000fec0003800000 */
.L_x_5194:
        /* <DEDUP_REMOVED lines=38> */
.L_x_5201:
[----:B------:R-:W-:Y:S05]  /*107710*/  BSYNC.RECONVERGENT B2 ;  /* 0x0000000000027941 */ /* 0x000fea0003800200 */
.L_x_5200:
        /* <DEDUP_REMOVED lines=34> */
.L_x_5203:
[----:B------:R-:W-:Y:S05]  /*107940*/  BSYNC.RECONVERGENT B2 ;  /* 0x0000000000027941 */ /* 0x000fea0003800200 */
.L_x_5202:
        /* <DEDUP_REMOVED lines=13> */
.L_x_5193:
        /* <DEDUP_REMOVED lines=51> */
.L_x_5205:
[----:B------:R-:W-:Y:S05]  /*107d50*/  BSYNC.RECONVERGENT B2 ;  /* 0x0000000000027941 */ /* 0x000fea0003800200 */
.L_x_5204:
        /* <DEDUP_REMOVED lines=34> */
.L_x_5207:
[----:B------:R-:W-:Y:S05]  /*107f80*/  BSYNC.RECONVERGENT B2 ;  /* 0x0000000000027941 */ /* 0x000fea0003800200 */
.L_x_5206:
        /* <DEDUP_REMOVED lines=12> */
.L_x_5197:
[----:B------:R-:W-:Y:S05]  /*108050*/  BSYNC.RECONVERGENT B0 ;  /* 0x0000000000007941 */ /* 0x000fea0003800200 */
.L_x_5192:
        /* <DEDUP_REMOVED lines=34> */
.L_x_5209:
[----:B------:R-:W-:Y:S05]  /*108280*/  BSYNC.RECONVERGENT B0 ;  /* 0x0000000000007941 */ /* 0x000fea0003800200 */
.L_x_5208:
[----:B------:R-:W2:Y:S02]  /*108290*/  LDL.64 R128, [R1+0x7d70] ;  /* 0x007d700001807983 */ /* 0x000ea40000100a00 */
[----:B--2---:R-:W-:-:S06]  /*1082a0*/  DSETP.GEU.AND P2, PT, R128, R174, PT ;  /* 0x000000ae8000722a */ /* 0x004fcc0003f4e000 */
[----:B------:R-:W-:Y:S02]  /*1082b0*/  FSEL R126, R126, R186, !P2 ;  /* 0x000000ba7e7e7208 */ /* 0x000fe40005000000 */
[----:B------:R-:W-:Y:S02]  /*1082c0*/  FSEL R127, R127, R187, !P2 ;  /* 0x000000bb7f7f7208 */ /* 0x000fe40005000000 */
[----:B------:R-:W-:Y:S02]  /*1082d0*/  FSEL R120, R120, R188, !P2 ;  /* 0x000000bc78787208 */ /* 0x000fe40005000000 */
[----:B------:R-:W-:-:S07]  /*1082e0*/  FSEL R121, R121, R189, !P2 ;  /* 0x000000bd79797208 */ /* 0x000fce0005000000 */
.L_x_5191:
[----:B------:R-:W-:Y:S05]  /*1082f0*/  BSYNC.RECONVERGENT B1 ;  /* 0x0000000000017941 */ /* 0x000fea0003800200 */
.L_x_5189:
[----:B------:R-:W-:Y:S02]  /*108300*/  VIADD R128, R179, 0xffffffff ;  /* 0xffffffffb3807836 */ /* 0x000fe40000000000 */
[----:B------:R-:W-:Y:S02]  /*108310*/  VIADD R129, R202, 0xffffffff ;  /* 0xffffffffca817836 */ /* 0x000fe40000000000 */
[----:B------:R-:W-:Y:S02]  /*108320*/  IMAD R173, R128, R172, RZ ;  /* 0x000000ac80ad7224 */ /* 0x000fe400078e02ff */
[----:B------:R-:W-:Y:S02]  /*108330*/  VIADD R190, R1, 0x1388 ;  /* 0x0000138801be7836 */ /* 0x000fe40000000000 */
[----:B------:R-:W-:-:S04]  /*108340*/  IMAD.IADD R186, R173, 0x1, R129 ;  /* 0x00000001adba7824 */ /* 0x000fc800078e0281 */
[----:B------:R-:W-:-:S06]  /*108350*/  IMAD R130, R186, 0x8, R190 ;  /* 0x00000008ba827824 */ /* 0x000fcc00078e02be */
[----:B------:R-:W2:Y:S01]  /*108360*/  LDL.64 R130, [R130] ;  /* 0x0000000082827983 */ /* 0x000ea20000100a00 */
[----:B------:R-:W-:Y:S01]  /*108370*/  MOV R174, R126 ;  /* 0x0000007e00ae7202 */ /* 0x000fe20000000f00 */
        /* <DEDUP_REMOVED lines=34> */
.L_x_5211:
[----:B------:R-:W-:Y:S05]  /*1085a0*/  BSYNC.RELIABLE B0 ;  /* 0x0000000000007941 */ /* 0x000fea0003800100 */
.L_x_5210:
        /* <DEDUP_REMOVED lines=8> */
[C---:B------:R-:W-:Y:S02]  /*108630*/  IMAD.IADD R121, R1.reuse, 0x1, R128 ;  /* 0x0000000101797824 */ /* 0x040fe400078e0280 */
[C---:B------:R-:W-:Y:S02]  /*108640*/  IMAD.IADD R120, R1.reuse, 0x1, R129 ;  /* 0x0000000101787824 */ /* 0x040fe400078e0281 */
[----:B------:R-:W4:Y:S01]  /*108650*/  LDL.U8 R174, [R174+0x27d8] ;  /* 0x0027d800aeae7983 */ /* 0x000f220000100000 */
[----:B------:R-:W-:-:S03]  /*108660*/  IMAD.IADD R175, R1, 0x1, R202 ;  /* 0x0000000101af7824 */ /* 0x000fc600078e02ca */
[----:B------:R-:W4:Y:S04]  /*108670*/  LDL.U8 R121, [R121+0x27d8] ;  /* 0x0027d80079797983 */ /* 0x000f280000100000 */
[----:B------:R-:W5:Y:S04]  /*108680*/  LDL.U8 R120, [R120+0x27f3] ;  /* 0x0027f30078787983 */ /* 0x000f680000100000 */
[----:B------:R-:W3:Y:S01]  /*108690*/  LDL.S8 R175, [R175+0x27f3] ;  /* 0x0027f300afaf7983 */ /* 0x000ee20000100200 */
[----:B------:R-:W-:Y:S01]  /*1086a0*/  VIADD R186, R202, 0xfffffffe ;  /* 0xfffffffecaba7836 */ /* 0x000fe20000000000 */
[----:B------:R-:W-:Y:S01]  /*1086b0*/  UMOV UR10, 0x57d19 ;  /* 0x00057d19000a7882 */ /* 0x000fe20000000000 */
[----:B----4-:R-:W-:-:S03]  /*1086c0*/  PRMT R121, R174, 0x3340, R121 ;  /* 0x00003340ae797816 */ /* 0x010fc60000000079 */
[----:B------:R-:W-:Y:S02]  /*1086d0*/  IADD3 R174, PT, PT, R186, R173, -R172 ;  /* 0x000000adbaae7210 */ /* 0x000fe40007ffe8ac */
[----:B-----5:R-:W-:-:S03]  /*1086e0*/  PRMT R120, R120, 0x3340, RZ ;  /* 0x0000334078787816 */ /* 0x020fc600000000ff */
[----:B------:R-:W-:Y:S01]  /*1086f0*/  IMAD R174, R174, 0x8, R190 ;  /* 0x00000008aeae7824 */ /* 0x000fe200078e02be */
[----:B------:R-:W-:-:S05]  /*108700*/  PRMT R120, R121, 0x5410, R120 ;  /* 0x0000541079787816 */ /* 0x000fca0000000078 */
[----:B---3--:R-:W-:Y:S02]  /*108710*/  IDP.4A.S8.U8 R120, R120, UR10, R175 ;  /* 0x0000000a78787c26 */ /* 0x008fe400080002af */
        /* <DEDUP_REMOVED lines=9> */
[----:B------:R-:W-:Y:S01]  /*1087b0*/  IMAD.MOV.U32 R127, RZ, RZ, R121 ;  /* 0x000000ffff7f7224 */ /* 0x000fe200078e0079 */
[----:B------:R-:W-:-:S04]  /*1087c0*/  MOV R126, R131 ;  /* 0x00000083007e7202 */ /* 0x000fc80000000f00 */
        /* <DEDUP_REMOVED lines=13> */
.L_x_5214:
[----:B------:R-:W-:Y:S05]  /*1088a0*/  BSYNC.RECONVERGENT B0 ;  /* 0x0000000000007941 */ /* 0x000fea0003800200 */
.L_x_5213:
[----:B------:R-:W-:Y:S04]  /*1088b0*/  BSSY.RECONVERGENT B2, `(.L_x_5215) ;  /* 0x000015f000027945 */ /* 0x000fe80003800200 */
[----:B------:R-:W-:Y:S05]  /*1088c0*/  @!P2 BRA `(.L_x_5216) ;  /* 0x000000140074a947 */ /* 0x000fea0003800000 */
[----:B------:R-:W-:-:S07]  /*1088d0*/  IMAD.MOV.U32 R203, RZ, RZ, 0x3 ;  /* 0x00000003ffcb7424 */ /* 0x000fce00078e00ff */
.L_x_5234:
        /* <DEDUP_REMOVED lines=29> */
.L_x_5233:
        /* <DEDUP_REMOVED lines=15> */
[C---:B------:R-:W-:Y:S01]  /*108ba0*/  IADD3 R189, PT, PT, R1.reuse, R199, RZ ;  /* 0x000000c701bd7210 */ /* 0x040fe20007ffe0ff */
[----:B------:R-:W-:Y:S01]  /*108bb0*/  IMAD.IADD R121, R1, 0x1, R198 ;  /* 0x0000000101797824 */ /* 0x000fe200078e02c6 */
[----:B------:R-:W2:Y:S01]  /*108bc0*/  LDL.U8 R174, [R205+0x27f3] ;  /* 0x0027f300cdae7983 */ /* 0x000ea20000100000 */
[----:B------:R-:W4:Y:S03]  /*108bd0*/  LDC.64 R192, c[0x0][0x468] ;  /* 0x00011a00ffc07b82 */ /* 0x000f260000000a00 */
        /* <DEDUP_REMOVED lines=51> */
.L_x_5221:
        /* <DEDUP_REMOVED lines=71> */
.L_x_5224:
[----:B------:R-:W-:Y:S05]  /*109380*/  BSYNC.RECONVERGENT B5 ;  /* 0x0000000000057941 */ /* 0x000fea0003800200 */
.L_x_5223:
        /* <DEDUP_REMOVED lines=26> */
.L_x_5226:
[----:B------:R-:W-:Y:S05]  /*109530*/  BSYNC.RECONVERGENT B5 ;  /* 0x0000000000057941 */ /* 0x000fea0003800200 */
.L_x_5225:
[----:B------:R-:W-:-:S06]  /*109540*/  DSETP.GE.AND P2, PT, R120, R176, PT ;  /* 0x000000b07800722a */ /* 0x000fcc0003f46000 */
[----:B------:R-:W-:Y:S02]  /*109550*/  FSEL R120, R188, RZ, P2 ;  /* 0x000000ffbc787208 */ /* 0x000fe40001000000 */
[----:B------:R-:W-:Y:S02]  /*109560*/  FSEL R121, R189, -1.875, P2 ;  /* 0xbff00000bd797808 */ /* 0x000fe40001000000 */
[----:B------:R-:W-:Y:S02]  /*109570*/  FSEL R174, R192, RZ, P2 ;  /* 0x000000ffc0ae7208 */ /* 0x000fe40001000000 */
[----:B------:R-:W-:Y:S01]  /*109580*/  FSEL R175, R193, +QNAN , P2 ;  /* 0x7ff00000c1af7808 */ /* 0x000fe20001000000 */
[----:B------:R-:W-:Y:S06]  /*109590*/  BRA `(.L_x_5222) ;  /* 0x00000004005c7947 */ /* 0x000fec0003800000 */
.L_x_5220:
[----:B------:R-:W-:-:S04]  /*1095a0*/  ISETP.NE.AND P4, PT, R207, 0x1, PT ;  /* 0x00000001cf00780c */ /* 0x000fc80003f85270 */
[----:B------:R-:W-:-:S13]  /*1095b0*/  ISETP.EQ.OR P5, PT, R173, 0x1, !P4 ;  /* 0x00000001ad00780c */ /* 0x000fda00067a2670 */
[----:B------:R-:W-:Y:S05]  /*1095c0*/  @P5 BRA `(.L_x_5227) ;  /* 0x0000000000a45947 */ /* 0x000fea0003800000 */
[C---:B------:R-:W-:Y:S01]  /*1095d0*/  IADD3 R120, PT, PT, R1.reuse, R198, RZ ;  /* 0x000000c601787210 */ /* 0x040fe20007ffe0ff */
        /* <DEDUP_REMOVED lines=40> */
.L_x_5227:
        /* <DEDUP_REMOVED lines=27> */
.L_x_5229:
[----:B------:R-:W-:Y:S05]  /*109a10*/  BSYNC.RECONVERGENT B5 ;  /* 0x0000000000057941 */ /* 0x000fea0003800200 */
.L_x_5228:
        /* <DEDUP_REMOVED lines=15> */
.L_x_5222:
[----:B------:R-:W-:Y:S05]  /*109b10*/  BSYNC.RECONVERGENT B0 ;  /* 0x0000000000007941 */ /* 0x000fea0003800200 */
.L_x_5219:
        /* <DEDUP_REMOVED lines=10> */
[----:B------:R-:W-:-:S02]  /*109bc0*/  IMAD.MOV.U32 R188, RZ, RZ, -0x800000 ;  /* 0xff800000ffbc7424 */ /* 0x000fc400078e00ff */
[----:B------:R-:W-:-:S05]  /*109bd0*/  IMAD.MOV.U32 R189, RZ, RZ, 0x41cdcd64 ;  /* 0x41cdcd64ffbd7424 */ /* 0x000fca00078e00ff */
        /* <DEDUP_REMOVED lines=8> */
[----:B------:R-:W-:Y:S01]  /*109c60*/  MOV R176, R175 ;  /* 0x000000af00b07202 */ /* 0x000fe20000000f00 */
        /* <DEDUP_REMOVED lines=12> */
.L_x_5231:
[----:B------:R-:W-:-:S13]  /*109d30*/  ISETP.GT.AND P2, PT, R199, 0x1, PT ;  /* 0x00000001c700780c */ /* 0x000fda0003f44270 */
[----:B------:R-:W-:Y:S05]  /*109d40*/  @!P2 BREAK.RELIABLE B0 ;  /* 0x000000000000a942 */ /* 0x000fea0003800100 */
[----:B------:R-:W-:Y:S05]  /*109d50*/  @!P2 BRA `(.L_x_5218) ;  /* 0x000000000040a947 */ /* 0x000fea0003800000 */
[----:B------:R-:W-:Y:S05]  /*109d60*/  BSYNC.RELIABLE B0 ;  /* 0x0000000000007941 */ /* 0x000fea0003800100 */
.L_x_5230:
[----:B------:R-:W-:Y:S02]  /*109d70*/  VIADD R198, R198, 0x1 ;  /* 0x00000001c6c67836 */ /* 0x000fe40000000000 */
[----:B------:R-:W-:-:S03]  /*109d80*/  VIADD R199, R199, 0xffffffff ;  /* 0xffffffffc7c77836 */ /* 0x000fc60000000000 */
[----:B------:R-:W-:-:S13]  /*109d90*/  ISETP.GE.AND P2, PT, R198, R202, PT ;  /* 0x000000cac600720c */ /* 0x000fda0003f46270 */
[----:B------:R-:W-:Y:S05]  /*109da0*/  @!P2 BRA `(.L_x_5233) ;  /* 0xffffffec0040a947 */ /* 0x000fea000383ffff */
[----:B------:R-:W-:Y:S05]  /*109db0*/  BRA `(.L_x_5218) ;  /* 0x0000000000287947 */ /* 0x000fea0003800000 */
.L_x_5232:
        /* <DEDUP_REMOVED lines=10> */
.L_x_5218:
[----:B------:R-:W-:Y:S05]  /*109e60*/  BSYNC.RECONVERGENT B1 ;  /* 0x0000000000017941 */ /* 0x000fea0003800200 */
.L_x_5217:
[C---:B------:R-:W-:Y:S01]  /*109e70*/  ISETP.LT.U32.AND P2, PT, R203.reuse, 0x20, PT ;  /* 0x00000020cb00780c */ /* 0x040fe20003f41070 */
[----:B------:R-:W-:-:S12]  /*109e80*/  VIADD R203, R203, 0x1 ;  /* 0x00000001cbcb7836 */ /* 0x000fd80000000000 */
[----:B------:R-:W-:Y:S05]  /*109e90*/  @P3 BRA P2, `(.L_x_5234) ;  /* 0xffffffe800903947 */ /* 0x000fea000103ffff */
.L_x_5216:
[----:B------:R-:W-:Y:S05]  /*109ea0*/  BSYNC.RECONVERGENT B2 ;  /* 0x0000000000027941 */ /* 0x000fea0003800200 */
.L_x_5215:
[C---:B--2---:R-:W-:Y:S02]  /*109eb0*/  IMAD.IADD R199, R1.reuse, 0x1, R179 ;  /* 0x0000000101c77824 */ /* 0x044fe400078e02b3 */
[----:B------:R-:W-:-:S04]  /*109ec0*/  IMAD.IADD R198, R1, 0x1, R202 ;  /* 0x0000000101c67824 */ /* 0x000fc800078e02ca */
[----:B------:R-:W5:Y:S04]  /*109ed0*/  LDL.U8 R199, [R199+0x27d8] ;  /* 0x0027d800c7c77983 */ /* 0x000f680000100000 */
[----:B------:R-:W5:Y:S01]  /*109ee0*/  LDL.U8 R198, [R198+0x27f3] ;  /* 0x0027f300c6c67983 */ /* 0x000f620000100000 */
[----:B------:R-:W-:Y:S05]  /*109ef0*/  BRA `(.L_x_5235) ;  /* 0xffffffc800f47947 */ /* 0x000fea000383ffff */
.L_x_5212:
[----:B------:R-:W-:Y:S05]  /*109f00*/  BSYNC.RECONVERGENT B3 ;  /* 0x0000000000037941 */ /* 0x000fea0003800200 */
.L_x_5188:
        /* <DEDUP_REMOVED lines=17> */
[----:B------:R-:W-:Y:S01]  /*10a020*/  IMAD.MOV.U32 R173, RZ, RZ, RZ ;  /* 0x000000ffffad7224 */ /* 0x000fe200078e00ff */
[----:B------:R-:W-:Y:S02]  /*10a030*/  MOV R128, RZ ;  /* 0x000000ff00807202 */ /* 0x000fe40000000f00 */
[----:B------:R-:W-:-:S07]  /*10a040*/  ISETP.NE.AND P0, PT, R186, RZ, PT ;  /* 0x000000ffba00720c */ /* 0x000fce0003f05270 */
[----:B------:R-:W-:Y:S06]  /*10a050*/  @!P1 BRA `(.L_x_5241) ;  /* 0x0000000000f09947 */ /* 0x000fec0003800000 */
[----:B------:R-:W-:Y:S01]  /*10a060*/  LOP3.LUT R173, R178, 0x7ffffff0, RZ, 0xc0, !PT ;  /* 0x7ffffff0b2ad7812 */ /* 0x000fe200078ec0ff */
[----:B------:R-:W-:Y:S02]  /*10a070*/  IMAD.MOV.U32 R128, RZ, RZ, RZ ;  /* 0x000000ffff807224 */ /* 0x000fe400078e00ff */
[----:B------:R-:W-:-:S07]  /*10a080*/  IMAD.MOV.U32 R179, RZ, RZ, RZ ;  /* 0x000000ffffb37224 */ /* 0x000fce00078e00ff */
.L_x_5242:
        /* <DEDUP_REMOVED lines=40> */
[----:B------:R-:W-:Y:S01]  /*10a310*/  @!P1 IMAD.MOV R121, RZ, RZ, R120 ;  /* 0x000000ffff799224 */ /* 0x000fe200078e0278 */
[----:B-----5:R-:W-:-:S03]  /*10a320*/  ISETP.GT.AND P1, PT, R124, RZ, PT ;  /* 0x000000ff7c00720c */ /* 0x020fc60003f24270 */
        /* <DEDUP_REMOVED lines=11> */
[----:B------:R-:W-:-:S03]  /*10a3e0*/  ISETP.NE.AND P1, PT, R179, R173, PT ;  /* 0x000000adb300720c */ /* 0x000fc60003f25270 */
[----:B------:R-:W-:-:S03]  /*10a3f0*/  VIADD R128, R121, 0x1 ;  /* 0x0000000179807836 */ /* 0x000fc60000000000 */
[----:B------:R-:W-:-:S07]  /*10a400*/  @!P2 IMAD.MOV R128, RZ, RZ, R121 ;  /* 0x000000ffff80a224 */ /* 0x000fce00078e0279 */
[----:B------:R-:W-:Y:S05]  /*10a410*/  @P1 BRA `(.L_x_5242) ;  /* 0xfffffffc001c1947 */ /* 0x000fea000383ffff */
.L_x_5241:
[----:B------:R-:W-:Y:S05]  /*10a420*/  BSYNC.RECONVERGENT B2 ;  /* 0x0000000000027941 */ /* 0x000fea0003800200 */
.L_x_5240:
        /* <DEDUP_REMOVED lines=35> */
.L_x_5244:
[----:B------:R-:W-:Y:S05]  /*10a660*/  BSYNC.RECONVERGENT B2 ;  /* 0x0000000000027941 */ /* 0x000fea0003800200 */
.L_x_5243:
        /* <DEDUP_REMOVED lines=21> */
.L_x_5246:
[----:B------:R-:W-:Y:S05]  /*10a7c0*/  BSYNC.RECONVERGENT B2 ;  /* 0x0000000000027941 */ /* 0x000fea0003800200 */
.L_x_5245:
        /* <DEDUP_REMOVED lines=19> */
.L_x_5239:
[----:B------:R-:W-:Y:S05]  /*10a900*/  BSYNC.RECONVERGENT B1 ;  /* 0x0000000000017941 */ /* 0x000fea0003800200 */
.L_x_5238:
        /* <DEDUP_REMOVED lines=11> */
.L_x_5251:
        /* <DEDUP_REMOVED lines=15> */
[----:B------:R-:W4:Y:S02]  /*10aab0*/  LDL R126, [R124+0x20] ;  /* 0x000020007c7e7983 */ /* 0x000f240000100800 */
[----:B------:R-:W-:Y:S01]  /*10aac0*/  IADD3 R128, PT, PT, R131, 0x1, RZ ;  /* 0x0000000183807810 */ /* 0x000fe20007ffe0ff */
        /* <DEDUP_REMOVED lines=46> */
[----:B------:R-:W-:Y:S01]  /*10adb0*/  @!P1 IMAD.MOV R123, RZ, RZ, R125 ;  /* 0x000000ffff7b9224 */ /* 0x000fe200078e027d */
[----:B------:R-:W-:Y:S02]  /*10adc0*/  ISETP.NE.AND P1, PT, R122, R121, PT ;  /* 0x000000797a00720c */ /* 0x000fe40003f25270 */
[----:B------:R-:W-:Y:S01]  /*10add0*/  ISETP.GT.AND P2, PT, R124, RZ, PT ;  /* 0x000000ff7c00720c */ /* 0x000fe20003f44270 */
[----:B------:R-:W-:-:S12]  /*10ade0*/  VIADD R128, R123, 0x1 ;  /* 0x000000017b807836 */ /* 0x000fd80000000000 */
[----:B------:R-:W-:Y:S01]  /*10adf0*/  @!P2 IMAD.MOV R128, RZ, RZ, R123 ;  /* 0x000000ffff80a224 */ /* 0x000fe200078e027b */
[----:B------:R-:W-:Y:S06]  /*10ae00*/  @P1 BRA `(.L_x_5251) ;  /* 0xfffffff800ec1947 */ /* 0x000fec000383ffff */
.L_x_5250:
[----:B------:R-:W-:Y:S05]  /*10ae10*/  BSYNC.RECONVERGENT B2 ;  /* 0x0000000000027941 */ /* 0x000fea0003800200 */
.L_x_5249:
        /* <DEDUP_REMOVED lines=41> */
.L_x_5253:
[----:B------:R-:W-:Y:S05]  /*10b0b0*/  BSYNC.RECONVERGENT B2 ;  /* 0x0000000000027941 */ /* 0x000fea0003800200 */
.L_x_5252:
        /* <DEDUP_REMOVED lines=24> */
.L_x_5255:
[----:B------:R-:W-:Y:S05]  /*10b240*/  BSYNC.RECONVERGENT B2 ;  /* 0x0000000000027941 */ /* 0x000fea0003800200 */
.L_x_5254:
        /* <DEDUP_REMOVED lines=20> */
.L_x_5248:
[----:B------:R-:W-:Y:S05]  /*10b390*/  BSYNC.RECONVERGENT B1 ;  /* 0x0000000000017941 */ /* 0x000fea0003800200 */
.L_x_5247:
        /* <DEDUP_REMOVED lines=36> */
.L_x_5257:
[----:B------:R-:W-:Y:S05]  /*10b5e0*/  BSYNC.RECONVERGENT B1 ;  /* 0x0000000000017941 */ /* 0x000fea0003800200 */
.L_x_5256:
[----:B------:R-:W-:Y:S01]  /*10b5f0*/  UMOV UR10, 0x66666666 ;  /* 0x66666666000a7882 */ /* 0x000fe20000000000 */
[----:B------:R-:W-:Y:S01]  /*10b600*/  UMOV UR11, 0x40711266 ;  /* 0x40711266000b7882 */ /* 0x000fe20000000000 */
[----:B------:R-:W-:Y:S01]  /*10b610*/  IMAD.MOV.U32 R122, RZ, RZ, 0x0 ;  /* 0x00000000ff7a7424 */ /* 0x000fe200078e00ff */
[----:B------:R-:W-:Y:S01]  /*10b620*/  DADD R120, R120, -UR10 ;  /* 0x8000000a78787e29 */ /* 0x000fe20008000000 */
[----:B------:R-:W-:-:S07]  /*10b630*/  IMAD.MOV.U32 R123, RZ, RZ, 0x40590000 ;  /* 0x40590000ff7b7424 */ /* 0x000fce00078e00ff */
[----:B------:R-:W-:-:S11]  /*10b640*/  DFMA R120, R120, R122, 0.5 ;  /* 0x3fe000007878742b */ /* 0x000fd6000000007a */
.L_x_5237:
[----:B------:R-:W-:Y:S05]  /*10b650*/  BSYNC.RECONVERGENT B0 ;  /* 0x0000000000007941 */ /* 0x000fea0003800200 */
.L_x_5236:
        /* <DEDUP_REMOVED lines=22> */
[----:B------:R-:W-:Y:S01]  /*10b7c0*/  MOV R174, RZ ;  /* 0x000000ff00ae7202 */ /* 0x000fe20000000f00 */
[----:B------:R-:W-:Y:S01]  /*10b7d0*/  IMAD.MOV.U32 R177, RZ, RZ, R121 ;  /* 0x000000ffffb17224 */ /* 0x000fe200078e0079 */
[----:B------:R-:W-:Y:S01]  /*10b7e0*/  MOV R173, 0x10b810 ;  /* 0x0010b81000ad7802 */ /* 0x000fe20000000f00 */
[----:B------:R-:W-:-:S07]  /*10b7f0*/  IMAD.MOV.U32 R175, RZ, RZ, 0x40590000 ;  /* 0x40590000ffaf7424 */ /* 0x000fce00078e00ff */
[----:B01-3--:R-:W-:Y:S05]  /*10b800*/  CALL.REL.NOINC `($__internal_0_$__cuda_sm20_div_rn_f64_full) ;  /* 0x000017e800f47944 */ /* 0x00bfea0003c00000 */
[----:B------:R-:W-:Y:S02]  /*10b810*/  IMAD.MOV.U32 R122, RZ, RZ, R174 ;  /* 0x000000ffff7a7224 */ /* 0x000fe400078e00ae */
[----:B------:R-:W-:-:S07]  /*10b820*/  IMAD.MOV.U32 R123, RZ, RZ, R175 ;  /* 0x000000ffff7b7224 */ /* 0x000fce00078e00af */
.L_x_5259:
[----:B------:R-:W-:Y:S05]  /*10b830*/  BSYNC.RECONVERGENT B0 ;  /* 0x0000000000007941 */ /* 0x000fea0003800200 */
.L_x_5258:
[----:B------:R-:W-:Y:S02]  /*10b840*/  IMAD.MOV.U32 R120, RZ, RZ, R122 ;  /* 0x000000ffff787224 */ /* 0x000fe400078e007a */
[----:B------:R-:W-:-:S07]  /*10b850*/  IMAD.MOV.U32 R121, RZ, RZ, R123 ;  /* 0x000000ffff797224 */ /* 0x000fce00078e007b */
.L_x_5187:
[----:B------:R-:W-:Y:S05]  /*10b860*/  BSYNC.RECONVERGENT B4 ;  /* 0x0000000000047941 */ /* 0x000fea0003800200 */
.L_x_5186:
[----:B------:R-:W-:-:S14]  /*10b870*/  DSETP.GT.AND P0, PT, R120, R2, PT ;  /* 0x000000027800722a */ /* 0x000fdc0003f04000 */
[----:B------:R-:W-:Y:S05]  /*10b880*/  @P0 BRA `(.L_x_705) ;  /* 0x00000db800400947 */ /* 0x000fea0003800000 */
[----:B------:R-:W-:Y:S05]  /*10b890*/  BMOV.32.CLEAR RZ, B0 ;  /* 0x0000000000ff7355 */ /* 0x000fea0000100000 */
[----:B------:R-:W-:Y:S01]  /*10b8a0*/  BSSY.RECONVERGENT B0, `(.L_x_5260) ;  /* 0x0000009000007945 */ /* 0x000fe20003800200 */
[----:B------:R-:W-:-:S07]  /*10b8b0*/  IMAD.MOV.U32 R122, RZ, RZ, RZ ;  /* 0x000000ffff7a7224 */ /* 0x000fce00078e00ff */
.L_x_5261:
        /* <DEDUP_REMOVED lines=8> */
.L_x_5260:
        /* <DEDUP_REMOVED lines=12> */
.L_x_5265:
        /* <DEDUP_REMOVED lines=31> */
.L_x_5264:
[----:B------:R-:W-:Y:S01]  /*10bbf0*/  BSSY.RECONVERGENT B1, `(.L_x_5266) ;  /* 0x0000009000017945 */ /* 0x000fe20003800200 */
[----:B------:R-:W-:-:S07]  /*10bc00*/  IMAD.MOV.U32 R122, RZ, RZ, RZ ;  /* 0x000000ffff7a7224 */ /* 0x000fce00078e00ff */
.L_x_5267:
        /* <DEDUP_REMOVED lines=8> */
.L_x_5266:
[----:B------:R-:W-:-:S04]  /*10bc90*/  LOP3.LUT R120, R124, 0x1, RZ, 0xc0, !PT ;  /* 0x000000017c787812 */ /* 0x000fc800078ec0ff */
[----:B------:R-:W-:-:S13]  /*10bca0*/  ISETP.NE.U32.AND P0, PT, R120, 0x1, PT ;  /* 0x000000017800780c */ /* 0x000fda0003f05070 */
        /* <DEDUP_REMOVED lines=8> */
.L_x_5269:
        /* <DEDUP_REMOVED lines=31> */
.L_x_5268:
        /* <DEDUP_REMOVED lines=56> */
.L_x_5263:
[----:B------:R-:W2:Y:S01]  /*10c2a0*/  MUFU.RCP64H R123, 2.2750682830810546875 ;  /* 0x40023357007b7908 */ /* 0x000ea20000001800 */
        /* <DEDUP_REMOVED lines=54> */
.L_x_5270:
[----:B------:R-:W-:Y:S05]  /*10c610*/  BSYNC.RECONVERGENT B0 ;  /* 0x0000000000007941 */ /* 0x000fea0003800200 */
.L_x_5262:
[----:B------:R-:W-:Y:S05]  /*10c620*/  BMOV.32.CLEAR RZ, B0 ;  /* 0x0000000000ff7355 */ /* 0x000fea0000100000 */
[----:B------:R-:W-:Y:S01]  /*10c630*/  BSSY.RECONVERGENT B0, `(.L_x_5271) ;  /* 0x0000009000007945 */ /* 0x000fe20003800200 */
[----:B------:R-:W-:-:S07]  /*10c640*/  IMAD.MOV.U32 R122, RZ, RZ, RZ ;  /* 0x000000ffff7a7224 */ /* 0x000fce00078e00ff */
.L_x_5272:
        /* <DEDUP_REMOVED lines=8> */
.L_x_5271:
[----:B------:R-:W-:Y:S05]  /*10c6d0*/  BMOV.32.CLEAR RZ, B0 ;  /* 0x0000000000ff7355 */ /* 0x000fea0000100000 */
[----:B------:R-:W-:Y:S01]  /*10c6e0*/  BSSY.RECONVERGENT B0, `(.L_x_5273) ;  /* 0x0000009000007945 */ /* 0x000fe20003800200 */
[----:B------:R-:W-:-:S07]  /*10c6f0*/  IMAD.MOV.U32 R124, RZ, RZ, RZ ;  /* 0x000000ffff7c7224 */ /* 0x000fce00078e00ff */
.L_x_5274:
        /* <DEDUP_REMOVED lines=8> */
.L_x_5273:
        /* <DEDUP_REMOVED lines=11> */
.L_x_5299:
        /* <DEDUP_REMOVED lines=13> */
.L_x_5280:
[----:B------:R-:W-:-:S13]  /*10c900*/  ISETP.NE.AND P0, PT, R120, 0x47, PT ;  /* 0x000000477800780c */ /* 0x000fda0003f05270 */
[----:B------:R-:W-:Y:S05]  /*10c910*/  @!P0 BRA `(.L_x_5283) ;  /* 0x0000000000148947 */ /* 0x000fea0003800000 */
[----:B------:R-:W-:Y:S01]  /*10c920*/  ISETP.NE.AND P0, PT, R120, 0x54, PT ;  /* 0x000000547800780c */ /* 0x000fe20003f05270 */
[----:B------:R-:W-:-:S12]  /*10c930*/  IMAD.MOV.U32 R128, RZ, RZ, 0x3 ;  /* 0x00000003ff807424 */ /* 0x000fd800078e00ff */
[----:B------:R-:W-:Y:S05]  /*10c940*/  @!P0 BRA `(.L_x_5281) ;  /* 0x00000000000c8947 */ /* 0x000fea0003800000 */
.L_x_5282:
[----:B------:R-:W-:Y:S01]  /*10c950*/  IMAD.MOV.U32 R128, RZ, RZ, 0x4 ;  /* 0x00000004ff807424 */ /* 0x000fe200078e00ff */
[----:B------:R-:W-:Y:S06]  /*10c960*/  BRA `(.L_x_5281) ;  /* 0x0000000000047947 */ /* 0x000fec0003800000 */
.L_x_5283:
[----:B------:R-:W-:-:S07]  /*10c970*/  MOV R128, 0x2 ;  /* 0x0000000200807802 */ /* 0x000fce0000000f00 */
.L_x_5281:
[----:B------:R-:W-:Y:S05]  /*10c980*/  BSYNC.RECONVERGENT B2 ;  /* 0x0000000000027941 */ /* 0x000fea0003800200 */
.L_x_5279:
        /* <DEDUP_REMOVED lines=16> */
.L_x_5285:
[----:B------:R-:W-:-:S13]  /*10ca90*/  ISETP.NE.AND P0, PT, R129, 0x47, PT ;  /* 0x000000478100780c */ /* 0x000fda0003f05270 */
[----:B------:R-:W-:Y:S05]  /*10caa0*/  @!P0 BRA `(.L_x_5288) ;  /* 0x0000000000148947 */ /* 0x000fea0003800000 */
[----:B------:R-:W-:Y:S01]  /*10cab0*/  ISETP.NE.AND P0, PT, R129, 0x54, PT ;  /* 0x000000548100780c */ /* 0x000fe20003f05270 */
[----:B------:R-:W-:-:S12]  /*10cac0*/  IMAD.MOV.U32 R128, RZ, RZ, 0x3 ;  /* 0x00000003ff807424 */ /* 0x000fd800078e00ff */
[----:B------:R-:W-:Y:S05]  /*10cad0*/  @!P0 BRA `(.L_x_5286) ;  /* 0x00000000000c8947 */ /* 0x000fea0003800000 */
.L_x_5287:
[----:B------:R-:W-:Y:S01]  /*10cae0*/  IMAD.MOV.U32 R128, RZ, RZ, 0x4 ;  /* 0x00000004ff807424 */ /* 0x000fe200078e00ff */
[----:B------:R-:W-:Y:S06]  /*10caf0*/  BRA `(.L_x_5286) ;  /* 0x0000000000047947 */ /* 0x000fec0003800000 */
.L_x_5288:
[----:B------:R-:W-:-:S07]  /*10cb00*/  IMAD.MOV.U32 R128, RZ, RZ, 0x2 ;  /* 0x00000002ff807424 */ /* 0x000fce00078e00ff */
.L_x_5286:
[----:B------:R-:W-:Y:S05]  /*10cb10*/  BSYNC.RECONVERGENT B2 ;  /* 0x0000000000027941 */ /* 0x000fea0003800200 */
.L_x_5284:
        /* <DEDUP_REMOVED lines=12> */
.L_x_5290:
[----:B------:R-:W-:-:S13]  /*10cbe0*/  ISETP.NE.AND P0, PT, R129, 0x47, PT ;  /* 0x000000478100780c */ /* 0x000fda0003f05270 */
[----:B------:R-:W-:Y:S05]  /*10cbf0*/  @!P0 BRA `(.L_x_5293) ;  /* 0x0000000000148947 */ /* 0x000fea0003800000 */
[----:B------:R-:W-:Y:S01]  /*10cc00*/  ISETP.NE.AND P0, PT, R129, 0x54, PT ;  /* 0x000000548100780c */ /* 0x000fe20003f05270 */
[----:B------:R-:W-:-:S12]  /*10cc10*/  IMAD.MOV.U32 R128, RZ, RZ, 0x3 ;  /* 0x00000003ff807424 */ /* 0x000fd800078e00ff */
[----:B------:R-:W-:Y:S05]  /*10cc20*/  @!P0 BRA `(.L_x_5291) ;  /* 0x00000000000c8947 */ /* 0x000fea0003800000 */
.L_x_5292:
[----:B------:R-:W-:Y:S01]  /*10cc30*/  IMAD.MOV.U32 R128, RZ, RZ, 0x4 ;  /* 0x00000004ff807424 */ /* 0x000fe200078e00ff */
[----:B------:R-:W-:Y:S06]  /*10cc40*/  BRA `(.L_x_5291) ;  /* 0x0000000000047947 */ /* 0x000fec0003800000 */
.L_x_5293:
[----:B------:R-:W-:-:S07]  /*10cc50*/  IMAD.MOV.U32 R128, RZ, RZ, 0x2 ;  /* 0x00000002ff807424 */ /* 0x000fce00078e00ff */
.L_x_5291:
[----:B------:R-:W-:Y:S05]  /*10cc60*/  BSYNC.RECONVERGENT B2 ;  /* 0x0000000000027941 */ /* 0x000fea0003800200 */
.L_x_5289:
        /* <DEDUP_REMOVED lines=12> */
.L_x_5295:
[----:B------:R-:W-:-:S13]  /*10cd30*/  ISETP.NE.AND P0, PT, R125, 0x47, PT ;  /* 0x000000477d00780c */ /* 0x000fda0003f05270 */
[----:B------:R-:W-:Y:S05]  /*10cd40*/  @!P0 BRA `(.L_x_5298) ;  /* 0x0000000000148947 */ /* 0x000fea0003800000 */
[----:B------:R-:W-:Y:S01]  /*10cd50*/  ISETP.NE.AND P0, PT, R125, 0x54, PT ;  /* 0x000000547d00780c */ /* 0x000fe20003f05270 */
[----:B------:R-:W-:-:S12]  /*10cd60*/  IMAD.MOV.U32 R124, RZ, RZ, 0x3 ;  /* 0x00000003ff7c7424 */ /* 0x000fd800078e00ff */
[----:B------:R-:W-:Y:S05]  /*10cd70*/  @!P0 BRA `(.L_x_5296) ;  /* 0x00000000000c8947 */ /* 0x000fea0003800000 */
.L_x_5297:
[----:B------:R-:W-:Y:S01]  /*10cd80*/  IMAD.MOV.U32 R124, RZ, RZ, 0x4 ;  /* 0x00000004ff7c7424 */ /* 0x000fe200078e00ff */
[----:B------:R-:W-:Y:S06]  /*10cd90*/  BRA `(.L_x_5296) ;  /* 0x0000000000047947 */ /* 0x000fec0003800000 */
.L_x_5298:
[----:B------:R-:W-:-:S07]  /*10cda0*/  IMAD.MOV.U32 R124, RZ, RZ, 0x2 ;  /* 0x00000002ff7c7424 */ /* 0x000fce00078e00ff */
.L_x_5296:
[----:B------:R-:W-:Y:S05]  /*10cdb0*/  BSYNC.RECONVERGENT B2 ;  /* 0x0000000000027941 */ /* 0x000fea0003800200 */
.L_x_5294:
[----:B------:R2:W-:Y:S02]  /*10cdc0*/  STL.U8 [R120+0x3], R124 ;  /* 0x0000037c78007387 */ /* 0x0005e40000100000 */
[C---:B--2---:R-:W-:Y:S02]  /*10cdd0*/  VIADD R120, R126.reuse, 0x3 ;  /* 0x000000037e787836 */ /* 0x044fe40000000000 */
[----:B------:R-:W-:-:S03]  /*10cde0*/  VIADD R126, R126, 0x4 ;  /* 0x000000047e7e7836 */ /* 0x000fc60000000000 */
[----:B------:R-:W-:-:S13]  /*10cdf0*/  ISETP.NE.AND P0, PT, R120, R121, PT ;  /* 0x000000797800720c */ /* 0x000fda0003f05270 */
[----:B------:R-:W-:Y:S05]  /*10ce00*/  @P0 BRA `(.L_x_5299) ;  /* 0xfffffff800880947 */ /* 0x000fea000383ffff */
.L_x_5278:
[----:B------:R-:W-:Y:S05]  /*10ce10*/  BSYNC.RECONVERGENT B0 ;  /* 0x0000000000007941 */ /* 0x000fea0003800200 */
.L_x_5277:
        /* <DEDUP_REMOVED lines=16> */
.L_x_5301:
[----:B------:R-:W-:-:S13]  /*10cf20*/  ISETP.NE.AND P0, PT, R125, 0x47, PT ;  /* 0x000000477d00780c */ /* 0x000fda0003f05270 */
[----:B------:R-:W-:Y:S05]  /*10cf30*/  @!P0 BRA `(.L_x_5304) ;  /* 0x0000000000148947 */ /* 0x000fea0003800000 */
[----:B------:R-:W-:Y:S01]  /*10cf40*/  ISETP.NE.AND P0, PT, R125, 0x54, PT ;  /* 0x000000547d00780c */ /* 0x000fe20003f05270 */
[----:B------:R-:W-:-:S12]  /*10cf50*/  IMAD.MOV.U32 R124, RZ, RZ, 0x3 ;  /* 0x00000003ff7c7424 */ /* 0x000fd800078e00ff */
[----:B------:R-:W-:Y:S05]  /*10cf60*/  @!P0 BRA `(.L_x_5302) ;  /* 0x00000000000c8947 */ /* 0x000fea0003800000 */
.L_x_5303:
[----:B------:R-:W-:Y:S01]  /*10cf70*/  IMAD.MOV.U32 R124, RZ, RZ, 0x4 ;  /* 0x00000004ff7c7424 */ /* 0x000fe200078e00ff */
[----:B------:R-:W-:Y:S06]  /*10cf80*/  BRA `(.L_x_5302) ;  /* 0x0000000000047947 */ /* 0x000fec0003800000 */
.L_x_5304:
[----:B------:R-:W-:-:S07]  /*10cf90*/  IMAD.MOV.U32 R124, RZ, RZ, 0x2 ;  /* 0x00000002ff7c7424 */ /* 0x000fce00078e00ff */
.L_x_5302:
[----:B------:R-:W-:Y:S05]  /*10cfa0*/  BSYNC.RECONVERGENT B0 ;  /* 0x0000000000007941 */ /* 0x000fea0003800200 */
.L_x_5300:
[----:B------:R-:W2:Y:S01]  /*10cfb0*/  LDC R129, c[0x0][0x2f8] ;  /* 0x0000be00ff817b82 */ /* 0x000ea20000000800 */
[----:B------:R-:W-:Y:S02]  /*10cfc0*/  MOV R130, UR9 ;  /* 0x0000000900827c02 */ /* 0x000fe40008000f00 */
[----:B------:R-:W-:Y:S02]  /*10cfd0*/  ISETP.NE.AND P0, PT, R127, 0x1, PT ;  /* 0x000000017f00780c */ /* 0x000fe40003f05270 */
        /* <DEDUP_REMOVED lines=16> */
.L_x_5306:
[----:B------:R-:W-:-:S13]  /*10d0e0*/  ISETP.NE.AND P0, PT, R128, 0x47, PT ;  /* 0x000000478000780c */ /* 0x000fda0003f05270 */
[----:B------:R-:W-:Y:S05]  /*10d0f0*/  @!P0 BRA `(.L_x_5309) ;  /* 0x0000000000148947 */ /* 0x000fea0003800000 */
[----:B------:R-:W-:Y:S01]  /*10d100*/  ISETP.NE.AND P0, PT, R128, 0x54, PT ;  /* 0x000000548000780c */ /* 0x000fe20003f05270 */
[----:B--2---:R-:W-:-:S12]  /*10d110*/  IMAD.MOV.U32 R124, RZ, RZ, 0x3 ;  /* 0x00000003ff7c7424 */ /* 0x004fd800078e00ff */
[----:B------:R-:W-:Y:S05]  /*10d120*/  @!P0 BRA `(.L_x_5307) ;  /* 0x00000000000c8947 */ /* 0x000fea0003800000 */
.L_x_5308:
[----:B------:R-:W-:Y:S01]  /*10d130*/  IMAD.MOV.U32 R124, RZ, RZ, 0x4 ;  /* 0x00000004ff7c7424 */ /* 0x000fe200078e00ff */
[----:B------:R-:W-:Y:S06]  /*10d140*/  BRA `(.L_x_5307) ;  /* 0x0000000000047947 */ /* 0x000fec0003800000 */
.L_x_5309:
[----:B--2---:R-:W-:-:S07]  /*10d150*/  IMAD.MOV.U32 R124, RZ, RZ, 0x2 ;  /* 0x00000002ff7c7424 */ /* 0x004fce00078e00ff */
.L_x_5307:
[----:B------:R-:W-:Y:S05]  /*10d160*/  BSYNC.RECONVERGENT B0 ;  /* 0x0000000000007941 */ /* 0x000fea0003800200 */
.L_x_5305:
        /* <DEDUP_REMOVED lines=16> */
.L_x_5311:
[----:B------:R-:W-:-:S13]  /*10d270*/  ISETP.NE.AND P0, PT, R121, 0x47, PT ;  /* 0x000000477900780c */ /* 0x000fda0003f05270 */
[----:B------:R-:W-:Y:S05]  /*10d280*/  @!P0 BRA `(.L_x_5314) ;  /* 0x0000000000148947 */ /* 0x000fea0003800000 */
[----:B------:R-:W-:Y:S01]  /*10d290*/  ISETP.NE.AND P0, PT, R121, 0x54, PT ;  /* 0x000000547900780c */ /* 0x000fe20003f05270 */
[----:B------:R-:W-:-:S12]  /*10d2a0*/  IMAD.MOV.U32 R120, RZ, RZ, 0x3 ;  /* 0x00000003ff787424 */ /* 0x000fd800078e00ff */
[----:B------:R-:W-:Y:S05]  /*10d2b0*/  @!P0 BRA `(.L_x_5312) ;  /* 0x00000000000c8947 */ /* 0x000fea0003800000 */
.L_x_5313:
[----:B------:R-:W-:Y:S01]  /*10d2c0*/  IMAD.MOV.U32 R120, RZ, RZ, 0x4 ;  /* 0x00000004ff787424 */ /* 0x000fe200078e00ff */
[----:B------:R-:W-:Y:S06]  /*10d2d0*/  BRA `(.L_x_5312) ;  /* 0x0000000000047947 */ /* 0x000fec0003800000 */
.L_x_5314:
[----:B------:R-:W-:-:S07]  /*10d2e0*/  IMAD.MOV.U32 R120, RZ, RZ, 0x2 ;  /* 0x00000002ff787424 */ /* 0x000fce00078e00ff */
.L_x_5312:
[----:B------:R-:W-:Y:S05]  /*10d2f0*/  BSYNC.RECONVERGENT B0 ;  /* 0x0000000000007941 */ /* 0x000fea0003800200 */
.L_x_5310:
[----:B------:R4:W-:Y:S02]  /*10d300*/  STL.U8 [R125+0x2], R120 ;  /* 0x000002787d007387 */ /* 0x0009e40000100000 */
.L_x_5276:
[----:B------:R-:W-:Y:S05]  /*10d310*/  BSYNC.RECONVERGENT B1 ;  /* 0x0000000000017941 */ /* 0x000fea0003800200 */
.L_x_5275:
        /* <DEDUP_REMOVED lines=11> */
.L_x_5339:
        /* <DEDUP_REMOVED lines=14> */
.L_x_5320:
[----:B------:R-:W-:-:S13]  /*10d4b0*/  ISETP.NE.AND P2, PT, R125, 0x47, PT ;  /* 0x000000477d00780c */ /* 0x000fda0003f45270 */
[----:B------:R-:W-:Y:S05]  /*10d4c0*/  @!P2 BRA `(.L_x_5323) ;  /* 0x000000000014a947 */ /* 0x000fea0003800000 */
[----:B------:R-:W-:Y:S01]  /*10d4d0*/  ISETP.NE.AND P2, PT, R125, 0x54, PT ;  /* 0x000000547d00780c */ /* 0x000fe20003f45270 */
[----:B------:R-:W-:-:S12]  /*10d4e0*/  IMAD.MOV.U32 R124, RZ, RZ, 0x3 ;  /* 0x00000003ff7c7424 */ /* 0x000fd800078e00ff */
[----:B------:R-:W-:Y:S05]  /*10d4f0*/  @!P2 BRA `(.L_x_5321) ;  /* 0x00000000000ca947 */ /* 0x000fea0003800000 */
.L_x_5322:
[----:B------:R-:W-:Y:S01]  /*10d500*/  IMAD.MOV.U32 R124, RZ, RZ, 0x4 ;  /* 0x00000004ff7c7424 */ /* 0x000fe200078e00ff */
[----:B------:R-:W-:Y:S06]  /*10d510*/  BRA `(.L_x_5321) ;  /* 0x0000000000047947 */ /* 0x000fec0003800000 */
.L_x_5323:
[----:B------:R-:W-:-:S07]  /*10d520*/  IMAD.MOV.U32 R124, RZ, RZ, 0x2 ;  /* 0x00000002ff7c7424 */ /* 0x000fce00078e00ff */
.L_x_5321:
[----:B------:R-:W-:Y:S05]  /*10d530*/  BSYNC.RECONVERGENT B2 ;  /* 0x0000000000027941 */ /* 0x000fea0003800200 */
.L_x_5319:
[----:B------:R-:W2:Y:S01]  /*10d540*/  LDC R125, c[0x0][0x2f8] ;  /* 0x0000be00ff7d7b82 */ /* 0x000ea20000000800 */
[----:B------:R-:W-:-:S05]  /*10d550*/  IMAD.U32 R127, RZ, RZ, UR9 ;  /* 0x00000009ff7f7e24 */ /* 0x000fca000f8e00ff */
[----:B--2---:R-:W-:-:S05]  /*10d560*/  IADD3 R125, PT, PT, -R125, 0x27f3, R127 ;  /* 0x000027f37d7d7810 */ /* 0x004fca0007ffe17f */
[----:B------:R-:W-:-:S05]  /*10d570*/  IMAD.IADD R127, R121, 0x1, R125 ;  /* 0x00000001797f7824 */ /* 0x000fca00078e027d */
[----:B------:R2:W-:Y:S02]  /*10d580*/  STL.U8 [R127], R124 ;  /* 0x0000007c7f007387 */ /* 0x0005e40000100000 */
[----:B--2---:R-:W-:-:S05]  /*10d590*/  LOP3.LUT R124, RZ, R121, RZ, 0x33, !PT ;  /* 0x00000079ff7c7212 */ /* 0x004fca00078e33ff */
[----:B------:R-:W-:-:S05]  /*10d5a0*/  IMAD.IADD R124, R124, 0x1, R122 ;  /* 0x000000017c7c7824 */ /* 0x000fca00078e027a */
        /* <DEDUP_REMOVED lines=13> */
.L_x_5325:
[----:B------:R-:W-:-:S13]  /*10d680*/  ISETP.NE.AND P2, PT, R125, 0x47, PT ;  /* 0x000000477d00780c */ /* 0x000fda0003f45270 */
[----:B------:R-:W-:Y:S05]  /*10d690*/  @!P2 BRA `(.L_x_5328) ;  /* 0x000000000014a947 */ /* 0x000fea0003800000 */
[----:B------:R-:W-:Y:S01]  /*10d6a0*/  ISETP.NE.AND P2, PT, R125, 0x54, PT ;  /* 0x000000547d00780c */ /* 0x000fe20003f45270 */
[----:B------:R-:W-:-:S12]  /*10d6b0*/  IMAD.MOV.U32 R124, RZ, RZ, 0x3 ;  /* 0x00000003ff7c7424 */ /* 0x000fd800078e00ff */
[----:B------:R-:W-:Y:S05]  /*10d6c0*/  @!P2 BRA `(.L_x_5326) ;  /* 0x00000000000ca947 */ /* 0x000fea0003800000 */
.L_x_5327:
[----:B------:R-:W-:Y:S01]  /*10d6d0*/  IMAD.MOV.U32 R124, RZ, RZ, 0x4 ;  /* 0x00000004ff7c7424 */ /* 0x000fe200078e00ff */
[----:B------:R-:W-:Y:S06]  /*10d6e0*/  BRA `(.L_x_5326) ;  /* 0x0000000000047947 */ /* 0x000fec0003800000 */
.L_x_5328:
[----:B------:R-:W-:-:S07]  /*10d6f0*/  IMAD.MOV.U32 R124, RZ, RZ, 0x2 ;  /* 0x00000002ff7c7424 */ /* 0x000fce00078e00ff */
.L_x_5326:
[----:B------:R-:W-:Y:S05]  /*10d700*/  BSYNC.RECONVERGENT B2 ;  /* 0x0000000000027941 */ /* 0x000fea0003800200 */
.L_x_5324:
        /* <DEDUP_REMOVED lines=15> */
.L_x_5330:
[----:B------:R-:W-:-:S13]  /*10d800*/  ISETP.NE.AND P2, PT, R125, 0x47, PT ;  /* 0x000000477d00780c */ /* 0x000fda0003f45270 */
[----:B------:R-:W-:Y:S05]  /*10d810*/  @!P2 BRA `(.L_x_5333) ;  /* 0x000000000014a947 */ /* 0x000fea0003800000 */
[----:B------:R-:W-:Y:S01]  /*10d820*/  ISETP.NE.AND P2, PT, R125, 0x54, PT ;  /* 0x000000547d00780c */ /* 0x000fe20003f45270 */
[----:B------:R-:W-:-:S12]  /*10d830*/  IMAD.MOV.U32 R124, RZ, RZ, 0x3 ;  /* 0x00000003ff7c7424 */ /* 0x000fd800078e00ff */
[----:B------:R-:W-:Y:S05]  /*10d840*/  @!P2 BRA `(.L_x_5331) ;  /* 0x00000000000ca947 */ /* 0x000fea0003800000 */
.L_x_5332:
[----:B------:R-:W-:Y:S01]  /*10d850*/  IMAD.MOV.U32 R124, RZ, RZ, 0x4 ;  /* 0x00000004ff7c7424 */ /* 0x000fe200078e00ff */
[----:B------:R-:W-:Y:S06]  /*10d860*/  BRA `(.L_x_5331) ;  /* 0x0000000000047947 */ /* 0x000fec0003800000 */
.L_x_5333:
[----:B------:R-:W-:-:S07]  /*10d870*/  IMAD.MOV.U32 R124, RZ, RZ, 0x2 ;  /* 0x00000002ff7c7424 */ /* 0x000fce00078e00ff */
.L_x_5331:
[----:B------:R-:W-:Y:S05]  /*10d880*/  BSYNC.RECONVERGENT B2 ;  /* 0x0000000000027941 */ /* 0x000fea0003800200 */
.L_x_5329:
        /* <DEDUP_REMOVED lines=16> */
.L_x_5335:
[----:B------:R-:W-:-:S13]  /*10d990*/  ISETP.NE.AND P2, PT, R125, 0x47, PT ;  /* 0x000000477d00780c */ /* 0x000fda0003f45270 */
[----:B------:R-:W-:Y:S05]  /*10d9a0*/  @!P2 BRA `(.L_x_5338) ;  /* 0x000000000014a947 */ /* 0x000fea0003800000 */
[----:B------:R-:W-:Y:S01]  /*10d9b0*/  ISETP.NE.AND P2, PT, R125, 0x54, PT ;  /* 0x000000547d00780c */ /* 0x000fe20003f45270 */
[----:B------:R-:W-:-:S12]  /*10d9c0*/  IMAD.MOV.U32 R124, RZ, RZ, 0x3 ;  /* 0x00000003ff7c7424 */ /* 0x000fd800078e00ff */
[----:B------:R-:W-:Y:S05]  /*10d9d0*/  @!P2 BRA `(.L_x_5336) ;  /* 0x00000000000ca947 */ /* 0x000fea0003800000 */
.L_x_5337:
[----:B------:R-:W-:Y:S01]  /*10d9e0*/  IMAD.MOV.U32 R124, RZ, RZ, 0x4 ;  /* 0x00000004ff7c7424 */ /* 0x000fe200078e00ff */
[----:B------:R-:W-:Y:S06]  /*10d9f0*/  BRA `(.L_x_5336) ;  /* 0x0000000000047947 */ /* 0x000fec0003800000 */
.L_x_5338:
[----:B------:R-:W-:-:S07]  /*10da00*/  IMAD.MOV.U32 R124, RZ, RZ, 0x2 ;  /* 0x00000002ff7c7424 */ /* 0x000fce00078e00ff */
.L_x_5336:
[----:B------:R-:W-:Y:S05]  /*10da10*/  BSYNC.RECONVERGENT B2 ;  /* 0x0000000000027941 */ /* 0x000fea0003800200 */
.L_x_5334:
[----:B------:R2:W-:Y:S01]  /*10da20*/  STL.U8 [R127+0x3], R124 ;  /* 0x0000037c7f007387 */ /* 0x0005e20000100000 */
[----:B------:R-:W-:Y:S01]  /*10da30*/  ISETP.NE.AND P2, PT, R128, R120, PT ;  /* 0x000000788000720c */ /* 0x000fe20003f45270 */
[----:B------:R-:W-:-:S12]  /*10da40*/  VIADD R121, R121, 0x4 ;  /* 0x0000000479797836 */ /* 0x000fd80000000000 */
[----:B--2---:R-:W-:Y:S05]  /*10da50*/  @P2 BRA `(.L_x_5339) ;  /* 0xfffffff8005c2947 */ /* 0x004fea000383ffff */
.L_x_5318:
[----:B------:R-:W-:Y:S05]  /*10da60*/  BSYNC.RECONVERGENT B0 ;  /* 0x0000000000007941 */ /* 0x000fea0003800200 */
.L_x_5317:
[----:B------:R-:W-:-:S13]  /*10da70*/  ISETP.NE.AND P2, PT, R126, RZ, PT ;  /* 0x000000ff7e00720c */ /* 0x000fda0003f45270 */
[----:B------:R-:W-:Y:S05]  /*10da80*/  @!P2 BRA `(.L_x_5316) ;  /* 0x000000040050a947 */ /* 0x000fea0003800000 */
[----:B--2---:R-:W-:-:S05]  /*10da90*/  IMAD.IADD R124, R122, 0x1, -R121 ;  /* 0x000000017a7c7824 */ /* 0x004fca00078e0a79 */
        /* <DEDUP_REMOVED lines=14> */
.L_x_5341:
[----:B------:R-:W-:-:S13]  /*10db80*/  ISETP.NE.AND P2, PT, R125, 0x47, PT ;  /* 0x000000477d00780c */ /* 0x000fda0003f45270 */
[----:B------:R-:W-:Y:S05]  /*10db90*/  @!P2 BRA `(.L_x_5344) ;  /* 0x000000000014a947 */ /* 0x000fea0003800000 */
[----:B------:R-:W-:Y:S01]  /*10dba0*/  ISETP.NE.AND P2, PT, R125, 0x54, PT ;  /* 0x000000547d00780c */ /* 0x000fe20003f45270 */
[----:B------:R-:W-:-:S12]  /*10dbb0*/  HFMA2 R124, -RZ, RZ, 0, 1.78813934326171875e-07 ;  /* 0x00000003ff7c7431 */ /* 0x000fd800000001ff */
[----:B------:R-:W-:Y:S05]  /*10dbc0*/  @!P2 BRA `(.L_x_5342) ;  /* 0x00000000000ca947 */ /* 0x000fea0003800000 */
.L_x_5343:
[----:B------:R-:W-:Y:S01]  /*10dbd0*/  IMAD.MOV.U32 R124, RZ, RZ, 0x4 ;  /* 0x00000004ff7c7424 */ /* 0x000fe200078e00ff */
[----:B------:R-:W-:Y:S06]  /*10dbe0*/  BRA `(.L_x_5342) ;  /* 0x0000000000047947 */ /* 0x000fec0003800000 */
.L_x_5344:
[----:B------:R-:W-:-:S07]  /*10dbf0*/  IMAD.MOV.U32 R124, RZ, RZ, 0x2 ;  /* 0x00000002ff7c7424 */ /* 0x000fce00078e00ff */
.L_x_5342:
[----:B------:R-:W-:Y:S05]  /*10dc00*/  BSYNC.RECONVERGENT B0 ;  /* 0x0000000000007941 */ /* 0x000fea0003800200 */
.L_x_5340:
        /* <DEDUP_REMOVED lines=23> */
.L_x_5346:
[----:B------:R-:W-:-:S13]  /*10dd80*/  ISETP.NE.AND P2, PT, R125, 0x47, PT ;  /* 0x000000477d00780c */ /* 0x000fda0003f45270 */
[----:B------:R-:W-:Y:S05]  /*10dd90*/  @!P2 BRA `(.L_x_5349) ;  /* 0x000000000014a947 */ /* 0x000fea0003800000 */
[----:B------:R-:W-:Y:S01]  /*10dda0*/  ISETP.NE.AND P2, PT, R125, 0x54, PT ;  /* 0x000000547d00780c */ /* 0x000fe20003f45270 */
[----:B------:R-:W-:-:S12]  /*10ddb0*/  IMAD.MOV.U32 R124, RZ, RZ, 0x3 ;  /* 0x00000003ff7c7424 */ /* 0x000fd800078e00ff */
[----:B------:R-:W-:Y:S05]  /*10ddc0*/  @!P2 BRA `(.L_x_5347) ;  /* 0x00000000000ca947 */ /* 0x000fea0003800000 */
.L_x_5348:
[----:B------:R-:W-:Y:S01]  /*10ddd0*/  IMAD.MOV.U32 R124, RZ, RZ, 0x4 ;  /* 0x00000004ff7c7424 */ /* 0x000fe200078e00ff */
[----:B------:R-:W-:Y:S06]  /*10dde0*/  BRA `(.L_x_5347) ;  /* 0x0000000000047947 */ /* 0x000fec0003800000 */
.L_x_5349:
[----:B------:R-:W-:-:S07]  /*10ddf0*/  IMAD.MOV.U32 R124, RZ, RZ, 0x2 ;  /* 0x00000002ff7c7424 */ /* 0x000fce00078e00ff */
.L_x_5347:
[----:B------:R-:W-:Y:S05]  /*10de00*/  BSYNC.RECONVERGENT B0 ;  /* 0x0000000000007941 */ /* 0x000fea0003800200 */
.L_x_5345:
        /* <DEDUP_REMOVED lines=18> */
.L_x_5351:
[----:B------:R-:W-:-:S13]  /*10df30*/  ISETP.NE.AND P2, PT, R124, 0x47, PT ;  /* 0x000000477c00780c */ /* 0x000fda0003f45270 */
[----:B------:R-:W-:Y:S05]  /*10df40*/  @!P2 BRA `(.L_x_5354) ;  /* 0x000000000014a947 */ /* 0x000fea0003800000 */
[----:B------:R-:W-:Y:S01]  /*10df50*/  ISETP.NE.AND P2, PT, R124, 0x54, PT ;  /* 0x000000547c00780c */ /* 0x000fe20003f45270 */
[----:B------:R-:W-:-:S12]  /*10df60*/  IMAD.MOV.U32 R121, RZ, RZ, 0x3 ;  /* 0x00000003ff797424 */ /* 0x000fd800078e00ff */
[----:B------:R-:W-:Y:S05]  /*10df70*/  @!P2 BRA `(.L_x_5352) ;  /* 0x00000000000ca947 */ /* 0x000fea0003800000 */
.L_x_5353:
[----:B------:R-:W-:Y:S01]  /*10df80*/  IMAD.MOV.U32 R121, RZ, RZ, 0x4 ;  /* 0x00000004ff797424 */ /* 0x000fe200078e00ff */
[----:B------:R-:W-:Y:S06]  /*10df90*/  BRA `(.L_x_5352) ;  /* 0x0000000000047947 */ /* 0x000fec0003800000 */
.L_x_5354:
[----:B------:R-:W-:-:S07]  /*10dfa0*/  IMAD.MOV.U32 R121, RZ, RZ, 0x2 ;  /* 0x00000002ff797424 */ /* 0x000fce00078e00ff */
.L_x_5352:
[----:B------:R-:W-:Y:S05]  /*10dfb0*/  BSYNC.RECONVERGENT B0 ;  /* 0x0000000000007941 */ /* 0x000fea0003800200 */
.L_x_5350:
[----:B------:R2:W-:Y:S02]  /*10dfc0*/  STL.U8 [R120+0x2], R121 ;  /* 0x0000027978007387 */ /* 0x0005e40000100000 */
.L_x_5316:
[----:B------:R-:W-:Y:S05]  /*10dfd0*/  BSYNC.RECONVERGENT B1 ;  /* 0x0000000000017941 */ /* 0x000fea0003800200 */
.L_x_5315:
[----:B------:R-:W5:Y:S01]  /*10dfe0*/  LDC R126, c[0x0][0x2f8] ;  /* 0x0000be00ff7e7b82 */ /* 0x000f620000000800 */
[----:B------:R-:W-:Y:S01]  /*10dff0*/  IMAD.U32 R127, RZ, RZ, UR9 ;  /* 0x00000009ff7f7e24 */ /* 0x000fe2000f8e00ff */
[----:B------:R-:W-:Y:S01]  /*10e000*/  BSSY.RECONVERGENT B5, `(.L_x_5355) ;  /* 0x00004de000057945 */ /* 0x000fe20003800200 */
[----:B--2-4-:R-:W-:Y:S02]  /*10e010*/  IMAD.U32 R125, RZ, RZ, UR9 ;  /* 0x00000009ff7d7e24 */ /* 0x014fe4000f8e00ff */
        /* <DEDUP_REMOVED lines=13> */
[C---:B--2---:R-:W-:Y:S02]  /*10e0f0*/  LOP3.LUT R120, R122.reuse, 0x3, RZ, 0xc0, !PT ;  /* 0x000000037a787812 */ /* 0x044fe400078ec0ff */
[----:B------:R-:W-:Y:S02]  /*10e100*/  LOP3.LUT R121, R122, 0x7ffffffc, RZ, 0xc0, !PT ;  /* 0x7ffffffc7a797812 */ /* 0x000fe400078ec0ff */
[----:B------:R-:W-:-:S07]  /*10e110*/  MOV R124, 0x1 ;  /* 0x00000001007c7802 */ /* 0x000fce0000000f00 */
.L_x_5363:
        /* <DEDUP_REMOVED lines=16> */
.L_x_5362:
        /* <DEDUP_REMOVED lines=25> */
[----:B------:R-:W-:-:S05]  /*10e3b0*/  IMAD.IADD R173, R126, 0x1, R128 ;  /* 0x000000017ead7824 */ /* 0x000fca00078e0280 */
[C---:B------:R-:W-:Y:S01]  /*10e3c0*/  LEA R172, R173.reuse, R176, 0x3 ;  /* 0x000000b0adac7211 */ /* 0x040fe200078e18ff */
        /* <DEDUP_REMOVED lines=47> */
.L_x_5361:
[----:B------:R-:W-:Y:S05]  /*10e6c0*/  BSYNC.RECONVERGENT B2 ;  /* 0x0000000000027941 */ /* 0x000fea0003800200 */
.L_x_5360:
        /* <DEDUP_REMOVED lines=60> */
.L_x_5359:
[----:B------:R-:W-:Y:S05]  /*10ea90*/  BSYNC.RECONVERGENT B1 ;  /* 0x0000000000017941 */ /* 0x000fea0003800200 */
.L_x_5358:
[C---:B------:R-:W-:Y:S01]  /*10eaa0*/  ISETP.NE.AND P1, PT, R124.reuse, R123, PT ;  /* 0x0000007b7c00720c */ /* 0x040fe20003f25270 */
[----:B------:R-:W-:-:S12]  /*10eab0*/  VIADD R124, R124, 0x1 ;  /* 0x000000017c7c7836 */ /* 0x000fd80000000000 */
[----:B------:R-:W-:Y:S05]  /*10eac0*/  @P1 BRA `(.L_x_5363) ;  /* 0xfffffff400941947 */ /* 0x000fea000383ffff */
[----:B------:R-:W-:Y:S05]  /*10ead0*/  BSYNC.RECONVERGENT B0 ;  /* 0x0000000000007941 */ /* 0x000fea0003800200 */
.L_x_5357:
[----:B------:R-:W-:-:S07]  /*10eae0*/  IMAD.MOV.U32 R179, RZ, RZ, 0x1 ;  /* 0x00000001ffb37424 */ /* 0x000fce00078e00ff */
.L_x_5427:
[----:B------:R-:W-:Y:S04]  /*10eaf0*/  BSSY.RECONVERGENT B4, `(.L_x_5364) ;  /* 0x000042b000047945 */ /* 0x000fe80003800200 */
[----:B0-2---:R-:W-:Y:S05]  /*10eb00*/  @!P0 BRA `(.L_x_5365) ;  /* 0x0000004000a48947 */ /* 0x005fea0003800000 */
[----:B------:R-:W4:Y:S01]  /*10eb10*/  LDC R120, c[0x0][0x2f8] ;  /* 0x0000be00ff787b82 */ /* 0x000f220000000800 */
[----:B------:R-:W-:Y:S02]  /*10eb20*/  IMAD.U32 R121, RZ, RZ, UR9 ;  /* 0x00000009ff797e24 */ /* 0x000fe4000f8e00ff */
[----:B------:R-:W-:Y:S02]  /*10eb30*/  VIADD R178, R179, 0xffffffff ;  /* 0xffffffffb3b27836 */ /* 0x000fe40000000000 */
[----:B------:R-:W-:Y:S02]  /*10eb40*/  IMAD.MOV.U32 R130, RZ, RZ, 0x1 ;  /* 0x00000001ff827424 */ /* 0x000fe400078e00ff */
[CC--:B------:R-:W-:Y:S02]  /*10eb50*/  IMAD R172, R178.reuse, R122.reuse, -R122 ;  /* 0x0000007ab2ac7224 */ /* 0x0c0fe400078e0a7a */
[----:B------:R-:W-:-:S03]  /*10eb60*/  IMAD R129, R178, R122, -0x1 ;  /* 0xffffffffb2817424 */ /* 0x000fc600078e027a */
[----:B------:R-:W-:Y:S02]  /*10eb70*/  IADD3 R172, PT, PT, R172, -0x2, RZ ;  /* 0xfffffffeacac7810 */ /* 0x000fe40007ffe0ff */
[----:B----4-:R-:W-:-:S05]  /*10eb80*/  IADD3 R120, PT, PT, -R120, 0x27d8, R121 ;  /* 0x000027d878787810 */ /* 0x010fca0007ffe179 */
[----:B------:R-:W-:-:S07]  /*10eb90*/  IMAD.IADD R131, R179, 0x1, R120 ;  /* 0x00000001b3837824 */ /* 0x000fce00078e0278 */
.L_x_5426:
        /* <DEDUP_REMOVED lines=39> */
[----:B------:R-:W4:Y:S01]  /*10ee10*/  LDL.U8 R173, [R131+-0x1] ;  /* 0xffffff0083ad7983 */ /* 0x000f220000100000 */
[----:B------:R-:W-:Y:S01]  /*10ee20*/  PRMT R120, R125, 0x8880, RZ ;  /* 0x000088807d787816 */ /* 0x000fe200000000ff */
[----:B------:R-:W-:Y:S01]  /*10ee30*/  UMOV UR10, 0x1905 ;  /* 0x00001905000a7882 */ /* 0x000fe20000000000 */
[----:B------:R-:W-:Y:S02]  /*10ee40*/  PRMT R187, R126, 0x3340, RZ ;  /* 0x000033407ebb7816 */ /* 0x000fe400000000ff */
[----:B------:R-:W5:Y:S01]  /*10ee50*/  LDC.64 R190, c[0x0][0x468] ;  /* 0x00011a00ffbe7b82 */ /* 0x000f620000000a00 */
        /* <DEDUP_REMOVED lines=8> */
[----:B----4-:R-:W-:Y:S02]  /*10eee0*/  PRMT R187, R173, 0x8880, RZ ;  /* 0x00008880adbb7816 */ /* 0x010fe400000000ff */
[----:B0-----:R-:W-:-:S03]  /*10eef0*/  LEA R198, P1, R176, R184, 0x3 ;  /* 0x000000b8b0c67211 */ /* 0x001fc600078218ff */
[----:B------:R-:W-:Y:S01]  /*10ef00*/  IDP.4A.S8.U8 R186, R186, UR10, R187 ;  /* 0x0000000ababa7c26 */ /* 0x000fe200080002bb */
[----:B------:R-:W-:-:S03]  /*10ef10*/  LEA.HI.X R199, R176, R185, R177, 0x3, P1 ;  /* 0x000000b9b0c77211 */ /* 0x000fc600008f1cb1 */
[--C-:B-----5:R-:W-:Y:S02]  /*10ef20*/  IMAD.WIDE R186, R186, 0x8, R190.reuse ;  /* 0x00000008baba7825 */ /* 0x120fe400078e02be */
        /* <DEDUP_REMOVED lines=63> */
.L_x_5374:
[----:B------:R-:W-:Y:S05]  /*10f320*/  BSYNC.RECONVERGENT B2 ;  /* 0x0000000000027941 */ /* 0x000fea0003800200 */
.L_x_5373:
        /* <DEDUP_REMOVED lines=32> */
.L_x_5377:
[----:B------:R-:W-:Y:S05]  /*10f530*/  BSYNC.RECONVERGENT B2 ;  /* 0x0000000000027941 */ /* 0x000fea0003800200 */
.L_x_5376:
        /* <DEDUP_REMOVED lines=12> */
.L_x_5372:
        /* <DEDUP_REMOVED lines=40> */
.L_x_5379:
[----:B------:R-:W-:Y:S05]  /*10f880*/  BSYNC.RECONVERGENT B2 ;  /* 0x0000000000027941 */ /* 0x000fea0003800200 */
.L_x_5378:
        /* <DEDUP_REMOVED lines=34> */
.L_x_5381:
[----:B------:R-:W-:Y:S05]  /*10fab0*/  BSYNC.RECONVERGENT B2 ;  /* 0x0000000000027941 */ /* 0x000fea0003800200 */
.L_x_5380:
        /* <DEDUP_REMOVED lines=12> */
.L_x_5371:
        /* <DEDUP_REMOVED lines=49> */
.L_x_5383:
[----:B------:R-:W-:Y:S05]  /*10fe90*/  BSYNC.RECONVERGENT B2 ;  /* 0x0000000000027941 */ /* 0x000fea0003800200 */
.L_x_5382:
        /* <DEDUP_REMOVED lines=34> */
.L_x_5385:
[----:B------:R-:W-:Y:S05]  /*1100c0*/  BSYNC.RECONVERGENT B2 ;  /* 0x0000000000027941 */ /* 0x000fea0003800200 */
.L_x_5384:
        /* <DEDUP_REMOVED lines=11> */
.L_x_5375:
[----:B------:R-:W-:Y:S05]  /*110180*/  BSYNC.RECONVERGENT B0 ;  /* 0x0000000000007941 */ /* 0x000fea0003800200 */
.L_x_5370:
        /* <DEDUP_REMOVED lines=32> */
.L_x_5387:
[----:B------:R-:W-:Y:S05]  /*110390*/  BSYNC.RECONVERGENT B0 ;  /* 0x0000000000007941 */ /* 0x000fea0003800200 */
.L_x_5386:
        /* <DEDUP_REMOVED lines=8> */
.L_x_5369:
[----:B------:R-:W-:Y:S05]  /*110420*/  BSYNC.RECONVERGENT B1 ;  /* 0x0000000000017941 */ /* 0x000fea0003800200 */
.L_x_5368:
        /* <DEDUP_REMOVED lines=13> */
[----:B------:R-:W-:Y:S01]  /*110500*/  MOV R120, 0x1 ;  /* 0x0000000100787802 */ /* 0x000fe20000000f00 */
        /* <DEDUP_REMOVED lines=29> */
.L_x_5389:
[----:B------:R-:W-:Y:S05]  /*1106e0*/  BSYNC.RECONVERGENT B0 ;  /* 0x0000000000007941 */ /* 0x000fea0003800200 */
.L_x_5388:
        /* <DEDUP_REMOVED lines=32> */
.L_x_5391:
[----:B------:R-:W-:Y:S05]  /*1108f0*/  BSYNC.RECONVERGENT B0 ;  /* 0x0000000000007941 */ /* 0x000fea0003800200 */
.L_x_5390:
        /* <DEDUP_REMOVED lines=28> */
.L_x_5393:
[----:B------:R-:W-:Y:S05]  /*110ac0*/  BSYNC.RECONVERGENT B0 ;  /* 0x0000000000007941 */ /* 0x000fea0003800200 */
.L_x_5392:
        /* <DEDUP_REMOVED lines=25> */
.L_x_5395:
[----:B------:R0:W-:Y:S01]  /*110c60*/  STL.64 [R124], R174 ;  /* 0x000000ae7c007387 */ /* 0x0001e20000100a00 */
[----:B------:R-:W-:Y:S01]  /*110c70*/  IMAD.MOV.U32 R184, RZ, RZ, R174 ;  /* 0x000000ffffb87224 */ /* 0x000fe200078e00ae */
[----:B------:R-:W-:Y:S01]  /*110c80*/  MOV R185, R175 ;  /* 0x000000af00b97202 */ /* 0x000fe20000000f00 */
[----:B------:R-:W-:Y:S01]  /*110c90*/  IMAD.MOV.U32 R182, RZ, RZ, R188 ;  /* 0x000000ffffb67224 */ /* 0x000fe200078e00bc */
[----:B------:R0:W-:Y:S01]  /*110ca0*/  STL.64 [R128], R188 ;  /* 0x000000bc80007387 */ /* 0x0001e20000100a00 */
[----:B------:R-:W-:-:S07]  /*110cb0*/  IMAD.MOV.U32 R183, RZ, RZ, R189 ;  /* 0x000000ffffb77224 */ /* 0x000fce00078e00bd */
.L_x_5396:
[----:B------:R-:W-:Y:S05]  /*110cc0*/  BSYNC.RECONVERGENT B0 ;  /* 0x0000000000007941 */ /* 0x000fea0003800200 */
.L_x_5394:
        /* <DEDUP_REMOVED lines=11> */
.L_x_5425:
        /* <DEDUP_REMOVED lines=13> */
.L_x_5424:
        /* <DEDUP_REMOVED lines=36> */
[----:B0-----:R-:W-:-:S04]  /*111090*/  IADD3 R175, PT, PT, -R175, 0x27d8, R190 ;  /* 0x000027d8afaf7810 */ /* 0x001fc80007ffe1be */
[----:B------:R-:W-:Y:S02]  /*1110a0*/  IADD3 R175, PT, PT, R193, R175, RZ ;  /* 0x000000afc1af7210 */ /* 0x000fe40007ffe0ff */
        /* <DEDUP_REMOVED lines=75> */
.L_x_5405:
[----:B------:R-:W-:Y:S05]  /*111560*/  BSYNC.RECONVERGENT B6 ;  /* 0x0000000000067941 */ /* 0x000fea0003800200 */
.L_x_5404:
        /* <DEDUP_REMOVED lines=27> */
.L_x_5407:
[----:B------:R-:W-:Y:S05]  /*111720*/  BSYNC.RECONVERGENT B6 ;  /* 0x0000000000067941 */ /* 0x000fea0003800200 */
.L_x_5406:
[----:B------:R-:W-:-:S06]  /*111730*/  DSETP.GT.AND P2, PT, R120, R190, PT ;  /* 0x000000be7800722a */ /* 0x000fcc0003f44000 */
[----:B------:R-:W-:Y:S02]  /*111740*/  FSEL R174, R194, RZ, P2 ;  /* 0x000000ffc2ae7208 */ /* 0x000fe40001000000 */
[----:B------:R-:W-:Y:S02]  /*111750*/  FSEL R175, R195, +QNAN , P2 ;  /* 0x7ff00000c3af7808 */ /* 0x000fe40001000000 */
[----:B------:R-:W-:Y:S02]  /*111760*/  FSEL R176, R198, RZ, P2 ;  /* 0x000000ffc6b07208 */ /* 0x000fe40001000000 */
[----:B------:R-:W-:Y:S01]  /*111770*/  FSEL R177, R199, -1.875, P2 ;  /* 0xbff00000c7b17808 */ /* 0x000fe20001000000 */
[----:B------:R-:W-:Y:S06]  /*111780*/  BRA `(.L_x_5408) ;  /* 0x00000014001c7947 */ /* 0x000fec0003800000 */
.L_x_5403:
        /* <DEDUP_REMOVED lines=72> */
.L_x_5410:
[----:B------:R-:W-:Y:S05]  /*111c10*/  BSYNC.RECONVERGENT B6 ;  /* 0x0000000000067941 */ /* 0x000fea0003800200 */
.L_x_5409:
        /* <DEDUP_REMOVED lines=27> */
.L_x_5412:
[----:B------:R-:W-:Y:S05]  /*111dd0*/  BSYNC.RECONVERGENT B6 ;  /* 0x0000000000067941 */ /* 0x000fea0003800200 */
.L_x_5411:
        /* <DEDUP_REMOVED lines=15> */
.L_x_5402:
        /* <DEDUP_REMOVED lines=70> */
.L_x_5415:
[----:B------:R-:W-:Y:S05]  /*112330*/  BSYNC.RECONVERGENT B6 ;  /* 0x0000000000067941 */ /* 0x000fea0003800200 */
.L_x_5414:
        /* <DEDUP_REMOVED lines=27> */
.L_x_5417:
[----:B------:R-:W-:Y:S05]  /*1124f0*/  BSYNC.RECONVERGENT B6 ;  /* 0x0000000000067941 */ /* 0x000fea0003800200 */
.L_x_5416:
[----:B------:R-:W-:-:S06]  /*112500*/  DSETP.GT.AND P2, PT, R120, R190, PT ;  /* 0x000000be7800722a */ /* 0x000fcc0003f44000 */
[----:B------:R-:W-:Y:S02]  /*112510*/  FSEL R174, R194, RZ, P2 ;  /* 0x000000ffc2ae7208 */ /* 0x000fe40001000000 */
[----:B------:R-:W-:Y:S02]  /*112520*/  FSEL R175, R195, +QNAN , P2 ;  /* 0x7ff00000c3af7808 */ /* 0x000fe40001000000 */
[----:B------:R-:W-:Y:S02]  /*112530*/  FSEL R176, R198, RZ, P2 ;  /* 0x000000ffc6b07208 */ /* 0x000fe40001000000 */
[----:B------:R-:W-:Y:S01]  /*112540*/  FSEL R177, R199, -1.875, P2 ;  /* 0xbff00000c7b17808 */ /* 0x000fe20001000000 */
[----:B------:R-:W-:Y:S06]  /*112550*/  BRA `(.L_x_5408) ;  /* 0x0000000400a87947 */ /* 0x000fec0003800000 */
.L_x_5413:
[----:B------:R-:W0:Y:S01]  /*112560*/  LDC R190, c[0x0][0x2f8] ;  /* 0x0000be00ffbe7b82 */ /* 0x000e220000000800 */
[----:B------:R-:W-:Y:S01]  /*112570*/  ISETP.EQ.AND P2, PT, R208, RZ, !P2 ;  /* 0x000000ffd000720c */ /* 0x000fe20005742270 */
[----:B------:R-:W-:Y:S01]  /*112580*/  IMAD.U32 R191, RZ, RZ, UR9 ;  /* 0x00000009ffbf7e24 */ /* 0x000fe2000f8e00ff */
[----:B------:R-:W-:Y:S01]  /*112590*/  ISETP.EQ.AND P3, PT, R205, RZ, !P3 ;  /* 0x000000ffcd00720c */ /* 0x000fe20005f62270 */
[----:B------:R-:W-:Y:S01]  /*1125a0*/  BSSY.RECONVERGENT B6, `(.L_x_5418) ;  /* 0x0000020000067945 */ /* 0x000fe20003800200 */
[----:B------:R-:W-:Y:S02]  /*1125b0*/  CS2R R174, SRZ ;  /* 0x0000000000ae7805 */ /* 0x000fe4000001ff00 */
[----:B------:R-:W-:Y:S01]  /*1125c0*/  MOV R194, 0x0 ;  /* 0x0000000000c27802 */ /* 0x000fe20000000f00 */
[----:B------:R-:W-:Y:S01]  /*1125d0*/  IMAD.MOV.U32 R195, RZ, RZ, -0x3f56d000 ;  /* 0xc0a93000ffc37424 */ /* 0x000fe200078e00ff */
[----:B------:R-:W-:Y:S02]  /*1125e0*/  PLOP3.LUT P2, PT, P2, P3, PT, 0xf8, 0x8f ;  /* 0x00000000008f781c */ /* 0x000fe40001747f70 */
        /* <DEDUP_REMOVED lines=27> */
.L_x_5419:
[----:B------:R-:W-:Y:S05]  /*1127a0*/  BSYNC.RECONVERGENT B6 ;  /* 0x0000000000067941 */ /* 0x000fea0003800200 */
.L_x_5418:
        /* <DEDUP_REMOVED lines=35> */
.L_x_5421:
[----:B------:R-:W-:Y:S05]  /*1129e0*/  BSYNC.RECONVERGENT B6 ;  /* 0x0000000000067941 */ /* 0x000fea0003800200 */
.L_x_5420:
        /* <DEDUP_REMOVED lines=27> */
.L_x_5423:
[----:B------:R-:W-:Y:S05]  /*112ba0*/  BSYNC.RECONVERGENT B6 ;  /* 0x0000000000067941 */ /* 0x000fea0003800200 */
.L_x_5422:
[----:B------:R-:W-:-:S06]  /*112bb0*/  DSETP.GT.AND P2, PT, R120, R190, PT ;  /* 0x000000be7800722a */ /* 0x000fcc0003f44000 */
[----:B------:R-:W-:Y:S02]  /*112bc0*/  FSEL R174, R194, RZ, P2 ;  /* 0x000000ffc2ae7208 */ /* 0x000fe40001000000 */
[----:B------:R-:W-:Y:S02]  /*112bd0*/  FSEL R175, R195, +QNAN , P2 ;  /* 0x7ff00000c3af7808 */ /* 0x000fe40001000000 */
[----:B------:R-:W-:Y:S02]  /*112be0*/  FSEL R176, R198, RZ, P2 ;  /* 0x000000ffc6b07208 */ /* 0x000fe40001000000 */
[----:B------:R-:W-:-:S07]  /*112bf0*/  FSEL R177, R199, -1.875, P2 ;  /* 0xbff00000c7b17808 */ /* 0x000fce0001000000 */
.L_x_5408:
[----:B------:R-:W-:Y:S05]  /*112c00*/  BSYNC.RECONVERGENT B0 ;  /* 0x0000000000007941 */ /* 0x000fea0003800200 */
.L_x_5401:
        /* <DEDUP_REMOVED lines=14> */
.L_x_5400:
[----:B------:R-:W-:Y:S05]  /*112cf0*/  BSYNC.RECONVERGENT B1 ;  /* 0x0000000000017941 */ /* 0x000fea0003800200 */
.L_x_5399:
[----:B------:R-:W-:Y:S01]  /*112d00*/  VIADD R202, R202, 0x1 ;  /* 0x00000001caca7836 */ /* 0x000fe20000000000 */
[----:B------:R-:W-:-:S04]  /*112d10*/  ISETP.GT.U32.AND P3, PT, R193, 0x1, PT ;  /* 0x00000001c100780c */ /* 0x000fc80003f64070 */
[----:B------:R-:W-:-:S13]  /*112d20*/  ISETP.GE.AND P2, PT, R202, R130, PT ;  /* 0x00000082ca00720c */ /* 0x000fda0003f46270 */
[----:B------:R-:W-:Y:S05]  /*112d30*/  @!P2 BRA P3, `(.L_x_5424) ;  /* 0xffffffe00044a947 */ /* 0x000fea000183ffff */
.L_x_5398:
[----:B------:R-:W-:Y:S05]  /*112d40*/  BSYNC.RECONVERGENT B2 ;  /* 0x0000000000027941 */ /* 0x000fea0003800200 */
.L_x_5397:
[----:B------:R-:W-:Y:S05]  /*112d50*/  @P1 BRA `(.L_x_5425) ;  /* 0xffffffe000081947 */ /* 0x000fea000383ffff */
.L_x_5367:
[----:B------:R-:W-:Y:S05]  /*112d60*/  BSYNC.RECONVERGENT B3 ;  /* 0x0000000000037941 */ /* 0x000fea0003800200 */
.L_x_5366:
[C---:B------:R-:W-:Y:S01]  /*112d70*/  ISETP.NE.AND P1, PT, R130.reuse, R122, PT ;  /* 0x0000007a8200720c */ /* 0x040fe20003f25270 */
[----:B------:R-:W-:-:S12]  /*112d80*/  VIADD R130, R130, 0x1 ;  /* 0x0000000182827836 */ /* 0x000fd80000000000 */
[----:B------:R-:W-:Y:S05]  /*112d90*/  @P1 BRA `(.L_x_5426) ;  /* 0xffffffbc00801947 */ /* 0x000fea000383ffff */
.L_x_5365:
[----:B------:R-:W-:Y:S05]  /*112da0*/  BSYNC.RECONVERGENT B4 ;  /* 0x0000000000047941 */ /* 0x000fea0003800200 */
.L_x_5364:
[C---:B------:R-:W-:Y:S01]  /*112db0*/  ISETP.NE.AND P1, PT, R179.reuse, R123, PT ;  /* 0x0000007bb300720c */ /* 0x040fe20003f25270 */
[----:B------:R-:W-:-:S12]  /*112dc0*/  VIADD R179, R179, 0x1 ;  /* 0x00000001b3b37836 */ /* 0x000fd80000000000 */
[----:B------:R-:W-:Y:S05]  /*112dd0*/  @P1 BRA `(.L_x_5427) ;  /* 0xffffffbc00441947 */ /* 0x000fea000383ffff */
.L_x_5356:
[----:B------:R-:W-:Y:S05]  /*112de0*/  BSYNC.RECONVERGENT B5 ;  /* 0x0000000000057941 */ /* 0x000fea0003800200 */
.L_x_5355:
[----:B------:R-:W-:Y:S01]  /*112df0*/  ISETP.NE.AND P3, PT, R122, RZ, PT ;  /* 0x000000ff7a00720c */ /* 0x000fe20003f65270 */
[----:B------:R-:W-:Y:S01]  /*112e00*/  BSSY.RECONVERGENT B2, `(.L_x_5428) ;  /* 0x00001ca000027945 */ /* 0x000fe20003800200 */
[----:B--2--5:R-:W-:Y:S01]  /*112e10*/  IMAD.MOV.U32 R125, RZ, RZ, RZ ;  /* 0x000000ffff7d7224 */ /* 0x024fe200078e00ff */
[----:B0-----:R-:W-:Y:S01]  /*112e20*/  MOV R121, 0xfff00000 ;  /* 0xfff0000000797802 */ /* 0x001fe20000000f00 */
[----:B------:R-:W-:-:S09]  /*112e30*/  IMAD.MOV.U32 R120, RZ, RZ, 0x0 ;  /* 0x00000000ff787424 */ /* 0x000fd200078e00ff */
        /* <DEDUP_REMOVED lines=11> */
.L_x_5454:
        /* <DEDUP_REMOVED lines=107> */
.L_x_5435:
[----:B------:R-:W-:Y:S05]  /*1135a0*/  BSYNC.RECONVERGENT B3 ;  /* 0x0000000000037941 */ /* 0x000fea0003800200 */
.L_x_5434:
        /* <DEDUP_REMOVED lines=33> */
.L_x_5437:
[----:B------:R-:W-:Y:S05]  /*1137c0*/  BSYNC.RECONVERGENT B3 ;  /* 0x0000000000037941 */ /* 0x000fea0003800200 */
.L_x_5436:
[----:B------:R-:W-:-:S06]  /*1137d0*/  DSETP.GEU.AND P1, PT, R190, R32, PT ;  /* 0x00000020be00722a */ /* 0x000fcc0003f2e000 */
[----:B------:R-:W-:Y:S02]  /*1137e0*/  FSEL R128, R128, R188, !P1 ;  /* 0x000000bc80807208 */ /* 0x000fe40004800000 */
[----:B------:R-:W-:Y:S02]  /*1137f0*/  FSEL R129, R129, R189, !P1 ;  /* 0x000000bd81817208 */ /* 0x000fe40004800000 */
[----:B------:R-:W-:Y:S02]  /*113800*/  FSEL R32, R32, R190, !P1 ;  /* 0x000000be20207208 */ /* 0x000fe40004800000 */
[----:B------:R-:W-:Y:S02]  /*113810*/  FSEL R33, R33, R191, !P1 ;  /* 0x000000bf21217208 */ /* 0x000fe40004800000 */
[----:B------:R-:W-:Y:S02]  /*113820*/  FSEL R126, R126, R192, !P1 ;  /* 0x000000c07e7e7208 */ /* 0x000fe40004800000 */
[----:B------:R-:W-:-:S07]  /*113830*/  FSEL R127, R127, R193, !P1 ;  /* 0x000000c17f7f7208 */ /* 0x000fce0004800000 */
.L_x_5433:
[----:B------:R-:W-:Y:S05]  /*113840*/  BSYNC.RECONVERGENT B0 ;  /* 0x0000000000007941 */ /* 0x000fea0003800200 */
.L_x_5432:
        /* <DEDUP_REMOVED lines=48> */
.L_x_5441:
[----:B------:R-:W-:Y:S05]  /*113b50*/  BSYNC.RECONVERGENT B3 ;  /* 0x0000000000037941 */ /* 0x000fea0003800200 */
.L_x_5440:
        /* <DEDUP_REMOVED lines=33> */
.L_x_5443:
[----:B------:R-:W-:Y:S05]  /*113d70*/  BSYNC.RECONVERGENT B3 ;  /* 0x0000000000037941 */ /* 0x000fea0003800200 */
.L_x_5442:
[----:B------:R-:W-:-:S06]  /*113d80*/  DSETP.GEU.AND P0, PT, R178, R32, PT ;  /* 0x00000020b200722a */ /* 0x000fcc0003f0e000 */
[----:B------:R-:W-:Y:S02]  /*113d90*/  FSEL R188, R188, R128, !P0 ;  /* 0x00000080bcbc7208 */ /* 0x000fe40004000000 */
[----:B------:R-:W-:Y:S02]  /*113da0*/  FSEL R189, R189, R129, !P0 ;  /* 0x00000081bdbd7208 */ /* 0x000fe40004000000 */
[----:B------:R-:W-:Y:S02]  /*113db0*/  FSEL R192, R192, R126, !P0 ;  /* 0x0000007ec0c07208 */ /* 0x000fe40004000000 */
[----:B------:R-:W-:Y:S02]  /*113dc0*/  FSEL R193, R193, R127, !P0 ;  /* 0x0000007fc1c17208 */ /* 0x000fe40004000000 */
[----:B------:R-:W-:Y:S02]  /*113dd0*/  FSEL R32, R32, R178, !P0 ;  /* 0x000000b220207208 */ /* 0x000fe40004000000 */
[----:B------:R-:W-:-:S07]  /*113de0*/  FSEL R33, R33, R179, !P0 ;  /* 0x000000b321217208 */ /* 0x000fce0004000000 */
.L_x_5439:
[----:B------:R-:W-:Y:S05]  /*113df0*/  BSYNC.RECONVERGENT B0 ;  /* 0x0000000000007941 */ /* 0x000fea0003800200 */
.L_x_5438:
        /* <DEDUP_REMOVED lines=48> */
.L_x_5447:
[----:B------:R-:W-:Y:S05]  /*114100*/  BSYNC.RECONVERGENT B3 ;  /* 0x0000000000037941 */ /* 0x000fea0003800200 */
.L_x_5446:
        /* <DEDUP_REMOVED lines=37> */
.L_x_5449:
[----:B------:R-:W-:Y:S05]  /*114360*/  BSYNC.RECONVERGENT B3 ;  /* 0x0000000000037941 */ /* 0x000fea0003800200 */
.L_x_5448:
[----:B------:R-:W-:-:S06]  /*114370*/  DSETP.GEU.AND P0, PT, R176, R32, PT ;  /* 0x00000020b000722a */ /* 0x000fcc0003f0e000 */
[----:B------:R-:W-:Y:S02]  /*114380*/  FSEL R126, R126, R188, !P0 ;  /* 0x000000bc7e7e7208 */ /* 0x000fe40004000000 */
[----:B------:R-:W-:Y:S02]  /*114390*/  FSEL R127, R127, R189, !P0 ;  /* 0x000000bd7f7f7208 */ /* 0x000fe40004000000 */
[----:B------:R-:W-:Y:S02]  /*1143a0*/  FSEL R128, R128, R192, !P0 ;  /* 0x000000c080807208 */ /* 0x000fe40004000000 */
[----:B------:R-:W-:Y:S02]  /*1143b0*/  FSEL R129, R129, R193, !P0 ;  /* 0x000000c181817208 */ /* 0x000fe40004000000 */
[----:B------:R-:W-:Y:S02]  /*1143c0*/  FSEL R32, R32, R176, !P0 ;  /* 0x000000b020207208 */ /* 0x000fe40004000000 */
[----:B------:R-:W-:-:S07]  /*1143d0*/  FSEL R33, R33, R177, !P0 ;  /* 0x000000b121217208 */ /* 0x000fce0004000000 */
.L_x_5445:
[----:B------:R-:W-:Y:S05]  /*1143e0*/  BSYNC.RECONVERGENT B0 ;  /* 0x0000000000007941 */ /* 0x000fea0003800200 */
.L_x_5444:
        /* <DEDUP_REMOVED lines=36> */
.L_x_5451:
[----:B------:R-:W-:Y:S05]  /*114630*/  BSYNC.RECONVERGENT B0 ;  /* 0x0000000000007941 */ /* 0x000fea0003800200 */
.L_x_5450:
[----:B------:R-:W-:-:S06]  /*114640*/  DSETP.GEU.AND P0, PT, R32, R176, PT ;  /* 0x000000b02000722a */ /* 0x000fcc0003f0e000 */
[----:B------:R-:W-:Y:S02]  /*114650*/  FSEL R184, R184, R128, !P0 ;  /* 0x00000080b8b87208 */ /* 0x000fe40004000000 */
[----:B------:R-:W-:Y:S02]  /*114660*/  FSEL R186, R186, R126, !P0 ;  /* 0x0000007ebaba7208 */ /* 0x000fe40004000000 */
[----:B------:R-:W-:Y:S02]  /*114670*/  FSEL R128, R185, R129, !P0 ;  /* 0x00000081b9807208 */ /* 0x000fe40004000000 */
[----:B------:R-:W-:-:S03]  /*114680*/  FSEL R126, R187, R127, !P0 ;  /* 0x0000007fbb7e7208 */ /* 0x000fc60004000000 */
[----:B------:R-:W-:Y:S02]  /*114690*/  IMAD.MOV.U32 R185, RZ, RZ, R128 ;  /* 0x000000ffffb97224 */ /* 0x000fe400078e0080 */
[----:B------:R-:W-:-:S07]  /*1146a0*/  IMAD.MOV.U32 R187, RZ, RZ, R126 ;  /* 0x000000ffffbb7224 */ /* 0x000fce00078e007e */
.L_x_5431:
[----:B------:R-:W-:Y:S05]  /*1146b0*/  BSYNC.RECONVERGENT B1 ;  /* 0x0000000000017941 */ /* 0x000fea0003800200 */
.L_x_5430:
[----:B------:R-:W0:Y:S01]  /*1146c0*/  LDC R126, c[0x0][0x2f8] ;  /* 0x0000be00ff7e7b82 */ /* 0x000e220000000800 */
[----:B------:R-:W-:Y:S01]  /*1146d0*/  IMAD.U32 R127, RZ, RZ, UR9 ;  /* 0x00000009ff7f7e24 */ /* 0x000fe2000f8e00ff */
[----:B------:R-:W-:-:S06]  /*1146e0*/  IADD3 R128, PT, PT, R198, R172, RZ ;  /* 0x000000acc6807210 */ /* 0x000fcc0007ffe0ff */
        /* <DEDUP_REMOVED lines=45> */
.L_x_5453:
[----:B------:R-:W-:Y:S05]  /*1149c0*/  BSYNC.RECONVERGENT B0 ;  /* 0x0000000000007941 */ /* 0x000fea0003800200 */
.L_x_5452:
        /* <DEDUP_REMOVED lines=13> */
.L_x_5429:
[----:B------:R-:W-:Y:S05]  /*114aa0*/  BSYNC.RECONVERGENT B2 ;  /* 0x0000000000027941 */ /* 0x000fea0003800200 */
.L_x_5428:
        /* <DEDUP_REMOVED lines=16> */
[----:B------:R-:W-:Y:S01]  /*114bb0*/  IMAD.MOV.U32 R128, RZ, RZ, 0x0 ;  /* 0x00000000ff807424 */ /* 0x000fe200078e00ff */
[----:B------:R-:W-:Y:S01]  /*114bc0*/  MOV R126, 0x0 ;  /* 0x00000000007e7802 */ /* 0x000fe20000000f00 */
[----:B------:R-:W-:Y:S02]  /*114bd0*/  IMAD.MOV.U32 R129, RZ, RZ, -0x40100000 ;  /* 0xbff00000ff817424 */ /* 0x000fe400078e00ff */
[----:B------:R-:W-:Y:S01]  /*114be0*/  IMAD.MOV.U32 R127, RZ, RZ, 0x7ff00000 ;  /* 0x7ff00000ff7f7424 */ /* 0x000fe200078e00ff */
[----:B--2---:R-:W-:Y:S02]  /*114bf0*/  PRMT R121, R193, 0x8880, RZ ;  /* 0x00008880c1797816 */ /* 0x004fe400000000ff */
[----:B----4-:R-:W-:-:S05]  /*114c00*/  PRMT R130, R183, 0x8880, RZ ;  /* 0x00008880b7827816 */ /* 0x010fca00000000ff */
[----:B------:R-:W-:-:S05]  /*114c10*/  IMAD.IADD R121, R130, 0x1, R121 ;  /* 0x0000000182797824 */ /* 0x000fca00078e0279 */
        /* <DEDUP_REMOVED lines=98> */
.L_x_5460:
[----:B------:R-:W-:Y:S05]  /*115240*/  BSYNC.RECONVERGENT B2 ;  /* 0x0000000000027941 */ /* 0x000fea0003800200 */
.L_x_5459:
        /* <DEDUP_REMOVED lines=34> */
[----:B-1-3--:R-:W-:Y:S05]  /*115470*/  CALL.REL.NOINC `($__internal_0_$__cuda_sm20_div_rn_f64_full) ;  /* 0x0000174c00d87944 */ /* 0x00afea0003c00000 */
[----:B------:R-:W-:Y:S02]  /*115480*/  IMAD.MOV.U32 R176, RZ, RZ, R174 ;  /* 0x000000ffffb07224 */ /* 0x000fe400078e00ae */
[----:B------:R-:W-:-:S07]  /*115490*/  IMAD.MOV.U32 R177, RZ, RZ, R175 ;  /* 0x000000ffffb17224 */ /* 0x000fce00078e00af */
.L_x_5462:
[----:B------:R-:W-:Y:S05]  /*1154a0*/  BSYNC.RECONVERGENT B2 ;  /* 0x0000000000027941 */ /* 0x000fea0003800200 */
.L_x_5461:
[----:B------:R-:W-:-:S06]  /*1154b0*/  DSETP.GEU.AND P2, PT, R176, R34, PT ;  /* 0x00000022b000722a */ /* 0x000fcc0003f4e000 */
[----:B------:R-:W-:Y:S02]  /*1154c0*/  FSEL R182, R182, R188, !P2 ;  /* 0x000000bcb6b67208 */ /* 0x000fe40005000000 */
[----:B------:R-:W-:Y:S02]  /*1154d0*/  FSEL R183, R183, R189, !P2 ;  /* 0x000000bdb7b77208 */ /* 0x000fe40005000000 */
[----:B------:R-:W-:Y:S02]  /*1154e0*/  FSEL R34, R34, R176, !P2 ;  /* 0x000000b022227208 */ /* 0x000fe40005000000 */
[----:B------:R-:W-:Y:S02]  /*1154f0*/  FSEL R35, R35, R177, !P2 ;  /* 0x000000b123237208 */ /* 0x000fe40005000000 */
[----:B------:R-:W-:Y:S02]  /*115500*/  FSEL R184, R184, R186, !P2 ;  /* 0x000000bab8b87208 */ /* 0x000fe40005000000 */
[----:B------:R-:W-:-:S07]  /*115510*/  FSEL R185, R185, R187, !P2 ;  /* 0x000000bbb9b97208 */ /* 0x000fce0005000000 */
.L_x_5458:
[----:B------:R-:W-:Y:S05]  /*115520*/  BSYNC.RECONVERGENT B0 ;  /* 0x0000000000007941 */ /* 0x000fea0003800200 */
.L_x_5457:
        /* <DEDUP_REMOVED lines=46> */
.L_x_5466:
[----:B------:R-:W-:Y:S05]  /*115810*/  BSYNC.RECONVERGENT B2 ;  /* 0x0000000000027941 */ /* 0x000fea0003800200 */
.L_x_5465:
        /* <DEDUP_REMOVED lines=35> */
.L_x_5468:
[----:B------:R-:W-:Y:S05]  /*115a50*/  BSYNC.RECONVERGENT B2 ;  /* 0x0000000000027941 */ /* 0x000fea0003800200 */
.L_x_5467:
[----:B------:R-:W-:-:S06]  /*115a60*/  DSETP.GEU.AND P1, PT, R174, R34, PT ;  /* 0x00000022ae00722a */ /* 0x000fcc0003f2e000 */
[----:B------:R-:W-:Y:S02]  /*115a70*/  FSEL R188, R188, R182, !P1 ;  /* 0x000000b6bcbc7208 */ /* 0x000fe40004800000 */
[----:B------:R-:W-:Y:S02]  /*115a80*/  FSEL R189, R189, R183, !P1 ;  /* 0x000000b7bdbd7208 */ /* 0x000fe40004800000 */
[----:B------:R-:W-:Y:S02]  /*115a90*/  FSEL R186, R186, R184, !P1 ;  /* 0x000000b8baba7208 */ /* 0x000fe40004800000 */
[----:B------:R-:W-:Y:S02]  /*115aa0*/  FSEL R187, R187, R185, !P1 ;  /* 0x000000b9bbbb7208 */ /* 0x000fe40004800000 */
[----:B------:R-:W-:Y:S02]  /*115ab0*/  FSEL R34, R34, R174, !P1 ;  /* 0x000000ae22227208 */ /* 0x000fe40004800000 */
[----:B------:R-:W-:-:S07]  /*115ac0*/  FSEL R35, R35, R175, !P1 ;  /* 0x000000af23237208 */ /* 0x000fce0004800000 */
.L_x_5464:
[----:B------:R-:W-:Y:S05]  /*115ad0*/  BSYNC.RECONVERGENT B0 ;  /* 0x0000000000007941 */ /* 0x000fea0003800200 */
.L_x_5463:
        /* <DEDUP_REMOVED lines=48> */
.L_x_5472:
[----:B------:R-:W-:Y:S05]  /*115de0*/  BSYNC.RECONVERGENT B2 ;  /* 0x0000000000027941 */ /* 0x000fea0003800200 */
.L_x_5471:
        /* <DEDUP_REMOVED lines=37> */
.L_x_5474:
[----:B------:R-:W-:Y:S05]  /*116040*/  BSYNC.RECONVERGENT B2 ;  /* 0x0000000000027941 */ /* 0x000fea0003800200 */
.L_x_5473:
[----:B------:R-:W-:-:S06]  /*116050*/  DSETP.GEU.AND P1, PT, R176, R34, PT ;  /* 0x00000022b000722a */ /* 0x000fcc0003f2e000 */
[----:B------:R-:W-:Y:S02]  /*116060*/  FSEL R130, R130, R188, !P1 ;  /* 0x000000bc82827208 */ /* 0x000fe40004800000 */
[----:B------:R-:W-:Y:S02]  /*116070*/  FSEL R131, R131, R189, !P1 ;  /* 0x000000bd83837208 */ /* 0x000fe40004800000 */
[----:B------:R-:W-:Y:S02]  /*116080*/  FSEL R120, R120, R186, !P1 ;  /* 0x000000ba78787208 */ /* 0x000fe40004800000 */
[----:B------:R-:W-:Y:S02]  /*116090*/  FSEL R121, R121, R187, !P1 ;  /* 0x000000bb79797208 */ /* 0x000fe40004800000 */
[----:B------:R-:W-:Y:S02]  /*1160a0*/  FSEL R34, R34, R176, !P1 ;  /* 0x000000b022227208 */ /* 0x000fe40004800000 */
[----:B------:R-:W-:-:S07]  /*1160b0*/  FSEL R35, R35, R177, !P1 ;  /* 0x000000b123237208 */ /* 0x000fce0004800000 */
.L_x_5470:
[----:B------:R-:W-:Y:S05]  /*1160c0*/  BSYNC.RECONVERGENT B0 ;  /* 0x0000000000007941 */ /* 0x000fea0003800200 */
.L_x_5469:
        /* <DEDUP_REMOVED lines=36> */
.L_x_5476:
[----:B------:R-:W-:Y:S05]  /*116310*/  BSYNC.RECONVERGENT B0 ;  /* 0x0000000000007941 */ /* 0x000fea0003800200 */
.L_x_5475:
[----:B------:R-:W-:-:S06]  /*116320*/  DSETP.GEU.AND P1, PT, R34, R176, PT ;  /* 0x000000b02200722a */ /* 0x000fcc0003f2e000 */
[----:B------:R-:W-:Y:S02]  /*116330*/  FSEL R126, R126, R120, !P1 ;  /* 0x000000787e7e7208 */ /* 0x000fe40004800000 */
[----:B------:R-:W-:Y:S02]  /*116340*/  FSEL R120, R127, R121, !P1 ;  /* 0x000000797f787208 */ /* 0x000fe40004800000 */
[----:B------:R-:W-:Y:S02]  /*116350*/  FSEL R128, R128, R130, !P1 ;  /* 0x0000008280807208 */ /* 0x000fe40004800000 */
[----:B------:R-:W-:Y:S01]  /*116360*/  FSEL R129, R129, R131, !P1 ;  /* 0x0000008381817208 */ /* 0x000fe20004800000 */
[----:B------:R-:W-:-:S07]  /*116370*/  IMAD.MOV.U32 R127, RZ, RZ, R120 ;  /* 0x000000ffff7f7224 */ /* 0x000fce00078e0078 */
.L_x_5456:
[----:B------:R-:W-:Y:S05]  /*116380*/  BSYNC.RECONVERGENT B1 ;  /* 0x0000000000017941 */ /* 0x000fea0003800200 */
.L_x_5455:
        /* <DEDUP_REMOVED lines=12> */
.L_x_5481:
        /* <DEDUP_REMOVED lines=23> */
.L_x_5480:
[----:B------:R-:W-:Y:S05]  /*1165c0*/  BSYNC.RECONVERGENT B1 ;  /* 0x0000000000017941 */ /* 0x000fea0003800200 */
.L_x_5479:
        /* <DEDUP_REMOVED lines=19> */
.L_x_5483:
[----:B------:R-:W-:Y:S05]  /*116700*/  BSYNC.RECONVERGENT B1 ;  /* 0x0000000000017941 */ /* 0x000fea0003800200 */
.L_x_5482:
        /* <DEDUP_REMOVED lines=18> */
.L_x_5478:
[----:B------:R-:W-:Y:S05]  /*116830*/  BSYNC.RECONVERGENT B0 ;  /* 0x0000000000007941 */ /* 0x000fea0003800200 */
.L_x_5477:
        /* <DEDUP_REMOVED lines=11> */
.L_x_5488:
        /* <DEDUP_REMOVED lines=23> */
.L_x_5487:
[----:B------:R-:W-:Y:S05]  /*116a60*/  BSYNC.RECONVERGENT B1 ;  /* 0x0000000000017941 */ /* 0x000fea0003800200 */
.L_x_5486:
[----:B------:R-:W-:Y:S05]  /*116a70*/  @!P3 BRA `(.L_x_5485) ;  /* 0x000000000094b947 */ /* 0x000fea0003800000 */
[----:B0-----:R-:W0:Y:S01]  /*116a80*/  LDC R131, c[0x0][0x2f8] ;  /* 0x0000be00ff837b82 */ /* 0x001e220000000800 */
[----:B------:R-:W-:Y:S01]  /*116a90*/  ISETP.GE.U32.AND P2, PT, R130, 0x8, PT ;  /* 0x000000088200780c */ /* 0x000fe20003f46070 */
[----:B------:R-:W-:Y:S01]  /*116aa0*/  BSSY.RECONVERGENT B1, `(.L_x_5489) ;  /* 0x0000010000017945 */ /* 0x000fe20003800200 */
[----:B------:R-:W-:Y:S02]  /*116ab0*/  LOP3.LUT R121, R122, 0x7, RZ, 0xc0, !PT ;  /* 0x000000077a797812 */ /* 0x000fe400078ec0ff */
[----:B------:R-:W-:Y:S02]  /*116ac0*/  MOV R172, UR9 ;  /* 0x0000000900ac7c02 */ /* 0x000fe40008000f00 */
        /* <DEDUP_REMOVED lines=13> */
.L_x_5490:
[----:B------:R-:W-:Y:S05]  /*116ba0*/  BSYNC.RECONVERGENT B1 ;  /* 0x0000000000017941 */ /* 0x000fea0003800200 */
.L_x_5489:
        /* <DEDUP_REMOVED lines=18> */
.L_x_5485:
[----:B------:R-:W-:Y:S05]  /*116cd0*/  BSYNC.RECONVERGENT B0 ;  /* 0x0000000000007941 */ /* 0x000fea0003800200 */
.L_x_5484:
        /* <DEDUP_REMOVED lines=24> */
.L_x_5540:
        /* <DEDUP_REMOVED lines=16> */
[----:B------:R-:W2:Y:S01]  /*116f60*/  LDC R174, c[0x0][0x2f8] ;  /* 0x0000be00ffae7b82 */ /* 0x000ea20000000800 */
[----:B------:R-:W-:Y:S01]  /*116f70*/  VIADD R120, R120, 0xffffffff ;  /* 0xffffffff78787836 */ /* 0x000fe20000000000 */
[----:B0-----:R-:W-:Y:S02]  /*116f80*/  IADD3 R130, PT, PT, -R130, 0x1388, R131 ;  /* 0x0000138882827810 */ /* 0x001fe40007ffe183 */
[----:B------:R-:W-:-:S03]  /*116f90*/  MOV R131, 0xbff00000 ;  /* 0xbff0000000837802 */ /* 0x000fc60000000f00 */
        /* <DEDUP_REMOVED lines=10> */
.L_x_5495:
        /* <DEDUP_REMOVED lines=91> */
.L_x_5501:
[----:B------:R-:W-:Y:S05]  /*1175f0*/  BSYNC.RECONVERGENT B2 ;  /* 0x0000000000027941 */ /* 0x000fea0003800200 */
.L_x_5500:
        /* <DEDUP_REMOVED lines=32> */
.L_x_5504:
[----:B------:R-:W-:Y:S05]  /*117800*/  BSYNC.RECONVERGENT B2 ;  /* 0x0000000000027941 */ /* 0x000fea0003800200 */
.L_x_5503:
        /* <DEDUP_REMOVED lines=13> */
.L_x_5499:
        /* <DEDUP_REMOVED lines=38> */
.L_x_5506:
[----:B------:R-:W-:Y:S05]  /*117b40*/  BSYNC.RECONVERGENT B2 ;  /* 0x0000000000027941 */ /* 0x000fea0003800200 */
.L_x_5505:
[----:B------:R3:W-:Y:S01]  /*117b50*/  STL.64 [R1+0x7d60], R190 ;  /* 0x007d60be01007387 */ /* 0x0007e20000100a00 */
[----:B------:R-:W-:Y:S01]  /*117b60*/  UMOV UR10, 0xff800000 ;  /* 0xff800000000a7882 */ /* 0x000fe20000000000 */
[----:B------:R-:W-:Y:S02]  /*117b70*/  UMOV UR11, 0x41cdcd64 ;  /* 0x41cdcd64000b7882 */ /* 0x000fe40000000000 */
[----:B------:R-:W-:-:S14]  /*117b80*/  DSETP.GEU.AND P2, PT, |R178|, UR10, PT ;  /* 0x0000000ab2007e2a */ /* 0x000fdc000bf4e200 */
[----:B---3--:R-:W-:Y:S05]  /*117b90*/  @P2 BRA `(.L_x_5502) ;  /* 0x0000000800382947 */ /* 0x008fea0003800000 */
        /* <DEDUP_REMOVED lines=29> */
.L_x_5508:
[----:B------:R-:W-:Y:S05]  /*117d70*/  BSYNC.RECONVERGENT B2 ;  /* 0x0000000000027941 */ /* 0x000fea0003800200 */
.L_x_5507:
        /* <DEDUP_REMOVED lines=13> */
.L_x_5498:
        /* <DEDUP_REMOVED lines=51> */
.L_x_5510:
[----:B------:R-:W-:Y:S05]  /*118180*/  BSYNC.RECONVERGENT B2 ;  /* 0x0000000000027941 */ /* 0x000fea0003800200 */
.L_x_5509:
        /* <DEDUP_REMOVED lines=34> */
.L_x_5512:
[----:B------:R-:W-:Y:S05]  /*1183b0*/  BSYNC.RECONVERGENT B2 ;  /* 0x0000000000027941 */ /* 0x000fea0003800200 */
.L_x_5511:
        /* <DEDUP_REMOVED lines=12> */
.L_x_5502:
[----:B------:R-:W-:Y:S05]  /*118480*/  BSYNC.RECONVERGENT B0 ;  /* 0x0000000000007941 */ /* 0x000fea0003800200 */
.L_x_5497:
        /* <DEDUP_REMOVED lines=32> */
.L_x_5514:
[----:B------:R-:W-:Y:S05]  /*118690*/  BSYNC.RECONVERGENT B0 ;  /* 0x0000000000007941 */ /* 0x000fea0003800200 */
.L_x_5513:
[----:B------:R-:W2:Y:S02]  /*1186a0*/  LDL.64 R174, [R1+0x7d60] ;  /* 0x007d600001ae7983 */ /* 0x000ea40000100a00 */
[----:B--2---:R-:W-:-:S06]  /*1186b0*/  DSETP.GEU.AND P2, PT, R174, R178, PT ;  /* 0x000000b2ae00722a */ /* 0x004fcc0003f4e000 */
[----:B------:R-:W-:Y:S02]  /*1186c0*/  FSEL R130, R130, R186, !P2 ;  /* 0x000000ba82827208 */ /* 0x000fe40005000000 */
[----:B------:R-:W-:Y:S02]  /*1186d0*/  FSEL R131, R131, R187, !P2 ;  /* 0x000000bb83837208 */ /* 0x000fe40005000000 */
[----:B------:R-:W-:Y:S02]  /*1186e0*/  FSEL R120, R120, R184, !P2 ;  /* 0x000000b878787208 */ /* 0x000fe40005000000 */
[----:B------:R-:W-:-:S07]  /*1186f0*/  FSEL R121, R121, R185, !P2 ;  /* 0x000000b979797208 */ /* 0x000fce0005000000 */
.L_x_5496:
[----:B------:R-:W-:Y:S05]  /*118700*/  BSYNC.RECONVERGENT B1 ;  /* 0x0000000000017941 */ /* 0x000fea0003800200 */
.L_x_5494:
        /* <DEDUP_REMOVED lines=24> */
[----:B------:R-:W-:-:S04]  /*118890*/  @P4 LOP3.LUT R185, R179, 0x80000, RZ, 0xfc, !PT ;  /* 0x00080000b3b94812 */ /* 0x000fc800078efcff */
[----:B------:R-:W-:-:S06]  /*1188a0*/  MOV R179, R185 ;  /* 0x000000b900b37202 */ /* 0x000fcc0000000f00 */
        /* <DEDUP_REMOVED lines=20> */
.L_x_5516:
[----:B------:R-:W-:Y:S05]  /*1189f0*/  BSYNC.RELIABLE B0 ;  /* 0x0000000000007941 */ /* 0x000fea0003800100 */
.L_x_5515:
        /* <DEDUP_REMOVED lines=49> */
[----:B------:R-:W-:Y:S01]  /*118d10*/  @!P3 IADD3 R120, PT, PT, R124, -0x2, RZ ;  /* 0xfffffffe7c78b810 */ /* 0x000fe20007ffe0ff */
[----:B------:R-:W-:Y:S01]  /*118d20*/  @!P3 IMAD R184, R184, 0x4, R185 ;  /* 0x00000004b8b8b824 */ /* 0x000fe200078e02b9 */
[----:B------:R-:W-:Y:S01]  /*118d30*/  @!P3 PLOP3.LUT P2, PT, PT, PT, PT, 0x8, 0x80 ;  /* 0x000000000080b81c */ /* 0x000fe20003f4e170 */
[----:B------:R-:W-:Y:S02]  /*118d40*/  @!P3 IMAD.MOV.U32 R125, RZ, RZ, R173 ;  /* 0x000000ffff7db224 */ /* 0x000fe400078e00ad */
[----:B------:R-:W-:Y:S02]  /*118d50*/  @!P3 IMAD R120, R120, 0x4, R190 ;  /* 0x000000047878b824 */ /* 0x000fe400078e02be */
[----:B------:R-:W-:-:S03]  /*118d60*/  @!P3 IMAD.MOV.U32 R124, RZ, RZ, R175 ;  /* 0x000000ffff7cb224 */ /* 0x000fc600078e00af */
[----:B------:R0:W-:Y:S04]  /*118d70*/  @!P3 STL [R120], R173 ;  /* 0x000000ad7800b387 */ /* 0x0001e80000100800 */
[----:B------:R0:W-:Y:S02]  /*118d80*/  @!P3 STL [R184], R175 ;  /* 0x000000afb800b387 */ /* 0x0001e40000100800 */
.L_x_5519:
[----:B------:R-:W-:Y:S05]  /*118d90*/  BSYNC.RECONVERGENT B0 ;  /* 0x0000000000007941 */ /* 0x000fea0003800200 */
.L_x_5518:
[----:B------:R-:W-:Y:S04]  /*118da0*/  BSSY.RECONVERGENT B2, `(.L_x_5520) ;  /* 0x000018e000027945 */ /* 0x000fe80003800200 */
[----:B------:R-:W-:Y:S05]  /*118db0*/  @!P2 BRA `(.L_x_5521) ;  /* 0x000000180030a947 */ /* 0x000fea0003800000 */
[----:B------:R-:W-:-:S07]  /*118dc0*/  IMAD.MOV.U32 R193, RZ, RZ, 0x3 ;  /* 0x00000003ffc17424 */ /* 0x000fce00078e00ff */
.L_x_5539:
        /* <DEDUP_REMOVED lines=41> */
.L_x_5538:
        /* <DEDUP_REMOVED lines=16> */
[----:B------:R-:W-:Y:S01]  /*119160*/  IMAD.U32 R210, RZ, RZ, UR9 ;  /* 0x00000009ffd27e24 */ /* 0x000fe2000f8e00ff */
[----:B------:R-:W-:-:S03]  /*119170*/  MOV R208, UR9 ;  /* 0x0000000900d07c02 */ /* 0x000fc60008000f00 */
        /* <DEDUP_REMOVED lines=64> */
.L_x_5526:
        /* <DEDUP_REMOVED lines=72> */
.L_x_5529:
[----:B------:R-:W-:Y:S05]  /*119a00*/  BSYNC.RECONVERGENT B5 ;  /* 0x0000000000057941 */ /* 0x000fea0003800200 */
.L_x_5528:
        /* <DEDUP_REMOVED lines=26> */
.L_x_5531:
[----:B------:R-:W-:Y:S05]  /*119bb0*/  BSYNC.RECONVERGENT B5 ;  /* 0x0000000000057941 */ /* 0x000fea0003800200 */
.L_x_5530:
[----:B------:R-:W-:-:S06]  /*119bc0*/  DSETP.GE.AND P2, PT, R120, R176, PT ;  /* 0x000000b07800722a */ /* 0x000fcc0003f46000 */
[----:B------:R-:W-:Y:S02]  /*119bd0*/  FSEL R120, R188, RZ, P2 ;  /* 0x000000ffbc787208 */ /* 0x000fe40001000000 */
[----:B------:R-:W-:Y:S02]  /*119be0*/  FSEL R121, R189, +QNAN , P2 ;  /* 0x7ff00000bd797808 */ /* 0x000fe40001000000 */
[----:B------:R-:W-:Y:S02]  /*119bf0*/  FSEL R176, R186, RZ, P2 ;  /* 0x000000ffbab07208 */ /* 0x000fe40001000000 */
[----:B------:R-:W-:Y:S01]  /*119c00*/  FSEL R177, R187, -1.875, P2 ;  /* 0xbff00000bbb17808 */ /* 0x000fe20001000000 */
[----:B------:R-:W-:Y:S06]  /*119c10*/  BRA `(.L_x_5527) ;  /* 0x0000000400a47947 */ /* 0x000fec0003800000 */
.L_x_5525:
        /* <DEDUP_REMOVED lines=56> */
.L_x_5532:
        /* <DEDUP_REMOVED lines=27> */
.L_x_5534:
[----:B------:R-:W-:Y:S05]  /*11a150*/  BSYNC.RECONVERGENT B5 ;  /* 0x0000000000057941 */ /* 0x000fea0003800200 */
.L_x_5533:
[----:B------:R-:W0:Y:S01]  /*11a160*/  LDC R176, c[0x0][0x2f8] ;  /* 0x0000be00ffb07b82 */ /* 0x000e220000000800 */
[----:B------:R-:W-:Y:S02]  /*11a170*/  VIADD R173, R195, 0xffffffff ;  /* 0xffffffffc3ad7836 */ /* 0x000fe40000000000 */
[----:B------:R-:W-:Y:S02]  /*11a180*/  IMAD.U32 R187, RZ, RZ, UR9 ;  /* 0x00000009ffbb7e24 */ /* 0x000fe4000f8e00ff */
[----:B------:R-:W-:-:S03]  /*11a190*/  IMAD R173, R173, R122, R194 ;  /* 0x0000007aadad7224 */ /* 0x000fc600078e02c2 */
[----:B------:R-:W2:Y:S01]  /*11a1a0*/  LDC R186, c[0x0][0x2f8] ;  /* 0x0000be00ffba7b82 */ /* 0x000ea20000000800 */
[----:B------:R-:W-:Y:S01]  /*11a1b0*/  VIADD R173, R173, 0xffffffff ;  /* 0xffffffffadad7836 */ /* 0x000fe20000000000 */
[----:B0-----:R-:W-:-:S05]  /*11a1c0*/  IADD3 R176, PT, PT, -R176, UR9, RZ ;  /* 0x00000009b0b07c10 */ /* 0x001fca000fffe1ff */
[----:B------:R-:W-:Y:S01]  /*11a1d0*/  IMAD R176, R173, 0x8, R176 ;  /* 0x00000008adb07824 */ /* 0x000fe200078e02b0 */
[----:B--2---:R-:W-:-:S05]  /*11a1e0*/  IADD3 R186, PT, PT, -R186, 0x1388, R187 ;  /* 0x00001388baba7810 */ /* 0x004fca0007ffe1bb */
[----:B------:R-:W2:Y:S02]  /*11a1f0*/  LDL.64 R176, [R176] ;  /* 0x00000000b0b07983 */ /* 0x000ea40000100a00 */
[----:B--2---:R-:W-:Y:S01]  /*11a200*/  DADD R120, R176, R120 ;  /* 0x00000000b0787229 */ /* 0x004fe20000000078 */
[----:B------:R-:W-:-:S06]  /*11a210*/  LEA R176, R173, R186, 0x3 ;  /* 0x000000baadb07211 */ /* 0x000fcc00078e18ff */
        /* <DEDUP_REMOVED lines=9> */
.L_x_5527:
[----:B------:R-:W-:Y:S05]  /*11a2b0*/  BSYNC.RECONVERGENT B0 ;  /* 0x0000000000007941 */ /* 0x000fea0003800200 */
.L_x_5524:
        /* <DEDUP_REMOVED lines=33> */
.L_x_5536:
[----:B------:R-:W-:-:S13]  /*11a4d0*/  ISETP.GT.AND P2, PT, R195, 0x1, PT ;  /* 0x00000001c300780c */ /* 0x000fda0003f44270 */
[----:B------:R-:W-:Y:S05]  /*11a4e0*/  @!P2 BREAK.RELIABLE B0 ;  /* 0x000000000000a942 */ /* 0x000fea0003800100 */
[----:B------:R-:W-:Y:S05]  /*11a4f0*/  @!P2 BRA `(.L_x_5523) ;  /* 0x000000000050a947 */ /* 0x000fea0003800000 */
[----:B------:R-:W-:Y:S05]  /*11a500*/  BSYNC.RELIABLE B0 ;  /* 0x0000000000007941 */ /* 0x000fea0003800100 */
.L_x_5535:
[----:B------:R-:W-:Y:S02]  /*11a510*/  VIADD R194, R194, 0x1 ;  /* 0x00000001c2c27836 */ /* 0x000fe40000000000 */
[----:B------:R-:W-:-:S03]  /*11a520*/  VIADD R195, R195, 0xffffffff ;  /* 0xffffffffc3c37836 */ /* 0x000fc60000000000 */
[----:B------:R-:W-:-:S13]  /*11a530*/  ISETP.GE.AND P2, PT, R194, R125, PT ;  /* 0x0000007dc200720c */ /* 0x000fda0003f46270 */
[----:B------:R-:W-:Y:S05]  /*11a540*/  @!P2 BRA `(.L_x_5538) ;  /* 0xffffffe800c4a947 */ /* 0x000fea000383ffff */
[----:B------:R-:W-:Y:S05]  /*11a550*/  BRA `(.L_x_5523) ;  /* 0x0000000000387947 */ /* 0x000fea0003800000 */
.L_x_5537:
[----:B------:R-:W0:Y:S01]  /*11a560*/  LDC R131, c[0x0][0x2f8] ;  /* 0x0000be00ff837b82 */ /* 0x000e220000000800 */
[----:B------:R-:W-:Y:S01]  /*11a570*/  IMAD.U32 R173, RZ, RZ, UR9 ;  /* 0x00000009ffad7e24 */ /* 0x000fe2000f8e00ff */
[----:B------:R-:W-:Y:S01]  /*11a580*/  PLOP3.LUT P3, PT, PT, PT, PT, 0x8, 0x80 ;  /* 0x000000000080781c */ /* 0x000fe20003f6e170 */
[----:B------:R-:W-:Y:S01]  /*11a590*/  IMAD.U32 R130, RZ, RZ, UR9 ;  /* 0x00000009ff827e24 */ /* 0x000fe2000f8e00ff */
[----:B------:R-:W-:Y:S01]  /*11a5a0*/  MOV R125, R194 ;  /* 0x000000c2007d7202 */ /* 0x000fe20000000f00 */
[----:B------:R-:W-:Y:S02]  /*11a5b0*/  VIADD R120, R195, 0xffffffff ;  /* 0xffffffffc3787836 */ /* 0x000fe40000000000 */
        /* <DEDUP_REMOVED lines=8> */
.L_x_5523:
[----:B------:R-:W-:Y:S05]  /*11a640*/  BSYNC.RECONVERGENT B1 ;  /* 0x0000000000017941 */ /* 0x000fea0003800200 */
.L_x_5522:
[C---:B------:R-:W-:Y:S01]  /*11a650*/  ISETP.LT.U32.AND P2, PT, R193.reuse, 0x20, PT ;  /* 0x00000020c100780c */ /* 0x040fe20003f41070 */
[----:B------:R-:W-:-:S12]  /*11a660*/  VIADD R193, R193, 0x1 ;  /* 0x00000001c1c17836 */ /* 0x000fd80000000000 */
[----:B------:R-:W-:Y:S05]  /*11a670*/  @P3 BRA P2, `(.L_x_5539) ;  /* 0xffffffe400d43947 */ /* 0x000fea000103ffff */
.L_x_5521:
[----:B------:R-:W-:Y:S05]  /*11a680*/  BSYNC.RECONVERGENT B2 ;  /* 0x0000000000027941 */ /* 0x000fea0003800200 */
.L_x_5520:
[----:B0-----:R-:W0:Y:S01]  /*11a690*/  LDC R120, c[0x0][0x2f8] ;  /* 0x0000be00ff787b82 */ /* 0x001e220000000800 */
[----:B------:R-:W-:-:S05]  /*11a6a0*/  IMAD.U32 R121, RZ, RZ, UR9 ;  /* 0x00000009ff797e24 */ /* 0x000fca000f8e00ff */
[----:B0-----:R-:W-:-:S05]  /*11a6b0*/  IADD3 R120, PT, PT, -R120, 0x27f3, R121 ;  /* 0x000027f378787810 */ /* 0x001fca0007ffe179 */
[----:B------:R-:W-:-:S06]  /*11a6c0*/  IMAD.IADD R193, R125, 0x1, R120 ;  /* 0x000000017dc17824 */ /* 0x000fcc00078e0278 */
[----:B------:R-:W5:Y:S01]  /*11a6d0*/  LDL.U8 R193, [R193] ;  /* 0x00000000c1c17983 */ /* 0x000f620000100000 */
[----:B------:R-:W-:Y:S05]  /*11a6e0*/  BRA `(.L_x_5540) ;  /* 0xffffffc400dc7947 */ /* 0x000fea000383ffff */
.L_x_5517:
[----:B------:R-:W-:Y:S05]  /*11a6f0*/  BSYNC.RECONVERGENT B3 ;  /* 0x0000000000037941 */ /* 0x000fea0003800200 */
.L_x_5493:
        /* <DEDUP_REMOVED lines=26> */
.L_x_5547:
        /* <DEDUP_REMOVED lines=23> */
[----:B------:R-:W-:Y:S02]  /*11aa10*/  @!P1 IADD3 R176, PT, PT, R175, RZ, RZ ;  /* 0x000000ffafb09210 */ /* 0x000fe40007ffe0ff */
        /* <DEDUP_REMOVED lines=47> */
.L_x_5546:
[----:B------:R-:W-:Y:S05]  /*11ad10*/  BSYNC.RECONVERGENT B2 ;  /* 0x0000000000027941 */ /* 0x000fea0003800200 */
.L_x_5545:
        /* <DEDUP_REMOVED lines=36> */
[----:B------:R-:W-:-:S05]  /*11af60*/  @!P2 IMAD.MOV R125, RZ, RZ, R124 ;  /* 0x000000ffff7da224 */ /* 0x000fca00078e027c */
[----:B------:R-:W-:Y:S02]  /*11af70*/  IADD3 R124, PT, PT, R125, 0x1, RZ ;  /* 0x000000017d7c7810 */ /* 0x000fe40007ffe0ff */
[----:B--2---:R-:W-:Y:S02]  /*11af80*/  ISETP.GT.AND P1, PT, R174, RZ, PT ;  /* 0x000000ffae00720c */ /* 0x004fe40003f24270 */
[----:B------:R-:W-:-:S11]  /*11af90*/  ISETP.GT.AND P2, PT, R175, RZ, PT ;  /* 0x000000ffaf00720c */ /* 0x000fd60003f44270 */
[----:B------:R-:W-:-:S04]  /*11afa0*/  @!P1 IMAD.MOV R124, RZ, RZ, R125 ;  /* 0x000000ffff7c9224 */ /* 0x000fc800078e027d */
[----:B------:R-:W-:Y:S02]  /*11afb0*/  VIADD R131, R124, 0x1 ;  /* 0x000000017c837836 */ /* 0x000fe40000000000 */
[----:B------:R-:W-:-:S07]  /*11afc0*/  @!P2 IMAD.MOV R131, RZ, RZ, R124 ;  /* 0x000000ffff83a224 */ /* 0x000fce00078e027c */
.L_x_5549:
[----:B------:R-:W-:Y:S05]  /*11afd0*/  BSYNC.RECONVERGENT B2 ;  /* 0x0000000000027941 */ /* 0x000fea0003800200 */
.L_x_5548:
        /* <DEDUP_REMOVED lines=24> */
.L_x_5551:
[----:B------:R-:W-:Y:S05]  /*11b160*/  BSYNC.RECONVERGENT B2 ;  /* 0x0000000000027941 */ /* 0x000fea0003800200 */
.L_x_5550:
        /* <DEDUP_REMOVED lines=15> */
[----:B------:R-:W-:-:S05]  /*11b260*/  @!P0 IMAD.MOV R120, RZ, RZ, R131 ;  /* 0x000000ffff788224 */ /* 0x000fca00078e0283 */
[----:B------:R-:W-:-:S05]  /*11b270*/  MOV R131, R120 ;  /* 0x0000007800837202 */ /* 0x000fca0000000f00 */
[----:B------:R-:W-:Y:S02]  /*11b280*/  @P1 VIADD R120, R131, 0x1 ;  /* 0x0000000183781836 */ /* 0x000fe40000000000 */
[----:B------:R-:W-:-:S04]  /*11b290*/  @!P2 IMAD.MOV R120, RZ, RZ, R131 ;  /* 0x000000ffff78a224 */ /* 0x000fc800078e0283 */
[----:B------:R-:W-:-:S07]  /*11b2a0*/  @P1 IMAD.MOV.U32 R131, RZ, RZ, R120 ;  /* 0x000000ffff831224 */ /* 0x000fce00078e0078 */
.L_x_5544:
[----:B------:R-:W-:Y:S05]  /*11b2b0*/  BSYNC.RECONVERGENT B1 ;  /* 0x0000000000017941 */ /* 0x000fea0003800200 */
.L_x_5543:
        /* <DEDUP_REMOVED lines=11> */
.L_x_5556:
        /* <DEDUP_REMOVED lines=43> */
[----:B----4-:R-:W-:-:S03]  /*11b620*/  ISETP.GT.AND P1, PT, R131, RZ, PT ;  /* 0x000000ff8300720c */ /* 0x010fc60003f24270 */
[----:B------:R-:W-:-:S04]  /*11b630*/  VIADD R131, R124, 0x1 ;  /* 0x000000017c837836 */ /* 0x000fc80000000000 */
        /* <DEDUP_REMOVED lines=26> */
.L_x_5555:
[----:B------:R-:W-:Y:S05]  /*11b7e0*/  BSYNC.RECONVERGENT B2 ;  /* 0x0000000000027941 */ /* 0x000fea0003800200 */
.L_x_5554:
        /* <DEDUP_REMOVED lines=9> */
[----:B------:R-:W-:-:S05]  /*11b880*/  LEA R174, R121, R175, 0x2 ;  /* 0x000000af79ae7211 */ /* 0x000fca00078e10ff */
        /* <DEDUP_REMOVED lines=33> */
.L_x_5558:
[----:B------:R-:W-:Y:S05]  /*11baa0*/  BSYNC.RECONVERGENT B2 ;  /* 0x0000000000027941 */ /* 0x000fea0003800200 */
.L_x_5557:
        /* <DEDUP_REMOVED lines=16> */
[----:B-----5:R-:W-:-:S04]  /*11bbb0*/  ISETP.GT.AND P0, PT, R124, RZ, PT ;  /* 0x000000ff7c00720c */ /* 0x020fc80003f04270 */
[----:B------:R-:W-:Y:S01]  /*11bbc0*/  IADD3 R123, PT, PT, R120, 0x1, RZ ;  /* 0x00000001787b7810 */ /* 0x000fe20007ffe0ff */
[----:B------:R-:W-:Y:S01]  /*11bbd0*/  @!P2 IMAD.MOV R123, RZ, RZ, R120 ;  /* 0x000000ffff7ba224 */ /* 0x000fe200078e0278 */
[----:B---3--:R-:W-:-:S03]  /*11bbe0*/  ISETP.GT.AND P2, PT, R125, RZ, PT ;  /* 0x000000ff7d00720c */ /* 0x008fc60003f44270 */
[----:B------:R-:W-:-:S04]  /*11bbf0*/  VIADD R120, R123, 0x1 ;  /* 0x000000017b787836 */ /* 0x000fc80000000000 */
[----:B------:R-:W-:-:S04]  /*11bc00*/  @!P0 IMAD.MOV R120, RZ, RZ, R123 ;  /* 0x000000ffff788224 */ /* 0x000fc800078e027b */
[----:B------:R-:W-:Y:S02]  /*11bc10*/  VIADD R131, R120, 0x1 ;  /* 0x0000000178837836 */ /* 0x000fe40000000000 */
[----:B------:R-:W-:-:S07]  /*11bc20*/  @!P2 IMAD.MOV R131, RZ, RZ, R120 ;  /* 0x000000ffff83a224 */ /* 0x000fce00078e0278 */
.L_x_5560:
[----:B------:R-:W-:Y:S05]  /*11bc30*/  BSYNC.RECONVERGENT B2 ;  /* 0x0000000000027941 */ /* 0x000fea0003800200 */
.L_x_5559:
        /* <DEDUP_REMOVED lines=20> */
.L_x_5553:
[----:B------:R-:W-:Y:S05]  /*11bd80*/  BSYNC.RECONVERGENT B1 ;  /* 0x0000000000017941 */ /* 0x000fea0003800200 */
.L_x_5552:
        /* <DEDUP_REMOVED lines=36> */
.L_x_5562:
[----:B------:R-:W-:Y:S05]  /*11bfd0*/  BSYNC.RECONVERGENT B1 ;  /* 0x0000000000017941 */ /* 0x000fea0003800200 */
.L_x_5561:
[----:B------:R-:W-:Y:S01]  /*11bfe0*/  UMOV UR10, 0x66666666 ;  /* 0x66666666000a7882 */ /* 0x000fe20000000000 */
[----:B------:R-:W-:Y:S01]  /*11bff0*/  UMOV UR11, 0x40711266 ;  /* 0x40711266000b7882 */ /* 0x000fe20000000000 */
[----:B------:R-:W-:Y:S01]  /*11c000*/  IMAD.MOV.U32 R122, RZ, RZ, 0x0 ;  /* 0x00000000ff7a7424 */ /* 0x000fe200078e00ff */
[----:B------:R-:W-:Y:S01]  /*11c010*/  DADD R120, R120, -UR10 ;  /* 0x8000000a78787e29 */ /* 0x000fe20008000000 */
[----:B------:R-:W-:-:S07]  /*11c020*/  IMAD.MOV.U32 R123, RZ, RZ, 0x40590000 ;  /* 0x40590000ff7b7424 */ /* 0x000fce00078e00ff */
[----:B------:R-:W-:-:S11]  /*11c030*/  DFMA R120, R120, R122, 0.5 ;  /* 0x3fe000007878742b */ /* 0x000fd6000000007a */
.L_x_5542:
[----:B------:R-:W-:Y:S05]  /*11c040*/  BSYNC.RECONVERGENT B0 ;  /* 0x0000000000007941 */ /* 0x000fea0003800200 */
.L_x_5541:
        /* <DEDUP_REMOVED lines=29> */
.L_x_5564:
[----:B------:R-:W-:Y:S05]  /*11c220*/  BSYNC.RECONVERGENT B0 ;  /* 0x0000000000007941 */ /* 0x000fea0003800200 */
.L_x_5563:
[----:B------:R-:W-:Y:S02]  /*11c230*/  IMAD.MOV.U32 R120, RZ, RZ, R122 ;  /* 0x000000ffff787224 */ /* 0x000fe400078e007a */
[----:B------:R-:W-:-:S07]  /*11c240*/  IMAD.MOV.U32 R121, RZ, RZ, R123 ;  /* 0x000000ffff797224 */ /* 0x000fce00078e007b */
.L_x_5492:
[----:B------:R-:W-:Y:S05]  /*11c250*/  BSYNC.RECONVERGENT B4 ;  /* 0x0000000000047941 */ /* 0x000fea0003800200 */
.L_x_5491:
[----:B------:R-:W-:-:S14]  /*11c260*/  DSETP.GT.AND P0, PT, R120, R2, PT ;  /* 0x000000027800722a */ /* 0x000fdc0003f04000 */
[----:B------:R-:W-:Y:S05]  /*11c270*/  @P0 BRA `(.L_x_705) ;  /* 0x00000cac00c40947 */ /* 0x000fea0003800000 */
[----:B------:R0:W5:Y:S04]  /*11c280*/  LDL.64 R122, [R0+0x2950] ;  /* 0x00295000007a7983 */ /* 0x0001680000100a00 */
[----:B------:R0:W5:Y:S01]  /*11c290*/  LDL.64 R126, [R0+0x2970] ;  /* 0x00297000007e7983 */ /* 0x0001620000100a00 */
[----:B------:R-:W-:Y:S05]  /*11c2a0*/  BMOV.32.CLEAR RZ, B0 ;  /* 0x0000000000ff7355 */ /* 0x000fea0000100000 */
[----:B------:R-:W-:Y:S01]  /*11c2b0*/  BSSY.RECONVERGENT B0, `(.L_x_5565) ;  /* 0x0000009000007945 */ /* 0x000fe20003800200 */
[----:B------:R-:W-:-:S07]  /*11c2c0*/  IMAD.MOV.U32 R124, RZ, RZ, RZ ;  /* 0x000000ffff7c7224 */ /* 0x000fce00078e00ff */
.L_x_5566:
[----:B-----5:R-:W-:-:S05]  /*11c2d0*/  IADD3 R120, P0, PT, R122, R124, RZ ;  /* 0x0000007c7a787210 */ /* 0x020fca0007f1e0ff */
[----:B------:R-:W-:-:S05]  /*11c2e0*/  IMAD.X R121, RZ, RZ, R123, P0 ;  /* 0x000000ffff797224 */ /* 0x000fca00000e067b */
[----:B------:R-:W2:Y:S02]  /*11c2f0*/  LD.E.U8 R120, desc[UR6][R120.64] ;  /* 0x0000000678787980 */ /* 0x000ea4000c101100 */
[----:B--2---:R-:W-:Y:S01]  /*11c300*/  ISETP.NE.AND P0, PT, R120, RZ, PT ;  /* 0x000000ff7800720c */ /* 0x004fe20003f05270 */
[----:B------:R-:W-:Y:S02]  /*11c310*/  IMAD.MOV.U32 R120, RZ, RZ, R124 ;  /* 0x000000ffff787224 */ /* 0x000fe400078e007c */
[----:B------:R-:W-:-:S10]  /*11c320*/  VIADD R124, R124, 0x1 ;  /* 0x000000017c7c7836 */ /* 0x000fd40000000000 */
[----:B------:R-:W-:Y:S05]  /*11c330*/  @P0 BRA `(.L_x_5566) ;  /* 0xfffffffc00e40947 */ /* 0x000fea000383ffff */
[----:B------:R-:W-:Y:S05]  /*11c340*/  BSYNC.RECONVERGENT B0 ;  /* 0x0000000000007941 */ /* 0x000fea0003800200 */
.L_x_5565:
        /* <DEDUP_REMOVED lines=9> */
[----:B------:R-:W-:Y:S02]  /*11c3e0*/  CS2R R128, SRZ ;  /* 0x0000000000807805 */ /* 0x000fe4000001ff00 */
[----:B------:R-:W-:-:S07]  /*11c3f0*/  VIMNMX.U32 R121, PT, PT, R121, 0x1, !PT ;  /* 0x0000000179797848 */ /* 0x000fce0007fe0000 */
.L_x_5570:
        /* <DEDUP_REMOVED lines=31> */
.L_x_5569:
[----:B------:R-:W-:Y:S01]  /*11c5f0*/  BSSY.RECONVERGENT B1, `(.L_x_5571) ;  /* 0x0000009000017945 */ /* 0x000fe20003800200 */
[----:B------:R-:W-:-:S07]  /*11c600*/  IMAD.MOV.U32 R124, RZ, RZ, RZ ;  /* 0x000000ffff7c7224 */ /* 0x000fce00078e00ff */
.L_x_5572:
[----:B------:R-:W-:-:S05]  /*11c610*/  IADD3 R120, P0, PT, R126, R124, RZ ;  /* 0x0000007c7e787210 */ /* 0x000fca0007f1e0ff */
[----:B------:R-:W-:-:S05]  /*11c620*/  IMAD.X R121, RZ, RZ, R127, P0 ;  /* 0x000000ffff797224 */ /* 0x000fca00000e067f */
[----:B------:R-:W2:Y:S02]  /*11c630*/  LD.E.U8 R120, desc[UR6][R120.64] ;  /* 0x0000000678787980 */ /* 0x000ea4000c101100 */
[----:B--2---:R-:W-:Y:S01]  /*11c640*/  ISETP.NE.AND P0, PT, R120, RZ, PT ;  /* 0x000000ff7800720c */ /* 0x004fe20003f05270 */
[----:B------:R-:W-:Y:S02]  /*11c650*/  IMAD.MOV.U32 R120, RZ, RZ, R124 ;  /* 0x000000ffff787224 */ /* 0x000fe400078e007c */
[----:B------:R-:W-:-:S10]  /*11c660*/  VIADD R124, R124, 0x1 ;  /* 0x000000017c7c7836 */ /* 0x000fd40000000000 */
[----:B------:R-:W-:Y:S05]  /*11c670*/  @P0 BRA `(.L_x_5572) ;  /* 0xfffffffc00e40947 */ /* 0x000fea000383ffff */
[----:B------:R-:W-:Y:S05]  /*11c680*/  BSYNC.RECONVERGENT B1 ;  /* 0x0000000000017941 */ /* 0x000fea0003800200 */
.L_x_5571:
[----:B------:R-:W-:-:S04]  /*11c690*/  LOP3.LUT R121, R120, 0x1, RZ, 0xc0, !PT ;  /* 0x0000000178797812 */ /* 0x000fc800078ec0ff */
[----:B------:R-:W-:-:S13]  /*11c6a0*/  ISETP.NE.U32.AND P0, PT, R121, 0x1, PT ;  /* 0x000000017900780c */ /* 0x000fda0003f05070 */
[----:B------:R-:W-:Y:S05]  /*11c6b0*/  @!P0 BRA `(.L_x_5568) ;  /* 0x0000000400748947 */ /* 0x000fea0003800000 */
[----:B------:R-:W-:-:S13]  /*11c6c0*/  ISETP.NE.AND P0, PT, R120, RZ, PT ;  /* 0x000000ff7800720c */ /* 0x000fda0003f05270 */
[----:B------:R-:W-:Y:S05]  /*11c6d0*/  @!P0 BRA `(.L_x_5573) ;  /* 0x00000000008c8947 */ /* 0x000fea0003800000 */
[----:B------:R-:W-:Y:S01]  /*11c6e0*/  SHF.R.U32.HI R121, RZ, 0x1, R120 ;  /* 0x00000001ff797819 */ /* 0x000fe20000011678 */
[----:B------:R-:W-:Y:S01]  /*11c6f0*/  VIADD R120, R120, 0xfffffffe ;  /* 0xfffffffe78787836 */ /* 0x000fe20000000000 */
[----:B------:R-:W-:Y:S02]  /*11c700*/  CS2R R128, SRZ ;  /* 0x0000000000807805 */ /* 0x000fe4000001ff00 */
[----:B------:R-:W-:-:S07]  /*11c710*/  VIMNMX.U32 R121, PT, PT, R121, 0x1, !PT ;  /* 0x0000000179797848 */ /* 0x000fce0007fe0000 */
.L_x_5574:
        /* <DEDUP_REMOVED lines=31> */
.L_x_5573:
        /* <DEDUP_REMOVED lines=56> */
.L_x_5568:
        /* <DEDUP_REMOVED lines=55> */
.L_x_5575:
[----:B------:R-:W-:Y:S05]  /*11d000*/  BSYNC.RECONVERGENT B0 ;  /* 0x0000000000007941 */ /* 0x000fea0003800200 */
.L_x_5567:
[----:B------:R-:W-:Y:S05]  /*11d010*/  BMOV.32.CLEAR RZ, B0 ;  /* 0x0000000000ff7355 */ /* 0x000fea0000100000 */
[----:B------:R-:W-:Y:S01]  /*11d020*/  BSSY.RECONVERGENT B0, `(.L_x_5576) ;  /* 0x0000009000007945 */ /* 0x000fe20003800200 */
[----:B------:R-:W-:-:S07]  /*11d030*/  IMAD.MOV.U32 R124, RZ, RZ, RZ ;  /* 0x000000ffff7c7224 */ /* 0x000fce00078e00ff */
.L_x_5577:
        /* <DEDUP_REMOVED lines=8> */
.L_x_5576:
[----:B------:R-:W-:Y:S05]  /*11d0c0*/  BMOV.32.CLEAR RZ, B0 ;  /* 0x0000000000ff7355 */ /* 0x000fea0000100000 */
[----:B------:R-:W-:Y:S01]  /*11d0d0*/  BSSY.RECONVERGENT B0, `(.L_x_5578) ;  /* 0x0000009000007945 */ /* 0x000fe20003800200 */
[----:B------:R-:W-:-:S07]  /*11d0e0*/  IMAD.MOV.U32 R124, RZ, RZ, RZ ;  /* 0x000000ffff7c7224 */ /* 0x000fce00078e00ff */
.L_x_5579:
        /* <DEDUP_REMOVED lines=8> */
.L_x_5578:
        /* <DEDUP_REMOVED lines=11> */
.L_x_5604:
        /* <DEDUP_REMOVED lines=13> */
.L_x_5585:
[----:B------:R-:W-:-:S13]  /*11d2f0*/  ISETP.NE.AND P0, PT, R121, 0x47, PT ;  /* 0x000000477900780c */ /* 0x000fda0003f05270 */
[----:B------:R-:W-:Y:S05]  /*11d300*/  @!P0 BRA `(.L_x_5588) ;  /* 0x0000000000148947 */ /* 0x000fea0003800000 */
[----:B------:R-:W-:Y:S01]  /*11d310*/  ISETP.NE.AND P0, PT, R121, 0x54, PT ;  /* 0x000000547900780c */ /* 0x000fe20003f05270 */
[----:B------:R-:W-:-:S12]  /*11d320*/  IMAD.MOV.U32 R130, RZ, RZ, 0x3 ;  /* 0x00000003ff827424 */ /* 0x000fd800078e00ff */
[----:B------:R-:W-:Y:S05]  /*11d330*/  @!P0 BRA `(.L_x_5586) ;  /* 0x00000000000c8947 */ /* 0x000fea0003800000 */
.L_x_5587:
[----:B------:R-:W-:Y:S01]  /*11d340*/  IMAD.MOV.U32 R130, RZ, RZ, 0x4 ;  /* 0x00000004ff827424 */ /* 0x000fe200078e00ff */
[----:B------:R-:W-:Y:S06]  /*11d350*/  BRA `(.L_x_5586) ;  /* 0x0000000000047947 */ /* 0x000fec0003800000 */
.L_x_5588:
[----:B------:R-:W-:-:S07]  /*11d360*/  IMAD.MOV.U32 R130, RZ, RZ, 0x2 ;  /* 0x00000002ff827424 */ /* 0x000fce00078e00ff */
.L_x_5586:
[----:B------:R-:W-:Y:S05]  /*11d370*/  BSYNC.RECONVERGENT B2 ;  /* 0x0000000000027941 */ /* 0x000fea0003800200 */
.L_x_5584:
        /* <DEDUP_REMOVED lines=13> */
.L_x_5590:
[----:B------:R-:W-:-:S13]  /*11d450*/  ISETP.NE.AND P0, PT, R131, 0x47, PT ;  /* 0x000000478300780c */ /* 0x000fda0003f05270 */
[----:B------:R-:W-:Y:S05]  /*11d460*/  @!P0 BRA `(.L_x_5593) ;  /* 0x0000000000148947 */ /* 0x000fea0003800000 */
[----:B------:R-:W-:Y:S01]  /*11d470*/  ISETP.NE.AND P0, PT, R131, 0x54, PT ;  /* 0x000000548300780c */ /* 0x000fe20003f05270 */
[----:B------:R-:W-:-:S12]  /*11d480*/  IMAD.MOV.U32 R130, RZ, RZ, 0x3 ;  /* 0x00000003ff827424 */ /* 0x000fd800078e00ff */
[----:B------:R-:W-:Y:S05]  /*11d490*/  @!P0 BRA `(.L_x_5591) ;  /* 0x00000000000c8947 */ /* 0x000fea0003800000 */
.L_x_5592:
[----:B------:R-:W-:Y:S01]  /*11d4a0*/  IMAD.MOV.U32 R130, RZ, RZ, 0x4 ;  /* 0x00000004ff827424 */ /* 0x000fe200078e00ff */
[----:B------:R-:W-:Y:S06]  /*11d4b0*/  BRA `(.L_x_5591) ;  /* 0x0000000000047947 */ /* 0x000fec0003800000 */
.L_x_5593:
[----:B------:R-:W-:-:S07]  /*11d4c0*/  IMAD.MOV.U32 R130, RZ, RZ, 0x2 ;  /* 0x00000002ff827424 */ /* 0x000fce00078e00ff */
.L_x_5591:
[----:B------:R-:W-:Y:S05]  /*11d4d0*/  BSYNC.RECONVERGENT B2 ;  /* 0x0000000000027941 */ /* 0x000fea0003800200 */
.L_x_5589:
        /* <DEDUP_REMOVED lines=12> */
.L_x_5595:
[----:B------:R-:W-:-:S13]  /*11d5a0*/  ISETP.NE.AND P0, PT, R131, 0x47, PT ;  /* 0x000000478300780c */ /* 0x000fda0003f05270 */
[----:B------:R-:W-:Y:S05]  /*11d5b0*/  @!P0 BRA `(.L_x_5598) ;  /* 0x0000000000148947 */ /* 0x000fea0003800000 */
[----:B------:R-:W-:Y:S01]  /*11d5c0*/  ISETP.NE.AND P0, PT, R131, 0x54, PT ;  /* 0x000000548300780c */ /* 0x000fe20003f05270 */
[----:B------:R-:W-:-:S12]  /*11d5d0*/  IMAD.MOV.U32 R130, RZ, RZ, 0x3 ;  /* 0x00000003ff827424 */ /* 0x000fd800078e00ff */
[----:B------:R-:W-:Y:S05]  /*11d5e0*/  @!P0 BRA `(.L_x_5596) ;  /* 0x00000000000c8947 */ /* 0x000fea0003800000 */
.L_x_5597:
[----:B------:R-:W-:Y:S01]  /*11d5f0*/  IMAD.MOV.U32 R130, RZ, RZ, 0x4 ;  /* 0x00000004ff827424 */ /* 0x000fe200078e00ff */
[----:B------:R-:W-:Y:S06]  /*11d600*/  BRA `(.L_x_5596) ;  /* 0x0000000000047947 */ /* 0x000fec0003800000 */
.L_x_5598:
[----:B------:R-:W-:-:S07]  /*11d610*/  IMAD.MOV.U32 R130, RZ, RZ, 0x2 ;  /* 0x00000002ff827424 */ /* 0x000fce00078e00ff */
.L_x_5596:
[----:B------:R-:W-:Y:S05]  /*11d620*/  BSYNC.RECONVERGENT B2 ;  /* 0x0000000000027941 */ /* 0x000fea0003800200 */
.L_x_5594:
        /* <DEDUP_REMOVED lines=12> */
.L_x_5600:
[----:B------:R-:W-:-:S13]  /*11d6f0*/  ISETP.NE.AND P0, PT, R125, 0x47, PT ;  /* 0x000000477d00780c */ /* 0x000fda0003f05270 */
[----:B------:R-:W-:Y:S05]  /*11d700*/  @!P0 BRA `(.L_x_5603) ;  /* 0x0000000000148947 */ /* 0x000fea0003800000 */
[----:B------:R-:W-:Y:S01]  /*11d710*/  ISETP.NE.AND P0, PT, R125, 0x54, PT ;  /* 0x000000547d00780c */ /* 0x000fe20003f05270 */
[----:B------:R-:W-:-:S12]  /*11d720*/  IMAD.MOV.U32 R124, RZ, RZ, 0x3 ;  /* 0x00000003ff7c7424 */ /* 0x000fd800078e00ff */
[----:B------:R-:W-:Y:S05]  /*11d730*/  @!P0 BRA `(.L_x_5601) ;  /* 0x00000000000c8947 */ /* 0x000fea0003800000 */
.L_x_5602:
[----:B------:R-:W-:Y:S01]  /*11d740*/  IMAD.MOV.U32 R124, RZ, RZ, 0x4 ;  /* 0x00000004ff7c7424 */ /* 0x000fe200078e00ff */
[----:B------:R-:W-:Y:S06]  /*11d750*/  BRA `(.L_x_5601) ;  /* 0x0000000000047947 */ /* 0x000fec0003800000 */
.L_x_5603:
[----:B------:R-:W-:-:S07]  /*11d760*/  IMAD.MOV.U32 R124, RZ, RZ, 0x2 ;  /* 0x00000002ff7c7424 */ /* 0x000fce00078e00ff */
.L_x_5601:
[----:B------:R-:W-:Y:S05]  /*11d770*/  BSYNC.RECONVERGENT B2 ;  /* 0x0000000000027941 */ /* 0x000fea0003800200 */
.L_x_5599:
[----:B------:R2:W-:Y:S02]  /*11d780*/  STL.U8 [R121+0x27db], R124 ;  /* 0x0027db7c79007387 */ /* 0x0005e40000100000 */
[C---:B--2---:R-:W-:Y:S01]  /*11d790*/  VIADD R121, R120.reuse, 0x3 ;  /* 0x0000000378797836 */ /* 0x044fe20000000000 */
[----:B------:R-:W-:-:S04]  /*11d7a0*/  IADD3 R120, PT, PT, R120, 0x4, RZ ;  /* 0x0000000478787810 */ /* 0x000fc80007ffe0ff */
[----:B------:R-:W-:-:S13]  /*11d7b0*/  ISETP.NE.AND P0, PT, R121, R128, PT ;  /* 0x000000807900720c */ /* 0x000fda0003f05270 */
[----:B------:R-:W-:Y:S05]  /*11d7c0*/  @P0 BRA `(.L_x_5604) ;  /* 0xfffffff800940947 */ /* 0x000fea000383ffff */
.L_x_5583:
[----:B------:R-:W-:Y:S05]  /*11d7d0*/  BSYNC.RECONVERGENT B0 ;  /* 0x0000000000007941 */ /* 0x000fea0003800200 */
.L_x_5582:
        /* <DEDUP_REMOVED lines=16> */
.L_x_5606:
[----:B------:R-:W-:-:S13]  /*11d8e0*/  ISETP.NE.AND P0, PT, R126, 0x47, PT ;  /* 0x000000477e00780c */ /* 0x000fda0003f05270 */
[----:B------:R-:W-:Y:S05]  /*11d8f0*/  @!P0 BRA `(.L_x_5609) ;  /* 0x0000000000148947 */ /* 0x000fea0003800000 */
[----:B------:R-:W-:Y:S01]  /*11d900*/  ISETP.NE.AND P0, PT, R126, 0x54, PT ;  /* 0x000000547e00780c */ /* 0x000fe20003f05270 */
[----:B------:R-:W-:-:S12]  /*11d910*/  IMAD.MOV.U32 R121, RZ, RZ, 0x3 ;  /* 0x00000003ff797424 */ /* 0x000fd800078e00ff */
[----:B------:R-:W-:Y:S05]  /*11d920*/  @!P0 BRA `(.L_x_5607) ;  /* 0x00000000000c8947 */ /* 0x000fea0003800000 */
.L_x_5608:
[----:B------:R-:W-:Y:S01]  /*11d930*/  IMAD.MOV.U32 R121, RZ, RZ, 0x4 ;  /* 0x00000004ff797424 */ /* 0x000fe200078e00ff */
[----:B------:R-:W-:Y:S06]  /*11d940*/  BRA `(.L_x_5607) ;  /* 0x0000000000047947 */ /* 0x000fec0003800000 */
.L_x_5609:
[----:B------:R-:W-:-:S07]  /*11d950*/  IMAD.MOV.U32 R121, RZ, RZ, 0x2 ;  /* 0x00000002ff797424 */ /* 0x000fce00078e00ff */
.L_x_5607:
[----:B------:R-:W-:Y:S05]  /*11d960*/  BSYNC.RECONVERGENT B0 ;  /* 0x0000000000007941 */ /* 0x000fea0003800200 */
.L_x_5605:
        /* <DEDUP_REMOVED lines=16> */
.L_x_5611:
[----:B------:R-:W-:-:S13]  /*11da70*/  ISETP.NE.AND P0, PT, R127, 0x47, PT ;  /* 0x000000477f00780c */ /* 0x000fda0003f05270 */
[----:B------:R-:W-:Y:S05]  /*11da80*/  @!P0 BRA `(.L_x_5614) ;  /* 0x0000000000148947 */ /* 0x000fea0003800000 */
[----:B------:R-:W-:Y:S01]  /*11da90*/  ISETP.NE.AND P0, PT, R127, 0x54, PT ;  /* 0x000000547f00780c */ /* 0x000fe20003f05270 */
[----:B--2---:R-:W-:-:S12]  /*11daa0*/  IMAD.MOV.U32 R121, RZ, RZ, 0x3 ;  /* 0x00000003ff797424 */ /* 0x004fd800078e00ff */
[----:B------:R-:W-:Y:S05]  /*11dab0*/  @!P0 BRA `(.L_x_5612) ;  /* 0x00000000000c8947 */ /* 0x000fea0003800000 */
.L_x_5613:
[----:B------:R-:W-:Y:S01]  /*11dac0*/  IMAD.MOV.U32 R121, RZ, RZ, 0x4 ;  /* 0x00000004ff797424 */ /* 0x000fe200078e00ff */
[----:B------:R-:W-:Y:S06]  /*11dad0*/  BRA `(.L_x_5612) ;  /* 0x0000000000047947 */ /* 0x000fec0003800000 */
.L_x_5614:
[----:B--2---:R-:W-:-:S07]  /*11dae0*/  IMAD.MOV.U32 R121, RZ, RZ, 0x2 ;  /* 0x00000002ff797424 */ /* 0x004fce00078e00ff */
.L_x_5612:
[----:B------:R-:W-:Y:S05]  /*11daf0*/  BSYNC.RECONVERGENT B0 ;  /* 0x0000000000007941 */ /* 0x000fea0003800200 */
.L_x_5610:
        /* <DEDUP_REMOVED lines=16> */
.L_x_5616:
[----:B------:R-:W-:-:S13]  /*11dc00*/  ISETP.NE.AND P0, PT, R124, 0x47, PT ;  /* 0x000000477c00780c */ /* 0x000fda0003f05270 */
[----:B------:R-:W-:Y:S05]  /*11dc10*/  @!P0 BRA `(.L_x_5619) ;  /* 0x0000000000148947 */ /* 0x000fea0003800000 */
[----:B------:R-:W-:Y:S01]  /*11dc20*/  ISETP.NE.AND P0, PT, R124, 0x54, PT ;  /* 0x000000547c00780c */ /* 0x000fe20003f05270 */
[----:B------:R-:W-:-:S12]  /*11dc30*/  IMAD.MOV.U32 R120, RZ, RZ, 0x3 ;  /* 0x00000003ff787424 */ /* 0x000fd800078e00ff */
[----:B------:R-:W-:Y:S05]  /*11dc40*/  @!P0 BRA `(.L_x_5617) ;  /* 0x00000000000c8947 */ /* 0x000fea0003800000 */
.L_x_5618:
[----:B------:R-:W-:Y:S01]  /*11dc50*/  IMAD.MOV.U32 R120, RZ, RZ, 0x4 ;  /* 0x00000004ff787424 */ /* 0x000fe200078e00ff */
[----:B------:R-:W-:Y:S06]  /*11dc60*/  BRA `(.L_x_5617) ;  /* 0x0000000000047947 */ /* 0x000fec0003800000 */
.L_x_5619:
[----:B------:R-:W-:-:S07]  /*11dc70*/  IMAD.MOV.U32 R120, RZ, RZ, 0x2 ;  /* 0x00000002ff787424 */ /* 0x000fce00078e00ff */
.L_x_5617:
[----:B------:R-:W-:Y:S05]  /*11dc80*/  BSYNC.RECONVERGENT B0 ;  /* 0x0000000000007941 */ /* 0x000fea0003800200 */
.L_x_5615:
[----:B------:R4:W-:Y:S02]  /*11dc90*/  STL.U8 [R126+0x27da], R120 ;  /* 0x0027da787e007387 */ /* 0x0009e40000100000 */
.L_x_5581:
[----:B------:R-:W-:Y:S05]  /*11dca0*/  BSYNC.RECONVERGENT B1 ;  /* 0x0000000000017941 */ /* 0x000fea0003800200 */
.L_x_5580:
        /* <DEDUP_REMOVED lines=11> */
.L_x_5644:
        /* <DEDUP_REMOVED lines=14> */
.L_x_5625:
[----:B------:R-:W-:-:S13]  /*11de40*/  ISETP.NE.AND P2, PT, R125, 0x47, PT ;  /* 0x000000477d00780c */ /* 0x000fda0003f45270 */
[----:B------:R-:W-:Y:S05]  /*11de50*/  @!P2 BRA `(.L_x_5628) ;  /* 0x000000000014a947 */ /* 0x000fea0003800000 */
[----:B------:R-:W-:Y:S01]  /*11de60*/  ISETP.NE.AND P2, PT, R125, 0x54, PT ;  /* 0x000000547d00780c */ /* 0x000fe20003f45270 */
[----:B------:R-:W-:-:S12]  /*11de70*/  IMAD.MOV.U32 R124, RZ, RZ, 0x3 ;  /* 0x00000003ff7c7424 */ /* 0x000fd800078e00ff */
[----:B------:R-:W-:Y:S05]  /*11de80*/  @!P2 BRA `(.L_x_5626) ;  /* 0x00000000000ca947 */ /* 0x000fea0003800000 */
.L_x_5627:
[----:B------:R-:W-:Y:S01]  /*11de90*/  IMAD.MOV.U32 R124, RZ, RZ, 0x4 ;  /* 0x00000004ff7c7424 */ /* 0x000fe200078e00ff */
[----:B------:R-:W-:Y:S06]  /*11dea0*/  BRA `(.L_x_5626) ;  /* 0x0000000000047947 */ /* 0x000fec0003800000 */
.L_x_5628:
[----:B------:R-:W-:-:S07]  /*11deb0*/  MOV R124, 0x2 ;  /* 0x00000002007c7802 */ /* 0x000fce0000000f00 */
.L_x_5626:
[----:B------:R-:W-:Y:S05]  /*11dec0*/  BSYNC.RECONVERGENT B2 ;  /* 0x0000000000027941 */ /* 0x000fea0003800200 */
.L_x_5624:
[----:B------:R-:W-:-:S05]  /*11ded0*/  IMAD.IADD R127, R1, 0x1, R120 ;  /* 0x00000001017f7824 */ /* 0x000fca00078e0278 */
[----:B------:R2:W-:Y:S02]  /*11dee0*/  STL.U8 [R127+0x27f3], R124 ;  /* 0x0027f37c7f007387 */ /* 0x0005e40000100000 */
[----:B--2---:R-:W-:-:S05]  /*11def0*/  LOP3.LUT R124, RZ, R120, RZ, 0x33, !PT ;  /* 0x00000078ff7c7212 */ /* 0x004fca00078e33ff */
[----:B------:R-:W-:-:S05]  /*11df00*/  IMAD.IADD R124, R124, 0x1, R172 ;  /* 0x000000017c7c7824 */ /* 0x000fca00078e02ac */
[----:B------:R-:W-:-:S05]  /*11df10*/  IADD3 R124, P2, PT, R122, R124, RZ ;  /* 0x0000007c7a7c7210 */ /* 0x000fca0007f5e0ff */
[----:B------:R-:W-:-:S05]  /*11df20*/  IMAD.X R125, RZ, RZ, R123, P2 ;  /* 0x000000ffff7d7224 */ /* 0x000fca00010e067b */
        /* <DEDUP_REMOVED lines=11> */
.L_x_5630:
[----:B------:R-:W-:-:S13]  /*11dfe0*/  ISETP.NE.AND P2, PT, R124, 0x47, PT ;  /* 0x000000477c00780c */ /* 0x000fda0003f45270 */
[----:B------:R-:W-:Y:S05]  /*11dff0*/  @!P2 BRA `(.L_x_5633) ;  /* 0x000000000014a947 */ /* 0x000fea0003800000 */
[----:B------:R-:W-:Y:S01]  /*11e000*/  ISETP.NE.AND P2, PT, R124, 0x54, PT ;  /* 0x000000547c00780c */ /* 0x000fe20003f45270 */
[----:B------:R-:W-:-:S12]  /*11e010*/  IMAD.MOV.U32 R125, RZ, RZ, 0x3 ;  /* 0x00000003ff7d7424 */ /* 0x000fd800078e00ff */
[----:B------:R-:W-:Y:S05]  /*11e020*/  @!P2 BRA `(.L_x_5631) ;  /* 0x00000000000ca947 */ /* 0x000fea0003800000 */
.L_x_5632:
[----:B------:R-:W-:Y:S01]  /*11e030*/  IMAD.MOV.U32 R125, RZ, RZ, 0x4 ;  /* 0x00000004ff7d7424 */ /* 0x000fe200078e00ff */
[----:B------:R-:W-:Y:S06]  /*11e040*/  BRA `(.L_x_5631) ;  /* 0x0000000000047947 */ /* 0x000fec0003800000 */
.L_x_5633:
[----:B------:R-:W-:-:S07]  /*11e050*/  IMAD.MOV.U32 R125, RZ, RZ, 0x2 ;  /* 0x00000002ff7d7424 */ /* 0x000fce00078e00ff */
.L_x_5631:
[----:B------:R-:W-:Y:S05]  /*11e060*/  BSYNC.RECONVERGENT B2 ;  /* 0x0000000000027941 */ /* 0x000fea0003800200 */
.L_x_5629:
[----:B------:R-:W-:Y:S01]  /*11e070*/  IADD3 R124, PT, PT, R172, -0x2, -R120 ;  /* 0xfffffffeac7c7810 */ /* 0x000fe20007ffe878 */
[----:B------:R2:W-:Y:S03]  /*11e080*/  STL.U8 [R127+0x27f4], R125 ;  /* 0x0027f47d7f007387 */ /* 0x0005e60000100000 */
[----:B------:R-:W-:-:S05]  /*11e090*/  IADD3 R124, P2, PT, R122, R124, RZ ;  /* 0x0000007c7a7c7210 */ /* 0x000fca0007f5e0ff */
[----:B--2---:R-:W-:-:S05]  /*11e0a0*/  IMAD.X R125, RZ, RZ, R123, P2 ;  /* 0x000000ffff7d7224 */ /* 0x004fca00010e067b */
        /* <DEDUP_REMOVED lines=11> */
.L_x_5635:
[----:B------:R-:W-:-:S13]  /*11e160*/  ISETP.NE.AND P2, PT, R124, 0x47, PT ;  /* 0x000000477c00780c */ /* 0x000fda0003f45270 */
[----:B------:R-:W-:Y:S05]  /*11e170*/  @!P2 BRA `(.L_x_5638) ;  /* 0x000000000014a947 */ /* 0x000fea0003800000 */
[----:B------:R-:W-:Y:S01]  /*11e180*/  ISETP.NE.AND P2, PT, R124, 0x54, PT ;  /* 0x000000547c00780c */ /* 0x000fe20003f45270 */
[----:B------:R-:W-:-:S12]  /*11e190*/  IMAD.MOV.U32 R125, RZ, RZ, 0x3 ;  /* 0x00000003ff7d7424 */ /* 0x000fd800078e00ff */
[----:B------:R-:W-:Y:S05]  /*11e1a0*/  @!P2 BRA `(.L_x_5636) ;  /* 0x00000000000ca947 */ /* 0x000fea0003800000 */
.L_x_5637:
[----:B------:R-:W-:Y:S01]  /*11e1b0*/  IMAD.MOV.U32 R125, RZ, RZ, 0x4 ;  /* 0x00000004ff7d7424 */ /* 0x000fe200078e00ff */
[----:B------:R-:W-:Y:S06]  /*11e1c0*/  BRA `(.L_x_5636) ;  /* 0x0000000000047947 */ /* 0x000fec0003800000 */
.L_x_5638:
[----:B------:R-:W-:-:S07]  /*11e1d0*/  IMAD.MOV.U32 R125, RZ, RZ, 0x2 ;  /* 0x00000002ff7d7424 */ /* 0x000fce00078e00ff */
.L_x_5636:
[----:B------:R-:W-:Y:S05]  /*11e1e0*/  BSYNC.RECONVERGENT B2 ;  /* 0x0000000000027941 */ /* 0x000fea0003800200 */
.L_x_5634:
[----:B------:R-:W-:Y:S01]  /*11e1f0*/  VIADD R128, R120, 0x3 ;  /* 0x0000000378807836 */ /* 0x000fe20000000000 */
[----:B------:R2:W-:Y:S03]  /*11e200*/  STL.U8 [R127+0x27f5], R125 ;  /* 0x0027f57d7f007387 */ /* 0x0005e60000100000 */
[----:B------:R-:W-:-:S05]  /*11e210*/  IMAD.IADD R124, R172, 0x1, -R128 ;  /* 0x00000001ac7c7824 */ /* 0x000fca00078e0a80 */
[----:B------:R-:W-:-:S05]  /*11e220*/  IADD3 R124, P2, PT, R122, R124, RZ ;  /* 0x0000007c7a7c7210 */ /* 0x000fca0007f5e0ff */
[----:B--2---:R-:W-:-:S06]  /*11e230*/  IMAD.X R125, RZ, RZ, R123, P2 ;  /* 0x000000ffff7d7224 */ /* 0x004fcc00010e067b */
        /* <DEDUP_REMOVED lines=11> */
.L_x_5640:
[----:B------:R-:W-:-:S13]  /*11e2f0*/  ISETP.NE.AND P2, PT, R125, 0x47, PT ;  /* 0x000000477d00780c */ /* 0x000fda0003f45270 */
[----:B------:R-:W-:Y:S05]  /*11e300*/  @!P2 BRA `(.L_x_5643) ;  /* 0x000000000014a947 */ /* 0x000fea0003800000 */
[----:B------:R-:W-:Y:S01]  /*11e310*/  ISETP.NE.AND P2, PT, R125, 0x54, PT ;  /* 0x000000547d00780c */ /* 0x000fe20003f45270 */
[----:B------:R-:W-:-:S12]  /*11e320*/  IMAD.MOV.U32 R124, RZ, RZ, 0x3 ;  /* 0x00000003ff7c7424 */ /* 0x000fd800078e00ff */
[----:B------:R-:W-:Y:S05]  /*11e330*/  @!P2 BRA `(.L_x_5641) ;  /* 0x00000000000ca947 */ /* 0x000fea0003800000 */
.L_x_5642:
[----:B------:R-:W-:Y:S01]  /*11e340*/  IMAD.MOV.U32 R124, RZ, RZ, 0x4 ;  /* 0x00000004ff7c7424 */ /* 0x000fe200078e00ff */
[----:B------:R-:W-:Y:S06]  /*11e350*/  BRA `(.L_x_5641) ;  /* 0x0000000000047947 */ /* 0x000fec0003800000 */
.L_x_5643:
[----:B------:R-:W-:-:S07]  /*11e360*/  IMAD.MOV.U32 R124, RZ, RZ, 0x2 ;  /* 0x00000002ff7c7424 */ /* 0x000fce00078e00ff */
.L_x_5641:
[----:B------:R-:W-:Y:S05]  /*11e370*/  BSYNC.RECONVERGENT B2 ;  /* 0x0000000000027941 */ /* 0x000fea0003800200 */
.L_x_5639:
[----:B------:R2:W-:Y:S01]  /*11e380*/  STL.U8 [R127+0x27f6], R124 ;  /* 0x0027f67c7f007387 */ /* 0x0005e20000100000 */
[----:B------:R-:W-:Y:S01]  /*11e390*/  ISETP.NE.AND P2, PT, R128, R121, PT ;  /* 0x000000798000720c */ /* 0x000fe20003f45270 */
[----:B------:R-:W-:-:S12]  /*11e3a0*/  VIADD R120, R120, 0x4 ;  /* 0x0000000478787836 */ /* 0x000fd80000000000 */
[----:B--2---:R-:W-:Y:S05]  /*11e3b0*/  @P2 BRA `(.L_x_5644) ;  /* 0xfffffff800682947 */ /* 0x004fea000383ffff */
.L_x_5623:
[----:B------:R-:W-:Y:S05]  /*11e3c0*/  BSYNC.RECONVERGENT B0 ;  /* 0x0000000000007941 */ /* 0x000fea0003800200 */
.L_x_5622:
[----:B------:R-:W-:-:S13]  /*11e3d0*/  ISETP.NE.AND P2, PT, R126, RZ, PT ;  /* 0x000000ff7e00720c */ /* 0x000fda0003f45270 */
[----:B------:R-:W-:Y:S05]  /*11e3e0*/  @!P2 BRA `(.L_x_5621) ;  /* 0x000000040044a947 */ /* 0x000fea0003800000 */
[----:B------:R-:W-:-:S04]  /*11e3f0*/  IADD3 R124, PT, PT, -R120, R172, RZ ;  /* 0x000000ac787c7210 */ /* 0x000fc80007ffe1ff */
        /* <DEDUP_REMOVED lines=14> */
.L_x_5646:
[----:B------:R-:W-:-:S13]  /*11e4e0*/  ISETP.NE.AND P2, PT, R125, 0x47, PT ;  /* 0x000000477d00780c */ /* 0x000fda0003f45270 */
[----:B------:R-:W-:Y:S05]  /*11e4f0*/  @!P2 BRA `(.L_x_5649) ;  /* 0x000000000014a947 */ /* 0x000fea0003800000 */
[----:B------:R-:W-:Y:S01]  /*11e500*/  ISETP.NE.AND P2, PT, R125, 0x54, PT ;  /* 0x000000547d00780c */ /* 0x000fe20003f45270 */
[----:B------:R-:W-:-:S12]  /*11e510*/  IMAD.MOV.U32 R124, RZ, RZ, 0x3 ;  /* 0x00000003ff7c7424 */ /* 0x000fd800078e00ff */
[----:B------:R-:W-:Y:S05]  /*11e520*/  @!P2 BRA `(.L_x_5647) ;  /* 0x00000000000ca947 */ /* 0x000fea0003800000 */
.L_x_5648:
[----:B------:R-:W-:Y:S01]  /*11e530*/  IMAD.MOV.U32 R124, RZ, RZ, 0x4 ;  /* 0x00000004ff7c7424 */ /* 0x000fe200078e00ff */
[----:B------:R-:W-:Y:S06]  /*11e540*/  BRA `(.L_x_5647) ;  /* 0x0000000000047947 */ /* 0x000fec0003800000 */
.L_x_5649:
[----:B------:R-:W-:-:S07]  /*11e550*/  IMAD.MOV.U32 R124, RZ, RZ, 0x2 ;  /* 0x00000002ff7c7424 */ /* 0x000fce00078e00ff */
.L_x_5647:
[----:B------:R-:W-:Y:S05]  /*11e560*/  BSYNC.RECONVERGENT B0 ;  /* 0x0000000000007941 */ /* 0x000fea0003800200 */
.L_x_5645:
        /* <DEDUP_REMOVED lines=20> */
.L_x_5651:
[----:B------:R-:W-:-:S13]  /*11e6b0*/  ISETP.NE.AND P2, PT, R125, 0x47, PT ;  /* 0x000000477d00780c */ /* 0x000fda0003f45270 */
[----:B------:R-:W-:Y:S05]  /*11e6c0*/  @!P2 BRA `(.L_x_5654) ;  /* 0x000000000014a947 */ /* 0x000fea0003800000 */
[----:B------:R-:W-:Y:S01]  /*11e6d0*/  ISETP.NE.AND P2, PT, R125, 0x54, PT ;  /* 0x000000547d00780c */ /* 0x000fe20003f45270 */
[----:B------:R-:W-:-:S12]  /*11e6e0*/  IMAD.MOV.U32 R124, RZ, RZ, 0x3 ;  /* 0x00000003ff7c7424 */ /* 0x000fd800078e00ff */
[----:B------:R-:W-:Y:S05]  /*11e6f0*/  @!P2 BRA `(.L_x_5652) ;  /* 0x00000000000ca947 */ /* 0x000fea0003800000 */
.L_x_5653:
[----:B------:R-:W-:Y:S01]  /*11e700*/  IMAD.MOV.U32 R124, RZ, RZ, 0x4 ;  /* 0x00000004ff7c7424 */ /* 0x000fe200078e00ff */
[----:B------:R-:W-:Y:S06]  /*11e710*/  BRA `(.L_x_5652) ;  /* 0x0000000000047947 */ /* 0x000fec0003800000 */
.L_x_5654:
[----:B------:R-:W-:-:S07]  /*11e720*/  IMAD.MOV.U32 R124, RZ, RZ, 0x2 ;  /* 0x00000002ff7c7424 */ /* 0x000fce00078e00ff */
.L_x_5652:
[----:B------:R-:W-:Y:S05]  /*11e730*/  BSYNC.RECONVERGENT B0 ;  /* 0x0000000000007941 */ /* 0x000fea0003800200 */
.L_x_5650:
        /* <DEDUP_REMOVED lines=18> */
.L_x_5656:
[----:B------:R-:W-:-:S13]  /*11e860*/  ISETP.NE.AND P2, PT, R122, 0x47, PT ;  /* 0x000000477a00780c */ /* 0x000fda0003f45270 */
[----:B------:R-:W-:Y:S05]  /*11e870*/  @!P2 BRA `(.L_x_5659) ;  /* 0x000000000014a947 */ /* 0x000fea0003800000 */
[----:B------:R-:W-:Y:S01]  /*11e880*/  ISETP.NE.AND P2, PT, R122, 0x54, PT ;  /* 0x000000547a00780c */ /* 0x000fe20003f45270 */
[----:B------:R-:W-:-:S12]  /*11e890*/  IMAD.MOV.U32 R120, RZ, RZ, 0x3 ;  /* 0x00000003ff787424 */ /* 0x000fd800078e00ff */
[----:B------:R-:W-:Y:S05]  /*11e8a0*/  @!P2 BRA `(.L_x_5657) ;  /* 0x00000000000ca947 */ /* 0x000fea0003800000 */
.L_x_5658:
[----:B------:R-:W-:Y:S01]  /*11e8b0*/  IMAD.MOV.U32 R120, RZ, RZ, 0x4 ;  /* 0x00000004ff787424 */ /* 0x000fe200078e00ff */
[----:B------:R-:W-:Y:S06]  /*11e8c0*/  BRA `(.L_x_5657) ;  /* 0x0000000000047947 */ /* 0x000fec0003800000 */
.L_x_5659:
[----:B------:R-:W-:-:S07]  /*11e8d0*/  IMAD.MOV.U32 R120, RZ, RZ, 0x2 ;  /* 0x00000002ff787424 */ /* 0x000fce00078e00ff */
.L_x_5657:
[----:B------:R-:W-:Y:S05]  /*11e8e0*/  BSYNC.RECONVERGENT B0 ;  /* 0x0000000000007941 */ /* 0x000fea0003800200 */
.L_x_5655:
[----:B------:R2:W-:Y:S02]  /*11e8f0*/  STL.U8 [R121+0x27f5], R120 ;  /* 0x0027f57879007387 */ /* 0x0005e40000100000 */
.L_x_5621:
[----:B------:R-:W-:Y:S05]  /*11e900*/  BSYNC.RECONVERGENT B1 ;  /* 0x0000000000017941 */ /* 0x000fea0003800200 */
.L_x_5620:
        /* <DEDUP_REMOVED lines=10> */
[----:B--2---:R-:W-:Y:S01]  /*11e9b0*/  HFMA2 R120, -RZ, RZ, 0, 5.9604644775390625e-08 ;  /* 0x00000001ff787431 */ /* 0x004fe200000001ff */
[----:B------:R-:W-:Y:S01]  /*11e9c0*/  BSSY.RECONVERGENT B0, `(.L_x_5662) ;  /* 0x0000094000007945 */ /* 0x000fe20003800200 */
[C---:B------:R-:W-:Y:S02]  /*11e9d0*/  LOP3.LUT R122, R172.reuse, 0x3, RZ, 0xc0, !PT ;  /* 0x00000003ac7a7812 */ /* 0x040fe400078ec0ff */
[----:B------:R-:W-:-:S07]  /*11e9e0*/  LOP3.LUT R123, R172, 0x7ffffffc, RZ, 0xc0, !PT ;  /* 0x7ffffffcac7b7812 */ /* 0x000fce00078ec0ff */
.L_x_5668:
        /* <DEDUP_REMOVED lines=13> */
.L_x_5667:
        /* <DEDUP_REMOVED lines=24> */
[----:B------:R-:W-:Y:S01]  /*11ec40*/  @P2 IMAD.MOV.U32 R128, RZ, RZ, 0x0 ;  /* 0x00000000ff802424 */ /* 0x000fe200078e00ff */
[----:B------:R-:W-:Y:S01]  /*11ec50*/  @P2 MOV R129, 0x7ff00000 ;  /* 0x7ff0000000812802 */ /* 0x000fe20000000f00 */
[C-C-:B------:R-:W-:Y:S02]  /*11ec60*/  @P2 IMAD R173, R130.reuse, 0x8, R1.reuse ;  /* 0x0000000882ad2824 */ /* 0x140fe400078e0201 */
[----:B------:R-:W-:Y:S02]  /*11ec70*/  @!P2 IMAD R130, R130, 0x8, R1 ;  /* 0x000000088282a824 */ /* 0x000fe400078e0201 */
        /* <DEDUP_REMOVED lines=31> */
[----:B------:R-:W-:Y:S01]  /*11ee70*/  @P2 MOV R128, 0x0 ;  /* 0x0000000000802802 */ /* 0x000fe20000000f00 */
        /* <DEDUP_REMOVED lines=12> */
.L_x_5666:
[----:B------:R-:W-:Y:S05]  /*11ef40*/  BSYNC.RECONVERGENT B2 ;  /* 0x0000000000027941 */ /* 0x000fea0003800200 */
.L_x_5665:
        /* <DEDUP_REMOVED lines=54> */
[----:B------:R2:W-:Y:S02]  /*11f2b0*/  @!P1 STL.64 [R121+0x1388], R124 ;  /* 0x0013887c79009387 */ /* 0x0005e40000100a00 */
.L_x_5664:
[----:B------:R-:W-:Y:S05]  /*11f2c0*/  BSYNC.RECONVERGENT B1 ;  /* 0x0000000000017941 */ /* 0x000fea0003800200 */
.L_x_5663:
[C---:B------:R-:W-:Y:S01]  /*11f2d0*/  ISETP.NE.AND P1, PT, R120.reuse, R178, PT ;  /* 0x000000b27800720c */ /* 0x040fe20003f25270 */
[----:B------:R-:W-:-:S12]  /*11f2e0*/  VIADD R120, R120, 0x1 ;  /* 0x0000000178787836 */ /* 0x000fd80000000000 */
[----:B------:R-:W-:Y:S05]  /*11f2f0*/  @P1 BRA `(.L_x_5668) ;  /* 0xfffffff400bc1947 */ /* 0x000fea000383ffff */
[----:B------:R-:W-:Y:S05]  /*11f300*/  BSYNC.RECONVERGENT B0 ;  /* 0x0000000000007941 */ /* 0x000fea0003800200 */
.L_x_5662:
[----:B--2---:R-:W-:-:S07]  /*11f310*/  IMAD.MOV.U32 R121, RZ, RZ, 0x1 ;  /* 0x00000001ff797424 */ /* 0x004fce00078e00ff */
.L_x_5732:
[----:B------:R-:W-:Y:S04]  /*11f320*/  BSSY.RECONVERGENT B4, `(.L_x_5669) ;  /* 0x0000401000047945 */ /* 0x000fe80003800200 */
[----:B--2---:R-:W-:Y:S05]  /*11f330*/  @!P0 BRA `(.L_x_5670) ;  /* 0x0000003c00fc8947 */ /* 0x004fea0003800000 */
[----:B------:R-:W-:Y:S01]  /*11f340*/  VIADD R179, R121, 0xffffffff ;  /* 0xffffffff79b37836 */ /* 0x000fe20000000000 */
[----:B------:R-:W-:Y:S01]  /*11f350*/  IADD3 R130, PT, PT, R1, R121, RZ ;  /* 0x0000007901827210 */ /* 0x000fe20007ffe0ff */
[----:B------:R-:W-:Y:S02]  /*11f360*/  IMAD.MOV.U32 R120, RZ, RZ, 0x1 ;  /* 0x00000001ff787424 */ /* 0x000fe400078e00ff */
[CC--:B------:R-:W-:Y:S02]  /*11f370*/  IMAD R131, R179.reuse, R172.reuse, -R172 ;  /* 0x000000acb3837224 */ /* 0x0c0fe400078e0aac */
[----:B------:R-:W-:Y:S02]  /*11f380*/  IMAD R129, R179, R172, -0x1 ;  /* 0xffffffffb3817424 */ /* 0x000fe400078e02ac */
[----:B------:R-:W-:-:S07]  /*11f390*/  VIADD R131, R131, 0xfffffffe ;  /* 0xfffffffe83837836 */ /* 0x000fce0000000000 */
.L_x_5731:
        /* <DEDUP_REMOVED lines=115> */
.L_x_5679:
[----:B------:R-:W-:Y:S05]  /*11fad0*/  BSYNC.RECONVERGENT B2 ;  /* 0x0000000000027941 */ /* 0x000fea0003800200 */
.L_x_5678:
        /* <DEDUP_REMOVED lines=32> */
.L_x_5682:
[----:B------:R-:W-:Y:S05]  /*11fce0*/  BSYNC.RECONVERGENT B2 ;  /* 0x0000000000027941 */ /* 0x000fea0003800200 */
.L_x_5681:
        /* <DEDUP_REMOVED lines=12> */
.L_x_5677:
        /* <DEDUP_REMOVED lines=40> */
.L_x_5684:
[----:B------:R-:W-:Y:S05]  /*120030*/  BSYNC.RECONVERGENT B2 ;  /* 0x0000000000027941 */ /* 0x000fea0003800200 */
.L_x_5683:
        /* <DEDUP_REMOVED lines=34> */
.L_x_5686:
[----:B------:R-:W-:Y:S05]  /*120260*/  BSYNC.RECONVERGENT B2 ;  /* 0x0000000000027941 */ /* 0x000fea0003800200 */
.L_x_5685:
        /* <DEDUP_REMOVED lines=12> */
.L_x_5676:
        /* <DEDUP_REMOVED lines=49> */
.L_x_5688:
[----:B------:R-:W-:Y:S05]  /*120640*/  BSYNC.RECONVERGENT B2 ;  /* 0x0000000000027941 */ /* 0x000fea0003800200 */
.L_x_5687:
        /* <DEDUP_REMOVED lines=34> */
.L_x_5690:
[----:B------:R-:W-:Y:S05]  /*120870*/  BSYNC.RECONVERGENT B2 ;  /* 0x0000000000027941 */ /* 0x000fea0003800200 */
.L_x_5689:
        /* <DEDUP_REMOVED lines=11> */
.L_x_5680:
[----:B------:R-:W-:Y:S05]  /*120930*/  BSYNC.RECONVERGENT B0 ;  /* 0x0000000000007941 */ /* 0x000fea0003800200 */
.L_x_5675:
        /* <DEDUP_REMOVED lines=32> */
.L_x_5692:
[----:B------:R-:W-:Y:S05]  /*120b40*/  BSYNC.RECONVERGENT B0 ;  /* 0x0000000000007941 */ /* 0x000fea0003800200 */
.L_x_5691:
        /* <DEDUP_REMOVED lines=8> */
.L_x_5674:
[----:B------:R-:W-:Y:S05]  /*120bd0*/  BSYNC.RECONVERGENT B1 ;  /* 0x0000000000017941 */ /* 0x000fea0003800200 */
.L_x_5673:
        /* <DEDUP_REMOVED lines=43> */
.L_x_5694:
[----:B------:R-:W-:Y:S05]  /*120e90*/  BSYNC.RECONVERGENT B0 ;  /* 0x0000000000007941 */ /* 0x000fea0003800200 */
.L_x_5693:
        /* <DEDUP_REMOVED lines=30> */
.L_x_5696:
[----:B------:R-:W-:Y:S05]  /*121080*/  BSYNC.RECONVERGENT B0 ;  /* 0x0000000000007941 */ /* 0x000fea0003800200 */
.L_x_5695:
        /* <DEDUP_REMOVED lines=28> */
.L_x_5698:
[----:B------:R-:W-:Y:S05]  /*121250*/  BSYNC.RECONVERGENT B0 ;  /* 0x0000000000007941 */ /* 0x000fea0003800200 */
.L_x_5697:
        /* <DEDUP_REMOVED lines=25> */
.L_x_5700:
[----:B------:R4:W-:Y:S01]  /*1213f0*/  STL.64 [R124], R174 ;  /* 0x000000ae7c007387 */ /* 0x0009e20000100a00 */
[----:B------:R-:W-:Y:S01]  /*121400*/  IMAD.MOV.U32 R184, RZ, RZ, R174 ;  /* 0x000000ffffb87224 */ /* 0x000fe200078e00ae */
[----:B------:R-:W-:Y:S01]  /*121410*/  MOV R183, R189 ;  /* 0x000000bd00b77202 */ /* 0x000fe20000000f00 */
[----:B------:R-:W-:Y:S01]  /*121420*/  IMAD.MOV.U32 R185, RZ, RZ, R175 ;  /* 0x000000ffffb97224 */ /* 0x000fe200078e00af */
[----:B------:R4:W-:Y:S01]  /*121430*/  STL.64 [R128], R188 ;  /* 0x000000bc80007387 */ /* 0x0009e20000100a00 */
[----:B------:R-:W-:-:S07]  /*121440*/  IMAD.MOV.U32 R182, RZ, RZ, R188 ;  /* 0x000000ffffb67224 */ /* 0x000fce00078e00bc */
.L_x_5701:
[----:B------:R-:W-:Y:S05]  /*121450*/  BSYNC.RECONVERGENT B0 ;  /* 0x0000000000007941 */ /* 0x000fea0003800200 */
.L_x_5699:
        /* <DEDUP_REMOVED lines=11> */
.L_x_5730:
        /* <DEDUP_REMOVED lines=13> */
.L_x_5729:
        /* <DEDUP_REMOVED lines=105> */
.L_x_5710:
[----:B------:R-:W-:Y:S05]  /*121c70*/  BSYNC.RECONVERGENT B6 ;  /* 0x0000000000067941 */ /* 0x000fea0003800200 */
.L_x_5709:
        /* <DEDUP_REMOVED lines=27> */
.L_x_5712:
[----:B------:R-:W-:Y:S05]  /*121e30*/  BSYNC.RECONVERGENT B6 ;  /* 0x0000000000067941 */ /* 0x000fea0003800200 */
.L_x_5711:
[----:B------:R-:W-:-:S06]  /*121e40*/  DSETP.GT.AND P2, PT, R122, R190, PT ;  /* 0x000000be7a00722a */ /* 0x000fcc0003f44000 */
[----:B------:R-:W-:Y:S02]  /*121e50*/  FSEL R174, R194, RZ, P2 ;  /* 0x000000ffc2ae7208 */ /* 0x000fe40001000000 */
[----:B------:R-:W-:Y:S02]  /*121e60*/  FSEL R175, R195, +QNAN , P2 ;  /* 0x7ff00000c3af7808 */ /* 0x000fe40001000000 */
[----:B------:R-:W-:Y:S02]  /*121e70*/  FSEL R176, R198, RZ, P2 ;  /* 0x000000ffc6b07208 */ /* 0x000fe40001000000 */
[----:B------:R-:W-:Y:S01]  /*121e80*/  FSEL R177, R199, -1.875, P2 ;  /* 0xbff00000c7b17808 */ /* 0x000fe20001000000 */
[----:B------:R-:W-:Y:S06]  /*121e90*/  BRA `(.L_x_5713) ;  /* 0x0000001000bc7947 */ /* 0x000fec0003800000 */
.L_x_5708:
        /* <DEDUP_REMOVED lines=64> */
.L_x_5715:
[----:B------:R-:W-:Y:S05]  /*1222a0*/  BSYNC.RECONVERGENT B6 ;  /* 0x0000000000067941 */ /* 0x000fea0003800200 */
.L_x_5714:
        /* <DEDUP_REMOVED lines=27> */
.L_x_5717:
[----:B------:R-:W-:Y:S05]  /*122460*/  BSYNC.RECONVERGENT B6 ;  /* 0x0000000000067941 */ /* 0x000fea0003800200 */
.L_x_5716:
[----:B------:R-:W-:Y:S01]  /*122470*/  DADD R174, -R190, R122 ;  /* 0x00000000beae7229 */ /* 0x000fe2000000017a */
[----:B------:R-:W-:Y:S01]  /*122480*/  UMOV UR10, 0xa0b5ed8d ;  /* 0xa0b5ed8d000a7882 */ /* 0x000fe20000000000 */
[----:B------:R-:W-:Y:S01]  /*122490*/  UMOV UR11, 0x3eb0c6f7 ;  /* 0x3eb0c6f7000b7882 */ /* 0x000fe20000000000 */
[----:B------:R-:W-:Y:S02]  /*1224a0*/  IMAD.MOV.U32 R176, RZ, RZ, 0x0 ;  /* 0x00000000ffb07424 */ /* 0x000fe400078e00ff */
[----:B------:R-:W-:-:S03]  /*1224b0*/  IMAD.MOV.U32 R177, RZ, RZ, -0x40100000 ;  /* 0xbff00000ffb17424 */ /* 0x000fc600078e00ff */
[----:B------:R-:W-:Y:S01]  /*1224c0*/  DSETP.GE.AND P2, PT, R174, UR10, PT ;  /* 0x0000000aae007e2a */ /* 0x000fe2000bf46000 */
[----:B------:R-:W-:Y:S01]  /*1224d0*/  IMAD.MOV.U32 R174, RZ, RZ, 0x0 ;  /* 0x00000000ffae7424 */ /* 0x000fe200078e00ff */
[----:B------:R-:W-:-:S12]  /*1224e0*/  MOV R175, 0x7ff00000 ;  /* 0x7ff0000000af7802 */ /* 0x000fd80000000f00 */
[----:B------:R-:W-:Y:S05]  /*1224f0*/  @!P2 BRA `(.L_x_5713) ;  /* 0x0000000c0024a947 */ /* 0x000fea0003800000 */
[----:B------:R-:W-:-:S06]  /*122500*/  DSETP.GT.AND P2, PT, R122, R190, PT ;  /* 0x000000be7a00722a */ /* 0x000fcc0003f44000 */
[----:B------:R-:W-:Y:S02]  /*122510*/  FSEL R174, R194, RZ, P2 ;  /* 0x000000ffc2ae7208 */ /* 0x000fe40001000000 */
[----:B------:R-:W-:Y:S02]  /*122520*/  FSEL R175, R195, +QNAN , P2 ;  /* 0x7ff00000c3af7808 */ /* 0x000fe40001000000 */
[----:B------:R-:W-:Y:S02]  /*122530*/  FSEL R176, R198, RZ, P2 ;  /* 0x000000ffc6b07208 */ /* 0x000fe40001000000 */
[----:B------:R-:W-:Y:S01]  /*122540*/  FSEL R177, R199, -1.875, P2 ;  /* 0xbff00000c7b17808 */ /* 0x000fe20001000000 */
[----:B------:R-:W-:Y:S06]  /*122550*/  BRA `(.L_x_5713) ;  /* 0x0000000c000c7947 */ /* 0x000fec0003800000 */
.L_x_5707:
        /* <DEDUP_REMOVED lines=62> */
.L_x_5720:
[----:B------:R-:W-:Y:S05]  /*122940*/  BSYNC.RECONVERGENT B6 ;  /* 0x0000000000067941 */ /* 0x000fea0003800200 */
.L_x_5719:
        /* <DEDUP_REMOVED lines=27> */
.L_x_5722:
[----:B------:R-:W-:Y:S05]  /*122b00*/  BSYNC.RECONVERGENT B6 ;  /* 0x0000000000067941 */ /* 0x000fea0003800200 */
.L_x_5721:
[----:B------:R-:W-:-:S06]  /*122b10*/  DSETP.GT.AND P2, PT, R122, R190, PT ;  /* 0x000000be7a00722a */ /* 0x000fcc0003f44000 */
[----:B------:R-:W-:Y:S02]  /*122b20*/  FSEL R174, R194, RZ, P2 ;  /* 0x000000ffc2ae7208 */ /* 0x000fe40001000000 */
[----:B------:R-:W-:Y:S02]  /*122b30*/  FSEL R175, R195, +QNAN , P2 ;  /* 0x7ff00000c3af7808 */ /* 0x000fe40001000000 */
[----:B------:R-:W-:Y:S02]  /*122b40*/  FSEL R176, R198, RZ, P2 ;  /* 0x000000ffc6b07208 */ /* 0x000fe40001000000 */
[----:B------:R-:W-:Y:S01]  /*122b50*/  FSEL R177, R199, -1.875, P2 ;  /* 0xbff00000c7b17808 */ /* 0x000fe20001000000 */
[----:B------:R-:W-:Y:S06]  /*122b60*/  BRA `(.L_x_5713) ;  /* 0x0000000400887947 */ /* 0x000fec0003800000 */
.L_x_5718:
        /* <DEDUP_REMOVED lines=28> */
.L_x_5724:
[----:B------:R-:W-:Y:S05]  /*122d30*/  BSYNC.RECONVERGENT B6 ;  /* 0x0000000000067941 */ /* 0x000fea0003800200 */
.L_x_5723:
        /* <DEDUP_REMOVED lines=35> */
.L_x_5726:
[----:B------:R-:W-:Y:S05]  /*122f70*/  BSYNC.RECONVERGENT B6 ;  /* 0x0000000000067941 */ /* 0x000fea0003800200 */
.L_x_5725:
        /* <DEDUP_REMOVED lines=27> */
.L_x_5728:
[----:B------:R-:W-:Y:S05]  /*123130*/  BSYNC.RECONVERGENT B6 ;  /* 0x0000000000067941 */ /* 0x000fea0003800200 */
.L_x_5727:
[----:B------:R-:W-:-:S06]  /*123140*/  DSETP.GT.AND P2, PT, R122, R190, PT ;  /* 0x000000be7a00722a */ /* 0x000fcc0003f44000 */
[----:B------:R-:W-:Y:S02]  /*123150*/  FSEL R174, R194, RZ, P2 ;  /* 0x000000ffc2ae7208 */ /* 0x000fe40001000000 */
[----:B------:R-:W-:Y:S02]  /*123160*/  FSEL R175, R195, +QNAN , P2 ;  /* 0x7ff00000c3af7808 */ /* 0x000fe40001000000 */
[----:B------:R-:W-:Y:S02]  /*123170*/  FSEL R176, R198, RZ, P2 ;  /* 0x000000ffc6b07208 */ /* 0x000fe40001000000 */
[----:B------:R-:W-:-:S07]  /*123180*/  FSEL R177, R199, -1.875, P2 ;  /* 0xbff00000c7b17808 */ /* 0x000fce0001000000 */
.L_x_5713:
[----:B------:R-:W-:Y:S05]  /*123190*/  BSYNC.RECONVERGENT B0 ;  /* 0x0000000000007941 */ /* 0x000fea0003800200 */
.L_x_5706:
        /* <DEDUP_REMOVED lines=14> */
.L_x_5705:
[----:B------:R-:W-:Y:S05]  /*123280*/  BSYNC.RECONVERGENT B1 ;  /* 0x0000000000017941 */ /* 0x000fea0003800200 */
.L_x_5704:
[----:B------:R-:W-:Y:S01]  /*123290*/  VIADD R202, R202, 0x1 ;  /* 0x00000001caca7836 */ /* 0x000fe20000000000 */
[----:B------:R-:W-:-:S04]  /*1232a0*/  ISETP.GT.U32.AND P3, PT, R193, 0x1, PT ;  /* 0x00000001c100780c */ /* 0x000fc80003f64070 */
[----:B------:R-:W-:-:S13]  /*1232b0*/  ISETP.GE.AND P2, PT, R202, R120, PT ;  /* 0x00000078ca00720c */ /* 0x000fda0003f46270 */
[----:B------:R-:W-:Y:S05]  /*1232c0*/  @!P2 BRA P3, `(.L_x_5729) ;  /* 0xffffffe000c4a947 */ /* 0x000fea000183ffff */
.L_x_5703:
[----:B------:R-:W-:Y:S05]  /*1232d0*/  BSYNC.RECONVERGENT B2 ;  /* 0x0000000000027941 */ /* 0x000fea0003800200 */
.L_x_5702:
[----:B------:R-:W-:Y:S05]  /*1232e0*/  @P1 BRA `(.L_x_5730) ;  /* 0xffffffe000881947 */ /* 0x000fea000383ffff */
.L_x_5672:
[----:B------:R-:W-:Y:S05]  /*1232f0*/  BSYNC.RECONVERGENT B3 ;  /* 0x0000000000037941 */ /* 0x000fea0003800200 */
.L_x_5671:
[C---:B------:R-:W-:Y:S01]  /*123300*/  ISETP.NE.AND P1, PT, R120.reuse, R172, PT ;  /* 0x000000ac7800720c */ /* 0x040fe20003f25270 */
[----:B------:R-:W-:-:S12]  /*123310*/  VIADD R120, R120, 0x1 ;  /* 0x0000000178787836 */ /* 0x000fd80000000000 */
[----:B------:R-:W-:Y:S05]  /*123320*/  @P1 BRA `(.L_x_5731) ;  /* 0xffffffc0001c1947 */ /* 0x000fea000383ffff */
.L_x_5670:
[----:B------:R-:W-:Y:S05]  /*123330*/  BSYNC.RECONVERGENT B4 ;  /* 0x0000000000047941 */ /* 0x000fea0003800200 */
.L_x_5669:
[C---:B------:R-:W-:Y:S01]  /*123340*/  ISETP.NE.AND P1, PT, R121.reuse, R178, PT ;  /* 0x000000b27900720c */ /* 0x040fe20003f25270 */
[----:B------:R-:W-:-:S12]  /*123350*/  VIADD R121, R121, 0x1 ;  /* 0x0000000179797836 */ /* 0x000fd80000000000 */
[----:B------:R-:W-:Y:S05]  /*123360*/  @P1 BRA `(.L_x_5732) ;  /* 0xffffffbc00ec1947 */ /* 0x000fea000383ffff */
.L_x_5661:
[----:B------:R-:W-:Y:S05]  /*123370*/  BSYNC.RECONVERGENT B5 ;  /* 0x0000000000057941 */ /* 0x000fea0003800200 */
.L_x_5660:
        /* <DEDUP_REMOVED lines=16> */
.L_x_5759:
[----:B-----5:R-:W-:-:S05]  /*123480*/  IMAD.IADD R124, R1, 0x1, R120 ;  /* 0x00000001017c7824 */ /* 0x020fca00078e0278 */
[----:B------:R-:W2:Y:S01]  /*123490*/  LDL.U8 R125, [R124+0x27f3] ;  /* 0x0027f3007c7d7983 */ /* 0x000ea20000100000 */
[----:B------:R-:W-:Y:S01]  /*1234a0*/  BSSY.RECONVERGENT B1, `(.L_x_5735) ;  /* 0x0000175000017945 */ /* 0x000fe20003800200 */
[----:B------:R-:W-:Y:S01]  /*1234b0*/  IMAD.MOV.U32 R186, RZ, RZ, 0x0 ;  /* 0x00000000ffba7424 */ /* 0x000fe200078e00ff */
[----:B------:R-:W-:Y:S01]  /*1234c0*/  MOV R184, 0x0 ;  /* 0x0000000000b87802 */ /* 0x000fe20000000f00 */
[----:B------:R-:W-:Y:S02]  /*1234d0*/  IMAD.MOV.U32 R187, RZ, RZ, -0x40100000 ;  /* 0xbff00000ffbb7424 */ /* 0x000fe400078e00ff */
        /* <DEDUP_REMOVED lines=98> */
.L_x_5740:
[----:B------:R-:W-:Y:S05]  /*123b00*/  BSYNC.RECONVERGENT B3 ;  /* 0x0000000000037941 */ /* 0x000fea0003800200 */
.L_x_5739:
        /* <DEDUP_REMOVED lines=33> */
.L_x_5742:
[----:B------:R-:W-:Y:S05]  /*123d20*/  BSYNC.RECONVERGENT B3 ;  /* 0x0000000000037941 */ /* 0x000fea0003800200 */
.L_x_5741:
[----:B------:R-:W-:-:S06]  /*123d30*/  DSETP.GEU.AND P1, PT, R190, R36, PT ;  /* 0x00000024be00722a */ /* 0x000fcc0003f2e000 */
[----:B------:R-:W-:Y:S02]  /*123d40*/  FSEL R126, R126, R188, !P1 ;  /* 0x000000bc7e7e7208 */ /* 0x000fe40004800000 */
[----:B------:R-:W-:Y:S02]  /*123d50*/  FSEL R127, R127, R189, !P1 ;  /* 0x000000bd7f7f7208 */ /* 0x000fe40004800000 */
[----:B------:R-:W-:Y:S02]  /*123d60*/  FSEL R36, R36, R190, !P1 ;  /* 0x000000be24247208 */ /* 0x000fe40004800000 */
[----:B------:R-:W-:Y:S02]  /*123d70*/  FSEL R37, R37, R191, !P1 ;  /* 0x000000bf25257208 */ /* 0x000fe40004800000 */
[----:B------:R-:W-:Y:S02]  /*123d80*/  FSEL R124, R124, R192, !P1 ;  /* 0x000000c07c7c7208 */ /* 0x000fe40004800000 */
[----:B------:R-:W-:-:S07]  /*123d90*/  FSEL R125, R125, R193, !P1 ;  /* 0x000000c17d7d7208 */ /* 0x000fce0004800000 */
.L_x_5738:
[----:B------:R-:W-:Y:S05]  /*123da0*/  BSYNC.RECONVERGENT B0 ;  /* 0x0000000000007941 */ /* 0x000fea0003800200 */
.L_x_5737:
        /* <DEDUP_REMOVED lines=46> */
.L_x_5746:
[----:B------:R-:W-:Y:S05]  /*124090*/  BSYNC.RECONVERGENT B3 ;  /* 0x0000000000037941 */ /* 0x000fea0003800200 */
.L_x_5745:
        /* <DEDUP_REMOVED lines=37> */
.L_x_5748:
[----:B------:R-:W-:Y:S05]  /*1242f0*/  BSYNC.RECONVERGENT B3 ;  /* 0x0000000000037941 */ /* 0x000fea0003800200 */
.L_x_5747:
[----:B------:R-:W-:-:S06]  /*124300*/  DSETP.GEU.AND P0, PT, R176, R36, PT ;  /* 0x00000024b000722a */ /* 0x000fcc0003f0e000 */
[----:B------:R-:W-:Y:S02]  /*124310*/  FSEL R188, R188, R126, !P0 ;  /* 0x0000007ebcbc7208 */ /* 0x000fe40004000000 */
[----:B------:R-:W-:Y:S02]  /*124320*/  FSEL R189, R189, R127, !P0 ;  /* 0x0000007fbdbd7208 */ /* 0x000fe40004000000 */
[----:B------:R-:W-:Y:S02]  /*124330*/  FSEL R192, R192, R124, !P0 ;  /* 0x0000007cc0c07208 */ /* 0x000fe40004000000 */
[----:B------:R-:W-:Y:S02]  /*124340*/  FSEL R193, R193, R125, !P0 ;  /* 0x0000007dc1c17208 */ /* 0x000fe40004000000 */
[----:B------:R-:W-:Y:S02]  /*124350*/  FSEL R36, R36, R176, !P0 ;  /* 0x000000b024247208 */ /* 0x000fe40004000000 */
[----:B------:R-:W-:-:S07]  /*124360*/  FSEL R37, R37, R177, !P0 ;  /* 0x000000b125257208 */ /* 0x000fce0004000000 */
.L_x_5744:
[----:B------:R-:W-:Y:S05]  /*124370*/  BSYNC.RECONVERGENT B0 ;  /* 0x0000000000007941 */ /* 0x000fea0003800200 */
.L_x_5743:
        /* <DEDUP_REMOVED lines=48> */
.L_x_5752:
[----:B------:R-:W-:Y:S05]  /*124680*/  BSYNC.RECONVERGENT B3 ;  /* 0x0000000000037941 */ /* 0x000fea0003800200 */
.L_x_5751:
        /* <DEDUP_REMOVED lines=35> */
.L_x_5754:
[----:B------:R-:W-:Y:S05]  /*1248c0*/  BSYNC.RECONVERGENT B3 ;  /* 0x0000000000037941 */ /* 0x000fea0003800200 */
.L_x_5753:
[----:B------:R-:W-:-:S06]  /*1248d0*/  DSETP.GEU.AND P0, PT, R174, R36, PT ;  /* 0x00000024ae00722a */ /* 0x000fcc0003f0e000 */
[----:B------:R-:W-:Y:S02]  /*1248e0*/  FSEL R124, R124, R188, !P0 ;  /* 0x000000bc7c7c7208 */ /* 0x000fe40004000000 */
[----:B------:R-:W-:Y:S02]  /*1248f0*/  FSEL R125, R125, R189, !P0 ;  /* 0x000000bd7d7d7208 */ /* 0x000fe40004000000 */
[----:B------:R-:W-:Y:S02]  /*124900*/  FSEL R126, R126, R192, !P0 ;  /* 0x000000c07e7e7208 */ /* 0x000fe40004000000 */
[----:B------:R-:W-:Y:S02]  /*124910*/  FSEL R127, R127, R193, !P0 ;  /* 0x000000c17f7f7208 */ /* 0x000fe40004000000 */
[----:B------:R-:W-:Y:S02]  /*124920*/  FSEL R36, R36, R174, !P0 ;  /* 0x000000ae24247208 */ /* 0x000fe40004000000 */
[----:B------:R-:W-:-:S07]  /*124930*/  FSEL R37, R37, R175, !P0 ;  /* 0x000000af25257208 */ /* 0x000fce0004000000 */
.L_x_5750:
[----:B------:R-:W-:Y:S05]  /*124940*/  BSYNC.RECONVERGENT B0 ;  /* 0x0000000000007941 */ /* 0x000fea0003800200 */
.L_x_5749:
        /* <DEDUP_REMOVED lines=34> */
.L_x_5756:
[----:B------:R-:W-:Y:S05]  /*124b70*/  BSYNC.RECONVERGENT B0 ;  /* 0x0000000000007941 */ /* 0x000fea0003800200 */
.L_x_5755:
[----:B------:R-:W-:-:S06]  /*124b80*/  DSETP.GEU.AND P0, PT, R36, R174, PT ;  /* 0x000000ae2400722a */ /* 0x000fcc0003f0e000 */
[----:B------:R-:W-:Y:S02]  /*124b90*/  FSEL R184, R184, R126, !P0 ;  /* 0x0000007eb8b87208 */ /* 0x000fe40004000000 */
[----:B------:R-:W-:Y:S02]  /*124ba0*/  FSEL R186, R186, R124, !P0 ;  /* 0x0000007cbaba7208 */ /* 0x000fe40004000000 */
[----:B------:R-:W-:Y:S02]  /*124bb0*/  FSEL R126, R185, R127, !P0 ;  /* 0x0000007fb97e7208 */ /* 0x000fe40004000000 */
[----:B------:R-:W-:-:S03]  /*124bc0*/  FSEL R124, R187, R125, !P0 ;  /* 0x0000007dbb7c7208 */ /* 0x000fc60004000000 */
[----:B------:R-:W-:Y:S02]  /*124bd0*/  IMAD.MOV.U32 R185, RZ, RZ, R126 ;  /* 0x000000ffffb97224 */ /* 0x000fe400078e007e */
[----:B------:R-:W-:-:S07]  /*124be0*/  IMAD.MOV.U32 R187, RZ, RZ, R124 ;  /* 0x000000ffffbb7224 */ /* 0x000fce00078e007c */
.L_x_5736:
[----:B------:R-:W-:Y:S05]  /*124bf0*/  BSYNC.RECONVERGENT B1 ;  /* 0x0000000000017941 */ /* 0x000fea0003800200 */
.L_x_5735:
        /* <DEDUP_REMOVED lines=43> */
.L_x_5758:
[----:B------:R-:W-:Y:S05]  /*124eb0*/  BSYNC.RECONVERGENT B0 ;  /* 0x0000000000007941 */ /* 0x000fea0003800200 */
.L_x_5757:
        /* <DEDUP_REMOVED lines=13> */
.L_x_5734:
[----:B------:R-:W-:Y:S05]  /*124f90*/  BSYNC.RECONVERGENT B2 ;  /* 0x0000000000027941 */ /* 0x000fea0003800200 */
.L_x_5733:
        /* <DEDUP_REMOVED lines=15> */
[----:B----4-:R-:W-:-:S04]  /*125090*/  PRMT R128, R179, 0x8880, RZ ;  /* 0x00008880b3807816 */ /* 0x010fc800000000ff */
[----:B------:R-:W-:-:S04]  /*1250a0*/  IADD3 R121, PT, PT, R128, R121, RZ ;  /* 0x0000007980797210 */ /* 0x000fc80007ffe0ff */
        /* <DEDUP_REMOVED lines=100> */
.L_x_5765:
[----:B------:R-:W-:Y:S05]  /*1256f0*/  BSYNC.RECONVERGENT B2 ;  /* 0x0000000000027941 */ /* 0x000fea0003800200 */
.L_x_5764:
        /* <DEDUP_REMOVED lines=33> */
.L_x_5767:
[----:B------:R-:W-:Y:S05]  /*125910*/  BSYNC.RECONVERGENT B2 ;  /* 0x0000000000027941 */ /* 0x000fea0003800200 */
.L_x_5766:
[----:B------:R-:W-:-:S06]  /*125920*/  DSETP.GEU.AND P2, PT, R190, R38, PT ;  /* 0x00000026be00722a */ /* 0x000fcc0003f4e000 */
[----:B------:R-:W-:Y:S02]  /*125930*/  FSEL R182, R182, R188, !P2 ;  /* 0x000000bcb6b67208 */ /* 0x000fe40005000000 */
[----:B------:R-:W-:Y:S02]  /*125940*/  FSEL R183, R183, R189, !P2 ;  /* 0x000000bdb7b77208 */ /* 0x000fe40005000000 */
[----:B------:R-:W-:Y:S02]  /*125950*/  FSEL R38, R38, R190, !P2 ;  /* 0x000000be26267208 */ /* 0x000fe40005000000 */
[----:B------:R-:W-:Y:S02]  /*125960*/  FSEL R39, R39, R191, !P2 ;  /* 0x000000bf27277208 */ /* 0x000fe40005000000 */
[----:B------:R-:W-:Y:S02]  /*125970*/  FSEL R184, R184, R186, !P2 ;  /* 0x000000bab8b87208 */ /* 0x000fe40005000000 */
[----:B------:R-:W-:-:S07]  /*125980*/  FSEL R185, R185, R187, !P2 ;  /* 0x000000bbb9b97208 */ /* 0x000fce0005000000 */
.L_x_5763:
[----:B------:R-:W-:Y:S05]  /*125990*/  BSYNC.RECONVERGENT B0 ;  /* 0x0000000000007941 */ /* 0x000fea0003800200 */
.L_x_5762:
        /* <DEDUP_REMOVED lines=46> */
.L_x_5771:
[----:B------:R-:W-:Y:S05]  /*125c80*/  BSYNC.RECONVERGENT B2 ;  /* 0x0000000000027941 */ /* 0x000fea0003800200 */
.L_x_5770:
        /* <DEDUP_REMOVED lines=35> */
.L_x_5773:
[----:B------:R-:W-:Y:S05]  /*125ec0*/  BSYNC.RECONVERGENT B2 ;  /* 0x0000000000027941 */ /* 0x000fea0003800200 */
.L_x_5772:
[----:B------:R-:W-:-:S06]  /*125ed0*/  DSETP.GEU.AND P1, PT, R174, R38, PT ;  /* 0x00000026ae00722a */ /* 0x000fcc0003f2e000 */
[----:B------:R-:W-:Y:S02]  /*125ee0*/  FSEL R188, R188, R182, !P1 ;  /* 0x000000b6bcbc7208 */ /* 0x000fe40004800000 */
[----:B------:R-:W-:Y:S02]  /*125ef0*/  FSEL R189, R189, R183, !P1 ;  /* 0x000000b7bdbd7208 */ /* 0x000fe40004800000 */
[----:B------:R-:W-:Y:S02]  /*125f00*/  FSEL R186, R186, R184, !P1 ;  /* 0x000000b8baba7208 */ /* 0x000fe40004800000 */
[----:B------:R-:W-:Y:S02]  /*125f10*/  FSEL R187, R187, R185, !P1 ;  /* 0x000000b9bbbb7208 */ /* 0x000fe40004800000 */
[----:B------:R-:W-:Y:S02]  /*125f20*/  FSEL R38, R38, R174, !P1 ;  /* 0x000000ae26267208 */ /* 0x000fe40004800000 */
[----:B------:R-:W-:-:S07]  /*125f30*/  FSEL R39, R39, R175, !P1 ;  /* 0x000000af27277208 */ /* 0x000fce0004800000 */
.L_x_5769:
[----:B------:R-:W-:Y:S05]  /*125f40*/  BSYNC.RECONVERGENT B0 ;  /* 0x0000000000007941 */ /* 0x000fea0003800200 */
.L_x_5768:
[----:B------:R-:W2:Y:S01]  /*125f50*/  LDG.E.64 R176, desc[UR6][R130.64+0x59d8] ;  /* 0x0059d80682b07981 */ /* 0x000ea2000c1e1b00 */
[----:B------:R-:W-:Y:S01]  /*125f60*/  IMAD.MOV.U32 R174, RZ, RZ, -0x800000 ;  /* 0xff800000ffae7424 */ /* 0x000fe200078e00ff */
[----:B------:R-:W-:Y:S01]  /*125f70*/  MOV R175, 0x41cdcd64 ;  /* 0x41cdcd6400af7802 */ /* 0x000fe20000000f00 */
        /* <DEDUP_REMOVED lines=45> */
.L_x_5777:
[----:B------:R-:W-:Y:S05]  /*126250*/  BSYNC.RECONVERGENT B2 ;  /* 0x0000000000027941 */ /* 0x000fea0003800200 */
.L_x_5776:
        /* <DEDUP_REMOVED lines=37> */
.L_x_5779:
[----:B------:R-:W-:Y:S05]  /*1264b0*/  BSYNC.RECONVERGENT B2 ;  /* 0x0000000000027941 */ /* 0x000fea0003800200 */
.L_x_5778:
[----:B------:R-:W-:-:S06]  /*1264c0*/  DSETP.GEU.AND P1, PT, R176, R38, PT ;  /* 0x00000026b000722a */ /* 0x000fcc0003f2e000 */
[----:B------:R-:W-:Y:S02]  /*1264d0*/  FSEL R128, R128, R188, !P1 ;  /* 0x000000bc80807208 */ /* 0x000fe40004800000 */
[----:B------:R-:W-:Y:S02]  /*1264e0*/  FSEL R129, R129, R189, !P1 ;  /* 0x000000bd81817208 */ /* 0x000fe40004800000 */
[----:B------:R-:W-:Y:S02]  /*1264f0*/  FSEL R120, R120, R186, !P1 ;  /* 0x000000ba78787208 */ /* 0x000fe40004800000 */
[----:B------:R-:W-:Y:S02]  /*126500*/  FSEL R121, R121, R187, !P1 ;  /* 0x000000bb79797208 */ /* 0x000fe40004800000 */
[----:B------:R-:W-:Y:S02]  /*126510*/  FSEL R38, R38, R176, !P1 ;  /* 0x000000b026267208 */ /* 0x000fe40004800000 */
[----:B------:R-:W-:-:S07]  /*126520*/  FSEL R39, R39, R177, !P1 ;  /* 0x000000b127277208 */ /* 0x000fce0004800000 */
.L_x_5775:
[----:B------:R-:W-:Y:S05]  /*126530*/  BSYNC.RECONVERGENT B0 ;  /* 0x0000000000007941 */ /* 0x000fea0003800200 */
.L_x_5774:
        /* <DEDUP_REMOVED lines=36> */
.L_x_5781:
[----:B------:R-:W-:Y:S05]  /*126780*/  BSYNC.RECONVERGENT B0 ;  /* 0x0000000000007941 */ /* 0x000fea0003800200 */
.L_x_5780:
[----:B------:R-:W-:-:S06]  /*126790*/  DSETP.GEU.AND P1, PT, R38, R176, PT ;  /* 0x000000b02600722a */ /* 0x000fcc0003f2e000 */
[----:B------:R-:W-:Y:S02]  /*1267a0*/  FSEL R124, R124, R120, !P1 ;  /* 0x000000787c7c7208 */ /* 0x000fe40004800000 */
[----:B------:R-:W-:Y:S02]  /*1267b0*/  FSEL R120, R125, R121, !P1 ;  /* 0x000000797d787208 */ /* 0x000fe40004800000 */
[----:B------:R-:W-:Y:S02]  /*1267c0*/  FSEL R126, R126, R128, !P1 ;  /* 0x000000807e7e7208 */ /* 0x000fe40004800000 */
[----:B------:R-:W-:Y:S01]  /*1267d0*/  FSEL R127, R127, R129, !P1 ;  /* 0x000000817f7f7208 */ /* 0x000fe20004800000 */
[----:B------:R-:W-:-:S07]  /*1267e0*/  IMAD.MOV.U32 R125, RZ, RZ, R120 ;  /* 0x000000ffff7d7224 */ /* 0x000fce00078e0078 */
.L_x_5761:
[----:B------:R-:W-:Y:S05]  /*1267f0*/  BSYNC.RECONVERGENT B1 ;  /* 0x0000000000017941 */ /* 0x000fea0003800200 */
.L_x_5760:
        /* <DEDUP_REMOVED lines=12> */
.L_x_5786:
        /* <DEDUP_REMOVED lines=9> */
.L_x_5785:
[----:B------:R-:W-:Y:S05]  /*126950*/  BSYNC.RECONVERGENT B1 ;  /* 0x0000000000017941 */ /* 0x000fea0003800200 */
.L_x_5784:
        /* <DEDUP_REMOVED lines=24> */
.L_x_5783:
[----:B------:R-:W-:Y:S05]  /*126ae0*/  BSYNC.RECONVERGENT B0 ;  /* 0x0000000000007941 */ /* 0x000fea0003800200 */
.L_x_5782:
[----:B------:R-:W-:Y:S05]  /*126af0*/  BMOV.32.CLEAR RZ, B0 ;  /* 0x0000000000ff7355 */ /* 0x000fea0000100000 */
[----:B------:R-:W-:Y:S04]  /*126b00*/  BSSY.RECONVERGENT B0, `(.L_x_5787) ;  /* 0x0000044000007945 */ /* 0x000fe80003800200 */
[----:B------:R-:W-:Y:S05]  /*126b10*/  @!P3 BRA `(.L_x_5788) ;  /* 0x000000040008b947 */ /* 0x000fea0003800000 */
[C---:B------:R-:W-:Y:S01]  /*126b20*/  ISETP.GE.U32.AND P2, PT, R172.reuse, 0x10, PT ;  /* 0x00000010ac00780c */ /* 0x040fe20003f46070 */
[----:B------:R-:W-:Y:S01]  /*126b30*/  BSSY.RECONVERGENT B1, `(.L_x_5789) ;  /* 0x000001c000017945 */ /* 0x000fe20003800200 */
[----:B----4-:R-:W-:Y:S01]  /*126b40*/  LOP3.LUT R121, R172, 0xf, RZ, 0xc0, !PT ;  /* 0x0000000fac797812 */ /* 0x010fe200078ec0ff */
[----:B------:R-:W-:-:S03]  /*126b50*/  IMAD.MOV.U32 R120, RZ, RZ, RZ ;  /* 0x000000ffff787224 */ /* 0x000fc600078e00ff */
[----:B------:R-:W-:-:S07]  /*126b60*/  ISETP.NE.AND P3, PT, R121, RZ, PT ;  /* 0x000000ff7900720c */ /* 0x000fce0003f65270 */
[----:B------:R-:W-:Y:S06]  /*126b70*/  @!P2 BRA `(.L_x_5790) ;  /* 0x00000000005ca947 */ /* 0x000fec0003800000 */
[----:B------:R-:W-:Y:S01]  /*126b80*/  LOP3.LUT R120, R172, 0x7ffffff0, RZ, 0xc0, !PT ;  /* 0x7ffffff0ac787812 */ /* 0x000fe200078ec0ff */
[----:B------:R-:W-:-:S07]  /*126b90*/  IMAD.MOV.U32 R128, RZ, RZ, RZ ;  /* 0x000000ffff807224 */ /* 0x000fce00078e00ff */
.L_x_5791:
[----:B--2-4-:R-:W-:-:S04]  /*126ba0*/  VIADD R129, R1, 0x2774 ;  /* 0x0000277401817836 */ /* 0x014fc80000000000 */
        /* <DEDUP_REMOVED lines=20> */
.L_x_5790:
[----:B------:R-:W-:Y:S05]  /*126cf0*/  BSYNC.RECONVERGENT B1 ;  /* 0x0000000000017941 */ /* 0x000fea0003800200 */
.L_x_5789:
        /* <DEDUP_REMOVED lines=17> */
.L_x_5793:
[----:B------:R-:W-:Y:S05]  /*126e10*/  BSYNC.RECONVERGENT B1 ;  /* 0x0000000000017941 */ /* 0x000fea0003800200 */
.L_x_5792:
        /* <DEDUP_REMOVED lines=18> */
.L_x_5788:
[----:B------:R-:W-:Y:S05]  /*126f40*/  BSYNC.RECONVERGENT B0 ;  /* 0x0000000000007941 */ /* 0x000fea0003800200 */
.L_x_5787:
        /* <DEDUP_REMOVED lines=20> */
.L_x_5843:
        /* <DEDUP_REMOVED lines=17> */
[----:B--2---:R-:W-:-:S04]  /*1271a0*/  IADD3 R130, PT, PT, -R130, UR9, RZ ;  /* 0x0000000982827c10 */ /* 0x004fc8000fffe1ff */
[----:B------:R-:W-:Y:S01]  /*1271b0*/  LEA R120, R120, R130, 0x3 ;  /* 0x0000008278787211 */ /* 0x000fe200078e18ff */
[----:B----4-:R-:W-:Y:S02]  /*1271c0*/  IMAD.MOV.U32 R129, RZ, RZ, 0x7ff00000 ;  /* 0x7ff00000ff817424 */ /* 0x010fe400078e00ff */
[----:B------:R-:W-:-:S03]  /*1271d0*/  IMAD.MOV.U32 R121, RZ, RZ, -0x40100000 ;  /* 0xbff00000ff797424 */ /* 0x000fc600078e00ff */
[----:B------:R2:W-:Y:S02]  /*1271e0*/  STL.64 [R120], R128 ;  /* 0x0000008078007387 */ /* 0x0005e40000100a00 */
[----:B--2---:R-:W-:Y:S01]  /*1271f0*/  IMAD.MOV.U32 R120, RZ, RZ, 0x0 ;  /* 0x00000000ff787424 */ /* 0x004fe200078e00ff */
[----:B------:R-:W-:Y:S06]  /*127200*/  BRA `(.L_x_5799) ;  /* 0x0000001400b47947 */ /* 0x000fec0003800000 */
.L_x_5798:
        /* <DEDUP_REMOVED lines=88> */
.L_x_5804:
[----:B------:R-:W-:Y:S05]  /*127790*/  BSYNC.RECONVERGENT B2 ;  /* 0x0000000000027941 */ /* 0x000fea0003800200 */
.L_x_5803:
        /* <DEDUP_REMOVED lines=32> */
.L_x_5807:
[----:B------:R-:W-:Y:S05]  /*1279a0*/  BSYNC.RECONVERGENT B2 ;  /* 0x0000000000027941 */ /* 0x000fea0003800200 */
.L_x_5806:
        /* <DEDUP_REMOVED lines=13> */
.L_x_5802:
        /* <DEDUP_REMOVED lines=38> */
.L_x_5809:
[----:B------:R-:W-:Y:S05]  /*127ce0*/  BSYNC.RECONVERGENT B2 ;  /* 0x0000000000027941 */ /* 0x000fea0003800200 */
.L_x_5808:
        /* <DEDUP_REMOVED lines=34> */
.L_x_5811:
[----:B------:R-:W-:Y:S05]  /*127f10*/  BSYNC.RECONVERGENT B2 ;  /* 0x0000000000027941 */ /* 0x000fea0003800200 */
.L_x_5810:
        /* <DEDUP_REMOVED lines=13> */
.L_x_5801:
        /* <DEDUP_REMOVED lines=51> */
.L_x_5813:
[----:B------:R-:W-:Y:S05]  /*128320*/  BSYNC.RECONVERGENT B2 ;  /* 0x0000000000027941 */ /* 0x000fea0003800200 */
.L_x_5812:
        /* <DEDUP_REMOVED lines=34> */
.L_x_5815:
[----:B------:R-:W-:Y:S05]  /*128550*/  BSYNC.RECONVERGENT B2 ;  /* 0x0000000000027941 */ /* 0x000fea0003800200 */
.L_x_5814:
        /* <DEDUP_REMOVED lines=11> */
[----:B------:R-:W-:-:S07]  /*128610*/  MOV R185, R182 ;  /* 0x000000b600b97202 */ /* 0x000fce0000000f00 */
.L_x_5805:
[----:B------:R-:W-:Y:S05]  /*128620*/  BSYNC.RECONVERGENT B0 ;  /* 0x0000000000007941 */ /* 0x000fea0003800200 */
.L_x_5800:
        /* <DEDUP_REMOVED lines=36> */
.L_x_5817:
[----:B------:R-:W-:Y:S05]  /*128870*/  BSYNC.RECONVERGENT B0 ;  /* 0x0000000000007941 */ /* 0x000fea0003800200 */
.L_x_5816:
[----:B------:R-:W2:Y:S02]  /*128880*/  LDL.64 R130, [R1+0x7d50] ;  /* 0x007d500001827983 */ /* 0x000ea40000100a00 */
[----:B--2---:R-:W-:-:S06]  /*128890*/  DSETP.GEU.AND P2, PT, R130, R176, PT ;  /* 0x000000b08200722a */ /* 0x004fcc0003f4e000 */
[----:B------:R-:W-:Y:S02]  /*1288a0*/  FSEL R128, R128, R186, !P2 ;  /* 0x000000ba80807208 */ /* 0x000fe40005000000 */
[----:B------:R-:W-:Y:S02]  /*1288b0*/  FSEL R129, R129, R187, !P2 ;  /* 0x000000bb81817208 */ /* 0x000fe40005000000 */
[----:B------:R-:W-:Y:S02]  /*1288c0*/  FSEL R120, R120, R184, !P2 ;  /* 0x000000b878787208 */ /* 0x000fe40005000000 */
[----:B------:R-:W-:-:S07]  /*1288d0*/  FSEL R121, R121, R185, !P2 ;  /* 0x000000b979797208 */ /* 0x000fce0005000000 */
.L_x_5799:
[----:B------:R-:W-:Y:S05]  /*1288e0*/  BSYNC.RECONVERGENT B1 ;  /* 0x0000000000017941 */ /* 0x000fea0003800200 */
.L_x_5797:
        /* <DEDUP_REMOVED lines=20> */
[----:B------:R-:W-:Y:S02]  /*128a30*/  FSEL R185, |R182|, |R177|, P3 ;  /* 0x400000b1b6b97208 */ /* 0x000fe40001800200 */
[----:B------:R-:W-:Y:S02]  /*128a40*/  @P4 LOP3.LUT R185, R177, 0x80000, RZ, 0xfc, !PT ;  /* 0x00080000b1b94812 */ /* 0x000fe400078efcff */
[----:B------:R-:W-:-:S03]  /*128a50*/  MOV R182, 0xff800000 ;  /* 0xff80000000b67802 */ /* 0x000fc60000000f00 */
        /* <DEDUP_REMOVED lines=21> */
.L_x_5819:
[----:B------:R-:W-:Y:S05]  /*128bb0*/  BSYNC.RELIABLE B0 ;  /* 0x0000000000007941 */ /* 0x000fea0003800100 */
.L_x_5818:
        /* <DEDUP_REMOVED lines=47> */
.L_x_5822:
[----:B------:R-:W-:Y:S05]  /*128eb0*/  BSYNC.RECONVERGENT B0 ;  /* 0x0000000000007941 */ /* 0x000fea0003800200 */
.L_x_5821:
[----:B------:R-:W-:Y:S04]  /*128ec0*/  BSSY.RECONVERGENT B2, `(.L_x_5823) ;  /* 0x000016c000027945 */ /* 0x000fe80003800200 */
[----:B------:R-:W-:Y:S05]  /*128ed0*/  @!P2 BRA `(.L_x_5824) ;  /* 0x0000001400a8a947 */ /* 0x000fea0003800000 */
[----:B------:R-:W-:-:S07]  /*128ee0*/  IMAD.MOV.U32 R195, RZ, RZ, 0x3 ;  /* 0x00000003ffc37424 */ /* 0x000fce00078e00ff */
.L_x_5842:
        /* <DEDUP_REMOVED lines=22> */
[C---:B------:R-:W-:Y:S02]  /*129050*/  IMAD.IADD R199, R1.reuse, 0x1, R123 ;  /* 0x0000000101c77824 */ /* 0x040fe400078e027b */
[----:B------:R-:W-:Y:S02]  /*129060*/  IMAD.IADD R202, R1, 0x1, R122 ;  /* 0x0000000101ca7824 */ /* 0x000fe400078e027a */
        /* <DEDUP_REMOVED lines=8> */
.L_x_5841:
        /* <DEDUP_REMOVED lines=31> */
[----:B------:R-:W-:-:S05]  /*1292e0*/  VIADD R196, R188, 0xffffffff ;  /* 0xffffffffbcc47836 */ /* 0x000fca0000000000 */
[C---:B------:R-:W-:Y:S01]  /*1292f0*/  LEA R197, R196.reuse, R204, 0x3 ;  /* 0x000000ccc4c57211 */ /* 0x040fe200078e18ff */
        /* <DEDUP_REMOVED lines=40> */
.L_x_5829:
        /* <DEDUP_REMOVED lines=72> */
.L_x_5832:
[----:B------:R-:W-:Y:S05]  /*129a00*/  BSYNC.RECONVERGENT B5 ;  /* 0x0000000000057941 */ /* 0x000fea0003800200 */
.L_x_5831:
        /* <DEDUP_REMOVED lines=26> */
.L_x_5834:
[----:B------:R-:W-:Y:S05]  /*129bb0*/  BSYNC.RECONVERGENT B5 ;  /* 0x0000000000057941 */ /* 0x000fea0003800200 */
.L_x_5833:
[----:B------:R-:W-:-:S06]  /*129bc0*/  DSETP.GE.AND P2, PT, R120, R176, PT ;  /* 0x000000b07800722a */ /* 0x000fcc0003f46000 */
[----:B------:R-:W-:Y:S02]  /*129bd0*/  FSEL R120, R188, RZ, P2 ;  /* 0x000000ffbc787208 */ /* 0x000fe40001000000 */
[----:B------:R-:W-:Y:S02]  /*129be0*/  FSEL R121, R189, +QNAN , P2 ;  /* 0x7ff00000bd797808 */ /* 0x000fe40001000000 */
[----:B------:R-:W-:Y:S02]  /*129bf0*/  FSEL R176, R186, RZ, P2 ;  /* 0x000000ffbab07208 */ /* 0x000fe40001000000 */
[----:B------:R-:W-:Y:S01]  /*129c00*/  FSEL R177, R187, -1.875, P2 ;  /* 0xbff00000bbb17808 */ /* 0x000fe20001000000 */
[----:B------:R-:W-:Y:S06]  /*129c10*/  BRA `(.L_x_5830) ;  /* 0x0000000400747947 */ /* 0x000fec0003800000 */
.L_x_5828:
        /* <DEDUP_REMOVED lines=19> */
[----:B------:R-:W-:-:S03]  /*129d50*/  LEA R176, P2, R120, UR10, 0x3 ;  /* 0x0000000a78b07c11 */ /* 0x000fc6000f8418ff */
[----:B------:R-:W2:Y:S01]  /*129d60*/  LDG.E.64 R188, desc[UR6][R190.64+0xb248] ;  /* 0x00b24806bebc7981 */ /* 0x000ea2000c1e1b00 */
[----:B------:R-:W-:Y:S02]  /*129d70*/  IADD3 R173, PT, PT, R194, -0x1, RZ ;  /* 0xffffffffc2ad7810 */ /* 0x000fe40007ffe0ff */
[----:B------:R-:W-:Y:S02]  /*129d80*/  LEA.HI.X R177, R120, UR11, R121, 0x3, P2 ;  /* 0x0000000b78b17c11 */ /* 0x000fe400090f1c79 */
        /* <DEDUP_REMOVED lines=24> */
.L_x_5835:
        /* <DEDUP_REMOVED lines=27> */
.L_x_5837:
[----:B------:R-:W-:Y:S05]  /*12a0c0*/  BSYNC.RECONVERGENT B5 ;  /* 0x0000000000057941 */ /* 0x000fea0003800200 */
.L_x_5836:
        /* <DEDUP_REMOVED lines=18> */
.L_x_5830:
[----:B------:R-:W-:Y:S05]  /*12a1f0*/  BSYNC.RECONVERGENT B0 ;  /* 0x0000000000007941 */ /* 0x000fea0003800200 */
.L_x_5827:
        /* <DEDUP_REMOVED lines=21> */
[----:B------:R-:W-:-:S05]  /*12a350*/  MOV R173, R175 ;  /* 0x000000af00ad7202 */ /* 0x000fca0000000f00 */
        /* <DEDUP_REMOVED lines=11> */
.L_x_5839:
[----:B------:R-:W-:-:S13]  /*12a410*/  ISETP.GT.AND P2, PT, R194, 0x1, PT ;  /* 0x00000001c200780c */ /* 0x000fda0003f44270 */
[----:B------:R-:W-:Y:S05]  /*12a420*/  @!P2 BREAK.RELIABLE B0 ;  /* 0x000000000000a942 */ /* 0x000fea0003800100 */
[----:B------:R-:W-:Y:S05]  /*12a430*/  @!P2 BRA `(.L_x_5826) ;  /* 0x000000000040a947 */ /* 0x000fea0003800000 */
[----:B------:R-:W-:Y:S05]  /*12a440*/  BSYNC.RELIABLE B0 ;  /* 0x0000000000007941 */ /* 0x000fea0003800100 */
.L_x_5838:
[----:B------:R-:W-:Y:S02]  /*12a450*/  VIADD R193, R193, 0x1 ;  /* 0x00000001c1c17836 */ /* 0x000fe40000000000 */
[----:B------:R-:W-:-:S03]  /*12a460*/  VIADD R194, R194, 0xffffffff ;  /* 0xffffffffc2c27836 */ /* 0x000fc60000000000 */
[----:B------:R-:W-:-:S13]  /*12a470*/  ISETP.GE.AND P2, PT, R193, R123, PT ;  /* 0x0000007bc100720c */ /* 0x000fda0003f46270 */
[----:B------:R-:W-:Y:S05]  /*12a480*/  @!P2 BRA `(.L_x_5841) ;  /* 0xffffffec0018a947 */ /* 0x000fea000383ffff */
[----:B------:R-:W-:Y:S05]  /*12a490*/  BRA `(.L_x_5826) ;  /* 0x0000000000287947 */ /* 0x000fea0003800000 */
.L_x_5840:
        /* <DEDUP_REMOVED lines=10> */
.L_x_5826:
[----:B------:R-:W-:Y:S05]  /*12a540*/  BSYNC.RECONVERGENT B1 ;  /* 0x0000000000017941 */ /* 0x000fea0003800200 */
.L_x_5825:
[C---:B------:R-:W-:Y:S01]  /*12a550*/  ISETP.LT.U32.AND P2, PT, R195.reuse, 0x20, PT ;  /* 0x00000020c300780c */ /* 0x040fe20003f41070 */
[----:B------:R-:W-:-:S12]  /*12a560*/  VIADD R195, R195, 0x1 ;  /* 0x00000001c3c37836 */ /* 0x000fd80000000000 */
[----:B------:R-:W-:Y:S05]  /*12a570*/  @P3 BRA P2, `(.L_x_5842) ;  /* 0xffffffe8005c3947 */ /* 0x000fea000103ffff */
.L_x_5824:
[----:B------:R-:W-:Y:S05]  /*12a580*/  BSYNC.RECONVERGENT B2 ;  /* 0x0000000000027941 */ /* 0x000fea0003800200 */
.L_x_5823:
[----:B------:R-:W-:-:S06]  /*12a590*/  IMAD.IADD R193, R1, 0x1, R123 ;  /* 0x0000000101c17824 */ /* 0x000fcc00078e027b */
[----:B------:R-:W5:Y:S01]  /*12a5a0*/  LDL.U8 R193, [R193+0x27f3] ;  /* 0x0027f300c1c17983 */ /* 0x000f620000100000 */
[----:B------:R-:W-:Y:S05]  /*12a5b0*/  BRA `(.L_x_5843) ;  /* 0xffffffc800b47947 */ /* 0x000fea000383ffff */
.L_x_5820:
[----:B------:R-:W-:Y:S05]  /*12a5c0*/  BSYNC.RECONVERGENT B3 ;  /* 0x0000000000037941 */ /* 0x000fea0003800200 */
.L_x_5796:
        /* <DEDUP_REMOVED lines=24> */
.L_x_5850:
[----:B------:R-:W-:-:S04]  /*12a750*/  VIADD R120, R1, 0x2710 ;  /* 0x0000271001787836 */ /* 0x000fc80000000000 */
[----:B------:R-:W-:-:S05]  /*12a760*/  IMAD R129, R179, 0x4, R120 ;  /* 0x00000004b3817824 */ /* 0x000fca00078e0278 */
[----:B------:R-:W2:Y:S04]  /*12a770*/  LDL.128 R124, [R129] ;  /* 0x00000000817c7983 */ /* 0x000ea80000100c00 */
[----:B------:R-:W4:Y:S01]  /*12a780*/  LDL.128 R120, [R129+0x10] ;  /* 0x0000100081787983 */ /* 0x000f220000100c00 */
[----:B--2---:R-:W-:Y:S01]  /*12a790*/  ISETP.GT.AND P1, PT, R124, RZ, PT ;  /* 0x000000ff7c00720c */ /* 0x004fe20003f24270 */
[----:B------:R-:W-:Y:S01]  /*12a7a0*/  VIADD R124, R128, 0x1 ;  /* 0x00000001807c7836 */ /* 0x000fe20000000000 */
[----:B------:R-:W-:Y:S02]  /*12a7b0*/  ISETP.GT.AND P2, PT, R125, RZ, PT ;  /* 0x000000ff7d00720c */ /* 0x000fe40003f44270 */
[----:B------:R-:W-:-:S09]  /*12a7c0*/  ISETP.GT.AND P3, PT, R126, RZ, PT ;  /* 0x000000ff7e00720c */ /* 0x000fd20003f64270 */
[----:B------:R-:W-:Y:S01]  /*12a7d0*/  @!P1 IMAD.MOV R124, RZ, RZ, R128 ;  /* 0x000000ffff7c9224 */ /* 0x000fe200078e0280 */
[----:B------:R-:W-:-:S03]  /*12a7e0*/  ISETP.GT.AND P1, PT, R127, RZ, PT ;  /* 0x000000ff7f00720c */ /* 0x000fc60003f24270 */
[----:B------:R-:W-:Y:S02]  /*12a7f0*/  VIADD R125, R124, 0x1 ;  /* 0x000000017c7d7836 */ /* 0x000fe40000000000 */
[----:B------:R-:W-:-:S04]  /*12a800*/  @!P2 IMAD.MOV R125, RZ, RZ, R124 ;  /* 0x000000ffff7da224 */ /* 0x000fc800078e027c */
[----:B------:R-:W-:Y:S02]  /*12a810*/  VIADD R124, R125, 0x1 ;  /* 0x000000017d7c7836 */ /* 0x000fe40000000000 */
[----:B------:R-:W-:-:S04]  /*12a820*/  @!P3 IMAD.MOV R124, RZ, RZ, R125 ;  /* 0x000000ffff7cb224 */ /* 0x000fc800078e027d */
[----:B------:R-:W-:Y:S02]  /*12a830*/  VIADD R183, R124, 0x1 ;  /* 0x000000017cb77836 */ /* 0x000fe40000000000 */
[----:B------:R-:W-:Y:S02]  /*12a840*/  @!P1 IMAD.MOV R183, RZ, RZ, R124 ;  /* 0x000000ffffb79224 */ /* 0x000fe400078e027c */
[----:B------:R-:W2:Y:S04]  /*12a850*/  LDL.128 R124, [R129+0x20] ;  /* 0x00002000817c7983 */ /* 0x000ea80000100c00 */
[----:B------:R-:W5:Y:S01]  /*12a860*/  LDL.128 R128, [R129+0x30] ;  /* 0x0000300081807983 */ /* 0x000f620000100c00 */
[----:B----4-:R-:W-:Y:S02]  /*12a870*/  ISETP.GT.AND P1, PT, R120, RZ, PT ;  /* 0x000000ff7800720c */ /* 0x010fe40003f24270 */
[----:B------:R-:W-:Y:S01]  /*12a880*/  ISETP.GT.AND P2, PT, R121, RZ, PT ;  /* 0x000000ff7900720c */ /* 0x000fe20003f44270 */
[----:B------:R-:W-:-:S10]  /*12a890*/  VIADD R120, R183, 0x1 ;  /* 0x00000001b7787836 */ /* 0x000fd40000000000 */
        /* <DEDUP_REMOVED lines=8> */
[----:B------:R-:W-:-:S05]  /*12a920*/  @!P2 IMAD.MOV R121, RZ, RZ, R120 ;  /* 0x000000ffff79a224 */ /* 0x000fca00078e0278 */
[----:B------:R-:W-:Y:S01]  /*12a930*/  IADD3 R120, PT, PT, R121, 0x1, RZ ;  /* 0x0000000179787810 */ /* 0x000fe20007ffe0ff */
[----:B------:R-:W-:Y:S01]  /*12a940*/  VIADD R179, R179, 0x10 ;  /* 0x00000010b3b37836 */ /* 0x000fe20000000000 */
[----:B--2---:R-:W-:Y:S02]  /*12a950*/  ISETP.GT.AND P1, PT, R124, RZ, PT ;  /* 0x000000ff7c00720c */ /* 0x004fe40003f24270 */
        /* <DEDUP_REMOVED lines=17> */
[----:B------:R-:W-:Y:S01]  /*12aa70*/  VIADD R120, R121, 0x1 ;  /* 0x0000000179787836 */ /* 0x000fe20000000000 */
[----:B------:R-:W-:-:S03]  /*12aa80*/  ISETP.GT.AND P2, PT, R131, RZ, PT ;  /* 0x000000ff8300720c */ /* 0x000fc60003f44270 */
[----:B------:R-:W-:Y:S01]  /*12aa90*/  @!P1 IMAD.MOV R120, RZ, RZ, R121 ;  /* 0x000000ffff789224 */ /* 0x000fe200078e0279 */
[----:B------:R-:W-:-:S03]  /*12aaa0*/  ISETP.NE.AND P1, PT, R179, R173, PT ;  /* 0x000000adb300720c */ /* 0x000fc60003f25270 */
[----:B------:R-:W-:-:S06]  /*12aab0*/  VIADD R128, R120, 0x1 ;  /* 0x0000000178807836 */ /* 0x000fcc0000000000 */
[----:B------:R-:W-:-:S04]  /*12aac0*/  @!P2 IMAD.MOV R128, RZ, RZ, R120 ;  /* 0x000000ffff80a224 */ /* 0x000fc800078e0278 */
[----:B------:R-:W-:Y:S05]  /*12aad0*/  @P1 BRA `(.L_x_5850) ;  /* 0xfffffffc001c1947 */ /* 0x000fea000383ffff */
.L_x_5849:
[----:B------:R-:W-:Y:S05]  /*12aae0*/  BSYNC.RECONVERGENT B2 ;  /* 0x0000000000027941 */ /* 0x000fea0003800200 */
.L_x_5848:
        /* <DEDUP_REMOVED lines=35> */
.L_x_5852:
[----:B------:R-:W-:Y:S05]  /*12ad20*/  BSYNC.RECONVERGENT B2 ;  /* 0x0000000000027941 */ /* 0x000fea0003800200 */
.L_x_5851:
        /* <DEDUP_REMOVED lines=21> */
.L_x_5854:
[----:B------:R-:W-:Y:S05]  /*12ae80*/  BSYNC.RECONVERGENT B2 ;  /* 0x0000000000027941 */ /* 0x000fea0003800200 */
.L_x_5853:
        /* <DEDUP_REMOVED lines=19> */
.L_x_5847:
[----:B------:R-:W-:Y:S05]  /*12afc0*/  BSYNC.RECONVERGENT B1 ;  /* 0x0000000000017941 */ /* 0x000fea0003800200 */
.L_x_5846:
        /* <DEDUP_REMOVED lines=11> */
.L_x_5859:
        /* <DEDUP_REMOVED lines=16> */
[C---:B------:R-:W-:Y:S01]  /*12b180*/  VIADD R128, R131.reuse, 0x1 ;  /* 0x0000000183807836 */ /* 0x040fe20000000000 */
[----:B------:R-:W-:Y:S02]  /*12b190*/  @!P2 IADD3 R128, PT, PT, R131, RZ, RZ ;  /* 0x000000ff8380a210 */ /* 0x000fe40007ffe0ff */
        /* <DEDUP_REMOVED lines=51> */
.L_x_5858:
[----:B------:R-:W-:Y:S05]  /*12b4d0*/  BSYNC.RECONVERGENT B2 ;  /* 0x0000000000027941 */ /* 0x000fea0003800200 */
.L_x_5857:
        /* <DEDUP_REMOVED lines=32> */
[----:B------:R-:W-:-:S05]  /*12b6e0*/  @!P1 IMAD.MOV R122, RZ, RZ, R123 ;  /* 0x000000ffff7a9224 */ /* 0x000fca00078e027b */
[----:B------:R-:W-:-:S03]  /*12b6f0*/  IADD3 R123, PT, PT, R122, 0x1, RZ ;  /* 0x000000017a7b7810 */ /* 0x000fc60007ffe0ff */
[----:B------:R-:W-:-:S04]  /*12b700*/  @!P2 IMAD.MOV R123, RZ, RZ, R122 ;  /* 0x000000ffff7ba224 */ /* 0x000fc800078e027a */
[----:B------:R-:W-:Y:S01]  /*12b710*/  VIADD R122, R123, 0x1 ;  /* 0x000000017b7a7836 */ /* 0x000fe20000000000 */
[----:B--2---:R-:W-:Y:S02]  /*12b720*/  ISETP.GT.AND P1, PT, R127, RZ, PT ;  /* 0x000000ff7f00720c */ /* 0x004fe40003f24270 */
[----:B------:R-:W-:-:S11]  /*12b730*/  ISETP.GT.AND P2, PT, R129, RZ, PT ;  /* 0x000000ff8100720c */ /* 0x000fd60003f44270 */
[----:B------:R-:W-:-:S04]  /*12b740*/  @!P1 IMAD.MOV R122, RZ, RZ, R123 ;  /* 0x000000ffff7a9224 */ /* 0x000fc800078e027b */
[----:B------:R-:W-:Y:S02]  /*12b750*/  VIADD R128, R122, 0x1 ;  /* 0x000000017a807836 */ /* 0x000fe40000000000 */
[----:B------:R-:W-:-:S07]  /*12b760*/  @!P2 IMAD.MOV R128, RZ, RZ, R122 ;  /* 0x000000ffff80a224 */ /* 0x000fce00078e027a */
.L_x_5861:
[----:B------:R-:W-:Y:S05]  /*12b770*/  BSYNC.RECONVERGENT B2 ;  /* 0x0000000000027941 */ /* 0x000fea0003800200 */
.L_x_5860:
        /* <DEDUP_REMOVED lines=24> */
.L_x_5863:
[----:B------:R-:W-:Y:S05]  /*12b900*/  BSYNC.RECONVERGENT B2 ;  /* 0x0000000000027941 */ /* 0x000fea0003800200 */
.L_x_5862:
        /* <DEDUP_REMOVED lines=12> */
[----:B--2---:R-:W-:Y:S02]  /*12b9d0*/  ISETP.GT.AND P0, PT, R120, RZ, PT ;  /* 0x000000ff7800720c */ /* 0x004fe40003f04270 */
[----:B------:R-:W-:Y:S02]  /*12b9e0*/  IADD3 R120, PT, PT, R128, 0x1, RZ ;  /* 0x0000000180787810 */ /* 0x000fe40007ffe0ff */
[----:B----4-:R-:W-:-:S09]  /*12b9f0*/  ISETP.GT.OR P2, PT, R121, RZ, !P1 ;  /* 0x000000ff7900720c */ /* 0x010fd20004f44670 */
[----:B------:R-:W-:-:S04]  /*12ba00*/  @!P0 IMAD.MOV R120, RZ, RZ, R128 ;  /* 0x000000ffff788224 */ /* 0x000fc800078e0280 */
[----:B------:R-:W-:-:S04]  /*12ba10*/  IMAD.MOV.U32 R128, RZ, RZ, R120 ;  /* 0x000000ffff807224 */ /* 0x000fc800078e0078 */
[----:B------:R-:W-:Y:S02]  /*12ba20*/  @P1 VIADD R120, R128, 0x1 ;  /* 0x0000000180781836 */ /* 0x000fe40000000000 */
[----:B------:R-:W-:-:S04]  /*12ba30*/  @!P2 IMAD.MOV R120, RZ, RZ, R128 ;  /* 0x000000ffff78a224 */ /* 0x000fc800078e0280 */
[----:B------:R-:W-:-:S07]  /*12ba40*/  @P1 IMAD.MOV.U32 R128, RZ, RZ, R120 ;  /* 0x000000ffff801224 */ /* 0x000fce00078e0078 */
.L_x_5856:
[----:B------:R-:W-:Y:S05]  /*12ba50*/  BSYNC.RECONVERGENT B1 ;  /* 0x0000000000017941 */ /* 0x000fea0003800200 */
.L_x_5855:
        /* <DEDUP_REMOVED lines=36> */
.L_x_5865:
[----:B------:R-:W-:Y:S05]  /*12bca0*/  BSYNC.RECONVERGENT B1 ;  /* 0x0000000000017941 */ /* 0x000fea0003800200 */
.L_x_5864:
[----:B------:R-:W-:Y:S01]  /*12bcb0*/  UMOV UR10, 0x66666666 ;  /* 0x66666666000a7882 */ /* 0x000fe20000000000 */
[----:B------:R-:W-:Y:S01]  /*12bcc0*/  UMOV UR11, 0x40711266 ;  /* 0x40711266000b7882 */ /* 0x000fe20000000000 */
[----:B------:R-:W-:Y:S01]  /*12bcd0*/  IMAD.MOV.U32 R122, RZ, RZ, 0x0 ;  /* 0x00000000ff7a7424 */ /* 0x000fe200078e00ff */
[----:B------:R-:W-:Y:S01]  /*12bce0*/  DADD R120, R120, -UR10 ;  /* 0x8000000a78787e29 */ /* 0x000fe20008000000 */
[----:B------:R-:W-:-:S07]  /*12bcf0*/  IMAD.MOV.U32 R123, RZ, RZ, 0x40590000 ;  /* 0x40590000ff7b7424 */ /* 0x000fce00078e00ff */
[----:B------:R-:W-:-:S11]  /*12bd00*/  DFMA R120, R120, R122, 0.5 ;  /* 0x3fe000007878742b */ /* 0x000fd6000000007a */
.L_x_5845:
[----:B------:R-:W-:Y:S05]  /*12bd10*/  BSYNC.RECONVERGENT B0 ;  /* 0x0000000000007941 */ /* 0x000fea0003800200 */
.L_x_5844:
        /* <DEDUP_REMOVED lines=26> */
[----:B01-3--:R-:W-:Y:S05]  /*12bec0*/  CALL.REL.NOINC `($__internal_0_$__cuda_sm20_div_rn_f64_full) ;  /* 0x000015e400447944 */ /* 0x00bfea0003c00000 */
[----:B------:R-:W-:Y:S02]  /*12bed0*/  IMAD.MOV.U32 R122, RZ, RZ, R174 ;  /* 0x000000ffff7a7224 */ /* 0x000fe400078e00ae */
[----:B------:R-:W-:-:S07]  /*12bee0*/  IMAD.MOV.U32 R123, RZ, RZ, R175 ;  /* 0x000000ffff7b7224 */ /* 0x000fce00078e00af */
.L_x_5867:
[----:B------:R-:W-:Y:S05]  /*12bef0*/  BSYNC.RECONVERGENT B0 ;  /* 0x0000000000007941 */ /* 0x000fea0003800200 */
.L_x_5866:
[----:B------:R-:W-:Y:S02]  /*12bf00*/  IMAD.MOV.U32 R120, RZ, RZ, R122 ;  /* 0x000000ffff787224 */ /* 0x000fe400078e007a */
[----:B------:R-:W-:-:S07]  /*12bf10*/  IMAD.MOV.U32 R121, RZ, RZ, R123 ;  /* 0x000000ffff797224 */ /* 0x000fce00078e007b */
.L_x_5795:
[----:B------:R-:W-:Y:S05]  /*12bf20*/  BSYNC.RECONVERGENT B4 ;  /* 0x0000000000047941 */ /* 0x000fea0003800200 */
.L_x_5794:
        /* <DEDUP_REMOVED lines=9> */
.L_x_5869:
        /* <DEDUP_REMOVED lines=8> */
.L_x_5868:
        /* <DEDUP_REMOVED lines=11> */
.L_x_5873:
        /* <DEDUP_REMOVED lines=31> */
.L_x_5872:
[----:B------:R-:W-:Y:S01]  /*12c2e0*/  BSSY.RECONVERGENT B1, `(.L_x_5874) ;  /* 0x0000009000017945 */ /* 0x000fe20003800200 */
[----:B------:R-:W-:-:S07]  /*12c2f0*/  IMAD.MOV.U32 R122, RZ, RZ, RZ ;  /* 0x000000ffff7a7224 */ /* 0x000fce00078e00ff */
.L_x_5875:
        /* <DEDUP_REMOVED lines=8> */
.L_x_5874:
        /* <DEDUP_REMOVED lines=9> */
.L_x_5877:
        /* <DEDUP_REMOVED lines=31> */
.L_x_5876:
        /* <DEDUP_REMOVED lines=56> */
.L_x_5871:
        /* <DEDUP_REMOVED lines=55> */
.L_x_5878:
[----:B------:R-:W-:Y:S05]  /*12ccf0*/  BSYNC.RECONVERGENT B0 ;  /* 0x0000000000007941 */ /* 0x000fea0003800200 */
.L_x_5870:
[----:B------:R-:W-:Y:S05]  /*12cd00*/  BMOV.32.CLEAR RZ, B0 ;  /* 0x0000000000ff7355 */ /* 0x000fea0000100000 */
[----:B------:R-:W-:Y:S01]  /*12cd10*/  BSSY.RECONVERGENT B0, `(.L_x_5879) ;  /* 0x0000009000007945 */ /* 0x000fe20003800200 */
[----:B------:R-:W-:-:S07]  /*12cd20*/  IMAD.MOV.U32 R122, RZ, RZ, RZ ;  /* 0x000000ffff7a7224 */ /* 0x000fce00078e00ff */
.L_x_5880:
        /* <DEDUP_REMOVED lines=8> */
.L_x_5879:
[----:B------:R-:W-:Y:S05]  /*12cdb0*/  BMOV.32.CLEAR RZ, B0 ;  /* 0x0000000000ff7355 */ /* 0x000fea0000100000 */
[----:B------:R-:W-:Y:S01]  /*12cdc0*/  BSSY.RECONVERGENT B0, `(.L_x_5881) ;  /* 0x0000009000007945 */ /* 0x000fe20003800200 */
[----:B------:R-:W-:-:S07]  /*12cdd0*/  IMAD.MOV.U32 R122, RZ, RZ, RZ ;  /* 0x000000ffff7a7224 */ /* 0x000fce00078e00ff */
.L_x_5882:
        /* <DEDUP_REMOVED lines=8> */
.L_x_5881:
        /* <DEDUP_REMOVED lines=11> */
.L_x_5907:
        /* <DEDUP_REMOVED lines=13> */
.L_x_5888:
[----:B------:R-:W-:-:S13]  /*12cfe0*/  ISETP.NE.AND P0, PT, R124, 0x47, PT ;  /* 0x000000477c00780c */ /* 0x000fda0003f05270 */
[----:B------:R-:W-:Y:S05]  /*12cff0*/  @!P0 BRA `(.L_x_5891) ;  /* 0x0000000000148947 */ /* 0x000fea0003800000 */
[----:B------:R-:W-:Y:S01]  /*12d000*/  ISETP.NE.AND P0, PT, R124, 0x54, PT ;  /* 0x000000547c00780c */ /* 0x000fe20003f05270 */
[----:B------:R-:W-:-:S12]  /*12d010*/  IMAD.MOV.U32 R126, RZ, RZ, 0x3 ;  /* 0x00000003ff7e7424 */ /* 0x000fd800078e00ff */
[----:B------:R-:W-:Y:S05]  /*12d020*/  @!P0 BRA `(.L_x_5889) ;  /* 0x00000000000c8947 */ /* 0x000fea0003800000 */
.L_x_5890:
[----:B------:R-:W-:Y:S01]  /*12d030*/  IMAD.MOV.U32 R126, RZ, RZ, 0x4 ;  /* 0x00000004ff7e7424 */ /* 0x000fe200078e00ff */
[----:B------:R-:W-:Y:S06]  /*12d040*/  BRA `(.L_x_5889) ;  /* 0x0000000000047947 */ /* 0x000fec0003800000 */
.L_x_5891:
[----:B------:R-:W-:-:S07]  /*12d050*/  IMAD.MOV.U32 R126, RZ, RZ, 0x2 ;  /* 0x00000002ff7e7424 */ /* 0x000fce00078e00ff */
.L_x_5889:
[----:B------:R-:W-:Y:S05]  /*12d060*/  BSYNC.RECONVERGENT B2 ;  /* 0x0000000000027941 */ /* 0x000fea0003800200 */
.L_x_5887:
[----:B------:R-:W-:-:S05]  /*12d070*/  IMAD.IADD R124, R1, 0x1, R120 ;  /* 0x00000001017c7824 */ /* 0x000fca00078e0278 */
[----:B------:R2:W-:Y:S04]  /*12d080*/  STL.U8 [R124+0x27d8], R126 ;  /* 0x0027d87e7c007387 */ /* 0x0005e80000100000 */
[----:B--2---:R-:W2:Y:S01]  /*12d090*/  LD.E.U8 R126, desc[UR6][R122.64] ;  /* 0x000000067a7e7980 */ /* 0x004ea2000c101100 */
        /* <DEDUP_REMOVED lines=10> */
.L_x_5893:
[----:B------:R-:W-:-:S13]  /*12d140*/  ISETP.NE.AND P0, PT, R126, 0x47, PT ;  /* 0x000000477e00780c */ /* 0x000fda0003f05270 */
[----:B------:R-:W-:Y:S05]  /*12d150*/  @!P0 BRA `(.L_x_5896) ;  /* 0x0000000000148947 */ /* 0x000fea0003800000 */
[----:B------:R-:W-:Y:S02]  /*12d160*/  ISETP.NE.AND P0, PT, R126, 0x54, PT ;  /* 0x000000547e00780c */ /* 0x000fe40003f05270 */
[----:B------:R-:W-:-:S11]  /*12d170*/  MOV R127, 0x3 ;  /* 0x00000003007f7802 */ /* 0x000fd60000000f00 */
[----:B------:R-:W-:Y:S05]  /*12d180*/  @!P0 BRA `(.L_x_5894) ;  /* 0x00000000000c8947 */ /* 0x000fea0003800000 */
.L_x_5895:
[----:B------:R-:W-:Y:S01]  /*12d190*/  IMAD.MOV.U32 R127, RZ, RZ, 0x4 ;  /* 0x00000004ff7f7424 */ /* 0x000fe200078e00ff */
[----:B------:R-:W-:Y:S06]  /*12d1a0*/  BRA `(.L_x_5894) ;  /* 0x0000000000047947 */ /* 0x000fec0003800000 */
.L_x_5896:
[----:B------:R-:W-:-:S07]  /*12d1b0*/  IMAD.MOV.U32 R127, RZ, RZ, 0x2 ;  /* 0x00000002ff7f7424 */ /* 0x000fce00078e00ff */
.L_x_5894:
[----:B------:R-:W-:Y:S05]  /*12d1c0*/  BSYNC.RECONVERGENT B2 ;  /* 0x0000000000027941 */ /* 0x000fea0003800200 */
.L_x_5892:
        /* <DEDUP_REMOVED lines=12> */
.L_x_5898:
[----:B------:R-:W-:-:S13]  /*12d290*/  ISETP.NE.AND P0, PT, R126, 0x47, PT ;  /* 0x000000477e00780c */ /* 0x000fda0003f05270 */
[----:B------:R-:W-:Y:S05]  /*12d2a0*/  @!P0 BRA `(.L_x_5901) ;  /* 0x0000000000148947 */ /* 0x000fea0003800000 */
[----:B------:R-:W-:Y:S01]  /*12d2b0*/  ISETP.NE.AND P0, PT, R126, 0x54, PT ;  /* 0x000000547e00780c */ /* 0x000fe20003f05270 */
[----:B------:R-:W-:-:S12]  /*12d2c0*/  IMAD.MOV.U32 R127, RZ, RZ, 0x3 ;  /* 0x00000003ff7f7424 */ /* 0x000fd800078e00ff */
[----:B------:R-:W-:Y:S05]  /*12d2d0*/  @!P0 BRA `(.L_x_5899) ;  /* 0x00000000000c8947 */ /* 0x000fea0003800000 */
.L_x_5900:
[----:B------:R-:W-:Y:S01]  /*12d2e0*/  IMAD.MOV.U32 R127, RZ, RZ, 0x4 ;  /* 0x00000004ff7f7424 */ /* 0x000fe200078e00ff */
[----:B------:R-:W-:Y:S06]  /*12d2f0*/  BRA `(.L_x_5899) ;  /* 0x0000000000047947 */ /* 0x000fec0003800000 */
.L_x_5901:
[----:B------:R-:W-:-:S07]  /*12d300*/  IMAD.MOV.U32 R127, RZ, RZ, 0x2 ;  /* 0x00000002ff7f7424 */ /* 0x000fce00078e00ff */
.L_x_5899:
[----:B------:R-:W-:Y:S05]  /*12d310*/  BSYNC.RECONVERGENT B2 ;  /* 0x0000000000027941 */ /* 0x000fea0003800200 */
.L_x_5897:
        /* <DEDUP_REMOVED lines=12> */
.L_x_5903:
[----:B------:R-:W-:-:S13]  /*12d3e0*/  ISETP.NE.AND P0, PT, R122, 0x47, PT ;  /* 0x000000477a00780c */ /* 0x000fda0003f05270 */
[----:B------:R-:W-:Y:S05]  /*12d3f0*/  @!P0 BRA `(.L_x_5906) ;  /* 0x0000000000148947 */ /* 0x000fea0003800000 */
[----:B------:R-:W-:Y:S01]  /*12d400*/  ISETP.NE.AND P0, PT, R122, 0x54, PT ;  /* 0x000000547a00780c */ /* 0x000fe20003f05270 */
[----:B------:R-:W-:-:S12]  /*12d410*/  IMAD.MOV.U32 R123, RZ, RZ, 0x3 ;  /* 0x00000003ff7b7424 */ /* 0x000fd800078e00ff */
[----:B------:R-:W-:Y:S05]  /*12d420*/  @!P0 BRA `(.L_x_5904) ;  /* 0x00000000000c8947 */ /* 0x000fea0003800000 */
.L_x_5905:
[----:B------:R-:W-:Y:S01]  /*12d430*/  IMAD.MOV.U32 R123, RZ, RZ, 0x4 ;  /* 0x00000004ff7b7424 */ /* 0x000fe200078e00ff */
[----:B------:R-:W-:Y:S06]  /*12d440*/  BRA `(.L_x_5904) ;  /* 0x0000000000047947 */ /* 0x000fec0003800000 */
.L_x_5906:
[----:B------:R-:W-:-:S07]  /*12d450*/  IMAD.MOV.U32 R123, RZ, RZ, 0x2 ;  /* 0x00000002ff7b7424 */ /* 0x000fce00078e00ff */
.L_x_5904:
[----:B------:R-:W-:Y:S05]  /*12d460*/  BSYNC.RECONVERGENT B2 ;  /* 0x0000000000027941 */ /* 0x000fea0003800200 */
.L_x_5902:
[----:B------:R2:W-:Y:S01]  /*12d470*/  STL.U8 [R124+0x27db], R123 ;  /* 0x0027db7b7c007387 */ /* 0x0005e20000100000 */
[C---:B------:R-:W-:Y:S02]  /*12d480*/  VIADD R122, R120.reuse, 0x3 ;  /* 0x00000003787a7836 */ /* 0x040fe40000000000 */
[----:B------:R-:W-:-:S03]  /*12d490*/  VIADD R120, R120, 0x4 ;  /* 0x0000000478787836 */ /* 0x000fc60000000000 */
[----:B------:R-:W-:-:S13]  /*12d4a0*/  ISETP.NE.AND P0, PT, R122, R125, PT ;  /* 0x0000007d7a00720c */ /* 0x000fda0003f05270 */
[----:B--2---:R-:W-:Y:S05]  /*12d4b0*/  @P0 BRA `(.L_x_5907) ;  /* 0xfffffff800940947 */ /* 0x004fea000383ffff */
.L_x_5886:
[----:B------:R-:W-:Y:S05]  /*12d4c0*/  BSYNC.RECONVERGENT B0 ;  /* 0x0000000000007941 */ /* 0x000fea0003800200 */
.L_x_5885:
        /* <DEDUP_REMOVED lines=16> */
.L_x_5909:
[----:B------:R-:W-:-:S13]  /*12d5d0*/  ISETP.NE.AND P0, PT, R125, 0x47, PT ;  /* 0x000000477d00780c */ /* 0x000fda0003f05270 */
[----:B------:R-:W-:Y:S05]  /*12d5e0*/  @!P0 BRA `(.L_x_5912) ;  /* 0x0000000000148947 */ /* 0x000fea0003800000 */
[----:B------:R-:W-:Y:S01]  /*12d5f0*/  ISETP.NE.AND P0, PT, R125, 0x54, PT ;  /* 0x000000547d00780c */ /* 0x000fe20003f05270 */
[----:B------:R-:W-:-:S12]  /*12d600*/  IMAD.MOV.U32 R124, RZ, RZ, 0x3 ;  /* 0x00000003ff7c7424 */ /* 0x000fd800078e00ff */
[----:B------:R-:W-:Y:S05]  /*12d610*/  @!P0 BRA `(.L_x_5910) ;  /* 0x00000000000c8947 */ /* 0x000fea0003800000 */
.L_x_5911:
[----:B------:R-:W-:Y:S01]  /*12d620*/  IMAD.MOV.U32 R124, RZ, RZ, 0x4 ;  /* 0x00000004ff7c7424 */ /* 0x000fe200078e00ff */
[----:B------:R-:W-:Y:S06]  /*12d630*/  BRA `(.L_x_5910) ;  /* 0x0000000000047947 */ /* 0x000fec0003800000 */
.L_x_5912:
[----:B------:R-:W-:-:S07]  /*12d640*/  IMAD.MOV.U32 R124, RZ, RZ, 0x2 ;  /* 0x00000002ff7c7424 */ /* 0x000fce00078e00ff */
.L_x_5910:
[----:B------:R-:W-:Y:S05]  /*12d650*/  BSYNC.RECONVERGENT B0 ;  /* 0x0000000000007941 */ /* 0x000fea0003800200 */
.L_x_5908:
        /* <DEDUP_REMOVED lines=16> */
.L_x_5914:
[----:B------:R-:W-:-:S13]  /*12d760*/  ISETP.NE.AND P0, PT, R126, 0x47, PT ;  /* 0x000000477e00780c */ /* 0x000fda0003f05270 */
[----:B------:R-:W-:Y:S05]  /*12d770*/  @!P0 BRA `(.L_x_5917) ;  /* 0x0000000000148947 */ /* 0x000fea0003800000 */
[----:B------:R-:W-:Y:S01]  /*12d780*/  ISETP.NE.AND P0, PT, R126, 0x54, PT ;  /* 0x000000547e00780c */ /* 0x000fe20003f05270 */
[----:B--2---:R-:W-:-:S12]  /*12d790*/  IMAD.MOV.U32 R124, RZ, RZ, 0x3 ;  /* 0x00000003ff7c7424 */ /* 0x004fd800078e00ff */
[----:B------:R-:W-:Y:S05]  /*12d7a0*/  @!P0 BRA `(.L_x_5915) ;  /* 0x00000000000c8947 */ /* 0x000fea0003800000 */
.L_x_5916:
[----:B------:R-:W-:Y:S01]  /*12d7b0*/  IMAD.MOV.U32 R124, RZ, RZ, 0x4 ;  /* 0x00000004ff7c7424 */ /* 0x000fe200078e00ff */
[----:B------:R-:W-:Y:S06]  /*12d7c0*/  BRA `(.L_x_5915) ;  /* 0x0000000000047947 */ /* 0x000fec0003800000 */
.L_x_5917:
[----:B--2---:R-:W-:-:S07]  /*12d7d0*/  HFMA2 R124, -RZ, RZ, 0, 1.1920928955078125e-07 ;  /* 0x00000002ff7c7431 */ /* 0x004fce00000001ff */
.L_x_5915:
[----:B------:R-:W-:Y:S05]  /*12d7e0*/  BSYNC.RECONVERGENT B0 ;  /* 0x0000000000007941 */ /* 0x000fea0003800200 */
.L_x_5913:
        /* <DEDUP_REMOVED lines=16> */
.L_x_5919:
[----:B------:R-:W-:-:S13]  /*12d8f0*/  ISETP.NE.AND P0, PT, R122, 0x47, PT ;  /* 0x000000477a00780c */ /* 0x000fda0003f05270 */
[----:B------:R-:W-:Y:S05]  /*12d900*/  @!P0 BRA `(.L_x_5922) ;  /* 0x0000000000148947 */ /* 0x000fea0003800000 */
[----:B------:R-:W-:Y:S01]  /*12d910*/  ISETP.NE.AND P0, PT, R122, 0x54, PT ;  /* 0x000000547a00780c */ /* 0x000fe20003f05270 */
[----:B------:R-:W-:-:S12]  /*12d920*/  IMAD.MOV.U32 R120, RZ, RZ, 0x3 ;  /* 0x00000003ff787424 */ /* 0x000fd800078e00ff */
[----:B------:R-:W-:Y:S05]  /*12d930*/  @!P0 BRA `(.L_x_5920) ;  /* 0x00000000000c8947 */ /* 0x000fea0003800000 */
.L_x_5921:
[----:B------:R-:W-:Y:S01]  /*12d940*/  IMAD.MOV.U32 R120, RZ, RZ, 0x4 ;  /* 0x00000004ff787424 */ /* 0x000fe200078e00ff */
[----:B------:R-:W-:Y:S06]  /*12d950*/  BRA `(.L_x_5920) ;  /* 0x0000000000047947 */ /* 0x000fec0003800000 */
.L_x_5922:
[----:B------:R-:W-:-:S07]  /*12d960*/  IMAD.MOV.U32 R120, RZ, RZ, 0x2 ;  /* 0x00000002ff787424 */ /* 0x000fce00078e00ff */
.L_x_5920:
[----:B------:R-:W-:Y:S05]  /*12d970*/  BSYNC.RECONVERGENT B0 ;  /* 0x0000000000007941 */ /* 0x000fea0003800200 */
.L_x_5918:
[----:B------:R4:W-:Y:S02]  /*12d980*/  STL.U8 [R125+0x27da], R120 ;  /* 0x0027da787d007387 */ /* 0x0009e40000100000 */
.L_x_5884:
[----:B------:R-:W-:Y:S05]  /*12d990*/  BSYNC.RECONVERGENT B1 ;  /* 0x0000000000017941 */ /* 0x000fea0003800200 */
.L_x_5883:
        /* <DEDUP_REMOVED lines=11> */
.L_x_5947:
        /* <DEDUP_REMOVED lines=14> */
.L_x_5928:
[----:B------:R-:W-:-:S13]  /*12db30*/  ISETP.NE.AND P2, PT, R123, 0x47, PT ;  /* 0x000000477b00780c */ /* 0x000fda0003f45270 */
[----:B------:R-:W-:Y:S05]  /*12db40*/  @!P2 BRA `(.L_x_5931) ;  /* 0x000000000014a947 */ /* 0x000fea0003800000 */
[----:B------:R-:W-:Y:S01]  /*12db50*/  ISETP.NE.AND P2, PT, R123, 0x54, PT ;  /* 0x000000547b00780c */ /* 0x000fe20003f45270 */
[----:B------:R-:W-:-:S12]  /*12db60*/  IMAD.MOV.U32 R122, RZ, RZ, 0x3 ;  /* 0x00000003ff7a7424 */ /* 0x000fd800078e00ff */
[----:B------:R-:W-:Y:S05]  /*12db70*/  @!P2 BRA `(.L_x_5929) ;  /* 0x00000000000ca947 */ /* 0x000fea0003800000 */
.L_x_5930:
[----:B------:R-:W-:Y:S01]  /*12db80*/  IMAD.MOV.U32 R122, RZ, RZ, 0x4 ;  /* 0x00000004ff7a7424 */ /* 0x000fe200078e00ff */
[----:B------:R-:W-:Y:S06]  /*12db90*/  BRA `(.L_x_5929) ;  /* 0x0000000000047947 */ /* 0x000fec0003800000 */
.L_x_5931:
[----:B------:R-:W-:-:S07]  /*12dba0*/  IMAD.MOV.U32 R122, RZ, RZ, 0x2 ;  /* 0x00000002ff7a7424 */ /* 0x000fce00078e00ff */
.L_x_5929:
[----:B------:R-:W-:Y:S05]  /*12dbb0*/  BSYNC.RECONVERGENT B2 ;  /* 0x0000000000027941 */ /* 0x000fea0003800200 */
.L_x_5927:
        /* <DEDUP_REMOVED lines=17> */
.L_x_5933:
[----:B------:R-:W-:-:S13]  /*12dcd0*/  ISETP.NE.AND P2, PT, R122, 0x47, PT ;  /* 0x000000477a00780c */ /* 0x000fda0003f45270 */
[----:B------:R-:W-:Y:S05]  /*12dce0*/  @!P2 BRA `(.L_x_5936) ;  /* 0x000000000014a947 */ /* 0x000fea0003800000 */
[----:B------:R-:W-:Y:S01]  /*12dcf0*/  ISETP.NE.AND P2, PT, R122, 0x54, PT ;  /* 0x000000547a00780c */ /* 0x000fe20003f45270 */
[----:B------:R-:W-:-:S12]  /*12dd00*/  IMAD.MOV.U32 R123, RZ, RZ, 0x3 ;  /* 0x00000003ff7b7424 */ /* 0x000fd800078e00ff */
[----:B------:R-:W-:Y:S05]  /*12dd10*/  @!P2 BRA `(.L_x_5934) ;  /* 0x00000000000ca947 */ /* 0x000fea0003800000 */
.L_x_5935:
[----:B------:R-:W-:Y:S01]  /*12dd20*/  IMAD.MOV.U32 R123, RZ, RZ, 0x4 ;  /* 0x00000004ff7b7424 */ /* 0x000fe200078e00ff */
[----:B------:R-:W-:Y:S06]  /*12dd30*/  BRA `(.L_x_5934) ;  /* 0x0000000000047947 */ /* 0x000fec0003800000 */
.L_x_5936:
[----:B------:R-:W-:-:S07]  /*12dd40*/  IMAD.MOV.U32 R123, RZ, RZ, 0x2 ;  /* 0x00000002ff7b7424 */ /* 0x000fce00078e00ff */
.L_x_5934:
[----:B------:R-:W-:Y:S05]  /*12dd50*/  BSYNC.RECONVERGENT B2 ;  /* 0x0000000000027941 */ /* 0x000fea0003800200 */
.L_x_5932:
        /* <DEDUP_REMOVED lines=15> */
.L_x_5938:
[----:B------:R-:W-:-:S13]  /*12de50*/  ISETP.NE.AND P2, PT, R122, 0x47, PT ;  /* 0x000000477a00780c */ /* 0x000fda0003f45270 */
[----:B------:R-:W-:Y:S05]  /*12de60*/  @!P2 BRA `(.L_x_5941) ;  /* 0x000000000014a947 */ /* 0x000fea0003800000 */
[----:B------:R-:W-:Y:S01]  /*12de70*/  ISETP.NE.AND P2, PT, R122, 0x54, PT ;  /* 0x000000547a00780c */ /* 0x000fe20003f45270 */
[----:B------:R-:W-:-:S12]  /*12de80*/  IMAD.MOV.U32 R123, RZ, RZ, 0x3 ;  /* 0x00000003ff7b7424 */ /* 0x000fd800078e00ff */
[----:B------:R-:W-:Y:S05]  /*12de90*/  @!P2 BRA `(.L_x_5939) ;  /* 0x00000000000ca947 */ /* 0x000fea0003800000 */
.L_x_5940:
[----:B------:R-:W-:Y:S01]  /*12dea0*/  IMAD.MOV.U32 R123, RZ, RZ, 0x4 ;  /* 0x00000004ff7b7424 */ /* 0x000fe200078e00ff */
[----:B------:R-:W-:Y:S06]  /*12deb0*/  BRA `(.L_x_5939) ;  /* 0x0000000000047947 */ /* 0x000fec0003800000 */
.L_x_5941:
[----:B------:R-:W-:-:S07]  /*12dec0*/  IMAD.MOV.U32 R123, RZ, RZ, 0x2 ;  /* 0x00000002ff7b7424 */ /* 0x000fce00078e00ff */
.L_x_5939:
[----:B------:R-:W-:Y:S05]  /*12ded0*/  BSYNC.RECONVERGENT B2 ;  /* 0x0000000000027941 */ /* 0x000fea0003800200 */
.L_x_5937:
        /* <DEDUP_REMOVED lines=16> */
.L_x_5943:
[----:B------:R-:W-:-:S13]  /*12dfe0*/  ISETP.NE.AND P2, PT, R123, 0x47, PT ;  /* 0x000000477b00780c */ /* 0x000fda0003f45270 */
[----:B------:R-:W-:Y:S05]  /*12dff0*/  @!P2 BRA `(.L_x_5946) ;  /* 0x000000000014a947 */ /* 0x000fea0003800000 */
[----:B------:R-:W-:Y:S01]  /*12e000*/  ISETP.NE.AND P2, PT, R123, 0x54, PT ;  /* 0x000000547b00780c */ /* 0x000fe20003f45270 */
[----:B------:R-:W-:-:S12]  /*12e010*/  IMAD.MOV.U32 R122, RZ, RZ, 0x3 ;  /* 0x00000003ff7a7424 */ /* 0x000fd800078e00ff */
[----:B------:R-:W-:Y:S05]  /*12e020*/  @!P2 BRA `(.L_x_5944) ;  /* 0x00000000000ca947 */ /* 0x000fea0003800000 */
.L_x_5945:
[----:B------:R-:W-:Y:S01]  /*12e030*/  IMAD.MOV.U32 R122, RZ, RZ, 0x4 ;  /* 0x00000004ff7a7424 */ /* 0x000fe200078e00ff */
[----:B------:R-:W-:Y:S06]  /*12e040*/  BRA `(.L_x_5944) ;  /* 0x0000000000047947 */ /* 0x000fec0003800000 */
.L_x_5946:
[----:B------:R-:W-:-:S07]  /*12e050*/  IMAD.MOV.U32 R122, RZ, RZ, 0x2 ;  /* 0x00000002ff7a7424 */ /* 0x000fce00078e00ff */
.L_x_5944:
[----:B------:R-:W-:Y:S05]  /*12e060*/  BSYNC.RECONVERGENT B2 ;  /* 0x0000000000027941 */ /* 0x000fea0003800200 */
.L_x_5942:
[----:B------:R2:W-:Y:S01]  /*12e070*/  STL.U8 [R125+0x27f6], R122 ;  /* 0x0027f67a7d007387 */ /* 0x0005e20000100000 */
[----:B------:R-:W-:Y:S01]  /*12e080*/  ISETP.NE.AND P2, PT, R126, R121, PT ;  /* 0x000000797e00720c */ /* 0x000fe20003f45270 */
[----:B------:R-:W-:-:S12]  /*12e090*/  VIADD R120, R120, 0x4 ;  /* 0x0000000478787836 */ /* 0x000fd80000000000 */
[----:B--2---:R-:W-:Y:S05]  /*12e0a0*/  @P2 BRA `(.L_x_5947) ;  /* 0xfffffff800682947 */ /* 0x004fea000383ffff */
.L_x_5926:
[----:B------:R-:W-:Y:S05]  /*12e0b0*/  BSYNC.RECONVERGENT B0 ;  /* 0x0000000000007941 */ /* 0x000fea0003800200 */
.L_x_5925:
        /* <DEDUP_REMOVED lines=17> */
.L_x_5949:
[----:B------:R-:W-:-:S13]  /*12e1d0*/  ISETP.NE.AND P2, PT, R122, 0x47, PT ;  /* 0x000000477a00780c */ /* 0x000fda0003f45270 */
[----:B------:R-:W-:Y:S05]  /*12e1e0*/  @!P2 BRA `(.L_x_5952) ;  /* 0x000000000014a947 */ /* 0x000fea0003800000 */
[----:B------:R-:W-:Y:S01]  /*12e1f0*/  ISETP.NE.AND P2, PT, R122, 0x54, PT ;  /* 0x000000547a00780c */ /* 0x000fe20003f45270 */
[----:B------:R-:W-:-:S12]  /*12e200*/  IMAD.MOV.U32 R121, RZ, RZ, 0x3 ;  /* 0x00000003ff797424 */ /* 0x000fd800078e00ff */
[----:B------:R-:W-:Y:S05]  /*12e210*/  @!P2 BRA `(.L_x_5950) ;  /* 0x00000000000ca947 */ /* 0x000fea0003800000 */
.L_x_5951:
[----:B------:R-:W-:Y:S01]  /*12e220*/  IMAD.MOV.U32 R121, RZ, RZ, 0x4 ;  /* 0x00000004ff797424 */ /* 0x000fe200078e00ff */
[----:B------:R-:W-:Y:S06]  /*12e230*/  BRA `(.L_x_5950) ;  /* 0x0000000000047947 */ /* 0x000fec0003800000 */
.L_x_5952:
[----:B------:R-:W-:-:S07]  /*12e240*/  IMAD.MOV.U32 R121, RZ, RZ, 0x2 ;  /* 0x00000002ff797424 */ /* 0x000fce00078e00ff */
.L_x_5950:
[----:B------:R-:W-:Y:S05]  /*12e250*/  BSYNC.RECONVERGENT B0 ;  /* 0x0000000000007941 */ /* 0x000fea0003800200 */
.L_x_5948:
        /* <DEDUP_REMOVED lines=20> */
.L_x_5954:
[----:B------:R-:W-:-:S13]  /*12e3a0*/  ISETP.NE.AND P2, PT, R122, 0x47, PT ;  /* 0x000000477a00780c */ /* 0x000fda0003f45270 */
[----:B------:R-:W-:Y:S05]  /*12e3b0*/  @!P2 BRA `(.L_x_5957) ;  /* 0x000000000014a947 */ /* 0x000fea0003800000 */
[----:B------:R-:W-:Y:S01]  /*12e3c0*/  ISETP.NE.AND P2, PT, R122, 0x54, PT ;  /* 0x000000547a00780c */ /* 0x000fe20003f45270 */
[----:B------:R-:W-:-:S12]  /*12e3d0*/  IMAD.MOV.U32 R121, RZ, RZ, 0x3 ;  /* 0x00000003ff797424 */ /* 0x000fd800078e00ff */
[----:B------:R-:W-:Y:S05]  /*12e3e0*/  @!P2 BRA `(.L_x_5955) ;  /* 0x00000000000ca947 */ /* 0x000fea0003800000 */
.L_x_5956:
[----:B------:R-:W-:Y:S01]  /*12e3f0*/  IMAD.MOV.U32 R121, RZ, RZ, 0x4 ;  /* 0x00000004ff797424 */ /* 0x000fe200078e00ff */
[----:B------:R-:W-:Y:S06]  /*12e400*/  BRA `(.L_x_5955) ;  /* 0x0000000000047947 */ /* 0x000fec0003800000 */
.L_x_5957:
[----:B------:R-:W-:-:S07]  /*12e410*/  IMAD.MOV.U32 R121, RZ, RZ, 0x2 ;  /* 0x00000002ff797424 */ /* 0x000fce00078e00ff */
.L_x_5955:
[----:B------:R-:W-:Y:S05]  /*12e420*/  BSYNC.RECONVERGENT B0 ;  /* 0x0000000000007941 */ /* 0x000fea0003800200 */
.L_x_5953:
        /* <DEDUP_REMOVED lines=18> */
.L_x_5959:
[----:B------:R-:W-:-:S13]  /*12e550*/  ISETP.NE.AND P2, PT, R121, 0x47, PT ;  /* 0x000000477900780c */ /* 0x000fda0003f45270 */
[----:B------:R-:W-:Y:S05]  /*12e560*/  @!P2 BRA `(.L_x_5962) ;  /* 0x000000000014a947 */ /* 0x000fea0003800000 */
[----:B------:R-:W-:Y:S01]  /*12e570*/  ISETP.NE.AND P2, PT, R121, 0x54, PT ;  /* 0x000000547900780c */ /* 0x000fe20003f45270 */
[----:B------:R-:W-:-:S12]  /*12e580*/  IMAD.MOV.U32 R120, RZ, RZ, 0x3 ;  /* 0x00000003ff787424 */ /* 0x000fd800078e00ff */
[----:B------:R-:W-:Y:S05]  /*12e590*/  @!P2 BRA `(.L_x_5960) ;  /* 0x00000000000ca947 */ /* 0x000fea0003800000 */
.L_x_5961:
[----:B------:R-:W-:Y:S01]  /*12e5a0*/  IMAD.MOV.U32 R120, RZ, RZ, 0x4 ;  /* 0x00000004ff787424 */ /* 0x000fe200078e00ff */
[----:B------:R-:W-:Y:S06]  /*12e5b0*/  BRA `(.L_x_5960) ;  /* 0x0000000000047947 */ /* 0x000fec0003800000 */
.L_x_5962:
[----:B------:R-:W-:-:S07]  /*12e5c0*/  IMAD.MOV.U32 R120, RZ, RZ, 0x2 ;  /* 0x00000002ff787424 */ /* 0x000fce00078e00ff */
.L_x_5960:
[----:B------:R-:W-:Y:S05]  /*12e5d0*/  BSYNC.RECONVERGENT B0 ;  /* 0x0000000000007941 */ /* 0x000fea0003800200 */
.L_x_5958:
[----:B------:R2:W-:Y:S02]  /*12e5e0*/  STL.U8 [R125+0x27f5], R120 ;  /* 0x0027f5787d007387 */ /* 0x0005e40000100000 */
.L_x_5924:
[----:B------:R-:W-:Y:S05]  /*12e5f0*/  BSYNC.RECONVERGENT B1 ;  /* 0x0000000000017941 */ /* 0x000fea0003800200 */
.L_x_5923:
        /* <DEDUP_REMOVED lines=14> */
.L_x_5971:
        /* <DEDUP_REMOVED lines=13> */
.L_x_5970:
[----:B------:R-:W-:-:S05]  /*12e7b0*/  IMAD.IADD R127, R1, 0x1, R121 ;  /* 0x00000001017f7824 */ /* 0x000fca00078e0279 */
[----:B------:R-:W2:Y:S01]  /*12e7c0*/  LDL.S8 R128, [R127+0x27f3] ;  /* 0x0027f3007f807983 */ /* 0x000ea20000100200 */
[----:B------:R-:W-:Y:S02]  /*12e7d0*/  IMAD.IADD R130, R126, 0x1, R121 ;  /* 0x000000017e827824 */ /* 0x000fe400078e0279 */
[----:B--2--5:R-:W-:-:S05]  /*12e7e0*/  IMAD.IADD R128, R124, 0x1, R128 ;  /* 0x000000017c807824 */ /* 0x024fca00078e0280 */
[----:B------:R-:W-:-:S13]  /*12e7f0*/  ISETP.NE.AND P2, PT, R128, 0x3, PT ;  /* 0x000000038000780c */ /* 0x000fda0003f45270 */
[C---:B------:R-:W-:Y:S01]  /*12e800*/  @P2 LEA R131, R130.reuse, R1, 0x3 ;  /* 0x0000000182832211 */ /* 0x040fe200078e18ff */
        /* <DEDUP_REMOVED lines=60> */
.L_x_5969:
[----:B------:R-:W-:Y:S05]  /*12ebd0*/  BSYNC.RECONVERGENT B2 ;  /* 0x0000000000027941 */ /* 0x000fea0003800200 */
.L_x_5968:
[----:B------:R-:W-:Y:S05]  /*12ebe0*/  @!P1 BRA `(.L_x_5967) ;  /* 0x0000000000c49947 */ /* 0x000fea0003800000 */
[----:B------:R-:W-:-:S05]  /*12ebf0*/  IMAD.IADD R127, R1, 0x1, R121 ;  /* 0x00000001017f7824 */ /* 0x000fca00078e0279 */
[----:B------:R-:W2:Y:S01]  /*12ec00*/  LDL.S8 R128, [R127+0x27f3] ;  /* 0x0027f3007f807983 */ /* 0x000ea20000100200 */
[----:B------:R-:W-:Y:S02]  /*12ec10*/  IMAD.IADD R130, R126, 0x1, R121 ;  /* 0x000000017e827824 */ /* 0x000fe400078e0279 */
[----:B--2--5:R-:W-:-:S05]  /*12ec20*/  IMAD.IADD R128, R124, 0x1, R128 ;  /* 0x000000017c807824 */ /* 0x024fca00078e0280 */
[----:B------:R-:W-:-:S13]  /*12ec30*/  ISETP.NE.AND P1, PT, R128, 0x3, PT ;  /* 0x000000038000780c */ /* 0x000fda0003f25270 */
        /* <DEDUP_REMOVED lines=41> */
[----:B------:R-:W-:Y:S01]  /*12eed0*/  @!P1 IMAD.MOV.U32 R124, RZ, RZ, 0x0 ;  /* 0x00000000ff7c9424 */ /* 0x000fe200078e00ff */
[----:B------:R-:W-:-:S05]  /*12eee0*/  @!P1 MOV R125, 0xc0a93000 ;  /* 0xc0a93000007d9802 */ /* 0x000fca0000000f00 */
[----:B------:R4:W-:Y:S02]  /*12eef0*/  @!P1 STL.64 [R121+0x1388], R124 ;  /* 0x0013887c79009387 */ /* 0x0009e40000100a00 */
.L_x_5967:
[----:B------:R-:W-:Y:S05]  /*12ef00*/  BSYNC.RECONVERGENT B1 ;  /* 0x0000000000017941 */ /* 0x000fea0003800200 */
.L_x_5966:
[C---:B------:R-:W-:Y:S01]  /*12ef10*/  ISETP.NE.AND P1, PT, R120.reuse, R178, PT ;  /* 0x000000b27800720c */ /* 0x040fe20003f25270 */
[----:B------:R-:W-:-:S12]  /*12ef20*/  VIADD R120, R120, 0x1 ;  /* 0x0000000178787836 */ /* 0x000fd80000000000 */
[----:B------:R-:W-:Y:S05]  /*12ef30*/  @P1 BRA `(.L_x_5971) ;  /* 0xfffffff400e81947 */ /* 0x000fea000383ffff */
[----:B------:R-:W-:Y:S05]  /*12ef40*/  BSYNC.RECONVERGENT B0 ;  /* 0x0000000000007941 */ /* 0x000fea0003800200 */
.L_x_5965:
[----:B----4-:R-:W-:-:S07]  /*12ef50*/  IMAD.MOV.U32 R121, RZ, RZ, 0x1 ;  /* 0x00000001ff797424 */ /* 0x010fce00078e00ff */
.L_x_6035:
        /* <DEDUP_REMOVED lines=8> */
.L_x_6034:
        /* <DEDUP_REMOVED lines=113> */
.L_x_5982:
[----:B------:R-:W-:Y:S05]  /*12f6f0*/  BSYNC.RECONVERGENT B2 ;  /* 0x0000000000027941 */ /* 0x000fea0003800200 */
.L_x_5981:
        /* <DEDUP_REMOVED lines=32> */
.L_x_5985:
[----:B------:R-:W-:Y:S05]  /*12f900*/  BSYNC.RECONVERGENT B2 ;  /* 0x0000000000027941 */ /* 0x000fea0003800200 */
.L_x_5984:
        /* <DEDUP_REMOVED lines=13> */
.L_x_5980:
        /* <DEDUP_REMOVED lines=39> */
.L_x_5987:
[----:B------:R-:W-:Y:S05]  /*12fc50*/  BSYNC.RECONVERGENT B2 ;  /* 0x0000000000027941 */ /* 0x000fea0003800200 */
.L_x_5986:
        /* <DEDUP_REMOVED lines=34> */
.L_x_5989:
[----:B------:R-:W-:Y:S05]  /*12fe80*/  BSYNC.RECONVERGENT B2 ;  /* 0x0000000000027941 */ /* 0x000fea0003800200 */
.L_x_5988:
        /* <DEDUP_REMOVED lines=13> */
.L_x_5979:
        /* <DEDUP_REMOVED lines=49> */
.L_x_5991:
[----:B------:R-:W-:Y:S05]  /*130270*/  BSYNC.RECONVERGENT B2 ;  /* 0x0000000000027941 */ /* 0x000fea0003800200 */
.L_x_5990:
        /* <DEDUP_REMOVED lines=34> */
.L_x_5993:
[----:B------:R-:W-:Y:S05]  /*1304a0*/  BSYNC.RECONVERGENT B2 ;  /* 0x0000000000027941 */ /* 0x000fea0003800200 */
.L_x_5992:
        /* <DEDUP_REMOVED lines=12> */
.L_x_5983:
[----:B------:R-:W-:Y:S05]  /*130570*/  BSYNC.RECONVERGENT B0 ;  /* 0x0000000000007941 */ /* 0x000fea0003800200 */
.L_x_5978:
        /* <DEDUP_REMOVED lines=32> */
.L_x_5995:
[----:B------:R-:W-:Y:S05]  /*130780*/  BSYNC.RECONVERGENT B0 ;  /* 0x0000000000007941 */ /* 0x000fea0003800200 */
.L_x_5994:
[----:B------:R-:W2:Y:S02]  /*130790*/  LDL.64 R174, [R1+0x7d48] ;  /* 0x007d480001ae7983 */ /* 0x000ea40000100a00 */
[----:B--2---:R-:W-:-:S06]  /*1307a0*/  DSETP.GEU.AND P1, PT, R174, R190, PT ;  /* 0x000000beae00722a */ /* 0x004fcc0003f2e000 */
[----:B------:R-:W-:Y:S02]  /*1307b0*/  FSEL R188, R188, R202, !P1 ;  /* 0x000000cabcbc7208 */ /* 0x000fe40004800000 */
[----:B------:R-:W-:Y:S02]  /*1307c0*/  FSEL R189, R189, R203, !P1 ;  /* 0x000000cbbdbd7208 */ /* 0x000fe40004800000 */
[----:B------:R-:W-:Y:S02]  /*1307d0*/  FSEL R122, R122, R198, !P1 ;  /* 0x000000c67a7a7208 */ /* 0x000fe40004800000 */
[----:B------:R-:W-:-:S07]  /*1307e0*/  FSEL R123, R123, R199, !P1 ;  /* 0x000000c77b7b7208 */ /* 0x000fce0004800000 */
.L_x_5977:
[----:B------:R-:W-:Y:S05]  /*1307f0*/  BSYNC.RECONVERGENT B1 ;  /* 0x0000000000017941 */ /* 0x000fea0003800200 */
.L_x_5976:
        /* <DEDUP_REMOVED lines=43> */
.L_x_5997:
[----:B------:R-:W-:Y:S05]  /*130ab0*/  BSYNC.RECONVERGENT B0 ;  /* 0x0000000000007941 */ /* 0x000fea0003800200 */
.L_x_5996:
        /* <DEDUP_REMOVED lines=28> */
.L_x_5999:
[----:B------:R-:W-:Y:S05]  /*130c80*/  BSYNC.RECONVERGENT B0 ;  /* 0x0000000000007941 */ /* 0x000fea0003800200 */
.L_x_5998:
        /* <DEDUP_REMOVED lines=28> */
.L_x_6001:
[----:B------:R-:W-:Y:S05]  /*130e50*/  BSYNC.RECONVERGENT B0 ;  /* 0x0000000000007941 */ /* 0x000fea0003800200 */
.L_x_6000:
        /* <DEDUP_REMOVED lines=25> */
.L_x_6003:
[----:B------:R4:W-:Y:S01]  /*130ff0*/  STL.64 [R124], R174 ;  /* 0x000000ae7c007387 */ /* 0x0009e20000100a00 */
[----:B------:R-:W-:Y:S02]  /*131000*/  IMAD.MOV.U32 R188, RZ, RZ, R174 ;  /* 0x000000ffffbc7224 */ /* 0x000fe400078e00ae */
[----:B------:R-:W-:Y:S01]  /*131010*/  IMAD.MOV.U32 R189, RZ, RZ, R175 ;  /* 0x000000ffffbd7224 */ /* 0x000fe200078e00af */
[----:B------:R4:W-:Y:S01]  /*131020*/  STL.64 [R128], R194 ;  /* 0x000000c280007387 */ /* 0x0009e20000100a00 */
[----:B------:R-:W-:Y:S02]  /*131030*/  IMAD.MOV.U32 R186, RZ, RZ, R194 ;  /* 0x000000ffffba7224 */ /* 0x000fe400078e00c2 */
[----:B------:R-:W-:-:S07]  /*131040*/  IMAD.MOV.U32 R187, RZ, RZ, R195 ;  /* 0x000000ffffbb7224 */ /* 0x000fce00078e00c3 */
.L_x_6004:
[----:B------:R-:W-:Y:S05]  /*131050*/  BSYNC.RECONVERGENT B0 ;  /* 0x0000000000007941 */ /* 0x000fea0003800200 */
.L_x_6002:
        /* <DEDUP_REMOVED lines=11> */
.L_x_6033:
        /* <DEDUP_REMOVED lines=13> */
.L_x_6032:
        /* <DEDUP_REMOVED lines=103> */
.L_x_6013:
[----:B------:R-:W-:Y:S05]  /*131850*/  BSYNC.RECONVERGENT B6 ;  /* 0x0000000000067941 */ /* 0x000fea0003800200 */
.L_x_6012:
        /* <DEDUP_REMOVED lines=27> */
.L_x_6015:
[----:B------:R-:W-:Y:S05]  /*131a10*/  BSYNC.RECONVERGENT B6 ;  /* 0x0000000000067941 */ /* 0x000fea0003800200 */
.L_x_6014:
[----:B------:R-:W-:-:S06]  /*131a20*/  DSETP.GT.AND P2, PT, R122, R190, PT ;  /* 0x000000be7a00722a */ /* 0x000fcc0003f44000 */
[----:B------:R-:W-:Y:S02]  /*131a30*/  FSEL R174, R202, RZ, P2 ;  /* 0x000000ffcaae7208 */ /* 0x000fe40001000000 */
[----:B------:R-:W-:Y:S02]  /*131a40*/  FSEL R175, R203, +QNAN , P2 ;  /* 0x7ff00000cbaf7808 */ /* 0x000fe40001000000 */
[----:B------:R-:W-:Y:S02]  /*131a50*/  FSEL R176, R198, RZ, P2 ;  /* 0x000000ffc6b07208 */ /* 0x000fe40001000000 */
[----:B------:R-:W-:Y:S01]  /*131a60*/  FSEL R177, R199, -1.875, P2 ;  /* 0xbff00000c7b17808 */ /* 0x000fe20001000000 */
[----:B------:R-:W-:Y:S06]  /*131a70*/  BRA `(.L_x_6016) ;  /* 0x0000001000bc7947 */ /* 0x000fec0003800000 */
.L_x_6011:
        /* <DEDUP_REMOVED lines=64> */
.L_x_6018:
[----:B------:R-:W-:Y:S05]  /*131e80*/  BSYNC.RECONVERGENT B6 ;  /* 0x0000000000067941 */ /* 0x000fea0003800200 */
.L_x_6017:
        /* <DEDUP_REMOVED lines=27> */
.L_x_6020:
[----:B------:R-:W-:Y:S05]  /*132040*/  BSYNC.RECONVERGENT B6 ;  /* 0x0000000000067941 */ /* 0x000fea0003800200 */
.L_x_6019:
        /* <DEDUP_REMOVED lines=15> */
.L_x_6010:
        /* <DEDUP_REMOVED lines=62> */
.L_x_6023:
[----:B------:R-:W-:Y:S05]  /*132520*/  BSYNC.RECONVERGENT B6 ;  /* 0x0000000000067941 */ /* 0x000fea0003800200 */
.L_x_6022:
        /* <DEDUP_REMOVED lines=27> */
.L_x_6025:
[----:B------:R-:W-:Y:S05]  /*1326e0*/  BSYNC.RECONVERGENT B6 ;  /* 0x0000000000067941 */ /* 0x000fea0003800200 */
.L_x_6024:
[----:B------:R-:W-:-:S06]  /*1326f0*/  DSETP.GT.AND P2, PT, R122, R190, PT ;  /* 0x000000be7a00722a */ /* 0x000fcc0003f44000 */
[----:B------:R-:W-:Y:S02]  /*132700*/  FSEL R174, R202, RZ, P2 ;  /* 0x000000ffcaae7208 */ /* 0x000fe40001000000 */
[----:B------:R-:W-:Y:S02]  /*132710*/  FSEL R175, R203, +QNAN , P2 ;  /* 0x7ff00000cbaf7808 */ /* 0x000fe40001000000 */
[----:B------:R-:W-:Y:S02]  /*132720*/  FSEL R176, R198, RZ, P2 ;  /* 0x000000ffc6b07208 */ /* 0x000fe40001000000 */
[----:B------:R-:W-:Y:S01]  /*132730*/  FSEL R177, R199, -1.875, P2 ;  /* 0xbff00000c7b17808 */ /* 0x000fe20001000000 */
[----:B------:R-:W-:Y:S06]  /*132740*/  BRA `(.L_x_6016) ;  /* 0x0000000400887947 */ /* 0x000fec0003800000 */
.L_x_6021:
        /* <DEDUP_REMOVED lines=11> */
[----:B------:R-:W-:Y:S01]  /*132800*/  IADD3 R174, PT, PT, R1, R206, RZ ;  /* 0x000000ce01ae7210 */ /* 0x000fe20007ffe0ff */
[----:B------:R-:W2:Y:S04]  /*132810*/  LDC.64 R190, c[0x0][0x468] ;  /* 0x00011a00ffbe7b82 */ /* 0x000ea80000000a00 */
[----:B------:R-:W4:Y:S04]  /*132820*/  LDL.U8 R175, [R175+0x27d8] ;  /* 0x0027d800afaf7983 */ /* 0x000f280000100000 */
[----:B------:R-:W5:Y:S01]  /*132830*/  LDL.U8 R174, [R174+0x27f3] ;  /* 0x0027f300aeae7983 */ /* 0x000f620000100000 */
[----:B------:R-:W-:Y:S01]  /*132840*/  UMOV UR10, 0x5197d ;  /* 0x0005197d000a7882 */ /* 0x000fe20000000000 */
[----:B--2---:R-:W-:Y:S01]  /*132850*/  IMAD.WIDE.U32 R176, R176, 0x8, R190 ;  /* 0x00000008b0b07825 */ /* 0x004fe200078e00be */
[----:B----4-:R-:W-:-:S02]  /*132860*/  PRMT R175, R175, 0x3340, R126 ;  /* 0x00003340afaf7816 */ /* 0x010fc4000000007e */
        /* <DEDUP_REMOVED lines=10> */
.L_x_6027:
[----:B------:R-:W-:Y:S05]  /*132910*/  BSYNC.RECONVERGENT B6 ;  /* 0x0000000000067941 */ /* 0x000fea0003800200 */
.L_x_6026:
        /* <DEDUP_REMOVED lines=35> */
.L_x_6029:
[----:B------:R-:W-:Y:S05]  /*132b50*/  BSYNC.RECONVERGENT B6 ;  /* 0x0000000000067941 */ /* 0x000fea0003800200 */
.L_x_6028:
        /* <DEDUP_REMOVED lines=27> */
.L_x_6031:
[----:B------:R-:W-:Y:S05]  /*132d10*/  BSYNC.RECONVERGENT B6 ;  /* 0x0000000000067941 */ /* 0x000fea0003800200 */
.L_x_6030:
[----:B------:R-:W-:-:S06]  /*132d20*/  DSETP.GT.AND P2, PT, R122, R190, PT ;  /* 0x000000be7a00722a */ /* 0x000fcc0003f44000 */
[----:B------:R-:W-:Y:S02]  /*132d30*/  FSEL R174, R202, RZ, P2 ;  /* 0x000000ffcaae7208 */ /* 0x000fe40001000000 */
[----:B------:R-:W-:Y:S02]  /*132d40*/  FSEL R175, R203, +QNAN , P2 ;  /* 0x7ff00000cbaf7808 */ /* 0x000fe40001000000 */
[----:B------:R-:W-:Y:S02]  /*132d50*/  FSEL R176, R198, RZ, P2 ;  /* 0x000000ffc6b07208 */ /* 0x000fe40001000000 */
[----:B------:R-:W-:-:S07]  /*132d60*/  FSEL R177, R199, -1.875, P2 ;  /* 0xbff00000c7b17808 */ /* 0x000fce0001000000 */
.L_x_6016:
[----:B------:R-:W-:Y:S05]  /*132d70*/  BSYNC.RECONVERGENT B0 ;  /* 0x0000000000007941 */ /* 0x000fea0003800200 */
.L_x_6009:
        /* <DEDUP_REMOVED lines=14> */
.L_x_6008:
[----:B------:R-:W-:Y:S05]  /*132e60*/  BSYNC.RECONVERGENT B1 ;  /* 0x0000000000017941 */ /* 0x000fea0003800200 */
.L_x_6007:
[----:B------:R-:W-:Y:S01]  /*132e70*/  VIADD R206, R206, 0x1 ;  /* 0x00000001cece7836 */ /* 0x000fe20000000000 */
[----:B------:R-:W-:-:S04]  /*132e80*/  ISETP.GT.U32.AND P3, PT, R205, 0x1, PT ;  /* 0x00000001cd00780c */ /* 0x000fc80003f64070 */
[----:B------:R-:W-:-:S13]  /*132e90*/  ISETP.GE.AND P2, PT, R206, R120, PT ;  /* 0x00000078ce00720c */ /* 0x000fda0003f46270 */
[----:B------:R-:W-:Y:S05]  /*132ea0*/  @!P2 BRA P3, `(.L_x_6032) ;  /* 0xffffffe000cca947 */ /* 0x000fea000183ffff */
.L_x_6006:
[----:B------:R-:W-:Y:S05]  /*132eb0*/  BSYNC.RECONVERGENT B2 ;  /* 0x0000000000027941 */ /* 0x000fea0003800200 */
.L_x_6005:
[----:B------:R-:W-:Y:S05]  /*132ec0*/  @P1 BRA `(.L_x_6033) ;  /* 0xffffffe000901947 */ /* 0x000fea000383ffff */
.L_x_5975:
[----:B------:R-:W-:Y:S05]  /*132ed0*/  BSYNC.RECONVERGENT B3 ;  /* 0x0000000000037941 */ /* 0x000fea0003800200 */
.L_x_5974:
[C---:B------:R-:W-:Y:S01]  /*132ee0*/  ISETP.NE.AND P1, PT, R120.reuse, R172, PT ;  /* 0x000000ac7800720c */ /* 0x040fe20003f25270 */
[----:B------:R-:W-:-:S12]  /*132ef0*/  VIADD R120, R120, 0x1 ;  /* 0x0000000178787836 */ /* 0x000fd80000000000 */
[----:B------:R-:W-:Y:S05]  /*132f00*/  @P1 BRA `(.L_x_6034) ;  /* 0xffffffc000341947 */ /* 0x000fea000383ffff */
.L_x_5973:
[----:B------:R-:W-:Y:S05]  /*132f10*/  BSYNC.RECONVERGENT B4 ;  /* 0x0000000000047941 */ /* 0x000fea0003800200 */
.L_x_5972:
[C---:B------:R-:W-:Y:S01]  /*132f20*/  ISETP.NE.AND P1, PT, R121.reuse, R178, PT ;  /* 0x000000b27900720c */ /* 0x040fe20003f25270 */
[----:B------:R-:W-:-:S12]  /*132f30*/  VIADD R121, R121, 0x1 ;  /* 0x0000000179797836 */ /* 0x000fd80000000000 */
[----:B------:R-:W-:Y:S05]  /*132f40*/  @P1 BRA `(.L_x_6035) ;  /* 0xffffffc000041947 */ /* 0x000fea000383ffff */
.L_x_5964:
[----:B------:R-:W-:Y:S05]  /*132f50*/  BSYNC.RECONVERGENT B5 ;  /* 0x0000000000057941 */ /* 0x000fea0003800200 */
.L_x_5963:
        /* <DEDUP_REMOVED lines=12> */
[----:B------:R-:W-:Y:S01]  /*133020*/  IMAD.MOV.U32 R122, RZ, RZ, 0x0 ;  /* 0x00000000ff7a7424 */ /* 0x000fe200078e00ff */
[----:B--2---:R-:W-:-:S02]  /*133030*/  PRMT R203, R179, 0x8880, RZ ;  /* 0x00008880b3cb7816 */ /* 0x004fc400000000ff */
[----:B------:R-:W-:Y:S02]  /*133040*/  PRMT R202, R179, 0x8880, RZ ;  /* 0x00008880b3ca7816 */ /* 0x000fe400000000ff */
[----:B------:R-:W-:-:S07]  /*133050*/  SHF.R.S32.HI R179, RZ, 0x1f, R203 ;  /* 0x0000001fffb37819 */ /* 0x000fce00000114cb */
.L_x_6062:
        /* <DEDUP_REMOVED lines=102> */
[----:B------:R-:W-:Y:S02]  /*1336c0*/  IMAD.MOV.U32 R176, RZ, RZ, R174 ;  /* 0x000000ffffb07224 */ /* 0x000fe400078e00ae */
[----:B------:R-:W-:-:S07]  /*1336d0*/  IMAD.MOV.U32 R177, RZ, RZ, R175 ;  /* 0x000000ffffb17224 */ /* 0x000fce00078e00af */
.L_x_6043:
[----:B------:R-:W-:Y:S05]  /*1336e0*/  BSYNC.RECONVERGENT B3 ;  /* 0x0000000000037941 */ /* 0x000fea0003800200 */
.L_x_6042:
        /* <DEDUP_REMOVED lines=33> */
.L_x_6045:
[----:B------:R-:W-:Y:S05]  /*133900*/  BSYNC.RECONVERGENT B3 ;  /* 0x0000000000037941 */ /* 0x000fea0003800200 */
.L_x_6044:
[----:B------:R-:W-:-:S06]  /*133910*/  DSETP.GEU.AND P1, PT, R190, R40, PT ;  /* 0x00000028be00722a */ /* 0x000fcc0003f2e000 */
[----:B------:R-:W-:Y:S02]  /*133920*/  FSEL R126, R126, R194, !P1 ;  /* 0x000000c27e7e7208 */ /* 0x000fe40004800000 */
[----:B------:R-:W-:Y:S02]  /*133930*/  FSEL R127, R127, R195, !P1 ;  /* 0x000000c37f7f7208 */ /* 0x000fe40004800000 */
[----:B------:R-:W-:Y:S02]  /*133940*/  FSEL R40, R40, R190, !P1 ;  /* 0x000000be28287208 */ /* 0x000fe40004800000 */
[----:B------:R-:W-:Y:S02]  /*133950*/  FSEL R41, R41, R191, !P1 ;  /* 0x000000bf29297208 */ /* 0x000fe40004800000 */
[----:B------:R-:W-:Y:S02]  /*133960*/  FSEL R124, R124, R198, !P1 ;  /* 0x000000c67c7c7208 */ /* 0x000fe40004800000 */
[----:B------:R-:W-:-:S07]  /*133970*/  FSEL R125, R125, R199, !P1 ;  /* 0x000000c77d7d7208 */ /* 0x000fce0004800000 */
.L_x_6041:
[----:B------:R-:W-:Y:S05]  /*133980*/  BSYNC.RECONVERGENT B0 ;  /* 0x0000000000007941 */ /* 0x000fea0003800200 */
.L_x_6040:
        /* <DEDUP_REMOVED lines=46> */
.L_x_6049:
[----:B------:R-:W-:Y:S05]  /*133c70*/  BSYNC.RECONVERGENT B3 ;  /* 0x0000000000037941 */ /* 0x000fea0003800200 */
.L_x_6048:
        /* <DEDUP_REMOVED lines=37> */
.L_x_6051:
[----:B------:R-:W-:Y:S05]  /*133ed0*/  BSYNC.RECONVERGENT B3 ;  /* 0x0000000000037941 */ /* 0x000fea0003800200 */
.L_x_6050:
[----:B------:R-:W-:-:S06]  /*133ee0*/  DSETP.GEU.AND P0, PT, R176, R40, PT ;  /* 0x00000028b000722a */ /* 0x000fcc0003f0e000 */
[----:B------:R-:W-:Y:S02]  /*133ef0*/  FSEL R194, R194, R126, !P0 ;  /* 0x0000007ec2c27208 */ /* 0x000fe40004000000 */
[----:B------:R-:W-:Y:S02]  /*133f00*/  FSEL R195, R195, R127, !P0 ;  /* 0x0000007fc3c37208 */ /* 0x000fe40004000000 */
[----:B------:R-:W-:Y:S02]  /*133f10*/  FSEL R198, R198, R124, !P0 ;  /* 0x0000007cc6c67208 */ /* 0x000fe40004000000 */
[----:B------:R-:W-:Y:S02]  /*133f20*/  FSEL R199, R199, R125, !P0 ;  /* 0x0000007dc7c77208 */ /* 0x000fe40004000000 */
[----:B------:R-:W-:Y:S02]  /*133f30*/  FSEL R40, R40, R176, !P0 ;  /* 0x000000b028287208 */ /* 0x000fe40004000000 */
[----:B------:R-:W-:-:S07]  /*133f40*/  FSEL R41, R41, R177, !P0 ;  /* 0x000000b129297208 */ /* 0x000fce0004000000 */
.L_x_6047:
[----:B------:R-:W-:Y:S05]  /*133f50*/  BSYNC.RECONVERGENT B0 ;  /* 0x0000000000007941 */ /* 0x000fea0003800200 */
.L_x_6046:
        /* <DEDUP_REMOVED lines=48> */
.L_x_6055:
[----:B------:R-:W-:Y:S05]  /*134260*/  BSYNC.RECONVERGENT B3 ;  /* 0x0000000000037941 */ /* 0x000fea0003800200 */
.L_x_6054:
        /* <DEDUP_REMOVED lines=35> */
.L_x_6057:
[----:B------:R-:W-:Y:S05]  /*1344a0*/  BSYNC.RECONVERGENT B3 ;  /* 0x0000000000037941 */ /* 0x000fea0003800200 */
.L_x_6056:
[----:B------:R-:W-:-:S06]  /*1344b0*/  DSETP.GEU.AND P0, PT, R174, R40, PT ;  /* 0x00000028ae00722a */ /* 0x000fcc0003f0e000 */
[----:B------:R-:W-:Y:S02]  /*1344c0*/  FSEL R124, R124, R194, !P0 ;  /* 0x000000c27c7c7208 */ /* 0x000fe40004000000 */
[----:B------:R-:W-:Y:S02]  /*1344d0*/  FSEL R125, R125, R195, !P0 ;  /* 0x000000c37d7d7208 */ /* 0x000fe40004000000 */
[----:B------:R-:W-:Y:S02]  /*1344e0*/  FSEL R126, R126, R198, !P0 ;  /* 0x000000c67e7e7208 */ /* 0x000fe40004000000 */
[----:B------:R-:W-:Y:S02]  /*1344f0*/  FSEL R127, R127, R199, !P0 ;  /* 0x000000c77f7f7208 */ /* 0x000fe40004000000 */
[----:B------:R-:W-:Y:S02]  /*134500*/  FSEL R40, R40, R174, !P0 ;  /* 0x000000ae28287208 */ /* 0x000fe40004000000 */
[----:B------:R-:W-:-:S07]  /*134510*/  FSEL R41, R41, R175, !P0 ;  /* 0x000000af29297208 */ /* 0x000fce0004000000 */
.L_x_6053:
[----:B------:R-:W-:Y:S05]  /*134520*/  BSYNC.RECONVERGENT B0 ;  /* 0x0000000000007941 */ /* 0x000fea0003800200 */
.L_x_6052:
        /* <DEDUP_REMOVED lines=34> */
.L_x_6059:
[----:B------:R-:W-:Y:S05]  /*134750*/  BSYNC.RECONVERGENT B0 ;  /* 0x0000000000007941 */ /* 0x000fea0003800200 */
.L_x_6058:
[----:B------:R-:W-:-:S06]  /*134760*/  DSETP.GEU.AND P0, PT, R40, R174, PT ;  /* 0x000000ae2800722a */ /* 0x000fcc0003f0e000 */
[----:B------:R-:W-:Y:S02]  /*134770*/  FSEL R188, R188, R126, !P0 ;  /* 0x0000007ebcbc7208 */ /* 0x000fe40004000000 */
[----:B------:R-:W-:Y:S02]  /*134780*/  FSEL R192, R192, R124, !P0 ;  /* 0x0000007cc0c07208 */ /* 0x000fe40004000000 */
[----:B------:R-:W-:Y:S02]  /*134790*/  FSEL R126, R189, R127, !P0 ;  /* 0x0000007fbd7e7208 */ /* 0x000fe40004000000 */
[----:B------:R-:W-:-:S03]  /*1347a0*/  FSEL R124, R193, R125, !P0 ;  /* 0x0000007dc17c7208 */ /* 0x000fc60004000000 */
[----:B------:R-:W-:Y:S02]  /*1347b0*/  IMAD.MOV.U32 R189, RZ, RZ, R126 ;  /* 0x000000ffffbd7224 */ /* 0x000fe400078e007e */
[----:B------:R-:W-:-:S07]  /*1347c0*/  IMAD.MOV.U32 R193, RZ, RZ, R124 ;  /* 0x000000ffffc17224 */ /* 0x000fce00078e007c */
.L_x_6039:
[----:B------:R-:W-:Y:S05]  /*1347d0*/  BSYNC.RECONVERGENT B1 ;  /* 0x0000000000017941 */ /* 0x000fea0003800200 */
.L_x_6038:
        /* <DEDUP_REMOVED lines=40> */
.L_x_6061:
[----:B------:R-:W-:Y:S05]  /*134a60*/  BSYNC.RECONVERGENT B0 ;  /* 0x0000000000007941 */ /* 0x000fea0003800200 */
.L_x_6060:
        /* <DEDUP_REMOVED lines=13> */
.L_x_6037:
[----:B------:R-:W-:Y:S05]  /*134b40*/  BSYNC.RECONVERGENT B2 ;  /* 0x0000000000027941 */ /* 0x000fea0003800200 */
.L_x_6036:
[----:B------:R-:W-:Y:S01]  /*134b50*/  MOV R174, 0xff800000 ;  /* 0xff80000000ae7802 */ /* 0x000fe20000000f00 */
        /* <DEDUP_REMOVED lines=113> */
[----:B-1-3--:R-:W-:Y:S05]  /*135270*/  CALL.REL.NOINC `($__internal_0_$__cuda_sm20_div_rn_f64_full) ;  /* 0x0000155000587944 */ /* 0x00afea0003c00000 */
[----:B------:R-:W-:Y:S02]  /*135280*/  IMAD.MOV.U32 R176, RZ, RZ, R174 ;  /* 0x000000ffffb07224 */ /* 0x000fe400078e00ae */
[----:B------:R-:W-:-:S07]  /*135290*/  IMAD.MOV.U32 R177, RZ, RZ, R175 ;  /* 0x000000ffffb17224 */ /* 0x000fce00078e00af */
.L_x_6068:
[----:B------:R-:W-:Y:S05]  /*1352a0*/  BSYNC.RECONVERGENT B2 ;  /* 0x0000000000027941 */ /* 0x000fea0003800200 */
.L_x_6067:
        /* <DEDUP_REMOVED lines=33> */
.L_x_6070:
[----:B------:R-:W-:Y:S05]  /*1354c0*/  BSYNC.RECONVERGENT B2 ;  /* 0x0000000000027941 */ /* 0x000fea0003800200 */
.L_x_6069:
[----:B------:R-:W-:-:S06]  /*1354d0*/  DSETP.GEU.AND P2, PT, R190, R42, PT ;  /* 0x0000002abe00722a */ /* 0x000fcc0003f4e000 */
[----:B------:R-:W-:Y:S02]  /*1354e0*/  FSEL R186, R186, R194, !P2 ;  /* 0x000000c2baba7208 */ /* 0x000fe40005000000 */
[----:B------:R-:W-:Y:S02]  /*1354f0*/  FSEL R187, R187, R195, !P2 ;  /* 0x000000c3bbbb7208 */ /* 0x000fe40005000000 */
[----:B------:R-:W-:Y:S02]  /*135500*/  FSEL R42, R42, R190, !P2 ;  /* 0x000000be2a2a7208 */ /* 0x000fe40005000000 */
[----:B------:R-:W-:Y:S02]  /*135510*/  FSEL R43, R43, R191, !P2 ;  /* 0x000000bf2b2b7208 */ /* 0x000fe40005000000 */
[----:B------:R-:W-:Y:S02]  /*135520*/  FSEL R188, R188, R192, !P2 ;  /* 0x000000c0bcbc7208 */ /* 0x000fe40005000000 */
[----:B------:R-:W-:-:S07]  /*135530*/  FSEL R189, R189, R193, !P2 ;  /* 0x000000c1bdbd7208 */ /* 0x000fce0005000000 */
.L_x_6066:
[----:B------:R-:W-:Y:S05]  /*135540*/  BSYNC.RECONVERGENT B0 ;  /* 0x0000000000007941 */ /* 0x000fea0003800200 */
.L_x_6065:
        /* <DEDUP_REMOVED lines=46> */
.L_x_6074:
[----:B------:R-:W-:Y:S05]  /*135830*/  BSYNC.RECONVERGENT B2 ;  /* 0x0000000000027941 */ /* 0x000fea0003800200 */
.L_x_6073:
        /* <DEDUP_REMOVED lines=35> */
.L_x_6076:
[----:B------:R-:W-:Y:S05]  /*135a70*/  BSYNC.RECONVERGENT B2 ;  /* 0x0000000000027941 */ /* 0x000fea0003800200 */
.L_x_6075:
[----:B------:R-:W-:-:S06]  /*135a80*/  DSETP.GEU.AND P1, PT, R174, R42, PT ;  /* 0x0000002aae00722a */ /* 0x000fcc0003f2e000 */
[----:B------:R-:W-:Y:S02]  /*135a90*/  FSEL R194, R194, R186, !P1 ;  /* 0x000000bac2c27208 */ /* 0x000fe40004800000 */
[----:B------:R-:W-:Y:S02]  /*135aa0*/  FSEL R195, R195, R187, !P1 ;  /* 0x000000bbc3c37208 */ /* 0x000fe40004800000 */
[----:B------:R-:W-:Y:S02]  /*135ab0*/  FSEL R192, R192, R188, !P1 ;  /* 0x000000bcc0c07208 */ /* 0x000fe40004800000 */
[----:B------:R-:W-:Y:S02]  /*135ac0*/  FSEL R193, R193, R189, !P1 ;  /* 0x000000bdc1c17208 */ /* 0x000fe40004800000 */
[----:B------:R-:W-:Y:S02]  /*135ad0*/  FSEL R42, R42, R174, !P1 ;  /* 0x000000ae2a2a7208 */ /* 0x000fe40004800000 */
[----:B------:R-:W-:-:S07]  /*135ae0*/  FSEL R43, R43, R175, !P1 ;  /* 0x000000af2b2b7208 */ /* 0x000fce0004800000 */
.L_x_6072:
[----:B------:R-:W-:Y:S05]  /*135af0*/  BSYNC.RECONVERGENT B0 ;  /* 0x0000000000007941 */ /* 0x000fea0003800200 */
.L_x_6071:
        /* <DEDUP_REMOVED lines=48> */
.L_x_6080:
[----:B------:R-:W-:Y:S05]  /*135e00*/  BSYNC.RECONVERGENT B2 ;  /* 0x0000000000027941 */ /* 0x000fea0003800200 */
.L_x_6079:
        /* <DEDUP_REMOVED lines=35> */
[----:B------:R-:W-:Y:S01]  /*136040*/  MOV R176, R174 ;  /* 0x000000ae00b07202 */ /* 0x000fe20000000f00 */
[----:B------:R-:W-:-:S07]  /*136050*/  IMAD.MOV.U32 R177, RZ, RZ, R175 ;  /* 0x000000ffffb17224 */ /* 0x000fce00078e00af */
.L_x_6082:
[----:B------:R-:W-:Y:S05]  /*136060*/  BSYNC.RECONVERGENT B2 ;  /* 0x0000000000027941 */ /* 0x000fea0003800200 */
.L_x_6081:
[----:B------:R-:W-:-:S06]  /*136070*/  DSETP.GEU.AND P1, PT, R176, R42, PT ;  /* 0x0000002ab000722a */ /* 0x000fcc0003f2e000 */
[----:B------:R-:W-:Y:S02]  /*136080*/  FSEL R128, R128, R194, !P1 ;  /* 0x000000c280807208 */ /* 0x000fe40004800000 */
[----:B------:R-:W-:Y:S02]  /*136090*/  FSEL R129, R129, R195, !P1 ;  /* 0x000000c381817208 */ /* 0x000fe40004800000 */
[----:B------:R-:W-:Y:S02]  /*1360a0*/  FSEL R120, R120, R192, !P1 ;  /* 0x000000c078787208 */ /* 0x000fe40004800000 */
[----:B------:R-:W-:Y:S02]  /*1360b0*/  FSEL R121, R121, R193, !P1 ;  /* 0x000000c179797208 */ /* 0x000fe40004800000 */
[----:B------:R-:W-:Y:S02]  /*1360c0*/  FSEL R42, R42, R176, !P1 ;  /* 0x000000b02a2a7208 */ /* 0x000fe40004800000 */
[----:B------:R-:W-:-:S07]  /*1360d0*/  FSEL R43, R43, R177, !P1 ;  /* 0x000000b12b2b7208 */ /* 0x000fce0004800000 */
.L_x_6078:
[----:B------:R-:W-:Y:S05]  /*1360e0*/  BSYNC.RECONVERGENT B0 ;  /* 0x0000000000007941 */ /* 0x000fea0003800200 */
.L_x_6077:
        /* <DEDUP_REMOVED lines=36> */
.L_x_6084:
[----:B------:R-:W-:Y:S05]  /*136330*/  BSYNC.RECONVERGENT B0 ;  /* 0x0000000000007941 */ /* 0x000fea0003800200 */
.L_x_6083:
[----:B------:R-:W-:-:S06]  /*136340*/  DSETP.GEU.AND P1, PT, R42, R176, PT ;  /* 0x000000b02a00722a */ /* 0x000fcc0003f2e000 */
[----:B------:R-:W-:Y:S02]  /*136350*/  FSEL R124, R124, R120, !P1 ;  /* 0x000000787c7c7208 */ /* 0x000fe40004800000 */
[----:B------:R-:W-:Y:S02]  /*136360*/  FSEL R120, R125, R121, !P1 ;  /* 0x000000797d787208 */ /* 0x000fe40004800000 */
[----:B------:R-:W-:Y:S02]  /*136370*/  FSEL R126, R126, R128, !P1 ;  /* 0x000000807e7e7208 */ /* 0x000fe40004800000 */
[----:B------:R-:W-:Y:S01]  /*136380*/  FSEL R127, R127, R129, !P1 ;  /* 0x000000817f7f7208 */ /* 0x000fe20004800000 */
[----:B------:R-:W-:-:S07]  /*136390*/  IMAD.MOV.U32 R125, RZ, RZ, R120 ;  /* 0x000000ffff7d7224 */ /* 0x000fce00078e0078 */
.L_x_6064:
[----:B------:R-:W-:Y:S05]  /*1363a0*/  BSYNC.RECONVERGENT B1 ;  /* 0x0000000000017941 */ /* 0x000fea0003800200 */
.L_x_6063:
        /* <DEDUP_REMOVED lines=12> */
.L_x_6089:
        /* <DEDUP_REMOVED lines=9> */
.L_x_6088:
[----:B------:R-:W-:Y:S05]  /*136500*/  BSYNC.RECONVERGENT B1 ;  /* 0x0000000000017941 */ /* 0x000fea0003800200 */
.L_x_6087:
        /* <DEDUP_REMOVED lines=24> */
.L_x_6086:
[----:B------:R-:W-:Y:S05]  /*136690*/  BSYNC.RECONVERGENT B0 ;  /* 0x0000000000007941 */ /* 0x000fea0003800200 */
.L_x_6085:
[----:B------:R-:W-:Y:S05]  /*1366a0*/  BMOV.32.CLEAR RZ, B0 ;  /* 0x0000000000ff7355 */ /* 0x000fea0000100000 */
[----:B------:R-:W-:Y:S04]  /*1366b0*/  BSSY.RECONVERGENT B0, `(.L_x_6090) ;  /* 0x0000044000007945 */ /* 0x000fe80003800200 */
[----:B------:R-:W-:Y:S05]  /*1366c0*/  @!P3 BRA `(.L_x_6091) ;  /* 0x000000040008b947 */ /* 0x000fea0003800000 */
[C---:B------:R-:W-:Y:S01]  /*1366d0*/  ISETP.GE.U32.AND P2, PT, R172.reuse, 0x10, PT ;  /* 0x00000010ac00780c */ /* 0x040fe20003f46070 */
[----:B------:R-:W-:Y:S01]  /*1366e0*/  BSSY.RECONVERGENT B1, `(.L_x_6092) ;  /* 0x000001c000017945 */ /* 0x000fe20003800200 */
[----:B----4-:R-:W-:Y:S02]  /*1366f0*/  LOP3.LUT R121, R172, 0xf, RZ, 0xc0, !PT ;  /* 0x0000000fac797812 */ /* 0x010fe400078ec0ff */
[----:B------:R-:W-:Y:S02]  /*136700*/  MOV R120, RZ ;  /* 0x000000ff00787202 */ /* 0x000fe40000000f00 */
[----:B------:R-:W-:-:S07]  /*136710*/  ISETP.NE.AND P3, PT, R121, RZ, PT ;  /* 0x000000ff7900720c */ /* 0x000fce0003f65270 */
[----:B------:R-:W-:Y:S06]  /*136720*/  @!P2 BRA `(.L_x_6093) ;  /* 0x00000000005ca947 */ /* 0x000fec0003800000 */
[----:B------:R-:W-:Y:S01]  /*136730*/  LOP3.LUT R120, R172, 0x7ffffff0, RZ, 0xc0, !PT ;  /* 0x7ffffff0ac787812 */ /* 0x000fe200078ec0ff */
[----:B------:R-:W-:-:S07]  /*136740*/  IMAD.MOV.U32 R128, RZ, RZ, RZ ;  /* 0x000000ffff807224 */ /* 0x000fce00078e00ff */
.L_x_6094:
        /* <DEDUP_REMOVED lines=21> */
.L_x_6093:
[----:B------:R-:W-:Y:S05]  /*1368a0*/  BSYNC.RECONVERGENT B1 ;  /* 0x0000000000017941 */ /* 0x000fea0003800200 */
.L_x_6092:
        /* <DEDUP_REMOVED lines=17> */
.L_x_6096:
[----:B------:R-:W-:Y:S05]  /*1369c0*/  BSYNC.RECONVERGENT B1 ;  /* 0x0000000000017941 */ /* 0x000fea0003800200 */
.L_x_6095:
        /* <DEDUP_REMOVED lines=18> */
.L_x_6091:
[----:B------:R-:W-:Y:S05]  /*136af0*/  BSYNC.RECONVERGENT B0 ;  /* 0x0000000000007941 */ /* 0x000fea0003800200 */
.L_x_6090:
        /* <DEDUP_REMOVED lines=18> */
.L_x_6146:
        /* <DEDUP_REMOVED lines=13> */
[----:B------:R-:W-:Y:S01]  /*136cf0*/  IMAD.MOV.U32 R121, RZ, RZ, -0x40100000 ;  /* 0xbff00000ff797424 */ /* 0x000fe200078e00ff */
[----:B------:R-:W-:-:S05]  /*136d00*/  IADD3 R120, PT, PT, R120, -0x1, RZ ;  /* 0xffffffff78787810 */ /* 0x000fca0007ffe0ff */
[----:B------:R-:W-:-:S05]  /*136d10*/  IMAD R120, R120, 0x8, R1 ;  /* 0x0000000878787824 */ /* 0x000fca00078e0201 */
[----:B------:R2:W-:Y:S02]  /*136d20*/  STL.64 [R120+0x1388], R128 ;  /* 0x0013888078007387 */ /* 0x0005e40000100a00 */
[----:B--2---:R-:W-:-:S05]  /*136d30*/  IMAD.MOV.U32 R129, RZ, RZ, 0x7ff00000 ;  /* 0x7ff00000ff817424 */ /* 0x004fca00078e00ff */
[----:B------:R2:W-:Y:S02]  /*136d40*/  STL.64 [R120], R128 ;  /* 0x0000008078007387 */ /* 0x0005e40000100a00 */
[----:B--2---:R-:W-:Y:S01]  /*136d50*/  IMAD.MOV.U32 R120, RZ, RZ, 0x0 ;  /* 0x00000000ff787424 */ /* 0x004fe200078e00ff */
[----:B------:R-:W-:Y:S06]  /*136d60*/  BRA `(.L_x_6102) ;  /* 0x0000001400a87947 */ /* 0x000fec0003800000 */
.L_x_6101:
        /* <DEDUP_REMOVED lines=88> */
.L_x_6107:
[----:B------:R-:W-:Y:S05]  /*1372f0*/  BSYNC.RECONVERGENT B2 ;  /* 0x0000000000027941 */ /* 0x000fea0003800200 */
.L_x_6106:
        /* <DEDUP_REMOVED lines=32> */
.L_x_6110:
[----:B------:R-:W-:Y:S05]  /*137500*/  BSYNC.RECONVERGENT B2 ;  /* 0x0000000000027941 */ /* 0x000fea0003800200 */
.L_x_6109:
        /* <DEDUP_REMOVED lines=13> */
.L_x_6105:
        /* <DEDUP_REMOVED lines=38> */
.L_x_6112:
[----:B------:R-:W-:Y:S05]  /*137840*/  BSYNC.RECONVERGENT B2 ;  /* 0x0000000000027941 */ /* 0x000fea0003800200 */
.L_x_6111:
        /* <DEDUP_REMOVED lines=34> */
.L_x_6114:
[----:B------:R-:W-:Y:S05]  /*137a70*/  BSYNC.RECONVERGENT B2 ;  /* 0x0000000000027941 */ /* 0x000fea0003800200 */
.L_x_6113:
        /* <DEDUP_REMOVED lines=13> */
.L_x_6104:
        /* <DEDUP_REMOVED lines=48> */
.L_x_6116:
[----:B------:R-:W-:Y:S05]  /*137e50*/  BSYNC.RECONVERGENT B2 ;  /* 0x0000000000027941 */ /* 0x000fea0003800200 */
.L_x_6115:
        /* <DEDUP_REMOVED lines=34> */
.L_x_6118:
[----:B------:R-:W-:Y:S05]  /*138080*/  BSYNC.RECONVERGENT B2 ;  /* 0x0000000000027941 */ /* 0x000fea0003800200 */
.L_x_6117:
        /* <DEDUP_REMOVED lines=12> */
.L_x_6108:
[----:B------:R-:W-:Y:S05]  /*138150*/  BSYNC.RECONVERGENT B0 ;  /* 0x0000000000007941 */ /* 0x000fea0003800200 */
.L_x_6103:
        /* <DEDUP_REMOVED lines=36> */
.L_x_6120:
[----:B------:R-:W-:Y:S05]  /*1383a0*/  BSYNC.RECONVERGENT B0 ;  /* 0x0000000000007941 */ /* 0x000fea0003800200 */
.L_x_6119:
[----:B------:R-:W2:Y:S02]  /*1383b0*/  LDL.64 R130, [R1+0x7d40] ;  /* 0x007d400001827983 */ /* 0x000ea40000100a00 */
[----:B--2---:R-:W-:-:S06]  /*1383c0*/  DSETP.GEU.AND P2, PT, R130, R176, PT ;  /* 0x000000b08200722a */ /* 0x004fcc0003f4e000 */
[----:B------:R-:W-:Y:S02]  /*1383d0*/  FSEL R128, R128, R192, !P2 ;  /* 0x000000c080807208 */ /* 0x000fe40005000000 */
[----:B------:R-:W-:Y:S02]  /*1383e0*/  FSEL R129, R129, R193, !P2 ;  /* 0x000000c181817208 */ /* 0x000fe40005000000 */
[----:B------:R-:W-:Y:S02]  /*1383f0*/  FSEL R120, R120, R188, !P2 ;  /* 0x000000bc78787208 */ /* 0x000fe40005000000 */
[----:B------:R-:W-:-:S07]  /*138400*/  FSEL R121, R121, R189, !P2 ;  /* 0x000000bd79797208 */ /* 0x000fce0005000000 */
.L_x_6102:
[----:B------:R-:W-:Y:S05]  /*138410*/  BSYNC.RECONVERGENT B1 ;  /* 0x0000000000017941 */ /* 0x000fea0003800200 */
.L_x_6100:
        /* <DEDUP_REMOVED lines=42> */
.L_x_6122:
[----:B------:R-:W-:Y:S05]  /*1386c0*/  BSYNC.RELIABLE B0 ;  /* 0x0000000000007941 */ /* 0x000fea0003800100 */
.L_x_6121:
        /* <DEDUP_REMOVED lines=47> */
.L_x_6125:
[----:B------:R-:W-:Y:S05]  /*1389c0*/  BSYNC.RECONVERGENT B0 ;  /* 0x0000000000007941 */ /* 0x000fea0003800200 */
.L_x_6124:
[----:B------:R-:W-:Y:S04]  /*1389d0*/  BSSY.RECONVERGENT B2, `(.L_x_6126) ;  /* 0x000015f000027945 */ /* 0x000fe80003800200 */
[----:B------:R-:W-:Y:S05]  /*1389e0*/  @!P2 BRA `(.L_x_6127) ;  /* 0x000000140074a947 */ /* 0x000fea0003800000 */
[----:B------:R-:W-:-:S07]  /*1389f0*/  IMAD.MOV.U32 R203, RZ, RZ, 0x3 ;  /* 0x00000003ffcb7424 */ /* 0x000fce00078e00ff */
.L_x_6145:
        /* <DEDUP_REMOVED lines=29> */
.L_x_6144:
        /* <DEDUP_REMOVED lines=50> */
[----:B------:R-:W-:-:S04]  /*138ef0*/  IADD3 R173, PT, PT, R173, -R207, RZ ;  /* 0x800000cfadad7210 */ /* 0x000fc80007ffe0ff */
        /* <DEDUP_REMOVED lines=19> */
.L_x_6132:
        /* <DEDUP_REMOVED lines=71> */
.L_x_6135:
[----:B------:R-:W-:Y:S05]  /*1394a0*/  BSYNC.RECONVERGENT B5 ;  /* 0x0000000000057941 */ /* 0x000fea0003800200 */
.L_x_6134:
        /* <DEDUP_REMOVED lines=26> */
.L_x_6137:
[----:B------:R-:W-:Y:S05]  /*139650*/  BSYNC.RECONVERGENT B5 ;  /* 0x0000000000057941 */ /* 0x000fea0003800200 */
.L_x_6136:
[----:B------:R-:W-:-:S06]  /*139660*/  DSETP.GE.AND P2, PT, R120, R176, PT ;  /* 0x000000b07800722a */ /* 0x000fcc0003f46000 */
[----:B------:R-:W-:Y:S02]  /*139670*/  FSEL R120, R194, RZ, P2 ;  /* 0x000000ffc2787208 */ /* 0x000fe40001000000 */
[----:B------:R-:W-:Y:S02]  /*139680*/  FSEL R121, R195, +QNAN , P2 ;  /* 0x7ff00000c3797808 */ /* 0x000fe40001000000 */
[----:B------:R-:W-:Y:S02]  /*139690*/  FSEL R176, R192, RZ, P2 ;  /* 0x000000ffc0b07208 */ /* 0x000fe40001000000 */
[----:B------:R-:W-:Y:S01]  /*1396a0*/  FSEL R177, R193, -1.875, P2 ;  /* 0xbff00000c1b17808 */ /* 0x000fe20001000000 */
[----:B------:R-:W-:Y:S06]  /*1396b0*/  BRA `(.L_x_6133) ;  /* 0x00000004005c7947 */ /* 0x000fec0003800000 */
.L_x_6131:
        /* <DEDUP_REMOVED lines=44> */
.L_x_6138:
[C---:B------:R-:W-:Y:S01]  /*139980*/  ISETP.EQ.AND P4, PT, R173.reuse, RZ, !P4 ;  /* 0x000000ffad00720c */ /* 0x040fe20006782270 */
[----:B------:R-:W-:Y:S01]  /*139990*/  BSSY.RECONVERGENT B5, `(.L_x_6139) ;  /* 0x000001a000057945 */ /* 0x000fe20003800200 */
[----:B------:R-:W-:Y:S02]  /*1399a0*/  ISETP.EQ.AND P2, PT, R173, 0x1, !P2 ;  /* 0x00000001ad00780c */ /* 0x000fe40005742270 */
[----:B------:R-:W-:Y:S02]  /*1399b0*/  CS2R R176, SRZ ;  /* 0x0000000000b07805 */ /* 0x000fe4000001ff00 */
[----:B------:R-:W-:Y:S01]  /*1399c0*/  MOV R120, 0x0 ;  /* 0x0000000000787802 */ /* 0x000fe20000000f00 */
[----:B------:R-:W-:Y:S01]  /*1399d0*/  IMAD.MOV.U32 R121, RZ, RZ, -0x3f56d000 ;  /* 0xc0a93000ff797424 */ /* 0x000fe200078e00ff */
[----:B------:R-:W-:-:S13]  /*1399e0*/  PLOP3.LUT P2, PT, P4, P2, PT, 0xf8, 0x8f ;  /* 0x00000000008f781c */ /* 0x000fda0002745f70 */
        /* <DEDUP_REMOVED lines=20> */
.L_x_6140:
[----:B------:R-:W-:Y:S05]  /*139b30*/  BSYNC.RECONVERGENT B5 ;  /* 0x0000000000057941 */ /* 0x000fea0003800200 */
.L_x_6139:
        /* <DEDUP_REMOVED lines=15> */
.L_x_6133:
[----:B------:R-:W-:Y:S05]  /*139c30*/  BSYNC.RECONVERGENT B0 ;  /* 0x0000000000007941 */ /* 0x000fea0003800200 */
.L_x_6130:
        /* <DEDUP_REMOVED lines=33> */
.L_x_6142:
[----:B------:R-:W-:-:S13]  /*139e50*/  ISETP.GT.AND P2, PT, R202, 0x1, PT ;  /* 0x00000001ca00780c */ /* 0x000fda0003f44270 */
[----:B------:R-:W-:Y:S05]  /*139e60*/  @!P2 BREAK.RELIABLE B0 ;  /* 0x000000000000a942 */ /* 0x000fea0003800100 */
[----:B------:R-:W-:Y:S05]  /*139e70*/  @!P2 BRA `(.L_x_6129) ;  /* 0x000000000040a947 */ /* 0x000fea0003800000 */
[----:B------:R-:W-:Y:S05]  /*139e80*/  BSYNC.RELIABLE B0 ;  /* 0x0000000000007941 */ /* 0x000fea0003800100 */
.L_x_6141:
[----:B------:R-:W-:Y:S01]  /*139e90*/  VIADD R199, R199, 0x1 ;  /* 0x00000001c7c77836 */ /* 0x000fe20000000000 */
[----:B------:R-:W-:-:S04]  /*139ea0*/  IADD3 R202, PT, PT, R202, -0x1, RZ ;  /* 0xffffffffcaca7810 */ /* 0x000fc80007ffe0ff */
[----:B------:R-:W-:-:S13]  /*139eb0*/  ISETP.GE.AND P2, PT, R199, R123, PT ;  /* 0x0000007bc700720c */ /* 0x000fda0003f46270 */
[----:B------:R-:W-:Y:S05]  /*139ec0*/  @!P2 BRA `(.L_x_6144) ;  /* 0xffffffec0040a947 */ /* 0x000fea000383ffff */
[----:B------:R-:W-:Y:S05]  /*139ed0*/  BRA `(.L_x_6129) ;  /* 0x0000000000287947 */ /* 0x000fea0003800000 */
.L_x_6143:
        /* <DEDUP_REMOVED lines=10> */
.L_x_6129:
[----:B------:R-:W-:Y:S05]  /*139f80*/  BSYNC.RECONVERGENT B1 ;  /* 0x0000000000017941 */ /* 0x000fea0003800200 */
.L_x_6128:
[C---:B------:R-:W-:Y:S01]  /*139f90*/  ISETP.LT.U32.AND P2, PT, R203.reuse, 0x20, PT ;  /* 0x00000020cb00780c */ /* 0x040fe20003f41070 */
[----:B------:R-:W-:-:S12]  /*139fa0*/  VIADD R203, R203, 0x1 ;  /* 0x00000001cbcb7836 */ /* 0x000fd80000000000 */
[----:B------:R-:W-:Y:S05]  /*139fb0*/  @P3 BRA P2, `(.L_x_6145) ;  /* 0xffffffe800903947 */ /* 0x000fea000103ffff */
.L_x_6127:
[----:B------:R-:W-:Y:S05]  /*139fc0*/  BSYNC.RECONVERGENT B2 ;  /* 0x0000000000027941 */ /* 0x000fea0003800200 */
.L_x_6126:
[----:B------:R-:W-:-:S06]  /*139fd0*/  IMAD.IADD R199, R1, 0x1, R123 ;  /* 0x0000000101c77824 */ /* 0x000fcc00078e027b */
[----:B------:R-:W5:Y:S01]  /*139fe0*/  LDL.U8 R199, [R199+0x27f3] ;  /* 0x0027f300c7c77983 */ /* 0x000f620000100000 */
[----:B------:R-:W-:Y:S05]  /*139ff0*/  BRA `(.L_x_6146) ;  /* 0xffffffcc00087947 */ /* 0x000fea000383ffff */
.L_x_6123:
[----:B------:R-:W-:Y:S05]  /*13a000*/  BSYNC.RECONVERGENT B3 ;  /* 0x0000000000037941 */ /* 0x000fea0003800200 */
.L_x_6099:
        /* <DEDUP_REMOVED lines=24> */
.L_x_6153:
[----:B------:R-:W-:-:S04]  /*13a190*/  VIADD R120, R1, 0x2710 ;  /* 0x0000271001787836 */ /* 0x000fc80000000000 */
[----:B------:R-:W-:-:S05]  /*13a1a0*/  IMAD R129, R179, 0x4, R120 ;  /* 0x00000004b3817824 */ /* 0x000fca00078e0278 */
[----:B------:R-:W2:Y:S04]  /*13a1b0*/  LDL.128 R124, [R129] ;  /* 0x00000000817c7983 */ /* 0x000ea80000100c00 */
[----:B------:R-:W4:Y:S01]  /*13a1c0*/  LDL.128 R120, [R129+0x10] ;  /* 0x0000100081787983 */ /* 0x000f220000100c00 */
[----:B--2---:R-:W-:Y:S02]  /*13a1d0*/  ISETP.GT.AND P1, PT, R124, RZ, PT ;  /* 0x000000ff7c00720c */ /* 0x004fe40003f24270 */
[----:B------:R-:W-:Y:S02]  /*13a1e0*/  ISETP.GT.AND P2, PT, R125, RZ, PT ;  /* 0x000000ff7d00720c */ /* 0x000fe40003f44270 */
[----:B------:R-:W-:Y:S02]  /*13a1f0*/  ISETP.GT.AND P3, PT, R126, RZ, PT ;  /* 0x000000ff7e00720c */ /* 0x000fe40003f64270 */
[----:B------:R-:W-:-:S07]  /*13a200*/  IADD3 R124, PT, PT, R128, 0x1, RZ ;  /* 0x00000001807c7810 */ /* 0x000fce0007ffe0ff */
        /* <DEDUP_REMOVED lines=21> */
[----:B------:R-:W-:-:S04]  /*13a360*/  @!P2 IMAD.MOV R121, RZ, RZ, R120 ;  /* 0x000000ffff79a224 */ /* 0x000fc800078e0278 */
[----:B------:R-:W-:Y:S02]  /*13a370*/  VIADD R120, R121, 0x1 ;  /* 0x0000000179787836 */ /* 0x000fe40000000000 */
        /* <DEDUP_REMOVED lines=26> */
.L_x_6152:
[----:B------:R-:W-:Y:S05]  /*13a520*/  BSYNC.RECONVERGENT B2 ;  /* 0x0000000000027941 */ /* 0x000fea0003800200 */
.L_x_6151:
        /* <DEDUP_REMOVED lines=34> */
[----:B------:R-:W-:-:S07]  /*13a750*/  @!P2 IMAD.MOV R128, RZ, RZ, R120 ;  /* 0x000000ffff80a224 */ /* 0x000fce00078e0278 */
.L_x_6155:
[----:B------:R-:W-:Y:S05]  /*13a760*/  BSYNC.RECONVERGENT B2 ;  /* 0x0000000000027941 */ /* 0x000fea0003800200 */
.L_x_6154:
        /* <DEDUP_REMOVED lines=21> */
.L_x_6157:
[----:B------:R-:W-:Y:S05]  /*13a8c0*/  BSYNC.RECONVERGENT B2 ;  /* 0x0000000000027941 */ /* 0x000fea0003800200 */
.L_x_6156:
[----:B------:R-:W-:Y:S05]  /*13a8d0*/  @!P1 BRA `(.L_x_6150) ;  /* 0x0000000000489947 */ /* 0x000fea0003800000 */
[----:B------:R-:W-:-:S05]  /*13a8e0*/  IMAD R173, R173, 0x4, R130 ;  /* 0x00000004adad7824 */ /* 0x000fca00078e0282 */
[----:B------:R-:W2:Y:S02]  /*13a8f0*/  LDL.64 R120, [R173] ;  /* 0x00000000ad787983 */ /* 0x000ea40000100a00 */
[----:B--2---:R-:W-:Y:S02]  /*13a900*/  ISETP.GT.AND P0, PT, R120, RZ, PT ;  /* 0x000000ff7800720c */ /* 0x004fe40003f04270 */
[----:B------:R-:W-:-:S11]  /*13a910*/  IADD3 R120, PT, PT, R128, 0x1, RZ ;  /* 0x0000000180787810 */ /* 0x000fd60007ffe0ff */
        /* <DEDUP_REMOVED lines=14> */
.L_x_6150:
[----:B------:R-:W-:Y:S05]  /*13aa00*/  BSYNC.RECONVERGENT B1 ;  /* 0x0000000000017941 */ /* 0x000fea0003800200 */
.L_x_6149:
        /* <DEDUP_REMOVED lines=11> */
.L_x_6162:
        /* <DEDUP_REMOVED lines=27> */
[----:B------:R-:W5:Y:S02]  /*13ac70*/  LDL R127, [R124+0x2c] ;  /* 0x00002c007c7f7983 */ /* 0x000f640000100800 */
[----:B------:R-:W-:-:S03]  /*13ac80*/  IADD3 R173, PT, PT, R130, 0x1, RZ ;  /* 0x0000000182ad7810 */ /* 0x000fc60007ffe0ff */
        /* <DEDUP_REMOVED lines=33> */
[C---:B------:R-:W-:Y:S01]  /*13aea0*/  VIADD R123, R125.reuse, 0x1 ;  /* 0x000000017d7b7836 */ /* 0x040fe20000000000 */
[----:B------:R-:W-:Y:S02]  /*13aeb0*/  ISETP.GT.AND P2, PT, R124, RZ, PT ;  /* 0x000000ff7c00720c */ /* 0x000fe40003f44270 */
[----:B------:R-:W-:Y:S02]  /*13aec0*/  @!P1 IADD3 R123, PT, PT, R125, RZ, RZ ;  /* 0x000000ff7d7b9210 */ /* 0x000fe40007ffe0ff */
[----:B------:R-:W-:-:S03]  /*13aed0*/  ISETP.NE.AND P1, PT, R122, R121, PT ;  /* 0x000000797a00720c */ /* 0x000fc60003f25270 */
[----:B------:R-:W-:-:S06]  /*13aee0*/  VIADD R128, R123, 0x1 ;  /* 0x000000017b807836 */ /* 0x000fcc0000000000 */
[----:B------:R-:W-:-:S04]  /*13aef0*/  @!P2 IMAD.MOV R128, RZ, RZ, R123 ;  /* 0x000000ffff80a224 */ /* 0x000fc800078e027b */
[----:B------:R-:W-:Y:S05]  /*13af00*/  @P1 BRA `(.L_x_6162) ;  /* 0xfffffff800ec1947 */ /* 0x000fea000383ffff */
.L_x_6161:
[----:B------:R-:W-:Y:S05]  /*13af10*/  BSYNC.RECONVERGENT B2 ;  /* 0x0000000000027941 */ /* 0x000fea0003800200 */
.L_x_6160:
        /* <DEDUP_REMOVED lines=39> */
[C---:B------:R-:W-:Y:S01]  /*13b190*/  VIADD R128, R122.reuse, 0x1 ;  /* 0x000000017a807836 */ /* 0x040fe20000000000 */
[----:B------:R-:W-:-:S07]  /*13b1a0*/  @!P2 IADD3 R128, PT, PT, R122, RZ, RZ ;  /* 0x000000ff7a80a210 */ /* 0x000fce0007ffe0ff */
.L_x_6164:
[----:B------:R-:W-:Y:S05]  /*13b1b0*/  BSYNC.RECONVERGENT B2 ;  /* 0x0000000000027941 */ /* 0x000fea0003800200 */
.L_x_6163:
        /* <DEDUP_REMOVED lines=24> */
.L_x_6166:
[----:B------:R-:W-:Y:S05]  /*13b340*/  BSYNC.RECONVERGENT B2 ;  /* 0x0000000000027941 */ /* 0x000fea0003800200 */
.L_x_6165:
        /* <DEDUP_REMOVED lines=18> */
[----:B------:R-:W-:-:S05]  /*13b470*/  @!P2 IMAD.MOV R120, RZ, RZ, R128 ;  /* 0x000000ffff78a224 */ /* 0x000fca00078e0280 */
[----:B------:R-:W-:-:S07]  /*13b480*/  @P1 MOV R128, R120 ;  /* 0x0000007800801202 */ /* 0x000fce0000000f00 */
.L_x_6159:
[----:B------:R-:W-:Y:S05]  /*13b490*/  BSYNC.RECONVERGENT B1 ;  /* 0x0000000000017941 */ /* 0x000fea0003800200 */
.L_x_6158:
        /* <DEDUP_REMOVED lines=36> */
.L_x_6168:
[----:B------:R-:W-:Y:S05]  /*13b6e0*/  BSYNC.RECONVERGENT B1 ;  /* 0x0000000000017941 */ /* 0x000fea0003800200 */
.L_x_6167:
[----:B------:R-:W-:Y:S01]  /*13b6f0*/  UMOV UR10, 0x66666666 ;  /* 0x66666666000a7882 */ /* 0x000fe20000000000 */
[----:B------:R-:W-:Y:S01]  /*13b700*/  UMOV UR11, 0x40711266 ;  /* 0x40711266000b7882 */ /* 0x000fe20000000000 */
[----:B------:R-:W-:Y:S01]  /*13b710*/  IMAD.MOV.U32 R122, RZ, RZ, 0x0 ;  /* 0x00000000ff7a7424 */ /* 0x000fe200078e00ff */
[----:B------:R-:W-:Y:S01]  /*13b720*/  DADD R120, R120, -UR10 ;  /* 0x8000000a78787e29 */ /* 0x000fe20008000000 */
[----:B------:R-:W-:-:S07]  /*13b730*/  IMAD.MOV.U32 R123, RZ, RZ, 0x40590000 ;  /* 0x40590000ff7b7424 */ /* 0x000fce00078e00ff */
[----:B------:R-:W-:-:S11]  /*13b740*/  DFMA R120, R120, R122, 0.5 ;  /* 0x3fe000007878742b */ /* 0x000fd6000000007a */
.L_x_6148:
[----:B------:R-:W-:Y:S05]  /*13b750*/  BSYNC.RECONVERGENT B0 ;  /* 0x0000000000007941 */ /* 0x000fea0003800200 */
.L_x_6147:
        /* <DEDUP_REMOVED lines=29> */
.L_x_6170:
[----:B------:R-:W-:Y:S05]  /*13b930*/  BSYNC.RECONVERGENT B0 ;  /* 0x0000000000007941 */ /* 0x000fea0003800200 */
.L_x_6169:
[----:B------:R-:W-:Y:S02]  /*13b940*/  IMAD.MOV.U32 R120, RZ, RZ, R122 ;  /* 0x000000ffff787224 */ /* 0x000fe400078e007a */
[----:B------:R-:W-:-:S07]  /*13b950*/  IMAD.MOV.U32 R121, RZ, RZ, R123 ;  /* 0x000000ffff797224 */ /* 0x000fce00078e007b */
.L_x_6098:
[----:B------:R-:W-:Y:S05]  /*13b960*/  BSYNC.RECONVERGENT B4 ;  /* 0x0000000000047941 */ /* 0x000fea0003800200 */
.L_x_6097:
[----:B------:R-:W-:-:S14]  /*13b970*/  DSETP.GT.AND P0, PT, R120, R2, PT ;  /* 0x000000027800722a */ /* 0x000fdc0003f04000 */
[----:B------:R-:W-:Y:S05]  /*13b980*/  @P0 BRA `(.L_x_705) ;  /* 0x00000ab800000947 */ /* 0x000fea0003800000 */
[----:B------:R-:W-:Y:S05]  /*13b990*/  BMOV.32.CLEAR RZ, B0 ;  /* 0x0000000000ff7355 */ /* 0x000fea0000100000 */
[----:B------:R-:W-:Y:S01]  /*13b9a0*/  BSSY.RECONVERGENT B0, `(.L_x_6171) ;  /* 0x0000009000007945 */ /* 0x000fe20003800200 */
[----:B------:R-:W-:-:S07]  /*13b9b0*/  MOV R122, RZ ;  /* 0x000000ff007a7202 */ /* 0x000fce0000000f00 */
.L_x_6172:
        /* <DEDUP_REMOVED lines=8> */
.L_x_6171:
        /* <DEDUP_REMOVED lines=11> */
.L_x_6176:
        /* <DEDUP_REMOVED lines=31> */
.L_x_6175:
[----:B------:R-:W-:Y:S01]  /*13bce0*/  BSSY.RECONVERGENT B1, `(.L_x_6177) ;  /* 0x0000009000017945 */ /* 0x000fe20003800200 */
[----:B------:R-:W-:-:S07]  /*13bcf0*/  IMAD.MOV.U32 R122, RZ, RZ, RZ ;  /* 0x000000ffff7a7224 */ /* 0x000fce00078e00ff */
.L_x_6178:
        /* <DEDUP_REMOVED lines=8> */
.L_x_6177:
        /* <DEDUP_REMOVED lines=9> */
.L_x_6180:
        /* <DEDUP_REMOVED lines=31> */
.L_x_6179:
        /* <DEDUP_REMOVED lines=56> */
.L_x_6174:
        /* <DEDUP_REMOVED lines=55> */
.L_x_6181:
[----:B------:R-:W-:Y:S05]  /*13c6f0*/  BSYNC.RECONVERGENT B0 ;  /* 0x0000000000007941 */ /* 0x000fea0003800200 */
.L_x_6173:
[----:B------:R-:W-:Y:S05]  /*13c700*/  BMOV.32.CLEAR RZ, B0 ;  /* 0x0000000000ff7355 */ /* 0x000fea0000100000 */
[----:B------:R-:W-:Y:S01]  /*13c710*/  BSSY.RECONVERGENT B0, `(.L_x_6182) ;  /* 0x0000009000007945 */ /* 0x000fe20003800200 */
[----:B------:R-:W-:-:S07]  /*13c720*/  IMAD.MOV.U32 R122, RZ, RZ, RZ ;  /* 0x000000ffff7a7224 */ /* 0x000fce00078e00ff */
.L_x_6183:
        /* <DEDUP_REMOVED lines=8> */
.L_x_6182:
[----:B------:R-:W-:Y:S05]  /*13c7b0*/  BMOV.32.CLEAR RZ, B0 ;  /* 0x0000000000ff7355 */ /* 0x000fea0000100000 */
[----:B------:R-:W-:Y:S01]  /*13c7c0*/  BSSY.RECONVERGENT B0, `(.L_x_6184) ;  /* 0x0000009000007945 */ /* 0x000fe20003800200 */
[----:B------:R-:W-:-:S07]  /*13c7d0*/  IMAD.MOV.U32 R122, RZ, RZ, RZ ;  /* 0x000000ffff7a7224 */ /* 0x000fce00078e00ff */
.L_x_6185:
        /* <DEDUP_REMOVED lines=8> */
.L_x_6184:
        /* <DEDUP_REMOVED lines=11> */
.L_x_6210:
        /* <DEDUP_REMOVED lines=13> */
.L_x_6191:
[----:B------:R-:W-:-:S13]  /*13c9e0*/  ISETP.NE.AND P0, PT, R121, 0x47, PT ;  /* 0x000000477900780c */ /* 0x000fda0003f05270 */
[----:B------:R-:W-:Y:S05]  /*13c9f0*/  @!P0 BRA `(.L_x_6194) ;  /* 0x0000000000148947 */ /* 0x000fea0003800000 */
[----:B------:R-:W-:Y:S01]  /*13ca00*/  ISETP.NE.AND P0, PT, R121, 0x54, PT ;  /* 0x000000547900780c */ /* 0x000fe20003f05270 */
[----:B------:R-:W-:-:S12]  /*13ca10*/  IMAD.MOV.U32 R126, RZ, RZ, 0x3 ;  /* 0x00000003ff7e7424 */ /* 0x000fd800078e00ff */
[----:B------:R-:W-:Y:S05]  /*13ca20*/  @!P0 BRA `(.L_x_6192) ;  /* 0x00000000000c8947 */ /* 0x000fea0003800000 */
.L_x_6193:
[----:B------:R-:W-:Y:S01]  /*13ca30*/  IMAD.MOV.U32 R126, RZ, RZ, 0x4 ;  /* 0x00000004ff7e7424 */ /* 0x000fe200078e00ff */
[----:B------:R-:W-:Y:S06]  /*13ca40*/  BRA `(.L_x_6192) ;  /* 0x0000000000047947 */ /* 0x000fec0003800000 */
.L_x_6194:
[----:B------:R-:W-:-:S07]  /*13ca50*/  IMAD.MOV.U32 R126, RZ, RZ, 0x2 ;  /* 0x00000002ff7e7424 */ /* 0x000fce00078e00ff */
.L_x_6192:
[----:B------:R-:W-:Y:S05]  /*13ca60*/  BSYNC.RECONVERGENT B2 ;  /* 0x0000000000027941 */ /* 0x000fea0003800200 */
.L_x_6190:
        /* <DEDUP_REMOVED lines=13> */
.L_x_6196:
[----:B------:R-:W-:-:S13]  /*13cb40*/  ISETP.NE.AND P0, PT, R126, 0x47, PT ;  /* 0x000000477e00780c */ /* 0x000fda0003f05270 */
[----:B------:R-:W-:Y:S05]  /*13cb50*/  @!P0 BRA `(.L_x_6199) ;  /* 0x0000000000148947 */ /* 0x000fea0003800000 */
[----:B------:R-:W-:Y:S01]  /*13cb60*/  ISETP.NE.AND P0, PT, R126, 0x54, PT ;  /* 0x000000547e00780c */ /* 0x000fe20003f05270 */
[----:B------:R-:W-:-:S12]  /*13cb70*/  IMAD.MOV.U32 R127, RZ, RZ, 0x3 ;  /* 0x00000003ff7f7424 */ /* 0x000fd800078e00ff */
[----:B------:R-:W-:Y:S05]  /*13cb80*/  @!P0 BRA `(.L_x_6197) ;  /* 0x00000000000c8947 */ /* 0x000fea0003800000 */
.L_x_6198:
[----:B------:R-:W-:Y:S01]  /*13cb90*/  IMAD.MOV.U32 R127, RZ, RZ, 0x4 ;  /* 0x00000004ff7f7424 */ /* 0x000fe200078e00ff */
[----:B------:R-:W-:Y:S06]  /*13cba0*/  BRA `(.L_x_6197) ;  /* 0x0000000000047947 */ /* 0x000fec0003800000 */
.L_x_6199:
[----:B------:R-:W-:-:S07]  /*13cbb0*/  IMAD.MOV.U32 R127, RZ, RZ, 0x2 ;  /* 0x00000002ff7f7424 */ /* 0x000fce00078e00ff */
.L_x_6197:
[----:B------:R-:W-:Y:S05]  /*13cbc0*/  BSYNC.RECONVERGENT B2 ;  /* 0x0000000000027941 */ /* 0x000fea0003800200 */
.L_x_6195:
        /* <DEDUP_REMOVED lines=12> */
.L_x_6201:
[----:B------:R-:W-:-:S13]  /*13cc90*/  ISETP.NE.AND P0, PT, R126, 0x47, PT ;  /* 0x000000477e00780c */ /* 0x000fda0003f05270 */
[----:B------:R-:W-:Y:S05]  /*13cca0*/  @!P0 BRA `(.L_x_6204) ;  /* 0x0000000000148947 */ /* 0x000fea0003800000 */
[----:B------:R-:W-:Y:S01]  /*13ccb0*/  ISETP.NE.AND P0, PT, R126, 0x54, PT ;  /* 0x000000547e00780c */ /* 0x000fe20003f05270 */
[----:B------:R-:W-:-:S12]  /*13ccc0*/  IMAD.MOV.U32 R127, RZ, RZ, 0x3 ;  /* 0x00000003ff7f7424 */ /* 0x000fd800078e00ff */
[----:B------:R-:W-:Y:S05]  /*13ccd0*/  @!P0 BRA `(.L_x_6202) ;  /* 0x00000000000c8947 */ /* 0x000fea0003800000 */
.L_x_6203:
[----:B------:R-:W-:Y:S01]  /*13cce0*/  IMAD.MOV.U32 R127, RZ, RZ, 0x4 ;  /* 0x00000004ff7f7424 */ /* 0x000fe200078e00ff */
[----:B------:R-:W-:Y:S06]  /*13ccf0*/  BRA `(.L_x_6202) ;  /* 0x0000000000047947 */ /* 0x000fec0003800000 */
.L_x_6204:
[----:B------:R-:W-:-:S07]  /*13cd00*/  IMAD.MOV.U32 R127, RZ, RZ, 0x2 ;  /* 0x00000002ff7f7424 */ /* 0x000fce00078e00ff */
.L_x_6202:
[----:B------:R-:W-:Y:S05]  /*13cd10*/  BSYNC.RECONVERGENT B2 ;  /* 0x0000000000027941 */ /* 0x000fea0003800200 */
.L_x_6200:
        /* <DEDUP_REMOVED lines=10> */
[----:B------:R-:W-:Y:S01]  /*13cdc0*/  HFMA2 R123, -RZ, RZ, 0, 5.9604644775390625e-08 ;  /* 0x00000001ff7b7431 */ /* 0x000fe200000001ff */
[----:B------:R-:W-:Y:S06]  /*13cdd0*/  BRA `(.L_x_6207) ;  /* 0x0000000000207947 */ /* 0x000fec0003800000 */
.L_x_6206:
[----:B------:R-:W-:-:S13]  /*13cde0*/  ISETP.NE.AND P0, PT, R122, 0x47, PT ;  /* 0x000000477a00780c */ /* 0x000fda0003f05270 */
[----:B------:R-:W-:Y:S05]  /*13cdf0*/  @!P0 BRA `(.L_x_6209) ;  /* 0x0000000000148947 */ /* 0x000fea0003800000 */
[----:B------:R-:W-:Y:S01]  /*13ce00*/  ISETP.NE.AND P0, PT, R122, 0x54, PT ;  /* 0x000000547a00780c */ /* 0x000fe20003f05270 */
[----:B------:R-:W-:-:S12]  /*13ce10*/  IMAD.MOV.U32 R123, RZ, RZ, 0x3 ;  /* 0x00000003ff7b7424 */ /* 0x000fd800078e00ff */
[----:B------:R-:W-:Y:S05]  /*13ce20*/  @!P0 BRA `(.L_x_6207) ;  /* 0x00000000000c8947 */ /* 0x000fea0003800000 */
.L_x_6208:
[----:B------:R-:W-:Y:S01]  /*13ce30*/  IMAD.MOV.U32 R123, RZ, RZ, 0x4 ;  /* 0x00000004ff7b7424 */ /* 0x000fe200078e00ff */
[----:B------:R-:W-:Y:S06]  /*13ce40*/  BRA `(.L_x_6207) ;  /* 0x0000000000047947 */ /* 0x000fec0003800000 */
.L_x_6209:
[----:B------:R-:W-:-:S07]  /*13ce50*/  IMAD.MOV.U32 R123, RZ, RZ, 0x2 ;  /* 0x00000002ff7b7424 */ /* 0x000fce00078e00ff */
.L_x_6207:
[----:B------:R-:W-:Y:S05]  /*13ce60*/  BSYNC.RECONVERGENT B2 ;  /* 0x0000000000027941 */ /* 0x000fea0003800200 */
.L_x_6205:
[----:B------:R2:W-:Y:S02]  /*13ce70*/  STL.U8 [R121+0x27db], R123 ;  /* 0x0027db7b79007387 */ /* 0x0005e40000100000 */
[C---:B--2---:R-:W-:Y:S02]  /*13ce80*/  VIADD R121, R120.reuse, 0x3 ;  /* 0x0000000378797836 */ /* 0x044fe40000000000 */
[----:B------:R-:W-:-:S03]  /*13ce90*/  VIADD R120, R120, 0x4 ;  /* 0x0000000478787836 */ /* 0x000fc60000000000 */
[----:B------:R-:W-:-:S13]  /*13cea0*/  ISETP.NE.AND P0, PT, R121, R124, PT ;  /* 0x0000007c7900720c */ /* 0x000fda0003f05270 */
[----:B------:R-:W-:Y:S05]  /*13ceb0*/  @P0 BRA `(.L_x_6210) ;  /* 0xfffffff800940947 */ /* 0x000fea000383ffff */
.L_x_6189:
[----:B------:R-:W-:Y:S05]  /*13cec0*/  BSYNC.RECONVERGENT B0 ;  /* 0x0000000000007941 */ /* 0x000fea0003800200 */
.L_x_6188:
        /* <DEDUP_REMOVED lines=16> */
.L_x_6212:
[----:B------:R-:W-:-:S13]  /*13cfd0*/  ISETP.NE.AND P0, PT, R124, 0x47, PT ;  /* 0x000000477c00780c */ /* 0x000fda0003f05270 */
[----:B------:R-:W-:Y:S05]  /*13cfe0*/  @!P0 BRA `(.L_x_6215) ;  /* 0x0000000000148947 */ /* 0x000fea0003800000 */
[----:B------:R-:W-:Y:S01]  /*13cff0*/  ISETP.NE.AND P0, PT, R124, 0x54, PT ;  /* 0x000000547c00780c */ /* 0x000fe20003f05270 */
[----:B------:R-:W-:-:S12]  /*13d000*/  IMAD.MOV.U32 R121, RZ, RZ, 0x3 ;  /* 0x00000003ff797424 */ /* 0x000fd800078e00ff */
[----:B------:R-:W-:Y:S05]  /*13d010*/  @!P0 BRA `(.L_x_6213) ;  /* 0x00000000000c8947 */ /* 0x000fea0003800000 */
.L_x_6214:
[----:B------:R-:W-:Y:S01]  /*13d020*/  IMAD.MOV.U32 R121, RZ, RZ, 0x4 ;  /* 0x00000004ff797424 */ /* 0x000fe200078e00ff */
[----:B------:R-:W-:Y:S06]  /*13d030*/  BRA `(.L_x_6213) ;  /* 0x0000000000047947 */ /* 0x000fec0003800000 */
.L_x_6215:
[----:B------:R-:W-:-:S07]  /*13d040*/  IMAD.MOV.U32 R121, RZ, RZ, 0x2 ;  /* 0x00000002ff797424 */ /* 0x000fce00078e00ff */
.L_x_6213:
[----:B------:R-:W-:Y:S05]  /*13d050*/  BSYNC.RECONVERGENT B0 ;  /* 0x0000000000007941 */ /* 0x000fea0003800200 */
.L_x_6211:
        /* <DEDUP_REMOVED lines=16> */
.L_x_6217:
[----:B------:R-:W-:-:S13]  /*13d160*/  ISETP.NE.AND P0, PT, R126, 0x47, PT ;  /* 0x000000477e00780c */ /* 0x000fda0003f05270 */
[----:B------:R-:W-:Y:S05]  /*13d170*/  @!P0 BRA `(.L_x_6220) ;  /* 0x0000000000148947 */ /* 0x000fea0003800000 */
[----:B------:R-:W-:Y:S01]  /*13d180*/  ISETP.NE.AND P0, PT, R126, 0x54, PT ;  /* 0x000000547e00780c */ /* 0x000fe20003f05270 */
[----:B--2---:R-:W-:-:S12]  /*13d190*/  IMAD.MOV.U32 R121, RZ, RZ, 0x3 ;  /* 0x00000003ff797424 */ /* 0x004fd800078e00ff */
[----:B------:R-:W-:Y:S05]  /*13d1a0*/  @!P0 BRA `(.L_x_6218) ;  /* 0x00000000000c8947 */ /* 0x000fea0003800000 */
.L_x_6219:
[----:B------:R-:W-:Y:S01]  /*13d1b0*/  IMAD.MOV.U32 R121, RZ, RZ, 0x4 ;  /* 0x00000004ff797424 */ /* 0x000fe200078e00ff */
[----:B------:R-:W-:Y:S06]  /*13d1c0*/  BRA `(.L_x_6218) ;  /* 0x0000000000047947 */ /* 0x000fec0003800000 */
.L_x_6220:
[----:B--2---:R-:W-:-:S07]  /*13d1d0*/  IMAD.MOV.U32 R121, RZ, RZ, 0x2 ;  /* 0x00000002ff797424 */ /* 0x004fce00078e00ff */
.L_x_6218:
[----:B------:R-:W-:Y:S05]  /*13d1e0*/  BSYNC.RECONVERGENT B0 ;  /* 0x0000000000007941 */ /* 0x000fea0003800200 */
.L_x_6216:
        /* <DEDUP_REMOVED lines=16> */
.L_x_6222:
[----:B------:R-:W-:-:S13]  /*13d2f0*/  ISETP.NE.AND P0, PT, R122, 0x47, PT ;  /* 0x000000477a00780c */ /* 0x000fda0003f05270 */
[----:B------:R-:W-:Y:S05]  /*13d300*/  @!P0 BRA `(.L_x_6225) ;  /* 0x0000000000148947 */ /* 0x000fea0003800000 */
[----:B------:R-:W-:Y:S01]  /*13d310*/  ISETP.NE.AND P0, PT, R122, 0x54, PT ;  /* 0x000000547a00780c */ /* 0x000fe20003f05270 */
[----:B------:R-:W-:-:S12]  /*13d320*/  IMAD.MOV.U32 R120, RZ, RZ, 0x3 ;  /* 0x00000003ff787424 */ /* 0x000fd800078e00ff */
[----:B------:R-:W-:Y:S05]  /*13d330*/  @!P0 BRA `(.L_x_6223) ;  /* 0x00000000000c8947 */ /* 0x000fea0003800000 */
.L_x_6224:
[----:B------:R-:W-:Y:S01]  /*13d340*/  IMAD.MOV.U32 R120, RZ, RZ, 0x4 ;  /* 0x00000004ff787424 */ /* 0x000fe200078e00ff */
[----:B------:R-:W-:Y:S06]  /*13d350*/  BRA `(.L_x_6223) ;  /* 0x0000000000047947 */ /* 0x000fec0003800000 */
.L_x_6225:
[----:B------:R-:W-:-:S07]  /*13d360*/  IMAD.MOV.U32 R120, RZ, RZ, 0x2 ;  /* 0x00000002ff787424 */ /* 0x000fce00078e00ff */
.L_x_6223:
[----:B------:R-:W-:Y:S05]  /*13d370*/  BSYNC.RECONVERGENT B0 ;  /* 0x0000000000007941 */ /* 0x000fea0003800200 */
.L_x_6221:
[----:B------:R4:W-:Y:S02]  /*13d380*/  STL.U8 [R124+0x27da], R120 ;  /* 0x0027da787c007387 */ /* 0x0009e40000100000 */
.L_x_6187:
[----:B------:R-:W-:Y:S05]  /*13d390*/  BSYNC.RECONVERGENT B1 ;  /* 0x0000000000017941 */ /* 0x000fea0003800200 */
.L_x_6186:
        /* <DEDUP_REMOVED lines=11> */
.L_x_6250:
[----:B------:R-:W-:-:S04]  /*13d450*/  IADD3 R122, PT, PT, -R120, R172, RZ ;  /* 0x000000ac787a7210 */ /* 0x000fc80007ffe1ff */
        /* <DEDUP_REMOVED lines=13> */
.L_x_6231:
[----:B------:R-:W-:-:S13]  /*13d530*/  ISETP.NE.AND P2, PT, R123, 0x47, PT ;  /* 0x000000477b00780c */ /* 0x000fda0003f45270 */
[----:B------:R-:W-:Y:S05]  /*13d540*/  @!P2 BRA `(.L_x_6234) ;  /* 0x000000000014a947 */ /* 0x000fea0003800000 */
[----:B------:R-:W-:Y:S01]  /*13d550*/  ISETP.NE.AND P2, PT, R123, 0x54, PT ;  /* 0x000000547b00780c */ /* 0x000fe20003f45270 */
[----:B------:R-:W-:-:S12]  /*13d560*/  IMAD.MOV.U32 R122, RZ, RZ, 0x3 ;  /* 0x00000003ff7a7424 */ /* 0x000fd800078e00ff */
[----:B------:R-:W-:Y:S05]  /*13d570*/  @!P2 BRA `(.L_x_6232) ;  /* 0x00000000000ca947 */ /* 0x000fea0003800000 */
.L_x_6233:
[----:B------:R-:W-:Y:S01]  /*13d580*/  IMAD.MOV.U32 R122, RZ, RZ, 0x4 ;  /* 0x00000004ff7a7424 */ /* 0x000fe200078e00ff */
[----:B------:R-:W-:Y:S06]  /*13d590*/  BRA `(.L_x_6232) ;  /* 0x0000000000047947 */ /* 0x000fec0003800000 */
.L_x_6234:
[----:B------:R-:W-:-:S07]  /*13d5a0*/  IMAD.MOV.U32 R122, RZ, RZ, 0x2 ;  /* 0x00000002ff7a7424 */ /* 0x000fce00078e00ff */
.L_x_6232:
[----:B------:R-:W-:Y:S05]  /*13d5b0*/  BSYNC.RECONVERGENT B2 ;  /* 0x0000000000027941 */ /* 0x000fea0003800200 */
.L_x_6230:
        /* <DEDUP_REMOVED lines=17> */
.L_x_6236:
[----:B------:R-:W-:-:S13]  /*13d6d0*/  ISETP.NE.AND P2, PT, R122, 0x47, PT ;  /* 0x000000477a00780c */ /* 0x000fda0003f45270 */
[----:B------:R-:W-:Y:S05]  /*13d6e0*/  @!P2 BRA `(.L_x_6239) ;  /* 0x000000000014a947 */ /* 0x000fea0003800000 */
[----:B------:R-:W-:Y:S01]  /*13d6f0*/  ISETP.NE.AND P2, PT, R122, 0x54, PT ;  /* 0x000000547a00780c */ /* 0x000fe20003f45270 */
[----:B------:R-:W-:-:S12]  /*13d700*/  IMAD.MOV.U32 R123, RZ, RZ, 0x3 ;  /* 0x00000003ff7b7424 */ /* 0x000fd800078e00ff */
[----:B------:R-:W-:Y:S05]  /*13d710*/  @!P2 BRA `(.L_x_6237) ;  /* 0x00000000000ca947 */ /* 0x000fea0003800000 */
.L_x_6238:
[----:B------:R-:W-:Y:S01]  /*13d720*/  IMAD.MOV.U32 R123, RZ, RZ, 0x4 ;  /* 0x00000004ff7b7424 */ /* 0x000fe200078e00ff */
[----:B------:R-:W-:Y:S06]  /*13d730*/  BRA `(.L_x_6237) ;  /* 0x0000000000047947 */ /* 0x000fec0003800000 */
.L_x_6239:
[----:B------:R-:W-:-:S07]  /*13d740*/  IMAD.MOV.U32 R123, RZ, RZ, 0x2 ;  /* 0x00000002ff7b7424 */ /* 0x000fce00078e00ff */
.L_x_6237:
[----:B------:R-:W-:Y:S05]  /*13d750*/  BSYNC.RECONVERGENT B2 ;  /* 0x0000000000027941 */ /* 0x000fea0003800200 */
.L_x_6235:
        /* <DEDUP_REMOVED lines=15> */
.L_x_6241:
[----:B------:R-:W-:-:S13]  /*13d850*/  ISETP.NE.AND P2, PT, R122, 0x47, PT ;  /* 0x000000477a00780c */ /* 0x000fda0003f45270 */
[----:B------:R-:W-:Y:S05]  /*13d860*/  @!P2 BRA `(.L_x_6244) ;  /* 0x000000000014a947 */ /* 0x000fea0003800000 */
[----:B------:R-:W-:Y:S01]  /*13d870*/  ISETP.NE.AND P2, PT, R122, 0x54, PT ;  /* 0x000000547a00780c */ /* 0x000fe20003f45270 */
[----:B------:R-:W-:-:S12]  /*13d880*/  IMAD.MOV.U32 R123, RZ, RZ, 0x3 ;  /* 0x00000003ff7b7424 */ /* 0x000fd800078e00ff */
[----:B------:R-:W-:Y:S05]  /*13d890*/  @!P2 BRA `(.L_x_6242) ;  /* 0x00000000000ca947 */ /* 0x000fea0003800000 */
.L_x_6243:
[----:B------:R-:W-:Y:S01]  /*13d8a0*/  IMAD.MOV.U32 R123, RZ, RZ, 0x4 ;  /* 0x00000004ff7b7424 */ /* 0x000fe200078e00ff */
[----:B------:R-:W-:Y:S06]  /*13d8b0*/  BRA `(.L_x_6242) ;  /* 0x0000000000047947 */ /* 0x000fec0003800000 */
.L_x_6244:
[----:B------:R-:W-:-:S07]  /*13d8c0*/  IMAD.MOV.U32 R123, RZ, RZ, 0x2 ;  /* 0x00000002ff7b7424 */ /* 0x000fce00078e00ff */
.L_x_6242:
[----:B------:R-:W-:Y:S05]  /*13d8d0*/  BSYNC.RECONVERGENT B2 ;  /* 0x0000000000027941 */ /* 0x000fea0003800200 */
.L_x_6240:
        /* <DEDUP_REMOVED lines=16> */
.L_x_6246:
[----:B------:R-:W-:-:S13]  /*13d9e0*/  ISETP.NE.AND P2, PT, R123, 0x47, PT ;  /* 0x000000477b00780c */ /* 0x000fda0003f45270 */
[----:B------:R-:W-:Y:S05]  /*13d9f0*/  @!P2 BRA `(.L_x_6249) ;  /* 0x000000000014a947 */ /* 0x000fea0003800000 */
[----:B------:R-:W-:Y:S01]  /*13da00*/  ISETP.NE.AND P2, PT, R123, 0x54, PT ;  /* 0x000000547b00780c */ /* 0x000fe20003f45270 */
[----:B------:R-:W-:-:S12]  /*13da10*/  IMAD.MOV.U32 R122, RZ, RZ, 0x3 ;  /* 0x00000003ff7a7424 */ /* 0x000fd800078e00ff */
[----:B------:R-:W-:Y:S05]  /*13da20*/  @!P2 BRA `(.L_x_6247) ;  /* 0x00000000000ca947 */ /* 0x000fea0003800000 */
.L_x_6248:
[----:B------:R-:W-:Y:S01]  /*13da30*/  IMAD.MOV.U32 R122, RZ, RZ, 0x4 ;  /* 0x00000004ff7a7424 */ /* 0x000fe200078e00ff */
[----:B------:R-:W-:Y:S06]  /*13da40*/  BRA `(.L_x_6247) ;  /* 0x0000000000047947 */ /* 0x000fec0003800000 */
.L_x_6249:
[----:B------:R-:W-:-:S07]  /*13da50*/  IMAD.MOV.U32 R122, RZ, RZ, 0x2 ;  /* 0x00000002ff7a7424 */ /* 0x000fce00078e00ff */
.L_x_6247:
[----:B------:R-:W-:Y:S05]  /*13da60*/  BSYNC.RECONVERGENT B2 ;  /* 0x0000000000027941 */ /* 0x000fea0003800200 */
.L_x_6245:
[----:B------:R2:W-:Y:S01]  /*13da70*/  STL.U8 [R125+0x27f6], R122 ;  /* 0x0027f67a7d007387 */ /* 0x0005e20000100000 */
[----:B------:R-:W-:Y:S01]  /*13da80*/  ISETP.NE.AND P2, PT, R126, R121, PT ;  /* 0x000000797e00720c */ /* 0x000fe20003f45270 */
[----:B------:R-:W-:-:S12]  /*13da90*/  VIADD R120, R120, 0x4 ;  /* 0x0000000478787836 */ /* 0x000fd80000000000 */
[----:B--2---:R-:W-:Y:S05]  /*13daa0*/  @P2 BRA `(.L_x_6250) ;  /* 0xfffffff800682947 */ /* 0x004fea000383ffff */
.L_x_6229:
[----:B------:R-:W-:Y:S05]  /*13dab0*/  BSYNC.RECONVERGENT B0 ;  /* 0x0000000000007941 */ /* 0x000fea0003800200 */
.L_x_6228:
        /* <DEDUP_REMOVED lines=17> */
.L_x_6252:
[----:B------:R-:W-:-:S13]  /*13dbd0*/  ISETP.NE.AND P2, PT, R123, 0x47, PT ;  /* 0x000000477b00780c */ /* 0x000fda0003f45270 */
[----:B------:R-:W-:Y:S05]  /*13dbe0*/  @!P2 BRA `(.L_x_6255) ;  /* 0x000000000014a947 */ /* 0x000fea0003800000 */
[----:B------:R-:W-:Y:S01]  /*13dbf0*/  ISETP.NE.AND P2, PT, R123, 0x54, PT ;  /* 0x000000547b00780c */ /* 0x000fe20003f45270 */
[----:B------:R-:W-:-:S12]  /*13dc00*/  IMAD.MOV.U32 R122, RZ, RZ, 0x3 ;  /* 0x00000003ff7a7424 */ /* 0x000fd800078e00ff */
[----:B------:R-:W-:Y:S05]  /*13dc10*/  @!P2 BRA `(.L_x_6253) ;  /* 0x00000000000ca947 */ /* 0x000fea0003800000 */
.L_x_6254:
[----:B------:R-:W-:Y:S01]  /*13dc20*/  IMAD.MOV.U32 R122, RZ, RZ, 0x4 ;  /* 0x00000004ff7a7424 */ /* 0x000fe200078e00ff */
[----:B------:R-:W-:Y:S06]  /*13dc30*/  BRA `(.L_x_6253) ;  /* 0x0000000000047947 */ /* 0x000fec0003800000 */
.L_x_6255:
[----:B------:R-:W-:-:S07]  /*13dc40*/  IMAD.MOV.U32 R122, RZ, RZ, 0x2 ;  /* 0x00000002ff7a7424 */ /* 0x000fce00078e00ff */
.L_x_6253:
[----:B------:R-:W-:Y:S05]  /*13dc50*/  BSYNC.RECONVERGENT B0 ;  /* 0x0000000000007941 */ /* 0x000fea0003800200 */
.L_x_6251:
        /* <DEDUP_REMOVED lines=20> */
.L_x_6257:
[----:B------:R-:W-:-:S13]  /*13dda0*/  ISETP.NE.AND P2, PT, R123, 0x47, PT ;  /* 0x000000477b00780c */ /* 0x000fda0003f45270 */
[----:B------:R-:W-:Y:S05]  /*13ddb0*/  @!P2 BRA `(.L_x_6260) ;  /* 0x000000000014a947 */ /* 0x000fea0003800000 */
[----:B------:R-:W-:Y:S01]  /*13ddc0*/  ISETP.NE.AND P2, PT, R123, 0x54, PT ;  /* 0x000000547b00780c */ /* 0x000fe20003f45270 */
[----:B------:R-:W-:-:S12]  /*13ddd0*/  IMAD.MOV.U32 R122, RZ, RZ, 0x3 ;  /* 0x00000003ff7a7424 */ /* 0x000fd800078e00ff */
[----:B------:R-:W-:Y:S05]  /*13dde0*/  @!P2 BRA `(.L_x_6258) ;  /* 0x00000000000ca947 */ /* 0x000fea0003800000 */
.L_x_6259:
[----:B------:R-:W-:Y:S01]  /*13ddf0*/  IMAD.MOV.U32 R122, RZ, RZ, 0x4 ;  /* 0x00000004ff7a7424 */ /* 0x000fe200078e00ff */
[----:B------:R-:W-:Y:S06]  /*13de00*/  BRA `(.L_x_6258) ;  /* 0x0000000000047947 */ /* 0x000fec0003800000 */
.L_x_6260:
[----:B------:R-:W-:-:S07]  /*13de10*/  IMAD.MOV.U32 R122, RZ, RZ, 0x2 ;  /* 0x00000002ff7a7424 */ /* 0x000fce00078e00ff */
.L_x_6258:
[----:B------:R-:W-:Y:S05]  /*13de20*/  BSYNC.RECONVERGENT B0 ;  /* 0x0000000000007941 */ /* 0x000fea0003800200 */
.L_x_6256:
        /* <DEDUP_REMOVED lines=18> */
.L_x_6262:
[----:B------:R-:W-:-:S13]  /*13df50*/  ISETP.NE.AND P2, PT, R122, 0x47, PT ;  /* 0x000000477a00780c */ /* 0x000fda0003f45270 */
[----:B------:R-:W-:Y:S05]  /*13df60*/  @!P2 BRA `(.L_x_6265) ;  /* 0x000000000014a947 */ /* 0x000fea0003800000 */
[----:B------:R-:W-:Y:S01]  /*13df70*/  ISETP.NE.AND P2, PT, R122, 0x54, PT ;  /* 0x000000547a00780c */ /* 0x000fe20003f45270 */
[----:B------:R-:W-:-:S12]  /*13df80*/  IMAD.MOV.U32 R120, RZ, RZ, 0x3 ;  /* 0x00000003ff787424 */ /* 0x000fd800078e00ff */
[----:B------:R-:W-:Y:S05]  /*13df90*/  @!P2 BRA `(.L_x_6263) ;  /* 0x00000000000ca947 */ /* 0x000fea0003800000 */
.L_x_6264:
[----:B------:R-:W-:Y:S01]  /*13dfa0*/  HFMA2 R120, -RZ, RZ, 0, 2.384185791015625e-07 ;  /* 0x00000004ff787431 */ /* 0x000fe200000001ff */
[----:B------:R-:W-:Y:S06]  /*13dfb0*/  BRA `(.L_x_6263) ;  /* 0x0000000000047947 */ /* 0x000fec0003800000 */
.L_x_6265:
[----:B------:R-:W-:-:S07]  /*13dfc0*/  IMAD.MOV.U32 R120, RZ, RZ, 0x2 ;  /* 0x00000002ff787424 */ /* 0x000fce00078e00ff */
.L_x_6263:
[----:B------:R-:W-:Y:S05]  /*13dfd0*/  BSYNC.RECONVERGENT B0 ;  /* 0x0000000000007941 */ /* 0x000fea0003800200 */
.L_x_6261:
[----:B------:R2:W-:Y:S02]  /*13dfe0*/  STL.U8 [R121+0x27f5], R120 ;  /* 0x0027f57879007387 */ /* 0x0005e40000100000 */
.L_x_6227:
[----:B------:R-:W-:Y:S05]  /*13dff0*/  BSYNC.RECONVERGENT B1 ;  /* 0x0000000000017941 */ /* 0x000fea0003800200 */
.L_x_6226:
        /* <DEDUP_REMOVED lines=14> */
.L_x_6274:
        /* <DEDUP_REMOVED lines=13> */
.L_x_6273:
        /* <DEDUP_REMOVED lines=17> */
[----:B------:R-:W-:Y:S01]  /*13e2c0*/  IMAD.IADD R130, R125, 0x1, R121 ;  /* 0x000000017d827824 */ /* 0x000fe200078e0279 */
[----:B--2---:R-:W-:-:S04]  /*13e2d0*/  IADD3 R128, PT, PT, R124, R128, RZ ;  /* 0x000000807c807210 */ /* 0x004fc80007ffe0ff */
        /* <DEDUP_REMOVED lines=33> */
[----:B--2---:R-:W-:-:S07]  /*13e4f0*/  IADD3 R130, PT, PT, R126, R127, RZ ;  /* 0x0000007f7e827210 */ /* 0x004fce0007ffe0ff */
        /* <DEDUP_REMOVED lines=13> */
.L_x_6272:
[----:B------:R-:W-:Y:S05]  /*13e5d0*/  BSYNC.RECONVERGENT B2 ;  /* 0x0000000000027941 */ /* 0x000fea0003800200 */
.L_x_6271:
        /* <DEDUP_REMOVED lines=21> */
[----:B------:R-:W-:Y:S01]  /*13e730*/  LEA R125, R125, R1, 0x3 ;  /* 0x000000017d7d7211 */ /* 0x000fe200078e18ff */
        /* <DEDUP_REMOVED lines=28> */
.L_x_6270:
[----:B------:R-:W-:Y:S05]  /*13e900*/  BSYNC.RECONVERGENT B1 ;  /* 0x0000000000017941 */ /* 0x000fea0003800200 */
.L_x_6269:
[C---:B------:R-:W-:Y:S01]  /*13e910*/  ISETP.NE.AND P1, PT, R120.reuse, R178, PT ;  /* 0x000000b27800720c */ /* 0x040fe20003f25270 */
[----:B------:R-:W-:-:S12]  /*13e920*/  VIADD R120, R120, 0x1 ;  /* 0x0000000178787836 */ /* 0x000fd80000000000 */
[----:B------:R-:W-:Y:S05]  /*13e930*/  @P1 BRA `(.L_x_6274) ;  /* 0xfffffff400e81947 */ /* 0x000fea000383ffff */
[----:B------:R-:W-:Y:S05]  /*13e940*/  BSYNC.RECONVERGENT B0 ;  /* 0x0000000000007941 */ /* 0x000fea0003800200 */
.L_x_6268:
[----:B----4-:R-:W-:-:S07]  /*13e950*/  IMAD.MOV.U32 R121, RZ, RZ, 0x1 ;  /* 0x00000001ff797424 */ /* 0x010fce00078e00ff */
.L_x_6338:
        /* <DEDUP_REMOVED lines=8> */
.L_x_6337:
[----:B--2--5:R-:W-:-:S05]  /*13e9e0*/  IADD3 R124, PT, PT, R129, R120, RZ ;  /* 0x00000078817c7210 */ /* 0x024fca0007ffe0ff */
        /* <DEDUP_REMOVED lines=112> */
.L_x_6285:
[----:B------:R-:W-:Y:S05]  /*13f0f0*/  BSYNC.RECONVERGENT B2 ;  /* 0x0000000000027941 */ /* 0x000fea0003800200 */
.L_x_6284:
        /* <DEDUP_REMOVED lines=32> */
.L_x_6288:
[----:B------:R-:W-:Y:S05]  /*13f300*/  BSYNC.RECONVERGENT B2 ;  /* 0x0000000000027941 */ /* 0x000fea0003800200 */
.L_x_6287:
        /* <DEDUP_REMOVED lines=12> */
.L_x_6283:
        /* <DEDUP_REMOVED lines=40> */
.L_x_6290:
[----:B------:R-:W-:Y:S05]  /*13f650*/  BSYNC.RECONVERGENT B2 ;  /* 0x0000000000027941 */ /* 0x000fea0003800200 */
.L_x_6289:
        /* <DEDUP_REMOVED lines=34> */
.L_x_6292:
[----:B------:R-:W-:Y:S05]  /*13f880*/  BSYNC.RECONVERGENT B2 ;  /* 0x0000000000027941 */ /* 0x000fea0003800200 */
.L_x_6291:
        /* <DEDUP_REMOVED lines=12> */
.L_x_6282:
        /* <DEDUP_REMOVED lines=49> */
.L_x_6294:
[----:B------:R-:W-:Y:S05]  /*13fc60*/  BSYNC.RECONVERGENT B2 ;  /* 0x0000000000027941 */ /* 0x000fea0003800200 */
.L_x_6293:
        /* <DEDUP_REMOVED lines=34> */
.L_x_6296:
[----:B------:R-:W-:Y:S05]  /*13fe90*/  BSYNC.RECONVERGENT B2 ;  /* 0x0000000000027941 */ /* 0x000fea0003800200 */
.L_x_6295:
        /* <DEDUP_REMOVED lines=11> */
.L_x_6286:
[----:B------:R-:W-:Y:S05]  /*13ff50*/  BSYNC.RECONVERGENT B0 ;  /* 0x0000000000007941 */ /* 0x000fea0003800200 */
.L_x_6281:
        /* <DEDUP_REMOVED lines=32> */
.L_x_6298:
[----:B------:R-:W-:Y:S05]  /*140160*/  BSYNC.RECONVERGENT B0 ;  /* 0x0000000000007941 */ /* 0x000fea0003800200 */
.L_x_6297:
        /* <DEDUP_REMOVED lines=8> */
.L_x_6280:
[----:B------:R-:W-:Y:S05]  /*1401f0*/  BSYNC.RECONVERGENT B1 ;  /* 0x0000000000017941 */ /* 0x000fea0003800200 */
.L_x_6279:
        /* <DEDUP_REMOVED lines=43> */
.L_x_6300:
[----:B------:R-:W-:Y:S05]  /*1404b0*/  BSYNC.RECONVERGENT B0 ;  /* 0x0000000000007941 */ /* 0x000fea0003800200 */
.L_x_6299:
[----:B------:R-:W-:-:S04]  /*1404c0*/  IMAD.IADD R173, R131, 0x1, R120 ;  /* 0x0000000183ad7824 */ /* 0x000fc800078e0278 */
        /* <DEDUP_REMOVED lines=27> */
.L_x_6302:
[----:B------:R-:W-:Y:S05]  /*140680*/  BSYNC.RECONVERGENT B0 ;  /* 0x0000000000007941 */ /* 0x000fea0003800200 */
.L_x_6301:
        /* <DEDUP_REMOVED lines=28> */
.L_x_6304:
[----:B------:R-:W-:Y:S05]  /*140850*/  BSYNC.RECONVERGENT B0 ;  /* 0x0000000000007941 */ /* 0x000fea0003800200 */
.L_x_6303:
        /* <DEDUP_REMOVED lines=25> */
.L_x_6306:
[----:B------:R2:W-:Y:S01]  /*1409f0*/  STL.64 [R124], R174 ;  /* 0x000000ae7c007387 */ /* 0x0005e20000100a00 */
[----:B------:R-:W-:Y:S02]  /*140a00*/  IMAD.MOV.U32 R184, RZ, RZ, R174 ;  /* 0x000000ffffb87224 */ /* 0x000fe400078e00ae */
[----:B------:R-:W-:Y:S01]  /*140a10*/  IMAD.MOV.U32 R185, RZ, RZ, R175 ;  /* 0x000000ffffb97224 */ /* 0x000fe200078e00af */
[----:B------:R2:W-:Y:S01]  /*140a20*/  STL.64 [R128], R188 ;  /* 0x000000bc80007387 */ /* 0x0005e20000100a00 */
[----:B------:R-:W-:Y:S02]  /*140a30*/  IMAD.MOV.U32 R182, RZ, RZ, R188 ;  /* 0x000000ffffb67224 */ /* 0x000fe400078e00bc */
[----:B------:R-:W-:-:S07]  /*140a40*/  IMAD.MOV.U32 R183, RZ, RZ, R189 ;  /* 0x000000ffffb77224 */ /* 0x000fce00078e00bd */
.L_x_6307:
[----:B------:R-:W-:Y:S05]  /*140a50*/  BSYNC.RECONVERGENT B0 ;  /* 0x0000000000007941 */ /* 0x000fea0003800200 */
.L_x_6305:
[----:B------:R-:W2:Y:S01]  /*140a60*/  LDCU.64 UR10, c[0x0][0x468] ;  /* 0x00008d00ff0a77ac */ /* 0x000ea20008000a00 */
[----:B----4-:R-:W-:Y:S02]  /*140a70*/  PRMT R186, R125, 0x8880, RZ ;  /* 0x000088807dba7816 */ /* 0x010fe400000000ff */
[----:B------:R-:W-:Y:S02]  /*140a80*/  PRMT R122, R126, 0x8880, RZ ;  /* 0x000088807e7a7816 */ /* 0x000fe400000000ff */
[----:B------:R-:W-:Y:S02]  /*140a90*/  SHF.R.S32.HI R187, RZ, 0x1f, R186 ;  /* 0x0000001fffbb7819 */ /* 0x000fe400000114ba */
[----:B------:R-:W-:Y:S02]  /*140aa0*/  SHF.R.S32.HI R173, RZ, 0x1f, R122 ;  /* 0x0000001fffad7819 */ /* 0x000fe4000001147a */
[----:B------:R-:W-:Y:S01]  /*140ab0*/  MOV R204, 0x3 ;  /* 0x0000000300cc7802 */ /* 0x000fe20000000f00 */
[----:B------:R-:W-:-:S04]  /*140ac0*/  IMAD.WIDE.U32 R122, R122, 0x5, R186 ;  /* 0x000000057a7a7825 */ /* 0x000fc800078e00ba */
[----:B------:R-:W-:-:S04]  /*140ad0*/  IMAD R173, R173, 0x5, RZ ;  /* 0x00000005adad7824 */ /* 0x000fc800078e02ff */
[----:B------:R-:W-:Y:S01]  /*140ae0*/  IMAD.IADD R123, R123, 0x1, R173 ;  /* 0x000000017b7b7824 */ /* 0x000fe200078e02ad */
[----:B--2---:R-:W-:-:S04]  /*140af0*/  LEA R188, P1, R122, UR10, 0x3 ;  /* 0x0000000a7abc7c11 */ /* 0x004fc8000f8218ff */
[----:B------:R-:W-:-:S09]  /*140b00*/  LEA.HI.X R189, R122, UR11, R123, 0x3, P1 ;  /* 0x0000000b7abd7c11 */ /* 0x000fd200088f1c7b */
.L_x_6336:
        /* <DEDUP_REMOVED lines=13> */
.L_x_6335:
        /* <DEDUP_REMOVED lines=103> */
.L_x_6316:
[----:B------:R-:W-:Y:S05]  /*141250*/  BSYNC.RECONVERGENT B6 ;  /* 0x0000000000067941 */ /* 0x000fea0003800200 */
.L_x_6315:
        /* <DEDUP_REMOVED lines=27> */
.L_x_6318:
[----:B------:R-:W-:Y:S05]  /*141410*/  BSYNC.RECONVERGENT B6 ;  /* 0x0000000000067941 */ /* 0x000fea0003800200 */
.L_x_6317:
[----:B------:R-:W-:-:S06]  /*141420*/  DSETP.GT.AND P2, PT, R122, R190, PT ;  /* 0x000000be7a00722a */ /* 0x000fcc0003f44000 */
[----:B------:R-:W-:Y:S02]  /*141430*/  FSEL R174, R194, RZ, P2 ;  /* 0x000000ffc2ae7208 */ /* 0x000fe40001000000 */
[----:B------:R-:W-:Y:S02]  /*141440*/  FSEL R175, R195, +QNAN , P2 ;  /* 0x7ff00000c3af7808 */ /* 0x000fe40001000000 */
[----:B------:R-:W-:Y:S02]  /*141450*/  FSEL R176, R198, RZ, P2 ;  /* 0x000000ffc6b07208 */ /* 0x000fe40001000000 */
[----:B------:R-:W-:Y:S01]  /*141460*/  FSEL R177, R199, -1.875, P2 ;  /* 0xbff00000c7b17808 */ /* 0x000fe20001000000 */
[----:B------:R-:W-:Y:S06]  /*141470*/  BRA `(.L_x_6319) ;  /* 0x0000001000bc7947 */ /* 0x000fec0003800000 */
.L_x_6314:
        /* <DEDUP_REMOVED lines=64> */
.L_x_6321:
[----:B------:R-:W-:Y:S05]  /*141880*/  BSYNC.RECONVERGENT B6 ;  /* 0x0000000000067941 */ /* 0x000fea0003800200 */
.L_x_6320:
        /* <DEDUP_REMOVED lines=27> */
.L_x_6323:
[----:B------:R-:W-:Y:S05]  /*141a40*/  BSYNC.RECONVERGENT B6 ;  /* 0x0000000000067941 */ /* 0x000fea0003800200 */
.L_x_6322:
        /* <DEDUP_REMOVED lines=15> */
.L_x_6313:
[----:B------:R-:W-:Y:S02]  /*141b40*/  ISETP.NE.AND P2, PT, R205, 0x1, PT ;  /* 0x00000001cd00780c */ /* 0x000fe40003f45270 */
[C---:B------:R-:W-:Y:S02]  /*141b50*/  ISETP.NE.AND P3, PT, R208.reuse, 0x1, PT ;  /* 0x00000001d000780c */ /* 0x040fe40003f65270 */
[----:B------:R-:W-:-:S13]  /*141b60*/  ISETP.EQ.OR P4, PT, R208, 0x1, !P2 ;  /* 0x00000001d000780c */ /* 0x000fda0005782670 */
[----:B------:R-:W-:Y:S05]  /*141b70*/  @P4 BRA `(.L_x_6324) ;  /* 0x0000000400744947 */ /* 0x000fea0003800000 */
[C---:B------:R-:W-:Y:S01]  /*141b80*/  IMAD.IADD R174, R1.reuse, 0x1, R202 ;  /* 0x0000000101ae7824 */ /* 0x040fe200078e02ca */
[C---:B------:R-:W-:Y:S01]  /*141b90*/  IADD3 R175, PT, PT, R1.reuse, R193, RZ ;  /* 0x000000c101af7210 */ /* 0x040fe20007ffe0ff */
[----:B------:R-:W2:Y:S01]  /*141ba0*/  LDC.64 R190, c[0x0][0x468] ;  /* 0x00011a00ffbe7b82 */ /* 0x000ea20000000a00 */
        /* <DEDUP_REMOVED lines=55> */
.L_x_6326:
[----:B------:R-:W-:Y:S05]  /*141f20*/  BSYNC.RECONVERGENT B6 ;  /* 0x0000000000067941 */ /* 0x000fea0003800200 */
.L_x_6325:
        /* <DEDUP_REMOVED lines=27> */
.L_x_6328:
[----:B------:R-:W-:Y:S05]  /*1420e0*/  BSYNC.RECONVERGENT B6 ;  /* 0x0000000000067941 */ /* 0x000fea0003800200 */
.L_x_6327:
[----:B------:R-:W-:-:S06]  /*1420f0*/  DSETP.GT.AND P2, PT, R122, R190, PT ;  /* 0x000000be7a00722a */ /* 0x000fcc0003f44000 */
[----:B------:R-:W-:Y:S02]  /*142100*/  FSEL R174, R194, RZ, P2 ;  /* 0x000000ffc2ae7208 */ /* 0x000fe40001000000 */
[----:B------:R-:W-:Y:S02]  /*142110*/  FSEL R175, R195, +QNAN , P2 ;  /* 0x7ff00000c3af7808 */ /* 0x000fe40001000000 */
[----:B------:R-:W-:Y:S02]  /*142120*/  FSEL R176, R198, RZ, P2 ;  /* 0x000000ffc6b07208 */ /* 0x000fe40001000000 */
[----:B------:R-:W-:Y:S01]  /*142130*/  FSEL R177, R199, -1.875, P2 ;  /* 0xbff00000c7b17808 */ /* 0x000fe20001000000 */
[----:B------:R-:W-:Y:S06]  /*142140*/  BRA `(.L_x_6319) ;  /* 0x0000000400887947 */ /* 0x000fec0003800000 */
.L_x_6324:
        /* <DEDUP_REMOVED lines=28> */
.L_x_6330:
[----:B------:R-:W-:Y:S05]  /*142310*/  BSYNC.RECONVERGENT B6 ;  /* 0x0000000000067941 */ /* 0x000fea0003800200 */
.L_x_6329:
        /* <DEDUP_REMOVED lines=35> */
.L_x_6332:
[----:B------:R-:W-:Y:S05]  /*142550*/  BSYNC.RECONVERGENT B6 ;  /* 0x0000000000067941 */ /* 0x000fea0003800200 */
.L_x_6331:
        /* <DEDUP_REMOVED lines=27> */
.L_x_6334:
[----:B------:R-:W-:Y:S05]  /*142710*/  BSYNC.RECONVERGENT B6 ;  /* 0x0000000000067941 */ /* 0x000fea0003800200 */
.L_x_6333:
[----:B------:R-:W-:-:S06]  /*142720*/  DSETP.GT.AND P2, PT, R122, R190, PT ;  /* 0x000000be7a00722a */ /* 0x000fcc0003f44000 */
[----:B------:R-:W-:Y:S02]  /*142730*/  FSEL R174, R194, RZ, P2 ;  /* 0x000000ffc2ae7208 */ /* 0x000fe40001000000 */
[----:B------:R-:W-:Y:S02]  /*142740*/  FSEL R175, R195, +QNAN , P2 ;  /* 0x7ff00000c3af7808 */ /* 0x000fe40001000000 */
[----:B------:R-:W-:Y:S02]  /*142750*/  FSEL R176, R198, RZ, P2 ;  /* 0x000000ffc6b07208 */ /* 0x000fe40001000000 */
[----:B------:R-:W-:-:S07]  /*142760*/  FSEL R177, R199, -1.875, P2 ;  /* 0xbff00000c7b17808 */ /* 0x000fce0001000000 */
.L_x_6319:
[----:B------:R-:W-:Y:S05]  /*142770*/  BSYNC.RECONVERGENT B0 ;  /* 0x0000000000007941 */ /* 0x000fea0003800200 */
.L_x_6312:
        /* <DEDUP_REMOVED lines=14> */
.L_x_6311:
[----:B------:R-:W-:Y:S05]  /*142860*/  BSYNC.RECONVERGENT B1 ;  /* 0x0000000000017941 */ /* 0x000fea0003800200 */
.L_x_6310:
[----:B------:R-:W-:Y:S01]  /*142870*/  VIADD R202, R202, 0x1 ;  /* 0x00000001caca7836 */ /* 0x000fe20000000000 */
[----:B------:R-:W-:-:S04]  /*142880*/  ISETP.GT.U32.AND P3, PT, R193, 0x1, PT ;  /* 0x00000001c100780c */ /* 0x000fc80003f64070 */
[----:B------:R-:W-:-:S13]  /*142890*/  ISETP.GE.AND P2, PT, R202, R120, PT ;  /* 0x00000078ca00720c */ /* 0x000fda0003f46270 */
[----:B------:R-:W-:Y:S05]  /*1428a0*/  @!P2 BRA P3, `(.L_x_6335) ;  /* 0xffffffe000cca947 */ /* 0x000fea000183ffff */
.L_x_6309:
[----:B------:R-:W-:Y:S05]  /*1428b0*/  BSYNC.RECONVERGENT B2 ;  /* 0x0000000000027941 */ /* 0x000fea0003800200 */
.L_x_6308:
[----:B------:R-:W-:Y:S05]  /*1428c0*/  @P1 BRA `(.L_x_6336) ;  /* 0xffffffe000901947 */ /* 0x000fea000383ffff */
.L_x_6278:
[----:B------:R-:W-:Y:S05]  /*1428d0*/  BSYNC.RECONVERGENT B3 ;  /* 0x0000000000037941 */ /* 0x000fea0003800200 */
.L_x_6277:
[C---:B------:R-:W-:Y:S01]  /*1428e0*/  ISETP.NE.AND P1, PT, R120.reuse, R172, PT ;  /* 0x000000ac7800720c */ /* 0x040fe20003f25270 */
[----:B------:R-:W-:-:S12]  /*1428f0*/  VIADD R120, R120, 0x1 ;  /* 0x0000000178787836 */ /* 0x000fd80000000000 */
[----:B------:R-:W-:Y:S05]  /*142900*/  @P1 BRA `(.L_x_6337) ;  /* 0xffffffc000341947 */ /* 0x000fea000383ffff */
.L_x_6276:
[----:B------:R-:W-:Y:S05]  /*142910*/  BSYNC.RECONVERGENT B4 ;  /* 0x0000000000047941 */ /* 0x000fea0003800200 */
.L_x_6275:
[C---:B------:R-:W-:Y:S01]  /*142920*/  ISETP.NE.AND P1, PT, R121.reuse, R178, PT ;  /* 0x000000b27900720c */ /* 0x040fe20003f25270 */
[----:B------:R-:W-:-:S12]  /*142930*/  VIADD R121, R121, 0x1 ;  /* 0x0000000179797836 */ /* 0x000fd80000000000 */
[----:B------:R-:W-:Y:S05]  /*142940*/  @P1 BRA `(.L_x_6338) ;  /* 0xffffffc000041947 */ /* 0x000fea000383ffff */
.L_x_6267:
[----:B------:R-:W-:Y:S05]  /*142950*/  BSYNC.RECONVERGENT B5 ;  /* 0x0000000000057941 */ /* 0x000fea0003800200 */
.L_x_6266:
        /* <DEDUP_REMOVED lines=16> */
.L_x_6365:
        /* <DEDUP_REMOVED lines=22> */
[----:B------:R-:W-:Y:S01]  /*142bc0*/  LEA.HI.X R131, R124, UR11, R125, 0x3, P0 ;  /* 0x0000000b7c837c11 */ /* 0x000fe200080f1c7d */
[----:B------:R-:W-:-:S04]  /*142bd0*/  IMAD R182, R179, 0xa0, RZ ;  /* 0x000000a0b3b67824 */ /* 0x000fc800078e02ff */
[----:B------:R-:W2:Y:S04]  /*142be0*/  LDG.E.64 R184, desc[UR6][R130.64+0xb248] ;  /* 0x00b2480682b87981 */ /* 0x000ea8000c1e1b00 */
[----:B------:R0:W3:Y:S02]  /*142bf0*/  LDG.E.64 R186, desc[UR6][R130.64+0xb180] ;  /* 0x00b1800682ba7981 */ /* 0x0000e4000c1e1b00 */
[----:B0-----:R-:W-:-:S05]  /*142c00*/  IMAD.WIDE.U32 R130, R195, 0xa0, R130 ;  /* 0x000000a0c3827825 */ /* 0x001fca00078e0082 */
[----:B------:R-:W-:Y:S01]  /*142c10*/  IADD3 R183, PT, PT, R131, R182, RZ ;  /* 0x000000b683b77210 */ /* 0x000fe20007ffe0ff */
        /* <DEDUP_REMOVED lines=76> */
.L_x_6346:
[----:B------:R-:W-:Y:S05]  /*1430e0*/  BSYNC.RECONVERGENT B3 ;  /* 0x0000000000037941 */ /* 0x000fea0003800200 */
.L_x_6345:
        /* <DEDUP_REMOVED lines=33> */
.L_x_6348:
[----:B------:R-:W-:Y:S05]  /*143300*/  BSYNC.RECONVERGENT B3 ;  /* 0x0000000000037941 */ /* 0x000fea0003800200 */
.L_x_6347:
[----:B------:R-:W-:-:S06]  /*143310*/  DSETP.GEU.AND P1, PT, R190, R44, PT ;  /* 0x0000002cbe00722a */ /* 0x000fcc0003f2e000 */
[----:B------:R-:W-:Y:S02]  /*143320*/  FSEL R126, R126, R188, !P1 ;  /* 0x000000bc7e7e7208 */ /* 0x000fe40004800000 */
[----:B------:R-:W-:Y:S02]  /*143330*/  FSEL R127, R127, R189, !P1 ;  /* 0x000000bd7f7f7208 */ /* 0x000fe40004800000 */
[----:B------:R-:W-:Y:S02]  /*143340*/  FSEL R44, R44, R190, !P1 ;  /* 0x000000be2c2c7208 */ /* 0x000fe40004800000 */
[----:B------:R-:W-:Y:S02]  /*143350*/  FSEL R45, R45, R191, !P1 ;  /* 0x000000bf2d2d7208 */ /* 0x000fe40004800000 */
[----:B------:R-:W-:Y:S02]  /*143360*/  FSEL R124, R124, R192, !P1 ;  /* 0x000000c07c7c7208 */ /* 0x000fe40004800000 */
[----:B------:R-:W-:-:S07]  /*143370*/  FSEL R125, R125, R193, !P1 ;  /* 0x000000c17d7d7208 */ /* 0x000fce0004800000 */
.L_x_6344:
[----:B------:R-:W-:Y:S05]  /*143380*/  BSYNC.RECONVERGENT B0 ;  /* 0x0000000000007941 */ /* 0x000fea0003800200 */
.L_x_6343:
        /* <DEDUP_REMOVED lines=46> */
.L_x_6352:
[----:B------:R-:W-:Y:S05]  /*143670*/  BSYNC.RECONVERGENT B3 ;  /* 0x0000000000037941 */ /* 0x000fea0003800200 */
.L_x_6351:
        /* <DEDUP_REMOVED lines=37> */
.L_x_6354:
[----:B------:R-:W-:Y:S05]  /*1438d0*/  BSYNC.RECONVERGENT B3 ;  /* 0x0000000000037941 */ /* 0x000fea0003800200 */
.L_x_6353:
[----:B------:R-:W-:-:S06]  /*1438e0*/  DSETP.GEU.AND P0, PT, R176, R44, PT ;  /* 0x0000002cb000722a */ /* 0x000fcc0003f0e000 */
[----:B------:R-:W-:Y:S02]  /*1438f0*/  FSEL R188, R188, R126, !P0 ;  /* 0x0000007ebcbc7208 */ /* 0x000fe40004000000 */
[----:B------:R-:W-:Y:S02]  /*143900*/  FSEL R189, R189, R127, !P0 ;  /* 0x0000007fbdbd7208 */ /* 0x000fe40004000000 */
[----:B------:R-:W-:Y:S02]  /*143910*/  FSEL R192, R192, R124, !P0 ;  /* 0x0000007cc0c07208 */ /* 0x000fe40004000000 */
[----:B------:R-:W-:Y:S02]  /*143920*/  FSEL R193, R193, R125, !P0 ;  /* 0x0000007dc1c17208 */ /* 0x000fe40004000000 */
[----:B------:R-:W-:Y:S02]  /*143930*/  FSEL R44, R44, R176, !P0 ;  /* 0x000000b02c2c7208 */ /* 0x000fe40004000000 */
[----:B------:R-:W-:-:S07]  /*143940*/  FSEL R45, R45, R177, !P0 ;  /* 0x000000b12d2d7208 */ /* 0x000fce0004000000 */
.L_x_6350:
[----:B------:R-:W-:Y:S05]  /*143950*/  BSYNC.RECONVERGENT B0 ;  /* 0x0000000000007941 */ /* 0x000fea0003800200 */
.L_x_6349:
        /* <DEDUP_REMOVED lines=48> */
.L_x_6358:
[----:B------:R-:W-:Y:S05]  /*143c60*/  BSYNC.RECONVERGENT B3 ;  /* 0x0000000000037941 */ /* 0x000fea0003800200 */
.L_x_6357:
        /* <DEDUP_REMOVED lines=35> */
.L_x_6360:
[----:B------:R-:W-:Y:S05]  /*143ea0*/  BSYNC.RECONVERGENT B3 ;  /* 0x0000000000037941 */ /* 0x000fea0003800200 */
.L_x_6359:
[----:B------:R-:W-:-:S06]  /*143eb0*/  DSETP.GEU.AND P0, PT, R174, R44, PT ;  /* 0x0000002cae00722a */ /* 0x000fcc0003f0e000 */
[----:B------:R-:W-:Y:S02]  /*143ec0*/  FSEL R124, R124, R188, !P0 ;  /* 0x000000bc7c7c7208 */ /* 0x000fe40004000000 */
[----:B------:R-:W-:Y:S02]  /*143ed0*/  FSEL R125, R125, R189, !P0 ;  /* 0x000000bd7d7d7208 */ /* 0x000fe40004000000 */
[----:B------:R-:W-:Y:S02]  /*143ee0*/  FSEL R126, R126, R192, !P0 ;  /* 0x000000c07e7e7208 */ /* 0x000fe40004000000 */
[----:B------:R-:W-:Y:S02]  /*143ef0*/  FSEL R127, R127, R193, !P0 ;  /* 0x000000c17f7f7208 */ /* 0x000fe40004000000 */
[----:B------:R-:W-:Y:S02]  /*143f00*/  FSEL R44, R44, R174, !P0 ;  /* 0x000000ae2c2c7208 */ /* 0x000fe40004000000 */
[----:B------:R-:W-:-:S07]  /*143f10*/  FSEL R45, R45, R175, !P0 ;  /* 0x000000af2d2d7208 */ /* 0x000fce0004000000 */
.L_x_6356:
[----:B------:R-:W-:Y:S05]  /*143f20*/  BSYNC.RECONVERGENT B0 ;  /* 0x0000000000007941 */ /* 0x000fea0003800200 */
.L_x_6355:
        /* <DEDUP_REMOVED lines=34> */
.L_x_6362:
[----:B------:R-:W-:Y:S05]  /*144150*/  BSYNC.RECONVERGENT B0 ;  /* 0x0000000000007941 */ /* 0x000fea0003800200 */
.L_x_6361:
[----:B------:R-:W-:-:S06]  /*144160*/  DSETP.GEU.AND P0, PT, R44, R174, PT ;  /* 0x000000ae2c00722a */ /* 0x000fcc0003f0e000 */
[----:B------:R-:W-:Y:S02]  /*144170*/  FSEL R184, R184, R126, !P0 ;  /* 0x0000007eb8b87208 */ /* 0x000fe40004000000 */
[----:B------:R-:W-:Y:S02]  /*144180*/  FSEL R186, R186, R124, !P0 ;  /* 0x0000007cbaba7208 */ /* 0x000fe40004000000 */
[----:B------:R-:W-:Y:S02]  /*144190*/  FSEL R126, R185, R127, !P0 ;  /* 0x0000007fb97e7208 */ /* 0x000fe40004000000 */
[----:B------:R-:W-:-:S03]  /*1441a0*/  FSEL R124, R187, R125, !P0 ;  /* 0x0000007dbb7c7208 */ /* 0x000fc60004000000 */
[----:B------:R-:W-:Y:S02]  /*1441b0*/  IMAD.MOV.U32 R185, RZ, RZ, R126 ;  /* 0x000000ffffb97224 */ /* 0x000fe400078e007e */
[----:B------:R-:W-:-:S07]  /*1441c0*/  IMAD.MOV.U32 R187, RZ, RZ, R124 ;  /* 0x000000ffffbb7224 */ /* 0x000fce00078e007c */
.L_x_6342:
[----:B------:R-:W-:Y:S05]  /*1441d0*/  BSYNC.RECONVERGENT B1 ;  /* 0x0000000000017941 */ /* 0x000fea0003800200 */
.L_x_6341:
        /* <DEDUP_REMOVED lines=40> */
.L_x_6364:
[----:B------:R-:W-:Y:S05]  /*144460*/  BSYNC.RECONVERGENT B0 ;  /* 0x0000000000007941 */ /* 0x000fea0003800200 */
.L_x_6363:
        /* <DEDUP_REMOVED lines=13> */
.L_x_6340:
[----:B------:R-:W-:Y:S05]  /*144540*/  BSYNC.RECONVERGENT B2 ;  /* 0x0000000000027941 */ /* 0x000fea0003800200 */
.L_x_6339:
        /* <DEDUP_REMOVED lines=11> */
[----:B-----5:R-:W-:Y:S01]  /*144600*/  MOV R124, 0x0 ;  /* 0x00000000007c7802 */ /* 0x020fe20000000f00 */
        /* <DEDUP_REMOVED lines=105> */
.L_x_6371:
[----:B------:R-:W-:Y:S05]  /*144ca0*/  BSYNC.RECONVERGENT B2 ;  /* 0x0000000000027941 */ /* 0x000fea0003800200 */
.L_x_6370:
        /* <DEDUP_REMOVED lines=33> */
.L_x_6373:
[----:B------:R-:W-:Y:S05]  /*144ec0*/  BSYNC.RECONVERGENT B2 ;  /* 0x0000000000027941 */ /* 0x000fea0003800200 */
.L_x_6372:
[----:B------:R-:W-:-:S06]  /*144ed0*/  DSETP.GEU.AND P2, PT, R190, R46, PT ;  /* 0x0000002ebe00722a */ /* 0x000fcc0003f4e000 */
[----:B------:R-:W-:Y:S02]  /*144ee0*/  FSEL R182, R182, R188, !P2 ;  /* 0x000000bcb6b67208 */ /* 0x000fe40005000000 */
[----:B------:R-:W-:Y:S02]  /*144ef0*/  FSEL R183, R183, R189, !P2 ;  /* 0x000000bdb7b77208 */ /* 0x000fe40005000000 */
[----:B------:R-:W-:Y:S02]  /*144f00*/  FSEL R46, R46, R190, !P2 ;  /* 0x000000be2e2e7208 */ /* 0x000fe40005000000 */
[----:B------:R-:W-:Y:S02]  /*144f10*/  FSEL R47, R47, R191, !P2 ;  /* 0x000000bf2f2f7208 */ /* 0x000fe40005000000 */
[----:B------:R-:W-:Y:S02]  /*144f20*/  FSEL R184, R184, R186, !P2 ;  /* 0x000000bab8b87208 */ /* 0x000fe40005000000 */
[----:B------:R-:W-:-:S07]  /*144f30*/  FSEL R185, R185, R187, !P2 ;  /* 0x000000bbb9b97208 */ /* 0x000fce0005000000 */
.L_x_6369:
[----:B------:R-:W-:Y:S05]  /*144f40*/  BSYNC.RECONVERGENT B0 ;  /* 0x0000000000007941 */ /* 0x000fea0003800200 */
.L_x_6368:
        /* <DEDUP_REMOVED lines=46> */
.L_x_6377:
[----:B------:R-:W-:Y:S05]  /*145230*/  BSYNC.RECONVERGENT B2 ;  /* 0x0000000000027941 */ /* 0x000fea0003800200 */
.L_x_6376:
        /* <DEDUP_REMOVED lines=35> */
.L_x_6379:
[----:B------:R-:W-:Y:S05]  /*145470*/  BSYNC.RECONVERGENT B2 ;  /* 0x0000000000027941 */ /* 0x000fea0003800200 */
.L_x_6378:
[----:B------:R-:W-:-:S06]  /*145480*/  DSETP.GEU.AND P1, PT, R174, R46, PT ;  /* 0x0000002eae00722a */ /* 0x000fcc0003f2e000 */
[----:B------:R-:W-:Y:S02]  /*145490*/  FSEL R188, R188, R182, !P1 ;  /* 0x000000b6bcbc7208 */ /* 0x000fe40004800000 */
[----:B------:R-:W-:Y:S02]  /*1454a0*/  FSEL R189, R189, R183, !P1 ;  /* 0x000000b7bdbd7208 */ /* 0x000fe40004800000 */
[----:B------:R-:W-:Y:S02]  /*1454b0*/  FSEL R186, R186, R184, !P1 ;  /* 0x000000b8baba7208 */ /* 0x000fe40004800000 */
[----:B------:R-:W-:Y:S02]  /*1454c0*/  FSEL R187, R187, R185, !P1 ;  /* 0x000000b9bbbb7208 */ /* 0x000fe40004800000 */
[----:B------:R-:W-:Y:S02]  /*1454d0*/  FSEL R46, R46, R174, !P1 ;  /* 0x000000ae2e2e7208 */ /* 0x000fe40004800000 */
[----:B------:R-:W-:-:S07]  /*1454e0*/  FSEL R47, R47, R175, !P1 ;  /* 0x000000af2f2f7208 */ /* 0x000fce0004800000 */
.L_x_6375:
[----:B------:R-:W-:Y:S05]  /*1454f0*/  BSYNC.RECONVERGENT B0 ;  /* 0x0000000000007941 */ /* 0x000fea0003800200 */
.L_x_6374:
        /* <DEDUP_REMOVED lines=48> */
.L_x_6383:
[----:B------:R-:W-:Y:S05]  /*145800*/  BSYNC.RECONVERGENT B2 ;  /* 0x0000000000027941 */ /* 0x000fea0003800200 */
.L_x_6382:
        /* <DEDUP_REMOVED lines=37> */
.L_x_6385:
[----:B------:R-:W-:Y:S05]  /*145a60*/  BSYNC.RECONVERGENT B2 ;  /* 0x0000000000027941 */ /* 0x000fea0003800200 */
.L_x_6384:
[----:B------:R-:W-:-:S06]  /*145a70*/  DSETP.GEU.AND P1, PT, R176, R46, PT ;  /* 0x0000002eb000722a */ /* 0x000fcc0003f2e000 */
[----:B------:R-:W-:Y:S02]  /*145a80*/  FSEL R128, R128, R188, !P1 ;  /* 0x000000bc80807208 */ /* 0x000fe40004800000 */
[----:B------:R-:W-:Y:S02]  /*145a90*/  FSEL R129, R129, R189, !P1 ;  /* 0x000000bd81817208 */ /* 0x000fe40004800000 */
[----:B------:R-:W-:Y:S02]  /*145aa0*/  FSEL R120, R120, R186, !P1 ;  /* 0x000000ba78787208 */ /* 0x000fe40004800000 */
[----:B------:R-:W-:Y:S02]  /*145ab0*/  FSEL R121, R121, R187, !P1 ;  /* 0x000000bb79797208 */ /* 0x000fe40004800000 */
[----:B------:R-:W-:Y:S02]  /*145ac0*/  FSEL R46, R46, R176, !P1 ;  /* 0x000000b02e2e7208 */ /* 0x000fe40004800000 */
[----:B------:R-:W-:-:S07]  /*145ad0*/  FSEL R47, R47, R177, !P1 ;  /* 0x000000b12f2f7208 */ /* 0x000fce0004800000 */
.L_x_6381:
[----:B------:R-:W-:Y:S05]  /*145ae0*/  BSYNC.RECONVERGENT B0 ;  /* 0x0000000000007941 */ /* 0x000fea0003800200 */
.L_x_6380:
        /* <DEDUP_REMOVED lines=36> */
.L_x_6387:
[----:B------:R-:W-:Y:S05]  /*145d30*/  BSYNC.RECONVERGENT B0 ;  /* 0x0000000000007941 */ /* 0x000fea0003800200 */
.L_x_6386:
[----:B------:R-:W-:-:S06]  /*145d40*/  DSETP.GEU.AND P1, PT, R46, R176, PT ;  /* 0x000000b02e00722a */ /* 0x000fcc0003f2e000 */
[----:B------:R-:W-:Y:S02]  /*145d50*/  FSEL R124, R124, R120, !P1 ;  /* 0x000000787c7c7208 */ /* 0x000fe40004800000 */
[----:B------:R-:W-:Y:S02]  /*145d60*/  FSEL R120, R125, R121, !P1 ;  /* 0x000000797d787208 */ /* 0x000fe40004800000 */
[----:B------:R-:W-:Y:S02]  /*145d70*/  FSEL R126, R126, R128, !P1 ;  /* 0x000000807e7e7208 */ /* 0x000fe40004800000 */
[----:B------:R-:W-:Y:S01]  /*145d80*/  FSEL R127, R127, R129, !P1 ;  /* 0x000000817f7f7208 */ /* 0x000fe20004800000 */
[----:B------:R-:W-:-:S07]  /*145d90*/  IMAD.MOV.U32 R125, RZ, RZ, R120 ;  /* 0x000000ffff7d7224 */ /* 0x000fce00078e0078 */
.L_x_6367:
[----:B------:R-:W-:Y:S05]  /*145da0*/  BSYNC.RECONVERGENT B1 ;  /* 0x0000000000017941 */ /* 0x000fea0003800200 */
.L_x_6366:
        /* <DEDUP_REMOVED lines=12> */
.L_x_6392:
        /* <DEDUP_REMOVED lines=9> */
.L_x_6391:
[----:B------:R-:W-:Y:S05]  /*145f00*/  BSYNC.RECONVERGENT B1 ;  /* 0x0000000000017941 */ /* 0x000fea0003800200 */
.L_x_6390:
        /* <DEDUP_REMOVED lines=24> */
.L_x_6389:
[----:B------:R-:W-:Y:S05]  /*146090*/  BSYNC.RECONVERGENT B0 ;  /* 0x0000000000007941 */ /* 0x000fea0003800200 */
.L_x_6388:
        /* <DEDUP_REMOVED lines=11> */
.L_x_6397:
        /* <DEDUP_REMOVED lines=21> */
.L_x_6396:
[----:B------:R-:W-:Y:S05]  /*1462a0*/  BSYNC.RECONVERGENT B1 ;  /* 0x0000000000017941 */ /* 0x000fea0003800200 */
.L_x_6395:
[----:B------:R-:W-:Y:S05]  /*1462b0*/  @!P3 BRA `(.L_x_6394) ;  /* 0x00000000008cb947 */ /* 0x000fea0003800000 */
[----:B------:R-:W-:Y:S01]  /*1462c0*/  ISETP.GE.U32.AND P2, PT, R121, 0x8, PT ;  /* 0x000000087900780c */ /* 0x000fe20003f46070 */
[----:B------:R-:W-:Y:S01]  /*1462d0*/  BSSY.RECONVERGENT B1, `(.L_x_6398) ;  /* 0x000000f000017945 */ /* 0x000fe20003800200 */
[----:B------:R-:W-:Y:S01]  /*1462e0*/  LOP3.LUT R121, R172, 0x7, RZ, 0xc0, !PT ;  /* 0x00000007ac797812 */ /* 0x000fe200078ec0ff */
        /* <DEDUP_REMOVED lines=13> */
.L_x_6399:
[----:B------:R-:W-:Y:S05]  /*1463c0*/  BSYNC.RECONVERGENT B1 ;  /* 0x0000000000017941 */ /* 0x000fea0003800200 */
.L_x_6398:
        /* <DEDUP_REMOVED lines=18> */
.L_x_6394:
[----:B------:R-:W-:Y:S05]  /*1464f0*/  BSYNC.RECONVERGENT B0 ;  /* 0x0000000000007941 */ /* 0x000fea0003800200 */
.L_x_6393:
        /* <DEDUP_REMOVED lines=18> */
.L_x_6449:
        /* <DEDUP_REMOVED lines=21> */
.L_x_6404:
[----:B------:R-:W-:Y:S01]  /*146770*/  IADD3 R121, PT, PT, R1, R123, RZ ;  /* 0x0000007b01797210 */ /* 0x000fe20007ffe0ff */
        /* <DEDUP_REMOVED lines=87> */
.L_x_6410:
[----:B------:R-:W-:Y:S05]  /*146cf0*/  BSYNC.RECONVERGENT B2 ;  /* 0x0000000000027941 */ /* 0x000fea0003800200 */
.L_x_6409:
        /* <DEDUP_REMOVED lines=32> */
.L_x_6413:
[----:B------:R-:W-:Y:S05]  /*146f00*/  BSYNC.RECONVERGENT B2 ;  /* 0x0000000000027941 */ /* 0x000fea0003800200 */
.L_x_6412:
        /* <DEDUP_REMOVED lines=13> */
.L_x_6408:
        /* <DEDUP_REMOVED lines=38> */
.L_x_6415:
[----:B------:R-:W-:Y:S05]  /*147240*/  BSYNC.RECONVERGENT B2 ;  /* 0x0000000000027941 */ /* 0x000fea0003800200 */
.L_x_6414:
        /* <DEDUP_REMOVED lines=34> */
.L_x_6417:
[----:B------:R-:W-:Y:S05]  /*147470*/  BSYNC.RECONVERGENT B2 ;  /* 0x0000000000027941 */ /* 0x000fea0003800200 */
.L_x_6416:
        /* <DEDUP_REMOVED lines=13> */
.L_x_6407:
        /* <DEDUP_REMOVED lines=51> */
.L_x_6419:
[----:B------:R-:W-:Y:S05]  /*147880*/  BSYNC.RECONVERGENT B2 ;  /* 0x0000000000027941 */ /* 0x000fea0003800200 */
.L_x_6418:
        /* <DEDUP_REMOVED lines=34> */
.L_x_6421:
[----:B------:R-:W-:Y:S05]  /*147ab0*/  BSYNC.RECONVERGENT B2 ;  /* 0x0000000000027941 */ /* 0x000fea0003800200 */
.L_x_6420:
        /* <DEDUP_REMOVED lines=12> */
.L_x_6411:
[----:B------:R-:W-:Y:S05]  /*147b80*/  BSYNC.RECONVERGENT B0 ;  /* 0x0000000000007941 */ /* 0x000fea0003800200 */
.L_x_6406:
        /* <DEDUP_REMOVED lines=36> */
.L_x_6423:
[----:B------:R-:W-:Y:S05]  /*147dd0*/  BSYNC.RECONVERGENT B0 ;  /* 0x0000000000007941 */ /* 0x000fea0003800200 */
.L_x_6422:
[----:B------:R-:W2:Y:S02]  /*147de0*/  LDL.64 R130, [R1+0x7d20] ;  /* 0x007d200001827983 */ /* 0x000ea40000100a00 */
[----:B--2---:R-:W-:-:S06]  /*147df0*/  DSETP.GEU.AND P2, PT, R130, R176, PT ;  /* 0x000000b08200722a */ /* 0x004fcc0003f4e000 */
[----:B------:R-:W-:Y:S02]  /*147e00*/  FSEL R128, R128, R186, !P2 ;  /* 0x000000ba80807208 */ /* 0x000fe40005000000 */
[----:B------:R-:W-:Y:S02]  /*147e10*/  FSEL R129, R129, R187, !P2 ;  /* 0x000000bb81817208 */ /* 0x000fe40005000000 */
[----:B------:R-:W-:Y:S02]  /*147e20*/  FSEL R120, R120, R184, !P2 ;  /* 0x000000b878787208 */ /* 0x000fe40005000000 */
[----:B------:R-:W-:-:S07]  /*147e30*/  FSEL R121, R121, R185, !P2 ;  /* 0x000000b979797208 */ /* 0x000fce0005000000 */
.L_x_6405:
[----:B------:R-:W-:Y:S05]  /*147e40*/  BSYNC.RECONVERGENT B1 ;  /* 0x0000000000017941 */ /* 0x000fea0003800200 */
.L_x_6403:
        /* <DEDUP_REMOVED lines=28> */
[----:B------:R-:W-:Y:S01]  /*148010*/  MOV R185, R129 ;  /* 0x0000008100b97202 */ /* 0x000fe20000000f00 */
        /* <DEDUP_REMOVED lines=13> */
.L_x_6425:
[----:B------:R-:W-:Y:S05]  /*1480f0*/  BSYNC.RELIABLE B0 ;  /* 0x0000000000007941 */ /* 0x000fea0003800100 */
.L_x_6424:
        /* <DEDUP_REMOVED lines=47> */
.L_x_6428:
[----:B------:R-:W-:Y:S05]  /*1483f0*/  BSYNC.RECONVERGENT B0 ;  /* 0x0000000000007941 */ /* 0x000fea0003800200 */
.L_x_6427:
[----:B------:R-:W-:Y:S04]  /*148400*/  BSSY.RECONVERGENT B2, `(.L_x_6429) ;  /* 0x000015f000027945 */ /* 0x000fe80003800200 */
[----:B------:R-:W-:Y:S05]  /*148410*/  @!P2 BRA `(.L_x_6430) ;  /* 0x000000140074a947 */ /* 0x000fea0003800000 */
[----:B------:R-:W-:-:S07]  /*148420*/  IMAD.MOV.U32 R195, RZ, RZ, 0x3 ;  /* 0x00000003ffc37424 */ /* 0x000fce00078e00ff */
.L_x_6448:
        /* <DEDUP_REMOVED lines=29> */
.L_x_6447:
        /* <DEDUP_REMOVED lines=70> */
.L_x_6435:
        /* <DEDUP_REMOVED lines=22> */
[----:B------:R-:W-:-:S05]  /*148bc0*/  IMAD R120, R174, R172, R193 ;  /* 0x000000acae787224 */ /* 0x000fca00078e02c1 */
[----:B------:R-:W-:Y:S01]  /*148bd0*/  IADD3 R120, PT, PT, R120, -0x1, RZ ;  /* 0xffffffff78787810 */ /* 0x000fe20007ffe0ff */
        /* <DEDUP_REMOVED lines=47> */
.L_x_6438:
[----:B------:R-:W-:Y:S05]  /*148ed0*/  BSYNC.RECONVERGENT B5 ;  /* 0x0000000000057941 */ /* 0x000fea0003800200 */
.L_x_6437:
        /* <DEDUP_REMOVED lines=26> */
.L_x_6440:
[----:B------:R-:W-:Y:S05]  /*149080*/  BSYNC.RECONVERGENT B5 ;  /* 0x0000000000057941 */ /* 0x000fea0003800200 */
.L_x_6439:
[----:B------:R-:W-:-:S06]  /*149090*/  DSETP.GE.AND P2, PT, R120, R176, PT ;  /* 0x000000b07800722a */ /* 0x000fcc0003f46000 */
[----:B------:R-:W-:Y:S02]  /*1490a0*/  FSEL R120, R188, RZ, P2 ;  /* 0x000000ffbc787208 */ /* 0x000fe40001000000 */
[----:B------:R-:W-:Y:S02]  /*1490b0*/  FSEL R121, R189, +QNAN , P2 ;  /* 0x7ff00000bd797808 */ /* 0x000fe40001000000 */
[----:B------:R-:W-:Y:S02]  /*1490c0*/  FSEL R176, R186, RZ, P2 ;  /* 0x000000ffbab07208 */ /* 0x000fe40001000000 */
[----:B------:R-:W-:Y:S01]  /*1490d0*/  FSEL R177, R187, -1.875, P2 ;  /* 0xbff00000bbb17808 */ /* 0x000fe20001000000 */
[----:B------:R-:W-:Y:S06]  /*1490e0*/  BRA `(.L_x_6436) ;  /* 0x00000004005c7947 */ /* 0x000fec0003800000 */
.L_x_6434:
        /* <DEDUP_REMOVED lines=44> */
.L_x_6441:
        /* <DEDUP_REMOVED lines=27> */
.L_x_6443:
[----:B------:R-:W-:Y:S05]  /*149560*/  BSYNC.RECONVERGENT B5 ;  /* 0x0000000000057941 */ /* 0x000fea0003800200 */
.L_x_6442:
[----:B------:R-:W-:-:S05]  /*149570*/  IADD3 R173, PT, PT, R194, -0x1, RZ ;  /* 0xffffffffc2ad7810 */ /* 0x000fca0007ffe0ff */
        /* <DEDUP_REMOVED lines=14> */
.L_x_6436:
[----:B------:R-:W-:Y:S05]  /*149660*/  BSYNC.RECONVERGENT B0 ;  /* 0x0000000000007941 */ /* 0x000fea0003800200 */
.L_x_6433:
        /* <DEDUP_REMOVED lines=33> */
.L_x_6445:
[----:B------:R-:W-:-:S13]  /*149880*/  ISETP.GT.AND P2, PT, R194, 0x1, PT ;  /* 0x00000001c200780c */ /* 0x000fda0003f44270 */
[----:B------:R-:W-:Y:S05]  /*149890*/  @!P2 BREAK.RELIABLE B0 ;  /* 0x000000000000a942 */ /* 0x000fea0003800100 */
[----:B------:R-:W-:Y:S05]  /*1498a0*/  @!P2 BRA `(.L_x_6432) ;  /* 0x000000000040a947 */ /* 0x000fea0003800000 */
[----:B------:R-:W-:Y:S05]  /*1498b0*/  BSYNC.RELIABLE B0 ;  /* 0x0000000000007941 */ /* 0x000fea0003800100 */
.L_x_6444:
[----:B------:R-:W-:Y:S02]  /*1498c0*/  VIADD R193, R193, 0x1 ;  /* 0x00000001c1c17836 */ /* 0x000fe40000000000 */
[----:B------:R-:W-:-:S03]  /*1498d0*/  VIADD R194, R194, 0xffffffff ;  /* 0xffffffffc2c27836 */ /* 0x000fc60000000000 */
[----:B------:R-:W-:-:S13]  /*1498e0*/  ISETP.GE.AND P2, PT, R193, R123, PT ;  /* 0x0000007bc100720c */ /* 0x000fda0003f46270 */
[----:B------:R-:W-:Y:S05]  /*1498f0*/  @!P2 BRA `(.L_x_6447) ;  /* 0xffffffec0040a947 */ /* 0x000fea000383ffff */
[----:B------:R-:W-:Y:S05]  /*149900*/  BRA `(.L_x_6432) ;  /* 0x0000000000287947 */ /* 0x000fea0003800000 */
.L_x_6446:
        /* <DEDUP_REMOVED lines=10> */
.L_x_6432:
[----:B------:R-:W-:Y:S05]  /*1499b0*/  BSYNC.RECONVERGENT B1 ;  /* 0x0000000000017941 */ /* 0x000fea0003800200 */
.L_x_6431:
[C---:B------:R-:W-:Y:S01]  /*1499c0*/  ISETP.LT.U32.AND P2, PT, R195.reuse, 0x20, PT ;  /* 0x00000020c300780c */ /* 0x040fe20003f41070 */
[----:B------:R-:W-:-:S12]  /*1499d0*/  VIADD R195, R195, 0x1 ;  /* 0x00000001c3c37836 */ /* 0x000fd80000000000 */
[----:B------:R-:W-:Y:S05]  /*1499e0*/  @P3 BRA P2, `(.L_x_6448) ;  /* 0xffffffe800903947 */ /* 0x000fea000103ffff */
.L_x_6430:
[----:B------:R-:W-:Y:S05]  /*1499f0*/  BSYNC.RECONVERGENT B2 ;  /* 0x0000000000027941 */ /* 0x000fea0003800200 */
.L_x_6429:
[----:B------:R-:W-:-:S06]  /*149a00*/  IMAD.IADD R193, R1, 0x1, R123 ;  /* 0x0000000101c17824 */ /* 0x000fcc00078e027b */
[----:B------:R-:W5:Y:S01]  /*149a10*/  LDL.U8 R193, [R193+0x27f3] ;  /* 0x0027f300c1c17983 */ /* 0x000f620000100000 */
[----:B------:R-:W-:Y:S05]  /*149a20*/  BRA `(.L_x_6449) ;  /* 0xffffffc800fc7947 */ /* 0x000fea000383ffff */
.L_x_6426:
[----:B------:R-:W-:Y:S05]  /*149a30*/  BSYNC.RECONVERGENT B3 ;  /* 0x0000000000037941 */ /* 0x000fea0003800200 */
.L_x_6402:
        /* <DEDUP_REMOVED lines=24> */
.L_x_6456:
        /* <DEDUP_REMOVED lines=11> */
[----:B------:R-:W-:-:S05]  /*149c70*/  @!P2 IMAD.MOV R125, RZ, RZ, R124 ;  /* 0x000000ffff7da224 */ /* 0x000fca00078e027c */
[----:B------:R-:W-:Y:S01]  /*149c80*/  IADD3 R124, PT, PT, R125, 0x1, RZ ;  /* 0x000000017d7c7810 */ /* 0x000fe20007ffe0ff */
        /* <DEDUP_REMOVED lines=33> */
[----:B------:R-:W-:Y:S02]  /*149ea0*/  @!P1 IADD3 R120, PT, PT, R121, RZ, RZ ;  /* 0x000000ff79789210 */ /* 0x000fe40007ffe0ff */
        /* <DEDUP_REMOVED lines=10> */
.L_x_6455:
[----:B------:R-:W-:Y:S05]  /*149f50*/  BSYNC.RECONVERGENT B2 ;  /* 0x0000000000027941 */ /* 0x000fea0003800200 */
.L_x_6454:
        /* <DEDUP_REMOVED lines=35> */
.L_x_6458:
[----:B------:R-:W-:Y:S05]  /*14a190*/  BSYNC.RECONVERGENT B2 ;  /* 0x0000000000027941 */ /* 0x000fea0003800200 */
.L_x_6457:
        /* <DEDUP_REMOVED lines=21> */
.L_x_6460:
[----:B------:R-:W-:Y:S05]  /*14a2f0*/  BSYNC.RECONVERGENT B2 ;  /* 0x0000000000027941 */ /* 0x000fea0003800200 */
.L_x_6459:
        /* <DEDUP_REMOVED lines=19> */
.L_x_6453:
[----:B------:R-:W-:Y:S05]  /*14a430*/  BSYNC.RECONVERGENT B1 ;  /* 0x0000000000017941 */ /* 0x000fea0003800200 */
.L_x_6452:
        /* <DEDUP_REMOVED lines=11> */
.L_x_6465:
        /* <DEDUP_REMOVED lines=69> */
.L_x_6464:
[----:B------:R-:W-:Y:S05]  /*14a940*/  BSYNC.RECONVERGENT B2 ;  /* 0x0000000000027941 */ /* 0x000fea0003800200 */
.L_x_6463:
        /* <DEDUP_REMOVED lines=41> */
.L_x_6467:
[----:B------:R-:W-:Y:S05]  /*14abe0*/  BSYNC.RECONVERGENT B2 ;  /* 0x0000000000027941 */ /* 0x000fea0003800200 */
.L_x_6466:
        /* <DEDUP_REMOVED lines=15> */
[----:B------:R-:W-:Y:S02]  /*14ace0*/  @!P0 IADD3 R120, PT, PT, R128, RZ, RZ ;  /* 0x000000ff80788210 */ /* 0x000fe40007ffe0ff */
        /* <DEDUP_REMOVED lines=8> */
.L_x_6469:
[----:B------:R-:W-:Y:S05]  /*14ad70*/  BSYNC.RECONVERGENT B2 ;  /* 0x0000000000027941 */ /* 0x000fea0003800200 */
.L_x_6468:
        /* <DEDUP_REMOVED lines=20> */
.L_x_6462:
[----:B------:R-:W-:Y:S05]  /*14aec0*/  BSYNC.RECONVERGENT B1 ;  /* 0x0000000000017941 */ /* 0x000fea0003800200 */
.L_x_6461:
        /* <DEDUP_REMOVED lines=34> */
[----:B------:R-:W-:Y:S02]  /*14b0f0*/  IMAD.MOV.U32 R120, RZ, RZ, R174 ;  /* 0x000000ffff787224 */ /* 0x000fe400078e00ae */
[----:B------:R-:W-:-:S07]  /*14b100*/  IMAD.MOV.U32 R121, RZ, RZ, R175 ;  /* 0x000000ffff797224 */ /* 0x000fce00078e00af */
.L_x_6471:
[----:B------:R-:W-:Y:S05]  /*14b110*/  BSYNC.RECONVERGENT B1 ;  /* 0x0000000000017941 */ /* 0x000fea0003800200 */
.L_x_6470:
[----:B------:R-:W-:Y:S01]  /*14b120*/  UMOV UR10, 0x66666666 ;  /* 0x66666666000a7882 */ /* 0x000fe20000000000 */
[----:B------:R-:W-:Y:S01]  /*14b130*/  UMOV UR11, 0x40711266 ;  /* 0x40711266000b7882 */ /* 0x000fe20000000000 */
[----:B------:R-:W-:Y:S01]  /*14b140*/  IMAD.MOV.U32 R122, RZ, RZ, 0x0 ;  /* 0x00000000ff7a7424 */ /* 0x000fe200078e00ff */
[----:B------:R-:W-:Y:S01]  /*14b150*/  DADD R120, R120, -UR10 ;  /* 0x8000000a78787e29 */ /* 0x000fe20008000000 */
[----:B------:R-:W-:-:S07]  /*14b160*/  IMAD.MOV.U32 R123, RZ, RZ, 0x40590000 ;  /* 0x40590000ff7b7424 */ /* 0x000fce00078e00ff */
[----:B------:R-:W-:-:S11]  /*14b170*/  DFMA R120, R120, R122, 0.5 ;  /* 0x3fe000007878742b */ /* 0x000fd6000000007a */
.L_x_6451:
[----:B------:R-:W-:Y:S05]  /*14b180*/  BSYNC.RECONVERGENT B0 ;  /* 0x0000000000007941 */ /* 0x000fea0003800200 */
.L_x_6450:
        /* <DEDUP_REMOVED lines=29> */
.L_x_6473:
[----:B------:R-:W-:Y:S05]  /*14b360*/  BSYNC.RECONVERGENT B0 ;  /* 0x0000000000007941 */ /* 0x000fea0003800200 */
.L_x_6472:
[----:B------:R-:W-:Y:S02]  /*14b370*/  IMAD.MOV.U32 R120, RZ, RZ, R122 ;  /* 0x000000ffff787224 */ /* 0x000fe400078e007a */
[----:B------:R-:W-:-:S07]  /*14b380*/  IMAD.MOV.U32 R121, RZ, RZ, R123 ;  /* 0x000000ffff797224 */ /* 0x000fce00078e007b */
.L_x_6401:
[----:B------:R-:W-:Y:S05]  /*14b390*/  BSYNC.RECONVERGENT B4 ;  /* 0x0000000000047941 */ /* 0x000fea0003800200 */
.L_x_6400:
        /* <DEDUP_REMOVED lines=9> */
.L_x_6475:
[----:B-----5:R-:W-:-:S05]  /*14b430*/  IADD3 R120, P0, PT, R184, R122, RZ ;  /* 0x0000007ab8787210 */ /* 0x020fca0007f1e0ff */
[----:B------:R-:W-:-:S05]  /*14b440*/  IMAD.X R121, RZ, RZ, R185, P0 ;  /* 0x000000ffff797224 */ /* 0x000fca00000e06b9 */
[----:B------:R-:W4:Y:S02]  /*14b450*/  LD.E.U8 R120, desc[UR6][R120.64] ;  /* 0x0000000678787980 */ /* 0x000f24000c101100 */
[----:B----4-:R-:W-:Y:S01]  /*14b460*/  ISETP.NE.AND P0, PT, R120, RZ, PT ;  /* 0x000000ff7800720c */ /* 0x010fe20003f05270 */
[----:B------:R-:W-:Y:S02]  /*14b470*/  IMAD.MOV.U32 R120, RZ, RZ, R122 ;  /* 0x000000ffff787224 */ /* 0x000fe400078e007a */
[----:B------:R-:W-:-:S10]  /*14b480*/  VIADD R122, R122, 0x1 ;  /* 0x000000017a7a7836 */ /* 0x000fd40000000000 */
[----:B------:R-:W-:Y:S05]  /*14b490*/  @P0 BRA `(.L_x_6475) ;  /* 0xfffffffc00e40947 */ /* 0x000fea000383ffff */
[----:B------:R-:W-:Y:S05]  /*14b4a0*/  BSYNC.RECONVERGENT B0 ;  /* 0x0000000000007941 */ /* 0x000fea0003800200 */
.L_x_6474:
[----:B------:R-:W-:Y:S01]  /*14b4b0*/  LOP3.LUT R121, R120, 0x1, RZ, 0xc0, !PT ;  /* 0x0000000178797812 */ /* 0x000fe200078ec0ff */
[----:B------:R-:W-:Y:S05]  /*14b4c0*/  BMOV.32.CLEAR RZ, B0 ;  /* 0x0000000000ff7355 */ /* 0x000fea0000100000 */
[----:B------:R-:W-:Y:S01]  /*14b4d0*/  ISETP.NE.U32.AND P0, PT, R121, 0x1, PT ;  /* 0x000000017900780c */ /* 0x000fe20003f05070 */
[----:B------:R-:W-:-:S12]  /*14b4e0*/  BSSY.RECONVERGENT B0, `(.L_x_6476) ;  /* 0x00000c8000007945 */ /* 0x000fd80003800200 */
[----:B------:R-:W-:Y:S05]  /*14b4f0*/  @!P0 BRA `(.L_x_6477) ;  /* 0x00000008003c8947 */ /* 0x000fea0003800000 */
[----:B------:R-:W-:-:S13]  /*14b500*/  ISETP.NE.AND P0, PT, R120, RZ, PT ;  /* 0x000000ff7800720c */ /* 0x000fda0003f05270 */
[----:B------:R-:W-:Y:S05]  /*14b510*/  @!P0 BRA `(.L_x_6478) ;  /* 0x00000000008c8947 */ /* 0x000fea0003800000 */
[----:B------:R-:W-:Y:S02]  /*14b520*/  SHF.R.U32.HI R121, RZ, 0x1, R120 ;  /* 0x00000001ff797819 */ /* 0x000fe40000011678 */
[----:B------:R-:W-:Y:S02]  /*14b530*/  CS2R R124, SRZ ;  /* 0x00000000007c7805 */ /* 0x000fe4000001ff00 */
[----:B------:R-:W-:Y:S02]  /*14b540*/  IADD3 R120, PT, PT, R120, -0x2, RZ ;  /* 0xfffffffe78787810 */ /* 0x000fe40007ffe0ff */
[----:B------:R-:W-:-:S07]  /*14b550*/  VIMNMX.U32 R121, PT, PT, R121, 0x1, !PT ;  /* 0x0000000179797848 */ /* 0x000fce0007fe0000 */
.L_x_6479:
        /* <DEDUP_REMOVED lines=31> */
.L_x_6478:
[----:B------:R-:W-:Y:S01]  /*14b750*/  BSSY.RECONVERGENT B1, `(.L_x_6480) ;  /* 0x0000009000017945 */ /* 0x000fe20003800200 */
[----:B------:R-:W-:-:S07]  /*14b760*/  IMAD.MOV.U32 R122, RZ, RZ, RZ ;  /* 0x000000ffff7a7224 */ /* 0x000fce00078e00ff */
.L_x_6481:
[----:B------:R-:W-:-:S05]  /*14b770*/  IADD3 R120, P0, PT, R182, R122, RZ ;  /* 0x0000007ab6787210 */ /* 0x000fca0007f1e0ff */
[----:B------:R-:W-:-:S05]  /*14b780*/  IMAD.X R121, RZ, RZ, R183, P0 ;  /* 0x000000ffff797224 */ /* 0x000fca00000e06b7 */
[----:B------:R-:W4:Y:S02]  /*14b790*/  LD.E.U8 R120, desc[UR6][R120.64] ;  /* 0x0000000678787980 */ /* 0x000f24000c101100 */
[----:B----4-:R-:W-:Y:S01]  /*14b7a0*/  ISETP.NE.AND P0, PT, R120, RZ, PT ;  /* 0x000000ff7800720c */ /* 0x010fe20003f05270 */
[----:B------:R-:W-:Y:S02]  /*14b7b0*/  IMAD.MOV.U32 R120, RZ, RZ, R122 ;  /* 0x000000ffff787224 */ /* 0x000fe400078e007a */
[----:B------:R-:W-:-:S10]  /*14b7c0*/  VIADD R122, R122, 0x1 ;  /* 0x000000017a7a7836 */ /* 0x000fd40000000000 */
[----:B------:R-:W-:Y:S05]  /*14b7d0*/  @P0 BRA `(.L_x_6481) ;  /* 0xfffffffc00e40947 */ /* 0x000fea000383ffff */
[----:B------:R-:W-:Y:S05]  /*14b7e0*/  BSYNC.RECONVERGENT B1 ;  /* 0x0000000000017941 */ /* 0x000fea0003800200 */
.L_x_6480:
        /* <DEDUP_REMOVED lines=9> */
.L_x_6483:
        /* <DEDUP_REMOVED lines=31> */
.L_x_6482:
        /* <DEDUP_REMOVED lines=56> */
.L_x_6477:
        /* <DEDUP_REMOVED lines=55> */
.L_x_6484:
[----:B------:R-:W-:Y:S05]  /*14c160*/  BSYNC.RECONVERGENT B0 ;  /* 0x0000000000007941 */ /* 0x000fea0003800200 */
.L_x_6476:
[----:B------:R-:W-:Y:S05]  /*14c170*/  BMOV.32.CLEAR RZ, B0 ;  /* 0x0000000000ff7355 */ /* 0x000fea0000100000 */
[----:B------:R-:W-:Y:S01]  /*14c180*/  BSSY.RECONVERGENT B0, `(.L_x_6485) ;  /* 0x0000009000007945 */ /* 0x000fe20003800200 */
[----:B------:R-:W-:-:S07]  /*14c190*/  IMAD.MOV.U32 R122, RZ, RZ, RZ ;  /* 0x000000ffff7a7224 */ /* 0x000fce00078e00ff */
.L_x_6486:
        /* <DEDUP_REMOVED lines=8> */
.L_x_6485:
[----:B------:R-:W-:Y:S05]  /*14c220*/  BMOV.32.CLEAR RZ, B0 ;  /* 0x0000000000ff7355 */ /* 0x000fea0000100000 */
[----:B------:R-:W-:Y:S01]  /*14c230*/  BSSY.RECONVERGENT B0, `(.L_x_6487) ;  /* 0x0000009000007945 */ /* 0x000fe20003800200 */
[----:B------:R-:W-:-:S07]  /*14c240*/  IMAD.MOV.U32 R122, RZ, RZ, RZ ;  /* 0x000000ffff7a7224 */ /* 0x000fce00078e00ff */
.L_x_6488:
[----:B------:R-:W-:-:S05]  /*14c250*/  IADD3 R120, P0, PT, R182, R122, RZ ;  /* 0x0000007ab6787210 */ /* 0x000fca0007f1e0ff */
[----:B------:R-:W-:-:S05]  /*14c260*/  IMAD.X R121, RZ, RZ, R183, P0 ;  /* 0x000000ffff797224 */ /* 0x000fca00000e06b7 */
[----:B------:R-:W4:Y:S01]  /*14c270*/  LD.E.U8 R120, desc[UR6][R120.64] ;  /* 0x0000000678787980 */ /* 0x000f22000c101100 */
[----:B------:R-:W-:Y:S01]  /*14c280*/  MOV R172, R122 ;  /* 0x0000007a00ac7202 */ /* 0x000fe20000000f00 */
[----:B------:R-:W-:Y:S01]  /*14c290*/  VIADD R122, R122, 0x1 ;  /* 0x000000017a7a7836 */ /* 0x000fe20000000000 */
[----:B----4-:R-:W-:-:S13]  /*14c2a0*/  ISETP.NE.AND P0, PT, R120, RZ, PT ;  /* 0x000000ff7800720c */ /* 0x010fda0003f05270 */
[----:B------:R-:W-:Y:S05]  /*14c2b0*/  @P0 BRA `(.L_x_6488) ;  /* 0xfffffffc00e40947 */ /* 0x000fea000383ffff */
[----:B------:R-:W-:Y:S05]  /*14c2c0*/  BSYNC.RECONVERGENT B0 ;  /* 0x0000000000007941 */ /* 0x000fea0003800200 */
.L_x_6487:
        /* <DEDUP_REMOVED lines=11> */
.L_x_6513:
        /* <DEDUP_REMOVED lines=13> */
.L_x_6494:
[----:B------:R-:W-:-:S13]  /*14c450*/  ISETP.NE.AND P0, PT, R124, 0x47, PT ;  /* 0x000000477c00780c */ /* 0x000fda0003f05270 */
[----:B------:R-:W-:Y:S05]  /*14c460*/  @!P0 BRA `(.L_x_6497) ;  /* 0x0000000000148947 */ /* 0x000fea0003800000 */
[----:B------:R-:W-:Y:S01]  /*14c470*/  ISETP.NE.AND P0, PT, R124, 0x54, PT ;  /* 0x000000547c00780c */ /* 0x000fe20003f05270 */
[----:B------:R-:W-:-:S12]  /*14c480*/  IMAD.MOV.U32 R126, RZ, RZ, 0x3 ;  /* 0x00000003ff7e7424 */ /* 0x000fd800078e00ff */
[----:B------:R-:W-:Y:S05]  /*14c490*/  @!P0 BRA `(.L_x_6495) ;  /* 0x00000000000c8947 */ /* 0x000fea0003800000 */
.L_x_6496:
[----:B------:R-:W-:Y:S01]  /*14c4a0*/  IMAD.MOV.U32 R126, RZ, RZ, 0x4 ;  /* 0x00000004ff7e7424 */ /* 0x000fe200078e00ff */
[----:B------:R-:W-:Y:S06]  /*14c4b0*/  BRA `(.L_x_6495) ;  /* 0x0000000000047947 */ /* 0x000fec0003800000 */
.L_x_6497:
[----:B------:R-:W-:-:S07]  /*14c4c0*/  IMAD.MOV.U32 R126, RZ, RZ, 0x2 ;  /* 0x00000002ff7e7424 */ /* 0x000fce00078e00ff */
.L_x_6495:
[----:B------:R-:W-:Y:S05]  /*14c4d0*/  BSYNC.RECONVERGENT B2 ;  /* 0x0000000000027941 */ /* 0x000fea0003800200 */
.L_x_6493:
[----:B------:R-:W-:-:S05]  /*14c4e0*/  IMAD.IADD R124, R1, 0x1, R120 ;  /* 0x00000001017c7824 */ /* 0x000fca00078e0278 */
[----:B------:R4:W-:Y:S04]  /*14c4f0*/  STL.U8 [R124+0x27d8], R126 ;  /* 0x0027d87e7c007387 */ /* 0x0009e80000100000 */
[----:B----4-:R-:W4:Y:S01]  /*14c500*/  LD.E.U8 R126, desc[UR6][R122.64] ;  /* 0x000000067a7e7980 */ /* 0x010f22000c101100 */
        /* <DEDUP_REMOVED lines=10> */
.L_x_6499:
[----:B------:R-:W-:-:S13]  /*14c5b0*/  ISETP.NE.AND P0, PT, R126, 0x47, PT ;  /* 0x000000477e00780c */ /* 0x000fda0003f05270 */
[----:B------:R-:W-:Y:S05]  /*14c5c0*/  @!P0 BRA `(.L_x_6502) ;  /* 0x0000000000148947 */ /* 0x000fea0003800000 */
[----:B------:R-:W-:Y:S01]  /*14c5d0*/  ISETP.NE.AND P0, PT, R126, 0x54, PT ;  /* 0x000000547e00780c */ /* 0x000fe20003f05270 */
[----:B------:R-:W-:-:S12]  /*14c5e0*/  IMAD.MOV.U32 R127, RZ, RZ, 0x3 ;  /* 0x00000003ff7f7424 */ /* 0x000fd800078e00ff */
[----:B------:R-:W-:Y:S05]  /*14c5f0*/  @!P0 BRA `(.L_x_6500) ;  /* 0x00000000000c8947 */ /* 0x000fea0003800000 */
.L_x_6501:
[----:B------:R-:W-:Y:S01]  /*14c600*/  IMAD.MOV.U32 R127, RZ, RZ, 0x4 ;  /* 0x00000004ff7f7424 */ /* 0x000fe200078e00ff */
[----:B------:R-:W-:Y:S06]  /*14c610*/  BRA `(.L_x_6500) ;  /* 0x0000000000047947 */ /* 0x000fec0003800000 */
.L_x_6502:
[----:B------:R-:W-:-:S07]  /*14c620*/  IMAD.MOV.U32 R127, RZ, RZ, 0x2 ;  /* 0x00000002ff7f7424 */ /* 0x000fce00078e00ff */
.L_x_6500:
[----:B------:R-:W-:Y:S05]  /*14c630*/  BSYNC.RECONVERGENT B2 ;  /* 0x0000000000027941 */ /* 0x000fea0003800200 */
.L_x_6498:
        /* <DEDUP_REMOVED lines=12> */
.L_x_6504:
[----:B------:R-:W-:-:S13]  /*14c700*/  ISETP.NE.AND P0, PT, R126, 0x47, PT ;  /* 0x000000477e00780c */ /* 0x000fda0003f05270 */
[----:B------:R-:W-:Y:S05]  /*14c710*/  @!P0 BRA `(.L_x_6507) ;  /* 0x0000000000148947 */ /* 0x000fea0003800000 */
[----:B------:R-:W-:Y:S01]  /*14c720*/  ISETP.NE.AND P0, PT, R126, 0x54, PT ;  /* 0x000000547e00780c */ /* 0x000fe20003f05270 */
[----:B------:R-:W-:-:S12]  /*14c730*/  IMAD.MOV.U32 R127, RZ, RZ, 0x3 ;  /* 0x00000003ff7f7424 */ /* 0x000fd800078e00ff */
[----:B------:R-:W-:Y:S05]  /*14c740*/  @!P0 BRA `(.L_x_6505) ;  /* 0x00000000000c8947 */ /* 0x000fea0003800000 */
.L_x_6506:
[----:B------:R-:W-:Y:S01]  /*14c750*/  IMAD.MOV.U32 R127, RZ, RZ, 0x4 ;  /* 0x00000004ff7f7424 */ /* 0x000fe200078e00ff */
[----:B------:R-:W-:Y:S06]  /*14c760*/  BRA `(.L_x_6505) ;  /* 0x0000000000047947 */ /* 0x000fec0003800000 */
.L_x_6507:
[----:B------:R-:W-:-:S07]  /*14c770*/  IMAD.MOV.U32 R127, RZ, RZ, 0x2 ;  /* 0x00000002ff7f7424 */ /* 0x000fce00078e00ff */
.L_x_6505:
[----:B------:R-:W-:Y:S05]  /*14c780*/  BSYNC.RECONVERGENT B2 ;  /* 0x0000000000027941 */ /* 0x000fea0003800200 */
.L_x_6503:
        /* <DEDUP_REMOVED lines=12> */
.L_x_6509:
[----:B------:R-:W-:-:S13]  /*14c850*/  ISETP.NE.AND P0, PT, R122, 0x47, PT ;  /* 0x000000477a00780c */ /* 0x000fda0003f05270 */
[----:B------:R-:W-:Y:S05]  /*14c860*/  @!P0 BRA `(.L_x_6512) ;  /* 0x0000000000148947 */ /* 0x000fea0003800000 */
[----:B------:R-:W-:Y:S01]  /*14c870*/  ISETP.NE.AND P0, PT, R122, 0x54, PT ;  /* 0x000000547a00780c */ /* 0x000fe20003f05270 */
[----:B------:R-:W-:-:S12]  /*14c880*/  IMAD.MOV.U32 R123, RZ, RZ, 0x3 ;  /* 0x00000003ff7b7424 */ /* 0x000fd800078e00ff */
[----:B------:R-:W-:Y:S05]  /*14c890*/  @!P0 BRA `(.L_x_6510) ;  /* 0x00000000000c8947 */ /* 0x000fea0003800000 */
.L_x_6511:
[----:B------:R-:W-:Y:S01]  /*14c8a0*/  IMAD.MOV.U32 R123, RZ, RZ, 0x4 ;  /* 0x00000004ff7b7424 */ /* 0x000fe200078e00ff */
[----:B------:R-:W-:Y:S06]  /*14c8b0*/  BRA `(.L_x_6510) ;  /* 0x0000000000047947 */ /* 0x000fec0003800000 */
.L_x_6512:
[----:B------:R-:W-:-:S07]  /*14c8c0*/  IMAD.MOV.U32 R123, RZ, RZ, 0x2 ;  /* 0x00000002ff7b7424 */ /* 0x000fce00078e00ff */
.L_x_6510:
[----:B------:R-:W-:Y:S05]  /*14c8d0*/  BSYNC.RECONVERGENT B2 ;  /* 0x0000000000027941 */ /* 0x000fea0003800200 */
.L_x_6508:
[----:B------:R4:W-:Y:S01]  /*14c8e0*/  STL.U8 [R124+0x27db], R123 ;  /* 0x0027db7b7c007387 */ /* 0x0009e20000100000 */
[C---:B------:R-:W-:Y:S01]  /*14c8f0*/  IADD3 R122, PT, PT, R120.reuse, 0x3, RZ ;  /* 0x00000003787a7810 */ /* 0x040fe20007ffe0ff */
[----:B------:R-:W-:-:S03]  /*14c900*/  VIADD R120, R120, 0x4 ;  /* 0x0000000478787836 */ /* 0x000fc60000000000 */
[----:B------:R-:W-:-:S13]  /*14c910*/  ISETP.NE.AND P0, PT, R122, R125, PT ;  /* 0x0000007d7a00720c */ /* 0x000fda0003f05270 */
[----:B----4-:R-:W-:Y:S05]  /*14c920*/  @P0 BRA `(.L_x_6513) ;  /* 0xfffffff800940947 */ /* 0x010fea000383ffff */
.L_x_6492:
[----:B------:R-:W-:Y:S05]  /*14c930*/  BSYNC.RECONVERGENT B0 ;  /* 0x0000000000007941 */ /* 0x000fea0003800200 */
.L_x_6491:
        /* <DEDUP_REMOVED lines=16> */
.L_x_6515:
[----:B------:R-:W-:-:S13]  /*14ca40*/  ISETP.NE.AND P0, PT, R125, 0x47, PT ;  /* 0x000000477d00780c */ /* 0x000fda0003f05270 */
[----:B------:R-:W-:Y:S05]  /*14ca50*/  @!P0 BRA `(.L_x_6518) ;  /* 0x0000000000148947 */ /* 0x000fea0003800000 */
[----:B------:R-:W-:Y:S01]  /*14ca60*/  ISETP.NE.AND P0, PT, R125, 0x54, PT ;  /* 0x000000547d00780c */ /* 0x000fe20003f05270 */
[----:B------:R-:W-:-:S12]  /*14ca70*/  IMAD.MOV.U32 R124, RZ, RZ, 0x3 ;  /* 0x00000003ff7c7424 */ /* 0x000fd800078e00ff */
[----:B------:R-:W-:Y:S05]  /*14ca80*/  @!P0 BRA `(.L_x_6516) ;  /* 0x00000000000c8947 */ /* 0x000fea0003800000 */
.L_x_6517:
[----:B------:R-:W-:Y:S01]  /*14ca90*/  IMAD.MOV.U32 R124, RZ, RZ, 0x4 ;  /* 0x00000004ff7c7424 */ /* 0x000fe200078e00ff */
[----:B------:R-:W-:Y:S06]  /*14caa0*/  BRA `(.L_x_6516) ;  /* 0x0000000000047947 */ /* 0x000fec0003800000 */
.L_x_6518:
[----:B------:R-:W-:-:S07]  /*14cab0*/  IMAD.MOV.U32 R124, RZ, RZ, 0x2 ;  /* 0x00000002ff7c7424 */ /* 0x000fce00078e00ff */
.L_x_6516:
[----:B------:R-:W-:Y:S05]  /*14cac0*/  BSYNC.RECONVERGENT B0 ;  /* 0x0000000000007941 */ /* 0x000fea0003800200 */
.L_x_6514:
        /* <DEDUP_REMOVED lines=16> */
.L_x_6520:
[----:B------:R-:W-:-:S13]  /*14cbd0*/  ISETP.NE.AND P0, PT, R126, 0x47, PT ;  /* 0x000000477e00780c */ /* 0x000fda0003f05270 */
[----:B------:R-:W-:Y:S05]  /*14cbe0*/  @!P0 BRA `(.L_x_6523) ;  /* 0x0000000000148947 */ /* 0x000fea0003800000 */
[----:B------:R-:W-:Y:S01]  /*14cbf0*/  ISETP.NE.AND P0, PT, R126, 0x54, PT ;  /* 0x000000547e00780c */ /* 0x000fe20003f05270 */
[----:B----4-:R-:W-:-:S12]  /*14cc00*/  IMAD.MOV.U32 R124, RZ, RZ, 0x3 ;  /* 0x00000003ff7c7424 */ /* 0x010fd800078e00ff */
[----:B------:R-:W-:Y:S05]  /*14cc10*/  @!P0 BRA `(.L_x_6521) ;  /* 0x00000000000c8947 */ /* 0x000fea0003800000 */
.L_x_6522:
[----:B------:R-:W-:Y:S01]  /*14cc20*/  IMAD.MOV.U32 R124, RZ, RZ, 0x4 ;  /* 0x00000004ff7c7424 */ /* 0x000fe200078e00ff */
[----:B------:R-:W-:Y:S06]  /*14cc30*/  BRA `(.L_x_6521) ;  /* 0x0000000000047947 */ /* 0x000fec0003800000 */
.L_x_6523:
[----:B----4-:R-:W-:-:S07]  /*14cc40*/  IMAD.MOV.U32 R124, RZ, RZ, 0x2 ;  /* 0x00000002ff7c7424 */ /* 0x010fce00078e00ff */
.L_x_6521:
[----:B------:R-:W-:Y:S05]  /*14cc50*/  BSYNC.RECONVERGENT B0 ;  /* 0x0000000000007941 */ /* 0x000fea0003800200 */
.L_x_6519:
        /* <DEDUP_REMOVED lines=16> */
.L_x_6525:
[----:B------:R-:W-:-:S13]  /*14cd60*/  ISETP.NE.AND P0, PT, R122, 0x47, PT ;  /* 0x000000477a00780c */ /* 0x000fda0003f05270 */
[----:B------:R-:W-:Y:S05]  /*14cd70*/  @!P0 BRA `(.L_x_6528) ;  /* 0x0000000000148947 */ /* 0x000fea0003800000 */
[----:B------:R-:W-:Y:S01]  /*14cd80*/  ISETP.NE.AND P0, PT, R122, 0x54, PT ;  /* 0x000000547a00780c */ /* 0x000fe20003f05270 */
[----:B------:R-:W-:-:S12]  /*14cd90*/  IMAD.MOV.U32 R120, RZ, RZ, 0x3 ;  /* 0x00000003ff787424 */ /* 0x000fd800078e00ff */
[----:B------:R-:W-:Y:S05]  /*14cda0*/  @!P0 BRA `(.L_x_6526) ;  /* 0x00000000000c8947 */ /* 0x000fea0003800000 */
.L_x_6527:
[----:B------:R-:W-:Y:S01]  /*14cdb0*/  IMAD.MOV.U32 R120, RZ, RZ, 0x4 ;  /* 0x00000004ff787424 */ /* 0x000fe200078e00ff */
[----:B------:R-:W-:Y:S06]  /*14cdc0*/  BRA `(.L_x_6526) ;  /* 0x0000000000047947 */ /* 0x000fec0003800000 */
.L_x_6528:
[----:B------:R-:W-:-:S07]  /*14cdd0*/  IMAD.MOV.U32 R120, RZ, RZ, 0x2 ;  /* 0x00000002ff787424 */ /* 0x000fce00078e00ff */
.L_x_6526:
[----:B------:R-:W-:Y:S05]  /*14cde0*/  BSYNC.RECONVERGENT B0 ;  /* 0x0000000000007941 */ /* 0x000fea0003800200 */
.L_x_6524:
[----:B------:R4:W-:Y:S02]  /*14cdf0*/  STL.U8 [R125+0x27da], R120 ;  /* 0x0027da787d007387 */ /* 0x0009e40000100000 */
.L_x_6490:
[----:B------:R-:W-:Y:S05]  /*14ce00*/  BSYNC.RECONVERGENT B1 ;  /* 0x0000000000017941 */ /* 0x000fea0003800200 */
.L_x_6489:
        /* <DEDUP_REMOVED lines=11> */
.L_x_6553:
        /* <DEDUP_REMOVED lines=14> */
.L_x_6534:
[----:B------:R-:W-:-:S13]  /*14cfa0*/  ISETP.NE.AND P2, PT, R123, 0x47, PT ;  /* 0x000000477b00780c */ /* 0x000fda0003f45270 */
[----:B------:R-:W-:Y:S05]  /*14cfb0*/  @!P2 BRA `(.L_x_6537) ;  /* 0x000000000014a947 */ /* 0x000fea0003800000 */
[----:B------:R-:W-:Y:S01]  /*14cfc0*/  ISETP.NE.AND P2, PT, R123, 0x54, PT ;  /* 0x000000547b00780c */ /* 0x000fe20003f45270 */
[----:B------:R-:W-:-:S12]  /*14cfd0*/  IMAD.MOV.U32 R122, RZ, RZ, 0x3 ;  /* 0x00000003ff7a7424 */ /* 0x000fd800078e00ff */
[----:B------:R-:W-:Y:S05]  /*14cfe0*/  @!P2 BRA `(.L_x_6535) ;  /* 0x00000000000ca947 */ /* 0x000fea0003800000 */
.L_x_6536:
[----:B------:R-:W-:Y:S01]  /*14cff0*/  HFMA2 R122, -RZ, RZ, 0, 2.384185791015625e-07 ;  /* 0x00000004ff7a7431 */ /* 0x000fe200000001ff */
[----:B------:R-:W-:Y:S06]  /*14d000*/  BRA `(.L_x_6535) ;  /* 0x0000000000047947 */ /* 0x000fec0003800000 */
.L_x_6537:
[----:B------:R-:W-:-:S07]  /*14d010*/  IMAD.MOV.U32 R122, RZ, RZ, 0x2 ;  /* 0x00000002ff7a7424 */ /* 0x000fce00078e00ff */
.L_x_6535:
[----:B------:R-:W-:Y:S05]  /*14d020*/  BSYNC.RECONVERGENT B2 ;  /* 0x0000000000027941 */ /* 0x000fea0003800200 */
.L_x_6533:
[----:B------:R-:W-:-:S05]  /*14d030*/  IMAD.IADD R125, R1, 0x1, R120 ;  /* 0x00000001017d7824 */ /* 0x000fca00078e0278 */
[----:B------:R4:W-:Y:S02]  /*14d040*/  STL.U8 [R125+0x27f3], R122 ;  /* 0x0027f37a7d007387 */ /* 0x0009e40000100000 */
[----:B----4-:R-:W-:-:S05]  /*14d050*/  LOP3.LUT R122, RZ, R120, RZ, 0x33, !PT ;  /* 0x00000078ff7a7212 */ /* 0x010fca00078e33ff */
[----:B------:R-:W-:-:S05]  /*14d060*/  IMAD.IADD R122, R122, 0x1, R172 ;  /* 0x000000017a7a7824 */ /* 0x000fca00078e02ac */
[----:B------:R-:W-:-:S05]  /*14d070*/  IADD3 R122, P2, PT, R182, R122, RZ ;  /* 0x0000007ab67a7210 */ /* 0x000fca0007f5e0ff */
[----:B------:R-:W-:-:S05]  /*14d080*/  IMAD.X R123, RZ, RZ, R183, P2 ;  /* 0x000000ffff7b7224 */ /* 0x000fca00010e06b7 */
        /* <DEDUP_REMOVED lines=11> */
.L_x_6539:
[----:B------:R-:W-:-:S13]  /*14d140*/  ISETP.NE.AND P2, PT, R122, 0x47, PT ;  /* 0x000000477a00780c */ /* 0x000fda0003f45270 */
[----:B------:R-:W-:Y:S05]  /*14d150*/  @!P2 BRA `(.L_x_6542) ;  /* 0x000000000014a947 */ /* 0x000fea0003800000 */
[----:B------:R-:W-:Y:S01]  /*14d160*/  ISETP.NE.AND P2, PT, R122, 0x54, PT ;  /* 0x000000547a00780c */ /* 0x000fe20003f45270 */
[----:B------:R-:W-:-:S12]  /*14d170*/  IMAD.MOV.U32 R123, RZ, RZ, 0x3 ;  /* 0x00000003ff7b7424 */ /* 0x000fd800078e00ff */
[----:B------:R-:W-:Y:S05]  /*14d180*/  @!P2 BRA `(.L_x_6540) ;  /* 0x00000000000ca947 */ /* 0x000fea0003800000 */
.L_x_6541:
[----:B------:R-:W-:Y:S01]  /*14d190*/  IMAD.MOV.U32 R123, RZ, RZ, 0x4 ;  /* 0x00000004ff7b7424 */ /* 0x000fe200078e00ff */
[----:B------:R-:W-:Y:S06]  /*14d1a0*/  BRA `(.L_x_6540) ;  /* 0x0000000000047947 */ /* 0x000fec0003800000 */
.L_x_6542:
[----:B------:R-:W-:-:S07]  /*14d1b0*/  IMAD.MOV.U32 R123, RZ, RZ, 0x2 ;  /* 0x00000002ff7b7424 */ /* 0x000fce00078e00ff */
.L_x_6540:
[----:B------:R-:W-:Y:S05]  /*14d1c0*/  BSYNC.RECONVERGENT B2 ;  /* 0x0000000000027941 */ /* 0x000fea0003800200 */
.L_x_6538:
[----:B------:R-:W-:Y:S01]  /*14d1d0*/  IADD3 R122, PT, PT, R172, -0x2, -R120 ;  /* 0xfffffffeac7a7810 */ /* 0x000fe20007ffe878 */
[----:B------:R4:W-:Y:S03]  /*14d1e0*/  STL.U8 [R125+0x27f4], R123 ;  /* 0x0027f47b7d007387 */ /* 0x0009e60000100000 */
[----:B------:R-:W-:-:S05]  /*14d1f0*/  IADD3 R122, P2, PT, R182, R122, RZ ;  /* 0x0000007ab67a7210 */ /* 0x000fca0007f5e0ff */
[----:B----4-:R-:W-:-:S05]  /*14d200*/  IMAD.X R123, RZ, RZ, R183, P2 ;  /* 0x000000ffff7b7224 */ /* 0x010fca00010e06b7 */
        /* <DEDUP_REMOVED lines=11> */
.L_x_6544:
[----:B------:R-:W-:-:S13]  /*14d2c0*/  ISETP.NE.AND P2, PT, R122, 0x47, PT ;  /* 0x000000477a00780c */ /* 0x000fda0003f45270 */
[----:B------:R-:W-:Y:S05]  /*14d2d0*/  @!P2 BRA `(.L_x_6547) ;  /* 0x000000000014a947 */ /* 0x000fea0003800000 */
[----:B------:R-:W-:Y:S01]  /*14d2e0*/  ISETP.NE.AND P2, PT, R122, 0x54, PT ;  /* 0x000000547a00780c */ /* 0x000fe20003f45270 */
[----:B------:R-:W-:-:S12]  /*14d2f0*/  IMAD.MOV.U32 R123, RZ, RZ, 0x3 ;  /* 0x00000003ff7b7424 */ /* 0x000fd800078e00ff */
[----:B------:R-:W-:Y:S05]  /*14d300*/  @!P2 BRA `(.L_x_6545) ;  /* 0x00000000000ca947 */ /* 0x000fea0003800000 */
.L_x_6546:
[----:B------:R-:W-:Y:S01]  /*14d310*/  IMAD.MOV.U32 R123, RZ, RZ, 0x4 ;  /* 0x00000004ff7b7424 */ /* 0x000fe200078e00ff */
[----:B------:R-:W-:Y:S06]  /*14d320*/  BRA `(.L_x_6545) ;  /* 0x0000000000047947 */ /* 0x000fec0003800000 */
.L_x_6547:
[----:B------:R-:W-:-:S07]  /*14d330*/  IMAD.MOV.U32 R123, RZ, RZ, 0x2 ;  /* 0x00000002ff7b7424 */ /* 0x000fce00078e00ff */
.L_x_6545:
[----:B------:R-:W-:Y:S05]  /*14d340*/  BSYNC.RECONVERGENT B2 ;  /* 0x0000000000027941 */ /* 0x000fea0003800200 */
.L_x_6543:
[----:B------:R-:W-:Y:S01]  /*14d350*/  VIADD R126, R120, 0x3 ;  /* 0x00000003787e7836 */ /* 0x000fe20000000000 */
[----:B------:R4:W-:Y:S03]  /*14d360*/  STL.U8 [R125+0x27f5], R123 ;  /* 0x0027f57b7d007387 */ /* 0x0009e60000100000 */
[----:B------:R-:W-:-:S05]  /*14d370*/  IMAD.IADD R122, R172, 0x1, -R126 ;  /* 0x00000001ac7a7824 */ /* 0x000fca00078e0a7e */
[----:B------:R-:W-:-:S05]  /*14d380*/  IADD3 R122, P2, PT, R182, R122, RZ ;  /* 0x0000007ab67a7210 */ /* 0x000fca0007f5e0ff */
[----:B----4-:R-:W-:-:S06]  /*14d390*/  IMAD.X R123, RZ, RZ, R183, P2 ;  /* 0x000000ffff7b7224 */ /* 0x010fcc00010e06b7 */
        /* <DEDUP_REMOVED lines=11> */
.L_x_6549:
[----:B------:R-:W-:-:S13]  /*14d450*/  ISETP.NE.AND P2, PT, R123, 0x47, PT ;  /* 0x000000477b00780c */ /* 0x000fda0003f45270 */
[----:B------:R-:W-:Y:S05]  /*14d460*/  @!P2 BRA `(.L_x_6552) ;  /* 0x000000000014a947 */ /* 0x000fea0003800000 */
[----:B------:R-:W-:Y:S01]  /*14d470*/  ISETP.NE.AND P2, PT, R123, 0x54, PT ;  /* 0x000000547b00780c */ /* 0x000fe20003f45270 */
[----:B------:R-:W-:-:S12]  /*14d480*/  IMAD.MOV.U32 R122, RZ, RZ, 0x3 ;  /* 0x00000003ff7a7424 */ /* 0x000fd800078e00ff */
[----:B------:R-:W-:Y:S05]  /*14d490*/  @!P2 BRA `(.L_x_6550) ;  /* 0x00000000000ca947 */ /* 0x000fea0003800000 */
.L_x_6551:
[----:B------:R-:W-:Y:S01]  /*14d4a0*/  IMAD.MOV.U32 R122, RZ, RZ, 0x4 ;  /* 0x00000004ff7a7424 */ /* 0x000fe200078e00ff */
[----:B------:R-:W-:Y:S06]  /*14d4b0*/  BRA `(.L_x_6550) ;  /* 0x0000000000047947 */ /* 0x000fec0003800000 */
.L_x_6552:
[----:B------:R-:W-:-:S07]  /*14d4c0*/  IMAD.MOV.U32 R122, RZ, RZ, 0x2 ;  /* 0x00000002ff7a7424 */ /* 0x000fce00078e00ff */
.L_x_6550:
[----:B------:R-:W-:Y:S05]  /*14d4d0*/  BSYNC.RECONVERGENT B2 ;  /* 0x0000000000027941 */ /* 0x000fea0003800200 */
.L_x_6548:
[----:B------:R4:W-:Y:S01]  /*14d4e0*/  STL.U8 [R125+0x27f6], R122 ;  /* 0x0027f67a7d007387 */ /* 0x0009e20000100000 */
[----:B------:R-:W-:Y:S02]  /*14d4f0*/  ISETP.NE.AND P2, PT, R126, R121, PT ;  /* 0x000000797e00720c */ /* 0x000fe40003f45270 */
[----:B------:R-:W-:-:S11]  /*14d500*/  IADD3 R120, PT, PT, R120, 0x4, RZ ;  /* 0x0000000478787810 */ /* 0x000fd60007ffe0ff */
[----:B----4-:R-:W-:Y:S05]  /*14d510*/  @P2 BRA `(.L_x_6553) ;  /* 0xfffffff800682947 */ /* 0x010fea000383ffff */
.L_x_6532:
[----:B------:R-:W-:Y:S05]  /*14d520*/  BSYNC.RECONVERGENT B0 ;  /* 0x0000000000007941 */ /* 0x000fea0003800200 */
.L_x_6531:
        /* <DEDUP_REMOVED lines=17> */
.L_x_6555:
[----:B------:R-:W-:-:S13]  /*14d640*/  ISETP.NE.AND P2, PT, R122, 0x47, PT ;  /* 0x000000477a00780c */ /* 0x000fda0003f45270 */
[----:B------:R-:W-:Y:S05]  /*14d650*/  @!P2 BRA `(.L_x_6558) ;  /* 0x000000000014a947 */ /* 0x000fea0003800000 */
[----:B------:R-:W-:Y:S01]  /*14d660*/  ISETP.NE.AND P2, PT, R122, 0x54, PT ;  /* 0x000000547a00780c */ /* 0x000fe20003f45270 */
[----:B------:R-:W-:-:S12]  /*14d670*/  IMAD.MOV.U32 R121, RZ, RZ, 0x3 ;  /* 0x00000003ff797424 */ /* 0x000fd800078e00ff */
[----:B------:R-:W-:Y:S05]  /*14d680*/  @!P2 BRA `(.L_x_6556) ;  /* 0x00000000000ca947 */ /* 0x000fea0003800000 */
.L_x_6557:
[----:B------:R-:W-:Y:S01]  /*14d690*/  IMAD.MOV.U32 R121, RZ, RZ, 0x4 ;  /* 0x00000004ff797424 */ /* 0x000fe200078e00ff */
[----:B------:R-:W-:Y:S06]  /*14d6a0*/  BRA `(.L_x_6556) ;  /* 0x0000000000047947 */ /* 0x000fec0003800000 */
.L_x_6558:
[----:B------:R-:W-:-:S07]  /*14d6b0*/  IMAD.MOV.U32 R121, RZ, RZ, 0x2 ;  /* 0x00000002ff797424 */ /* 0x000fce00078e00ff */
.L_x_6556:
[----:B------:R-:W-:Y:S05]  /*14d6c0*/  BSYNC.RECONVERGENT B0 ;  /* 0x0000000000007941 */ /* 0x000fea0003800200 */
.L_x_6554:
        /* <DEDUP_REMOVED lines=20> */
.L_x_6560:
[----:B------:R-:W-:-:S13]  /*14d810*/  ISETP.NE.AND P2, PT, R122, 0x47, PT ;  /* 0x000000477a00780c */ /* 0x000fda0003f45270 */
[----:B------:R-:W-:Y:S05]  /*14d820*/  @!P2 BRA `(.L_x_6563) ;  /* 0x000000000014a947 */ /* 0x000fea0003800000 */
[----:B------:R-:W-:Y:S01]  /*14d830*/  ISETP.NE.AND P2, PT, R122, 0x54, PT ;  /* 0x000000547a00780c */ /* 0x000fe20003f45270 */
[----:B------:R-:W-:-:S12]  /*14d840*/  IMAD.MOV.U32 R121, RZ, RZ, 0x3 ;  /* 0x00000003ff797424 */ /* 0x000fd800078e00ff */
[----:B------:R-:W-:Y:S05]  /*14d850*/  @!P2 BRA `(.L_x_6561) ;  /* 0x00000000000ca947 */ /* 0x000fea0003800000 */
.L_x_6562:
[----:B------:R-:W-:Y:S01]  /*14d860*/  IMAD.MOV.U32 R121, RZ, RZ, 0x4 ;  /* 0x00000004ff797424 */ /* 0x000fe200078e00ff */
[----:B------:R-:W-:Y:S06]  /*14d870*/  BRA `(.L_x_6561) ;  /* 0x0000000000047947 */ /* 0x000fec0003800000 */
.L_x_6563:
[----:B------:R-:W-:-:S07]  /*14d880*/  IMAD.MOV.U32 R121, RZ, RZ, 0x2 ;  /* 0x00000002ff797424 */ /* 0x000fce00078e00ff */
.L_x_6561:
[----:B------:R-:W-:Y:S05]  /*14d890*/  BSYNC.RECONVERGENT B0 ;  /* 0x0000000000007941 */ /* 0x000fea0003800200 */
.L_x_6559:
        /* <DEDUP_REMOVED lines=18> */
.L_x_6565:
[----:B------:R-:W-:-:S13]  /*14d9c0*/  ISETP.NE.AND P2, PT, R121, 0x47, PT ;  /* 0x000000477900780c */ /* 0x000fda0003f45270 */
[----:B------:R-:W-:Y:S05]  /*14d9d0*/  @!P2 BRA `(.L_x_6568) ;  /* 0x000000000014a947 */ /* 0x000fea0003800000 */
[----:B------:R-:W-:Y:S01]  /*14d9e0*/  ISETP.NE.AND P2, PT, R121, 0x54, PT ;  /* 0x000000547900780c */ /* 0x000fe20003f45270 */
[----:B------:R-:W-:-:S12]  /*14d9f0*/  IMAD.MOV.U32 R120, RZ, RZ, 0x3 ;  /* 0x00000003ff787424 */ /* 0x000fd800078e00ff */
[----:B------:R-:W-:Y:S05]  /*14da00*/  @!P2 BRA `(.L_x_6566) ;  /* 0x00000000000ca947 */ /* 0x000fea0003800000 */
.L_x_6567:
[----:B------:R-:W-:Y:S01]  /*14da10*/  IMAD.MOV.U32 R120, RZ, RZ, 0x4 ;  /* 0x00000004ff787424 */ /* 0x000fe200078e00ff */
[----:B------:R-:W-:Y:S06]  /*14da20*/  BRA `(.L_x_6566) ;  /* 0x0000000000047947 */ /* 0x000fec0003800000 */
.L_x_6568:
[----:B------:R-:W-:-:S07]  /*14da30*/  IMAD.MOV.U32 R120, RZ, RZ, 0x2 ;  /* 0x00000002ff787424 */ /* 0x000fce00078e00ff */
.L_x_6566:
[----:B------:R-:W-:Y:S05]  /*14da40*/  BSYNC.RECONVERGENT B0 ;  /* 0x0000000000007941 */ /* 0x000fea0003800200 */
.L_x_6564:
[----:B------:R4:W-:Y:S02]  /*14da50*/  STL.U8 [R125+0x27f5], R120 ;  /* 0x0027f5787d007387 */ /* 0x0009e40000100000 */
.L_x_6530:
[----:B------:R-:W-:Y:S05]  /*14da60*/  BSYNC.RECONVERGENT B1 ;  /* 0x0000000000017941 */ /* 0x000fea0003800200 */
.L_x_6529:
[----:B----4-:R-:W-:Y:S01]  /*14da70*/  IMAD.MOV.U32 R120, RZ, RZ, 0x4 ;  /* 0x00000004ff787424 */ /* 0x010fe200078e00ff */
[----:B------:R-:W-:Y:S01]  /*14da80*/  BSSY.RECONVERGENT B6, `(.L_x_6569) ;  /* 0x000065d000067945 */ /* 0x000fe20003800200 */
[C---:B------:R-:W-:Y:S02]  /*14da90*/  IMAD.IADD R121, R1.reuse, 0x1, R172 ;  /* 0x0000000101797824 */ /* 0x040fe400078e02ac */
[----:B------:R-:W-:Y:S02]  /*14daa0*/  IMAD.MOV.U32 R202, RZ, RZ, RZ ;  /* 0x000000ffffca7224 */ /* 0x000fe400078e00ff */
[----:B------:R-:W-:Y:S01]  /*14dab0*/  IMAD.MOV.U32 R179, RZ, RZ, RZ ;  /* 0x000000ffffb37224 */ /* 0x000fe200078e00ff */
[----:B------:R4:W-:Y:S04]  /*14dac0*/  STL.U8 [R121+0x27f4], R120 ;  /* 0x0027f47879007387 */ /* 0x0009e80000100000 */
[----:B------:R-:W-:Y:S01]  /*14dad0*/  STL.U8 [R1+0x27f3], R120 ;  /* 0x0027f37801007387 */ /* 0x000fe20000100000 */
[----:B----4-:R-:W-:-:S05]  /*14dae0*/  IADD3 R121, PT, PT, R1, R178, RZ ;  /* 0x000000b201797210 */ /* 0x010fca0007ffe0ff */
        /* <DEDUP_REMOVED lines=10> */
.L_x_6577:
        /* <DEDUP_REMOVED lines=13> */
.L_x_6576:
        /* <DEDUP_REMOVED lines=17> */
[----:B------:R-:W-:Y:S01]  /*14dd70*/  IMAD.IADD R130, R125, 0x1, R121 ;  /* 0x000000017d827824 */ /* 0x000fe200078e0279 */
[----:B----4-:R-:W-:-:S04]  /*14dd80*/  IADD3 R128, PT, PT, R124, R128, RZ ;  /* 0x000000807c807210 */ /* 0x010fc80007ffe0ff */
        /* <DEDUP_REMOVED lines=32> */
[----:B------:R-:W-:-:S03]  /*14df90*/  VIADD R121, R121, 0x4 ;  /* 0x0000000479797836 */ /* 0x000fc60000000000 */
[----:B----4-:R-:W-:-:S07]  /*14dfa0*/  IADD3 R130, PT, PT, R126, R127, RZ ;  /* 0x0000007f7e827210 */ /* 0x010fce0007ffe0ff */
        /* <DEDUP_REMOVED lines=13> */
.L_x_6575:
[----:B------:R-:W-:Y:S05]  /*14e080*/  BSYNC.RECONVERGENT B2 ;  /* 0x0000000000027941 */ /* 0x000fea0003800200 */
.L_x_6574:
        /* <DEDUP_REMOVED lines=20> */
[----:B------:R-:W-:-:S05]  /*14e1d0*/  IMAD.IADD R125, R125, 0x1, R121 ;  /* 0x000000017d7d7824 */ /* 0x000fca00078e0279 */
[----:B------:R-:W-:Y:S01]  /*14e1e0*/  LEA R125, R125, R1, 0x3 ;  /* 0x000000017d7d7211 */ /* 0x000fe200078e18ff */
        /* <DEDUP_REMOVED lines=28> */
.L_x_6573:
[----:B------:R-:W-:Y:S05]  /*14e3b0*/  BSYNC.RECONVERGENT B1 ;  /* 0x0000000000017941 */ /* 0x000fea0003800200 */
.L_x_6572:
[C---:B------:R-:W-:Y:S01]  /*14e3c0*/  ISETP.NE.AND P1, PT, R120.reuse, R178, PT ;  /* 0x000000b27800720c */ /* 0x040fe20003f25270 */
[----:B------:R-:W-:-:S12]  /*14e3d0*/  VIADD R120, R120, 0x1 ;  /* 0x0000000178787836 */ /* 0x000fd80000000000 */
[----:B------:R-:W-:Y:S05]  /*14e3e0*/  @P1 BRA `(.L_x_6577) ;  /* 0xfffffff400e81947 */ /* 0x000fea000383ffff */
[----:B------:R-:W-:Y:S05]  /*14e3f0*/  BSYNC.RECONVERGENT B0 ;  /* 0x0000000000007941 */ /* 0x000fea0003800200 */
.L_x_6571:
[----:B------:R-:W-:Y:S01]  /*14e400*/  BSSY.RECONVERGENT B5, `(.L_x_6578) ;  /* 0x00003ff000057945 */ /* 0x000fe20003800200 */
[----:B------:R-:W-:-:S07]  /*14e410*/  IMAD.MOV.U32 R123, RZ, RZ, 0x1 ;  /* 0x00000001ff7b7424 */ /* 0x000fce00078e00ff */
.L_x_6642:
        /* <DEDUP_REMOVED lines=8> */
.L_x_6641:
[----:B--2---:R-:W-:-:S05]  /*14e4a0*/  IADD3 R126, PT, PT, R131, R122, RZ ;  /* 0x0000007a837e7210 */ /* 0x004fca0007ffe0ff */
        /* <DEDUP_REMOVED lines=112> */
.L_x_6589:
[----:B------:R-:W-:Y:S05]  /*14ebb0*/  BSYNC.RECONVERGENT B2 ;  /* 0x0000000000027941 */ /* 0x000fea0003800200 */
.L_x_6588:
        /* <DEDUP_REMOVED lines=32> */
.L_x_6592:
[----:B------:R-:W-:Y:S05]  /*14edc0*/  BSYNC.RECONVERGENT B2 ;  /* 0x0000000000027941 */ /* 0x000fea0003800200 */
.L_x_6591:
        /* <DEDUP_REMOVED lines=12> */
.L_x_6587:
        /* <DEDUP_REMOVED lines=40> */
.L_x_6594:
[----:B------:R-:W-:Y:S05]  /*14f110*/  BSYNC.RECONVERGENT B2 ;  /* 0x0000000000027941 */ /* 0x000fea0003800200 */
.L_x_6593:
        /* <DEDUP_REMOVED lines=34> */
.L_x_6596:
[----:B------:R-:W-:Y:S05]  /*14f340*/  BSYNC.RECONVERGENT B2 ;  /* 0x0000000000027941 */ /* 0x000fea0003800200 */
.L_x_6595:
        /* <DEDUP_REMOVED lines=12> */
.L_x_6586:
        /* <DEDUP_REMOVED lines=48> */
.L_x_6598:
[----:B------:R-:W-:Y:S05]  /*14f710*/  BSYNC.RECONVERGENT B2 ;  /* 0x0000000000027941 */ /* 0x000fea0003800200 */
.L_x_6597:
        /* <DEDUP_REMOVED lines=34> */
.L_x_6600:
[----:B------:R-:W-:Y:S05]  /*14f940*/  BSYNC.RECONVERGENT B2 ;  /* 0x0000000000027941 */ /* 0x000fea0003800200 */
.L_x_6599:
        /* <DEDUP_REMOVED lines=11> */
.L_x_6590:
[----:B------:R-:W-:Y:S05]  /*14fa00*/  BSYNC.RECONVERGENT B0 ;  /* 0x0000000000007941 */ /* 0x000fea0003800200 */
.L_x_6585:
        /* <DEDUP_REMOVED lines=32> */
.L_x_6602:
[----:B------:R-:W-:Y:S05]  /*14fc10*/  BSYNC.RECONVERGENT B0 ;  /* 0x0000000000007941 */ /* 0x000fea0003800200 */
.L_x_6601:
        /* <DEDUP_REMOVED lines=8> */
.L_x_6584:
[----:B------:R-:W-:Y:S05]  /*14fca0*/  BSYNC.RECONVERGENT B1 ;  /* 0x0000000000017941 */ /* 0x000fea0003800200 */
.L_x_6583:
        /* <DEDUP_REMOVED lines=41> */
[----:B------:R-:W-:Y:S01]  /*14ff40*/  MOV R120, R174 ;  /* 0x000000ae00787202 */ /* 0x000fe20000000f00 */
[----:B------:R-:W-:-:S07]  /*14ff50*/  IMAD.MOV.U32 R121, RZ, RZ, R175 ;  /* 0x000000ffff797224 */ /* 0x000fce00078e00af */
.L_x_6604:
[----:B------:R-:W-:Y:S05]  /*14ff60*/  BSYNC.RECONVERGENT B0 ;  /* 0x0000000000007941 */ /* 0x000fea0003800200 */
.L_x_6603:
        /* <DEDUP_REMOVED lines=28> */
.L_x_6606:
[----:B------:R-:W-:Y:S05]  /*150130*/  BSYNC.RECONVERGENT B0 ;  /* 0x0000000000007941 */ /* 0x000fea0003800200 */
.L_x_6605:
        /* <DEDUP_REMOVED lines=28> */
.L_x_6608:
[----:B------:R-:W-:Y:S05]  /*150300*/  BSYNC.RECONVERGENT B0 ;  /* 0x0000000000007941 */ /* 0x000fea0003800200 */
.L_x_6607:
        /* <DEDUP_REMOVED lines=25> */
.L_x_6610:
[----:B------:R3:W-:Y:S01]  /*1504a0*/  STL.64 [R126], R174 ;  /* 0x000000ae7e007387 */ /* 0x0007e20000100a00 */
[----:B------:R-:W-:Y:S02]  /*1504b0*/  IMAD.MOV.U32 R188, RZ, RZ, R174 ;  /* 0x000000ffffbc7224 */ /* 0x000fe400078e00ae */
[----:B------:R-:W-:Y:S01]  /*1504c0*/  IMAD.MOV.U32 R189, RZ, RZ, R175 ;  /* 0x000000ffffbd7224 */ /* 0x000fe200078e00af */
[----:B------:R3:W-:Y:S01]  /*1504d0*/  STL.64 [R130], R192 ;  /* 0x000000c082007387 */ /* 0x0007e20000100a00 */
[----:B------:R-:W-:Y:S02]  /*1504e0*/  IMAD.MOV.U32 R186, RZ, RZ, R192 ;  /* 0x000000ffffba7224 */ /* 0x000fe400078e00c0 */
[----:B------:R-:W-:-:S07]  /*1504f0*/  IMAD.MOV.U32 R187, RZ, RZ, R193 ;  /* 0x000000ffffbb7224 */ /* 0x000fce00078e00c1 */
.L_x_6611:
[----:B------:R-:W-:Y:S05]  /*150500*/  BSYNC.RECONVERGENT B0 ;  /* 0x0000000000007941 */ /* 0x000fea0003800200 */
.L_x_6609:
        /* <DEDUP_REMOVED lines=11> */
.L_x_6640:
[C---:B------:R-:W-:Y:S01]  /*1505c0*/  IADD3 R206, PT, PT, -R207.reuse, R122, RZ ;  /* 0x0000007acfce7210 */ /* 0x040fe20007ffe1ff */
        /* <DEDUP_REMOVED lines=10> */
[----:B--2---:R-:W-:Y:S05]  /*150670*/  @P2 BRA `(.L_x_6613) ;  /* 0x0000001c00342947 */ /* 0x004fea0003800000 */
.L_x_6639:
        /* <DEDUP_REMOVED lines=103> */
.L_x_6620:
[----:B------:R-:W-:Y:S05]  /*150cf0*/  BSYNC.RECONVERGENT B7 ;  /* 0x0000000000077941 */ /* 0x000fea0003800200 */
.L_x_6619:
        /* <DEDUP_REMOVED lines=27> */
.L_x_6622:
[----:B------:R-:W-:Y:S05]  /*150eb0*/  BSYNC.RECONVERGENT B7 ;  /* 0x0000000000077941 */ /* 0x000fea0003800200 */
.L_x_6621:
[----:B------:R-:W-:-:S06]  /*150ec0*/  DSETP.GT.AND P2, PT, R120, R190, PT ;  /* 0x000000be7800722a */ /* 0x000fcc0003f44000 */
[----:B------:R-:W-:Y:S02]  /*150ed0*/  FSEL R174, R198, RZ, P2 ;  /* 0x000000ffc6ae7208 */ /* 0x000fe40001000000 */
[----:B------:R-:W-:Y:S02]  /*150ee0*/  FSEL R175, R199, -1.875, P2 ;  /* 0xbff00000c7af7808 */ /* 0x000fe40001000000 */
[----:B------:R-:W-:Y:S02]  /*150ef0*/  FSEL R176, R202, RZ, P2 ;  /* 0x000000ffcab07208 */ /* 0x000fe40001000000 */
[----:B------:R-:W-:Y:S01]  /*150f00*/  FSEL R177, R203, +QNAN , P2 ;  /* 0x7ff00000cbb17808 */ /* 0x000fe20001000000 */
[----:B------:R-:W-:Y:S06]  /*150f10*/  BRA `(.L_x_6623) ;  /* 0x0000001000bc7947 */ /* 0x000fec0003800000 */
.L_x_6618:
        /* <DEDUP_REMOVED lines=64> */
.L_x_6625:
[----:B------:R-:W-:Y:S05]  /*151320*/  BSYNC.RECONVERGENT B7 ;  /* 0x0000000000077941 */ /* 0x000fea0003800200 */
.L_x_6624:
        /* <DEDUP_REMOVED lines=27> */
.L_x_6627:
[----:B------:R-:W-:Y:S05]  /*1514e0*/  BSYNC.RECONVERGENT B7 ;  /* 0x0000000000077941 */ /* 0x000fea0003800200 */
.L_x_6626:
        /* <DEDUP_REMOVED lines=15> */
.L_x_6617:
        /* <DEDUP_REMOVED lines=62> */
.L_x_6630:
[----:B------:R-:W-:Y:S05]  /*1519c0*/  BSYNC.RECONVERGENT B7 ;  /* 0x0000000000077941 */ /* 0x000fea0003800200 */
.L_x_6629:
        /* <DEDUP_REMOVED lines=27> */
.L_x_6632:
[----:B------:R-:W-:Y:S05]  /*151b80*/  BSYNC.RECONVERGENT B7 ;  /* 0x0000000000077941 */ /* 0x000fea0003800200 */
.L_x_6631:
[----:B------:R-:W-:-:S06]  /*151b90*/  DSETP.GT.AND P2, PT, R120, R190, PT ;  /* 0x000000be7800722a */ /* 0x000fcc0003f44000 */
[----:B------:R-:W-:Y:S02]  /*151ba0*/  FSEL R174, R198, RZ, P2 ;  /* 0x000000ffc6ae7208 */ /* 0x000fe40001000000 */
[----:B------:R-:W-:Y:S02]  /*151bb0*/  FSEL R175, R199, -1.875, P2 ;  /* 0xbff00000c7af7808 */ /* 0x000fe40001000000 */
[----:B------:R-:W-:Y:S02]  /*151bc0*/  FSEL R176, R202, RZ, P2 ;  /* 0x000000ffcab07208 */ /* 0x000fe40001000000 */
[----:B------:R-:W-:Y:S01]  /*151bd0*/  FSEL R177, R203, +QNAN , P2 ;  /* 0x7ff00000cbb17808 */ /* 0x000fe20001000000 */
[----:B------:R-:W-:Y:S06]  /*151be0*/  BRA `(.L_x_6623) ;  /* 0x0000000400887947 */ /* 0x000fec0003800000 */
.L_x_6628:
        /* <DEDUP_REMOVED lines=28> */
.L_x_6634:
[----:B------:R-:W-:Y:S05]  /*151db0*/  BSYNC.RECONVERGENT B7 ;  /* 0x0000000000077941 */ /* 0x000fea0003800200 */
.L_x_6633:
        /* <DEDUP_REMOVED lines=35> */
.L_x_6636:
[----:B------:R-:W-:Y:S05]  /*151ff0*/  BSYNC.RECONVERGENT B7 ;  /* 0x0000000000077941 */ /* 0x000fea0003800200 */
.L_x_6635:
        /* <DEDUP_REMOVED lines=27> */
.L_x_6638:
[----:B------:R-:W-:Y:S05]  /*1521b0*/  BSYNC.RECONVERGENT B7 ;  /* 0x0000000000077941 */ /* 0x000fea0003800200 */
.L_x_6637:
[----:B------:R-:W-:-:S06]  /*1521c0*/  DSETP.GT.AND P2, PT, R120, R190, PT ;  /* 0x000000be7800722a */ /* 0x000fcc0003f44000 */
[----:B------:R-:W-:Y:S02]  /*1521d0*/  FSEL R174, R198, RZ, P2 ;  /* 0x000000ffc6ae7208 */ /* 0x000fe40001000000 */
[----:B------:R-:W-:Y:S02]  /*1521e0*/  FSEL R175, R199, -1.875, P2 ;  /* 0xbff00000c7af7808 */ /* 0x000fe40001000000 */
[----:B------:R-:W-:Y:S02]  /*1521f0*/  FSEL R176, R202, RZ, P2 ;  /* 0x000000ffcab07208 */ /* 0x000fe40001000000 */
[----:B------:R-:W-:-:S07]  /*152200*/  FSEL R177, R203, +QNAN , P2 ;  /* 0x7ff00000cbb17808 */ /* 0x000fce0001000000 */
.L_x_6623:
[----:B------:R-:W-:Y:S05]  /*152210*/  BSYNC.RECONVERGENT B0 ;  /* 0x0000000000007941 */ /* 0x000fea0003800200 */
.L_x_6616:
        /* <DEDUP_REMOVED lines=14> */
.L_x_6615:
[----:B------:R-:W-:Y:S05]  /*152300*/  BSYNC.RECONVERGENT B1 ;  /* 0x0000000000017941 */ /* 0x000fea0003800200 */
.L_x_6614:
[----:B------:R-:W-:Y:S01]  /*152310*/  VIADD R125, R125, 0x1 ;  /* 0x000000017d7d7836 */ /* 0x000fe20000000000 */
[----:B------:R-:W-:-:S04]  /*152320*/  ISETP.GT.U32.AND P3, PT, R124, 0x1, PT ;  /* 0x000000017c00780c */ /* 0x000fc80003f64070 */
[----:B------:R-:W-:-:S13]  /*152330*/  ISETP.GE.AND P2, PT, R125, R122, PT ;  /* 0x0000007a7d00720c */ /* 0x000fda0003f46270 */
[----:B------:R-:W-:Y:S05]  /*152340*/  @!P2 BRA P3, `(.L_x_6639) ;  /* 0xffffffe000cca947 */ /* 0x000fea000183ffff */
.L_x_6613:
[----:B------:R-:W-:Y:S05]  /*152350*/  BSYNC.RECONVERGENT B2 ;  /* 0x0000000000027941 */ /* 0x000fea0003800200 */
.L_x_6612:
[----:B------:R-:W-:Y:S05]  /*152360*/  @P1 BRA `(.L_x_6640) ;  /* 0xffffffe000941947 */ /* 0x000fea000383ffff */
.L_x_6582:
[----:B------:R-:W-:Y:S05]  /*152370*/  BSYNC.RECONVERGENT B3 ;  /* 0x0000000000037941 */ /* 0x000fea0003800200 */
.L_x_6581:
[C---:B------:R-:W-:Y:S01]  /*152380*/  ISETP.NE.AND P1, PT, R122.reuse, R172, PT ;  /* 0x000000ac7a00720c */ /* 0x040fe20003f25270 */
[----:B------:R-:W-:-:S12]  /*152390*/  VIADD R122, R122, 0x1 ;  /* 0x000000017a7a7836 */ /* 0x000fd80000000000 */
[----:B------:R-:W-:Y:S05]  /*1523a0*/  @P1 BRA `(.L_x_6641) ;  /* 0xffffffc0003c1947 */ /* 0x000fea000383ffff */
.L_x_6580:
[----:B------:R-:W-:Y:S05]  /*1523b0*/  BSYNC.RECONVERGENT B4 ;  /* 0x0000000000047941 */ /* 0x000fea0003800200 */
.L_x_6579:
[C---:B------:R-:W-:Y:S01]  /*1523c0*/  ISETP.NE.AND P1, PT, R123.reuse, R178, PT ;  /* 0x000000b27b00720c */ /* 0x040fe20003f25270 */
[----:B------:R-:W-:-:S12]  /*1523d0*/  VIADD R123, R123, 0x1 ;  /* 0x000000017b7b7836 */ /* 0x000fd80000000000 */
[----:B------:R-:W-:Y:S05]  /*1523e0*/  @P1 BRA `(.L_x_6642) ;  /* 0xffffffc0000c1947 */ /* 0x000fea000383ffff */
[----:B------:R-:W-:Y:S05]  /*1523f0*/  BSYNC.RECONVERGENT B5 ;  /* 0x0000000000057941 */ /* 0x000fea0003800200 */
.L_x_6578:
[----:B------:R-:W-:Y:S02]  /*152400*/  IMAD.MOV.U32 R179, RZ, RZ, RZ ;  /* 0x000000ffffb37224 */ /* 0x000fe400078e00ff */
[----:B------:R-:W-:Y:S02]  /*152410*/  IMAD.MOV.U32 R123, RZ, RZ, 0x1 ;  /* 0x00000001ff7b7424 */ /* 0x000fe400078e00ff */
[----:B------:R-:W-:Y:S02]  /*152420*/  IMAD.MOV.U32 R202, RZ, RZ, RZ ;  /* 0x000000ffffca7224 */ /* 0x000fe400078e00ff */
[----:B--2---:R-:W-:Y:S02]  /*152430*/  IMAD.MOV.U32 R120, RZ, RZ, 0x0 ;  /* 0x00000000ff787424 */ /* 0x004fe400078e00ff */
[----:B----4-:R-:W-:-:S07]  /*152440*/  IMAD.MOV.U32 R121, RZ, RZ, -0x100000 ;  /* 0xfff00000ff797424 */ /* 0x010fce00078e00ff */
.L_x_6670:
        /* <DEDUP_REMOVED lines=11> */
.L_x_6669:
        /* <DEDUP_REMOVED lines=53> */
[----:B------:R-:W-:Y:S01]  /*152850*/  MOV R126, R194 ;  /* 0x000000c2007e7202 */ /* 0x000fe20000000f00 */
[----:B------:R-:W-:Y:S02]  /*152860*/  IMAD.MOV.U32 R127, RZ, RZ, R195 ;  /* 0x000000ffff7f7224 */ /* 0x000fe400078e00c3 */
[----:B------:R-:W-:-:S02]  /*152870*/  IMAD.MOV.U32 R124, RZ, RZ, R198 ;  /* 0x000000ffff7c7224 */ /* 0x000fc400078e00c6 */
[----:B------:R-:W-:-:S08]  /*152880*/  IMAD.MOV.U32 R125, RZ, RZ, R199 ;  /* 0x000000ffff7d7224 */ /* 0x000fd000078e00c7 */
        /* <DEDUP_REMOVED lines=50> */
.L_x_6650:
[----:B------:R-:W-:Y:S05]  /*152bb0*/  BSYNC.RECONVERGENT B3 ;  /* 0x0000000000037941 */ /* 0x000fea0003800200 */
.L_x_6649:
        /* <DEDUP_REMOVED lines=33> */
.L_x_6652:
[----:B------:R-:W-:Y:S05]  /*152dd0*/  BSYNC.RECONVERGENT B3 ;  /* 0x0000000000037941 */ /* 0x000fea0003800200 */
.L_x_6651:
[----:B------:R-:W-:-:S06]  /*152de0*/  DSETP.GEU.AND P1, PT, R190, R48, PT ;  /* 0x00000030be00722a */ /* 0x000fcc0003f2e000 */
[----:B------:R-:W-:Y:S02]  /*152df0*/  FSEL R126, R126, R194, !P1 ;  /* 0x000000c27e7e7208 */ /* 0x000fe40004800000 */
[----:B------:R-:W-:Y:S02]  /*152e00*/  FSEL R127, R127, R195, !P1 ;  /* 0x000000c37f7f7208 */ /* 0x000fe40004800000 */
[----:B------:R-:W-:Y:S02]  /*152e10*/  FSEL R48, R48, R190, !P1 ;  /* 0x000000be30307208 */ /* 0x000fe40004800000 */
[----:B------:R-:W-:Y:S02]  /*152e20*/  FSEL R49, R49, R191, !P1 ;  /* 0x000000bf31317208 */ /* 0x000fe40004800000 */
[----:B------:R-:W-:Y:S02]  /*152e30*/  FSEL R124, R124, R198, !P1 ;  /* 0x000000c67c7c7208 */ /* 0x000fe40004800000 */
[----:B------:R-:W-:-:S07]  /*152e40*/  FSEL R125, R125, R199, !P1 ;  /* 0x000000c77d7d7208 */ /* 0x000fce0004800000 */
.L_x_6648:
[----:B------:R-:W-:Y:S05]  /*152e50*/  BSYNC.RECONVERGENT B0 ;  /* 0x0000000000007941 */ /* 0x000fea0003800200 */
.L_x_6647:
        /* <DEDUP_REMOVED lines=46> */
.L_x_6656:
[----:B------:R-:W-:Y:S05]  /*153140*/  BSYNC.RECONVERGENT B3 ;  /* 0x0000000000037941 */ /* 0x000fea0003800200 */
.L_x_6655:
        /* <DEDUP_REMOVED lines=37> */
.L_x_6658:
[----:B------:R-:W-:Y:S05]  /*1533a0*/  BSYNC.RECONVERGENT B3 ;  /* 0x0000000000037941 */ /* 0x000fea0003800200 */
.L_x_6657:
[----:B------:R-:W-:-:S06]  /*1533b0*/  DSETP.GEU.AND P0, PT, R176, R48, PT ;  /* 0x00000030b000722a */ /* 0x000fcc0003f0e000 */
[----:B------:R-:W-:Y:S02]  /*1533c0*/  FSEL R194, R194, R126, !P0 ;  /* 0x0000007ec2c27208 */ /* 0x000fe40004000000 */
[----:B------:R-:W-:Y:S02]  /*1533d0*/  FSEL R195, R195, R127, !P0 ;  /* 0x0000007fc3c37208 */ /* 0x000fe40004000000 */
[----:B------:R-:W-:Y:S02]  /*1533e0*/  FSEL R198, R198, R124, !P0 ;  /* 0x0000007cc6c67208 */ /* 0x000fe40004000000 */
[----:B------:R-:W-:Y:S02]  /*1533f0*/  FSEL R199, R199, R125, !P0 ;  /* 0x0000007dc7c77208 */ /* 0x000fe40004000000 */
[----:B------:R-:W-:Y:S02]  /*153400*/  FSEL R48, R48, R176, !P0 ;  /* 0x000000b030307208 */ /* 0x000fe40004000000 */
[----:B------:R-:W-:-:S07]  /*153410*/  FSEL R49, R49, R177, !P0 ;  /* 0x000000b131317208 */ /* 0x000fce0004000000 */
.L_x_6654:
[----:B------:R-:W-:Y:S05]  /*153420*/  BSYNC.RECONVERGENT B0 ;  /* 0x0000000000007941 */ /* 0x000fea0003800200 */
.L_x_6653:
        /* <DEDUP_REMOVED lines=48> */
.L_x_6662:
[----:B------:R-:W-:Y:S05]  /*153730*/  BSYNC.RECONVERGENT B3 ;  /* 0x0000000000037941 */ /* 0x000fea0003800200 */
.L_x_6661:
        /* <DEDUP_REMOVED lines=35> */
.L_x_6664:
[----:B------:R-:W-:Y:S05]  /*153970*/  BSYNC.RECONVERGENT B3 ;  /* 0x0000000000037941 */ /* 0x000fea0003800200 */
.L_x_6663:
[----:B------:R-:W-:-:S06]  /*153980*/  DSETP.GEU.AND P0, PT, R174, R48, PT ;  /* 0x00000030ae00722a */ /* 0x000fcc0003f0e000 */
[----:B------:R-:W-:Y:S02]  /*153990*/  FSEL R124, R124, R194, !P0 ;  /* 0x000000c27c7c7208 */ /* 0x000fe40004000000 */
[----:B------:R-:W-:Y:S02]  /*1539a0*/  FSEL R125, R125, R195, !P0 ;  /* 0x000000c37d7d7208 */ /* 0x000fe40004000000 */
[----:B------:R-:W-:Y:S02]  /*1539b0*/  FSEL R126, R126, R198, !P0 ;  /* 0x000000c67e7e7208 */ /* 0x000fe40004000000 */
[----:B------:R-:W-:Y:S02]  /*1539c0*/  FSEL R127, R127, R199, !P0 ;  /* 0x000000c77f7f7208 */ /* 0x000fe40004000000 */
[----:B------:R-:W-:Y:S02]  /*1539d0*/  FSEL R48, R48, R174, !P0 ;  /* 0x000000ae30307208 */ /* 0x000fe40004000000 */
[----:B------:R-:W-:-:S07]  /*1539e0*/  FSEL R49, R49, R175, !P0 ;  /* 0x000000af31317208 */ /* 0x000fce0004000000 */
.L_x_6660:
[----:B------:R-:W-:Y:S05]  /*1539f0*/  BSYNC.RECONVERGENT B0 ;  /* 0x0000000000007941 */ /* 0x000fea0003800200 */
.L_x_6659:
        /* <DEDUP_REMOVED lines=34> */
.L_x_6666:
[----:B------:R-:W-:Y:S05]  /*153c20*/  BSYNC.RECONVERGENT B0 ;  /* 0x0000000000007941 */ /* 0x000fea0003800200 */
.L_x_6665:
[----:B------:R-:W-:-:S06]  /*153c30*/  DSETP.GEU.AND P0, PT, R48, R174, PT ;  /* 0x000000ae3000722a */ /* 0x000fcc0003f0e000 */
[----:B------:R-:W-:Y:S02]  /*153c40*/  FSEL R188, R188, R124, !P0 ;  /* 0x0000007cbcbc7208 */ /* 0x000fe40004000000 */
[----:B------:R-:W-:Y:S02]  /*153c50*/  FSEL R192, R192, R126, !P0 ;  /* 0x0000007ec0c07208 */ /* 0x000fe40004000000 */
[----:B------:R-:W-:Y:S02]  /*153c60*/  FSEL R124, R189, R125, !P0 ;  /* 0x0000007dbd7c7208 */ /* 0x000fe40004000000 */
[----:B------:R-:W-:-:S03]  /*153c70*/  FSEL R126, R193, R127, !P0 ;  /* 0x0000007fc17e7208 */ /* 0x000fc60004000000 */
[----:B------:R-:W-:Y:S02]  /*153c80*/  IMAD.MOV.U32 R189, RZ, RZ, R124 ;  /* 0x000000ffffbd7224 */ /* 0x000fe400078e007c */
[----:B------:R-:W-:-:S07]  /*153c90*/  IMAD.MOV.U32 R193, RZ, RZ, R126 ;  /* 0x000000ffffc17224 */ /* 0x000fce00078e007e */
.L_x_6646:
[----:B------:R-:W-:Y:S05]  /*153ca0*/  BSYNC.RECONVERGENT B1 ;  /* 0x0000000000017941 */ /* 0x000fea0003800200 */
.L_x_6645:
[----:B------:R-:W-:-:S05]  /*153cb0*/  IADD3 R126, PT, PT, R204, R122, RZ ;  /* 0x0000007acc7e7210 */ /* 0x000fca0007ffe0ff */
        /* <DEDUP_REMOVED lines=39> */
.L_x_6668:
[----:B------:R-:W-:Y:S05]  /*153f30*/  BSYNC.RECONVERGENT B0 ;  /* 0x0000000000007941 */ /* 0x000fea0003800200 */
.L_x_6667:
        /* <DEDUP_REMOVED lines=13> */
.L_x_6644:
[----:B------:R-:W-:Y:S05]  /*154010*/  BSYNC.RECONVERGENT B2 ;  /* 0x0000000000027941 */ /* 0x000fea0003800200 */
.L_x_6643:
[C---:B------:R-:W-:Y:S01]  /*154020*/  ISETP.NE.AND P0, PT, R123.reuse, R178, PT ;  /* 0x000000b27b00720c */ /* 0x040fe20003f05270 */
[----:B------:R-:W-:-:S12]  /*154030*/  VIADD R123, R123, 0x1 ;  /* 0x000000017b7b7836 */ /* 0x000fd80000000000 */
[----:B------:R-:W-:Y:S05]  /*154040*/  @P0 BRA `(.L_x_6670) ;  /* 0xffffffe400000947 */ /* 0x000fea000383ffff */
.L_x_6570:
[----:B------:R-:W-:Y:S05]  /*154050*/  BSYNC.RECONVERGENT B6 ;  /* 0x0000000000067941 */ /* 0x000fea0003800200 */
.L_x_6569:
        /* <DEDUP_REMOVED lines=66> */
[----:B------:R-:W-:Y:S01]  /*154480*/  IMAD.MOV.U32 R131, RZ, RZ, R193 ;  /* 0x000000ffff837224 */ /* 0x000fe200078e00c1 */
[----:B------:R-:W-:Y:S01]  /*154490*/  MOV R187, R189 ;  /* 0x000000bd00bb7202 */ /* 0x000fe20000000f00 */
        /* <DEDUP_REMOVED lines=51> */
.L_x_6676:
[----:B------:R-:W-:Y:S05]  /*1547d0*/  BSYNC.RECONVERGENT B2 ;  /* 0x0000000000027941 */ /* 0x000fea0003800200 */
.L_x_6675:
        /* <DEDUP_REMOVED lines=33> */
.L_x_6678:
[----:B------:R-:W-:Y:S05]  /*1549f0*/  BSYNC.RECONVERGENT B2 ;  /* 0x0000000000027941 */ /* 0x000fea0003800200 */
.L_x_6677:
[----:B------:R-:W-:-:S06]  /*154a00*/  DSETP.GEU.AND P2, PT, R190, R50, PT ;  /* 0x00000032be00722a */ /* 0x000fcc0003f4e000 */
[----:B------:R-:W-:Y:S02]  /*154a10*/  FSEL R130, R130, R192, !P2 ;  /* 0x000000c082827208 */ /* 0x000fe40005000000 */
[----:B------:R-:W-:Y:S02]  /*154a20*/  FSEL R131, R131, R193, !P2 ;  /* 0x000000c183837208 */ /* 0x000fe40005000000 */
[----:B------:R-:W-:Y:S02]  /*154a30*/  FSEL R50, R50, R190, !P2 ;  /* 0x000000be32327208 */ /* 0x000fe40005000000 */
[----:B------:R-:W-:Y:S02]  /*154a40*/  FSEL R51, R51, R191, !P2 ;  /* 0x000000bf33337208 */ /* 0x000fe40005000000 */
[----:B------:R-:W-:Y:S02]  /*154a50*/  FSEL R186, R186, R188, !P2 ;  /* 0x000000bcbaba7208 */ /* 0x000fe40005000000 */
[----:B------:R-:W-:-:S07]  /*154a60*/  FSEL R187, R187, R189, !P2 ;  /* 0x000000bdbbbb7208 */ /* 0x000fce0005000000 */
.L_x_6674:
[----:B------:R-:W-:Y:S05]  /*154a70*/  BSYNC.RECONVERGENT B0 ;  /* 0x0000000000007941 */ /* 0x000fea0003800200 */
.L_x_6673:
        /* <DEDUP_REMOVED lines=46> */
.L_x_6682:
[----:B------:R-:W-:Y:S05]  /*154d60*/  BSYNC.RECONVERGENT B2 ;  /* 0x0000000000027941 */ /* 0x000fea0003800200 */
.L_x_6681:
        /* <DEDUP_REMOVED lines=35> */
.L_x_6684:
[----:B------:R-:W-:Y:S05]  /*154fa0*/  BSYNC.RECONVERGENT B2 ;  /* 0x0000000000027941 */ /* 0x000fea0003800200 */
.L_x_6683:
[----:B------:R-:W-:-:S06]  /*154fb0*/  DSETP.GEU.AND P1, PT, R174, R50, PT ;  /* 0x00000032ae00722a */ /* 0x000fcc0003f2e000 */
[----:B------:R-:W-:Y:S02]  /*154fc0*/  FSEL R192, R192, R130, !P1 ;  /* 0x00000082c0c07208 */ /* 0x000fe40004800000 */
[----:B------:R-:W-:Y:S02]  /*154fd0*/  FSEL R193, R193, R131, !P1 ;  /* 0x00000083c1c17208 */ /* 0x000fe40004800000 */
[----:B------:R-:W-:Y:S02]  /*154fe0*/  FSEL R188, R188, R186, !P1 ;  /* 0x000000babcbc7208 */ /* 0x000fe40004800000 */
[----:B------:R-:W-:Y:S02]  /*154ff0*/  FSEL R189, R189, R187, !P1 ;  /* 0x000000bbbdbd7208 */ /* 0x000fe40004800000 */
[----:B------:R-:W-:Y:S02]  /*155000*/  FSEL R50, R50, R174, !P1 ;  /* 0x000000ae32327208 */ /* 0x000fe40004800000 */
[----:B------:R-:W-:-:S07]  /*155010*/  FSEL R51, R51, R175, !P1 ;  /* 0x000000af33337208 */ /* 0x000fce0004800000 */
.L_x_6680:
[----:B------:R-:W-:Y:S05]  /*155020*/  BSYNC.RECONVERGENT B0 ;  /* 0x0000000000007941 */ /* 0x000fea0003800200 */
.L_x_6679:
        /* <DEDUP_REMOVED lines=48> */
.L_x_6688:
[----:B------:R-:W-:Y:S05]  /*155330*/  BSYNC.RECONVERGENT B2 ;  /* 0x0000000000027941 */ /* 0x000fea0003800200 */
.L_x_6687:
        /* <DEDUP_REMOVED lines=35> */
.L_x_6690:
[----:B------:R-:W-:Y:S05]  /*155570*/  BSYNC.RECONVERGENT B2 ;  /* 0x0000000000027941 */ /* 0x000fea0003800200 */
.L_x_6689:
[----:B------:R-:W-:-:S06]  /*155580*/  DSETP.GEU.AND P1, PT, R174, R50, PT ;  /* 0x00000032ae00722a */ /* 0x000fcc0003f2e000 */
[----:B------:R-:W-:Y:S02]  /*155590*/  FSEL R120, R120, R192, !P1 ;  /* 0x000000c078787208 */ /* 0x000fe40004800000 */
[----:B------:R-:W-:Y:S02]  /*1555a0*/  FSEL R121, R121, R193, !P1 ;  /* 0x000000c179797208 */ /* 0x000fe40004800000 */
[----:B------:R-:W-:Y:S02]  /*1555b0*/  FSEL R126, R126, R188, !P1 ;  /* 0x000000bc7e7e7208 */ /* 0x000fe40004800000 */
[----:B------:R-:W-:Y:S02]  /*1555c0*/  FSEL R127, R127, R189, !P1 ;  /* 0x000000bd7f7f7208 */ /* 0x000fe40004800000 */
[----:B------:R-:W-:Y:S02]  /*1555d0*/  FSEL R50, R50, R174, !P1 ;  /* 0x000000ae32327208 */ /* 0x000fe40004800000 */
[----:B------:R-:W-:-:S07]  /*1555e0*/  FSEL R51, R51, R175, !P1 ;  /* 0x000000af33337208 */ /* 0x000fce0004800000 */
.L_x_6686:
[----:B------:R-:W-:Y:S05]  /*1555f0*/  BSYNC.RECONVERGENT B0 ;  /* 0x0000000000007941 */ /* 0x000fea0003800200 */
.L_x_6685:
        /* <DEDUP_REMOVED lines=34> */
.L_x_6692:
[----:B------:R-:W-:Y:S05]  /*155820*/  BSYNC.RECONVERGENT B0 ;  /* 0x0000000000007941 */ /* 0x000fea0003800200 */
.L_x_6691:
[----:B------:R-:W-:-:S06]  /*155830*/  DSETP.GEU.AND P1, PT, R50, R174, PT ;  /* 0x000000ae3200722a */ /* 0x000fcc0003f2e000 */
[----:B------:R-:W-:Y:S02]  /*155840*/  FSEL R122, R122, R120, !P1 ;  /* 0x000000787a7a7208 */ /* 0x000fe40004800000 */
[----:B------:R-:W-:Y:S02]  /*155850*/  FSEL R120, R123, R121, !P1 ;  /* 0x000000797b787208 */ /* 0x000fe40004800000 */
[----:B------:R-:W-:Y:S02]  /*155860*/  FSEL R124, R124, R126, !P1 ;  /* 0x0000007e7c7c7208 */ /* 0x000fe40004800000 */
[----:B------:R-:W-:Y:S01]  /*155870*/  FSEL R125, R125, R127, !P1 ;  /* 0x0000007f7d7d7208 */ /* 0x000fe20004800000 */
[----:B------:R-:W-:-:S07]  /*155880*/  IMAD.MOV.U32 R123, RZ, RZ, R120 ;  /* 0x000000ffff7b7224 */ /* 0x000fce00078e0078 */
.L_x_6672:
[----:B------:R-:W-:Y:S05]  /*155890*/  BSYNC.RECONVERGENT B1 ;  /* 0x0000000000017941 */ /* 0x000fea0003800200 */
.L_x_6671:
        /* <DEDUP_REMOVED lines=12> */
.L_x_6697:
        /* <DEDUP_REMOVED lines=9> */
.L_x_6696:
[----:B------:R-:W-:Y:S05]  /*1559f0*/  BSYNC.RECONVERGENT B1 ;  /* 0x0000000000017941 */ /* 0x000fea0003800200 */
.L_x_6695:
[----:B------:R-:W-:Y:S05]  /*155a00*/  @!P3 BRA `(.L_x_6694) ;  /* 0x00000000005cb947 */ /* 0x000fea0003800000 */
[----:B------:R-:W-:Y:S01]  /*155a10*/  ISETP.GE.U32.AND P2, PT, R120, 0x8, PT ;  /* 0x000000087800780c */ /* 0x000fe20003f46070 */
[----:B--2---:R-:W-:-:S12]  /*155a20*/  VIADD R127, R1, 0x2710 ;  /* 0x00002710017f7836 */ /* 0x004fd80000000000 */
[C---:B------:R-:W-:Y:S01]  /*155a30*/  @P2 LEA R120, R121.reuse, R127, 0x2 ;  /* 0x0000007f79782211 */ /* 0x040fe200078e10ff */
[----:B------:R-:W-:-:S04]  /*155a40*/  @P2 VIADD R121, R121, 0x8 ;  /* 0x0000000879792836 */ /* 0x000fc80000000000 */
        /* <DEDUP_REMOVED lines=19> */
.L_x_6694:
[----:B------:R-:W-:Y:S05]  /*155b80*/  BSYNC.RECONVERGENT B0 ;  /* 0x0000000000007941 */ /* 0x000fea0003800200 */
.L_x_6693:
        /* <DEDUP_REMOVED lines=12> */
.L_x_6702:
        /* <DEDUP_REMOVED lines=21> */
.L_x_6701:
[----:B------:R-:W-:Y:S05]  /*155da0*/  BSYNC.RECONVERGENT B1 ;  /* 0x0000000000017941 */ /* 0x000fea0003800200 */
.L_x_6700:
        /* <DEDUP_REMOVED lines=17> */
.L_x_6704:
[----:B------:R-:W-:Y:S05]  /*155ec0*/  BSYNC.RECONVERGENT B1 ;  /* 0x0000000000017941 */ /* 0x000fea0003800200 */
.L_x_6703:
        /* <DEDUP_REMOVED lines=18> */
.L_x_6699:
[----:B------:R-:W-:Y:S05]  /*155ff0*/  BSYNC.RECONVERGENT B0 ;  /* 0x0000000000007941 */ /* 0x000fea0003800200 */
.L_x_6698:
        /* <DEDUP_REMOVED lines=13> */
[----:B------:R-:W-:-:S03]  /*1560d0*/  VIADD R127, R1, 0x2710 ;  /* 0x00002710017f7836 */ /* 0x000fc60000000000 */
[----:B------:R-:W-:Y:S01]  /*1560e0*/  LEA R126, R126, R128, 0x2 ;  /* 0x000000807e7e7211 */ /* 0x000fe200078e10ff */
[----:B------:R-:W-:-:S05]  /*1560f0*/  IMAD R120, R179, 0x4, R127 ;  /* 0x00000004b3787824 */ /* 0x000fca00078e027f */
[----:B------:R2:W-:Y:S04]  /*156100*/  STL [R120+-0x4], R202 ;  /* 0xfffffcca78007387 */ /* 0x0005e80000100800 */
[----:B------:R2:W-:Y:S02]  /*156110*/  STL [R126], R179 ;  /* 0x000000b37e007387 */ /* 0x0005e40000100800 */
.L_x_6754:
        /* <DEDUP_REMOVED lines=21> */
.L_x_6709:
        /* <DEDUP_REMOVED lines=90> */
.L_x_6715:
[----:B------:R-:W-:Y:S05]  /*156810*/  BSYNC.RECONVERGENT B2 ;  /* 0x0000000000027941 */ /* 0x000fea0003800200 */
.L_x_6714:
        /* <DEDUP_REMOVED lines=32> */
.L_x_6718:
[----:B------:R-:W-:Y:S05]  /*156a20*/  BSYNC.RECONVERGENT B2 ;  /* 0x0000000000027941 */ /* 0x000fea0003800200 */
.L_x_6717:
        /* <DEDUP_REMOVED lines=13> */
.L_x_6713:
        /* <DEDUP_REMOVED lines=38> */
.L_x_6720:
[----:B------:R-:W-:Y:S05]  /*156d60*/  BSYNC.RECONVERGENT B2 ;  /* 0x0000000000027941 */ /* 0x000fea0003800200 */
.L_x_6719:
        /* <DEDUP_REMOVED lines=34> */
.L_x_6722:
[----:B------:R-:W-:Y:S05]  /*156f90*/  BSYNC.RECONVERGENT B2 ;  /* 0x0000000000027941 */ /* 0x000fea0003800200 */
.L_x_6721:
        /* <DEDUP_REMOVED lines=13> */
.L_x_6712:
        /* <DEDUP_REMOVED lines=51> */
.L_x_6724:
[----:B------:R-:W-:Y:S05]  /*1573a0*/  BSYNC.RECONVERGENT B2 ;  /* 0x0000000000027941 */ /* 0x000fea0003800200 */
.L_x_6723:
        /* <DEDUP_REMOVED lines=34> */
.L_x_6726:
[----:B------:R-:W-:Y:S05]  /*1575d0*/  BSYNC.RECONVERGENT B2 ;  /* 0x0000000000027941 */ /* 0x000fea0003800200 */
.L_x_6725:
        /* <DEDUP_REMOVED lines=12> */
.L_x_6716:
[----:B------:R-:W-:Y:S05]  /*1576a0*/  BSYNC.RECONVERGENT B0 ;  /* 0x0000000000007941 */ /* 0x000fea0003800200 */
.L_x_6711:
        /* <DEDUP_REMOVED lines=34> */
.L_x_6728:
[----:B------:R-:W-:Y:S05]  /*1578d0*/  BSYNC.RECONVERGENT B0 ;  /* 0x0000000000007941 */ /* 0x000fea0003800200 */
.L_x_6727:
[----:B------:R-:W2:Y:S02]  /*1578e0*/  LDL.64 R128, [R1+0x7d10] ;  /* 0x007d100001807983 */ /* 0x000ea40000100a00 */
[----:B--2---:R-:W-:-:S06]  /*1578f0*/  DSETP.GEU.AND P2, PT, R128, R174, PT ;  /* 0x000000ae8000722a */ /* 0x004fcc0003f4e000 */
[----:B------:R-:W-:Y:S02]  /*157900*/  FSEL R126, R126, R186, !P2 ;  /* 0x000000ba7e7e7208 */ /* 0x000fe40005000000 */
[----:B------:R-:W-:Y:S02]  /*157910*/  FSEL R127, R127, R187, !P2 ;  /* 0x000000bb7f7f7208 */ /* 0x000fe40005000000 */
[----:B------:R-:W-:Y:S02]  /*157920*/  FSEL R120, R120, R188, !P2 ;  /* 0x000000bc78787208 */ /* 0x000fe40005000000 */
[----:B------:R-:W-:-:S07]  /*157930*/  FSEL R121, R121, R189, !P2 ;  /* 0x000000bd79797208 */ /* 0x000fce0005000000 */
.L_x_6710:
[----:B------:R-:W-:Y:S05]  /*157940*/  BSYNC.RECONVERGENT B1 ;  /* 0x0000000000017941 */ /* 0x000fea0003800200 */
.L_x_6708:
[----:B------:R-:W-:Y:S02]  /*157950*/  VIADD R128, R179, 0xffffffff ;  /* 0xffffffffb3807836 */ /* 0x000fe40000000000 */
[----:B------:R-:W-:Y:S02]  /*157960*/  VIADD R129, R202, 0xffffffff ;  /* 0xffffffffca817836 */ /* 0x000fe40000000000 */
[----:B------:R-:W-:Y:S02]  /*157970*/  IMAD R173, R128, R172, RZ ;  /* 0x000000ac80ad7224 */ /* 0x000fe400078e02ff */
[----:B------:R-:W-:-:S03]  /*157980*/  VIADD R190, R1, 0x1388 ;  /* 0x0000138801be7836 */ /* 0x000fc60000000000 */
[----:B------:R-:W-:-:S05]  /*157990*/  IADD3 R186, PT, PT, R173, R129, RZ ;  /* 0x00000081adba7210 */ /* 0x000fca0007ffe0ff */
        /* <DEDUP_REMOVED lines=37> */
.L_x_6730:
[----:B------:R-:W-:Y:S05]  /*157bf0*/  BSYNC.RELIABLE B0 ;  /* 0x0000000000007941 */ /* 0x000fea0003800100 */
.L_x_6729:
        /* <DEDUP_REMOVED lines=15> */
[----:B------:R-:W-:Y:S01]  /*157cf0*/  IADD3 R186, PT, PT, R202, -0x2, RZ ;  /* 0xfffffffecaba7810 */ /* 0x000fe20007ffe0ff */
[----:B------:R-:W-:Y:S01]  /*157d00*/  UMOV UR10, 0x57d19 ;  /* 0x00057d19000a7882 */ /* 0x000fe20000000000 */
[----:B----4-:R-:W-:-:S02]  /*157d10*/  PRMT R121, R174, 0x3340, R121 ;  /* 0x00003340ae797816 */ /* 0x010fc40000000079 */
        /* <DEDUP_REMOVED lines=29> */
.L_x_6733:
[----:B------:R-:W-:Y:S05]  /*157ef0*/  BSYNC.RECONVERGENT B0 ;  /* 0x0000000000007941 */ /* 0x000fea0003800200 */
.L_x_6732:
[----:B------:R-:W-:Y:S04]  /*157f00*/  BSSY.RECONVERGENT B2, `(.L_x_6734) ;  /* 0x000015f000027945 */ /* 0x000fe80003800200 */
[----:B------:R-:W-:Y:S05]  /*157f10*/  @!P2 BRA `(.L_x_6735) ;  /* 0x000000140074a947 */ /* 0x000fea0003800000 */
[----:B------:R-:W-:-:S07]  /*157f20*/  IMAD.MOV.U32 R203, RZ, RZ, 0x3 ;  /* 0x00000003ffcb7424 */ /* 0x000fce00078e00ff */
.L_x_6753:
        /* <DEDUP_REMOVED lines=29> */
.L_x_6752:
        /* <DEDUP_REMOVED lines=70> */
.L_x_6740:
        /* <DEDUP_REMOVED lines=71> */
.L_x_6743:
[----:B------:R-:W-:Y:S05]  /*1589d0*/  BSYNC.RECONVERGENT B5 ;  /* 0x0000000000057941 */ /* 0x000fea0003800200 */
.L_x_6742:
        /* <DEDUP_REMOVED lines=26> */
.L_x_6745:
[----:B------:R-:W-:Y:S05]  /*158b80*/  BSYNC.RECONVERGENT B5 ;  /* 0x0000000000057941 */ /* 0x000fea0003800200 */
.L_x_6744:
[----:B------:R-:W-:-:S06]  /*158b90*/  DSETP.GE.AND P2, PT, R120, R176, PT ;  /* 0x000000b07800722a */ /* 0x000fcc0003f46000 */
[----:B------:R-:W-:Y:S02]  /*158ba0*/  FSEL R120, R188, RZ, P2 ;  /* 0x000000ffbc787208 */ /* 0x000fe40001000000 */
[----:B------:R-:W-:Y:S02]  /*158bb0*/  FSEL R121, R189, -1.875, P2 ;  /* 0xbff00000bd797808 */ /* 0x000fe40001000000 */
[----:B------:R-:W-:Y:S02]  /*158bc0*/  FSEL R174, R192, RZ, P2 ;  /* 0x000000ffc0ae7208 */ /* 0x000fe40001000000 */
[----:B------:R-:W-:Y:S01]  /*158bd0*/  FSEL R175, R193, +QNAN , P2 ;  /* 0x7ff00000c1af7808 */ /* 0x000fe20001000000 */
[----:B------:R-:W-:Y:S06]  /*158be0*/  BRA `(.L_x_6741) ;  /* 0x00000004005c7947 */ /* 0x000fec0003800000 */
.L_x_6739:
        /* <DEDUP_REMOVED lines=44> */
.L_x_6746:
        /* <DEDUP_REMOVED lines=27> */
.L_x_6748:
[----:B------:R-:W-:Y:S05]  /*159060*/  BSYNC.RECONVERGENT B5 ;  /* 0x0000000000057941 */ /* 0x000fea0003800200 */
.L_x_6747:
        /* <DEDUP_REMOVED lines=15> */
.L_x_6741:
[----:B------:R-:W-:Y:S05]  /*159160*/  BSYNC.RECONVERGENT B0 ;  /* 0x0000000000007941 */ /* 0x000fea0003800200 */
.L_x_6738:
        /* <DEDUP_REMOVED lines=11> */
[----:B------:R-:W-:-:S04]  /*159220*/  IMAD.MOV.U32 R188, RZ, RZ, -0x800000 ;  /* 0xff800000ffbc7424 */ /* 0x000fc800078e00ff */
        /* <DEDUP_REMOVED lines=21> */
.L_x_6750:
[----:B------:R-:W-:-:S13]  /*159380*/  ISETP.GT.AND P2, PT, R199, 0x1, PT ;  /* 0x00000001c700780c */ /* 0x000fda0003f44270 */
[----:B------:R-:W-:Y:S05]  /*159390*/  @!P2 BREAK.RELIABLE B0 ;  /* 0x000000000000a942 */ /* 0x000fea0003800100 */
[----:B------:R-:W-:Y:S05]  /*1593a0*/  @!P2 BRA `(.L_x_6737) ;  /* 0x000000000040a947 */ /* 0x000fea0003800000 */
[----:B------:R-:W-:Y:S05]  /*1593b0*/  BSYNC.RELIABLE B0 ;  /* 0x0000000000007941 */ /* 0x000fea0003800100 */
.L_x_6749:
[----:B------:R-:W-:Y:S02]  /*1593c0*/  VIADD R198, R198, 0x1 ;  /* 0x00000001c6c67836 */ /* 0x000fe40000000000 */
[----:B------:R-:W-:-:S03]  /*1593d0*/  VIADD R199, R199, 0xffffffff ;  /* 0xffffffffc7c77836 */ /* 0x000fc60000000000 */
[----:B------:R-:W-:-:S13]  /*1593e0*/  ISETP.GE.AND P2, PT, R198, R202, PT ;  /* 0x000000cac600720c */ /* 0x000fda0003f46270 */
[----:B------:R-:W-:Y:S05]  /*1593f0*/  @!P2 BRA `(.L_x_6752) ;  /* 0xffffffec0040a947 */ /* 0x000fea000383ffff */
[----:B------:R-:W-:Y:S05]  /*159400*/  BRA `(.L_x_6737) ;  /* 0x0000000000287947 */ /* 0x000fea0003800000 */
.L_x_6751:
        /* <DEDUP_REMOVED lines=10> */
.L_x_6737:
[----:B------:R-:W-:Y:S05]  /*1594b0*/  BSYNC.RECONVERGENT B1 ;  /* 0x0000000000017941 */ /* 0x000fea0003800200 */
.L_x_6736:
[C---:B------:R-:W-:Y:S01]  /*1594c0*/  ISETP.LT.U32.AND P2, PT, R203.reuse, 0x20, PT ;  /* 0x00000020cb00780c */ /* 0x040fe20003f41070 */
[----:B------:R-:W-:-:S12]  /*1594d0*/  VIADD R203, R203, 0x1 ;  /* 0x00000001cbcb7836 */ /* 0x000fd80000000000 */
[----:B------:R-:W-:Y:S05]  /*1594e0*/  @P3 BRA P2, `(.L_x_6753) ;  /* 0xffffffe800903947 */ /* 0x000fea000103ffff */
.L_x_6735:
[----:B------:R-:W-:Y:S05]  /*1594f0*/  BSYNC.RECONVERGENT B2 ;  /* 0x0000000000027941 */ /* 0x000fea0003800200 */
.L_x_6734:
[C---:B--2---:R-:W-:Y:S02]  /*159500*/  IMAD.IADD R199, R1.reuse, 0x1, R179 ;  /* 0x0000000101c77824 */ /* 0x044fe400078e02b3 */
[----:B------:R-:W-:-:S04]  /*159510*/  IMAD.IADD R198, R1, 0x1, R202 ;  /* 0x0000000101c67824 */ /* 0x000fc800078e02ca */
[----:B------:R-:W5:Y:S04]  /*159520*/  LDL.U8 R199, [R199+0x27d8] ;  /* 0x0027d800c7c77983 */ /* 0x000f680000100000 */
[----:B------:R-:W5:Y:S01]  /*159530*/  LDL.U8 R198, [R198+0x27f3] ;  /* 0x0027f300c6c67983 */ /* 0x000f620000100000 */
[----:B------:R-:W-:Y:S05]  /*159540*/  BRA `(.L_x_6754) ;  /* 0xffffffc800f47947 */ /* 0x000fea000383ffff */
.L_x_6731:
[----:B------:R-:W-:Y:S05]  /*159550*/  BSYNC.RECONVERGENT B3 ;  /* 0x0000000000037941 */ /* 0x000fea0003800200 */
.L_x_6707:
[----:B------:R-:W-:Y:S01]  /*159560*/  VIADD R120, R1, 0x1388 ;  /* 0x0000138801787836 */ /* 0x000fe20000000000 */
[----:B------:R-:W2:Y:S03]  /*159570*/  LDL.64 R174, [R194] ;  /* 0x00000000c2ae7983 */ /* 0x000ea60000100a00 */
[----:B------:R-:W-:-:S06]  /*159580*/  IMAD R176, R195, 0x8, R120 ;  /* 0x00000008c3b07824 */ /* 0x000fcc00078e0278 */
[----:B------:R-:W4:Y:S01]  /*159590*/  LDL.64 R176, [R176] ;  /* 0x00000000b0b07983 */ /* 0x000f220000100a00 */
[----:B------:R-:W-:Y:S05]  /*1595a0*/  BMOV.32.CLEAR RZ, B0 ;  /* 0x0000000000ff7355 */ /* 0x000fea0000100000 */
[----:B------:R-:W-:Y:S01]  /*1595b0*/  BSSY.RECONVERGENT B0, `(.L_x_6755) ;  /* 0x000016f000007945 */ /* 0x000fe20003800200 */
[----:B------:R-:W-:Y:S01]  /*1595c0*/  IMAD.MOV.U32 R120, RZ, RZ, 0x0 ;  /* 0x00000000ff787424 */ /* 0x000fe200078e00ff */
[----:B------:R-:W-:Y:S01]  /*1595d0*/  MOV R121, 0x3fe00000 ;  /* 0x3fe0000000797802 */ /* 0x000fe20000000f00 */
        /* <DEDUP_REMOVED lines=16> */
.L_x_6761:
        /* <DEDUP_REMOVED lines=57> */
.L_x_6760:
[----:B------:R-:W-:Y:S05]  /*159a70*/  BSYNC.RECONVERGENT B2 ;  /* 0x0000000000027941 */ /* 0x000fea0003800200 */
.L_x_6759:
        /* <DEDUP_REMOVED lines=35> */
.L_x_6763:
[----:B------:R-:W-:Y:S05]  /*159cb0*/  BSYNC.RECONVERGENT B2 ;  /* 0x0000000000027941 */ /* 0x000fea0003800200 */
.L_x_6762:
        /* <DEDUP_REMOVED lines=18> */
[----:B------:R-:W-:-:S04]  /*159de0*/  @!P0 IMAD.MOV R120, RZ, RZ, R121 ;  /* 0x000000ffff788224 */ /* 0x000fc800078e0279 */
[----:B------:R-:W-:Y:S02]  /*159df0*/  VIADD R128, R120, 0x1 ;  /* 0x0000000178807836 */ /* 0x000fe40000000000 */
[----:B------:R-:W-:-:S07]  /*159e00*/  @!P2 IMAD.MOV R128, RZ, RZ, R120 ;  /* 0x000000ffff80a224 */ /* 0x000fce00078e0278 */
.L_x_6765:
[----:B------:R-:W-:Y:S05]  /*159e10*/  BSYNC.RECONVERGENT B2 ;  /* 0x0000000000027941 */ /* 0x000fea0003800200 */
.L_x_6764:
        /* <DEDUP_REMOVED lines=19> */
.L_x_6758:
[----:B------:R-:W-:Y:S05]  /*159f50*/  BSYNC.RECONVERGENT B1 ;  /* 0x0000000000017941 */ /* 0x000fea0003800200 */
.L_x_6757:
        /* <DEDUP_REMOVED lines=11> */
.L_x_6770:
        /* <DEDUP_REMOVED lines=11> */
[----:B----4-:R-:W-:Y:S02]  /*15a0c0*/  ISETP.GT.AND P2, PT, R131, RZ, PT ;  /* 0x000000ff8300720c */ /* 0x010fe40003f44270 */
[----:B------:R-:W-:-:S07]  /*15a0d0*/  IADD3 R131, PT, PT, R128, 0x1, RZ ;  /* 0x0000000180837810 */ /* 0x000fce0007ffe0ff */
        /* <DEDUP_REMOVED lines=56> */
.L_x_6769:
[----:B------:R-:W-:Y:S05]  /*15a460*/  BSYNC.RECONVERGENT B2 ;  /* 0x0000000000027941 */ /* 0x000fea0003800200 */
.L_x_6768:
        /* <DEDUP_REMOVED lines=41> */
.L_x_6772:
[----:B------:R-:W-:Y:S05]  /*15a700*/  BSYNC.RECONVERGENT B2 ;  /* 0x0000000000027941 */ /* 0x000fea0003800200 */
.L_x_6771:
        /* <DEDUP_REMOVED lines=24> */
.L_x_6774:
[----:B------:R-:W-:Y:S05]  /*15a890*/  BSYNC.RECONVERGENT B2 ;  /* 0x0000000000027941 */ /* 0x000fea0003800200 */
.L_x_6773:
[----:B------:R-:W-:Y:S05]  /*15a8a0*/  @!P1 BRA `(.L_x_6767) ;  /* 0x00000000004c9947 */ /* 0x000fea0003800000 */
[----:B------:R-:W-:-:S05]  /*15a8b0*/  IMAD R121, R121, 0x4, R130 ;  /* 0x0000000479797824 */ /* 0x000fca00078e0282 */
[----:B------:R-:W2:Y:S02]  /*15a8c0*/  LDL R120, [R121] ;  /* 0x0000000079787983 */ /* 0x000ea40000100800 */
[----:B--2---:R-:W-:Y:S02]  /*15a8d0*/  ISETP.GT.AND P0, PT, R120, RZ, PT ;  /* 0x000000ff7800720c */ /* 0x004fe40003f04270 */
[----:B------:R-:W-:-:S11]  /*15a8e0*/  IADD3 R120, PT, PT, R128, 0x1, RZ ;  /* 0x0000000180787810 */ /* 0x000fd60007ffe0ff */
        /* <DEDUP_REMOVED lines=15> */
.L_x_6767:
[----:B------:R-:W-:Y:S05]  /*15a9e0*/  BSYNC.RECONVERGENT B1 ;  /* 0x0000000000017941 */ /* 0x000fea0003800200 */
.L_x_6766:
        /* <DEDUP_REMOVED lines=36> */
.L_x_6776:
[----:B------:R-:W-:Y:S05]  /*15ac30*/  BSYNC.RECONVERGENT B1 ;  /* 0x0000000000017941 */ /* 0x000fea0003800200 */
.L_x_6775:
[----:B------:R-:W-:Y:S01]  /*15ac40*/  UMOV UR10, 0x66666666 ;  /* 0x66666666000a7882 */ /* 0x000fe20000000000 */
[----:B------:R-:W-:Y:S01]  /*15ac50*/  UMOV UR11, 0x40711266 ;  /* 0x40711266000b7882 */ /* 0x000fe20000000000 */
[----:B------:R-:W-:Y:S01]  /*15ac60*/  IMAD.MOV.U32 R122, RZ, RZ, 0x0 ;  /* 0x00000000ff7a7424 */ /* 0x000fe200078e00ff */
[----:B------:R-:W-:Y:S01]  /*15ac70*/  DADD R120, R120, -UR10 ;  /* 0x8000000a78787e29 */ /* 0x000fe20008000000 */
[----:B------:R-:W-:-:S07]  /*15ac80*/  IMAD.MOV.U32 R123, RZ, RZ, 0x40590000 ;  /* 0x40590000ff7b7424 */ /* 0x000fce00078e00ff */
[----:B------:R-:W-:-:S11]  /*15ac90*/  DFMA R120, R120, R122, 0.5 ;  /* 0x3fe000007878742b */ /* 0x000fd6000000007a */
.L_x_6756:
[----:B------:R-:W-:Y:S05]  /*15aca0*/  BSYNC.RECONVERGENT B0 ;  /* 0x0000000000007941 */ /* 0x000fea0003800200 */
.L_x_6755:
        /* <DEDUP_REMOVED lines=21> */
[----:B------:R-:W-:Y:S01]  /*15ae00*/  MOV R176, R120 ;  /* 0x0000007800b07202 */ /* 0x000fe20000000f00 */
[----:B------:R-:W-:Y:S01]  /*15ae10*/  IMAD.MOV.U32 R177, RZ, RZ, R121 ;  /* 0x000000ffffb17224 */ /* 0x000fe200078e0079 */
[----:B------:R-:W-:Y:S01]  /*15ae20*/  MOV R173, 0x15ae60 ;  /* 0x0015ae6000ad7802 */ /* 0x000fe20000000f00 */
[----:B------:R-:W-:Y:S02]  /*15ae30*/  IMAD.MOV.U32 R174, RZ, RZ, RZ ;  /* 0x000000ffffae7224 */ /* 0x000fe400078e00ff */
[----:B------:R-:W-:-:S07]  /*15ae40*/  IMAD.MOV.U32 R175, RZ, RZ, 0x40590000 ;  /* 0x40590000ffaf7424 */ /* 0x000fce00078e00ff */
[----:B01-3--:R-:W-:Y:S05]  /*15ae50*/  CALL.REL.NOINC `($__internal_0_$__cuda_sm20_div_rn_f64_full) ;  /* 0x000012f400607944 */ /* 0x00bfea0003c00000 */
[----:B------:R-:W-:Y:S02]  /*15ae60*/  IMAD.MOV.U32 R122, RZ, RZ, R174 ;  /* 0x000000ffff7a7224 */ /* 0x000fe400078e00ae */
[----:B------:R-:W-:-:S07]  /*15ae70*/  IMAD.MOV.U32 R123, RZ, RZ, R175 ;  /* 0x000000ffff7b7224 */ /* 0x000fce00078e00af */
.L_x_6778:
[----:B------:R-:W-:Y:S05]  /*15ae80*/  BSYNC.RECONVERGENT B0 ;  /* 0x0000000000007941 */ /* 0x000fea0003800200 */
.L_x_6777:
[----:B------:R-:W-:Y:S02]  /*15ae90*/  IMAD.MOV.U32 R120, RZ, RZ, R122 ;  /* 0x000000ffff787224 */ /* 0x000fe400078e007a */
[----:B------:R-:W-:-:S07]  /*15aea0*/  IMAD.MOV.U32 R121, RZ, RZ, R123 ;  /* 0x000000ffff797224 */ /* 0x000fce00078e007b */
.L_x_6706:
[----:B------:R-:W-:Y:S05]  /*15aeb0*/  BSYNC.RECONVERGENT B4 ;  /* 0x0000000000047941 */ /* 0x000fea0003800200 */
.L_x_6705:
[----:B------:R-:W-:-:S14]  /*15aec0*/  DSETP.GT.AND P0, PT, R120, R2, PT ;  /* 0x000000027800722a */ /* 0x000fdc0003f04000 */
[----:B------:R-:W-:Y:S05]  /*15aed0*/  @P0 BRA `(.L_x_705) ;  /* 0x000008c000ac0947 */ /* 0x000fea0003800000 */
[----:B------:R-:W-:Y:S05]  /*15aee0*/  BMOV.32.CLEAR RZ, B0 ;  /* 0x0000000000ff7355 */ /* 0x000fea0000100000 */
[----:B------:R-:W-:Y:S01]  /*15aef0*/  BSSY.RECONVERGENT B0, `(.L_x_6779) ;  /* 0x0000009000007945 */ /* 0x000fe20003800200 */
[----:B------:R-:W-:-:S07]  /*15af00*/  IMAD.MOV.U32 R122, RZ, RZ, RZ ;  /* 0x000000ffff7a7224 */ /* 0x000fce00078e00ff */
.L_x_6780:
        /* <DEDUP_REMOVED lines=8> */
.L_x_6779:
        /* <DEDUP_REMOVED lines=11> */
.L_x_6784:
        /* <DEDUP_REMOVED lines=31> */
.L_x_6783:
[----:B------:R-:W-:Y:S01]  /*15b230*/  BSSY.RECONVERGENT B1, `(.L_x_6785) ;  /* 0x0000009000017945 */ /* 0x000fe20003800200 */
[----:B------:R-:W-:-:S07]  /*15b240*/  IMAD.MOV.U32 R122, RZ, RZ, RZ ;  /* 0x000000ffff7a7224 */ /* 0x000fce00078e00ff */
.L_x_6786:
        /* <DEDUP_REMOVED lines=8> */
.L_x_6785:
[----:B------:R-:W-:-:S04]  /*15b2d0*/  LOP3.LUT R121, R120, 0x1, RZ, 0xc0, !PT ;  /* 0x0000000178797812 */ /* 0x000fc800078ec0ff */
[----:B------:R-:W-:-:S13]  /*15b2e0*/  ISETP.NE.U32.AND P0, PT, R121, 0x1, PT ;  /* 0x000000017900780c */ /* 0x000fda0003f05070 */
[----:B------:R-:W-:Y:S05]  /*15b2f0*/  @!P0 BRA `(.L_x_6782) ;  /* 0x0000000400748947 */ /* 0x000fea0003800000 */
[----:B------:R-:W-:-:S13]  /*15b300*/  ISETP.NE.AND P0, PT, R120, RZ, PT ;  /* 0x000000ff7800720c */ /* 0x000fda0003f05270 */
[----:B------:R-:W-:Y:S05]  /*15b310*/  @!P0 BRA `(.L_x_6787) ;  /* 0x00000000008c8947 */ /* 0x000fea0003800000 */
[----:B------:R-:W-:Y:S02]  /*15b320*/  SHF.R.U32.HI R121, RZ, 0x1, R120 ;  /* 0x00000001ff797819 */ /* 0x000fe40000011678 */
[----:B------:R-:W-:Y:S02]  /*15b330*/  CS2R R124, SRZ ;  /* 0x00000000007c7805 */ /* 0x000fe4000001ff00 */
[----:B------:R-:W-:Y:S02]  /*15b340*/  IADD3 R120, PT, PT, R120, -0x2, RZ ;  /* 0xfffffffe78787810 */ /* 0x000fe40007ffe0ff */
[----:B------:R-:W-:-:S07]  /*15b350*/  VIMNMX.U32 R121, PT, PT, R121, 0x1, !PT ;  /* 0x0000000179797848 */ /* 0x000fce0007fe0000 */
.L_x_6788:
        /* <DEDUP_REMOVED lines=31> */
.L_x_6787:
        /* <DEDUP_REMOVED lines=56> */
.L_x_6782:
        /* <DEDUP_REMOVED lines=55> */
.L_x_6789:
[----:B------:R-:W-:Y:S05]  /*15bc40*/  BSYNC.RECONVERGENT B0 ;  /* 0x0000000000007941 */ /* 0x000fea0003800200 */
.L_x_6781:
[----:B------:R-:W-:Y:S05]  /*15bc50*/  BMOV.32.CLEAR RZ, B0 ;  /* 0x0000000000ff7355 */ /* 0x000fea0000100000 */
[----:B------:R-:W-:Y:S01]  /*15bc60*/  BSSY.RECONVERGENT B0, `(.L_x_6790) ;  /* 0x0000009000007945 */ /* 0x000fe20003800200 */
[----:B------:R-:W-:-:S07]  /*15bc70*/  IMAD.MOV.U32 R122, RZ, RZ, RZ ;  /* 0x000000ffff7a7224 */ /* 0x000fce00078e00ff */
.L_x_6791:
        /* <DEDUP_REMOVED lines=8> */
.L_x_6790:
[----:B------:R-:W-:Y:S05]  /*15bd00*/  BMOV.32.CLEAR RZ, B0 ;  /* 0x0000000000ff7355 */ /* 0x000fea0000100000 */
[----:B------:R-:W-:Y:S01]  /*15bd10*/  BSSY.RECONVERGENT B0, `(.L_x_6792) ;  /* 0x0000009000007945 */ /* 0x000fe20003800200 */
[----:B------:R-:W-:-:S07]  /*15bd20*/  IMAD.MOV.U32 R124, RZ, RZ, RZ ;  /* 0x000000ffff7c7224 */ /* 0x000fce00078e00ff */
.L_x_6793:
        /* <DEDUP_REMOVED lines=8> */
.L_x_6792:
        /* <DEDUP_REMOVED lines=11> */
.L_x_6818:
        /* <DEDUP_REMOVED lines=13> */
.L_x_6799:
[----:B------:R-:W-:-:S13]  /*15bf30*/  ISETP.NE.AND P0, PT, R120, 0x47, PT ;  /* 0x000000477800780c */ /* 0x000fda0003f05270 */
[----:B------:R-:W-:Y:S05]  /*15bf40*/  @!P0 BRA `(.L_x_6802) ;  /* 0x0000000000148947 */ /* 0x000fea0003800000 */
[----:B------:R-:W-:Y:S01]  /*15bf50*/  ISETP.NE.AND P0, PT, R120, 0x54, PT ;  /* 0x000000547800780c */ /* 0x000fe20003f05270 */
[----:B------:R-:W-:-:S12]  /*15bf60*/  IMAD.MOV.U32 R128, RZ, RZ, 0x3 ;  /* 0x00000003ff807424 */ /* 0x000fd800078e00ff */
[----:B------:R-:W-:Y:S05]  /*15bf70*/  @!P0 BRA `(.L_x_6800) ;  /* 0x00000000000c8947 */ /* 0x000fea0003800000 */
.L_x_6801:
[----:B------:R-:W-:Y:S01]  /*15bf80*/  IMAD.MOV.U32 R128, RZ, RZ, 0x4 ;  /* 0x00000004ff807424 */ /* 0x000fe200078e00ff */
[----:B------:R-:W-:Y:S06]  /*15bf90*/  BRA `(.L_x_6800) ;  /* 0x0000000000047947 */ /* 0x000fec0003800000 */
.L_x_6802:
[----:B------:R-:W-:-:S07]  /*15bfa0*/  IMAD.MOV.U32 R128, RZ, RZ, 0x2 ;  /* 0x00000002ff807424 */ /* 0x000fce00078e00ff */
.L_x_6800:
[----:B------:R-:W-:Y:S05]  /*15bfb0*/  BSYNC.RECONVERGENT B2 ;  /* 0x0000000000027941 */ /* 0x000fea0003800200 */
.L_x_6798:
[----:B------:R-:W2:Y:S01]  /*15bfc0*/  LDC R120, c[0x0][0x2f8] ;  /* 0x0000be00ff787b82 */ /* 0x000ea20000000800 */
[----:B------:R-:W-:-:S05]  /*15bfd0*/  IMAD.U32 R130, RZ, RZ, UR9 ;  /* 0x00000009ff827e24 */ /* 0x000fca000f8e00ff */
[----:B--2---:R-:W-:-:S04]  /*15bfe0*/  IADD3 R120, PT, PT, -R120, 0x27d8, R130 ;  /* 0x000027d878787810 */ /* 0x004fc80007ffe182 */
[----:B------:R-:W-:-:S05]  /*15bff0*/  IADD3 R120, PT, PT, R126, R120, RZ ;  /* 0x000000787e787210 */ /* 0x000fca0007ffe0ff */
[----:B------:R2:W-:Y:S04]  /*15c000*/  STL.U8 [R120], R128 ;  /* 0x0000008078007387 */ /* 0x0005e80000100000 */
        /* <DEDUP_REMOVED lines=11> */
.L_x_6804:
[----:B------:R-:W-:-:S13]  /*15c0c0*/  ISETP.NE.AND P0, PT, R128, 0x47, PT ;  /* 0x000000478000780c */ /* 0x000fda0003f05270 */
[----:B------:R-:W-:Y:S05]  /*15c0d0*/  @!P0 BRA `(.L_x_6807) ;  /* 0x0000000000148947 */ /* 0x000fea0003800000 */
[----:B------:R-:W-:Y:S01]  /*15c0e0*/  ISETP.NE.AND P0, PT, R128, 0x54, PT ;  /* 0x000000548000780c */ /* 0x000fe20003f05270 */
[----:B------:R-:W-:-:S12]  /*15c0f0*/  IMAD.MOV.U32 R129, RZ, RZ, 0x3 ;  /* 0x00000003ff817424 */ /* 0x000fd800078e00ff */
[----:B------:R-:W-:Y:S05]  /*15c100*/  @!P0 BRA `(.L_x_6805) ;  /* 0x00000000000c8947 */ /* 0x000fea0003800000 */
.L_x_6806:
[----:B------:R-:W-:Y:S01]  /*15c110*/  IMAD.MOV.U32 R129, RZ, RZ, 0x4 ;  /* 0x00000004ff817424 */ /* 0x000fe200078e00ff */
[----:B------:R-:W-:Y:S06]  /*15c120*/  BRA `(.L_x_6805) ;  /* 0x0000000000047947 */ /* 0x000fec0003800000 */
.L_x_6807:
[----:B------:R-:W-:-:S07]  /*15c130*/  IMAD.MOV.U32 R129, RZ, RZ, 0x2 ;  /* 0x00000002ff817424 */ /* 0x000fce00078e00ff */
.L_x_6805:
[----:B------:R-:W-:Y:S05]  /*15c140*/  BSYNC.RECONVERGENT B2 ;  /* 0x0000000000027941 */ /* 0x000fea0003800200 */
.L_x_6803:
        /* <DEDUP_REMOVED lines=12> */
.L_x_6809:
[----:B------:R-:W-:-:S13]  /*15c210*/  ISETP.NE.AND P0, PT, R128, 0x47, PT ;  /* 0x000000478000780c */ /* 0x000fda0003f05270 */
[----:B------:R-:W-:Y:S05]  /*15c220*/  @!P0 BRA `(.L_x_6812) ;  /* 0x0000000000148947 */ /* 0x000fea0003800000 */
[----:B------:R-:W-:Y:S01]  /*15c230*/  ISETP.NE.AND P0, PT, R128, 0x54, PT ;  /* 0x000000548000780c */ /* 0x000fe20003f05270 */
[----:B------:R-:W-:-:S12]  /*15c240*/  IMAD.MOV.U32 R129, RZ, RZ, 0x3 ;  /* 0x00000003ff817424 */ /* 0x000fd800078e00ff */
[----:B------:R-:W-:Y:S05]  /*15c250*/  @!P0 BRA `(.L_x_6810) ;  /* 0x00000000000c8947 */ /* 0x000fea0003800000 */
.L_x_6811:
[----:B------:R-:W-:Y:S01]  /*15c260*/  IMAD.MOV.U32 R129, RZ, RZ, 0x4 ;  /* 0x00000004ff817424 */ /* 0x000fe200078e00ff */
[----:B------:R-:W-:Y:S06]  /*15c270*/  BRA `(.L_x_6810) ;  /* 0x0000000000047947 */ /* 0x000fec0003800000 */
.L_x_6812:
[----:B------:R-:W-:-:S07]  /*15c280*/  IMAD.MOV.U32 R129, RZ, RZ, 0x2 ;  /* 0x00000002ff817424 */ /* 0x000fce00078e00ff */
.L_x_6810:
[----:B------:R-:W-:Y:S05]  /*15c290*/  BSYNC.RECONVERGENT B2 ;  /* 0x0000000000027941 */ /* 0x000fea0003800200 */
.L_x_6808:
        /* <DEDUP_REMOVED lines=12> */
.L_x_6814:
[----:B------:R-:W-:-:S13]  /*15c360*/  ISETP.NE.AND P0, PT, R124, 0x47, PT ;  /* 0x000000477c00780c */ /* 0x000fda0003f05270 */
[----:B------:R-:W-:Y:S05]  /*15c370*/  @!P0 BRA `(.L_x_6817) ;  /* 0x0000000000148947 */ /* 0x000fea0003800000 */
[----:B------:R-:W-:Y:S01]  /*15c380*/  ISETP.NE.AND P0, PT, R124, 0x54, PT ;  /* 0x000000547c00780c */ /* 0x000fe20003f05270 */
[----:B------:R-:W-:-:S12]  /*15c390*/  IMAD.MOV.U32 R125, RZ, RZ, 0x3 ;  /* 0x00000003ff7d7424 */ /* 0x000fd800078e00ff */
[----:B------:R-:W-:Y:S05]  /*15c3a0*/  @!P0 BRA `(.L_x_6815) ;  /* 0x00000000000c8947 */ /* 0x000fea0003800000 */
.L_x_6816:
[----:B------:R-:W-:Y:S01]  /*15c3b0*/  IMAD.MOV.U32 R125, RZ, RZ, 0x4 ;  /* 0x00000004ff7d7424 */ /* 0x000fe200078e00ff */
[----:B------:R-:W-:Y:S06]  /*15c3c0*/  BRA `(.L_x_6815) ;  /* 0x0000000000047947 */ /* 0x000fec0003800000 */
.L_x_6817:
[----:B------:R-:W-:-:S07]  /*15c3d0*/  IMAD.MOV.U32 R125, RZ, RZ, 0x2 ;  /* 0x00000002ff7d7424 */ /* 0x000fce00078e00ff */
.L_x_6815:
[----:B------:R-:W-:Y:S05]  /*15c3e0*/  BSYNC.RECONVERGENT B2 ;  /* 0x0000000000027941 */ /* 0x000fea0003800200 */
.L_x_6813:
[----:B------:R2:W-:Y:S02]  /*15c3f0*/  STL.U8 [R120+0x3], R125 ;  /* 0x0000037d78007387 */ /* 0x0005e40000100000 */
[C---:B--2---:R-:W-:Y:S02]  /*15c400*/  VIADD R120, R126.reuse, 0x3 ;  /* 0x000000037e787836 */ /* 0x044fe40000000000 */
[----:B------:R-:W-:-:S03]  /*15c410*/  VIADD R126, R126, 0x4 ;  /* 0x000000047e7e7836 */ /* 0x000fc60000000000 */
[----:B------:R-:W-:-:S13]  /*15c420*/  ISETP.NE.AND P0, PT, R120, R121, PT ;  /* 0x000000797800720c */ /* 0x000fda0003f05270 */
[----:B------:R-:W-:Y:S05]  /*15c430*/  @P0 BRA `(.L_x_6818) ;  /* 0xfffffff800880947 */ /* 0x000fea000383ffff */
.L_x_6797:
[----:B------:R-:W-:Y:S05]  /*15c440*/  BSYNC.RECONVERGENT B0 ;  /* 0x0000000000007941 */ /* 0x000fea0003800200 */
.L_x_6796:
        /* <DEDUP_REMOVED lines=16> */
.L_x_6820:
[----:B------:R-:W-:-:S13]  /*15c550*/  ISETP.NE.AND P0, PT, R125, 0x47, PT ;  /* 0x000000477d00780c */ /* 0x000fda0003f05270 */
[----:B------:R-:W-:Y:S05]  /*15c560*/  @!P0 BRA `(.L_x_6823) ;  /* 0x0000000000148947 */ /* 0x000fea0003800000 */
[----:B------:R-:W-:Y:S01]  /*15c570*/  ISETP.NE.AND P0, PT, R125, 0x54, PT ;  /* 0x000000547d00780c */ /* 0x000fe20003f05270 */
[----:B------:R-:W-:-:S12]  /*15c580*/  IMAD.MOV.U32 R124, RZ, RZ, 0x3 ;  /* 0x00000003ff7c7424 */ /* 0x000fd800078e00ff */
[----:B------:R-:W-:Y:S05]  /*15c590*/  @!P0 BRA `(.L_x_6821) ;  /* 0x00000000000c8947 */ /* 0x000fea0003800000 */
.L_x_6822:
[----:B------:R-:W-:Y:S01]  /*15c5a0*/  IMAD.MOV.U32 R124, RZ, RZ, 0x4 ;  /* 0x00000004ff7c7424 */ /* 0x000fe200078e00ff */
[----:B------:R-:W-:Y:S06]  /*15c5b0*/  BRA `(.L_x_6821) ;  /* 0x0000000000047947 */ /* 0x000fec0003800000 */
.L_x_6823:
[----:B------:R-:W-:-:S07]  /*15c5c0*/  IMAD.MOV.U32 R124, RZ, RZ, 0x2 ;  /* 0x00000002ff7c7424 */ /* 0x000fce00078e00ff */
.L_x_6821:
[----:B------:R-:W-:Y:S05]  /*15c5d0*/  BSYNC.RECONVERGENT B0 ;  /* 0x0000000000007941 */ /* 0x000fea0003800200 */
.L_x_6819:
        /* <DEDUP_REMOVED lines=17> */
[----:B------:R-:W-:Y:S01]  /*15c6f0*/  MOV R124, 0x1 ;  /* 0x00000001007c7802 */ /* 0x000fe20000000f00 */
[----:B------:R-:W-:Y:S06]  /*15c700*/  BRA `(.L_x_6826) ;  /* 0x0000000000207947 */ /* 0x000fec0003800000 */
.L_x_6825:
[----:B------:R-:W-:-:S13]  /*15c710*/  ISETP.NE.AND P0, PT, R128, 0x47, PT ;  /* 0x000000478000780c */ /* 0x000fda0003f05270 */
[----:B------:R-:W-:Y:S05]  /*15c720*/  @!P0 BRA `(.L_x_6828) ;  /* 0x0000000000148947 */ /* 0x000fea0003800000 */
[----:B------:R-:W-:Y:S01]  /*15c730*/  ISETP.NE.AND P0, PT, R128, 0x54, PT ;  /* 0x000000548000780c */ /* 0x000fe20003f05270 */
[----:B--2---:R-:W-:-:S12]  /*15c740*/  IMAD.MOV.U32 R124, RZ, RZ, 0x3 ;  /* 0x00000003ff7c7424 */ /* 0x004fd800078e00ff */
[----:B------:R-:W-:Y:S05]  /*15c750*/  @!P0 BRA `(.L_x_6826) ;  /* 0x00000000000c8947 */ /* 0x000fea0003800000 */
.L_x_6827:
[----:B------:R-:W-:Y:S01]  /*15c760*/  IMAD.MOV.U32 R124, RZ, RZ, 0x4 ;  /* 0x00000004ff7c7424 */ /* 0x000fe200078e00ff */
[----:B------:R-:W-:Y:S06]  /*15c770*/  BRA `(.L_x_6826) ;  /* 0x0000000000047947 */ /* 0x000fec0003800000 */
.L_x_6828:
[----:B--2---:R-:W-:-:S07]  /*15c780*/  IMAD.MOV.U32 R124, RZ, RZ, 0x2 ;  /* 0x00000002ff7c7424 */ /* 0x004fce00078e00ff */
.L_x_6826:
[----:B------:R-:W-:Y:S05]  /*15c790*/  BSYNC.RECONVERGENT B0 ;  /* 0x0000000000007941 */ /* 0x000fea0003800200 */
.L_x_6824:
        /* <DEDUP_REMOVED lines=16> */
.L_x_6830:
[----:B------:R-:W-:-:S13]  /*15c8a0*/  ISETP.NE.AND P0, PT, R121, 0x47, PT ;  /* 0x000000477900780c */ /* 0x000fda0003f05270 */
[----:B------:R-:W-:Y:S05]  /*15c8b0*/  @!P0 BRA `(.L_x_6833) ;  /* 0x0000000000148947 */ /* 0x000fea0003800000 */
[----:B------:R-:W-:Y:S01]  /*15c8c0*/  ISETP.NE.AND P0, PT, R121, 0x54, PT ;  /* 0x000000547900780c */ /* 0x000fe20003f05270 */
[----:B------:R-:W-:-:S12]  /*15c8d0*/  IMAD.MOV.U32 R120, RZ, RZ, 0x3 ;  /* 0x00000003ff787424 */ /* 0x000fd800078e00ff */
[----:B------:R-:W-:Y:S05]  /*15c8e0*/  @!P0 BRA `(.L_x_6831) ;  /* 0x00000000000c8947 */ /* 0x000fea0003800000 */
.L_x_6832:
[----:B------:R-:W-:Y:S01]  /*15c8f0*/  IMAD.MOV.U32 R120, RZ, RZ, 0x4 ;  /* 0x00000004ff787424 */ /* 0x000fe200078e00ff */
[----:B------:R-:W-:Y:S06]  /*15c900*/  BRA `(.L_x_6831) ;  /* 0x0000000000047947 */ /* 0x000fec0003800000 */
.L_x_6833:
[----:B------:R-:W-:-:S07]  /*15c910*/  IMAD.MOV.U32 R120, RZ, RZ, 0x2 ;  /* 0x00000002ff787424 */ /* 0x000fce00078e00ff */
.L_x_6831:
[----:B------:R-:W-:Y:S05]  /*15c920*/  BSYNC.RECONVERGENT B0 ;  /* 0x0000000000007941 */ /* 0x000fea0003800200 */
.L_x_6829:
[----:B------:R4:W-:Y:S02]  /*15c930*/  STL.U8 [R125+0x2], R120 ;  /* 0x000002787d007387 */ /* 0x0009e40000100000 */
.L_x_6795:
[----:B------:R-:W-:Y:S05]  /*15c940*/  BSYNC.RECONVERGENT B1 ;  /* 0x0000000000017941 */ /* 0x000fea0003800200 */
.L_x_6794:
        /* <DEDUP_REMOVED lines=11> */
.L_x_6858:
        /* <DEDUP_REMOVED lines=14> */
.L_x_6839:
[----:B------:R-:W-:-:S13]  /*15cae0*/  ISETP.NE.AND P2, PT, R125, 0x47, PT ;  /* 0x000000477d00780c */ /* 0x000fda0003f45270 */
[----:B------:R-:W-:Y:S05]  /*15caf0*/  @!P2 BRA `(.L_x_6842) ;  /* 0x000000000014a947 */ /* 0x000fea0003800000 */
[----:B------:R-:W-:Y:S01]  /*15cb00*/  ISETP.NE.AND P2, PT, R125, 0x54, PT ;  /* 0x000000547d00780c */ /* 0x000fe20003f45270 */
[----:B------:R-:W-:-:S12]  /*15cb10*/  IMAD.MOV.U32 R124, RZ, RZ, 0x3 ;  /* 0x00000003ff7c7424 */ /* 0x000fd800078e00ff */
[----:B------:R-:W-:Y:S05]  /*15cb20*/  @!P2 BRA `(.L_x_6840) ;  /* 0x00000000000ca947 */ /* 0x000fea0003800000 */
.L_x_6841:
[----:B------:R-:W-:Y:S01]  /*15cb30*/  IMAD.MOV.U32 R124, RZ, RZ, 0x4 ;  /* 0x00000004ff7c7424 */ /* 0x000fe200078e00ff */
[----:B------:R-:W-:Y:S06]  /*15cb40*/  BRA `(.L_x_6840) ;  /* 0x0000000000047947 */ /* 0x000fec0003800000 */
.L_x_6842:
[----:B------:R-:W-:-:S07]  /*15cb50*/  IMAD.MOV.U32 R124, RZ, RZ, 0x2 ;  /* 0x00000002ff7c7424 */ /* 0x000fce00078e00ff */
.L_x_6840:
[----:B------:R-:W-:Y:S05]  /*15cb60*/  BSYNC.RECONVERGENT B2 ;  /* 0x0000000000027941 */ /* 0x000fea0003800200 */
.L_x_6838:
        /* <DEDUP_REMOVED lines=20> */
.L_x_6844:
[----:B------:R-:W-:-:S13]  /*15ccb0*/  ISETP.NE.AND P2, PT, R124, 0x47, PT ;  /* 0x000000477c00780c */ /* 0x000fda0003f45270 */
[----:B------:R-:W-:Y:S05]  /*15ccc0*/  @!P2 BRA `(.L_x_6847) ;  /* 0x000000000014a947 */ /* 0x000fea0003800000 */
[----:B------:R-:W-:Y:S01]  /*15ccd0*/  ISETP.NE.AND P2, PT, R124, 0x54, PT ;  /* 0x000000547c00780c */ /* 0x000fe20003f45270 */
[----:B------:R-:W-:-:S12]  /*15cce0*/  HFMA2 R125, -RZ, RZ, 0, 1.78813934326171875e-07 ;  /* 0x00000003ff7d7431 */ /* 0x000fd800000001ff */
[----:B------:R-:W-:Y:S05]  /*15ccf0*/  @!P2 BRA `(.L_x_6845) ;  /* 0x00000000000ca947 */ /* 0x000fea0003800000 */
.L_x_6846:
[----:B------:R-:W-:Y:S01]  /*15cd00*/  IMAD.MOV.U32 R125, RZ, RZ, 0x4 ;  /* 0x00000004ff7d7424 */ /* 0x000fe200078e00ff */
[----:B------:R-:W-:Y:S06]  /*15cd10*/  BRA `(.L_x_6845) ;  /* 0x0000000000047947 */ /* 0x000fec0003800000 */
.L_x_6847:
[----:B------:R-:W-:-:S07]  /*15cd20*/  IMAD.MOV.U32 R125, RZ, RZ, 0x2 ;  /* 0x00000002ff7d7424 */ /* 0x000fce00078e00ff */
.L_x_6845:
[----:B------:R-:W-:Y:S05]  /*15cd30*/  BSYNC.RECONVERGENT B2 ;  /* 0x0000000000027941 */ /* 0x000fea0003800200 */
.L_x_6843:
        /* <DEDUP_REMOVED lines=15> */
.L_x_6849:
[----:B------:R-:W-:-:S13]  /*15ce30*/  ISETP.NE.AND P2, PT, R124, 0x47, PT ;  /* 0x000000477c00780c */ /* 0x000fda0003f45270 */
[----:B------:R-:W-:Y:S05]  /*15ce40*/  @!P2 BRA `(.L_x_6852) ;  /* 0x000000000014a947 */ /* 0x000fea0003800000 */
[----:B------:R-:W-:Y:S01]  /*15ce50*/  ISETP.NE.AND P2, PT, R124, 0x54, PT ;  /* 0x000000547c00780c */ /* 0x000fe20003f45270 */
[----:B------:R-:W-:-:S12]  /*15ce60*/  IMAD.MOV.U32 R125, RZ, RZ, 0x3 ;  /* 0x00000003ff7d7424 */ /* 0x000fd800078e00ff */
[----:B------:R-:W-:Y:S05]  /*15ce70*/  @!P2 BRA `(.L_x_6850) ;  /* 0x00000000000ca947 */ /* 0x000fea0003800000 */
.L_x_6851:
[----:B------:R-:W-:Y:S01]  /*15ce80*/  IMAD.MOV.U32 R125, RZ, RZ, 0x4 ;  /* 0x00000004ff7d7424 */ /* 0x000fe200078e00ff */
[----:B------:R-:W-:Y:S06]  /*15ce90*/  BRA `(.L_x_6850) ;  /* 0x0000000000047947 */ /* 0x000fec0003800000 */
.L_x_6852:
[----:B------:R-:W-:-:S07]  /*15cea0*/  IMAD.MOV.U32 R125, RZ, RZ, 0x2 ;  /* 0x00000002ff7d7424 */ /* 0x000fce00078e00ff */
.L_x_6850:
[----:B------:R-:W-:Y:S05]  /*15ceb0*/  BSYNC.RECONVERGENT B2 ;  /* 0x0000000000027941 */ /* 0x000fea0003800200 */
.L_x_6848:
        /* <DEDUP_REMOVED lines=16> */
.L_x_6854:
[----:B------:R-:W-:-:S13]  /*15cfc0*/  ISETP.NE.AND P2, PT, R125, 0x47, PT ;  /* 0x000000477d00780c */ /* 0x000fda0003f45270 */
[----:B------:R-:W-:Y:S05]  /*15cfd0*/  @!P2 BRA `(.L_x_6857) ;  /* 0x000000000014a947 */ /* 0x000fea0003800000 */
[----:B------:R-:W-:Y:S01]  /*15cfe0*/  ISETP.NE.AND P2, PT, R125, 0x54, PT ;  /* 0x000000547d00780c */ /* 0x000fe20003f45270 */
[----:B------:R-:W-:-:S12]  /*15cff0*/  IMAD.MOV.U32 R124, RZ, RZ, 0x3 ;  /* 0x00000003ff7c7424 */ /* 0x000fd800078e00ff */
[----:B------:R-:W-:Y:S05]  /*15d000*/  @!P2 BRA `(.L_x_6855) ;  /* 0x00000000000ca947 */ /* 0x000fea0003800000 */
.L_x_6856:
[----:B------:R-:W-:Y:S01]  /*15d010*/  IMAD.MOV.U32 R124, RZ, RZ, 0x4 ;  /* 0x00000004ff7c7424 */ /* 0x000fe200078e00ff */
[----:B------:R-:W-:Y:S06]  /*15d020*/  BRA `(.L_x_6855) ;  /* 0x0000000000047947 */ /* 0x000fec0003800000 */
.L_x_6857:
[----:B------:R-:W-:-:S07]  /*15d030*/  IMAD.MOV.U32 R124, RZ, RZ, 0x2 ;  /* 0x00000002ff7c7424 */ /* 0x000fce00078e00ff */
.L_x_6855:
[----:B------:R-:W-:Y:S05]  /*15d040*/  BSYNC.RECONVERGENT B2 ;  /* 0x0000000000027941 */ /* 0x000fea0003800200 */
.L_x_6853:
[----:B------:R2:W-:Y:S01]  /*15d050*/  STL.U8 [R127+0x3], R124 ;  /* 0x0000037c7f007387 */ /* 0x0005e20000100000 */
[----:B------:R-:W-:Y:S01]  /*15d060*/  ISETP.NE.AND P2, PT, R128, R120, PT ;  /* 0x000000788000720c */ /* 0x000fe20003f45270 */
[----:B------:R-:W-:-:S12]  /*15d070*/  VIADD R121, R121, 0x4 ;  /* 0x0000000479797836 */ /* 0x000fd80000000000 */
[----:B--2---:R-:W-:Y:S05]  /*15d080*/  @P2 BRA `(.L_x_6858) ;  /* 0xfffffff8005c2947 */ /* 0x004fea000383ffff */
.L_x_6837:
[----:B------:R-:W-:Y:S05]  /*15d090*/  BSYNC.RECONVERGENT B0 ;  /* 0x0000000000007941 */ /* 0x000fea0003800200 */
.L_x_6836:
        /* <DEDUP_REMOVED lines=17> */
.L_x_6860:
[----:B------:R-:W-:-:S13]  /*15d1b0*/  ISETP.NE.AND P2, PT, R125, 0x47, PT ;  /* 0x000000477d00780c */ /* 0x000fda0003f45270 */
[----:B------:R-:W-:Y:S05]  /*15d1c0*/  @!P2 BRA `(.L_x_6863) ;  /* 0x000000000014a947 */ /* 0x000fea0003800000 */
[----:B------:R-:W-:Y:S01]  /*15d1d0*/  ISETP.NE.AND P2, PT, R125, 0x54, PT ;  /* 0x000000547d00780c */ /* 0x000fe20003f45270 */
[----:B------:R-:W-:-:S12]  /*15d1e0*/  IMAD.MOV.U32 R124, RZ, RZ, 0x3 ;  /* 0x00000003ff7c7424 */ /* 0x000fd800078e00ff */
[----:B------:R-:W-:Y:S05]  /*15d1f0*/  @!P2 BRA `(.L_x_6861) ;  /* 0x00000000000ca947 */ /* 0x000fea0003800000 */
.L_x_6862:
[----:B------:R-:W-:Y:S01]  /*15d200*/  IMAD.MOV.U32 R124, RZ, RZ, 0x4 ;  /* 0x00000004ff7c7424 */ /* 0x000fe200078e00ff */
[----:B------:R-:W-:Y:S06]  /*15d210*/  BRA `(.L_x_6861) ;  /* 0x0000000000047947 */ /* 0x000fec0003800000 */
.L_x_6863:
[----:B------:R-:W-:-:S07]  /*15d220*/  MOV R124, 0x2 ;  /* 0x00000002007c7802 */ /* 0x000fce0000000f00 */
.L_x_6861:
[----:B------:R-:W-:Y:S05]  /*15d230*/  BSYNC.RECONVERGENT B0 ;  /* 0x0000000000007941 */ /* 0x000fea0003800200 */
.L_x_6859:
        /* <DEDUP_REMOVED lines=23> */
.L_x_6865:
[----:B------:R-:W-:-:S13]  /*15d3b0*/  ISETP.NE.AND P2, PT, R125, 0x47, PT ;  /* 0x000000477d00780c */ /* 0x000fda0003f45270 */
[----:B------:R-:W-:Y:S05]  /*15d3c0*/  @!P2 BRA `(.L_x_6868) ;  /* 0x000000000014a947 */ /* 0x000fea0003800000 */
[----:B------:R-:W-:Y:S01]  /*15d3d0*/  ISETP.NE.AND P2, PT, R125, 0x54, PT ;  /* 0x000000547d00780c */ /* 0x000fe20003f45270 */
[----:B------:R-:W-:-:S12]  /*15d3e0*/  IMAD.MOV.U32 R124, RZ, RZ, 0x3 ;  /* 0x00000003ff7c7424 */ /* 0x000fd800078e00ff */
[----:B------:R-:W-:Y:S05]  /*15d3f0*/  @!P2 BRA `(.L_x_6866) ;  /* 0x00000000000ca947 */ /* 0x000fea0003800000 */
.L_x_6867:
[----:B------:R-:W-:Y:S01]  /*15d400*/  IMAD.MOV.U32 R124, RZ, RZ, 0x4 ;  /* 0x00000004ff7c7424 */ /* 0x000fe200078e00ff */
[----:B------:R-:W-:Y:S06]  /*15d410*/  BRA `(.L_x_6866) ;  /* 0x0000000000047947 */ /* 0x000fec0003800000 */
.L_x_6868:
[----:B------:R-:W-:-:S07]  /*15d420*/  IMAD.MOV.U32 R124, RZ, RZ, 0x2 ;  /* 0x00000002ff7c7424 */ /* 0x000fce00078e00ff */
.L_x_6866:
[----:B------:R-:W-:Y:S05]  /*15d430*/  BSYNC.RECONVERGENT B0 ;  /* 0x0000000000007941 */ /* 0x000fea0003800200 */
.L_x_6864:
        /* <DEDUP_REMOVED lines=18> */
.L_x_6870:
[----:B------:R-:W-:-:S13]  /*15d560*/  ISETP.NE.AND P2, PT, R124, 0x47, PT ;  /* 0x000000477c00780c */ /* 0x000fda0003f45270 */
[----:B------:R-:W-:Y:S05]  /*15d570*/  @!P2 BRA `(.L_x_6873) ;  /* 0x000000000014a947 */ /* 0x000fea0003800000 */
[----:B------:R-:W-:Y:S01]  /*15d580*/  ISETP.NE.AND P2, PT, R124, 0x54, PT ;  /* 0x000000547c00780c */ /* 0x000fe20003f45270 */
[----:B------:R-:W-:-:S12]  /*15d590*/  IMAD.MOV.U32 R121, RZ, RZ, 0x3 ;  /* 0x00000003ff797424 */ /* 0x000fd800078e00ff */
[----:B------:R-:W-:Y:S05]  /*15d5a0*/  @!P2 BRA `(.L_x_6871) ;  /* 0x00000000000ca947 */ /* 0x000fea0003800000 */
.L_x_6872:
[----:B------:R-:W-:Y:S01]  /*15d5b0*/  IMAD.MOV.U32 R121, RZ, RZ, 0x4 ;  /* 0x00000004ff797424 */ /* 0x000fe200078e00ff */
[----:B------:R-:W-:Y:S06]  /*15d5c0*/  BRA `(.L_x_6871) ;  /* 0x0000000000047947 */ /* 0x000fec0003800000 */
.L_x_6873:
[----:B------:R-:W-:-:S07]  /*15d5d0*/  IMAD.MOV.U32 R121, RZ, RZ, 0x2 ;  /* 0x00000002ff797424 */ /* 0x000fce00078e00ff */
.L_x_6871:
[----:B------:R-:W-:Y:S05]  /*15d5e0*/  BSYNC.RECONVERGENT B0 ;  /* 0x0000000000007941 */ /* 0x000fea0003800200 */
.L_x_6869:
[----:B------:R2:W-:Y:S02]  /*15d5f0*/  STL.U8 [R120+0x2], R121 ;  /* 0x0000027978007387 */ /* 0x0005e40000100000 */
.L_x_6835:
[----:B------:R-:W-:Y:S05]  /*15d600*/  BSYNC.RECONVERGENT B1 ;  /* 0x0000000000017941 */ /* 0x000fea0003800200 */
.L_x_6834:
        /* <DEDUP_REMOVED lines=20> */
.L_x_6882:
[----:B------:R-:W-:Y:S04]  /*15d750*/  BSSY.RECONVERGENT B1, `(.L_x_6877) ;  /* 0x0000097000017945 */ /* 0x000fe80003800200 */
[----:B--2--5:R-:W-:Y:S05]  /*15d760*/  @!P0 BRA `(.L_x_6878) ;  /* 0x0000000800548947 */ /* 0x024fea0003800000 */
[----:B------:R-:W2:Y:S01]  /*15d770*/  LDC R125, c[0x0][0x2f8] ;  /* 0x0000be00ff7d7b82 */ /* 0x000ea20000000800 */
[----:B------:R-:W-:-:S05]  /*15d780*/  IMAD.U32 R126, RZ, RZ, UR9 ;  /* 0x00000009ff7e7e24 */ /* 0x000fca000f8e00ff */
[----:B--2---:R-:W-:-:S04]  /*15d790*/  IADD3 R125, PT, PT, -R125, 0x27d8, R126 ;  /* 0x000027d87d7d7810 */ /* 0x004fc80007ffe17e */
[----:B------:R-:W-:-:S06]  /*15d7a0*/  IADD3 R125, PT, PT, R124, R125, RZ ;  /* 0x0000007d7c7d7210 */ /* 0x000fcc0007ffe0ff */
        /* <DEDUP_REMOVED lines=10> */
.L_x_6881:
        /* <DEDUP_REMOVED lines=30> */
[----:B------:R-:W-:Y:S01]  /*15da30*/  @P2 IMAD.MOV.U32 R130, RZ, RZ, 0x0 ;  /* 0x00000000ff822424 */ /* 0x000fe200078e00ff */
[----:B------:R-:W-:-:S05]  /*15da40*/  @P2 MOV R131, 0x7ff00000 ;  /* 0x7ff0000000832802 */ /* 0x000fca0000000f00 */
        /* <DEDUP_REMOVED lines=29> */
[C---:B------:R-:W-:Y:S01]  /*15dc20*/  IMAD R172, R173.reuse, 0x8, R176 ;  /* 0x00000008adac7824 */ /* 0x040fe200078e02b0 */
[----:B------:R-:W-:-:S03]  /*15dc30*/  LEA R173, R173, R174, 0x3 ;  /* 0x000000aeadad7211 */ /* 0x000fc600078e18ff */
        /* <DEDUP_REMOVED lines=11> */
.L_x_6880:
[----:B------:R-:W-:Y:S05]  /*15dcf0*/  BSYNC.RECONVERGENT B2 ;  /* 0x0000000000027941 */ /* 0x000fea0003800200 */
.L_x_6879:
        /* <DEDUP_REMOVED lines=60> */
.L_x_6878:
[----:B------:R-:W-:Y:S05]  /*15e0c0*/  BSYNC.RECONVERGENT B1 ;  /* 0x0000000000017941 */ /* 0x000fea0003800200 */
.L_x_6877:
[C---:B------:R-:W-:Y:S01]  /*15e0d0*/  ISETP.NE.AND P1, PT, R124.reuse, R123, PT ;  /* 0x0000007b7c00720c */ /* 0x040fe20003f25270 */
[----:B------:R-:W-:-:S12]  /*15e0e0*/  VIADD R124, R124, 0x1 ;  /* 0x000000017c7c7836 */ /* 0x000fd80000000000 */
[----:B------:R-:W-:Y:S05]  /*15e0f0*/  @P1 BRA `(.L_x_6882) ;  /* 0xfffffff400941947 */ /* 0x000fea000383ffff */
[----:B------:R-:W-:Y:S05]  /*15e100*/  BSYNC.RECONVERGENT B0 ;  /* 0x0000000000007941 */ /* 0x000fea0003800200 */
.L_x_6876:
[----:B------:R-:W-:-:S07]  /*15e110*/  IMAD.MOV.U32 R179, RZ, RZ, 0x1 ;  /* 0x00000001ffb37424 */ /* 0x000fce00078e00ff */
.L_x_6946:
[----:B------:R-:W-:Y:S04]  /*15e120*/  BSSY.RECONVERGENT B4, `(.L_x_6883) ;  /* 0x000042b000047945 */ /* 0x000fe80003800200 */
[----:B0-2---:R-:W-:Y:S05]  /*15e130*/  @!P0 BRA `(.L_x_6884) ;  /* 0x0000004000a48947 */ /* 0x005fea0003800000 */
[----:B------:R-:W4:Y:S01]  /*15e140*/  LDC R120, c[0x0][0x2f8] ;  /* 0x0000be00ff787b82 */ /* 0x000f220000000800 */
[----:B------:R-:W-:Y:S02]  /*15e150*/  IMAD.U32 R121, RZ, RZ, UR9 ;  /* 0x00000009ff797e24 */ /* 0x000fe4000f8e00ff */
[----:B------:R-:W-:Y:S02]  /*15e160*/  HFMA2 R130, -RZ, RZ, 0, 5.9604644775390625e-08 ;  /* 0x00000001ff827431 */ /* 0x000fe400000001ff */
[----:B------:R-:W-:-:S04]  /*15e170*/  VIADD R178, R179, 0xffffffff ;  /* 0xffffffffb3b27836 */ /* 0x000fc80000000000 */
[CC--:B------:R-:W-:Y:S02]  /*15e180*/  IMAD R172, R178.reuse, R122.reuse, -R122 ;  /* 0x0000007ab2ac7224 */ /* 0x0c0fe400078e0a7a */
[----:B------:R-:W-:Y:S02]  /*15e190*/  IMAD R129, R178, R122, -0x1 ;  /* 0xffffffffb2817424 */ /* 0x000fe400078e027a */
[----:B------:R-:W-:Y:S01]  /*15e1a0*/  VIADD R172, R172, 0xfffffffe ;  /* 0xfffffffeacac7836 */ /* 0x000fe20000000000 */
[----:B----4-:R-:W-:-:S05]  /*15e1b0*/  IADD3 R120, PT, PT, -R120, 0x27d8, R121 ;  /* 0x000027d878787810 */ /* 0x010fca0007ffe179 */
[----:B------:R-:W-:-:S07]  /*15e1c0*/  IMAD.IADD R131, R179, 0x1, R120 ;  /* 0x00000001b3837824 */ /* 0x000fce00078e0278 */
.L_x_6945:
[----:B--2---:R-:W4:Y:S01]  /*15e1d0*/  LDC R120, c[0x0][0x2f8] ;  /* 0x0000be00ff787b82 */ /* 0x004f220000000800 */
[----:B0-----:R-:W-:Y:S01]  /*15e1e0*/  IMAD.IADD R124, R129, 0x1, R130 ;  /* 0x00000001817c7824 */ /* 0x001fe200078e0282 */
        /* <DEDUP_REMOVED lines=118> */
.L_x_6893:
[----:B------:R-:W-:Y:S05]  /*15e950*/  BSYNC.RECONVERGENT B2 ;  /* 0x0000000000027941 */ /* 0x000fea0003800200 */
.L_x_6892:
        /* <DEDUP_REMOVED lines=32> */
.L_x_6896:
[----:B------:R-:W-:Y:S05]  /*15eb60*/  BSYNC.RECONVERGENT B2 ;  /* 0x0000000000027941 */ /* 0x000fea0003800200 */
.L_x_6895:
        /* <DEDUP_REMOVED lines=12> */
.L_x_6891:
        /* <DEDUP_REMOVED lines=40> */
.L_x_6898:
[----:B------:R-:W-:Y:S05]  /*15eeb0*/  BSYNC.RECONVERGENT B2 ;  /* 0x0000000000027941 */ /* 0x000fea0003800200 */
.L_x_6897:
        /* <DEDUP_REMOVED lines=34> */
.L_x_6900:
[----:B------:R-:W-:Y:S05]  /*15f0e0*/  BSYNC.RECONVERGENT B2 ;  /* 0x0000000000027941 */ /* 0x000fea0003800200 */
.L_x_6899:
        /* <DEDUP_REMOVED lines=12> */
.L_x_6890:
        /* <DEDUP_REMOVED lines=49> */
.L_x_6902:
[----:B------:R-:W-:Y:S05]  /*15f4c0*/  BSYNC.RECONVERGENT B2 ;  /* 0x0000000000027941 */ /* 0x000fea0003800200 */
.L_x_6901:
        /* <DEDUP_REMOVED lines=34> */
.L_x_6904:
[----:B------:R-:W-:Y:S05]  /*15f6f0*/  BSYNC.RECONVERGENT B2 ;  /* 0x0000000000027941 */ /* 0x000fea0003800200 */
.L_x_6903:
        /* <DEDUP_REMOVED lines=11> */
.L_x_6894:
[----:B------:R-:W-:Y:S05]  /*15f7b0*/  BSYNC.RECONVERGENT B0 ;  /* 0x0000000000007941 */ /* 0x000fea0003800200 */
.L_x_6889:
        /* <DEDUP_REMOVED lines=32> */
.L_x_6906:
[----:B------:R-:W-:Y:S05]  /*15f9c0*/  BSYNC.RECONVERGENT B0 ;  /* 0x0000000000007941 */ /* 0x000fea0003800200 */
.L_x_6905:
        /* <DEDUP_REMOVED lines=8> */
.L_x_6888:
[----:B------:R-:W-:Y:S05]  /*15fa50*/  BSYNC.RECONVERGENT B1 ;  /* 0x0000000000017941 */ /* 0x000fea0003800200 */
.L_x_6887:
        /* <DEDUP_REMOVED lines=43> */
.L_x_6908:
[----:B------:R-:W-:Y:S05]  /*15fd10*/  BSYNC.RECONVERGENT B0 ;  /* 0x0000000000007941 */ /* 0x000fea0003800200 */
.L_x_6907:
        /* <DEDUP_REMOVED lines=32> */
.L_x_6910:
[----:B------:R-:W-:Y:S05]  /*15ff20*/  BSYNC.RECONVERGENT B0 ;  /* 0x0000000000007941 */ /* 0x000fea0003800200 */
.L_x_6909:
        /* <DEDUP_REMOVED lines=28> */
.L_x_6912:
[----:B------:R-:W-:Y:S05]  /*1600f0*/  BSYNC.RECONVERGENT B0 ;  /* 0x0000000000007941 */ /* 0x000fea0003800200 */
.L_x_6911:
        /* <DEDUP_REMOVED lines=8> */
[----:B------:R-:W-:Y:S02]  /*160180*/  FSEL R187, R183, RZ, P2 ;  /* 0x000000ffb7bb7208 */ /* 0x000fe40001000000 */
[----:B------:R-:W-:Y:S02]  /*160190*/  FSEL R175, R189, -5.287109375, P1 ;  /* 0xc0a93000bdaf7808 */ /* 0x000fe40000800000 */
[----:B------:R-:W-:Y:S02]  /*1601a0*/  FSEL R188, R184, RZ, P2 ;  /* 0x000000ffb8bc7208 */ /* 0x000fe40001000000 */
[----:B------:R-:W-:Y:S01]  /*1601b0*/  DSETP.GT.AND P1, PT, R186, RZ, PT ;  /* 0x000000ffba00722a */ /* 0x000fe20003f24000 */
        /* <DEDUP_REMOVED lines=13> */
.L_x_6914:
[----:B------:R0:W-:Y:S01]  /*160290*/  STL.64 [R124], R174 ;  /* 0x000000ae7c007387 */ /* 0x0001e20000100a00 */
[----:B------:R-:W-:Y:S01]  /*1602a0*/  IMAD.MOV.U32 R184, RZ, RZ, R174 ;  /* 0x000000ffffb87224 */ /* 0x000fe200078e00ae */
[----:B------:R-:W-:Y:S01]  /*1602b0*/  MOV R183, R177 ;  /* 0x000000b100b77202 */ /* 0x000fe20000000f00 */
[----:B------:R-:W-:Y:S01]  /*1602c0*/  IMAD.MOV.U32 R185, RZ, RZ, R175 ;  /* 0x000000ffffb97224 */ /* 0x000fe200078e00af */
[----:B------:R0:W-:Y:S01]  /*1602d0*/  STL.64 [R128], R176 ;  /* 0x000000b080007387 */ /* 0x0001e20000100a00 */
[----:B------:R-:W-:-:S07]  /*1602e0*/  IMAD.MOV.U32 R182, RZ, RZ, R176 ;  /* 0x000000ffffb67224 */ /* 0x000fce00078e00b0 */
.L_x_6915:
[----:B------:R-:W-:Y:S05]  /*1602f0*/  BSYNC.RECONVERGENT B0 ;  /* 0x0000000000007941 */ /* 0x000fea0003800200 */
.L_x_6913:
        /* <DEDUP_REMOVED lines=11> */
.L_x_6944:
        /* <DEDUP_REMOVED lines=13> */
.L_x_6943:
        /* <DEDUP_REMOVED lines=20> */
[C---:B0-----:R-:W-:Y:S01]  /*1605c0*/  IMAD.IADD R176, R205.reuse, 0x1, R208 ;  /* 0x00000001cdb07824 */ /* 0x041fe200078e02d0 */
        /* <DEDUP_REMOVED lines=25> */
[----:B------:R-:W-:-:S02]  /*160760*/  PRMT R200, R126, 0x3340, RZ ;  /* 0x000033407ec87816 */ /* 0x000fc400000000ff */
[----:B------:R-:W-:-:S04]  /*160770*/  MOV R209, UR9 ;  /* 0x0000000900d17c02 */ /* 0x000fc80008000f00 */
        /* <DEDUP_REMOVED lines=65> */
.L_x_6924:
[----:B------:R-:W-:Y:S05]  /*160b90*/  BSYNC.RECONVERGENT B6 ;  /* 0x0000000000067941 */ /* 0x000fea0003800200 */
.L_x_6923:
        /* <DEDUP_REMOVED lines=27> */
.L_x_6926:
[----:B------:R-:W-:Y:S05]  /*160d50*/  BSYNC.RECONVERGENT B6 ;  /* 0x0000000000067941 */ /* 0x000fea0003800200 */
.L_x_6925:
[----:B------:R-:W-:-:S06]  /*160d60*/  DSETP.GT.AND P2, PT, R120, R190, PT ;  /* 0x000000be7800722a */ /* 0x000fcc0003f44000 */
[----:B------:R-:W-:Y:S02]  /*160d70*/  FSEL R174, R194, RZ, P2 ;  /* 0x000000ffc2ae7208 */ /* 0x000fe40001000000 */
[----:B------:R-:W-:Y:S02]  /*160d80*/  FSEL R175, R195, +QNAN , P2 ;  /* 0x7ff00000c3af7808 */ /* 0x000fe40001000000 */
[----:B------:R-:W-:Y:S02]  /*160d90*/  FSEL R176, R198, RZ, P2 ;  /* 0x000000ffc6b07208 */ /* 0x000fe40001000000 */
[----:B------:R-:W-:Y:S01]  /*160da0*/  FSEL R177, R199, -1.875, P2 ;  /* 0xbff00000c7b17808 */ /* 0x000fe20001000000 */
[----:B------:R-:W-:Y:S06]  /*160db0*/  BRA `(.L_x_6927) ;  /* 0x00000014001c7947 */ /* 0x000fec0003800000 */
.L_x_6922:
        /* <DEDUP_REMOVED lines=72> */
.L_x_6929:
[----:B------:R-:W-:Y:S05]  /*161240*/  BSYNC.RECONVERGENT B6 ;  /* 0x0000000000067941 */ /* 0x000fea0003800200 */
.L_x_6928:
        /* <DEDUP_REMOVED lines=27> */
.L_x_6931:
[----:B------:R-:W-:Y:S05]  /*161400*/  BSYNC.RECONVERGENT B6 ;  /* 0x0000000000067941 */ /* 0x000fea0003800200 */
.L_x_6930:
        /* <DEDUP_REMOVED lines=15> */
.L_x_6921:
        /* <DEDUP_REMOVED lines=70> */
.L_x_6934:
[----:B------:R-:W-:Y:S05]  /*161960*/  BSYNC.RECONVERGENT B6 ;  /* 0x0000000000067941 */ /* 0x000fea0003800200 */
.L_x_6933:
        /* <DEDUP_REMOVED lines=27> */
.L_x_6936:
[----:B------:R-:W-:Y:S05]  /*161b20*/  BSYNC.RECONVERGENT B6 ;  /* 0x0000000000067941 */ /* 0x000fea0003800200 */
.L_x_6935:
[----:B------:R-:W-:-:S06]  /*161b30*/  DSETP.GT.AND P2, PT, R120, R190, PT ;  /* 0x000000be7800722a */ /* 0x000fcc0003f44000 */
[----:B------:R-:W-:Y:S02]  /*161b40*/  FSEL R174, R194, RZ, P2 ;  /* 0x000000ffc2ae7208 */ /* 0x000fe40001000000 */
[----:B------:R-:W-:Y:S02]  /*161b50*/  FSEL R175, R195, +QNAN , P2 ;  /* 0x7ff00000c3af7808 */ /* 0x000fe40001000000 */
[----:B------:R-:W-:Y:S02]  /*161b60*/  FSEL R176, R198, RZ, P2 ;  /* 0x000000ffc6b07208 */ /* 0x000fe40001000000 */
[----:B------:R-:W-:Y:S01]  /*161b70*/  FSEL R177, R199, -1.875, P2 ;  /* 0xbff00000c7b17808 */ /* 0x000fe20001000000 */
[----:B------:R-:W-:Y:S06]  /*161b80*/  BRA `(.L_x_6927) ;  /* 0x0000000400a87947 */ /* 0x000fec0003800000 */
.L_x_6932:
        /* <DEDUP_REMOVED lines=13> */
[----:B------:R-:W-:Y:S01]  /*161c60*/  IMAD.U32 R191, RZ, RZ, UR9 ;  /* 0x00000009ffbf7e24 */ /* 0x000fe2000f8e00ff */
[----:B------:R-:W-:-:S06]  /*161c70*/  MOV R197, UR9 ;  /* 0x0000000900c57c02 */ /* 0x000fcc0008000f00 */
        /* <DEDUP_REMOVED lines=21> */
.L_x_6938:
[----:B------:R-:W-:Y:S05]  /*161dd0*/  BSYNC.RECONVERGENT B6 ;  /* 0x0000000000067941 */ /* 0x000fea0003800200 */
.L_x_6937:
        /* <DEDUP_REMOVED lines=35> */
.L_x_6940:
[----:B------:R-:W-:Y:S05]  /*162010*/  BSYNC.RECONVERGENT B6 ;  /* 0x0000000000067941 */ /* 0x000fea0003800200 */
.L_x_6939:
        /* <DEDUP_REMOVED lines=27> */
.L_x_6942:
[----:B------:R-:W-:Y:S05]  /*1621d0*/  BSYNC.RECONVERGENT B6 ;  /* 0x0000000000067941 */ /* 0x000fea0003800200 */
.L_x_6941:
[----:B------:R-:W-:-:S06]  /*1621e0*/  DSETP.GT.AND P2, PT, R120, R190, PT ;  /* 0x000000be7800722a */ /* 0x000fcc0003f44000 */
[----:B------:R-:W-:Y:S02]  /*1621f0*/  FSEL R174, R194, RZ, P2 ;  /* 0x000000ffc2ae7208 */ /* 0x000fe40001000000 */
[----:B------:R-:W-:Y:S02]  /*162200*/  FSEL R175, R195, +QNAN , P2 ;  /* 0x7ff00000c3af7808 */ /* 0x000fe40001000000 */
[----:B------:R-:W-:Y:S02]  /*162210*/  FSEL R176, R198, RZ, P2 ;  /* 0x000000ffc6b07208 */ /* 0x000fe40001000000 */
[----:B------:R-:W-:-:S07]  /*162220*/  FSEL R177, R199, -1.875, P2 ;  /* 0xbff00000c7b17808 */ /* 0x000fce0001000000 */
.L_x_6927:
[----:B------:R-:W-:Y:S05]  /*162230*/  BSYNC.RECONVERGENT B0 ;  /* 0x0000000000007941 */ /* 0x000fea0003800200 */
.L_x_6920:
        /* <DEDUP_REMOVED lines=14> */
.L_x_6919:
[----:B------:R-:W-:Y:S05]  /*162320*/  BSYNC.RECONVERGENT B1 ;  /* 0x0000000000017941 */ /* 0x000fea0003800200 */
.L_x_6918:
[----:B------:R-:W-:Y:S01]  /*162330*/  VIADD R202, R202, 0x1 ;  /* 0x00000001caca7836 */ /* 0x000fe20000000000 */
[----:B------:R-:W-:-:S04]  /*162340*/  ISETP.GT.U32.AND P3, PT, R193, 0x1, PT ;  /* 0x00000001c100780c */ /* 0x000fc80003f64070 */
[----:B------:R-:W-:-:S13]  /*162350*/  ISETP.GE.AND P2, PT, R202, R130, PT ;  /* 0x00000082ca00720c */ /* 0x000fda0003f46270 */
[----:B------:R-:W-:Y:S05]  /*162360*/  @!P2 BRA P3, `(.L_x_6943) ;  /* 0xffffffe00044a947 */ /* 0x000fea000183ffff */
.L_x_6917:
[----:B------:R-:W-:Y:S05]  /*162370*/  BSYNC.RECONVERGENT B2 ;  /* 0x0000000000027941 */ /* 0x000fea0003800200 */
.L_x_6916:
[----:B------:R-:W-:Y:S05]  /*162380*/  @P1 BRA `(.L_x_6944) ;  /* 0xffffffe000081947 */ /* 0x000fea000383ffff */
.L_x_6886:
[----:B------:R-:W-:Y:S05]  /*162390*/  BSYNC.RECONVERGENT B3 ;  /* 0x0000000000037941 */ /* 0x000fea0003800200 */
.L_x_6885:
[C---:B------:R-:W-:Y:S01]  /*1623a0*/  ISETP.NE.AND P1, PT, R130.reuse, R122, PT ;  /* 0x0000007a8200720c */ /* 0x040fe20003f25270 */
[----:B------:R-:W-:-:S12]  /*1623b0*/  VIADD R130, R130, 0x1 ;  /* 0x0000000182827836 */ /* 0x000fd80000000000 */
[----:B------:R-:W-:Y:S05]  /*1623c0*/  @P1 BRA `(.L_x_6945) ;  /* 0xffffffbc00801947 */ /* 0x000fea000383ffff */
.L_x_6884:
[----:B------:R-:W-:Y:S05]  /*1623d0*/  BSYNC.RECONVERGENT B4 ;  /* 0x0000000000047941 */ /* 0x000fea0003800200 */
.L_x_6883:
[C---:B------:R-:W-:Y:S01]  /*1623e0*/  ISETP.NE.AND P1, PT, R179.reuse, R123, PT ;  /* 0x0000007bb300720c */ /* 0x040fe20003f25270 */
[----:B------:R-:W-:-:S12]  /*1623f0*/  VIADD R179, R179, 0x1 ;  /* 0x00000001b3b37836 */ /* 0x000fd80000000000 */
[----:B------:R-:W-:Y:S05]  /*162400*/  @P1 BRA `(.L_x_6946) ;  /* 0xffffffbc00441947 */ /* 0x000fea000383ffff */
.L_x_6875:
[----:B------:R-:W-:Y:S05]  /*162410*/  BSYNC.RECONVERGENT B5 ;  /* 0x0000000000057941 */ /* 0x000fea0003800200 */
.L_x_6874:
[----:B------:R-:W-:Y:S01]  /*162420*/  ISETP.NE.AND P3, PT, R122, RZ, PT ;  /* 0x000000ff7a00720c */ /* 0x000fe20003f65270 */
[----:B------:R-:W-:Y:S01]  /*162430*/  BSSY.RECONVERGENT B2, `(.L_x_6947) ;  /* 0x00001ca000027945 */ /* 0x000fe20003800200 */
[----:B--2--5:R-:W-:Y:S02]  /*162440*/  IMAD.MOV.U32 R125, RZ, RZ, RZ ;  /* 0x000000ffff7d7224 */ /* 0x024fe400078e00ff */
[----:B------:R-:W-:Y:S02]  /*162450*/  IMAD.MOV.U32 R120, RZ, RZ, 0x0 ;  /* 0x00000000ff787424 */ /* 0x000fe400078e00ff */
[----:B------:R-:W-:-:S07]  /*162460*/  IMAD.MOV.U32 R121, RZ, RZ, -0x100000 ;  /* 0xfff00000ff797424 */ /* 0x000fce00078e00ff */
[----:B------:R-:W-:Y:S05]  /*162470*/  @!P3 BRA `(.L_x_6948) ;  /* 0x0000001c0014b947 */ /* 0x000fea0003800000 */
[----:B------:R-:W2:Y:S01]  /*162480*/  LDL.U8 R192, [R192] ;  /* 0x00000000c0c07983 */ /* 0x000ea20000100000 */
[----:B------:R-:W-:Y:S01]  /*162490*/  VIADD R198, R123, 0xffffffff ;  /* 0xffffffff7bc67836 */ /* 0x000fe20000000000 */
[----:B------:R-:W-:Y:S01]  /*1624a0*/  MOV R125, RZ ;  /* 0x000000ff007d7202 */ /* 0x000fe20000000f00 */
[----:B------:R-:W-:Y:S02]  /*1624b0*/  IMAD.MOV.U32 R172, RZ, RZ, 0x1 ;  /* 0x00000001ffac7424 */ /* 0x000fe400078e00ff */
[----:B------:R-:W-:Y:S02]  /*1624c0*/  IMAD R198, R198, R122, -0x1 ;  /* 0xffffffffc6c67424 */ /* 0x000fe400078e027a */
[----:B------:R-:W-:Y:S02]  /*1624d0*/  IMAD.MOV.U32 R120, RZ, RZ, 0x0 ;  /* 0x00000000ff787424 */ /* 0x000fe400078e00ff */
[----:B------:R-:W-:Y:S01]  /*1624e0*/  IMAD.MOV.U32 R121, RZ, RZ, -0x100000 ;  /* 0xfff00000ff797424 */ /* 0x000fe200078e00ff */
[----:B--2---:R-:W-:-:S02]  /*1624f0*/  PRMT R195, R192, 0x8880, RZ ;  /* 0x00008880c0c37816 */ /* 0x004fc400000000ff */
[----:B------:R-:W-:Y:S02]  /*162500*/  PRMT R194, R192, 0x8880, RZ ;  /* 0x00008880c0c27816 */ /* 0x000fe400000000ff */
[----:B0-----:R-:W-:-:S07]  /*162510*/  SHF.R.S32.HI R124, RZ, 0x1f, R195 ;  /* 0x0000001fff7c7819 */ /* 0x001fce00000114c3 */
.L_x_6973:
        /* <DEDUP_REMOVED lines=107> */
.L_x_6954:
[----:B------:R-:W-:Y:S05]  /*162bd0*/  BSYNC.RECONVERGENT B3 ;  /* 0x0000000000037941 */ /* 0x000fea0003800200 */
.L_x_6953:
        /* <DEDUP_REMOVED lines=33> */
.L_x_6956:
[----:B------:R-:W-:Y:S05]  /*162df0*/  BSYNC.RECONVERGENT B3 ;  /* 0x0000000000037941 */ /* 0x000fea0003800200 */
.L_x_6955:
[----:B------:R-:W-:-:S06]  /*162e00*/  DSETP.GEU.AND P1, PT, R190, R52, PT ;  /* 0x00000034be00722a */ /* 0x000fcc0003f2e000 */
[----:B------:R-:W-:Y:S02]  /*162e10*/  FSEL R128, R128, R188, !P1 ;  /* 0x000000bc80807208 */ /* 0x000fe40004800000 */
[----:B------:R-:W-:Y:S02]  /*162e20*/  FSEL R129, R129, R189, !P1 ;  /* 0x000000bd81817208 */ /* 0x000fe40004800000 */
[----:B------:R-:W-:Y:S02]  /*162e30*/  FSEL R52, R52, R190, !P1 ;  /* 0x000000be34347208 */ /* 0x000fe40004800000 */
[----:B------:R-:W-:Y:S02]  /*162e40*/  FSEL R53, R53, R191, !P1 ;  /* 0x000000bf35357208 */ /* 0x000fe40004800000 */
[----:B------:R-:W-:Y:S02]  /*162e50*/  FSEL R126, R126, R192, !P1 ;  /* 0x000000c07e7e7208 */ /* 0x000fe40004800000 */
[----:B------:R-:W-:-:S07]  /*162e60*/  FSEL R127, R127, R193, !P1 ;  /* 0x000000c17f7f7208 */ /* 0x000fce0004800000 */
.L_x_6952:
[----:B------:R-:W-:Y:S05]  /*162e70*/  BSYNC.RECONVERGENT B0 ;  /* 0x0000000000007941 */ /* 0x000fea0003800200 */
.L_x_6951:
        /* <DEDUP_REMOVED lines=48> */
.L_x_6960:
[----:B------:R-:W-:Y:S05]  /*163180*/  BSYNC.RECONVERGENT B3 ;  /* 0x0000000000037941 */ /* 0x000fea0003800200 */
.L_x_6959:
        /* <DEDUP_REMOVED lines=33> */
.L_x_6962:
[----:B------:R-:W-:Y:S05]  /*1633a0*/  BSYNC.RECONVERGENT B3 ;  /* 0x0000000000037941 */ /* 0x000fea0003800200 */
.L_x_6961:
[----:B------:R-:W-:-:S06]  /*1633b0*/  DSETP.GEU.AND P0, PT, R178, R52, PT ;  /* 0x00000034b200722a */ /* 0x000fcc0003f0e000 */
[----:B------:R-:W-:Y:S02]  /*1633c0*/  FSEL R188, R188, R128, !P0 ;  /* 0x00000080bcbc7208 */ /* 0x000fe40004000000 */
[----:B------:R-:W-:Y:S02]  /*1633d0*/  FSEL R189, R189, R129, !P0 ;  /* 0x00000081bdbd7208 */ /* 0x000fe40004000000 */
[----:B------:R-:W-:Y:S02]  /*1633e0*/  FSEL R192, R192, R126, !P0 ;  /* 0x0000007ec0c07208 */ /* 0x000fe40004000000 */
[----:B------:R-:W-:Y:S02]  /*1633f0*/  FSEL R193, R193, R127, !P0 ;  /* 0x0000007fc1c17208 */ /* 0x000fe40004000000 */
[----:B------:R-:W-:Y:S02]  /*163400*/  FSEL R52, R52, R178, !P0 ;  /* 0x000000b234347208 */ /* 0x000fe40004000000 */
[----:B------:R-:W-:-:S07]  /*163410*/  FSEL R53, R53, R179, !P0 ;  /* 0x000000b335357208 */ /* 0x000fce0004000000 */
.L_x_6958:
[----:B------:R-:W-:Y:S05]  /*163420*/  BSYNC.RECONVERGENT B0 ;  /* 0x0000000000007941 */ /* 0x000fea0003800200 */
.L_x_6957:
        /* <DEDUP_REMOVED lines=48> */
.L_x_6966:
[----:B------:R-:W-:Y:S05]  /*163730*/  BSYNC.RECONVERGENT B3 ;  /* 0x0000000000037941 */ /* 0x000fea0003800200 */
.L_x_6965:
        /* <DEDUP_REMOVED lines=37> */
.L_x_6968:
[----:B------:R-:W-:Y:S05]  /*163990*/  BSYNC.RECONVERGENT B3 ;  /* 0x0000000000037941 */ /* 0x000fea0003800200 */
.L_x_6967:
[----:B------:R-:W-:-:S06]  /*1639a0*/  DSETP.GEU.AND P0, PT, R176, R52, PT ;  /* 0x00000034b000722a */ /* 0x000fcc0003f0e000 */
[----:B------:R-:W-:Y:S02]  /*1639b0*/  FSEL R126, R126, R188, !P0 ;  /* 0x000000bc7e7e7208 */ /* 0x000fe40004000000 */
[----:B------:R-:W-:Y:S02]  /*1639c0*/  FSEL R127, R127, R189, !P0 ;  /* 0x000000bd7f7f7208 */ /* 0x000fe40004000000 */
[----:B------:R-:W-:Y:S02]  /*1639d0*/  FSEL R128, R128, R192, !P0 ;  /* 0x000000c080807208 */ /* 0x000fe40004000000 */
[----:B------:R-:W-:Y:S02]  /*1639e0*/  FSEL R129, R129, R193, !P0 ;  /* 0x000000c181817208 */ /* 0x000fe40004000000 */
[----:B------:R-:W-:Y:S02]  /*1639f0*/  FSEL R52, R52, R176, !P0 ;  /* 0x000000b034347208 */ /* 0x000fe40004000000 */
[----:B------:R-:W-:-:S07]  /*163a00*/  FSEL R53, R53, R177, !P0 ;  /* 0x000000b135357208 */ /* 0x000fce0004000000 */
.L_x_6964:
[----:B------:R-:W-:Y:S05]  /*163a10*/  BSYNC.RECONVERGENT B0 ;  /* 0x0000000000007941 */ /* 0x000fea0003800200 */
.L_x_6963:
        /* <DEDUP_REMOVED lines=36> */
.L_x_6970:
[----:B------:R-:W-:Y:S05]  /*163c60*/  BSYNC.RECONVERGENT B0 ;  /* 0x0000000000007941 */ /* 0x000fea0003800200 */
.L_x_6969:
[----:B------:R-:W-:-:S06]  /*163c70*/  DSETP.GEU.AND P0, PT, R52, R176, PT ;  /* 0x000000b03400722a */ /* 0x000fcc0003f0e000 */
[----:B------:R-:W-:Y:S02]  /*163c80*/  FSEL R184, R184, R128, !P0 ;  /* 0x00000080b8b87208 */ /* 0x000fe40004000000 */
[----:B------:R-:W-:Y:S02]  /*163c90*/  FSEL R186, R186, R126, !P0 ;  /* 0x0000007ebaba7208 */ /* 0x000fe40004000000 */
[----:B------:R-:W-:Y:S02]  /*163ca0*/  FSEL R128, R185, R129, !P0 ;  /* 0x00000081b9807208 */ /* 0x000fe40004000000 */
[----:B------:R-:W-:-:S03]  /*163cb0*/  FSEL R126, R187, R127, !P0 ;  /* 0x0000007fbb7e7208 */ /* 0x000fc60004000000 */
[----:B------:R-:W-:Y:S02]  /*163cc0*/  IMAD.MOV.U32 R185, RZ, RZ, R128 ;  /* 0x000000ffffb97224 */ /* 0x000fe400078e0080 */
[----:B------:R-:W-:-:S07]  /*163cd0*/  IMAD.MOV.U32 R187, RZ, RZ, R126 ;  /* 0x000000ffffbb7224 */ /* 0x000fce00078e007e */
.L_x_6950:
[----:B------:R-:W-:Y:S05]  /*163ce0*/  BSYNC.RECONVERGENT B1 ;  /* 0x0000000000017941 */ /* 0x000fea0003800200 */
.L_x_6949:
        /* <DEDUP_REMOVED lines=8> */
[----:B------:R-:W-:-:S06]  /*163d70*/  LEA R128, R128, R129, 0x3 ;  /* 0x0000008180807211 */ /* 0x000fcc00078e18ff */
        /* <DEDUP_REMOVED lines=10> */
[----:B--2---:R-:W-:-:S02]  /*163e20*/  DADD R126, R186, R126 ;  /* 0x00000000ba7e7229 */ /* 0x004fc4000000007e */
[----:B----4-:R-:W-:-:S06]  /*163e30*/  DADD R128, R184, R128 ;  /* 0x00000000b8807229 */ /* 0x010fcc0000000080 */
        /* <DEDUP_REMOVED lines=27> */
.L_x_6972:
[----:B------:R-:W-:Y:S05]  /*163ff0*/  BSYNC.RECONVERGENT B0 ;  /* 0x0000000000007941 */ /* 0x000fea0003800200 */
.L_x_6971:
        /* <DEDUP_REMOVED lines=13> */
.L_x_6948:
[----:B------:R-:W-:Y:S05]  /*1640d0*/  BSYNC.RECONVERGENT B2 ;  /* 0x0000000000027941 */ /* 0x000fea0003800200 */
.L_x_6947:
[----:B------:R-:W2:Y:S01]  /*1640e0*/  LDC R126, c[0x0][0x2f8] ;  /* 0x0000be00ff7e7b82 */ /* 0x000ea20000000800 */
[----:B------:R-:W-:Y:S02]  /*1640f0*/  IMAD.MOV.U32 R172, RZ, RZ, -0x800000 ;  /* 0xff800000ffac7424 */ /* 0x000fe400078e00ff */
[----:B------:R-:W-:Y:S02]  /*164100*/  IMAD.MOV.U32 R173, RZ, RZ, 0x41cdcd64 ;  /* 0x41cdcd64ffad7424 */ /* 0x000fe400078e00ff */
[----:B------:R-:W-:Y:S02]  /*164110*/  IMAD.U32 R127, RZ, RZ, UR9 ;  /* 0x00000009ff7f7e24 */ /* 0x000fe4000f8e00ff */
[----:B------:R-:W-:Y:S01]  /*164120*/  IMAD.U32 R129, RZ, RZ, UR9 ;  /* 0x00000009ff817e24 */ /* 0x000fe2000f8e00ff */
[----:B0-----:R-:W0:Y:S01]  /*164130*/  LDC R128, c[0x0][0x2f8] ;  /* 0x0000be00ff807b82 */ /* 0x001e220000000800 */
[----:B------:R-:W-:-:S06]  /*164140*/  DSETP.GT.AND P0, PT, |R120|, R172, PT ;  /* 0x000000ac7800722a */ /* 0x000fcc0003f04200 */
[----:B------:R-:W-:Y:S02]  /*164150*/  SEL R125, R125, 0x1, !P0 ;  /* 0x000000017d7d7807 */ /* 0x000fe40004000000 */
[----:B------:R-:W-:Y:S02]  /*164160*/  SEL R124, R123, 0x1, !P0 ;  /* 0x000000017b7c7807 */ /* 0x000fe40004000000 */
[----:B--2---:R-:W-:-:S05]  /*164170*/  IADD3 R126, PT, PT, -R126, 0x27f3, R127 ;  /* 0x000027f37e7e7810 */ /* 0x004fca0007ffe17f */
[----:B------:R-:W-:Y:S01]  /*164180*/  IMAD.IADD R182, R125, 0x1, R126 ;  /* 0x000000017db67824 */ /* 0x000fe200078e027e */
[----:B0-----:R-:W-:-:S04]  /*164190*/  IADD3 R128, PT, PT, -R128, 0x27d8, R129 ;  /* 0x000027d880807810 */ /* 0x001fc80007ffe181 */
        /* <DEDUP_REMOVED lines=109> */
.L_x_6979:
[----:B------:R-:W-:Y:S05]  /*164870*/  BSYNC.RECONVERGENT B2 ;  /* 0x0000000000027941 */ /* 0x000fea0003800200 */
.L_x_6978:
        /* <DEDUP_REMOVED lines=35> */
[----:B------:R-:W-:Y:S01]  /*164ab0*/  IMAD.MOV.U32 R176, RZ, RZ, R174 ;  /* 0x000000ffffb07224 */ /* 0x000fe200078e00ae */
[----:B------:R-:W-:-:S07]  /*164ac0*/  MOV R177, R175 ;  /* 0x000000af00b17202 */ /* 0x000fce0000000f00 */
.L_x_6981:
[----:B------:R-:W-:Y:S05]  /*164ad0*/  BSYNC.RECONVERGENT B2 ;  /* 0x0000000000027941 */ /* 0x000fea0003800200 */
.L_x_6980:
[----:B------:R-:W-:-:S06]  /*164ae0*/  DSETP.GEU.AND P2, PT, R176, R54, PT ;  /* 0x00000036b000722a */ /* 0x000fcc0003f4e000 */
[----:B------:R-:W-:Y:S02]  /*164af0*/  FSEL R182, R182, R188, !P2 ;  /* 0x000000bcb6b67208 */ /* 0x000fe40005000000 */
[----:B------:R-:W-:Y:S02]  /*164b00*/  FSEL R183, R183, R189, !P2 ;  /* 0x000000bdb7b77208 */ /* 0x000fe40005000000 */
[----:B------:R-:W-:Y:S02]  /*164b10*/  FSEL R54, R54, R176, !P2 ;  /* 0x000000b036367208 */ /* 0x000fe40005000000 */
[----:B------:R-:W-:Y:S02]  /*164b20*/  FSEL R55, R55, R177, !P2 ;  /* 0x000000b137377208 */ /* 0x000fe40005000000 */
[----:B------:R-:W-:Y:S02]  /*164b30*/  FSEL R184, R184, R186, !P2 ;  /* 0x000000bab8b87208 */ /* 0x000fe40005000000 */
[----:B------:R-:W-:-:S07]  /*164b40*/  FSEL R185, R185, R187, !P2 ;  /* 0x000000bbb9b97208 */ /* 0x000fce0005000000 */
.L_x_6977:
[----:B------:R-:W-:Y:S05]  /*164b50*/  BSYNC.RECONVERGENT B0 ;  /* 0x0000000000007941 */ /* 0x000fea0003800200 */
.L_x_6976:
        /* <DEDUP_REMOVED lines=46> */
.L_x_6985:
[----:B------:R-:W-:Y:S05]  /*164e40*/  BSYNC.RECONVERGENT B2 ;  /* 0x0000000000027941 */ /* 0x000fea0003800200 */
.L_x_6984:
        /* <DEDUP_REMOVED lines=35> */
.L_x_6987:
[----:B------:R-:W-:Y:S05]  /*165080*/  BSYNC.RECONVERGENT B2 ;  /* 0x0000000000027941 */ /* 0x000fea0003800200 */
.L_x_6986:
[----:B------:R-:W-:-:S06]  /*165090*/  DSETP.GEU.AND P1, PT, R174, R54, PT ;  /* 0x00000036ae00722a */ /* 0x000fcc0003f2e000 */
[----:B------:R-:W-:Y:S02]  /*1650a0*/  FSEL R188, R188, R182, !P1 ;  /* 0x000000b6bcbc7208 */ /* 0x000fe40004800000 */
[----:B------:R-:W-:Y:S02]  /*1650b0*/  FSEL R189, R189, R183, !P1 ;  /* 0x000000b7bdbd7208 */ /* 0x000fe40004800000 */
[----:B------:R-:W-:Y:S02]  /*1650c0*/  FSEL R186, R186, R184, !P1 ;  /* 0x000000b8baba7208 */ /* 0x000fe40004800000 */
[----:B------:R-:W-:Y:S02]  /*1650d0*/  FSEL R187, R187, R185, !P1 ;  /* 0x000000b9bbbb7208 */ /* 0x000fe40004800000 */
[----:B------:R-:W-:Y:S02]  /*1650e0*/  FSEL R54, R54, R174, !P1 ;  /* 0x000000ae36367208 */ /* 0x000fe40004800000 */
[----:B------:R-:W-:-:S07]  /*1650f0*/  FSEL R55, R55, R175, !P1 ;  /* 0x000000af37377208 */ /* 0x000fce0004800000 */
.L_x_6983:
[----:B------:R-:W-:Y:S05]  /*165100*/  BSYNC.RECONVERGENT B0 ;  /* 0x0000000000007941 */ /* 0x000fea0003800200 */
.L_x_6982:
        /* <DEDUP_REMOVED lines=48> */
.L_x_6991:
[----:B------:R-:W-:Y:S05]  /*165410*/  BSYNC.RECONVERGENT B2 ;  /* 0x0000000000027941 */ /* 0x000fea0003800200 */
.L_x_6990:
        /* <DEDUP_REMOVED lines=37> */
.L_x_6993:
[----:B------:R-:W-:Y:S05]  /*165670*/  BSYNC.RECONVERGENT B2 ;  /* 0x0000000000027941 */ /* 0x000fea0003800200 */
.L_x_6992:
[----:B------:R-:W-:-:S06]  /*165680*/  DSETP.GEU.AND P1, PT, R176, R54, PT ;  /* 0x00000036b000722a */ /* 0x000fcc0003f2e000 */
[----:B------:R-:W-:Y:S02]  /*165690*/  FSEL R130, R130, R188, !P1 ;  /* 0x000000bc82827208 */ /* 0x000fe40004800000 */
[----:B------:R-:W-:Y:S02]  /*1656a0*/  FSEL R131, R131, R189, !P1 ;  /* 0x000000bd83837208 */ /* 0x000fe40004800000 */
[----:B------:R-:W-:Y:S02]  /*1656b0*/  FSEL R120, R120, R186, !P1 ;  /* 0x000000ba78787208 */ /* 0x000fe40004800000 */
[----:B------:R-:W-:Y:S02]  /*1656c0*/  FSEL R121, R121, R187, !P1 ;  /* 0x000000bb79797208 */ /* 0x000fe40004800000 */
[----:B------:R-:W-:Y:S02]  /*1656d0*/  FSEL R54, R54, R176, !P1 ;  /* 0x000000b036367208 */ /* 0x000fe40004800000 */
[----:B------:R-:W-:-:S07]  /*1656e0*/  FSEL R55, R55, R177, !P1 ;  /* 0x000000b137377208 */ /* 0x000fce0004800000 */
.L_x_6989:
[----:B------:R-:W-:Y:S05]  /*1656f0*/  BSYNC.RECONVERGENT B0 ;  /* 0x0000000000007941 */ /* 0x000fea0003800200 */
.L_x_6988:
        /* <DEDUP_REMOVED lines=34> */
[----:B------:R-:W-:Y:S01]  /*165920*/  MOV R176, R174 ;  /* 0x000000ae00b07202 */ /* 0x000fe20000000f00 */
[----:B------:R-:W-:-:S07]  /*165930*/  IMAD.MOV.U32 R177, RZ, RZ, R175 ;  /* 0x000000ffffb17224 */ /* 0x000fce00078e00af */
.L_x_6995:
[----:B------:R-:W-:Y:S05]  /*165940*/  BSYNC.RECONVERGENT B0 ;  /* 0x0000000000007941 */ /* 0x000fea0003800200 */
.L_x_6994:
[----:B------:R-:W-:-:S06]  /*165950*/  DSETP.GEU.AND P1, PT, R54, R176, PT ;  /* 0x000000b03600722a */ /* 0x000fcc0003f2e000 */
[----:B------:R-:W-:Y:S02]  /*165960*/  FSEL R126, R126, R120, !P1 ;  /* 0x000000787e7e7208 */ /* 0x000fe40004800000 */
[----:B------:R-:W-:Y:S02]  /*165970*/  FSEL R120, R127, R121, !P1 ;  /* 0x000000797f787208 */ /* 0x000fe40004800000 */
[----:B------:R-:W-:Y:S02]  /*165980*/  FSEL R128, R128, R130, !P1 ;  /* 0x0000008280807208 */ /* 0x000fe40004800000 */
[----:B------:R-:W-:Y:S01]  /*165990*/  FSEL R129, R129, R131, !P1 ;  /* 0x0000008381817208 */ /* 0x000fe20004800000 */
[----:B------:R-:W-:-:S07]  /*1659a0*/  IMAD.MOV.U32 R127, RZ, RZ, R120 ;  /* 0x000000ffff7f7224 */ /* 0x000fce00078e0078 */
.L_x_6975:
[----:B------:R-:W-:Y:S05]  /*1659b0*/  BSYNC.RECONVERGENT B1 ;  /* 0x0000000000017941 */ /* 0x000fea0003800200 */
.L_x_6974:
        /* <DEDUP_REMOVED lines=12> */
.L_x_7000:
        /* <DEDUP_REMOVED lines=23> */
.L_x_6999:
[----:B------:R-:W-:Y:S05]  /*165bf0*/  BSYNC.RECONVERGENT B1 ;  /* 0x0000000000017941 */ /* 0x000fea0003800200 */
.L_x_6998:
        /* <DEDUP_REMOVED lines=19> */
.L_x_7002:
[----:B------:R-:W-:Y:S05]  /*165d30*/  BSYNC.RECONVERGENT B1 ;  /* 0x0000000000017941 */ /* 0x000fea0003800200 */
.L_x_7001:
        /* <DEDUP_REMOVED lines=18> */
.L_x_6997:
[----:B------:R-:W-:Y:S05]  /*165e60*/  BSYNC.RECONVERGENT B0 ;  /* 0x0000000000007941 */ /* 0x000fea0003800200 */
.L_x_6996:
[----:B------:R-:W-:Y:S05]  /*165e70*/  BMOV.32.CLEAR RZ, B0 ;  /* 0x0000000000ff7355 */ /* 0x000fea0000100000 */
[----:B------:R-:W-:Y:S04]  /*165e80*/  BSSY.RECONVERGENT B0, `(.L_x_7003) ;  /* 0x0000048000007945 */ /* 0x000fe80003800200 */
[----:B------:R-:W-:Y:S05]  /*165e90*/  @!P3 BRA `(.L_x_7004) ;  /* 0x000000040018b947 */ /* 0x000fea0003800000 */
[C---:B------:R-:W-:Y:S01]  /*165ea0*/  ISETP.GE.U32.AND P2, PT, R122.reuse, 0x10, PT ;  /* 0x000000107a00780c */ /* 0x040fe20003f46070 */
[----:B------:R-:W-:Y:S01]  /*165eb0*/  BSSY.RECONVERGENT B1, `(.L_x_7005) ;  /* 0x000001e000017945 */ /* 0x000fe20003800200 */
[----:B------:R-:W-:Y:S01]  /*165ec0*/  LOP3.LUT R121, R122, 0xf, RZ, 0xc0, !PT ;  /* 0x0000000f7a797812 */ /* 0x000fe200078ec0ff */
[----:B--2---:R-:W-:-:S03]  /*165ed0*/  IMAD.MOV.U32 R120, RZ, RZ, RZ ;  /* 0x000000ffff787224 */ /* 0x004fc600078e00ff */
[----:B------:R-:W-:-:S07]  /*165ee0*/  ISETP.NE.AND P3, PT, R121, RZ, PT ;  /* 0x000000ff7900720c */ /* 0x000fce0003f65270 */
[----:B------:R-:W-:Y:S06]  /*165ef0*/  @!P2 BRA `(.L_x_7006) ;  /* 0x000000000064a947 */ /* 0x000fec0003800000 */
[----:B------:R-:W-:Y:S01]  /*165f00*/  LOP3.LUT R120, R122, 0x7ffffff0, RZ, 0xc0, !PT ;  /* 0x7ffffff07a787812 */ /* 0x000fe200078ec0ff */
[----:B0-----:R-:W-:-:S07]  /*165f10*/  IMAD.MOV.U32 R130, RZ, RZ, RZ ;  /* 0x000000ffff827224 */ /* 0x001fce00078e00ff */
.L_x_7007:
[----:B--2---:R-:W0:Y:S01]  /*165f20*/  LDC R131, c[0x0][0x2f8] ;  /* 0x0000be00ff837b82 */ /* 0x004e220000000800 */
        /* <DEDUP_REMOVED lines=22> */
.L_x_7006:
[----:B------:R-:W-:Y:S05]  /*166090*/  BSYNC.RECONVERGENT B1 ;  /* 0x0000000000017941 */ /* 0x000fea0003800200 */
.L_x_7005:
[----:B------:R-:W-:Y:S05]  /*1660a0*/  @!P3 BRA `(.L_x_7004) ;  /* 0x000000000094b947 */ /* 0x000fea0003800000 */
[----:B0-2---:R-:W0:Y:S01]  /*1660b0*/  LDC R131, c[0x0][0x2f8] ;  /* 0x0000be00ff837b82 */ /* 0x005e220000000800 */
[----:B------:R-:W-:Y:S01]  /*1660c0*/  ISETP.GE.U32.AND P2, PT, R121, 0x8, PT ;  /* 0x000000087900780c */ /* 0x000fe20003f46070 */
[----:B------:R-:W-:Y:S01]  /*1660d0*/  IMAD.U32 R172, RZ, RZ, UR9 ;  /* 0x00000009ffac7e24 */ /* 0x000fe2000f8e00ff */
[----:B------:R-:W-:Y:S01]  /*1660e0*/  LOP3.LUT R121, R122, 0x7, RZ, 0xc0, !PT ;  /* 0x000000077a797812 */ /* 0x000fe200078ec0ff */
[----:B------:R-:W-:Y:S03]  /*1660f0*/  BSSY.RECONVERGENT B1, `(.L_x_7008) ;  /* 0x000000e000017945 */ /* 0x000fe60003800200 */
[----:B------:R-:W-:Y:S02]  /*166100*/  ISETP.NE.AND P3, PT, R121, RZ, PT ;  /* 0x000000ff7900720c */ /* 0x000fe40003f65270 */
[----:B0-----:R-:W-:-:S05]  /*166110*/  IADD3 R131, PT, PT, -R131, 0x2774, R172 ;  /* 0x0000277483837810 */ /* 0x001fca0007ffe1ac */
        /* <DEDUP_REMOVED lines=11> */
.L_x_7009:
[----:B------:R-:W-:Y:S05]  /*1661d0*/  BSYNC.RECONVERGENT B1 ;  /* 0x0000000000017941 */ /* 0x000fea0003800200 */
.L_x_7008:
        /* <DEDUP_REMOVED lines=18> */
.L_x_7004:
[----:B------:R-:W-:Y:S05]  /*166300*/  BSYNC.RECONVERGENT B0 ;  /* 0x0000000000007941 */ /* 0x000fea0003800200 */
.L_x_7003:
        /* <DEDUP_REMOVED lines=24> */
.L_x_7059:
        /* <DEDUP_REMOVED lines=18> */
[----:B0-----:R-:W-:Y:S01]  /*1665b0*/  IADD3 R130, PT, PT, -R130, 0x1388, R131 ;  /* 0x0000138882827810 */ /* 0x001fe20007ffe183 */
[----:B------:R-:W-:-:S04]  /*1665c0*/  IMAD.MOV.U32 R131, RZ, RZ, -0x40100000 ;  /* 0xbff00000ff837424 */ /* 0x000fc800078e00ff */
[----:B------:R-:W-:Y:S02]  /*1665d0*/  IMAD R121, R120, 0x8, R130 ;  /* 0x0000000878797824 */ /* 0x000fe400078e0282 */
[----:B------:R-:W-:Y:S01]  /*1665e0*/  IMAD.MOV.U32 R130, RZ, RZ, 0x0 ;  /* 0x00000000ff827424 */ /* 0x000fe200078e00ff */
[----:B--2---:R-:W-:-:S04]  /*1665f0*/  IADD3 R174, PT, PT, -R174, UR9, RZ ;  /* 0x00000009aeae7c10 */ /* 0x004fc8000fffe1ff */
[----:B------:R0:W-:Y:S01]  /*166600*/  STL.64 [R121], R130 ;  /* 0x0000008279007387 */ /* 0x0001e20000100a00 */
[----:B------:R-:W-:Y:S01]  /*166610*/  IMAD R120, R120, 0x8, R174 ;  /* 0x0000000878787824 */ /* 0x000fe200078e02ae */
[----:B0-----:R-:W-:Y:S01]  /*166620*/  MOV R131, 0x7ff00000 ;  /* 0x7ff0000000837802 */ /* 0x001fe20000000f00 */
[----:B------:R-:W-:-:S04]  /*166630*/  IMAD.MOV.U32 R121, RZ, RZ, -0x40100000 ;  /* 0xbff00000ff797424 */ /* 0x000fc800078e00ff */
[----:B------:R0:W-:Y:S02]  /*166640*/  STL.64 [R120], R130 ;  /* 0x0000008278007387 */ /* 0x0001e40000100a00 */
[----:B0-----:R-:W-:Y:S01]  /*166650*/  IMAD.MOV.U32 R120, RZ, RZ, 0x0 ;  /* 0x00000000ff787424 */ /* 0x001fe200078e00ff */
[----:B------:R-:W-:Y:S06]  /*166660*/  BRA `(.L_x_7015) ;  /* 0x0000001400b07947 */ /* 0x000fec0003800000 */
.L_x_7014:
        /* <DEDUP_REMOVED lines=91> */
.L_x_7020:
[----:B------:R-:W-:Y:S05]  /*166c20*/  BSYNC.RECONVERGENT B2 ;  /* 0x0000000000027941 */ /* 0x000fea0003800200 */
.L_x_7019:
        /* <DEDUP_REMOVED lines=32> */
.L_x_7023:
[----:B------:R-:W-:Y:S05]  /*166e30*/  BSYNC.RECONVERGENT B2 ;  /* 0x0000000000027941 */ /* 0x000fea0003800200 */
.L_x_7022:
        /* <DEDUP_REMOVED lines=13> */
.L_x_7018:
        /* <DEDUP_REMOVED lines=38> */
.L_x_7025:
[----:B------:R-:W-:Y:S05]  /*167170*/  BSYNC.RECONVERGENT B2 ;  /* 0x0000000000027941 */ /* 0x000fea0003800200 */
.L_x_7024:
        /* <DEDUP_REMOVED lines=34> */
.L_x_7027:
[----:B------:R-:W-:Y:S05]  /*1673a0*/  BSYNC.RECONVERGENT B2 ;  /* 0x0000000000027941 */ /* 0x000fea0003800200 */
.L_x_7026:
        /* <DEDUP_REMOVED lines=13> */
.L_x_7017:
        /* <DEDUP_REMOVED lines=51> */
.L_x_7029:
[----:B------:R-:W-:Y:S05]  /*1677b0*/  BSYNC.RECONVERGENT B2 ;  /* 0x0000000000027941 */ /* 0x000fea0003800200 */
.L_x_7028:
        /* <DEDUP_REMOVED lines=34> */
.L_x_7031:
[----:B------:R-:W-:Y:S05]  /*1679e0*/  BSYNC.RECONVERGENT B2 ;  /* 0x0000000000027941 */ /* 0x000fea0003800200 */
.L_x_7030:
        /* <DEDUP_REMOVED lines=11> */
[----:B------:R-:W-:-:S07]  /*167aa0*/  MOV R185, R182 ;  /* 0x000000b600b97202 */ /* 0x000fce0000000f00 */
.L_x_7021:
[----:B------:R-:W-:Y:S05]  /*167ab0*/  BSYNC.RECONVERGENT B0 ;  /* 0x0000000000007941 */ /* 0x000fea0003800200 */
.L_x_7016:
        /* <DEDUP_REMOVED lines=32> */
.L_x_7033:
[----:B------:R-:W-:Y:S05]  /*167cc0*/  BSYNC.RECONVERGENT B0 ;  /* 0x0000000000007941 */ /* 0x000fea0003800200 */
.L_x_7032:
[----:B------:R-:W2:Y:S02]  /*167cd0*/  LDL.64 R174, [R1+0x7d18] ;  /* 0x007d180001ae7983 */ /* 0x000ea40000100a00 */
[----:B--2---:R-:W-:-:S06]  /*167ce0*/  DSETP.GEU.AND P2, PT, R174, R178, PT ;  /* 0x000000b2ae00722a */ /* 0x004fcc0003f4e000 */
[----:B------:R-:W-:Y:S02]  /*167cf0*/  FSEL R130, R130, R186, !P2 ;  /* 0x000000ba82827208 */ /* 0x000fe40005000000 */
[----:B------:R-:W-:Y:S02]  /*167d00*/  FSEL R131, R131, R187, !P2 ;  /* 0x000000bb83837208 */ /* 0x000fe40005000000 */
[----:B------:R-:W-:Y:S02]  /*167d10*/  FSEL R120, R120, R184, !P2 ;  /* 0x000000b878787208 */ /* 0x000fe40005000000 */
[----:B------:R-:W-:-:S07]  /*167d20*/  FSEL R121, R121, R185, !P2 ;  /* 0x000000b979797208 */ /* 0x000fce0005000000 */
.L_x_7015:
[----:B------:R-:W-:Y:S05]  /*167d30*/  BSYNC.RECONVERGENT B1 ;  /* 0x0000000000017941 */ /* 0x000fea0003800200 */
.L_x_7013:
        /* <DEDUP_REMOVED lines=46> */
.L_x_7035:
[----:B------:R-:W-:Y:S05]  /*168020*/  BSYNC.RELIABLE B0 ;  /* 0x0000000000007941 */ /* 0x000fea0003800100 */
.L_x_7034:
        /* <DEDUP_REMOVED lines=57> */
.L_x_7038:
[----:B------:R-:W-:Y:S05]  /*1683c0*/  BSYNC.RECONVERGENT B0 ;  /* 0x0000000000007941 */ /* 0x000fea0003800200 */
.L_x_7037:
[----:B------:R-:W-:Y:S04]  /*1683d0*/  BSSY.RECONVERGENT B2, `(.L_x_7039) ;  /* 0x000018e000027945 */ /* 0x000fe80003800200 */
[----:B------:R-:W-:Y:S05]  /*1683e0*/  @!P2 BRA `(.L_x_7040) ;  /* 0x000000180030a947 */ /* 0x000fea0003800000 */
[----:B------:R-:W-:-:S07]  /*1683f0*/  IMAD.MOV.U32 R193, RZ, RZ, 0x3 ;  /* 0x00000003ffc17424 */ /* 0x000fce00078e00ff */
.L_x_7058:
        /* <DEDUP_REMOVED lines=41> */
.L_x_7057:
        /* <DEDUP_REMOVED lines=26> */
[C---:B------:R-:W-:Y:S01]  /*168830*/  IADD3 R187, PT, PT, R195.reuse, R209, RZ ;  /* 0x000000d1c3bb7210 */ /* 0x040fe20007ffe0ff */
[----:B------:R-:W-:Y:S01]  /*168840*/  IMAD.IADD R121, R194, 0x1, R207 ;  /* 0x00000001c2797824 */ /* 0x000fe200078e02cf */
[----:B------:R-:W2:Y:S01]  /*168850*/  LDL.U8 R174, [R199] ;  /* 0x00000000c7ae7983 */ /* 0x000ea20000100000 */
[----:B------:R-:W0:Y:S03]  /*168860*/  LDC.64 R190, c[0x0][0x468] ;  /* 0x00011a00ffbe7b82 */ /* 0x000e260000000a00 */
        /* <DEDUP_REMOVED lines=52> */
.L_x_7045:
        /* <DEDUP_REMOVED lines=72> */
.L_x_7048:
[----:B------:R-:W-:Y:S05]  /*169030*/  BSYNC.RECONVERGENT B5 ;  /* 0x0000000000057941 */ /* 0x000fea0003800200 */
.L_x_7047:
        /* <DEDUP_REMOVED lines=24> */
[----:B------:R-:W-:Y:S01]  /*1691c0*/  MOV R176, R174 ;  /* 0x000000ae00b07202 */ /* 0x000fe20000000f00 */
[----:B------:R-:W-:-:S07]  /*1691d0*/  IMAD.MOV.U32 R177, RZ, RZ, R175 ;  /* 0x000000ffffb17224 */ /* 0x000fce00078e00af */
.L_x_7050:
[----:B------:R-:W-:Y:S05]  /*1691e0*/  BSYNC.RECONVERGENT B5 ;  /* 0x0000000000057941 */ /* 0x000fea0003800200 */
.L_x_7049:
[----:B------:R-:W-:-:S06]  /*1691f0*/  DSETP.GE.AND P2, PT, R120, R176, PT ;  /* 0x000000b07800722a */ /* 0x000fcc0003f46000 */
[----:B------:R-:W-:Y:S02]  /*169200*/  FSEL R120, R188, RZ, P2 ;  /* 0x000000ffbc787208 */ /* 0x000fe40001000000 */
[----:B------:R-:W-:Y:S02]  /*169210*/  FSEL R121, R189, +QNAN , P2 ;  /* 0x7ff00000bd797808 */ /* 0x000fe40001000000 */
[----:B------:R-:W-:Y:S02]  /*169220*/  FSEL R176, R186, RZ, P2 ;  /* 0x000000ffbab07208 */ /* 0x000fe40001000000 */
[----:B------:R-:W-:Y:S01]  /*169230*/  FSEL R177, R187, -1.875, P2 ;  /* 0xbff00000bbb17808 */ /* 0x000fe20001000000 */
[----:B------:R-:W-:Y:S06]  /*169240*/  BRA `(.L_x_7046) ;  /* 0x0000000400a47947 */ /* 0x000fec0003800000 */
.L_x_7044:
        /* <DEDUP_REMOVED lines=56> */
.L_x_7051:
        /* <DEDUP_REMOVED lines=27> */
.L_x_7053:
[----:B------:R-:W-:Y:S05]  /*169780*/  BSYNC.RECONVERGENT B5 ;  /* 0x0000000000057941 */ /* 0x000fea0003800200 */
.L_x_7052:
        /* <DEDUP_REMOVED lines=21> */
.L_x_7046:
[----:B------:R-:W-:Y:S05]  /*1698e0*/  BSYNC.RECONVERGENT B0 ;  /* 0x0000000000007941 */ /* 0x000fea0003800200 */
.L_x_7043:
        /* <DEDUP_REMOVED lines=33> */
.L_x_7055:
[----:B------:R-:W-:-:S13]  /*169b00*/  ISETP.GT.AND P2, PT, R195, 0x1, PT ;  /* 0x00000001c300780c */ /* 0x000fda0003f44270 */
[----:B------:R-:W-:Y:S05]  /*169b10*/  @!P2 BREAK.RELIABLE B0 ;  /* 0x000000000000a942 */ /* 0x000fea0003800100 */
[----:B------:R-:W-:Y:S05]  /*169b20*/  @!P2 BRA `(.L_x_7042) ;  /* 0x000000000050a947 */ /* 0x000fea0003800000 */
[----:B------:R-:W-:Y:S05]  /*169b30*/  BSYNC.RELIABLE B0 ;  /* 0x0000000000007941 */ /* 0x000fea0003800100 */
.L_x_7054:
[----:B------:R-:W-:Y:S02]  /*169b40*/  VIADD R194, R194, 0x1 ;  /* 0x00000001c2c27836 */ /* 0x000fe40000000000 */
[----:B------:R-:W-:-:S03]  /*169b50*/  VIADD R195, R195, 0xffffffff ;  /* 0xffffffffc3c37836 */ /* 0x000fc60000000000 */
[----:B------:R-:W-:-:S13]  /*169b60*/  ISETP.GE.AND P2, PT, R194, R125, PT ;  /* 0x0000007dc200720c */ /* 0x000fda0003f46270 */
[----:B------:R-:W-:Y:S05]  /*169b70*/  @!P2 BRA `(.L_x_7057) ;  /* 0xffffffe800c4a947 */ /* 0x000fea000383ffff */
[----:B------:R-:W-:Y:S05]  /*169b80*/  BRA `(.L_x_7042) ;  /* 0x0000000000387947 */ /* 0x000fea0003800000 */
.L_x_7056:
[----:B------:R-:W0:Y:S01]  /*169b90*/  LDC R131, c[0x0][0x2f8] ;  /* 0x0000be00ff837b82 */ /* 0x000e220000000800 */
[----:B------:R-:W-:Y:S01]  /*169ba0*/  IMAD.U32 R173, RZ, RZ, UR9 ;  /* 0x00000009ffad7e24 */ /* 0x000fe2000f8e00ff */
[----:B------:R-:W-:Y:S01]  /*169bb0*/  PLOP3.LUT P3, PT, PT, PT, PT, 0x8, 0x80 ;  /* 0x000000000080781c */ /* 0x000fe20003f6e170 */
[----:B------:R-:W-:Y:S02]  /*169bc0*/  IMAD.U32 R130, RZ, RZ, UR9 ;  /* 0x00000009ff827e24 */ /* 0x000fe4000f8e00ff */
[----:B------:R-:W-:Y:S02]  /*169bd0*/  VIADD R120, R195, 0xffffffff ;  /* 0xffffffffc3787836 */ /* 0x000fe40000000000 */
[----:B------:R-:W-:Y:S01]  /*169be0*/  IMAD.MOV.U32 R125, RZ, RZ, R194 ;  /* 0x000000ffff7d7224 */ /* 0x000fe200078e00c2 */
[----:B------:R-:W2:Y:S01]  /*169bf0*/  LDC R121, c[0x0][0x2f8] ;  /* 0x0000be00ff797b82 */ /* 0x000ea20000000800 */
[----:B------:R-:W-:Y:S01]  /*169c00*/  IMAD.MOV.U32 R124, RZ, RZ, R195 ;  /* 0x000000ffff7c7224 */ /* 0x000fe200078e00c3 */
[----:B0-----:R-:W-:-:S05]  /*169c10*/  IADD3 R131, PT, PT, -R131, 0x2710, R173 ;  /* 0x0000271083837810 */ /* 0x001fca0007ffe1ad */
[----:B------:R-:W-:Y:S01]  /*169c20*/  IMAD R120, R120, 0x4, R131 ;  /* 0x0000000478787824 */ /* 0x000fe200078e0283 */
[----:B--2---:R-:W-:-:S04]  /*169c30*/  IADD3 R121, PT, PT, -R121, 0x2774, R130 ;  /* 0x0000277479797810 */ /* 0x004fc80007ffe182 */
[----:B------:R0:W-:Y:S02]  /*169c40*/  STL [R120], R194 ;  /* 0x000000c278007387 */ /* 0x0001e40000100800 */
[----:B0-----:R-:W-:-:S05]  /*169c50*/  IMAD R120, R194, 0x4, R121 ;  /* 0x00000004c2787824 */ /* 0x001fca00078e0279 */
[----:B------:R0:W-:Y:S02]  /*169c60*/  STL [R120+-0x4], R195 ;  /* 0xfffffcc378007387 */ /* 0x0001e40000100800 */
.L_x_7042:
[----:B------:R-:W-:Y:S05]  /*169c70*/  BSYNC.RECONVERGENT B1 ;  /* 0x0000000000017941 */ /* 0x000fea0003800200 */
.L_x_7041:
[C---:B------:R-:W-:Y:S02]  /*169c80*/  ISETP.LT.U32.AND P2, PT, R193.reuse, 0x20, PT ;  /* 0x00000020c100780c */ /* 0x040fe40003f41070 */
[----:B------:R-:W-:-:S11]  /*169c90*/  IADD3 R193, PT, PT, R193, 0x1, RZ ;  /* 0x00000001c1c17810 */ /* 0x000fd60007ffe0ff */
[----:B------:R-:W-:Y:S05]  /*169ca0*/  @P3 BRA P2, `(.L_x_7058) ;  /* 0xffffffe400d43947 */ /* 0x000fea000103ffff */
.L_x_7040:
[----:B------:R-:W-:Y:S05]  /*169cb0*/  BSYNC.RECONVERGENT B2 ;  /* 0x0000000000027941 */ /* 0x000fea0003800200 */
.L_x_7039:
[----:B0-----:R-:W0:Y:S01]  /*169cc0*/  LDC R120, c[0x0][0x2f8] ;  /* 0x0000be00ff787b82 */ /* 0x001e220000000800 */
[----:B------:R-:W-:-:S05]  /*169cd0*/  IMAD.U32 R121, RZ, RZ, UR9 ;  /* 0x00000009ff797e24 */ /* 0x000fca000f8e00ff */
[----:B0-----:R-:W-:-:S05]  /*169ce0*/  IADD3 R120, PT, PT, -R120, 0x27f3, R121 ;  /* 0x000027f378787810 */ /* 0x001fca0007ffe179 */
[----:B------:R-:W-:-:S06]  /*169cf0*/  IMAD.IADD R193, R125, 0x1, R120 ;  /* 0x000000017dc17824 */ /* 0x000fcc00078e0278 */
[----:B------:R-:W5:Y:S01]  /*169d00*/  LDL.U8 R193, [R193] ;  /* 0x00000000c1c17983 */ /* 0x000f620000100000 */
[----:B------:R-:W-:Y:S05]  /*169d10*/  BRA `(.L_x_7059) ;  /* 0xffffffc400dc7947 */ /* 0x000fea000383ffff */
.L_x_7036:
[----:B------:R-:W-:Y:S05]  /*169d20*/  BSYNC.RECONVERGENT B3 ;  /* 0x0000000000037941 */ /* 0x000fea0003800200 */
.L_x_7012:
        /* <DEDUP_REMOVED lines=26> */
.L_x_7066:
        /* <DEDUP_REMOVED lines=71> */
.L_x_7065:
[----:B------:R-:W-:Y:S05]  /*16a340*/  BSYNC.RECONVERGENT B2 ;  /* 0x0000000000027941 */ /* 0x000fea0003800200 */
.L_x_7064:
        /* <DEDUP_REMOVED lines=43> */
.L_x_7068:
[----:B------:R-:W-:Y:S05]  /*16a600*/  BSYNC.RECONVERGENT B2 ;  /* 0x0000000000027941 */ /* 0x000fea0003800200 */
.L_x_7067:
        /* <DEDUP_REMOVED lines=24> */
.L_x_7070:
[----:B------:R-:W-:Y:S05]  /*16a790*/  BSYNC.RECONVERGENT B2 ;  /* 0x0000000000027941 */ /* 0x000fea0003800200 */
.L_x_7069:
        /* <DEDUP_REMOVED lines=17> */
[C---:B------:R-:W-:Y:S01]  /*16a8b0*/  @P1 VIADD R120, R131.reuse, 0x1 ;  /* 0x0000000183781836 */ /* 0x040fe20000000000 */
[----:B------:R-:W-:-:S05]  /*16a8c0*/  @!P2 IADD3 R120, PT, PT, R131, RZ, RZ ;  /* 0x000000ff8378a210 */ /* 0x000fca0007ffe0ff */
[----:B------:R-:W-:-:S07]  /*16a8d0*/  @P1 IMAD.MOV.U32 R131, RZ, RZ, R120 ;  /* 0x000000ffff831224 */ /* 0x000fce00078e0078 */
.L_x_7063:
[----:B------:R-:W-:Y:S05]  /*16a8e0*/  BSYNC.RECONVERGENT B1 ;  /* 0x0000000000017941 */ /* 0x000fea0003800200 */
.L_x_7062:
        /* <DEDUP_REMOVED lines=11> */
.L_x_7075:
        /* <DEDUP_REMOVED lines=45> */
[----:B------:R-:W-:Y:S02]  /*16ac70*/  @!P2 IADD3 R131, PT, PT, R124, RZ, RZ ;  /* 0x000000ff7c83a210 */ /* 0x000fe40007ffe0ff */
        /* <DEDUP_REMOVED lines=25> */
.L_x_7074:
[----:B------:R-:W-:Y:S05]  /*16ae10*/  BSYNC.RECONVERGENT B2 ;  /* 0x0000000000027941 */ /* 0x000fea0003800200 */
.L_x_7073:
        /* <DEDUP_REMOVED lines=21> */
[----:B------:R-:W-:Y:S01]  /*16af70*/  @!P1 IADD3 R123, PT, PT, R131, RZ, RZ ;  /* 0x000000ff837b9210 */ /* 0x000fe20007ffe0ff */
[----:B------:R-:W-:Y:S01]  /*16af80*/  VIADD R121, R121, 0x8 ;  /* 0x0000000879797836 */ /* 0x000fe20000000000 */
[----:B-----5:R-:W-:-:S03]  /*16af90*/  ISETP.GT.AND P1, PT, R124, RZ, PT ;  /* 0x000000ff7c00720c */ /* 0x020fc60003f24270 */
[----:B------:R-:W-:-:S03]  /*16afa0*/  VIADD R124, R123, 0x1 ;  /* 0x000000017b7c7836 */ /* 0x000fc60000000000 */
[----:B------:R-:W-:Y:S01]  /*16afb0*/  @!P2 IMAD.MOV R124, RZ, RZ, R123 ;  /* 0x000000ffff7ca224 */ /* 0x000fe200078e027b */
[----:B---3--:R-:W-:-:S03]  /*16afc0*/  ISETP.GT.AND P2, PT, R125, RZ, PT ;  /* 0x000000ff7d00720c */ /* 0x008fc60003f44270 */
        /* <DEDUP_REMOVED lines=16> */
.L_x_7077:
[----:B------:R-:W-:Y:S05]  /*16b0d0*/  BSYNC.RECONVERGENT B2 ;  /* 0x0000000000027941 */ /* 0x000fea0003800200 */
.L_x_7076:
        /* <DEDUP_REMOVED lines=19> */
[----:B---3--:R-:W-:-:S04]  /*16b210*/  ISETP.GT.AND P2, PT, R125, RZ, PT ;  /* 0x000000ff7d00720c */ /* 0x008fc80003f44270 */
[----:B------:R-:W-:-:S03]  /*16b220*/  IADD3 R120, PT, PT, R123, 0x1, RZ ;  /* 0x000000017b787810 */ /* 0x000fc60007ffe0ff */
[----:B------:R-:W-:-:S04]  /*16b230*/  @!P0 IMAD.MOV R120, RZ, RZ, R123 ;  /* 0x000000ffff788224 */ /* 0x000fc800078e027b */
[----:B------:R-:W-:Y:S02]  /*16b240*/  VIADD R131, R120, 0x1 ;  /* 0x0000000178837836 */ /* 0x000fe40000000000 */
[----:B------:R-:W-:-:S07]  /*16b250*/  @!P2 IMAD.MOV R131, RZ, RZ, R120 ;  /* 0x000000ffff83a224 */ /* 0x000fce00078e0278 */
.L_x_7079:
[----:B------:R-:W-:Y:S05]  /*16b260*/  BSYNC.RECONVERGENT B2 ;  /* 0x0000000000027941 */ /* 0x000fea0003800200 */
.L_x_7078:
        /* <DEDUP_REMOVED lines=20> */
.L_x_7072:
[----:B------:R-:W-:Y:S05]  /*16b3b0*/  BSYNC.RECONVERGENT B1 ;  /* 0x0000000000017941 */ /* 0x000fea0003800200 */
.L_x_7071:
        /* <DEDUP_REMOVED lines=34> */
[----:B------:R-:W-:Y:S01]  /*16b5e0*/  IMAD.MOV.U32 R120, RZ, RZ, R174 ;  /* 0x000000ffff787224 */ /* 0x000fe200078e00ae */
[----:B------:R-:W-:-:S07]  /*16b5f0*/  MOV R121, R175 ;  /* 0x000000af00797202 */ /* 0x000fce0000000f00 */
.L_x_7081:
[----:B------:R-:W-:Y:S05]  /*16b600*/  BSYNC.RECONVERGENT B1 ;  /* 0x0000000000017941 */ /* 0x000fea0003800200 */
.L_x_7080:
[----:B------:R-:W-:Y:S01]  /*16b610*/  UMOV UR10, 0x66666666 ;  /* 0x66666666000a7882 */ /* 0x000fe20000000000 */
[----:B------:R-:W-:Y:S01]  /*16b620*/  UMOV UR11, 0x40711266 ;  /* 0x40711266000b7882 */ /* 0x000fe20000000000 */
[----:B------:R-:W-:Y:S01]  /*16b630*/  IMAD.MOV.U32 R122, RZ, RZ, 0x0 ;  /* 0x00000000ff7a7424 */ /* 0x000fe200078e00ff */
[----:B------:R-:W-:Y:S01]  /*16b640*/  DADD R120, R120, -UR10 ;  /* 0x8000000a78787e29 */ /* 0x000fe20008000000 */
[----:B------:R-:W-:-:S07]  /*16b650*/  IMAD.MOV.U32 R123, RZ, RZ, 0x40590000 ;  /* 0x40590000ff7b7424 */ /* 0x000fce00078e00ff */
[----:B------:R-:W-:-:S11]  /*16b660*/  DFMA R120, R120, R122, 0.5 ;  /* 0x3fe000007878742b */ /* 0x000fd6000000007a */
.L_x_7061:
[----:B------:R-:W-:Y:S05]  /*16b670*/  BSYNC.RECONVERGENT B0 ;  /* 0x0000000000007941 */ /* 0x000fea0003800200 */
.L_x_7060:
        /* <DEDUP_REMOVED lines=29> */
.L_x_7083:
[----:B------:R-:W-:Y:S05]  /*16b850*/  BSYNC.RECONVERGENT B0 ;  /* 0x0000000000007941 */ /* 0x000fea0003800200 */
.L_x_7082:
[----:B------:R-:W-:Y:S02]  /*16b860*/  IMAD.MOV.U32 R120, RZ, RZ, R122 ;  /* 0x000000ffff787224 */ /* 0x000fe400078e007a */
[----:B------:R-:W-:-:S07]  /*16b870*/  IMAD.MOV.U32 R121, RZ, RZ, R123 ;  /* 0x000000ffff797224 */ /* 0x000fce00078e007b */
.L_x_7011:
[----:B------:R-:W-:Y:S05]  /*16b880*/  BSYNC.RECONVERGENT B4 ;  /* 0x0000000000047941 */ /* 0x000fea0003800200 */
.L_x_7010:
[----:B------:R-:W-:-:S14]  /*16b890*/  DSETP.GT.AND P0, PT, R120, R2, PT ;  /* 0x000000027800722a */ /* 0x000fdc0003f04000 */
[----:B------:R-:W-:Y:S05]  /*16b8a0*/  @P0 BRA `(.L_x_705) ;  /* 0x000007b800380947 */ /* 0x000fea0003800000 */
[----:B------:R0:W5:Y:S04]  /*16b8b0*/  LDL.64 R122, [R0+0x2950] ;  /* 0x00295000007a7983 */ /* 0x0001680000100a00 */
[----:B------:R0:W5:Y:S01]  /*16b8c0*/  LDL.64 R126, [R0+0x2978] ;  /* 0x00297800007e7983 */ /* 0x0001620000100a00 */
[----:B------:R-:W-:Y:S05]  /*16b8d0*/  BMOV.32.CLEAR RZ, B0 ;  /* 0x0000000000ff7355 */ /* 0x000fea0000100000 */
[----:B------:R-:W-:Y:S01]  /*16b8e0*/  BSSY.RECONVERGENT B0, `(.L_x_7084) ;  /* 0x0000009000007945 */ /* 0x000fe20003800200 */
[----:B------:R-:W-:-:S07]  /*16b8f0*/  IMAD.MOV.U32 R124, RZ, RZ, RZ ;  /* 0x000000ffff7c7224 */ /* 0x000fce00078e00ff */
.L_x_7085:
        /* <DEDUP_REMOVED lines=8> */
.L_x_7084:
        /* <DEDUP_REMOVED lines=11> */
.L_x_7089:
[----:B------:R-:W-:Y:S01]  /*16ba30*/  IADD3 R124, P0, PT, R122, R128, RZ ;  /* 0x000000807a7c7210 */ /* 0x000fe20007f1e0ff */
[----:B------:R-:W-:-:S04]  /*16ba40*/  IMAD.IADD R129, R120, 0x1, R129 ;  /* 0x0000000178817824 */ /* 0x000fc800078e0281 */
[----:B------:R-:W-:-:S05]  /*16ba50*/  IMAD.X R125, RZ, RZ, R123, P0 ;  /* 0x000000ffff7d7224 */ /* 0x000fca00000e067b */
[----:B------:R2:W4:Y:S02]  /*16ba60*/  LD.E.U8 R130, desc[UR6][R124.64+0x1] ;  /* 0x000001067c827980 */ /* 0x000524000c101100 */
[----:B--2---:R-:W-:-:S04]  /*16ba70*/  IADD3 R124, P0, PT, R122, R129, RZ ;  /* 0x000000817a7c7210 */ /* 0x004fc80007f1e0ff */
[----:B------:R-:W-:-:S06]  /*16ba80*/  LEA.HI.X.SX32 R125, R129, R123, 0x1, P0 ;  /* 0x0000007b817d7211 */ /* 0x000fcc00000f0eff */
[----:B------:R2:W5:Y:S02]  /*16ba90*/  LD.E.U8 R125, desc[UR6][R124.64] ;  /* 0x000000067c7d7980 */ /* 0x000564000c101100 */
[----:B--2---:R-:W-:Y:S02]  /*16baa0*/  IADD3 R124, PT, PT, R128, 0x1, RZ ;  /* 0x00000001807c7810 */ /* 0x004fe40007ffe0ff */
        /* <DEDUP_REMOVED lines=23> */
.L_x_7088:
[----:B------:R-:W-:Y:S01]  /*16bc20*/  BSSY.RECONVERGENT B1, `(.L_x_7090) ;  /* 0x0000009000017945 */ /* 0x000fe20003800200 */
[----:B------:R-:W-:-:S07]  /*16bc30*/  IMAD.MOV.U32 R124, RZ, RZ, RZ ;  /* 0x000000ffff7c7224 */ /* 0x000fce00078e00ff */
.L_x_7091:
        /* <DEDUP_REMOVED lines=8> */
.L_x_7090:
        /* <DEDUP_REMOVED lines=9> */
.L_x_7093:
        /* <DEDUP_REMOVED lines=31> */
.L_x_7092:
        /* <DEDUP_REMOVED lines=50> */
[----:B------:R-:W-:Y:S01]  /*16c260*/  IMAD.MOV.U32 R120, RZ, RZ, 0x3b39803f ;  /* 0x3b39803fff787424 */ /* 0x000fe200078e00ff */
[----:B------:R-:W-:-:S06]  /*16c270*/  MOV R121, 0x3c7abc9e ;  /* 0x3c7abc9e00797802 */ /* 0x000fcc0000000f00 */
[----:B------:R-:W-:-:S08]  /*16c280*/  DADD R124, R130, -R124 ;  /* 0x00000000827c7229 */ /* 0x000fd0000000087c */
[----:B------:R-:W-:-:S08]  /*16c290*/  DFMA R124, R120, -UR10, R124 ;  /* 0x8000000a787c7c2b */ /* 0x000fd0000800007c */
[----:B------:R-:W-:Y:S01]  /*16c2a0*/  DADD R180, R180, R124 ;  /* 0x00000000b4b47229 */ /* 0x000fe2000000007c */
[----:B------:R-:W-:Y:S10]  /*16c2b0*/  BRA `(.L_x_7094) ;  /* 0x0000000000dc7947 */ /* 0x000ff40003800000 */
.L_x_7087:
        /* <DEDUP_REMOVED lines=55> */
.L_x_7094:
[----:B------:R-:W-:Y:S05]  /*16c630*/  BSYNC.RECONVERGENT B0 ;  /* 0x0000000000007941 */ /* 0x000fea0003800200 */
.L_x_7086:
[----:B------:R-:W-:Y:S05]  /*16c640*/  BMOV.32.CLEAR RZ, B0 ;  /* 0x0000000000ff7355 */ /* 0x000fea0000100000 */
[----:B------:R-:W-:Y:S01]  /*16c650*/  BSSY.RECONVERGENT B0, `(.L_x_7095) ;  /* 0x0000009000007945 */ /* 0x000fe20003800200 */
[----:B------:R-:W-:-:S07]  /*16c660*/  IMAD.MOV.U32 R124, RZ, RZ, RZ ;  /* 0x000000ffff7c7224 */ /* 0x000fce00078e00ff */
.L_x_7096:
        /* <DEDUP_REMOVED lines=8> */
.L_x_7095:
[----:B------:R-:W-:Y:S05]  /*16c6f0*/  BMOV.32.CLEAR RZ, B0 ;  /* 0x0000000000ff7355 */ /* 0x000fea0000100000 */
[----:B------:R-:W-:Y:S01]  /*16c700*/  BSSY.RECONVERGENT B0, `(.L_x_7097) ;  /* 0x0000009000007945 */ /* 0x000fe20003800200 */
[----:B------:R-:W-:-:S07]  /*16c710*/  IMAD.MOV.U32 R124, RZ, RZ, RZ ;  /* 0x000000ffff7c7224 */ /* 0x000fce00078e00ff */
.L_x_7098:
        /* <DEDUP_REMOVED lines=8> */
.L_x_7097:
        /* <DEDUP_REMOVED lines=9> */
[----:B------:R-:W-:Y:S02]  /*16c830*/  LOP3.LUT R128, R178, 0x7ffffffc, RZ, 0xc0, !PT ;  /* 0x7ffffffcb2807812 */ /* 0x000fe400078ec0ff */
[----:B------:R-:W-:-:S07]  /*16c840*/  MOV R120, 0x1 ;  /* 0x0000000100787802 */ /* 0x000fce0000000f00 */
.L_x_7123:
        /* <DEDUP_REMOVED lines=13> */
.L_x_7104:
[----:B------:R-:W-:-:S13]  /*16c920*/  ISETP.NE.AND P0, PT, R121, 0x47, PT ;  /* 0x000000477900780c */ /* 0x000fda0003f05270 */
[----:B------:R-:W-:Y:S05]  /*16c930*/  @!P0 BRA `(.L_x_7107) ;  /* 0x0000000000148947 */ /* 0x000fea0003800000 */
[----:B------:R-:W-:Y:S01]  /*16c940*/  ISETP.NE.AND P0, PT, R121, 0x54, PT ;  /* 0x000000547900780c */ /* 0x000fe20003f05270 */
[----:B------:R-:W-:-:S12]  /*16c950*/  IMAD.MOV.U32 R130, RZ, RZ, 0x3 ;  /* 0x00000003ff827424 */ /* 0x000fd800078e00ff */
[----:B------:R-:W-:Y:S05]  /*16c960*/  @!P0 BRA `(.L_x_7105) ;  /* 0x00000000000c8947 */ /* 0x000fea0003800000 */
.L_x_7106:
[----:B------:R-:W-:Y:S01]  /*16c970*/  IMAD.MOV.U32 R130, RZ, RZ, 0x4 ;  /* 0x00000004ff827424 */ /* 0x000fe200078e00ff */
[----:B------:R-:W-:Y:S06]  /*16c980*/  BRA `(.L_x_7105) ;  /* 0x0000000000047947 */ /* 0x000fec0003800000 */
.L_x_7107:
[----:B------:R-:W-:-:S07]  /*16c990*/  IMAD.MOV.U32 R130, RZ, RZ, 0x2 ;  /* 0x00000002ff827424 */ /* 0x000fce00078e00ff */
.L_x_7105:
[----:B------:R-:W-:Y:S05]  /*16c9a0*/  BSYNC.RECONVERGENT B2 ;  /* 0x0000000000027941 */ /* 0x000fea0003800200 */
.L_x_7103:
        /* <DEDUP_REMOVED lines=13> */
.L_x_7109:
[----:B------:R-:W-:-:S13]  /*16ca80*/  ISETP.NE.AND P0, PT, R130, 0x47, PT ;  /* 0x000000478200780c */ /* 0x000fda0003f05270 */
[----:B------:R-:W-:Y:S05]  /*16ca90*/  @!P0 BRA `(.L_x_7112) ;  /* 0x0000000000148947 */ /* 0x000fea0003800000 */
[----:B------:R-:W-:Y:S01]  /*16caa0*/  ISETP.NE.AND P0, PT, R130, 0x54, PT ;  /* 0x000000548200780c */ /* 0x000fe20003f05270 */
[----:B------:R-:W-:-:S12]  /*16cab0*/  IMAD.MOV.U32 R131, RZ, RZ, 0x3 ;  /* 0x00000003ff837424 */ /* 0x000fd800078e00ff */
[----:B------:R-:W-:Y:S05]  /*16cac0*/  @!P0 BRA `(.L_x_7110) ;  /* 0x00000000000c8947 */ /* 0x000fea0003800000 */
.L_x_7111:
[----:B------:R-:W-:Y:S01]  /*16cad0*/  IMAD.MOV.U32 R131, RZ, RZ, 0x4 ;  /* 0x00000004ff837424 */ /* 0x000fe200078e00ff */
[----:B------:R-:W-:Y:S06]  /*16cae0*/  BRA `(.L_x_7110) ;  /* 0x0000000000047947 */ /* 0x000fec0003800000 */
.L_x_7112:
[----:B------:R-:W-:-:S07]  /*16caf0*/  IMAD.MOV.U32 R131, RZ, RZ, 0x2 ;  /* 0x00000002ff837424 */ /* 0x000fce00078e00ff */
.L_x_7110:
[----:B------:R-:W-:Y:S05]  /*16cb00*/  BSYNC.RECONVERGENT B2 ;  /* 0x0000000000027941 */ /* 0x000fea0003800200 */
.L_x_7108:
        /* <DEDUP_REMOVED lines=12> */
.L_x_7114:
[----:B------:R-:W-:-:S13]  /*16cbd0*/  ISETP.NE.AND P0, PT, R130, 0x47, PT ;  /* 0x000000478200780c */ /* 0x000fda0003f05270 */
[----:B------:R-:W-:Y:S05]  /*16cbe0*/  @!P0 BRA `(.L_x_7117) ;  /* 0x0000000000148947 */ /* 0x000fea0003800000 */
[----:B------:R-:W-:Y:S01]  /*16cbf0*/  ISETP.NE.AND P0, PT, R130, 0x54, PT ;  /* 0x000000548200780c */ /* 0x000fe20003f05270 */
[----:B------:R-:W-:-:S12]  /*16cc00*/  IMAD.MOV.U32 R131, RZ, RZ, 0x3 ;  /* 0x00000003ff837424 */ /* 0x000fd800078e00ff */
[----:B------:R-:W-:Y:S05]  /*16cc10*/  @!P0 BRA `(.L_x_7115) ;  /* 0x00000000000c8947 */ /* 0x000fea0003800000 */
.L_x_7116:
[----:B------:R-:W-:Y:S01]  /*16cc20*/  IMAD.MOV.U32 R131, RZ, RZ, 0x4 ;  /* 0x00000004ff837424 */ /* 0x000fe200078e00ff */
[----:B------:R-:W-:Y:S06]  /*16cc30*/  BRA `(.L_x_7115) ;  /* 0x0000000000047947 */ /* 0x000fec0003800000 */
.L_x_7117:
[----:B------:R-:W-:-:S07]  /*16cc40*/  IMAD.MOV.U32 R131, RZ, RZ, 0x2 ;  /* 0x00000002ff837424 */ /* 0x000fce00078e00ff */
.L_x_7115:
[----:B------:R-:W-:Y:S05]  /*16cc50*/  BSYNC.RECONVERGENT B2 ;  /* 0x0000000000027941 */ /* 0x000fea0003800200 */
.L_x_7113:
        /* <DEDUP_REMOVED lines=12> */
.L_x_7119:
[----:B------:R-:W-:-:S13]  /*16cd20*/  ISETP.NE.AND P0, PT, R124, 0x47, PT ;  /* 0x000000477c00780c */ /* 0x000fda0003f05270 */
[----:B------:R-:W-:Y:S05]  /*16cd30*/  @!P0 BRA `(.L_x_7122) ;  /* 0x0000000000148947 */ /* 0x000fea0003800000 */
[----:B------:R-:W-:Y:S01]  /*16cd40*/  ISETP.NE.AND P0, PT, R124, 0x54, PT ;  /* 0x000000547c00780c */ /* 0x000fe20003f05270 */
[----:B------:R-:W-:-:S12]  /*16cd50*/  IMAD.MOV.U32 R125, RZ, RZ, 0x3 ;  /* 0x00000003ff7d7424 */ /* 0x000fd800078e00ff */
[----:B------:R-:W-:Y:S05]  /*16cd60*/  @!P0 BRA `(.L_x_7120) ;  /* 0x00000000000c8947 */ /* 0x000fea0003800000 */
.L_x_7121:
[----:B------:R-:W-:Y:S01]  /*16cd70*/  IMAD.MOV.U32 R125, RZ, RZ, 0x4 ;  /* 0x00000004ff7d7424 */ /* 0x000fe200078e00ff */
[----:B------:R-:W-:Y:S06]  /*16cd80*/  BRA `(.L_x_7120) ;  /* 0x0000000000047947 */ /* 0x000fec0003800000 */
.L_x_7122:
[----:B------:R-:W-:-:S07]  /*16cd90*/  IMAD.MOV.U32 R125, RZ, RZ, 0x2 ;  /* 0x00000002ff7d7424 */ /* 0x000fce00078e00ff */
.L_x_7120:
[----:B------:R-:W-:Y:S05]  /*16cda0*/  BSYNC.RECONVERGENT B2 ;  /* 0x0000000000027941 */ /* 0x000fea0003800200 */
.L_x_7118:
[----:B------:R2:W-:Y:S02]  /*16cdb0*/  STL.U8 [R121+0x27db], R125 ;  /* 0x0027db7d79007387 */ /* 0x0005e40000100000 */
[C---:B--2---:R-:W-:Y:S02]  /*16cdc0*/  VIADD R121, R120.reuse, 0x3 ;  /* 0x0000000378797836 */ /* 0x044fe40000000000 */
[----:B------:R-:W-:-:S03]  /*16cdd0*/  VIADD R120, R120, 0x4 ;  /* 0x0000000478787836 */ /* 0x000fc60000000000 */
[----:B------:R-:W-:-:S13]  /*16cde0*/  ISETP.NE.AND P0, PT, R121, R128, PT ;  /* 0x000000807900720c */ /* 0x000fda0003f05270 */
[----:B------:R-:W-:Y:S05]  /*16cdf0*/  @P0 BRA `(.L_x_7123) ;  /* 0xfffffff800940947 */ /* 0x000fea000383ffff */
.L_x_7102:
[----:B------:R-:W-:Y:S05]  /*16ce00*/  BSYNC.RECONVERGENT B0 ;  /* 0x0000000000007941 */ /* 0x000fea0003800200 */
.L_x_7101:
        /* <DEDUP_REMOVED lines=16> */
.L_x_7125:
[----:B------:R-:W-:-:S13]  /*16cf10*/  ISETP.NE.AND P0, PT, R126, 0x47, PT ;  /* 0x000000477e00780c */ /* 0x000fda0003f05270 */
[----:B------:R-:W-:Y:S05]  /*16cf20*/  @!P0 BRA `(.L_x_7128) ;  /* 0x0000000000148947 */ /* 0x000fea0003800000 */
[----:B------:R-:W-:Y:S01]  /*16cf30*/  ISETP.NE.AND P0, PT, R126, 0x54, PT ;  /* 0x000000547e00780c */ /* 0x000fe20003f05270 */
[----:B------:R-:W-:-:S12]  /*16cf40*/  HFMA2 R121, -RZ, RZ, 0, 1.78813934326171875e-07 ;  /* 0x00000003ff797431 */ /* 0x000fd800000001ff */
[----:B------:R-:W-:Y:S05]  /*16cf50*/  @!P0 BRA `(.L_x_7126) ;  /* 0x00000000000c8947 */ /* 0x000fea0003800000 */
.L_x_7127:
[----:B------:R-:W-:Y:S01]  /*16cf60*/  IMAD.MOV.U32 R121, RZ, RZ, 0x4 ;  /* 0x00000004ff797424 */ /* 0x000fe200078e00ff */
[----:B------:R-:W-:Y:S06]  /*16cf70*/  BRA `(.L_x_7126) ;  /* 0x0000000000047947 */ /* 0x000fec0003800000 */
.L_x_7128:
[----:B------:R-:W-:-:S07]  /*16cf80*/  IMAD.MOV.U32 R121, RZ, RZ, 0x2 ;  /* 0x00000002ff797424 */ /* 0x000fce00078e00ff */
.L_x_7126:
[----:B------:R-:W-:Y:S05]  /*16cf90*/  BSYNC.RECONVERGENT B0 ;  /* 0x0000000000007941 */ /* 0x000fea0003800200 */
.L_x_7124:
        /* <DEDUP_REMOVED lines=16> */
.L_x_7130:
[----:B------:R-:W-:-:S13]  /*16d0a0*/  ISETP.NE.AND P0, PT, R127, 0x47, PT ;  /* 0x000000477f00780c */ /* 0x000fda0003f05270 */
[----:B------:R-:W-:Y:S05]  /*16d0b0*/  @!P0 BRA `(.L_x_7133) ;  /* 0x0000000000148947 */ /* 0x000fea0003800000 */
[----:B------:R-:W-:Y:S01]  /*16d0c0*/  ISETP.NE.AND P0, PT, R127, 0x54, PT ;  /* 0x000000547f00780c */ /* 0x000fe20003f05270 */
[----:B--2---:R-:W-:-:S12]  /*16d0d0*/  IMAD.MOV.U32 R121, RZ, RZ, 0x3 ;  /* 0x00000003ff797424 */ /* 0x004fd800078e00ff */
[----:B------:R-:W-:Y:S05]  /*16d0e0*/  @!P0 BRA `(.L_x_7131) ;  /* 0x00000000000c8947 */ /* 0x000fea0003800000 */
.L_x_7132:
[----:B------:R-:W-:Y:S01]  /*16d0f0*/  IMAD.MOV.U32 R121, RZ, RZ, 0x4 ;  /* 0x00000004ff797424 */ /* 0x000fe200078e00ff */
[----:B------:R-:W-:Y:S06]  /*16d100*/  BRA `(.L_x_7131) ;  /* 0x0000000000047947 */ /* 0x000fec0003800000 */
.L_x_7133:
[----:B--2---:R-:W-:-:S07]  /*16d110*/  IMAD.MOV.U32 R121, RZ, RZ, 0x2 ;  /* 0x00000002ff797424 */ /* 0x004fce00078e00ff */
.L_x_7131:
[----:B------:R-:W-:Y:S05]  /*16d120*/  BSYNC.RECONVERGENT B0 ;  /* 0x0000000000007941 */ /* 0x000fea0003800200 */
.L_x_7129:
        /* <DEDUP_REMOVED lines=16> */
.L_x_7135:
[----:B------:R-:W-:-:S13]  /*16d230*/  ISETP.NE.AND P0, PT, R124, 0x47, PT ;  /* 0x000000477c00780c */ /* 0x000fda0003f05270 */
[----:B------:R-:W-:Y:S05]  /*16d240*/  @!P0 BRA `(.L_x_7138) ;  /* 0x0000000000148947 */ /* 0x000fea0003800000 */
[----:B------:R-:W-:Y:S01]  /*16d250*/  ISETP.NE.AND P0, PT, R124, 0x54, PT ;  /* 0x000000547c00780c */ /* 0x000fe20003f05270 */
[----:B------:R-:W-:-:S12]  /*16d260*/  IMAD.MOV.U32 R120, RZ, RZ, 0x3 ;  /* 0x00000003ff787424 */ /* 0x000fd800078e00ff */
[----:B------:R-:W-:Y:S05]  /*16d270*/  @!P0 BRA `(.L_x_7136) ;  /* 0x00000000000c8947 */ /* 0x000fea0003800000 */
.L_x_7137:
[----:B------:R-:W-:Y:S01]  /*16d280*/  IMAD.MOV.U32 R120, RZ, RZ, 0x4 ;  /* 0x00000004ff787424 */ /* 0x000fe200078e00ff */
[----:B------:R-:W-:Y:S06]  /*16d290*/  BRA `(.L_x_7136) ;  /* 0x0000000000047947 */ /* 0x000fec0003800000 */
.L_x_7138:
[----:B------:R-:W-:-:S07]  /*16d2a0*/  IMAD.MOV.U32 R120, RZ, RZ, 0x2 ;  /* 0x00000002ff787424 */ /* 0x000fce00078e00ff */
.L_x_7136:
[----:B------:R-:W-:Y:S05]  /*16d2b0*/  BSYNC.RECONVERGENT B0 ;  /* 0x0000000000007941 */ /* 0x000fea0003800200 */
.L_x_7134:
[----:B------:R4:W-:Y:S02]  /*16d2c0*/  STL.U8 [R126+0x27da], R120 ;  /* 0x0027da787e007387 */ /* 0x0009e40000100000 */
.L_x_7100:
[----:B------:R-:W-:Y:S05]  /*16d2d0*/  BSYNC.RECONVERGENT B1 ;  /* 0x0000000000017941 */ /* 0x000fea0003800200 */
.L_x_7099:
        /* <DEDUP_REMOVED lines=11> */
.L_x_7163:
        /* <DEDUP_REMOVED lines=14> */
.L_x_7144:
[----:B------:R-:W-:-:S13]  /*16d470*/  ISETP.NE.AND P2, PT, R125, 0x47, PT ;  /* 0x000000477d00780c */ /* 0x000fda0003f45270 */
[----:B------:R-:W-:Y:S05]  /*16d480*/  @!P2 BRA `(.L_x_7147) ;  /* 0x000000000014a947 */ /* 0x000fea0003800000 */
[----:B------:R-:W-:Y:S01]  /*16d490*/  ISETP.NE.AND P2, PT, R125, 0x54, PT ;  /* 0x000000547d00780c */ /* 0x000fe20003f45270 */
[----:B------:R-:W-:-:S12]  /*16d4a0*/  IMAD.MOV.U32 R124, RZ, RZ, 0x3 ;  /* 0x00000003ff7c7424 */ /* 0x000fd800078e00ff */
[----:B------:R-:W-:Y:S05]  /*16d4b0*/  @!P2 BRA `(.L_x_7145) ;  /* 0x00000000000ca947 */ /* 0x000fea0003800000 */
.L_x_7146:
[----:B------:R-:W-:Y:S01]  /*16d4c0*/  IMAD.MOV.U32 R124, RZ, RZ, 0x4 ;  /* 0x00000004ff7c7424 */ /* 0x000fe200078e00ff */
[----:B------:R-:W-:Y:S06]  /*16d4d0*/  BRA `(.L_x_7145) ;  /* 0x0000000000047947 */ /* 0x000fec0003800000 */
.L_x_7147:
[----:B------:R-:W-:-:S07]  /*16d4e0*/  IMAD.MOV.U32 R124, RZ, RZ, 0x2 ;  /* 0x00000002ff7c7424 */ /* 0x000fce00078e00ff */
.L_x_7145:
[----:B------:R-:W-:Y:S05]  /*16d4f0*/  BSYNC.RECONVERGENT B2 ;  /* 0x0000000000027941 */ /* 0x000fea0003800200 */
.L_x_7143:
[----:B------:R-:W-:-:S05]  /*16d500*/  IMAD.IADD R127, R1, 0x1, R120 ;  /* 0x00000001017f7824 */ /* 0x000fca00078e0278 */
[----:B------:R2:W-:Y:S02]  /*16d510*/  STL.U8 [R127+0x27f3], R124 ;  /* 0x0027f37c7f007387 */ /* 0x0005e40000100000 */
[----:B--2---:R-:W-:-:S04]  /*16d520*/  LOP3.LUT R124, RZ, R120, RZ, 0x33, !PT ;  /* 0x00000078ff7c7212 */ /* 0x004fc800078e33ff */
[----:B------:R-:W-:-:S04]  /*16d530*/  IADD3 R124, PT, PT, R124, R172, RZ ;  /* 0x000000ac7c7c7210 */ /* 0x000fc80007ffe0ff */
        /* <DEDUP_REMOVED lines=13> */
.L_x_7149:
[----:B------:R-:W-:-:S13]  /*16d610*/  ISETP.NE.AND P2, PT, R124, 0x47, PT ;  /* 0x000000477c00780c */ /* 0x000fda0003f45270 */
[----:B------:R-:W-:Y:S05]  /*16d620*/  @!P2 BRA `(.L_x_7152) ;  /* 0x000000000014a947 */ /* 0x000fea0003800000 */
[----:B------:R-:W-:Y:S01]  /*16d630*/  ISETP.NE.AND P2, PT, R124, 0x54, PT ;  /* 0x000000547c00780c */ /* 0x000fe20003f45270 */
[----:B------:R-:W-:-:S12]  /*16d640*/  IMAD.MOV.U32 R125, RZ, RZ, 0x3 ;  /* 0x00000003ff7d7424 */ /* 0x000fd800078e00ff */
[----:B------:R-:W-:Y:S05]  /*16d650*/  @!P2 BRA `(.L_x_7150) ;  /* 0x00000000000ca947 */ /* 0x000fea0003800000 */
.L_x_7151:
[----:B------:R-:W-:Y:S01]  /*16d660*/  IMAD.MOV.U32 R125, RZ, RZ, 0x4 ;  /* 0x00000004ff7d7424 */ /* 0x000fe200078e00ff */
[----:B------:R-:W-:Y:S06]  /*16d670*/  BRA `(.L_x_7150) ;  /* 0x0000000000047947 */ /* 0x000fec0003800000 */
.L_x_7152:
[----:B------:R-:W-:-:S07]  /*16d680*/  IMAD.MOV.U32 R125, RZ, RZ, 0x2 ;  /* 0x00000002ff7d7424 */ /* 0x000fce00078e00ff */
.L_x_7150:
[----:B------:R-:W-:Y:S05]  /*16d690*/  BSYNC.RECONVERGENT B2 ;  /* 0x0000000000027941 */ /* 0x000fea0003800200 */
.L_x_7148:
        /* <DEDUP_REMOVED lines=15> */
.L_x_7154:
[----:B------:R-:W-:-:S13]  /*16d790*/  ISETP.NE.AND P2, PT, R124, 0x47, PT ;  /* 0x000000477c00780c */ /* 0x000fda0003f45270 */
[----:B------:R-:W-:Y:S05]  /*16d7a0*/  @!P2 BRA `(.L_x_7157) ;  /* 0x000000000014a947 */ /* 0x000fea0003800000 */
[----:B------:R-:W-:Y:S01]  /*16d7b0*/  ISETP.NE.AND P2, PT, R124, 0x54, PT ;  /* 0x000000547c00780c */ /* 0x000fe20003f45270 */
[----:B------:R-:W-:-:S12]  /*16d7c0*/  IMAD.MOV.U32 R125, RZ, RZ, 0x3 ;  /* 0x00000003ff7d7424 */ /* 0x000fd800078e00ff */
[----:B------:R-:W-:Y:S05]  /*16d7d0*/  @!P2 BRA `(.L_x_7155) ;  /* 0x00000000000ca947 */ /* 0x000fea0003800000 */
.L_x_7156:
[----:B------:R-:W-:Y:S01]  /*16d7e0*/  IMAD.MOV.U32 R125, RZ, RZ, 0x4 ;  /* 0x00000004ff7d7424 */ /* 0x000fe200078e00ff */
[----:B------:R-:W-:Y:S06]  /*16d7f0*/  BRA `(.L_x_7155) ;  /* 0x0000000000047947 */ /* 0x000fec0003800000 */
.L_x_7157:
[----:B------:R-:W-:-:S07]  /*16d800*/  IMAD.MOV.U32 R125, RZ, RZ, 0x2 ;  /* 0x00000002ff7d7424 */ /* 0x000fce00078e00ff */
.L_x_7155:
[----:B------:R-:W-:Y:S05]  /*16d810*/  BSYNC.RECONVERGENT B2 ;  /* 0x0000000000027941 */ /* 0x000fea0003800200 */
.L_x_7153:
        /* <DEDUP_REMOVED lines=16> */
.L_x_7159:
[----:B------:R-:W-:-:S13]  /*16d920*/  ISETP.NE.AND P2, PT, R125, 0x47, PT ;  /* 0x000000477d00780c */ /* 0x000fda0003f45270 */
[----:B------:R-:W-:Y:S05]  /*16d930*/  @!P2 BRA `(.L_x_7162) ;  /* 0x000000000014a947 */ /* 0x000fea0003800000 */
[----:B------:R-:W-:Y:S01]  /*16d940*/  ISETP.NE.AND P2, PT, R125, 0x54, PT ;  /* 0x000000547d00780c */ /* 0x000fe20003f45270 */
[----:B------:R-:W-:-:S12]  /*16d950*/  IMAD.MOV.U32 R124, RZ, RZ, 0x3 ;  /* 0x00000003ff7c7424 */ /* 0x000fd800078e00ff */
[----:B------:R-:W-:Y:S05]  /*16d960*/  @!P2 BRA `(.L_x_7160) ;  /* 0x00000000000ca947 */ /* 0x000fea0003800000 */
.L_x_7161:
[----:B------:R-:W-:Y:S01]  /*16d970*/  IMAD.MOV.U32 R124, RZ, RZ, 0x4 ;  /* 0x00000004ff7c7424 */ /* 0x000fe200078e00ff */
[----:B------:R-:W-:Y:S06]  /*16d980*/  BRA `(.L_x_7160) ;  /* 0x0000000000047947 */ /* 0x000fec0003800000 */
.L_x_7162:
[----:B------:R-:W-:-:S07]  /*16d990*/  IMAD.MOV.U32 R124, RZ, RZ, 0x2 ;  /* 0x00000002ff7c7424 */ /* 0x000fce00078e00ff */
.L_x_7160:
[----:B------:R-:W-:Y:S05]  /*16d9a0*/  BSYNC.RECONVERGENT B2 ;  /* 0x0000000000027941 */ /* 0x000fea0003800200 */
.L_x_7158:
[----:B------:R2:W-:Y:S01]  /*16d9b0*/  STL.U8 [R127+0x27f6], R124 ;  /* 0x0027f67c7f007387 */ /* 0x0005e20000100000 */
[----:B------:R-:W-:Y:S01]  /*16d9c0*/  ISETP.NE.AND P2, PT, R128, R121, PT ;  /* 0x000000798000720c */ /* 0x000fe20003f45270 */
[----:B------:R-:W-:-:S12]  /*16d9d0*/  VIADD R120, R120, 0x4 ;  /* 0x0000000478787836 */ /* 0x000fd80000000000 */
[----:B--2---:R-:W-:Y:S05]  /*16d9e0*/  @P2 BRA `(.L_x_7163) ;  /* 0xfffffff800682947 */ /* 0x004fea000383ffff */
.L_x_7142:
[----:B------:R-:W-:Y:S05]  /*16d9f0*/  BSYNC.RECONVERGENT B0 ;  /* 0x0000000000007941 */ /* 0x000fea0003800200 */
.L_x_7141:
        /* <DEDUP_REMOVED lines=17> */
.L_x_7165:
[----:B------:R-:W-:-:S13]  /*16db10*/  ISETP.NE.AND P2, PT, R125, 0x47, PT ;  /* 0x000000477d00780c */ /* 0x000fda0003f45270 */
[----:B------:R-:W-:Y:S05]  /*16db20*/  @!P2 BRA `(.L_x_7168) ;  /* 0x000000000014a947 */ /* 0x000fea0003800000 */
[----:B------:R-:W-:Y:S01]  /*16db30*/  ISETP.NE.AND P2, PT, R125, 0x54, PT ;  /* 0x000000547d00780c */ /* 0x000fe20003f45270 */
[----:B------:R-:W-:-:S12]  /*16db40*/  IMAD.MOV.U32 R124, RZ, RZ, 0x3 ;  /* 0x00000003ff7c7424 */ /* 0x000fd800078e00ff */
[----:B------:R-:W-:Y:S05]  /*16db50*/  @!P2 BRA `(.L_x_7166) ;  /* 0x00000000000ca947 */ /* 0x000fea0003800000 */
.L_x_7167:
[----:B------:R-:W-:Y:S01]  /*16db60*/  IMAD.MOV.U32 R124, RZ, RZ, 0x4 ;  /* 0x00000004ff7c7424 */ /* 0x000fe200078e00ff */
[----:B------:R-:W-:Y:S06]  /*16db70*/  BRA `(.L_x_7166) ;  /* 0x0000000000047947 */ /* 0x000fec0003800000 */
.L_x_7168:
[----:B------:R-:W-:-:S07]  /*16db80*/  IMAD.MOV.U32 R124, RZ, RZ, 0x2 ;  /* 0x00000002ff7c7424 */ /* 0x000fce00078e00ff */
.L_x_7166:
[----:B------:R-:W-:Y:S05]  /*16db90*/  BSYNC.RECONVERGENT B0 ;  /* 0x0000000000007941 */ /* 0x000fea0003800200 */
.L_x_7164:
        /* <DEDUP_REMOVED lines=20> */
.L_x_7170:
[----:B------:R-:W-:-:S13]  /*16dce0*/  ISETP.NE.AND P2, PT, R125, 0x47, PT ;  /* 0x000000477d00780c */ /* 0x000fda0003f45270 */
[----:B------:R-:W-:Y:S05]  /*16dcf0*/  @!P2 BRA `(.L_x_7173) ;  /* 0x000000000014a947 */ /* 0x000fea0003800000 */
[----:B------:R-:W-:Y:S01]  /*16dd00*/  ISETP.NE.AND P2, PT, R125, 0x54, PT ;  /* 0x000000547d00780c */ /* 0x000fe20003f45270 */
[----:B------:R-:W-:-:S12]  /*16dd10*/  IMAD.MOV.U32 R124, RZ, RZ, 0x3 ;  /* 0x00000003ff7c7424 */ /* 0x000fd800078e00ff */
[----:B------:R-:W-:Y:S05]  /*16dd20*/  @!P2 BRA `(.L_x_7171) ;  /* 0x00000000000ca947 */ /* 0x000fea0003800000 */
.L_x_7172:
[----:B------:R-:W-:Y:S01]  /*16dd30*/  IMAD.MOV.U32 R124, RZ, RZ, 0x4 ;  /* 0x00000004ff7c7424 */ /* 0x000fe200078e00ff */
[----:B------:R-:W-:Y:S06]  /*16dd40*/  BRA `(.L_x_7171) ;  /* 0x0000000000047947 */ /* 0x000fec0003800000 */
.L_x_7173:
[----:B------:R-:W-:-:S07]  /*16dd50*/  IMAD.MOV.U32 R124, RZ, RZ, 0x2 ;  /* 0x00000002ff7c7424 */ /* 0x000fce00078e00ff */
.L_x_7171:
[----:B------:R-:W-:Y:S05]  /*16dd60*/  BSYNC.RECONVERGENT B0 ;  /* 0x0000000000007941 */ /* 0x000fea0003800200 */
.L_x_7169:
        /* <DEDUP_REMOVED lines=18> */
.L_x_7175:
[----:B------:R-:W-:-:S13]  /*16de90*/  ISETP.NE.AND P2, PT, R122, 0x47, PT ;  /* 0x000000477a00780c */ /* 0x000fda0003f45270 */
[----:B------:R-:W-:Y:S05]  /*16dea0*/  @!P2 BRA `(.L_x_7178) ;  /* 0x000000000014a947 */ /* 0x000fea0003800000 */
[----:B------:R-:W-:Y:S01]  /*16deb0*/  ISETP.NE.AND P2, PT, R122, 0x54, PT ;  /* 0x000000547a00780c */ /* 0x000fe20003f45270 */
[----:B------:R-:W-:-:S12]  /*16dec0*/  IMAD.MOV.U32 R120, RZ, RZ, 0x3 ;  /* 0x00000003ff787424 */ /* 0x000fd800078e00ff */
[----:B------:R-:W-:Y:S05]  /*16ded0*/  @!P2 BRA `(.L_x_7176) ;  /* 0x00000000000ca947 */ /* 0x000fea0003800000 */
.L_x_7177:
[----:B------:R-:W-:Y:S01]  /*16dee0*/  IMAD.MOV.U32 R120, RZ, RZ, 0x4 ;  /* 0x00000004ff787424 */ /* 0x000fe200078e00ff */
[----:B------:R-:W-:Y:S06]  /*16def0*/  BRA `(.L_x_7176) ;  /* 0x0000000000047947 */ /* 0x000fec0003800000 */
.L_x_7178:
[----:B------:R-:W-:-:S07]  /*16df00*/  IMAD.MOV.U32 R120, RZ, RZ, 0x2 ;  /* 0x00000002ff787424 */ /* 0x000fce00078e00ff */
.L_x_7176:
[----:B------:R-:W-:Y:S05]  /*16df10*/  BSYNC.RECONVERGENT B0 ;  /* 0x0000000000007941 */ /* 0x000fea0003800200 */
.L_x_7174:
[----:B------:R2:W-:Y:S02]  /*16df20*/  STL.U8 [R121+0x27f5], R120 ;  /* 0x0027f57879007387 */ /* 0x0005e40000100000 */
.L_x_7140:
[----:B------:R-:W-:Y:S05]  /*16df30*/  BSYNC.RECONVERGENT B1 ;  /* 0x0000000000017941 */ /* 0x000fea0003800200 */
.L_x_7139:
        /* <DEDUP_REMOVED lines=14> */
.L_x_7187:
[----:B------:R-:W-:Y:S04]  /*16e020*/  BSSY.RECONVERGENT B1, `(.L_x_7182) ;  /* 0x000008d000017945 */ /* 0x000fe80003800200 */
[----:B--2--5:R-:W-:Y:S05]  /*16e030*/  @!P0 BRA `(.L_x_7183) ;  /* 0x00000008002c8947 */ /* 0x024fea0003800000 */
[----:B------:R-:W-:-:S06]  /*16e040*/  IMAD.IADD R124, R1, 0x1, R120 ;  /* 0x00000001017c7824 */ /* 0x000fcc00078e0278 */
[----:B------:R-:W5:Y:S01]  /*16e050*/  LDL.S8 R124, [R124+0x27d8] ;  /* 0x0027d8007c7c7983 */ /* 0x000f620000100200 */
[----:B------:R-:W-:Y:S01]  /*16e060*/  ISETP.GE.U32.AND P2, PT, R172, 0x4, PT ;  /* 0x00000004ac00780c */ /* 0x000fe20003f46070 */
[----:B------:R-:W-:Y:S01]  /*16e070*/  BSSY.RECONVERGENT B2, `(.L_x_7184) ;  /* 0x0000050000027945 */ /* 0x000fe20003800200 */
[----:B------:R-:W-:Y:S01]  /*16e080*/  IADD3 R125, PT, PT, R120, -0x1, RZ ;  /* 0xffffffff787d7810 */ /* 0x000fe20007ffe0ff */
[----:B------:R-:W-:Y:S01]  /*16e090*/  IMAD.MOV.U32 R121, RZ, RZ, 0x1 ;  /* 0x00000001ff797424 */ /* 0x000fe200078e00ff */
[----:B------:R-:W-:-:S03]  /*16e0a0*/  ISETP.NE.AND P1, PT, R122, RZ, PT ;  /* 0x000000ff7a00720c */ /* 0x000fc60003f25270 */
[----:B------:R-:W-:-:S04]  /*16e0b0*/  IMAD R125, R125, R172, RZ ;  /* 0x000000ac7d7d7224 */ /* 0x000fc800078e02ff */
[----:B------:R-:W-:Y:S02]  /*16e0c0*/  VIADD R126, R125, 0xffffffff ;  /* 0xffffffff7d7e7836 */ /* 0x000fe40000000000 */
[----:B------:R-:W-:Y:S05]  /*16e0d0*/  @!P2 BRA `(.L_x_7185) ;  /* 0x000000040024a947 */ /* 0x000fea0003800000 */
[----:B------:R-:W-:-:S07]  /*16e0e0*/  IMAD.MOV.U32 R121, RZ, RZ, 0x1 ;  /* 0x00000001ff797424 */ /* 0x000fce00078e00ff */
.L_x_7186:
        /* <DEDUP_REMOVED lines=29> */
[----:B--2---:R-:W-:-:S05]  /*16e2c0*/  @P2 MOV R129, 0xbff00000 ;  /* 0xbff0000000812802 */ /* 0x004fca0000000f00 */
        /* <DEDUP_REMOVED lines=42> */
.L_x_7185:
[----:B------:R-:W-:Y:S05]  /*16e570*/  BSYNC.RECONVERGENT B2 ;  /* 0x0000000000027941 */ /* 0x000fea0003800200 */
.L_x_7184:
        /* <DEDUP_REMOVED lines=55> */
.L_x_7183:
[----:B------:R-:W-:Y:S05]  /*16e8f0*/  BSYNC.RECONVERGENT B1 ;  /* 0x0000000000017941 */ /* 0x000fea0003800200 */
.L_x_7182:
[C---:B------:R-:W-:Y:S01]  /*16e900*/  ISETP.NE.AND P1, PT, R120.reuse, R178, PT ;  /* 0x000000b27800720c */ /* 0x040fe20003f25270 */
[----:B------:R-:W-:-:S12]  /*16e910*/  VIADD R120, R120, 0x1 ;  /* 0x0000000178787836 */ /* 0x000fd80000000000 */
[----:B------:R-:W-:Y:S05]  /*16e920*/  @P1 BRA `(.L_x_7187) ;  /* 0xfffffff400bc1947 */ /* 0x000fea000383ffff */
[----:B------:R-:W-:Y:S05]  /*16e930*/  BSYNC.RECONVERGENT B0 ;  /* 0x0000000000007941 */ /* 0x000fea0003800200 */
.L_x_7181:
[----:B--2---:R-:W-:-:S07]  /*16e940*/  IMAD.MOV.U32 R121, RZ, RZ, 0x1 ;  /* 0x00000001ff797424 */ /* 0x004fce00078e00ff */
.L_x_7251:
[----:B------:R-:W-:Y:S04]  /*16e950*/  BSSY.RECONVERGENT B4, `(.L_x_7188) ;  /* 0x0000401000047945 */ /* 0x000fe80003800200 */
[----:B--2-4-:R-:W-:Y:S05]  /*16e960*/  @!P0 BRA `(.L_x_7189) ;  /* 0x0000003c00fc8947 */ /* 0x014fea0003800000 */
[----:B------:R-:W-:Y:S02]  /*16e970*/  VIADD R179, R121, 0xffffffff ;  /* 0xffffffff79b37836 */ /* 0x000fe40000000000 */
[----:B------:R-:W-:Y:S02]  /*16e980*/  IMAD.IADD R130, R1, 0x1, R121 ;  /* 0x0000000101827824 */ /* 0x000fe400078e0279 */
[-C--:B------:R-:W-:Y:S02]  /*16e990*/  IMAD R131, R179, R172.reuse, -R172 ;  /* 0x000000acb3837224 */ /* 0x080fe400078e0aac */
[----:B------:R-:W-:Y:S02]  /*16e9a0*/  IMAD.MOV.U32 R120, RZ, RZ, 0x1 ;  /* 0x00000001ff787424 */ /* 0x000fe400078e00ff */
[----:B------:R-:W-:Y:S02]  /*16e9b0*/  VIADD R131, R131, 0xfffffffe ;  /* 0xfffffffe83837836 */ /* 0x000fe40000000000 */
[----:B------:R-:W-:-:S07]  /*16e9c0*/  IMAD R129, R179, R172, -0x1 ;  /* 0xffffffffb3817424 */ /* 0x000fce00078e02ac */
.L_x_7250:
[----:B--2---:R-:W2:Y:S01]  /*16e9d0*/  LDC R122, c[0x0][0x2f8] ;  /* 0x0000be00ff7a7b82 */ /* 0x004ea20000000800 */
[----:B----45:R-:W-:Y:S02]  /*16e9e0*/  IADD3 R124, PT, PT, R129, R120, RZ ;  /* 0x00000078817c7210 */ /* 0x030fe40007ffe0ff */
        /* <DEDUP_REMOVED lines=113> */
.L_x_7198:
[----:B------:R-:W-:Y:S05]  /*16f100*/  BSYNC.RECONVERGENT B2 ;  /* 0x0000000000027941 */ /* 0x000fea0003800200 */
.L_x_7197:
        /* <DEDUP_REMOVED lines=32> */
.L_x_7201:
[----:B------:R-:W-:Y:S05]  /*16f310*/  BSYNC.RECONVERGENT B2 ;  /* 0x0000000000027941 */ /* 0x000fea0003800200 */
.L_x_7200:
        /* <DEDUP_REMOVED lines=12> */
.L_x_7196:
        /* <DEDUP_REMOVED lines=40> */
.L_x_7203:
[----:B------:R-:W-:Y:S05]  /*16f660*/  BSYNC.RECONVERGENT B2 ;  /* 0x0000000000027941 */ /* 0x000fea0003800200 */
.L_x_7202:
        /* <DEDUP_REMOVED lines=34> */
.L_x_7205:
[----:B------:R-:W-:Y:S05]  /*16f890*/  BSYNC.RECONVERGENT B2 ;  /* 0x0000000000027941 */ /* 0x000fea0003800200 */
.L_x_7204:
        /* <DEDUP_REMOVED lines=12> */
.L_x_7195:
        /* <DEDUP_REMOVED lines=49> */
.L_x_7207:
[----:B------:R-:W-:Y:S05]  /*16fc70*/  BSYNC.RECONVERGENT B2 ;  /* 0x0000000000027941 */ /* 0x000fea0003800200 */
.L_x_7206:
        /* <DEDUP_REMOVED lines=34> */
.L_x_7209:
[----:B------:R-:W-:Y:S05]  /*16fea0*/  BSYNC.RECONVERGENT B2 ;  /* 0x0000000000027941 */ /* 0x000fea0003800200 */
.L_x_7208:
        /* <DEDUP_REMOVED lines=11> */
.L_x_7199:
[----:B------:R-:W-:Y:S05]  /*16ff60*/  BSYNC.RECONVERGENT B0 ;  /* 0x0000000000007941 */ /* 0x000fea0003800200 */
.L_x_7194:
        /* <DEDUP_REMOVED lines=32> */
.L_x_7211:
[----:B------:R-:W-:Y:S05]  /*170170*/  BSYNC.RECONVERGENT B0 ;  /* 0x0000000000007941 */ /* 0x000fea0003800200 */
.L_x_7210:
        /* <DEDUP_REMOVED lines=8> */
.L_x_7193:
[----:B------:R-:W-:Y:S05]  /*170200*/  BSYNC.RECONVERGENT B1 ;  /* 0x0000000000017941 */ /* 0x000fea0003800200 */
.L_x_7192:
        /* <DEDUP_REMOVED lines=43> */
.L_x_7213:
[----:B------:R-:W-:Y:S05]  /*1704c0*/  BSYNC.RECONVERGENT B0 ;  /* 0x0000000000007941 */ /* 0x000fea0003800200 */
.L_x_7212:
        /* <DEDUP_REMOVED lines=30> */
.L_x_7215:
[----:B------:R-:W-:Y:S05]  /*1706b0*/  BSYNC.RECONVERGENT B0 ;  /* 0x0000000000007941 */ /* 0x000fea0003800200 */
.L_x_7214:
        /* <DEDUP_REMOVED lines=28> */
.L_x_7217:
[----:B------:R-:W-:Y:S05]  /*170880*/  BSYNC.RECONVERGENT B0 ;  /* 0x0000000000007941 */ /* 0x000fea0003800200 */
.L_x_7216:
        /* <DEDUP_REMOVED lines=25> */
.L_x_7219:
[----:B------:R4:W-:Y:S01]  /*170a20*/  STL.64 [R124], R174 ;  /* 0x000000ae7c007387 */ /* 0x0009e20000100a00 */
[----:B------:R-:W-:Y:S02]  /*170a30*/  IMAD.MOV.U32 R184, RZ, RZ, R174 ;  /* 0x000000ffffb87224 */ /* 0x000fe400078e00ae */
[----:B------:R-:W-:Y:S01]  /*170a40*/  IMAD.MOV.U32 R185, RZ, RZ, R175 ;  /* 0x000000ffffb97224 */ /* 0x000fe200078e00af */
[----:B------:R4:W-:Y:S01]  /*170a50*/  STL.64 [R128], R176 ;  /* 0x000000b080007387 */ /* 0x0009e20000100a00 */
[----:B------:R-:W-:Y:S02]  /*170a60*/  IMAD.MOV.U32 R182, RZ, RZ, R176 ;  /* 0x000000ffffb67224 */ /* 0x000fe400078e00b0 */
[----:B------:R-:W-:-:S07]  /*170a70*/  IMAD.MOV.U32 R183, RZ, RZ, R177 ;  /* 0x000000ffffb77224 */ /* 0x000fce00078e00b1 */
.L_x_7220:
[----:B------:R-:W-:Y:S05]  /*170a80*/  BSYNC.RECONVERGENT B0 ;  /* 0x0000000000007941 */ /* 0x000fea0003800200 */
.L_x_7218:
[----:B------:R-:W5:Y:S01]  /*170a90*/  LDCU.64 UR10, c[0x0][0x468] ;  /* 0x00008d00ff0a77ac */ /* 0x000f620008000a00 */
[----:B--2---:R-:W-:Y:S02]  /*170aa0*/  PRMT R186, R125, 0x8880, RZ ;  /* 0x000088807dba7816 */ /* 0x004fe400000000ff */
[----:B------:R-:W-:Y:S02]  /*170ab0*/  PRMT R122, R126, 0x8880, RZ ;  /* 0x000088807e7a7816 */ /* 0x000fe400000000ff */
[----:B------:R-:W-:Y:S02]  /*170ac0*/  SHF.R.S32.HI R187, RZ, 0x1f, R186 ;  /* 0x0000001fffbb7819 */ /* 0x000fe400000114ba */
[----:B------:R-:W-:Y:S02]  /*170ad0*/  SHF.R.S32.HI R173, RZ, 0x1f, R122 ;  /* 0x0000001fffad7819 */ /* 0x000fe4000001147a */
[----:B------:R-:W-:Y:S01]  /*170ae0*/  MOV R204, 0x3 ;  /* 0x0000000300cc7802 */ /* 0x000fe20000000f00 */
[----:B------:R-:W-:-:S04]  /*170af0*/  IMAD.WIDE.U32 R122, R122, 0x5, R186 ;  /* 0x000000057a7a7825 */ /* 0x000fc800078e00ba */
[----:B------:R-:W-:-:S04]  /*170b00*/  IMAD R173, R173, 0x5, RZ ;  /* 0x00000005adad7824 */ /* 0x000fc800078e02ff */
[----:B------:R-:W-:Y:S01]  /*170b10*/  IMAD.IADD R123, R123, 0x1, R173 ;  /* 0x000000017b7b7824 */ /* 0x000fe200078e02ad */
[----:B-----5:R-:W-:-:S04]  /*170b20*/  LEA R188, P1, R122, UR10, 0x3 ;  /* 0x0000000a7abc7c11 */ /* 0x020fc8000f8218ff */
[----:B------:R-:W-:-:S09]  /*170b30*/  LEA.HI.X R189, R122, UR11, R123, 0x3, P1 ;  /* 0x0000000b7abd7c11 */ /* 0x000fd200088f1c7b */
.L_x_7249:
        /* <DEDUP_REMOVED lines=13> */
.L_x_7248:
        /* <DEDUP_REMOVED lines=20> */
[C---:B----4-:R-:W-:Y:S01]  /*170d50*/  IMAD.IADD R176, R205.reuse, 0x1, R208 ;  /* 0x00000001cdb07824 */ /* 0x050fe200078e02d0 */
        /* <DEDUP_REMOVED lines=84> */
.L_x_7229:
[----:B------:R-:W-:Y:S05]  /*1712a0*/  BSYNC.RECONVERGENT B6 ;  /* 0x0000000000067941 */ /* 0x000fea0003800200 */
.L_x_7228:
        /* <DEDUP_REMOVED lines=27> */
.L_x_7231:
[----:B------:R-:W-:Y:S05]  /*171460*/  BSYNC.RECONVERGENT B6 ;  /* 0x0000000000067941 */ /* 0x000fea0003800200 */
.L_x_7230:
[----:B------:R-:W-:-:S06]  /*171470*/  DSETP.GT.AND P2, PT, R122, R190, PT ;  /* 0x000000be7a00722a */ /* 0x000fcc0003f44000 */
[----:B------:R-:W-:Y:S02]  /*171480*/  FSEL R174, R194, RZ, P2 ;  /* 0x000000ffc2ae7208 */ /* 0x000fe40001000000 */
[----:B------:R-:W-:Y:S02]  /*171490*/  FSEL R175, R195, +QNAN , P2 ;  /* 0x7ff00000c3af7808 */ /* 0x000fe40001000000 */
[----:B------:R-:W-:Y:S02]  /*1714a0*/  FSEL R176, R198, RZ, P2 ;  /* 0x000000ffc6b07208 */ /* 0x000fe40001000000 */
[----:B------:R-:W-:Y:S01]  /*1714b0*/  FSEL R177, R199, -1.875, P2 ;  /* 0xbff00000c7b17808 */ /* 0x000fe20001000000 */
[----:B------:R-:W-:Y:S06]  /*1714c0*/  BRA `(.L_x_7232) ;  /* 0x0000001000bc7947 */ /* 0x000fec0003800000 */
.L_x_7227:
        /* <DEDUP_REMOVED lines=64> */
.L_x_7234:
[----:B------:R-:W-:Y:S05]  /*1718d0*/  BSYNC.RECONVERGENT B6 ;  /* 0x0000000000067941 */ /* 0x000fea0003800200 */
.L_x_7233:
        /* <DEDUP_REMOVED lines=27> */
.L_x_7236:
[----:B------:R-:W-:Y:S05]  /*171a90*/  BSYNC.RECONVERGENT B6 ;  /* 0x0000000000067941 */ /* 0x000fea0003800200 */
.L_x_7235:
        /* <DEDUP_REMOVED lines=15> */
.L_x_7226:
        /* <DEDUP_REMOVED lines=62> */
.L_x_7239:
[----:B------:R-:W-:Y:S05]  /*171f70*/  BSYNC.RECONVERGENT B6 ;  /* 0x0000000000067941 */ /* 0x000fea0003800200 */
.L_x_7238:
        /* <DEDUP_REMOVED lines=27> */
.L_x_7241:
[----:B------:R-:W-:Y:S05]  /*172130*/  BSYNC.RECONVERGENT B6 ;  /* 0x0000000000067941 */ /* 0x000fea0003800200 */
.L_x_7240:
[----:B------:R-:W-:-:S06]  /*172140*/  DSETP.GT.AND P2, PT, R122, R190, PT ;  /* 0x000000be7a00722a */ /* 0x000fcc0003f44000 */
[----:B------:R-:W-:Y:S02]  /*172150*/  FSEL R174, R194, RZ, P2 ;  /* 0x000000ffc2ae7208 */ /* 0x000fe40001000000 */
[----:B------:R-:W-:Y:S02]  /*172160*/  FSEL R175, R195, +QNAN , P2 ;  /* 0x7ff00000c3af7808 */ /* 0x000fe40001000000 */
[----:B------:R-:W-:Y:S02]  /*172170*/  FSEL R176, R198, RZ, P2 ;  /* 0x000000ffc6b07208 */ /* 0x000fe40001000000 */
[----:B------:R-:W-:Y:S01]  /*172180*/  FSEL R177, R199, -1.875, P2 ;  /* 0xbff00000c7b17808 */ /* 0x000fe20001000000 */
[----:B------:R-:W-:Y:S06]  /*172190*/  BRA `(.L_x_7232) ;  /* 0x0000000400887947 */ /* 0x000fec0003800000 */
.L_x_7237:
        /* <DEDUP_REMOVED lines=28> */
.L_x_7243:
[----:B------:R-:W-:Y:S05]  /*172360*/  BSYNC.RECONVERGENT B6 ;  /* 0x0000000000067941 */ /* 0x000fea0003800200 */
.L_x_7242:
        /* <DEDUP_REMOVED lines=35> */
.L_x_7245:
[----:B------:R-:W-:Y:S05]  /*1725a0*/  BSYNC.RECONVERGENT B6 ;  /* 0x0000000000067941 */ /* 0x000fea0003800200 */
.L_x_7244:
        /* <DEDUP_REMOVED lines=27> */
.L_x_7247:
[----:B------:R-:W-:Y:S05]  /*172760*/  BSYNC.RECONVERGENT B6 ;  /* 0x0000000000067941 */ /* 0x000fea0003800200 */
.L_x_7246:
[----:B------:R-:W-:-:S06]  /*172770*/  DSETP.GT.AND P2, PT, R122, R190, PT ;  /* 0x000000be7a00722a */ /* 0x000fcc0003f44000 */
[----:B------:R-:W-:Y:S02]  /*172780*/  FSEL R174, R194, RZ, P2 ;  /* 0x000000ffc2ae7208 */ /* 0x000fe40001000000 */
[----:B------:R-:W-:Y:S02]  /*172790*/  FSEL R175, R195, +QNAN , P2 ;  /* 0x7ff00000c3af7808 */ /* 0x000fe40001000000 */
[----:B------:R-:W-:Y:S02]  /*1727a0*/  FSEL R176, R198, RZ, P2 ;  /* 0x000000ffc6b07208 */ /* 0x000fe40001000000 */
[----:B------:R-:W-:-:S07]  /*1727b0*/  FSEL R177, R199, -1.875, P2 ;  /* 0xbff00000c7b17808 */ /* 0x000fce0001000000 */
.L_x_7232:
[----:B------:R-:W-:Y:S05]  /*1727c0*/  BSYNC.RECONVERGENT B0 ;  /* 0x0000000000007941 */ /* 0x000fea0003800200 */
.L_x_7225:
        /* <DEDUP_REMOVED lines=14> */
.L_x_7224:
[----:B------:R-:W-:Y:S05]  /*1728b0*/  BSYNC.RECONVERGENT B1 ;  /* 0x0000000000017941 */ /* 0x000fea0003800200 */
.L_x_7223:
[----:B------:R-:W-:Y:S01]  /*1728c0*/  VIADD R202, R202, 0x1 ;  /* 0x00000001caca7836 */ /* 0x000fe20000000000 */
[----:B------:R-:W-:-:S04]  /*1728d0*/  ISETP.GT.U32.AND P3, PT, R193, 0x1, PT ;  /* 0x00000001c100780c */ /* 0x000fc80003f64070 */
[----:B------:R-:W-:-:S13]  /*1728e0*/  ISETP.GE.AND P2, PT, R202, R120, PT ;  /* 0x00000078ca00720c */ /* 0x000fda0003f46270 */
[----:B------:R-:W-:Y:S05]  /*1728f0*/  @!P2 BRA P3, `(.L_x_7248) ;  /* 0xffffffe000c4a947 */ /* 0x000fea000183ffff */
.L_x_7222:
[----:B------:R-:W-:Y:S05]  /*172900*/  BSYNC.RECONVERGENT B2 ;  /* 0x0000000000027941 */ /* 0x000fea0003800200 */
.L_x_7221:
[----:B------:R-:W-:Y:S05]  /*172910*/  @P1 BRA `(.L_x_7249) ;  /* 0xffffffe000881947 */ /* 0x000fea000383ffff */
.L_x_7191:
[----:B------:R-:W-:Y:S05]  /*172920*/  BSYNC.RECONVERGENT B3 ;  /* 0x0000000000037941 */ /* 0x000fea0003800200 */
.L_x_7190:
[C---:B------:R-:W-:Y:S01]  /*172930*/  ISETP.NE.AND P1, PT, R120.reuse, R172, PT ;  /* 0x000000ac7800720c */ /* 0x040fe20003f25270 */
[----:B------:R-:W-:-:S12]  /*172940*/  VIADD R120, R120, 0x1 ;  /* 0x0000000178787836 */ /* 0x000fd80000000000 */
[----:B------:R-:W-:Y:S05]  /*172950*/  @P1 BRA `(.L_x_7250) ;  /* 0xffffffc0001c1947 */ /* 0x000fea000383ffff */
.L_x_7189:
[----:B------:R-:W-:Y:S05]  /*172960*/  BSYNC.RECONVERGENT B4 ;  /* 0x0000000000047941 */ /* 0x000fea0003800200 */
.L_x_7188:
[C---:B------:R-:W-:Y:S01]  /*172970*/  ISETP.NE.AND P1, PT, R121.reuse, R178, PT ;  /* 0x000000b27900720c */ /* 0x040fe20003f25270 */
[----:B------:R-:W-:-:S12]  /*172980*/  VIADD R121, R121, 0x1 ;  /* 0x0000000179797836 */ /* 0x000fd80000000000 */
[----:B------:R-:W-:Y:S05]  /*172990*/  @P1 BRA `(.L_x_7251) ;  /* 0xffffffbc00ec1947 */ /* 0x000fea000383ffff */
.L_x_7180:
[----:B------:R-:W-:Y:S05]  /*1729a0*/  BSYNC.RECONVERGENT B5 ;  /* 0x0000000000057941 */ /* 0x000fea0003800200 */
.L_x_7179:
        /* <DEDUP_REMOVED lines=16> */
.L_x_7278:
[----:B----45:R-:W-:-:S05]  /*172ab0*/  IMAD.IADD R124, R1, 0x1, R120 ;  /* 0x00000001017c7824 */ /* 0x030fca00078e0278 */
        /* <DEDUP_REMOVED lines=103> */
.L_x_7259:
[----:B------:R-:W-:Y:S05]  /*173130*/  BSYNC.RECONVERGENT B3 ;  /* 0x0000000000037941 */ /* 0x000fea0003800200 */
.L_x_7258:
        /* <DEDUP_REMOVED lines=33> */
.L_x_7261:
[----:B------:R-:W-:Y:S05]  /*173350*/  BSYNC.RECONVERGENT B3 ;  /* 0x0000000000037941 */ /* 0x000fea0003800200 */
.L_x_7260:
[----:B------:R-:W-:-:S06]  /*173360*/  DSETP.GEU.AND P1, PT, R190, R56, PT ;  /* 0x00000038be00722a */ /* 0x000fcc0003f2e000 */
[----:B------:R-:W-:Y:S02]  /*173370*/  FSEL R126, R126, R188, !P1 ;  /* 0x000000bc7e7e7208 */ /* 0x000fe40004800000 */
[----:B------:R-:W-:Y:S02]  /*173380*/  FSEL R127, R127, R189, !P1 ;  /* 0x000000bd7f7f7208 */ /* 0x000fe40004800000 */
[----:B------:R-:W-:Y:S02]  /*173390*/  FSEL R56, R56, R190, !P1 ;  /* 0x000000be38387208 */ /* 0x000fe40004800000 */
[----:B------:R-:W-:Y:S02]  /*1733a0*/  FSEL R57, R57, R191, !P1 ;  /* 0x000000bf39397208 */ /* 0x000fe40004800000 */
[----:B------:R-:W-:Y:S02]  /*1733b0*/  FSEL R124, R124, R192, !P1 ;  /* 0x000000c07c7c7208 */ /* 0x000fe40004800000 */
[----:B------:R-:W-:-:S07]  /*1733c0*/  FSEL R125, R125, R193, !P1 ;  /* 0x000000c17d7d7208 */ /* 0x000fce0004800000 */
.L_x_7257:
[----:B------:R-:W-:Y:S05]  /*1733d0*/  BSYNC.RECONVERGENT B0 ;  /* 0x0000000000007941 */ /* 0x000fea0003800200 */
.L_x_7256:
        /* <DEDUP_REMOVED lines=46> */
.L_x_7265:
[----:B------:R-:W-:Y:S05]  /*1736c0*/  BSYNC.RECONVERGENT B3 ;  /* 0x0000000000037941 */ /* 0x000fea0003800200 */
.L_x_7264:
        /* <DEDUP_REMOVED lines=37> */
.L_x_7267:
[----:B------:R-:W-:Y:S05]  /*173920*/  BSYNC.RECONVERGENT B3 ;  /* 0x0000000000037941 */ /* 0x000fea0003800200 */
.L_x_7266:
[----:B------:R-:W-:-:S06]  /*173930*/  DSETP.GEU.AND P0, PT, R176, R56, PT ;  /* 0x00000038b000722a */ /* 0x000fcc0003f0e000 */
[----:B------:R-:W-:Y:S02]  /*173940*/  FSEL R188, R188, R126, !P0 ;  /* 0x0000007ebcbc7208 */ /* 0x000fe40004000000 */
[----:B------:R-:W-:Y:S02]  /*173950*/  FSEL R189, R189, R127, !P0 ;  /* 0x0000007fbdbd7208 */ /* 0x000fe40004000000 */
[----:B------:R-:W-:Y:S02]  /*173960*/  FSEL R192, R192, R124, !P0 ;  /* 0x0000007cc0c07208 */ /* 0x000fe40004000000 */
[----:B------:R-:W-:Y:S02]  /*173970*/  FSEL R193, R193, R125, !P0 ;  /* 0x0000007dc1c17208 */ /* 0x000fe40004000000 */
[----:B------:R-:W-:Y:S02]  /*173980*/  FSEL R56, R56, R176, !P0 ;  /* 0x000000b038387208 */ /* 0x000fe40004000000 */
[----:B------:R-:W-:-:S07]  /*173990*/  FSEL R57, R57, R177, !P0 ;  /* 0x000000b139397208 */ /* 0x000fce0004000000 */
.L_x_7263:
[----:B------:R-:W-:Y:S05]  /*1739a0*/  BSYNC.RECONVERGENT B0 ;  /* 0x0000000000007941 */ /* 0x000fea0003800200 */
.L_x_7262:
        /* <DEDUP_REMOVED lines=48> */
.L_x_7271:
[----:B------:R-:W-:Y:S05]  /*173cb0*/  BSYNC.RECONVERGENT B3 ;  /* 0x0000000000037941 */ /* 0x000fea0003800200 */
.L_x_7270:
        /* <DEDUP_REMOVED lines=35> */
.L_x_7273:
[----:B------:R-:W-:Y:S05]  /*173ef0*/  BSYNC.RECONVERGENT B3 ;  /* 0x0000000000037941 */ /* 0x000fea0003800200 */
.L_x_7272:
[----:B------:R-:W-:-:S06]  /*173f00*/  DSETP.GEU.AND P0, PT, R174, R56, PT ;  /* 0x00000038ae00722a */ /* 0x000fcc0003f0e000 */
[----:B------:R-:W-:Y:S02]  /*173f10*/  FSEL R124, R124, R188, !P0 ;  /* 0x000000bc7c7c7208 */ /* 0x000fe40004000000 */
[----:B------:R-:W-:Y:S02]  /*173f20*/  FSEL R125, R125, R189, !P0 ;  /* 0x000000bd7d7d7208 */ /* 0x000fe40004000000 */
[----:B------:R-:W-:Y:S02]  /*173f30*/  FSEL R126, R126, R192, !P0 ;  /* 0x000000c07e7e7208 */ /* 0x000fe40004000000 */
[----:B------:R-:W-:Y:S02]  /*173f40*/  FSEL R127, R127, R193, !P0 ;  /* 0x000000c17f7f7208 */ /* 0x000fe40004000000 */
[----:B------:R-:W-:Y:S02]  /*173f50*/  FSEL R56, R56, R174, !P0 ;  /* 0x000000ae38387208 */ /* 0x000fe40004000000 */
[----:B------:R-:W-:-:S07]  /*173f60*/  FSEL R57, R57, R175, !P0 ;  /* 0x000000af39397208 */ /* 0x000fce0004000000 */
.L_x_7269:
[----:B------:R-:W-:Y:S05]  /*173f70*/  BSYNC.RECONVERGENT B0 ;  /* 0x0000000000007941 */ /* 0x000fea0003800200 */
.L_x_7268:
        /* <DEDUP_REMOVED lines=34> */
.L_x_7275:
[----:B------:R-:W-:Y:S05]  /*1741a0*/  BSYNC.RECONVERGENT B0 ;  /* 0x0000000000007941 */ /* 0x000fea0003800200 */
.L_x_7274:
[----:B------:R-:W-:-:S06]  /*1741b0*/  DSETP.GEU.AND P0, PT, R56, R174, PT ;  /* 0x000000ae3800722a */ /* 0x000fcc0003f0e000 */
[----:B------:R-:W-:Y:S02]  /*1741c0*/  FSEL R184, R184, R126, !P0 ;  /* 0x0000007eb8b87208 */ /* 0x000fe40004000000 */
[----:B------:R-:W-:Y:S02]  /*1741d0*/  FSEL R186, R186, R124, !P0 ;  /* 0x0000007cbaba7208 */ /* 0x000fe40004000000 */
[----:B------:R-:W-:Y:S02]  /*1741e0*/  FSEL R126, R185, R127, !P0 ;  /* 0x0000007fb97e7208 */ /* 0x000fe40004000000 */
[----:B------:R-:W-:-:S03]  /*1741f0*/  FSEL R124, R187, R125, !P0 ;  /* 0x0000007dbb7c7208 */ /* 0x000fc60004000000 */
[----:B------:R-:W-:Y:S02]  /*174200*/  IMAD.MOV.U32 R185, RZ, RZ, R126 ;  /* 0x000000ffffb97224 */ /* 0x000fe400078e007e */
[----:B------:R-:W-:-:S07]  /*174210*/  IMAD.MOV.U32 R187, RZ, RZ, R124 ;  /* 0x000000ffffbb7224 */ /* 0x000fce00078e007c */
.L_x_7255:
[----:B------:R-:W-:Y:S05]  /*174220*/  BSYNC.RECONVERGENT B1 ;  /* 0x0000000000017941 */ /* 0x000fea0003800200 */
.L_x_7254:
        /* <DEDUP_REMOVED lines=43> */
.L_x_7277:
[----:B------:R-:W-:Y:S05]  /*1744e0*/  BSYNC.RECONVERGENT B0 ;  /* 0x0000000000007941 */ /* 0x000fea0003800200 */
.L_x_7276:
        /* <DEDUP_REMOVED lines=13> */
.L_x_7253:
[----:B------:R-:W-:Y:S05]  /*1745c0*/  BSYNC.RECONVERGENT B2 ;  /* 0x0000000000027941 */ /* 0x000fea0003800200 */
.L_x_7252:
[----:B----4-:R-:W-:Y:S02]  /*1745d0*/  IMAD.MOV.U32 R174, RZ, RZ, -0x800000 ;  /* 0xff800000ffae7424 */ /* 0x010fe400078e00ff */
        /* <DEDUP_REMOVED lines=11> */
[----:B-----5:R-:W-:Y:S02]  /*174690*/  IMAD.MOV.U32 R124, RZ, RZ, 0x0 ;  /* 0x00000000ff7c7424 */ /* 0x020fe400078e00ff */
        /* <DEDUP_REMOVED lines=104> */
.L_x_7284:
[----:B------:R-:W-:Y:S05]  /*174d20*/  BSYNC.RECONVERGENT B2 ;  /* 0x0000000000027941 */ /* 0x000fea0003800200 */
.L_x_7283:
        /* <DEDUP_REMOVED lines=33> */
.L_x_7286:
[----:B------:R-:W-:Y:S05]  /*174f40*/  BSYNC.RECONVERGENT B2 ;  /* 0x0000000000027941 */ /* 0x000fea0003800200 */
.L_x_7285:
[----:B------:R-:W-:-:S06]  /*174f50*/  DSETP.GEU.AND P2, PT, R190, R58, PT ;  /* 0x0000003abe00722a */ /* 0x000fcc0003f4e000 */
[----:B------:R-:W-:Y:S02]  /*174f60*/  FSEL R182, R182, R188, !P2 ;  /* 0x000000bcb6b67208 */ /* 0x000fe40005000000 */
[----:B------:R-:W-:Y:S02]  /*174f70*/  FSEL R183, R183, R189, !P2 ;  /* 0x000000bdb7b77208 */ /* 0x000fe40005000000 */
[----:B------:R-:W-:Y:S02]  /*174f80*/  FSEL R58, R58, R190, !P2 ;  /* 0x000000be3a3a7208 */ /* 0x000fe40005000000 */
[----:B------:R-:W-:Y:S02]  /*174f90*/  FSEL R59, R59, R191, !P2 ;  /* 0x000000bf3b3b7208 */ /* 0x000fe40005000000 */
[----:B------:R-:W-:Y:S02]  /*174fa0*/  FSEL R184, R184, R186, !P2 ;  /* 0x000000bab8b87208 */ /* 0x000fe40005000000 */
[----:B------:R-:W-:-:S07]  /*174fb0*/  FSEL R185, R185, R187, !P2 ;  /* 0x000000bbb9b97208 */ /* 0x000fce0005000000 */
.L_x_7282:
[----:B------:R-:W-:Y:S05]  /*174fc0*/  BSYNC.RECONVERGENT B0 ;  /* 0x0000000000007941 */ /* 0x000fea0003800200 */
.L_x_7281:
        /* <DEDUP_REMOVED lines=46> */
.L_x_7290:
[----:B------:R-:W-:Y:S05]  /*1752b0*/  BSYNC.RECONVERGENT B2 ;  /* 0x0000000000027941 */ /* 0x000fea0003800200 */
.L_x_7289:
        /* <DEDUP_REMOVED lines=35> */
.L_x_7292:
[----:B------:R-:W-:Y:S05]  /*1754f0*/  BSYNC.RECONVERGENT B2 ;  /* 0x0000000000027941 */ /* 0x000fea0003800200 */
.L_x_7291:
[----:B------:R-:W-:-:S06]  /*175500*/  DSETP.GEU.AND P1, PT, R174, R58, PT ;  /* 0x0000003aae00722a */ /* 0x000fcc0003f2e000 */
[----:B------:R-:W-:Y:S02]  /*175510*/  FSEL R188, R188, R182, !P1 ;  /* 0x000000b6bcbc7208 */ /* 0x000fe40004800000 */
[----:B------:R-:W-:Y:S02]  /*175520*/  FSEL R189, R189, R183, !P1 ;  /* 0x000000b7bdbd7208 */ /* 0x000fe40004800000 */
[----:B------:R-:W-:Y:S02]  /*175530*/  FSEL R186, R186, R184, !P1 ;  /* 0x000000b8baba7208 */ /* 0x000fe40004800000 */
[----:B------:R-:W-:Y:S02]  /*175540*/  FSEL R187, R187, R185, !P1 ;  /* 0x000000b9bbbb7208 */ /* 0x000fe40004800000 */
[----:B------:R-:W-:Y:S02]  /*175550*/  FSEL R58, R58, R174, !P1 ;  /* 0x000000ae3a3a7208 */ /* 0x000fe40004800000 */
[----:B------:R-:W-:-:S07]  /*175560*/  FSEL R59, R59, R175, !P1 ;  /* 0x000000af3b3b7208 */ /* 0x000fce0004800000 */
.L_x_7288:
[----:B------:R-:W-:Y:S05]  /*175570*/  BSYNC.RECONVERGENT B0 ;  /* 0x0000000000007941 */ /* 0x000fea0003800200 */
.L_x_7287:
        /* <DEDUP_REMOVED lines=48> */
.L_x_7296:
[----:B------:R-:W-:Y:S05]  /*175880*/  BSYNC.RECONVERGENT B2 ;  /* 0x0000000000027941 */ /* 0x000fea0003800200 */
.L_x_7295:
        /* <DEDUP_REMOVED lines=37> */
.L_x_7298:
[----:B------:R-:W-:Y:S05]  /*175ae0*/  BSYNC.RECONVERGENT B2 ;  /* 0x0000000000027941 */ /* 0x000fea0003800200 */
.L_x_7297:
[----:B------:R-:W-:-:S06]  /*175af0*/  DSETP.GEU.AND P1, PT, R176, R58, PT ;  /* 0x0000003ab000722a */ /* 0x000fcc0003f2e000 */
[----:B------:R-:W-:Y:S02]  /*175b00*/  FSEL R128, R128, R188, !P1 ;  /* 0x000000bc80807208 */ /* 0x000fe40004800000 */
[----:B------:R-:W-:Y:S02]  /*175b10*/  FSEL R129, R129, R189, !P1 ;  /* 0x000000bd81817208 */ /* 0x000fe40004800000 */
[----:B------:R-:W-:Y:S02]  /*175b20*/  FSEL R120, R120, R186, !P1 ;  /* 0x000000ba78787208 */ /* 0x000fe40004800000 */
[----:B------:R-:W-:Y:S02]  /*175b30*/  FSEL R121, R121, R187, !P1 ;  /* 0x000000bb79797208 */ /* 0x000fe40004800000 */
[----:B------:R-:W-:Y:S02]  /*175b40*/  FSEL R58, R58, R176, !P1 ;  /* 0x000000b03a3a7208 */ /* 0x000fe40004800000 */
[----:B------:R-:W-:-:S07]  /*175b50*/  FSEL R59, R59, R177, !P1 ;  /* 0x000000b13b3b7208 */ /* 0x000fce0004800000 */
.L_x_7294:
[----:B------:R-:W-:Y:S05]  /*175b60*/  BSYNC.RECONVERGENT B0 ;  /* 0x0000000000007941 */ /* 0x000fea0003800200 */
.L_x_7293:
        /* <DEDUP_REMOVED lines=36> */
.L_x_7300:
[----:B------:R-:W-:Y:S05]  /*175db0*/  BSYNC.RECONVERGENT B0 ;  /* 0x0000000000007941 */ /* 0x000fea0003800200 */
.L_x_7299:
[----:B------:R-:W-:-:S06]  /*175dc0*/  DSETP.GEU.AND P1, PT, R58, R176, PT ;  /* 0x000000b03a00722a */ /* 0x000fcc0003f2e000 */
[----:B------:R-:W-:Y:S02]  /*175dd0*/  FSEL R124, R124, R120, !P1 ;  /* 0x000000787c7c7208 */ /* 0x000fe40004800000 */
[----:B------:R-:W-:Y:S02]  /*175de0*/  FSEL R120, R125, R121, !P1 ;  /* 0x000000797d787208 */ /* 0x000fe40004800000 */
[----:B------:R-:W-:Y:S02]  /*175df0*/  FSEL R126, R126, R128, !P1 ;  /* 0x000000807e7e7208 */ /* 0x000fe40004800000 */
[----:B------:R-:W-:Y:S01]  /*175e00*/  FSEL R127, R127, R129, !P1 ;  /* 0x000000817f7f7208 */ /* 0x000fe20004800000 */
[----:B------:R-:W-:-:S07]  /*175e10*/  IMAD.MOV.U32 R125, RZ, RZ, R120 ;  /* 0x000000ffff7d7224 */ /* 0x000fce00078e0078 */
.L_x_7280:
[----:B------:R-:W-:Y:S05]  /*175e20*/  BSYNC.RECONVERGENT B1 ;  /* 0x0000000000017941 */ /* 0x000fea0003800200 */
.L_x_7279:
        /* <DEDUP_REMOVED lines=12> */
.L_x_7305:
        /* <DEDUP_REMOVED lines=9> */
.L_x_7304:
[----:B------:R-:W-:Y:S05]  /*175f80*/  BSYNC.RECONVERGENT B1 ;  /* 0x0000000000017941 */ /* 0x000fea0003800200 */
.L_x_7303:
        /* <DEDUP_REMOVED lines=24> */
.L_x_7302:
[----:B------:R-:W-:Y:S05]  /*176110*/  BSYNC.RECONVERGENT B0 ;  /* 0x0000000000007941 */ /* 0x000fea0003800200 */
.L_x_7301:
        /* <DEDUP_REMOVED lines=11> */
.L_x_7310:
        /* <DEDUP_REMOVED lines=21> */
.L_x_7309:
[----:B------:R-:W-:Y:S05]  /*176320*/  BSYNC.RECONVERGENT B1 ;  /* 0x0000000000017941 */ /* 0x000fea0003800200 */
.L_x_7308:
[----:B------:R-:W-:Y:S05]  /*176330*/  @!P3 BRA `(.L_x_7307) ;  /* 0x00000000008cb947 */ /* 0x000fea0003800000 */
[----:B------:R-:W-:Y:S01]  /*176340*/  ISETP.GE.U32.AND P2, PT, R121, 0x8, PT ;  /* 0x000000087900780c */ /* 0x000fe20003f46070 */
[----:B------:R-:W-:Y:S01]  /*176350*/  BSSY.RECONVERGENT B1, `(.L_x_7311) ;  /* 0x000000f000017945 */ /* 0x000fe20003800200 */
[----:B------:R-:W-:Y:S01]  /*176360*/  LOP3.LUT R121, R172, 0x7, RZ, 0xc0, !PT ;  /* 0x00000007ac797812 */ /* 0x000fe200078ec0ff */
[----:B--2-4-:R-:W-:-:S03]  /*176370*/  VIADD R129, R1, 0x2774 ;  /* 0x0000277401817836 */ /* 0x014fc60000000000 */
[----:B------:R-:W-:-:S07]  /*176380*/  ISETP.NE.AND P3, PT, R121, RZ, PT ;  /* 0x000000ff7900720c */ /* 0x000fce0003f65270 */
[----:B------:R-:W-:Y:S06]  /*176390*/  @!P2 BRA `(.L_x_7312) ;  /* 0x000000000028a947 */ /* 0x000fec0003800000 */
[C---:B------:R-:W-:Y:S01]  /*1763a0*/  LEA R128, R120.reuse, R129, 0x2 ;  /* 0x0000008178807211 */ /* 0x040fe200078e10ff */
[----:B------:R-:W-:-:S04]  /*1763b0*/  VIADD R120, R120, 0x8 ;  /* 0x0000000878787836 */ /* 0x000fc80000000000 */
        /* <DEDUP_REMOVED lines=8> */
.L_x_7312:
[----:B------:R-:W-:Y:S05]  /*176440*/  BSYNC.RECONVERGENT B1 ;  /* 0x0000000000017941 */ /* 0x000fea0003800200 */
.L_x_7311:
        /* <DEDUP_REMOVED lines=18> */
.L_x_7307:
[----:B------:R-:W-:Y:S05]  /*176570*/  BSYNC.RECONVERGENT B0 ;  /* 0x0000000000007941 */ /* 0x000fea0003800200 */
.L_x_7306:
        /* <DEDUP_REMOVED lines=20> */
.L_x_7362:
        /* <DEDUP_REMOVED lines=22> */
[----:B--2---:R-:W-:Y:S01]  /*176820*/  MOV R120, 0x0 ;  /* 0x0000000000787802 */ /* 0x004fe20000000f00 */
[----:B------:R-:W-:Y:S06]  /*176830*/  BRA `(.L_x_7318) ;  /* 0x0000001400b47947 */ /* 0x000fec0003800000 */
.L_x_7317:
        /* <DEDUP_REMOVED lines=88> */
.L_x_7323:
[----:B------:R-:W-:Y:S05]  /*176dc0*/  BSYNC.RECONVERGENT B2 ;  /* 0x0000000000027941 */ /* 0x000fea0003800200 */
.L_x_7322:
        /* <DEDUP_REMOVED lines=32> */
.L_x_7326:
[----:B------:R-:W-:Y:S05]  /*176fd0*/  BSYNC.RECONVERGENT B2 ;  /* 0x0000000000027941 */ /* 0x000fea0003800200 */
.L_x_7325:
        /* <DEDUP_REMOVED lines=13> */
.L_x_7321:
        /* <DEDUP_REMOVED lines=38> */
.L_x_7328:
[----:B------:R-:W-:Y:S05]  /*177310*/  BSYNC.RECONVERGENT B2 ;  /* 0x0000000000027941 */ /* 0x000fea0003800200 */
.L_x_7327:
        /* <DEDUP_REMOVED lines=34> */
.L_x_7330:
[----:B------:R-:W-:Y:S05]  /*177540*/  BSYNC.RECONVERGENT B2 ;  /* 0x0000000000027941 */ /* 0x000fea0003800200 */
.L_x_7329:
        /* <DEDUP_REMOVED lines=13> */
.L_x_7320:
        /* <DEDUP_REMOVED lines=51> */
.L_x_7332:
[----:B------:R-:W-:Y:S05]  /*177950*/  BSYNC.RECONVERGENT B2 ;  /* 0x0000000000027941 */ /* 0x000fea0003800200 */
.L_x_7331:
        /* <DEDUP_REMOVED lines=34> */
.L_x_7334:
[----:B------:R-:W-:Y:S05]  /*177b80*/  BSYNC.RECONVERGENT B2 ;  /* 0x0000000000027941 */ /* 0x000fea0003800200 */
.L_x_7333:
[----:B------:R-:W2:Y:S02]  /*177b90*/  LDL.LU.64 R174, [R1+0x7d08] ;  /* 0x007d080001ae7983 */ /* 0x000ea40000300a00 */
[----:B--2---:R-:W-:-:S06]  /*177ba0*/  DSETP.GEU.AND P2, PT, R190, R174, PT ;  /* 0x000000aebe00722a */ /* 0x004fcc0003f4e000 */
[----:B------:R-:W-:Y:S02]  /*177bb0*/  FSEL R173, R174, R190, !P2 ;  /* 0x000000beaead7208 */ /* 0x000fe40005000000 */
[----:B------:R-:W-:Y:S02]  /*177bc0*/  FSEL R190, R175, R191, !P2 ;  /* 0x000000bfafbe7208 */ /* 0x000fe40005000000 */
[----:B------:R-:W-:Y:S01]  /*177bd0*/  FSEL R186, R186, R130, !P2 ;  /* 0x00000082baba7208 */ /* 0x000fe20005000000 */
[----:B------:R-:W-:Y:S01]  /*177be0*/  IMAD.MOV.U32 R130, RZ, RZ, R173 ;  /* 0x000000ffff827224 */ /* 0x000fe200078e00ad */
[----:B------:R-:W-:Y:S02]  /*177bf0*/  FSEL R187, R187, R131, !P2 ;  /* 0x00000083bbbb7208 */ /* 0x000fe40005000000 */
[----:B------:R-:W-:Y:S02]  /*177c00*/  MOV R131, R190 ;  /* 0x000000be00837202 */ /* 0x000fe40000000f00 */
[----:B------:R-:W-:-:S02]  /*177c10*/  FSEL R184, R184, R182, !P2 ;  /* 0x000000b6b8b87208 */ /* 0x000fc40005000000 */
[----:B------:R-:W-:Y:S01]  /*177c20*/  FSEL R182, R185, R183, !P2 ;  /* 0x000000b7b9b67208 */ /* 0x000fe20005000000 */
[----:B------:R4:W-:Y:S04]  /*177c30*/  STL.64 [R1+0x7d08], R130 ;  /* 0x007d088201007387 */ /* 0x0009e80000100a00 */
[----:B------:R-:W-:-:S07]  /*177c40*/  IMAD.MOV.U32 R185, RZ, RZ, R182 ;  /* 0x000000ffffb97224 */ /* 0x000fce00078e00b6 */
.L_x_7324:
[----:B------:R-:W-:Y:S05]  /*177c50*/  BSYNC.RECONVERGENT B0 ;  /* 0x0000000000007941 */ /* 0x000fea0003800200 */
.L_x_7319:
        /* <DEDUP_REMOVED lines=36> */
.L_x_7336:
[----:B------:R-:W-:Y:S05]  /*177ea0*/  BSYNC.RECONVERGENT B0 ;  /* 0x0000000000007941 */ /* 0x000fea0003800200 */
.L_x_7335:
[----:B------:R-:W2:Y:S02]  /*177eb0*/  LDL.64 R130, [R1+0x7d08] ;  /* 0x007d080001827983 */ /* 0x000ea40000100a00 */
[----:B--2---:R-:W-:-:S06]  /*177ec0*/  DSETP.GEU.AND P2, PT, R130, R176, PT ;  /* 0x000000b08200722a */ /* 0x004fcc0003f4e000 */
[----:B------:R-:W-:Y:S02]  /*177ed0*/  FSEL R128, R128, R186, !P2 ;  /* 0x000000ba80807208 */ /* 0x000fe40005000000 */
[----:B------:R-:W-:Y:S02]  /*177ee0*/  FSEL R129, R129, R187, !P2 ;  /* 0x000000bb81817208 */ /* 0x000fe40005000000 */
[----:B------:R-:W-:Y:S02]  /*177ef0*/  FSEL R120, R120, R184, !P2 ;  /* 0x000000b878787208 */ /* 0x000fe40005000000 */
[----:B------:R-:W-:-:S07]  /*177f00*/  FSEL R121, R121, R185, !P2 ;  /* 0x000000b979797208 */ /* 0x000fce0005000000 */
.L_x_7318:
[----:B------:R-:W-:Y:S05]  /*177f10*/  BSYNC.RECONVERGENT B1 ;  /* 0x0000000000017941 */ /* 0x000fea0003800200 */
.L_x_7316:
        /* <DEDUP_REMOVED lines=44> */
.L_x_7338:
[----:B------:R-:W-:Y:S05]  /*1781e0*/  BSYNC.RELIABLE B0 ;  /* 0x0000000000007941 */ /* 0x000fea0003800100 */
.L_x_7337:
        /* <DEDUP_REMOVED lines=47> */
.L_x_7341:
[----:B------:R-:W-:Y:S05]  /*1784e0*/  BSYNC.RECONVERGENT B0 ;  /* 0x0000000000007941 */ /* 0x000fea0003800200 */
.L_x_7340:
[----:B------:R-:W-:Y:S04]  /*1784f0*/  BSSY.RECONVERGENT B2, `(.L_x_7342) ;  /* 0x000016c000027945 */ /* 0x000fe80003800200 */
[----:B------:R-:W-:Y:S05]  /*178500*/  @!P2 BRA `(.L_x_7343) ;  /* 0x0000001400a8a947 */ /* 0x000fea0003800000 */
[----:B------:R-:W-:-:S07]  /*178510*/  IMAD.MOV.U32 R195, RZ, RZ, 0x3 ;  /* 0x00000003ffc37424 */ /* 0x000fce00078e00ff */
.L_x_7361:
        /* <DEDUP_REMOVED lines=32> */
.L_x_7360:
        /* <DEDUP_REMOVED lines=73> */
.L_x_7348:
        /* <DEDUP_REMOVED lines=72> */
.L_x_7351:
[----:B------:R-:W-:Y:S05]  /*179030*/  BSYNC.RECONVERGENT B5 ;  /* 0x0000000000057941 */ /* 0x000fea0003800200 */
.L_x_7350:
        /* <DEDUP_REMOVED lines=26> */
.L_x_7353:
[----:B------:R-:W-:Y:S05]  /*1791e0*/  BSYNC.RECONVERGENT B5 ;  /* 0x0000000000057941 */ /* 0x000fea0003800200 */
.L_x_7352:
[----:B------:R-:W-:-:S06]  /*1791f0*/  DSETP.GE.AND P2, PT, R120, R176, PT ;  /* 0x000000b07800722a */ /* 0x000fcc0003f46000 */
[----:B------:R-:W-:Y:S02]  /*179200*/  FSEL R120, R188, RZ, P2 ;  /* 0x000000ffbc787208 */ /* 0x000fe40001000000 */
[----:B------:R-:W-:Y:S02]  /*179210*/  FSEL R121, R189, +QNAN , P2 ;  /* 0x7ff00000bd797808 */ /* 0x000fe40001000000 */
[----:B------:R-:W-:Y:S02]  /*179220*/  FSEL R176, R186, RZ, P2 ;  /* 0x000000ffbab07208 */ /* 0x000fe40001000000 */
[----:B------:R-:W-:Y:S01]  /*179230*/  FSEL R177, R187, -1.875, P2 ;  /* 0xbff00000bbb17808 */ /* 0x000fe20001000000 */
[----:B------:R-:W-:Y:S06]  /*179240*/  BRA `(.L_x_7349) ;  /* 0x0000000400747947 */ /* 0x000fec0003800000 */
.L_x_7347:
        /* <DEDUP_REMOVED lines=22> */
[----:B------:R-:W-:Y:S01]  /*1793b0*/  LEA.HI.X R177, R120, UR11, R121, 0x3, P2 ;  /* 0x0000000b78b17c11 */ /* 0x000fe200090f1c79 */
[----:B------:R-:W-:Y:S02]  /*1793c0*/  IMAD R173, R173, R172, R193 ;  /* 0x000000acadad7224 */ /* 0x000fe400078e02c1 */
[----:B------:R-:W3:Y:S04]  /*1793d0*/  LDG.E.64 R120, desc[UR6][R130.64+0x6268] ;  /* 0x0062680682787981 */ /* 0x000ee8000c1e1b00 */
[----:B------:R-:W3:Y:S01]  /*1793e0*/  LDG.E.64 R174, desc[UR6][R176.64+0xb248] ;  /* 0x00b24806b0ae7981 */ /* 0x000ee2000c1e1b00 */
[----:B------:R-:W-:-:S03]  /*1793f0*/  VIADD R173, R173, 0xffffffff ;  /* 0xffffffffadad7836 */ /* 0x000fc60000000000 */
[----:B------:R-:W4:Y:S04]  /*179400*/  LDG.E.64 R190, desc[UR6][R190.64+0xb180] ;  /* 0x00b18006bebe7981 */ /* 0x000f28000c1e1b00 */
[----:B------:R-:W5:Y:S01]  /*179410*/  LDG.E.64 R176, desc[UR6][R176.64+0xb180] ;  /* 0x00b18006b0b07981 */ /* 0x000f62000c1e1b00 */
[C---:B------:R-:W-:Y:S01]  /*179420*/  LEA R196, R173.reuse, R196, 0x3 ;  /* 0x000000c4adc47211 */ /* 0x040fe200078e18ff */
        /* <DEDUP_REMOVED lines=17> */
.L_x_7354:
        /* <DEDUP_REMOVED lines=27> */
.L_x_7356:
[----:B------:R-:W-:Y:S05]  /*1796f0*/  BSYNC.RECONVERGENT B5 ;  /* 0x0000000000057941 */ /* 0x000fea0003800200 */
.L_x_7355:
        /* <DEDUP_REMOVED lines=18> */
.L_x_7349:
[----:B------:R-:W-:Y:S05]  /*179820*/  BSYNC.RECONVERGENT B0 ;  /* 0x0000000000007941 */ /* 0x000fea0003800200 */
.L_x_7346:
        /* <DEDUP_REMOVED lines=33> */
.L_x_7358:
[----:B------:R-:W-:-:S13]  /*179a40*/  ISETP.GT.AND P2, PT, R194, 0x1, PT ;  /* 0x00000001c200780c */ /* 0x000fda0003f44270 */
[----:B------:R-:W-:Y:S05]  /*179a50*/  @!P2 BREAK.RELIABLE B0 ;  /* 0x000000000000a942 */ /* 0x000fea0003800100 */
[----:B------:R-:W-:Y:S05]  /*179a60*/  @!P2 BRA `(.L_x_7345) ;  /* 0x000000000040a947 */ /* 0x000fea0003800000 */
[----:B------:R-:W-:Y:S05]  /*179a70*/  BSYNC.RELIABLE B0 ;  /* 0x0000000000007941 */ /* 0x000fea0003800100 */
.L_x_7357:
[----:B------:R-:W-:Y:S02]  /*179a80*/  VIADD R193, R193, 0x1 ;  /* 0x00000001c1c17836 */ /* 0x000fe40000000000 */
[----:B------:R-:W-:-:S03]  /*179a90*/  VIADD R194, R194, 0xffffffff ;  /* 0xffffffffc2c27836 */ /* 0x000fc60000000000 */
[----:B------:R-:W-:-:S13]  /*179aa0*/  ISETP.GE.AND P2, PT, R193, R123, PT ;  /* 0x0000007bc100720c */ /* 0x000fda0003f46270 */
[----:B------:R-:W-:Y:S05]  /*179ab0*/  @!P2 BRA `(.L_x_7360) ;  /* 0xffffffec0018a947 */ /* 0x000fea000383ffff */
[----:B------:R-:W-:Y:S05]  /*179ac0*/  BRA `(.L_x_7345) ;  /* 0x0000000000287947 */ /* 0x000fea0003800000 */
.L_x_7359:
        /* <DEDUP_REMOVED lines=10> */
.L_x_7345:
[----:B------:R-:W-:Y:S05]  /*179b70*/  BSYNC.RECONVERGENT B1 ;  /* 0x0000000000017941 */ /* 0x000fea0003800200 */
.L_x_7344:
[C---:B------:R-:W-:Y:S01]  /*179b80*/  ISETP.LT.U32.AND P2, PT, R195.reuse, 0x20, PT ;  /* 0x00000020c300780c */ /* 0x040fe20003f41070 */
[----:B------:R-:W-:-:S12]  /*179b90*/  VIADD R195, R195, 0x1 ;  /* 0x00000001c3c37836 */ /* 0x000fd80000000000 */
[----:B------:R-:W-:Y:S05]  /*179ba0*/  @P3 BRA P2, `(.L_x_7361) ;  /* 0xffffffe8005c3947 */ /* 0x000fea000103ffff */
.L_x_7343:
[----:B------:R-:W-:Y:S05]  /*179bb0*/  BSYNC.RECONVERGENT B2 ;  /* 0x0000000000027941 */ /* 0x000fea0003800200 */
.L_x_7342:
[----:B------:R-:W-:-:S06]  /*179bc0*/  IMAD.IADD R193, R1, 0x1, R123 ;  /* 0x0000000101c17824 */ /* 0x000fcc00078e027b */
[----:B------:R-:W5:Y:S01]  /*179bd0*/  LDL.U8 R193, [R193+0x27f3] ;  /* 0x0027f300c1c17983 */ /* 0x000f620000100000 */
[----:B------:R-:W-:Y:S05]  /*179be0*/  BRA `(.L_x_7362) ;  /* 0xffffffc800b47947 */ /* 0x000fea000383ffff */
.L_x_7339:
[----:B------:R-:W-:Y:S05]  /*179bf0*/  BSYNC.RECONVERGENT B3 ;  /* 0x0000000000037941 */ /* 0x000fea0003800200 */
.L_x_7315:
        /* <DEDUP_REMOVED lines=22> */
[----:B------:R-:W-:Y:S01]  /*179d60*/  IMAD.MOV.U32 R128, RZ, RZ, RZ ;  /* 0x000000ffff807224 */ /* 0x000fe200078e00ff */
[----:B------:R-:W-:-:S07]  /*179d70*/  MOV R182, RZ ;  /* 0x000000ff00b67202 */ /* 0x000fce0000000f00 */
.L_x_7369:
        /* <DEDUP_REMOVED lines=57> */
.L_x_7368:
[----:B------:R-:W-:Y:S05]  /*17a110*/  BSYNC.RECONVERGENT B2 ;  /* 0x0000000000027941 */ /* 0x000fea0003800200 */
.L_x_7367:
        /* <DEDUP_REMOVED lines=35> */
.L_x_7371:
[----:B------:R-:W-:Y:S05]  /*17a350*/  BSYNC.RECONVERGENT B2 ;  /* 0x0000000000027941 */ /* 0x000fea0003800200 */
.L_x_7370:
        /* <DEDUP_REMOVED lines=21> */
.L_x_7373:
[----:B------:R-:W-:Y:S05]  /*17a4b0*/  BSYNC.RECONVERGENT B2 ;  /* 0x0000000000027941 */ /* 0x000fea0003800200 */
.L_x_7372:
        /* <DEDUP_REMOVED lines=19> */
.L_x_7366:
[----:B------:R-:W-:Y:S05]  /*17a5f0*/  BSYNC.RECONVERGENT B1 ;  /* 0x0000000000017941 */ /* 0x000fea0003800200 */
.L_x_7365:
        /* <DEDUP_REMOVED lines=11> */
.L_x_7378:
        /* <DEDUP_REMOVED lines=21> */
[----:B------:R-:W-:Y:S02]  /*17a800*/  @!P1 IADD3 R131, PT, PT, R128, RZ, RZ ;  /* 0x000000ff80839210 */ /* 0x000fe40007ffe0ff */
        /* <DEDUP_REMOVED lines=47> */
.L_x_7377:
[----:B------:R-:W-:Y:S05]  /*17ab00*/  BSYNC.RECONVERGENT B2 ;  /* 0x0000000000027941 */ /* 0x000fea0003800200 */
.L_x_7376:
        /* <DEDUP_REMOVED lines=41> */
.L_x_7380:
[----:B------:R-:W-:Y:S05]  /*17ada0*/  BSYNC.RECONVERGENT B2 ;  /* 0x0000000000027941 */ /* 0x000fea0003800200 */
.L_x_7379:
        /* <DEDUP_REMOVED lines=24> */
.L_x_7382:
[----:B------:R-:W-:Y:S05]  /*17af30*/  BSYNC.RECONVERGENT B2 ;  /* 0x0000000000027941 */ /* 0x000fea0003800200 */
.L_x_7381:
        /* <DEDUP_REMOVED lines=20> */
.L_x_7375:
[----:B------:R-:W-:Y:S05]  /*17b080*/  BSYNC.RECONVERGENT B1 ;  /* 0x0000000000017941 */ /* 0x000fea0003800200 */
.L_x_7374:
        /* <DEDUP_REMOVED lines=36> */
.L_x_7384:
[----:B------:R-:W-:Y:S05]  /*17b2d0*/  BSYNC.RECONVERGENT B1 ;  /* 0x0000000000017941 */ /* 0x000fea0003800200 */
.L_x_7383:
[----:B------:R-:W-:Y:S01]  /*17b2e0*/  UMOV UR10, 0x66666666 ;  /* 0x66666666000a7882 */ /* 0x000fe20000000000 */
[----:B------:R-:W-:Y:S01]  /*17b2f0*/  UMOV UR11, 0x40711266 ;  /* 0x40711266000b7882 */ /* 0x000fe20000000000 */
[----:B------:R-:W-:Y:S01]  /*17b300*/  IMAD.MOV.U32 R122, RZ, RZ, 0x0 ;  /* 0x00000000ff7a7424 */ /* 0x000fe200078e00ff */
[----:B------:R-:W-:Y:S01]  /*17b310*/  DADD R120, R120, -UR10 ;  /* 0x8000000a78787e29 */ /* 0x000fe20008000000 */
[----:B------:R-:W-:-:S07]  /*17b320*/  IMAD.MOV.U32 R123, RZ, RZ, 0x40590000 ;  /* 0x40590000ff7b7424 */ /* 0x000fce00078e00ff */
[----:B------:R-:W-:-:S11]  /*17b330*/  DFMA R120, R120, R122, 0.5 ;  /* 0x3fe000007878742b */ /* 0x000fd6000000007a */
.L_x_7364:
[----:B------:R-:W-:Y:S05]  /*17b340*/  BSYNC.RECONVERGENT B0 ;  /* 0x0000000000007941 */ /* 0x000fea0003800200 */
.L_x_7363:
        /* <DEDUP_REMOVED lines=27> */
[----:B------:R-:W-:Y:S01]  /*17b500*/  IMAD.MOV.U32 R122, RZ, RZ, R174 ;  /* 0x000000ffff7a7224 */ /* 0x000fe200078e00ae */
[----:B------:R-:W-:-:S07]  /*17b510*/  MOV R123, R175 ;  /* 0x000000af007b7202 */ /* 0x000fce0000000f00 */
.L_x_7386:
[----:B------:R-:W-:Y:S05]  /*17b520*/  BSYNC.RECONVERGENT B0 ;  /* 0x0000000000007941 */ /* 0x000fea0003800200 */
.L_x_7385:
[----:B------:R-:W-:Y:S02]  /*17b530*/  IMAD.MOV.U32 R120, RZ, RZ, R122 ;  /* 0x000000ffff787224 */ /* 0x000fe400078e007a */
[----:B------:R-:W-:-:S07]  /*17b540*/  IMAD.MOV.U32 R121, RZ, RZ, R123 ;  /* 0x000000ffff797224 */ /* 0x000fce00078e007b */
.L_x_7314:
[----:B------:R-:W-:Y:S05]  /*17b550*/  BSYNC.RECONVERGENT B4 ;  /* 0x0000000000047941 */ /* 0x000fea0003800200 */
.L_x_7313:
        /* <DEDUP_REMOVED lines=9> */
.L_x_7388:
        /* <DEDUP_REMOVED lines=8> */
.L_x_7387:
        /* <DEDUP_REMOVED lines=11> */
.L_x_7392:
        /* <DEDUP_REMOVED lines=31> */
.L_x_7391:
[----:B------:R-:W-:Y:S01]  /*17b910*/  BSSY.RECONVERGENT B1, `(.L_x_7393) ;  /* 0x0000009000017945 */ /* 0x000fe20003800200 */
[----:B------:R-:W-:-:S07]  /*17b920*/  IMAD.MOV.U32 R122, RZ, RZ, RZ ;  /* 0x000000ffff7a7224 */ /* 0x000fce00078e00ff */
.L_x_7394:
        /* <DEDUP_REMOVED lines=8> */
.L_x_7393:
        /* <DEDUP_REMOVED lines=9> */
.L_x_7396:
        /* <DEDUP_REMOVED lines=31> */
.L_x_7395:
        /* <DEDUP_REMOVED lines=56> */
.L_x_7390:
        /* <DEDUP_REMOVED lines=55> */
.L_x_7397:
[----:B------:R-:W-:Y:S05]  /*17c320*/  BSYNC.RECONVERGENT B0 ;  /* 0x0000000000007941 */ /* 0x000fea0003800200 */
.L_x_7389:
[----:B------:R-:W-:Y:S05]  /*17c330*/  BMOV.32.CLEAR RZ, B0 ;  /* 0x0000000000ff7355 */ /* 0x000fea0000100000 */
[----:B------:R-:W-:Y:S01]  /*17c340*/  BSSY.RECONVERGENT B0, `(.L_x_7398) ;  /* 0x0000009000007945 */ /* 0x000fe20003800200 */
[----:B------:R-:W-:-:S07]  /*17c350*/  IMAD.MOV.U32 R122, RZ, RZ, RZ ;  /* 0x000000ffff7a7224 */ /* 0x000fce00078e00ff */
.L_x_7399:
        /* <DEDUP_REMOVED lines=8> */
.L_x_7398:
[----:B------:R-:W-:Y:S05]  /*17c3e0*/  BMOV.32.CLEAR RZ, B0 ;  /* 0x0000000000ff7355 */ /* 0x000fea0000100000 */
[----:B------:R-:W-:Y:S01]  /*17c3f0*/  BSSY.RECONVERGENT B0, `(.L_x_7400) ;  /* 0x0000009000007945 */ /* 0x000fe20003800200 */
[----:B------:R-:W-:-:S07]  /*17c400*/  IMAD.MOV.U32 R122, RZ, RZ, RZ ;  /* 0x000000ffff7a7224 */ /* 0x000fce00078e00ff */
.L_x_7401:
        /* <DEDUP_REMOVED lines=8> */
.L_x_7400:
        /* <DEDUP_REMOVED lines=11> */
.L_x_7426:
        /* <DEDUP_REMOVED lines=13> */
.L_x_7407:
[----:B------:R-:W-:-:S13]  /*17c610*/  ISETP.NE.AND P0, PT, R124, 0x47, PT ;  /* 0x000000477c00780c */ /* 0x000fda0003f05270 */
[----:B------:R-:W-:Y:S05]  /*17c620*/  @!P0 BRA `(.L_x_7410) ;  /* 0x0000000000148947 */ /* 0x000fea0003800000 */
[----:B------:R-:W-:Y:S01]  /*17c630*/  ISETP.NE.AND P0, PT, R124, 0x54, PT ;  /* 0x000000547c00780c */ /* 0x000fe20003f05270 */
[----:B------:R-:W-:-:S12]  /*17c640*/  IMAD.MOV.U32 R126, RZ, RZ, 0x3 ;  /* 0x00000003ff7e7424 */ /* 0x000fd800078e00ff */
[----:B------:R-:W-:Y:S05]  /*17c650*/  @!P0 BRA `(.L_x_7408) ;  /* 0x00000000000c8947 */ /* 0x000fea0003800000 */
.L_x_7409:
[----:B------:R-:W-:Y:S01]  /*17c660*/  IMAD.MOV.U32 R126, RZ, RZ, 0x4 ;  /* 0x00000004ff7e7424 */ /* 0x000fe200078e00ff */
[----:B------:R-:W-:Y:S06]  /*17c670*/  BRA `(.L_x_7408) ;  /* 0x0000000000047947 */ /* 0x000fec0003800000 */
.L_x_7410:
[----:B------:R-:W-:-:S07]  /*17c680*/  IMAD.MOV.U32 R126, RZ, RZ, 0x2 ;  /* 0x00000002ff7e7424 */ /* 0x000fce00078e00ff */
.L_x_7408:
[----:B------:R-:W-:Y:S05]  /*17c690*/  BSYNC.RECONVERGENT B2 ;  /* 0x0000000000027941 */ /* 0x000fea0003800200 */
.L_x_7406:
        /* <DEDUP_REMOVED lines=13> */
.L_x_7412:
[----:B------:R-:W-:-:S13]  /*17c770*/  ISETP.NE.AND P0, PT, R126, 0x47, PT ;  /* 0x000000477e00780c */ /* 0x000fda0003f05270 */
[----:B------:R-:W-:Y:S05]  /*17c780*/  @!P0 BRA `(.L_x_7415) ;  /* 0x0000000000148947 */ /* 0x000fea0003800000 */
[----:B------:R-:W-:Y:S01]  /*17c790*/  ISETP.NE.AND P0, PT, R126, 0x54, PT ;  /* 0x000000547e00780c */ /* 0x000fe20003f05270 */
[----:B------:R-:W-:-:S12]  /*17c7a0*/  IMAD.MOV.U32 R127, RZ, RZ, 0x3 ;  /* 0x00000003ff7f7424 */ /* 0x000fd800078e00ff */
[----:B------:R-:W-:Y:S05]  /*17c7b0*/  @!P0 BRA `(.L_x_7413) ;  /* 0x00000000000c8947 */ /* 0x000fea0003800000 */
.L_x_7414:
[----:B------:R-:W-:Y:S01]  /*17c7c0*/  IMAD.MOV.U32 R127, RZ, RZ, 0x4 ;  /* 0x00000004ff7f7424 */ /* 0x000fe200078e00ff */
[----:B------:R-:W-:Y:S06]  /*17c7d0*/  BRA `(.L_x_7413) ;  /* 0x0000000000047947 */ /* 0x000fec0003800000 */
.L_x_7415:
[----:B------:R-:W-:-:S07]  /*17c7e0*/  MOV R127, 0x2 ;  /* 0x00000002007f7802 */ /* 0x000fce0000000f00 */
.L_x_7413:
[----:B------:R-:W-:Y:S05]  /*17c7f0*/  BSYNC.RECONVERGENT B2 ;  /* 0x0000000000027941 */ /* 0x000fea0003800200 */
.L_x_7411:
        /* <DEDUP_REMOVED lines=12> */
.L_x_7417:
[----:B------:R-:W-:-:S13]  /*17c8c0*/  ISETP.NE.AND P0, PT, R126, 0x47, PT ;  /* 0x000000477e00780c */ /* 0x000fda0003f05270 */
[----:B------:R-:W-:Y:S05]  /*17c8d0*/  @!P0 BRA `(.L_x_7420) ;  /* 0x0000000000148947 */ /* 0x000fea0003800000 */
[----:B------:R-:W-:Y:S01]  /*17c8e0*/  ISETP.NE.AND P0, PT, R126, 0x54, PT ;  /* 0x000000547e00780c */ /* 0x000fe20003f05270 */
[----:B------:R-:W-:-:S12]  /*17c8f0*/  IMAD.MOV.U32 R127, RZ, RZ, 0x3 ;  /* 0x00000003ff7f7424 */ /* 0x000fd800078e00ff */
[----:B------:R-:W-:Y:S05]  /*17c900*/  @!P0 BRA `(.L_x_7418) ;  /* 0x00000000000c8947 */ /* 0x000fea0003800000 */
.L_x_7419:
[----:B------:R-:W-:Y:S01]  /*17c910*/  IMAD.MOV.U32 R127, RZ, RZ, 0x4 ;  /* 0x00000004ff7f7424 */ /* 0x000fe200078e00ff */
[----:B------:R-:W-:Y:S06]  /*17c920*/  BRA `(.L_x_7418) ;  /* 0x0000000000047947 */ /* 0x000fec0003800000 */
.L_x_7420:
[----:B------:R-:W-:-:S07]  /*17c930*/  IMAD.MOV.U32 R127, RZ, RZ, 0x2 ;  /* 0x00000002ff7f7424 */ /* 0x000fce00078e00ff */
.L_x_7418:
[----:B------:R-:W-:Y:S05]  /*17c940*/  BSYNC.RECONVERGENT B2 ;  /* 0x0000000000027941 */ /* 0x000fea0003800200 */
.L_x_7416:
        /* <DEDUP_REMOVED lines=12> */
.L_x_7422:
[----:B------:R-:W-:-:S13]  /*17ca10*/  ISETP.NE.AND P0, PT, R122, 0x47, PT ;  /* 0x000000477a00780c */ /* 0x000fda0003f05270 */
[----:B------:R-:W-:Y:S05]  /*17ca20*/  @!P0 BRA `(.L_x_7425) ;  /* 0x0000000000148947 */ /* 0x000fea0003800000 */
[----:B------:R-:W-:Y:S01]  /*17ca30*/  ISETP.NE.AND P0, PT, R122, 0x54, PT ;  /* 0x000000547a00780c */ /* 0x000fe20003f05270 */
[----:B------:R-:W-:-:S12]  /*17ca40*/  IMAD.MOV.U32 R123, RZ, RZ, 0x3 ;  /* 0x00000003ff7b7424 */ /* 0x000fd800078e00ff */
[----:B------:R-:W-:Y:S05]  /*17ca50*/  @!P0 BRA `(.L_x_7423) ;  /* 0x00000000000c8947 */ /* 0x000fea0003800000 */
.L_x_7424:
[----:B------:R-:W-:Y:S01]  /*17ca60*/  IMAD.MOV.U32 R123, RZ, RZ, 0x4 ;  /* 0x00000004ff7b7424 */ /* 0x000fe200078e00ff */
[----:B------:R-:W-:Y:S06]  /*17ca70*/  BRA `(.L_x_7423) ;  /* 0x0000000000047947 */ /* 0x000fec0003800000 */
.L_x_7425:
[----:B------:R-:W-:-:S07]  /*17ca80*/  IMAD.MOV.U32 R123, RZ, RZ, 0x2 ;  /* 0x00000002ff7b7424 */ /* 0x000fce00078e00ff */
.L_x_7423:
[----:B------:R-:W-:Y:S05]  /*17ca90*/  BSYNC.RECONVERGENT B2 ;  /* 0x0000000000027941 */ /* 0x000fea0003800200 */
.L_x_7421:
[----:B------:R2:W-:Y:S01]  /*17caa0*/  STL.U8 [R124+0x27db], R123 ;  /* 0x0027db7b7c007387 */ /* 0x0005e20000100000 */
[C---:B------:R-:W-:Y:S02]  /*17cab0*/  VIADD R122, R120.reuse, 0x3 ;  /* 0x00000003787a7836 */ /* 0x040fe40000000000 */
[----:B------:R-:W-:-:S03]  /*17cac0*/  VIADD R120, R120, 0x4 ;  /* 0x0000000478787836 */ /* 0x000fc60000000000 */
[----:B------:R-:W-:-:S13]  /*17cad0*/  ISETP.NE.AND P0, PT, R122, R125, PT ;  /* 0x0000007d7a00720c */ /* 0x000fda0003f05270 */
[----:B--2---:R-:W-:Y:S05]  /*17cae0*/  @P0 BRA `(.L_x_7426) ;  /* 0xfffffff800940947 */ /* 0x004fea000383ffff */
.L_x_7405:
[----:B------:R-:W-:Y:S05]  /*17caf0*/  BSYNC.RECONVERGENT B0 ;  /* 0x0000000000007941 */ /* 0x000fea0003800200 */
.L_x_7404:
        /* <DEDUP_REMOVED lines=16> */
.L_x_7428:
[----:B------:R-:W-:-:S13]  /*17cc00*/  ISETP.NE.AND P0, PT, R125, 0x47, PT ;  /* 0x000000477d00780c */ /* 0x000fda0003f05270 */
[----:B------:R-:W-:Y:S05]  /*17cc10*/  @!P0 BRA `(.L_x_7431) ;  /* 0x0000000000148947 */ /* 0x000fea0003800000 */
[----:B------:R-:W-:Y:S01]  /*17cc20*/  ISETP.NE.AND P0, PT, R125, 0x54, PT ;  /* 0x000000547d00780c */ /* 0x000fe20003f05270 */
[----:B------:R-:W-:-:S12]  /*17cc30*/  IMAD.MOV.U32 R124, RZ, RZ, 0x3 ;  /* 0x00000003ff7c7424 */ /* 0x000fd800078e00ff */
[----:B------:R-:W-:Y:S05]  /*17cc40*/  @!P0 BRA `(.L_x_7429) ;  /* 0x00000000000c8947 */ /* 0x000fea0003800000 */
.L_x_7430:
[----:B------:R-:W-:Y:S01]  /*17cc50*/  IMAD.MOV.U32 R124, RZ, RZ, 0x4 ;  /* 0x00000004ff7c7424 */ /* 0x000fe200078e00ff */
[----:B------:R-:W-:Y:S06]  /*17cc60*/  BRA `(.L_x_7429) ;  /* 0x0000000000047947 */ /* 0x000fec0003800000 */
.L_x_7431:
[----:B------:R-:W-:-:S07]  /*17cc70*/  IMAD.MOV.U32 R124, RZ, RZ, 0x2 ;  /* 0x00000002ff7c7424 */ /* 0x000fce00078e00ff */
.L_x_7429:
[----:B------:R-:W-:Y:S05]  /*17cc80*/  BSYNC.RECONVERGENT B0 ;  /* 0x0000000000007941 */ /* 0x000fea0003800200 */
.L_x_7427:
        /* <DEDUP_REMOVED lines=16> */
.L_x_7433:
[----:B------:R-:W-:-:S13]  /*17cd90*/  ISETP.NE.AND P0, PT, R126, 0x47, PT ;  /* 0x000000477e00780c */ /* 0x000fda0003f05270 */
[----:B------:R-:W-:Y:S05]  /*17cda0*/  @!P0 BRA `(.L_x_7436) ;  /* 0x0000000000148947 */ /* 0x000fea0003800000 */
[----:B------:R-:W-:Y:S01]  /*17cdb0*/  ISETP.NE.AND P0, PT, R126, 0x54, PT ;  /* 0x000000547e00780c */ /* 0x000fe20003f05270 */
[----:B--2---:R-:W-:-:S12]  /*17cdc0*/  IMAD.MOV.U32 R124, RZ, RZ, 0x3 ;  /* 0x00000003ff7c7424 */ /* 0x004fd800078e00ff */
[----:B------:R-:W-:Y:S05]  /*17cdd0*/  @!P0 BRA `(.L_x_7434) ;  /* 0x00000000000c8947 */ /* 0x000fea0003800000 */
.L_x_7435:
[----:B------:R-:W-:Y:S01]  /*17cde0*/  IMAD.MOV.U32 R124, RZ, RZ, 0x4 ;  /* 0x00000004ff7c7424 */ /* 0x000fe200078e00ff */
[----:B------:R-:W-:Y:S06]  /*17cdf0*/  BRA `(.L_x_7434) ;  /* 0x0000000000047947 */ /* 0x000fec0003800000 */
.L_x_7436:
[----:B--2---:R-:W-:-:S07]  /*17ce00*/  IMAD.MOV.U32 R124, RZ, RZ, 0x2 ;  /* 0x00000002ff7c7424 */ /* 0x004fce00078e00ff */
.L_x_7434:
[----:B------:R-:W-:Y:S05]  /*17ce10*/  BSYNC.RECONVERGENT B0 ;  /* 0x0000000000007941 */ /* 0x000fea0003800200 */
.L_x_7432:
        /* <DEDUP_REMOVED lines=16> */
.L_x_7438:
[----:B------:R-:W-:-:S13]  /*17cf20*/  ISETP.NE.AND P0, PT, R122, 0x47, PT ;  /* 0x000000477a00780c */ /* 0x000fda0003f05270 */
[----:B------:R-:W-:Y:S05]  /*17cf30*/  @!P0 BRA `(.L_x_7441) ;  /* 0x0000000000148947 */ /* 0x000fea0003800000 */
[----:B------:R-:W-:Y:S01]  /*17cf40*/  ISETP.NE.AND P0, PT, R122, 0x54, PT ;  /* 0x000000547a00780c */ /* 0x000fe20003f05270 */
[----:B------:R-:W-:-:S12]  /*17cf50*/  HFMA2 R120, -RZ, RZ, 0, 1.78813934326171875e-07 ;  /* 0x00000003ff787431 */ /* 0x000fd800000001ff */
[----:B------:R-:W-:Y:S05]  /*17cf60*/  @!P0 BRA `(.L_x_7439) ;  /* 0x00000000000c8947 */ /* 0x000fea0003800000 */
.L_x_7440:
[----:B------:R-:W-:Y:S01]  /*17cf70*/  IMAD.MOV.U32 R120, RZ, RZ, 0x4 ;  /* 0x00000004ff787424 */ /* 0x000fe200078e00ff */
[----:B------:R-:W-:Y:S06]  /*17cf80*/  BRA `(.L_x_7439) ;  /* 0x0000000000047947 */ /* 0x000fec0003800000 */
.L_x_7441:
[----:B------:R-:W-:-:S07]  /*17cf90*/  IMAD.MOV.U32 R120, RZ, RZ, 0x2 ;  /* 0x00000002ff787424 */ /* 0x000fce00078e00ff */
.L_x_7439:
[----:B------:R-:W-:Y:S05]  /*17cfa0*/  BSYNC.RECONVERGENT B0 ;  /* 0x0000000000007941 */ /* 0x000fea0003800200 */
.L_x_7437:
[----:B------:R4:W-:Y:S02]  /*17cfb0*/  STL.U8 [R125+0x27da], R120 ;  /* 0x0027da787d007387 */ /* 0x0009e40000100000 */
.L_x_7403:
[----:B------:R-:W-:Y:S05]  /*17cfc0*/  BSYNC.RECONVERGENT B1 ;  /* 0x0000000000017941 */ /* 0x000fea0003800200 */
.L_x_7402:
        /* <DEDUP_REMOVED lines=11> */
.L_x_7466:
        /* <DEDUP_REMOVED lines=14> */
.L_x_7447:
[----:B------:R-:W-:-:S13]  /*17d160*/  ISETP.NE.AND P2, PT, R123, 0x47, PT ;  /* 0x000000477b00780c */ /* 0x000fda0003f45270 */
[----:B------:R-:W-:Y:S05]  /*17d170*/  @!P2 BRA `(.L_x_7450) ;  /* 0x000000000014a947 */ /* 0x000fea0003800000 */
[----:B------:R-:W-:Y:S01]  /*17d180*/  ISETP.NE.AND P2, PT, R123, 0x54, PT ;  /* 0x000000547b00780c */ /* 0x000fe20003f45270 */
[----:B------:R-:W-:-:S12]  /*17d190*/  IMAD.MOV.U32 R122, RZ, RZ, 0x3 ;  /* 0x00000003ff7a7424 */ /* 0x000fd800078e00ff */
[----:B------:R-:W-:Y:S05]  /*17d1a0*/  @!P2 BRA `(.L_x_7448) ;  /* 0x00000000000ca947 */ /* 0x000fea0003800000 */
.L_x_7449:
[----:B------:R-:W-:Y:S01]  /*17d1b0*/  IMAD.MOV.U32 R122, RZ, RZ, 0x4 ;  /* 0x00000004ff7a7424 */ /* 0x000fe200078e00ff */
[----:B------:R-:W-:Y:S06]  /*17d1c0*/  BRA `(.L_x_7448) ;  /* 0x0000000000047947 */ /* 0x000fec0003800000 */
.L_x_7450:
[----:B------:R-:W-:-:S07]  /*17d1d0*/  IMAD.MOV.U32 R122, RZ, RZ, 0x2 ;  /* 0x00000002ff7a7424 */ /* 0x000fce00078e00ff */
.L_x_7448:
[----:B------:R-:W-:Y:S05]  /*17d1e0*/  BSYNC.RECONVERGENT B2 ;  /* 0x0000000000027941 */ /* 0x000fea0003800200 */
.L_x_7446:
        /* <DEDUP_REMOVED lines=17> */
.L_x_7452:
[----:B------:R-:W-:-:S13]  /*17d300*/  ISETP.NE.AND P2, PT, R122, 0x47, PT ;  /* 0x000000477a00780c */ /* 0x000fda0003f45270 */
[----:B------:R-:W-:Y:S05]  /*17d310*/  @!P2 BRA `(.L_x_7455) ;  /* 0x000000000014a947 */ /* 0x000fea0003800000 */
[----:B------:R-:W-:Y:S01]  /*17d320*/  ISETP.NE.AND P2, PT, R122, 0x54, PT ;  /* 0x000000547a00780c */ /* 0x000fe20003f45270 */
[----:B------:R-:W-:-:S12]  /*17d330*/  IMAD.MOV.U32 R123, RZ, RZ, 0x3 ;  /* 0x00000003ff7b7424 */ /* 0x000fd800078e00ff */
[----:B------:R-:W-:Y:S05]  /*17d340*/  @!P2 BRA `(.L_x_7453) ;  /* 0x00000000000ca947 */ /* 0x000fea0003800000 */
.L_x_7454:
[----:B------:R-:W-:Y:S01]  /*17d350*/  IMAD.MOV.U32 R123, RZ, RZ, 0x4 ;  /* 0x00000004ff7b7424 */ /* 0x000fe200078e00ff */
[----:B------:R-:W-:Y:S06]  /*17d360*/  BRA `(.L_x_7453) ;  /* 0x0000000000047947 */ /* 0x000fec0003800000 */
.L_x_7455:
[----:B------:R-:W-:-:S07]  /*17d370*/  IMAD.MOV.U32 R123, RZ, RZ, 0x2 ;  /* 0x00000002ff7b7424 */ /* 0x000fce00078e00ff */
.L_x_7453:
[----:B------:R-:W-:Y:S05]  /*17d380*/  BSYNC.RECONVERGENT B2 ;  /* 0x0000000000027941 */ /* 0x000fea0003800200 */
.L_x_7451:
        /* <DEDUP_REMOVED lines=15> */
.L_x_7457:
[----:B------:R-:W-:-:S13]  /*17d480*/  ISETP.NE.AND P2, PT, R122, 0x47, PT ;  /* 0x000000477a00780c */ /* 0x000fda0003f45270 */
[----:B------:R-:W-:Y:S05]  /*17d490*/  @!P2 BRA `(.L_x_7460) ;  /* 0x000000000014a947 */ /* 0x000fea0003800000 */
[----:B------:R-:W-:Y:S01]  /*17d4a0*/  ISETP.NE.AND P2, PT, R122, 0x54, PT ;  /* 0x000000547a00780c */ /* 0x000fe20003f45270 */
[----:B------:R-:W-:-:S12]  /*17d4b0*/  IMAD.MOV.U32 R123, RZ, RZ, 0x3 ;  /* 0x00000003ff7b7424 */ /* 0x000fd800078e00ff */
[----:B------:R-:W-:Y:S05]  /*17d4c0*/  @!P2 BRA `(.L_x_7458) ;  /* 0x00000000000ca947 */ /* 0x000fea0003800000 */
.L_x_7459:
[----:B------:R-:W-:Y:S01]  /*17d4d0*/  MOV R123, 0x4 ;  /* 0x00000004007b7802 */ /* 0x000fe20000000f00 */
[----:B------:R-:W-:Y:S06]  /*17d4e0*/  BRA `(.L_x_7458) ;  /* 0x0000000000047947 */ /* 0x000fec0003800000 */
.L_x_7460:
[----:B------:R-:W-:-:S07]  /*17d4f0*/  IMAD.MOV.U32 R123, RZ, RZ, 0x2 ;  /* 0x00000002ff7b7424 */ /* 0x000fce00078e00ff */
.L_x_7458:
[----:B------:R-:W-:Y:S05]  /*17d500*/  BSYNC.RECONVERGENT B2 ;  /* 0x0000000000027941 */ /* 0x000fea0003800200 */
.L_x_7456:
        /* <DEDUP_REMOVED lines=16> */
.L_x_7462:
[----:B------:R-:W-:-:S13]  /*17d610*/  ISETP.NE.AND P2, PT, R123, 0x47, PT ;  /* 0x000000477b00780c */ /* 0x000fda0003f45270 */
[----:B------:R-:W-:Y:S05]  /*17d620*/  @!P2 BRA `(.L_x_7465) ;  /* 0x000000000014a947 */ /* 0x000fea0003800000 */
[----:B------:R-:W-:Y:S01]  /*17d630*/  ISETP.NE.AND P2, PT, R123, 0x54, PT ;  /* 0x000000547b00780c */ /* 0x000fe20003f45270 */
[----:B------:R-:W-:-:S12]  /*17d640*/  IMAD.MOV.U32 R122, RZ, RZ, 0x3 ;  /* 0x00000003ff7a7424 */ /* 0x000fd800078e00ff */
[----:B------:R-:W-:Y:S05]  /*17d650*/  @!P2 BRA `(.L_x_7463) ;  /* 0x00000000000ca947 */ /* 0x000fea0003800000 */
.L_x_7464:
[----:B------:R-:W-:Y:S01]  /*17d660*/  IMAD.MOV.U32 R122, RZ, RZ, 0x4 ;  /* 0x00000004ff7a7424 */ /* 0x000fe200078e00ff */
[----:B------:R-:W-:Y:S06]  /*17d670*/  BRA `(.L_x_7463) ;  /* 0x0000000000047947 */ /* 0x000fec0003800000 */
.L_x_7465:
[----:B------:R-:W-:-:S07]  /*17d680*/  IMAD.MOV.U32 R122, RZ, RZ, 0x2 ;  /* 0x00000002ff7a7424 */ /* 0x000fce00078e00ff */
.L_x_7463:
[----:B------:R-:W-:Y:S05]  /*17d690*/  BSYNC.RECONVERGENT B2 ;  /* 0x0000000000027941 */ /* 0x000fea0003800200 */
.L_x_7461:
[----:B------:R2:W-:Y:S01]  /*17d6a0*/  STL.U8 [R125+0x27f6], R122 ;  /* 0x0027f67a7d007387 */ /* 0x0005e20000100000 */
[----:B------:R-:W-:Y:S01]  /*17d6b0*/  ISETP.NE.AND P2, PT, R126, R121, PT ;  /* 0x000000797e00720c */ /* 0x000fe20003f45270 */
[----:B------:R-:W-:-:S12]  /*17d6c0*/  VIADD R120, R120, 0x4 ;  /* 0x0000000478787836 */ /* 0x000fd80000000000 */
[----:B--2---:R-:W-:Y:S05]  /*17d6d0*/  @P2 BRA `(.L_x_7466) ;  /* 0xfffffff800682947 */ /* 0x004fea000383ffff */
.L_x_7445:
[----:B------:R-:W-:Y:S05]  /*17d6e0*/  BSYNC.RECONVERGENT B0 ;  /* 0x0000000000007941 */ /* 0x000fea0003800200 */
.L_x_7444:
        /* <DEDUP_REMOVED lines=17> */
.L_x_7468:
[----:B------:R-:W-:-:S13]  /*17d800*/  ISETP.NE.AND P2, PT, R122, 0x47, PT ;  /* 0x000000477a00780c */ /* 0x000fda0003f45270 */
[----:B------:R-:W-:Y:S05]  /*17d810*/  @!P2 BRA `(.L_x_7471) ;  /* 0x000000000014a947 */ /* 0x000fea0003800000 */
[----:B------:R-:W-:Y:S01]  /*17d820*/  ISETP.NE.AND P2, PT, R122, 0x54, PT ;  /* 0x000000547a00780c */ /* 0x000fe20003f45270 */
[----:B------:R-:W-:-:S12]  /*17d830*/  IMAD.MOV.U32 R121, RZ, RZ, 0x3 ;  /* 0x00000003ff797424 */ /* 0x000fd800078e00ff */
[----:B------:R-:W-:Y:S05]  /*17d840*/  @!P2 BRA `(.L_x_7469) ;  /* 0x00000000000ca947 */ /* 0x000fea0003800000 */
.L_x_7470:
[----:B------:R-:W-:Y:S01]  /*17d850*/  IMAD.MOV.U32 R121, RZ, RZ, 0x4 ;  /* 0x00000004ff797424 */ /* 0x000fe200078e00ff */
[----:B------:R-:W-:Y:S06]  /*17d860*/  BRA `(.L_x_7469) ;  /* 0x0000000000047947 */ /* 0x000fec0003800000 */
.L_x_7471:
[----:B------:R-:W-:-:S07]  /*17d870*/  IMAD.MOV.U32 R121, RZ, RZ, 0x2 ;  /* 0x00000002ff797424 */ /* 0x000fce00078e00ff */
.L_x_7469:
[----:B------:R-:W-:Y:S05]  /*17d880*/  BSYNC.RECONVERGENT B0 ;  /* 0x0000000000007941 */ /* 0x000fea0003800200 */
.L_x_7467:
        /* <DEDUP_REMOVED lines=20> */
.L_x_7473:
[----:B------:R-:W-:-:S13]  /*17d9d0*/  ISETP.NE.AND P2, PT, R122, 0x47, PT ;  /* 0x000000477a00780c */ /* 0x000fda0003f45270 */
[----:B------:R-:W-:Y:S05]  /*17d9e0*/  @!P2 BRA `(.L_x_7476) ;  /* 0x000000000014a947 */ /* 0x000fea0003800000 */
[----:B------:R-:W-:Y:S01]  /*17d9f0*/  ISETP.NE.AND P2, PT, R122, 0x54, PT ;  /* 0x000000547a00780c */ /* 0x000fe20003f45270 */
[----:B------:R-:W-:-:S12]  /*17da00*/  IMAD.MOV.U32 R121, RZ, RZ, 0x3 ;  /* 0x00000003ff797424 */ /* 0x000fd800078e00ff */
[----:B------:R-:W-:Y:S05]  /*17da10*/  @!P2 BRA `(.L_x_7474) ;  /* 0x00000000000ca947 */ /* 0x000fea0003800000 */
.L_x_7475:
[----:B------:R-:W-:Y:S01]  /*17da20*/  HFMA2 R121, -RZ, RZ, 0, 2.384185791015625e-07 ;  /* 0x00000004ff797431 */ /* 0x000fe200000001ff */
[----:B------:R-:W-:Y:S06]  /*17da30*/  BRA `(.L_x_7474) ;  /* 0x0000000000047947 */ /* 0x000fec0003800000 */
.L_x_7476:
[----:B------:R-:W-:-:S07]  /*17da40*/  IMAD.MOV.U32 R121, RZ, RZ, 0x2 ;  /* 0x00000002ff797424 */ /* 0x000fce00078e00ff */
.L_x_7474:
[----:B------:R-:W-:Y:S05]  /*17da50*/  BSYNC.RECONVERGENT B0 ;  /* 0x0000000000007941 */ /* 0x000fea0003800200 */
.L_x_7472:
        /* <DEDUP_REMOVED lines=18> */
.L_x_7478:
[----:B------:R-:W-:-:S13]  /*17db80*/  ISETP.NE.AND P2, PT, R121, 0x47, PT ;  /* 0x000000477900780c */ /* 0x000fda0003f45270 */
[----:B------:R-:W-:Y:S05]  /*17db90*/  @!P2 BRA `(.L_x_7481) ;  /* 0x000000000014a947 */ /* 0x000fea0003800000 */
[----:B------:R-:W-:Y:S01]  /*17dba0*/  ISETP.NE.AND P2, PT, R121, 0x54, PT ;  /* 0x000000547900780c */ /* 0x000fe20003f45270 */
[----:B------:R-:W-:-:S12]  /*17dbb0*/  IMAD.MOV.U32 R120, RZ, RZ, 0x3 ;  /* 0x00000003ff787424 */ /* 0x000fd800078e00ff */
[----:B------:R-:W-:Y:S05]  /*17dbc0*/  @!P2 BRA `(.L_x_7479) ;  /* 0x00000000000ca947 */ /* 0x000fea0003800000 */
.L_x_7480:
[----:B------:R-:W-:Y:S01]  /*17dbd0*/  IMAD.MOV.U32 R120, RZ, RZ, 0x4 ;  /* 0x00000004ff787424 */ /* 0x000fe200078e00ff */
[----:B------:R-:W-:Y:S06]  /*17dbe0*/  BRA `(.L_x_7479) ;  /* 0x0000000000047947 */ /* 0x000fec0003800000 */
.L_x_7481:
[----:B------:R-:W-:-:S07]  /*17dbf0*/  IMAD.MOV.U32 R120, RZ, RZ, 0x2 ;  /* 0x00000002ff787424 */ /* 0x000fce00078e00ff */
.L_x_7479:
[----:B------:R-:W-:Y:S05]  /*17dc00*/  BSYNC.RECONVERGENT B0 ;  /* 0x0000000000007941 */ /* 0x000fea0003800200 */
.L_x_7477:
[----:B------:R2:W-:Y:S02]  /*17dc10*/  STL.U8 [R125+0x27f5], R120 ;  /* 0x0027f5787d007387 */ /* 0x0005e40000100000 */
.L_x_7443:
[----:B------:R-:W-:Y:S05]  /*17dc20*/  BSYNC.RECONVERGENT B1 ;  /* 0x0000000000017941 */ /* 0x000fea0003800200 */
.L_x_7442:
        /* <DEDUP_REMOVED lines=14> */
.L_x_7490:
        /* <DEDUP_REMOVED lines=13> */
.L_x_7489:
        /* <DEDUP_REMOVED lines=66> */
.L_x_7488:
[----:B------:R-:W-:Y:S05]  /*17e200*/  BSYNC.RECONVERGENT B2 ;  /* 0x0000000000027941 */ /* 0x000fea0003800200 */
.L_x_7487:
[----:B------:R-:W-:Y:S05]  /*17e210*/  @!P1 BRA `(.L_x_7486) ;  /* 0x0000000000c49947 */ /* 0x000fea0003800000 */
[----:B------:R-:W-:-:S05]  /*17e220*/  IMAD.IADD R127, R1, 0x1, R121 ;  /* 0x00000001017f7824 */ /* 0x000fca00078e0279 */
[----:B------:R-:W2:Y:S01]  /*17e230*/  LDL.S8 R128, [R127+0x27f3] ;  /* 0x0027f3007f807983 */ /* 0x000ea20000100200 */
[----:B------:R-:W-:Y:S02]  /*17e240*/  IMAD.IADD R130, R126, 0x1, R121 ;  /* 0x000000017e827824 */ /* 0x000fe400078e0279 */
[----:B--2--5:R-:W-:-:S05]  /*17e250*/  IMAD.IADD R128, R124, 0x1, R128 ;  /* 0x000000017c807824 */ /* 0x024fca00078e0280 */
[----:B------:R-:W-:-:S13]  /*17e260*/  ISETP.NE.AND P1, PT, R128, 0x3, PT ;  /* 0x000000038000780c */ /* 0x000fda0003f25270 */
[C---:B------:R-:W-:Y:S01]  /*17e270*/  @P1 IMAD R131, R130.reuse, 0x8, R1 ;  /* 0x0000000882831824 */ /* 0x040fe200078e0201 */
[----:B------:R-:W-:Y:S01]  /*17e280*/  @!P1 LEA R130, R130, R1, 0x3 ;  /* 0x0000000182829211 */ /* 0x000fe200078e18ff */
        /* <DEDUP_REMOVED lines=42> */
.L_x_7486:
[----:B------:R-:W-:Y:S05]  /*17e530*/  BSYNC.RECONVERGENT B1 ;  /* 0x0000000000017941 */ /* 0x000fea0003800200 */
.L_x_7485:
[C---:B------:R-:W-:Y:S01]  /*17e540*/  ISETP.NE.AND P1, PT, R120.reuse, R178, PT ;  /* 0x000000b27800720c */ /* 0x040fe20003f25270 */
[----:B------:R-:W-:-:S12]  /*17e550*/  VIADD R120, R120, 0x1 ;  /* 0x0000000178787836 */ /* 0x000fd80000000000 */
[----:B------:R-:W-:Y:S05]  /*17e560*/  @P1 BRA `(.L_x_7490) ;  /* 0xfffffff400e81947 */ /* 0x000fea000383ffff */
[----:B------:R-:W-:Y:S05]  /*17e570*/  BSYNC.RECONVERGENT B0 ;  /* 0x0000000000007941 */ /* 0x000fea0003800200 */
.L_x_7484:
[----:B----4-:R-:W-:-:S07]  /*17e580*/  HFMA2 R121, -RZ, RZ, 0, 5.9604644775390625e-08 ;  /* 0x00000001ff797431 */ /* 0x010fce00000001ff */
.L_x_7554:
        /* <DEDUP_REMOVED lines=8> */
.L_x_7553:
        /* <DEDUP_REMOVED lines=36> */
[----:B------:R-:W-:-:S02]  /*17e850*/  SHF.R.S32.HI R177, RZ, 0x1f, R173 ;  /* 0x0000001fffb17819 */ /* 0x000fc400000114ad */
[----:B------:R-:W-:Y:S02]  /*17e860*/  MOV R176, R173 ;  /* 0x000000ad00b07202 */ /* 0x000fe40000000f00 */
[C---:B--2---:R-:W-:Y:S02]  /*17e870*/  PRMT R200, R122.reuse, 0x5410, R173 ;  /* 0x000054107ac87816 */ /* 0x044fe400000000ad */
        /* <DEDUP_REMOVED lines=74> */
.L_x_7501:
[----:B------:R-:W-:Y:S05]  /*17ed20*/  BSYNC.RECONVERGENT B2 ;  /* 0x0000000000027941 */ /* 0x000fea0003800200 */
.L_x_7500:
        /* <DEDUP_REMOVED lines=32> */
.L_x_7504:
[----:B------:R-:W-:Y:S05]  /*17ef30*/  BSYNC.RECONVERGENT B2 ;  /* 0x0000000000027941 */ /* 0x000fea0003800200 */
.L_x_7503:
        /* <DEDUP_REMOVED lines=13> */
.L_x_7499:
        /* <DEDUP_REMOVED lines=39> */
.L_x_7506:
[----:B------:R-:W-:Y:S05]  /*17f280*/  BSYNC.RECONVERGENT B2 ;  /* 0x0000000000027941 */ /* 0x000fea0003800200 */
.L_x_7505:
        /* <DEDUP_REMOVED lines=34> */
.L_x_7508:
[----:B------:R-:W-:Y:S05]  /*17f4b0*/  BSYNC.RECONVERGENT B2 ;  /* 0x0000000000027941 */ /* 0x000fea0003800200 */
.L_x_7507:
        /* <DEDUP_REMOVED lines=11> */
[----:B------:R-:W-:Y:S01]  /*17f570*/  IMAD.MOV.U32 R199, RZ, RZ, R194 ;  /* 0x000000ffffc77224 */ /* 0x000fe200078e00c2 */
[----:B------:R-:W-:Y:S06]  /*17f580*/  BRA `(.L_x_7502) ;  /* 0x0000000400847947 */ /* 0x000fec0003800000 */
.L_x_7498:
        /* <DEDUP_REMOVED lines=49> */
.L_x_7510:
[----:B------:R-:W-:Y:S05]  /*17f8a0*/  BSYNC.RECONVERGENT B2 ;  /* 0x0000000000027941 */ /* 0x000fea0003800200 */
.L_x_7509:
        /* <DEDUP_REMOVED lines=34> */
.L_x_7512:
[----:B------:R-:W-:Y:S05]  /*17fad0*/  BSYNC.RECONVERGENT B2 ;  /* 0x0000000000027941 */ /* 0x000fea0003800200 */
.L_x_7511:
        /* <DEDUP_REMOVED lines=12> */
.L_x_7502:
[----:B------:R-:W-:Y:S05]  /*17fba0*/  BSYNC.RECONVERGENT B0 ;  /* 0x0000000000007941 */ /* 0x000fea0003800200 */
.L_x_7497:
        /* <DEDUP_REMOVED lines=32> */
.L_x_7514:
[----:B------:R-:W-:Y:S05]  /*17fdb0*/  BSYNC.RECONVERGENT B0 ;  /* 0x0000000000007941 */ /* 0x000fea0003800200 */
.L_x_7513:
[----:B------:R-:W2:Y:S02]  /*17fdc0*/  LDL.64 R174, [R1+0x7c80] ;  /* 0x007c800001ae7983 */ /* 0x000ea40000100a00 */
[----:B--2---:R-:W-:-:S06]  /*17fdd0*/  DSETP.GEU.AND P1, PT, R174, R190, PT ;  /* 0x000000beae00722a */ /* 0x004fcc0003f2e000 */
[----:B------:R-:W-:Y:S02]  /*17fde0*/  FSEL R188, R188, R202, !P1 ;  /* 0x000000cabcbc7208 */ /* 0x000fe40004800000 */
[----:B------:R-:W-:Y:S02]  /*17fdf0*/  FSEL R189, R189, R203, !P1 ;  /* 0x000000cbbdbd7208 */ /* 0x000fe40004800000 */
[----:B------:R-:W-:Y:S02]  /*17fe00*/  FSEL R122, R122, R198, !P1 ;  /* 0x000000c67a7a7208 */ /* 0x000fe40004800000 */
[----:B------:R-:W-:-:S07]  /*17fe10*/  FSEL R123, R123, R199, !P1 ;  /* 0x000000c77b7b7208 */ /* 0x000fce0004800000 */
.L_x_7496:
[----:B------:R-:W-:Y:S05]  /*17fe20*/  BSYNC.RECONVERGENT B1 ;  /* 0x0000000000017941 */ /* 0x000fea0003800200 */
.L_x_7495:
[----:B------:R-:W-:Y:S01]  /*17fe30*/  UMOV UR10, 0xff800000 ;  /* 0xff800000000a7882 */ /* 0x000fe20000000000 */
[----:B------:R-:W-:Y:S02]  /*17fe40*/  UMOV UR11, 0x41cdcd64 ;  /* 0x41cdcd64000b7882 */ /* 0x000fe40000000000 */
[----:B------:R-:W-:-:S14]  /*17fe50*/  DSETP.GEU.AND P1, PT, |R188|, UR10, PT ;  /* 0x0000000abc007e2a */ /* 0x000fdc000bf2e200 */
[----:B------:R2:W-:Y:S01]  /*17fe60*/  @!P1 STL.64 [R124], R122 ;  /* 0x0000007a7c009387 */ /* 0x0005e20000100a00 */
[----:B------:R-:W-:Y:S01]  /*17fe70*/  @!P1 IMAD.MOV.U32 R186, RZ, RZ, R188 ;  /* 0x000000ffffba9224 */ /* 0x000fe200078e00bc */
[----:B------:R-:W-:Y:S02]  /*17fe80*/  @!P1 MOV R187, R189 ;  /* 0x000000bd00bb9202 */ /* 0x000fe40000000f00 */
        /* <DEDUP_REMOVED lines=37> */
.L_x_7516:
[----:B------:R-:W-:Y:S05]  /*1800e0*/  BSYNC.RECONVERGENT B0 ;  /* 0x0000000000007941 */ /* 0x000fea0003800200 */
.L_x_7515:
        /* <DEDUP_REMOVED lines=28> */
.L_x_7518:
[----:B------:R-:W-:Y:S05]  /*1802b0*/  BSYNC.RECONVERGENT B0 ;  /* 0x0000000000007941 */ /* 0x000fea0003800200 */
.L_x_7517:
        /* <DEDUP_REMOVED lines=28> */
.L_x_7520:
[----:B------:R-:W-:Y:S05]  /*180480*/  BSYNC.RECONVERGENT B0 ;  /* 0x0000000000007941 */ /* 0x000fea0003800200 */
.L_x_7519:
        /* <DEDUP_REMOVED lines=25> */
.L_x_7522:
[----:B------:R4:W-:Y:S01]  /*180620*/  STL.64 [R124], R174 ;  /* 0x000000ae7c007387 */ /* 0x0009e20000100a00 */
[----:B------:R-:W-:Y:S01]  /*180630*/  MOV R188, R174 ;  /* 0x000000ae00bc7202 */ /* 0x000fe20000000f00 */
[----:B------:R-:W-:Y:S02]  /*180640*/  IMAD.MOV.U32 R189, RZ, RZ, R175 ;  /* 0x000000ffffbd7224 */ /* 0x000fe400078e00af */
[----:B------:R4:W-:Y:S01]  /*180650*/  STL.64 [R128], R194 ;  /* 0x000000c280007387 */ /* 0x0009e20000100a00 */
[----:B------:R-:W-:Y:S02]  /*180660*/  IMAD.MOV.U32 R186, RZ, RZ, R194 ;  /* 0x000000ffffba7224 */ /* 0x000fe400078e00c2 */
[----:B------:R-:W-:-:S07]  /*180670*/  IMAD.MOV.U32 R187, RZ, RZ, R195 ;  /* 0x000000ffffbb7224 */ /* 0x000fce00078e00c3 */
.L_x_7523:
[----:B------:R-:W-:Y:S05]  /*180680*/  BSYNC.RECONVERGENT B0 ;  /* 0x0000000000007941 */ /* 0x000fea0003800200 */
.L_x_7521:
        /* <DEDUP_REMOVED lines=11> */
.L_x_7552:
        /* <DEDUP_REMOVED lines=13> */
.L_x_7551:
        /* <DEDUP_REMOVED lines=28> */
[C---:B------:R-:W-:Y:S01]  /*1809d0*/  IADD3 R190, PT, PT, R1.reuse, R206, RZ ;  /* 0x000000ce01be7210 */ /* 0x040fe20007ffe0ff */
[----:B------:R-:W2:Y:S01]  /*1809e0*/  LDL.U8 R199, [R127+0x27f2] ;  /* 0x0027f2007fc77983 */ /* 0x000ea20000100000 */
[----:B------:R-:W4:Y:S03]  /*1809f0*/  LDC.64 R202, c[0x0][0x468] ;  /* 0x00011a00ffca7b82 */ /* 0x000f260000000a00 */
        /* <DEDUP_REMOVED lines=72> */
.L_x_7532:
[----:B------:R-:W-:Y:S05]  /*180e80*/  BSYNC.RECONVERGENT B6 ;  /* 0x0000000000067941 */ /* 0x000fea0003800200 */
.L_x_7531:
        /* <DEDUP_REMOVED lines=27> */
.L_x_7534:
[----:B------:R-:W-:Y:S05]  /*181040*/  BSYNC.RECONVERGENT B6 ;  /* 0x0000000000067941 */ /* 0x000fea0003800200 */
.L_x_7533:
[----:B------:R-:W-:-:S06]  /*181050*/  DSETP.GT.AND P2, PT, R122, R190, PT ;  /* 0x000000be7a00722a */ /* 0x000fcc0003f44000 */
[----:B------:R-:W-:Y:S02]  /*181060*/  FSEL R174, R202, RZ, P2 ;  /* 0x000000ffcaae7208 */ /* 0x000fe40001000000 */
[----:B------:R-:W-:Y:S02]  /*181070*/  FSEL R175, R203, +QNAN , P2 ;  /* 0x7ff00000cbaf7808 */ /* 0x000fe40001000000 */
[----:B------:R-:W-:Y:S02]  /*181080*/  FSEL R176, R198, RZ, P2 ;  /* 0x000000ffc6b07208 */ /* 0x000fe40001000000 */
[----:B------:R-:W-:Y:S01]  /*181090*/  FSEL R177, R199, -1.875, P2 ;  /* 0xbff00000c7b17808 */ /* 0x000fe20001000000 */
[----:B------:R-:W-:Y:S06]  /*1810a0*/  BRA `(.L_x_7535) ;  /* 0x0000001000bc7947 */ /* 0x000fec0003800000 */
.L_x_7530:
        /* <DEDUP_REMOVED lines=64> */
.L_x_7537:
[----:B------:R-:W-:Y:S05]  /*1814b0*/  BSYNC.RECONVERGENT B6 ;  /* 0x0000000000067941 */ /* 0x000fea0003800200 */
.L_x_7536:
        /* <DEDUP_REMOVED lines=27> */
.L_x_7539:
[----:B------:R-:W-:Y:S05]  /*181670*/  BSYNC.RECONVERGENT B6 ;  /* 0x0000000000067941 */ /* 0x000fea0003800200 */
.L_x_7538:
        /* <DEDUP_REMOVED lines=15> */
.L_x_7529:
        /* <DEDUP_REMOVED lines=62> */
.L_x_7542:
[----:B------:R-:W-:Y:S05]  /*181b50*/  BSYNC.RECONVERGENT B6 ;  /* 0x0000000000067941 */ /* 0x000fea0003800200 */
.L_x_7541:
        /* <DEDUP_REMOVED lines=27> */
.L_x_7544:
[----:B------:R-:W-:Y:S05]  /*181d10*/  BSYNC.RECONVERGENT B6 ;  /* 0x0000000000067941 */ /* 0x000fea0003800200 */
.L_x_7543:
[----:B------:R-:W-:-:S06]  /*181d20*/  DSETP.GT.AND P2, PT, R122, R190, PT ;  /* 0x000000be7a00722a */ /* 0x000fcc0003f44000 */
[----:B------:R-:W-:Y:S02]  /*181d30*/  FSEL R174, R202, RZ, P2 ;  /* 0x000000ffcaae7208 */ /* 0x000fe40001000000 */
[----:B------:R-:W-:Y:S02]  /*181d40*/  FSEL R175, R203, +QNAN , P2 ;  /* 0x7ff00000cbaf7808 */ /* 0x000fe40001000000 */
[----:B------:R-:W-:Y:S02]  /*181d50*/  FSEL R176, R198, RZ, P2 ;  /* 0x000000ffc6b07208 */ /* 0x000fe40001000000 */
[----:B------:R-:W-:Y:S01]  /*181d60*/  FSEL R177, R199, -1.875, P2 ;  /* 0xbff00000c7b17808 */ /* 0x000fe20001000000 */
[----:B------:R-:W-:Y:S06]  /*181d70*/  BRA `(.L_x_7535) ;  /* 0x0000000400887947 */ /* 0x000fec0003800000 */
.L_x_7540:
        /* <DEDUP_REMOVED lines=28> */
.L_x_7546:
[----:B------:R-:W-:Y:S05]  /*181f40*/  BSYNC.RECONVERGENT B6 ;  /* 0x0000000000067941 */ /* 0x000fea0003800200 */
.L_x_7545:
        /* <DEDUP_REMOVED lines=35> */
.L_x_7548:
[----:B------:R-:W-:Y:S05]  /*182180*/  BSYNC.RECONVERGENT B6 ;  /* 0x0000000000067941 */ /* 0x000fea0003800200 */
.L_x_7547:
        /* <DEDUP_REMOVED lines=27> */
.L_x_7550:
[----:B------:R-:W-:Y:S05]  /*182340*/  BSYNC.RECONVERGENT B6 ;  /* 0x0000000000067941 */ /* 0x000fea0003800200 */
.L_x_7549:
[----:B------:R-:W-:-:S06]  /*182350*/  DSETP.GT.AND P2, PT, R122, R190, PT ;  /* 0x000000be7a00722a */ /* 0x000fcc0003f44000 */
[----:B------:R-:W-:Y:S02]  /*182360*/  FSEL R174, R202, RZ, P2 ;  /* 0x000000ffcaae7208 */ /* 0x000fe40001000000 */
[----:B------:R-:W-:Y:S02]  /*182370*/  FSEL R175, R203, +QNAN , P2 ;  /* 0x7ff00000cbaf7808 */ /* 0x000fe40001000000 */
[----:B------:R-:W-:Y:S02]  /*182380*/  FSEL R176, R198, RZ, P2 ;  /* 0x000000ffc6b07208 */ /* 0x000fe40001000000 */
[----:B------:R-:W-:-:S07]  /*182390*/  FSEL R177, R199, -1.875, P2 ;  /* 0xbff00000c7b17808 */ /* 0x000fce0001000000 */
.L_x_7535:
[----:B------:R-:W-:Y:S05]  /*1823a0*/  BSYNC.RECONVERGENT B0 ;  /* 0x0000000000007941 */ /* 0x000fea0003800200 */
.L_x_7528:
        /* <DEDUP_REMOVED lines=14> */
.L_x_7527:
[----:B------:R-:W-:Y:S05]  /*182490*/  BSYNC.RECONVERGENT B1 ;  /* 0x0000000000017941 */ /* 0x000fea0003800200 */
.L_x_7526:
[----:B------:R-:W-:Y:S01]  /*1824a0*/  VIADD R206, R206, 0x1 ;  /* 0x00000001cece7836 */ /* 0x000fe20000000000 */
[----:B------:R-:W-:-:S04]  /*1824b0*/  ISETP.GT.U32.AND P3, PT, R205, 0x1, PT ;  /* 0x00000001cd00780c */ /* 0x000fc80003f64070 */
[----:B------:R-:W-:-:S13]  /*1824c0*/  ISETP.GE.AND P2, PT, R206, R120, PT ;  /* 0x00000078ce00720c */ /* 0x000fda0003f46270 */
[----:B------:R-:W-:Y:S05]  /*1824d0*/  @!P2 BRA P3, `(.L_x_7551) ;  /* 0xffffffe000cca947 */ /* 0x000fea000183ffff */
.L_x_7525:
[----:B------:R-:W-:Y:S05]  /*1824e0*/  BSYNC.RECONVERGENT B2 ;  /* 0x0000000000027941 */ /* 0x000fea0003800200 */
.L_x_7524:
[----:B------:R-:W-:Y:S05]  /*1824f0*/  @P1 BRA `(.L_x_7552) ;  /* 0xffffffe000901947 */ /* 0x000fea000383ffff */
.L_x_7494:
[----:B------:R-:W-:Y:S05]  /*182500*/  BSYNC.RECONVERGENT B3 ;  /* 0x0000000000037941 */ /* 0x000fea0003800200 */
.L_x_7493:
[C---:B------:R-:W-:Y:S01]  /*182510*/  ISETP.NE.AND P1, PT, R120.reuse, R172, PT ;  /* 0x000000ac7800720c */ /* 0x040fe20003f25270 */
[----:B------:R-:W-:-:S12]  /*182520*/  VIADD R120, R120, 0x1 ;  /* 0x0000000178787836 */ /* 0x000fd80000000000 */
[----:B------:R-:W-:Y:S05]  /*182530*/  @P1 BRA `(.L_x_7553) ;  /* 0xffffffc000341947 */ /* 0x000fea000383ffff */
.L_x_7492:
[----:B------:R-:W-:Y:S05]  /*182540*/  BSYNC.RECONVERGENT B4 ;  /* 0x0000000000047941 */ /* 0x000fea0003800200 */
.L_x_7491:
[C---:B------:R-:W-:Y:S01]  /*182550*/  ISETP.NE.AND P1, PT, R121.reuse, R178, PT ;  /* 0x000000b27900720c */ /* 0x040fe20003f25270 */
[----:B------:R-:W-:-:S12]  /*182560*/  VIADD R121, R121, 0x1 ;  /* 0x0000000179797836 */ /* 0x000fd80000000000 */
[----:B------:R-:W-:Y:S05]  /*182570*/  @P1 BRA `(.L_x_7554) ;  /* 0xffffffc000041947 */ /* 0x000fea000383ffff */
.L_x_7483:
[----:B------:R-:W-:Y:S05]  /*182580*/  BSYNC.RECONVERGENT B5 ;  /* 0x0000000000057941 */ /* 0x000fea0003800200 */
.L_x_7482:
        /* <DEDUP_REMOVED lines=16> */
.L_x_7581:
[----:B-----5:R-:W-:-:S05]  /*182690*/  IMAD.IADD R124, R1, 0x1, R120 ;  /* 0x00000001017c7824 */ /* 0x020fca00078e0278 */
[----:B------:R-:W2:Y:S01]  /*1826a0*/  LDL.U8 R125, [R124+0x27f3] ;  /* 0x0027f3007c7d7983 */ /* 0x000ea20000100000 */
[----:B------:R-:W-:Y:S01]  /*1826b0*/  BSSY.RECONVERGENT B1, `(.L_x_7557) ;  /* 0x0000175000017945 */ /* 0x000fe20003800200 */
[----:B------:R-:W-:Y:S02]  /*1826c0*/  IMAD.MOV.U32 R192, RZ, RZ, 0x0 ;  /* 0x00000000ffc07424 */ /* 0x000fe400078e00ff */
[----:B------:R-:W-:Y:S02]  /*1826d0*/  IMAD.MOV.U32 R193, RZ, RZ, -0x40100000 ;  /* 0xbff00000ffc17424 */ /* 0x000fe400078e00ff */
[----:B------:R-:W-:Y:S02]  /*1826e0*/  IMAD.MOV.U32 R188, RZ, RZ, 0x0 ;  /* 0x00000000ffbc7424 */ /* 0x000fe400078e00ff */
[----:B------:R-:W-:Y:S01]  /*1826f0*/  IMAD.MOV.U32 R189, RZ, RZ, 0x7ff00000 ;  /* 0x7ff00000ffbd7424 */ /* 0x000fe200078e00ff */
[----:B--2---:R-:W-:-:S04]  /*182700*/  PRMT R126, R125, 0x8880, RZ ;  /* 0x000088807d7e7816 */ /* 0x004fc800000000ff */
[----:B------:R-:W-:-:S04]  /*182710*/  IADD3 R126, PT, PT, R202, R126, RZ ;  /* 0x0000007eca7e7210 */ /* 0x000fc80007ffe0ff */
        /* <DEDUP_REMOVED lines=95> */
.L_x_7562:
[----:B------:R-:W-:Y:S05]  /*182d10*/  BSYNC.RECONVERGENT B3 ;  /* 0x0000000000037941 */ /* 0x000fea0003800200 */
.L_x_7561:
        /* <DEDUP_REMOVED lines=33> */
.L_x_7564:
[----:B------:R-:W-:Y:S05]  /*182f30*/  BSYNC.RECONVERGENT B3 ;  /* 0x0000000000037941 */ /* 0x000fea0003800200 */
.L_x_7563:
[----:B------:R-:W-:-:S06]  /*182f40*/  DSETP.GEU.AND P1, PT, R190, R60, PT ;  /* 0x0000003cbe00722a */ /* 0x000fcc0003f2e000 */
[----:B------:R-:W-:Y:S02]  /*182f50*/  FSEL R126, R126, R194, !P1 ;  /* 0x000000c27e7e7208 */ /* 0x000fe40004800000 */
[----:B------:R-:W-:Y:S02]  /*182f60*/  FSEL R127, R127, R195, !P1 ;  /* 0x000000c37f7f7208 */ /* 0x000fe40004800000 */
[----:B------:R-:W-:Y:S02]  /*182f70*/  FSEL R60, R60, R190, !P1 ;  /* 0x000000be3c3c7208 */ /* 0x000fe40004800000 */
[----:B------:R-:W-:Y:S02]  /*182f80*/  FSEL R61, R61, R191, !P1 ;  /* 0x000000bf3d3d7208 */ /* 0x000fe40004800000 */
[----:B------:R-:W-:Y:S02]  /*182f90*/  FSEL R124, R124, R198, !P1 ;  /* 0x000000c67c7c7208 */ /* 0x000fe40004800000 */
[----:B------:R-:W-:-:S07]  /*182fa0*/  FSEL R125, R125, R199, !P1 ;  /* 0x000000c77d7d7208 */ /* 0x000fce0004800000 */
.L_x_7560:
[----:B------:R-:W-:Y:S05]  /*182fb0*/  BSYNC.RECONVERGENT B0 ;  /* 0x0000000000007941 */ /* 0x000fea0003800200 */
.L_x_7559:
        /* <DEDUP_REMOVED lines=46> */
.L_x_7568:
[----:B------:R-:W-:Y:S05]  /*1832a0*/  BSYNC.RECONVERGENT B3 ;  /* 0x0000000000037941 */ /* 0x000fea0003800200 */
.L_x_7567:
        /* <DEDUP_REMOVED lines=37> */
.L_x_7570:
[----:B------:R-:W-:Y:S05]  /*183500*/  BSYNC.RECONVERGENT B3 ;  /* 0x0000000000037941 */ /* 0x000fea0003800200 */
.L_x_7569:
[----:B------:R-:W-:-:S06]  /*183510*/  DSETP.GEU.AND P0, PT, R176, R60, PT ;  /* 0x0000003cb000722a */ /* 0x000fcc0003f0e000 */
[----:B------:R-:W-:Y:S02]  /*183520*/  FSEL R194, R194, R126, !P0 ;  /* 0x0000007ec2c27208 */ /* 0x000fe40004000000 */
[----:B------:R-:W-:Y:S02]  /*183530*/  FSEL R195, R195, R127, !P0 ;  /* 0x0000007fc3c37208 */ /* 0x000fe40004000000 */
[----:B------:R-:W-:Y:S02]  /*183540*/  FSEL R198, R198, R124, !P0 ;  /* 0x0000007cc6c67208 */ /* 0x000fe40004000000 */
[----:B------:R-:W-:Y:S02]  /*183550*/  FSEL R199, R199, R125, !P0 ;  /* 0x0000007dc7c77208 */ /* 0x000fe40004000000 */
[----:B------:R-:W-:Y:S02]  /*183560*/  FSEL R60, R60, R176, !P0 ;  /* 0x000000b03c3c7208 */ /* 0x000fe40004000000 */
[----:B------:R-:W-:-:S07]  /*183570*/  FSEL R61, R61, R177, !P0 ;  /* 0x000000b13d3d7208 */ /* 0x000fce0004000000 */
.L_x_7566:
[----:B------:R-:W-:Y:S05]  /*183580*/  BSYNC.RECONVERGENT B0 ;  /* 0x0000000000007941 */ /* 0x000fea0003800200 */
.L_x_7565:
        /* <DEDUP_REMOVED lines=48> */
.L_x_7574:
[----:B------:R-:W-:Y:S05]  /*183890*/  BSYNC.RECONVERGENT B3 ;  /* 0x0000000000037941 */ /* 0x000fea0003800200 */
.L_x_7573:
        /* <DEDUP_REMOVED lines=35> */
.L_x_7576:
[----:B------:R-:W-:Y:S05]  /*183ad0*/  BSYNC.RECONVERGENT B3 ;  /* 0x0000000000037941 */ /* 0x000fea0003800200 */
.L_x_7575:
[----:B------:R-:W-:-:S06]  /*183ae0*/  DSETP.GEU.AND P0, PT, R174, R60, PT ;  /* 0x0000003cae00722a */ /* 0x000fcc0003f0e000 */
[----:B------:R-:W-:Y:S02]  /*183af0*/  FSEL R124, R124, R194, !P0 ;  /* 0x000000c27c7c7208 */ /* 0x000fe40004000000 */
[----:B------:R-:W-:Y:S02]  /*183b00*/  FSEL R125, R125, R195, !P0 ;  /* 0x000000c37d7d7208 */ /* 0x000fe40004000000 */
[----:B------:R-:W-:Y:S02]  /*183b10*/  FSEL R126, R126, R198, !P0 ;  /* 0x000000c67e7e7208 */ /* 0x000fe40004000000 */
[----:B------:R-:W-:Y:S02]  /*183b20*/  FSEL R127, R127, R199, !P0 ;  /* 0x000000c77f7f7208 */ /* 0x000fe40004000000 */
[----:B------:R-:W-:Y:S02]  /*183b30*/  FSEL R60, R60, R174, !P0 ;  /* 0x000000ae3c3c7208 */ /* 0x000fe40004000000 */
[----:B------:R-:W-:-:S07]  /*183b40*/  FSEL R61, R61, R175, !P0 ;  /* 0x000000af3d3d7208 */ /* 0x000fce0004000000 */
.L_x_7572:
[----:B------:R-:W-:Y:S05]  /*183b50*/  BSYNC.RECONVERGENT B0 ;  /* 0x0000000000007941 */ /* 0x000fea0003800200 */
.L_x_7571:
        /* <DEDUP_REMOVED lines=34> */
.L_x_7578:
[----:B------:R-:W-:Y:S05]  /*183d80*/  BSYNC.RECONVERGENT B0 ;  /* 0x0000000000007941 */ /* 0x000fea0003800200 */
.L_x_7577:
[----:B------:R-:W-:-:S06]  /*183d90*/  DSETP.GEU.AND P0, PT, R60, R174, PT ;  /* 0x000000ae3c00722a */ /* 0x000fcc0003f0e000 */
[----:B------:R-:W-:Y:S02]  /*183da0*/  FSEL R188, R188, R126, !P0 ;  /* 0x0000007ebcbc7208 */ /* 0x000fe40004000000 */
[----:B------:R-:W-:Y:S02]  /*183db0*/  FSEL R192, R192, R124, !P0 ;  /* 0x0000007cc0c07208 */ /* 0x000fe40004000000 */
[----:B------:R-:W-:Y:S02]  /*183dc0*/  FSEL R126, R189, R127, !P0 ;  /* 0x0000007fbd7e7208 */ /* 0x000fe40004000000 */
[----:B------:R-:W-:-:S03]  /*183dd0*/  FSEL R124, R193, R125, !P0 ;  /* 0x0000007dc17c7208 */ /* 0x000fc60004000000 */
[----:B------:R-:W-:Y:S02]  /*183de0*/  IMAD.MOV.U32 R189, RZ, RZ, R126 ;  /* 0x000000ffffbd7224 */ /* 0x000fe400078e007e */
[----:B------:R-:W-:-:S07]  /*183df0*/  IMAD.MOV.U32 R193, RZ, RZ, R124 ;  /* 0x000000ffffc17224 */ /* 0x000fce00078e007c */
.L_x_7558:
[----:B------:R-:W-:Y:S05]  /*183e00*/  BSYNC.RECONVERGENT B1 ;  /* 0x0000000000017941 */ /* 0x000fea0003800200 */
.L_x_7557:
        /* <DEDUP_REMOVED lines=40> */
.L_x_7580:
[----:B------:R-:W-:Y:S05]  /*184090*/  BSYNC.RECONVERGENT B0 ;  /* 0x0000000000007941 */ /* 0x000fea0003800200 */
.L_x_7579:
        /* <DEDUP_REMOVED lines=13> */
.L_x_7556:
[----:B------:R-:W-:Y:S05]  /*184170*/  BSYNC.RECONVERGENT B2 ;  /* 0x0000000000027941 */ /* 0x000fea0003800200 */
.L_x_7555:
[----:B------:R-:W-:Y:S02]  /*184180*/  IMAD.MOV.U32 R174, RZ, RZ, -0x800000 ;  /* 0xff800000ffae7424 */ /* 0x000fe400078e00ff */
[----:B------:R-:W-:-:S06]  /*184190*/  IMAD.MOV.U32 R175, RZ, RZ, 0x41cdcd64 ;  /* 0x41cdcd64ffaf7424 */ /* 0x000fcc00078e00ff */
[----:B------:R-:W-:-:S06]  /*1841a0*/  DSETP.GT.AND P0, PT, |R122|, R174, PT ;  /* 0x000000ae7a00722a */ /* 0x000fcc0003f04200 */
[----:B------:R-:W-:Y:S02]  /*1841b0*/  SEL R123, R121, 0x1, !P0 ;  /* 0x00000001797b7807 */ /* 0x000fe40004000000 */
[----:B------:R-:W-:-:S03]  /*1841c0*/  SEL R122, R178, 0x1, !P0 ;  /* 0x00000001b27a7807 */ /* 0x000fc60004000000 */
[C---:B------:R-:W-:Y:S01]  /*1841d0*/  IMAD.IADD R173, R1.reuse, 0x1, R123 ;  /* 0x0000000101ad7824 */ /* 0x040fe200078e027b */
[----:B------:R-:W-:-:S04]  /*1841e0*/  IADD3 R120, PT, PT, R1, R122, RZ ;  /* 0x0000007a01787210 */ /* 0x000fc80007ffe0ff */
        /* <DEDUP_REMOVED lines=110> */
.L_x_7587:
[----:B------:R-:W-:Y:S05]  /*1848d0*/  BSYNC.RECONVERGENT B2 ;  /* 0x0000000000027941 */ /* 0x000fea0003800200 */
.L_x_7586:
        /* <DEDUP_REMOVED lines=33> */
.L_x_7589:
[----:B------:R-:W-:Y:S05]  /*184af0*/  BSYNC.RECONVERGENT B2 ;  /* 0x0000000000027941 */ /* 0x000fea0003800200 */
.L_x_7588:
[----:B------:R-:W-:-:S06]  /*184b00*/  DSETP.GEU.AND P2, PT, R190, R62, PT ;  /* 0x0000003ebe00722a */ /* 0x000fcc0003f4e000 */
[----:B------:R-:W-:Y:S02]  /*184b10*/  FSEL R186, R186, R194, !P2 ;  /* 0x000000c2baba7208 */ /* 0x000fe40005000000 */
[----:B------:R-:W-:Y:S02]  /*184b20*/  FSEL R187, R187, R195, !P2 ;  /* 0x000000c3bbbb7208 */ /* 0x000fe40005000000 */
[----:B------:R-:W-:Y:S02]  /*184b30*/  FSEL R62, R62, R190, !P2 ;  /* 0x000000be3e3e7208 */ /* 0x000fe40005000000 */
[----:B------:R-:W-:Y:S02]  /*184b40*/  FSEL R63, R63, R191, !P2 ;  /* 0x000000bf3f3f7208 */ /* 0x000fe40005000000 */
[----:B------:R-:W-:Y:S02]  /*184b50*/  FSEL R188, R188, R192, !P2 ;  /* 0x000000c0bcbc7208 */ /* 0x000fe40005000000 */
[----:B------:R-:W-:-:S07]  /*184b60*/  FSEL R189, R189, R193, !P2 ;  /* 0x000000c1bdbd7208 */ /* 0x000fce0005000000 */
.L_x_7585:
[----:B------:R-:W-:Y:S05]  /*184b70*/  BSYNC.RECONVERGENT B0 ;  /* 0x0000000000007941 */ /* 0x000fea0003800200 */
.L_x_7584:
        /* <DEDUP_REMOVED lines=46> */
.L_x_7593:
[----:B------:R-:W-:Y:S05]  /*184e60*/  BSYNC.RECONVERGENT B2 ;  /* 0x0000000000027941 */ /* 0x000fea0003800200 */
.L_x_7592:
        /* <DEDUP_REMOVED lines=35> */
.L_x_7595:
[----:B------:R-:W-:Y:S05]  /*1850a0*/  BSYNC.RECONVERGENT B2 ;  /* 0x0000000000027941 */ /* 0x000fea0003800200 */
.L_x_7594:
[----:B------:R-:W-:-:S06]  /*1850b0*/  DSETP.GEU.AND P1, PT, R174, R62, PT ;  /* 0x0000003eae00722a */ /* 0x000fcc0003f2e000 */
[----:B------:R-:W-:Y:S02]  /*1850c0*/  FSEL R194, R194, R186, !P1 ;  /* 0x000000bac2c27208 */ /* 0x000fe40004800000 */
[----:B------:R-:W-:Y:S02]  /*1850d0*/  FSEL R195, R195, R187, !P1 ;  /* 0x000000bbc3c37208 */ /* 0x000fe40004800000 */
[----:B------:R-:W-:Y:S02]  /*1850e0*/  FSEL R192, R192, R188, !P1 ;  /* 0x000000bcc0c07208 */ /* 0x000fe40004800000 */
[----:B------:R-:W-:Y:S02]  /*1850f0*/  FSEL R193, R193, R189, !P1 ;  /* 0x000000bdc1c17208 */ /* 0x000fe40004800000 */
[----:B------:R-:W-:Y:S02]  /*185100*/  FSEL R62, R62, R174, !P1 ;  /* 0x000000ae3e3e7208 */ /* 0x000fe40004800000 */
[----:B------:R-:W-:-:S07]  /*185110*/  FSEL R63, R63, R175, !P1 ;  /* 0x000000af3f3f7208 */ /* 0x000fce0004800000 */
.L_x_7591:
[----:B------:R-:W-:Y:S05]  /*185120*/  BSYNC.RECONVERGENT B0 ;  /* 0x0000000000007941 */ /* 0x000fea0003800200 */
.L_x_7590:
        /* <DEDUP_REMOVED lines=48> */
.L_x_7599:
[----:B------:R-:W-:Y:S05]  /*185430*/  BSYNC.RECONVERGENT B2 ;  /* 0x0000000000027941 */ /* 0x000fea0003800200 */
.L_x_7598:
        /* <DEDUP_REMOVED lines=37> */
.L_x_7601:
[----:B------:R-:W-:Y:S05]  /*185690*/  BSYNC.RECONVERGENT B2 ;  /* 0x0000000000027941 */ /* 0x000fea0003800200 */
.L_x_7600:
[----:B------:R-:W-:-:S06]  /*1856a0*/  DSETP.GEU.AND P1, PT, R176, R62, PT ;  /* 0x0000003eb000722a */ /* 0x000fcc0003f2e000 */
[----:B------:R-:W-:Y:S02]  /*1856b0*/  FSEL R128, R128, R194, !P1 ;  /* 0x000000c280807208 */ /* 0x000fe40004800000 */
[----:B------:R-:W-:Y:S02]  /*1856c0*/  FSEL R129, R129, R195, !P1 ;  /* 0x000000c381817208 */ /* 0x000fe40004800000 */
[----:B------:R-:W-:Y:S02]  /*1856d0*/  FSEL R120, R120, R192, !P1 ;  /* 0x000000c078787208 */ /* 0x000fe40004800000 */
[----:B------:R-:W-:Y:S02]  /*1856e0*/  FSEL R121, R121, R193, !P1 ;  /* 0x000000c179797208 */ /* 0x000fe40004800000 */
[----:B------:R-:W-:Y:S02]  /*1856f0*/  FSEL R62, R62, R176, !P1 ;  /* 0x000000b03e3e7208 */ /* 0x000fe40004800000 */
[----:B------:R-:W-:-:S07]  /*185700*/  FSEL R63, R63, R177, !P1 ;  /* 0x000000b13f3f7208 */ /* 0x000fce0004800000 */
.L_x_7597:
[----:B------:R-:W-:Y:S05]  /*185710*/  BSYNC.RECONVERGENT B0 ;  /* 0x0000000000007941 */ /* 0x000fea0003800200 */
.L_x_7596:
        /* <DEDUP_REMOVED lines=36> */
.L_x_7603:
[----:B------:R-:W-:Y:S05]  /*185960*/  BSYNC.RECONVERGENT B0 ;  /* 0x0000000000007941 */ /* 0x000fea0003800200 */
.L_x_7602:
[----:B------:R-:W-:-:S06]  /*185970*/  DSETP.GEU.AND P1, PT, R62, R176, PT ;  /* 0x000000b03e00722a */ /* 0x000fcc0003f2e000 */
[----:B------:R-:W-:Y:S02]  /*185980*/  FSEL R124, R124, R120, !P1 ;  /* 0x000000787c7c7208 */ /* 0x000fe40004800000 */
[----:B------:R-:W-:Y:S02]  /*185990*/  FSEL R120, R125, R121, !P1 ;  /* 0x000000797d787208 */ /* 0x000fe40004800000 */
[----:B------:R-:W-:Y:S02]  /*1859a0*/  FSEL R126, R126, R128, !P1 ;  /* 0x000000807e7e7208 */ /* 0x000fe40004800000 */
[----:B------:R-:W-:Y:S01]  /*1859b0*/  FSEL R127, R127, R129, !P1 ;  /* 0x000000817f7f7208 */ /* 0x000fe20004800000 */
[----:B------:R-:W-:-:S07]  /*1859c0*/  IMAD.MOV.U32 R125, RZ, RZ, R120 ;  /* 0x000000ffff7d7224 */ /* 0x000fce00078e0078 */
.L_x_7583:
[----:B------:R-:W-:Y:S05]  /*1859d0*/  BSYNC.RECONVERGENT B1 ;  /* 0x0000000000017941 */ /* 0x000fea0003800200 */
.L_x_7582:
        /* <DEDUP_REMOVED lines=12> */
.L_x_7608:
        /* <DEDUP_REMOVED lines=9> */
.L_x_7607:
[----:B------:R-:W-:Y:S05]  /*185b30*/  BSYNC.RECONVERGENT B1 ;  /* 0x0000000000017941 */ /* 0x000fea0003800200 */
.L_x_7606:
        /* <DEDUP_REMOVED lines=24> */
.L_x_7605:
[----:B------:R-:W-:Y:S05]  /*185cc0*/  BSYNC.RECONVERGENT B0 ;  /* 0x0000000000007941 */ /* 0x000fea0003800200 */
.L_x_7604:
        /* <DEDUP_REMOVED lines=11> */
.L_x_7613:
[----:B--2-4-:R-:W-:-:S05]  /*185d80*/  IADD3 R129, PT, PT, R1, 0x2774, RZ ;  /* 0x0000277401817810 */ /* 0x014fca0007ffe0ff */
        /* <DEDUP_REMOVED lines=20> */
.L_x_7612:
[----:B------:R-:W-:Y:S05]  /*185ed0*/  BSYNC.RECONVERGENT B1 ;  /* 0x0000000000017941 */ /* 0x000fea0003800200 */
.L_x_7611:
        /* <DEDUP_REMOVED lines=17> */
.L_x_7615:
[----:B------:R-:W-:Y:S05]  /*185ff0*/  BSYNC.RECONVERGENT B1 ;  /* 0x0000000000017941 */ /* 0x000fea0003800200 */
.L_x_7614:
        /* <DEDUP_REMOVED lines=18> */
.L_x_7610:
[----:B------:R-:W-:Y:S05]  /*186120*/  BSYNC.RECONVERGENT B0 ;  /* 0x0000000000007941 */ /* 0x000fea0003800200 */
.L_x_7609:
        /* <DEDUP_REMOVED lines=18> */
.L_x_7665:
        /* <DEDUP_REMOVED lines=9> */
[----:B------:R-:W-:Y:S01]  /*1862e0*/  VIADD R120, R122, 0xffffffff ;  /* 0xffffffff7a787836 */ /* 0x000fe20000000000 */
[----:B------:R-:W-:Y:S01]  /*1862f0*/  MOV R128, 0x0 ;  /* 0x0000000000807802 */ /* 0x000fe20000000f00 */
[----:B------:R-:W-:Y:S02]  /*186300*/  IMAD.MOV.U32 R129, RZ, RZ, -0x40100000 ;  /* 0xbff00000ff817424 */ /* 0x000fe400078e00ff */
[----:B------:R-:W-:Y:S02]  /*186310*/  IMAD R120, R120, R172, R123 ;  /* 0x000000ac78787224 */ /* 0x000fe400078e027b */
[----:B------:R-:W-:Y:S02]  /*186320*/  IMAD.MOV.U32 R121, RZ, RZ, -0x40100000 ;  /* 0xbff00000ff797424 */ /* 0x000fe400078e00ff */
[----:B------:R-:W-:-:S04]  /*186330*/  VIADD R120, R120, 0xffffffff ;  /* 0xffffffff78787836 */ /* 0x000fc80000000000 */
[----:B------:R-:W-:-:S05]  /*186340*/  IMAD R120, R120, 0x8, R1 ;  /* 0x0000000878787824 */ /* 0x000fca00078e0201 */
[----:B------:R2:W-:Y:S02]  /*186350*/  STL.64 [R120+0x1388], R128 ;  /* 0x0013888078007387 */ /* 0x0005e40000100a00 */
[----:B--2---:R-:W-:-:S05]  /*186360*/  IMAD.MOV.U32 R129, RZ, RZ, 0x7ff00000 ;  /* 0x7ff00000ff817424 */ /* 0x004fca00078e00ff */
[----:B------:R2:W-:Y:S02]  /*186370*/  STL.64 [R120], R128 ;  /* 0x0000008078007387 */ /* 0x0005e40000100a00 */
[----:B--2---:R-:W-:Y:S01]  /*186380*/  IMAD.MOV.U32 R120, RZ, RZ, 0x0 ;  /* 0x00000000ff787424 */ /* 0x004fe200078e00ff */
[----:B------:R-:W-:Y:S06]  /*186390*/  BRA `(.L_x_7621) ;  /* 0x0000001400a87947 */ /* 0x000fec0003800000 */
.L_x_7620:
        /* <DEDUP_REMOVED lines=88> */
.L_x_7626:
[----:B------:R-:W-:Y:S05]  /*186920*/  BSYNC.RECONVERGENT B2 ;  /* 0x0000000000027941 */ /* 0x000fea0003800200 */
.L_x_7625:
        /* <DEDUP_REMOVED lines=32> */
.L_x_7629:
[----:B------:R-:W-:Y:S05]  /*186b30*/  BSYNC.RECONVERGENT B2 ;  /* 0x0000000000027941 */ /* 0x000fea0003800200 */
.L_x_7628:
        /* <DEDUP_REMOVED lines=13> */
.L_x_7624:
        /* <DEDUP_REMOVED lines=38> */
.L_x_7631:
[----:B------:R-:W-:Y:S05]  /*186e70*/  BSYNC.RECONVERGENT B2 ;  /* 0x0000000000027941 */ /* 0x000fea0003800200 */
.L_x_7630:
[----:B------:R2:W-:Y:S01]  /*186e80*/  STL.64 [R1+0x7cd8], R190 ;  /* 0x007cd8be01007387 */ /* 0x0005e20000100a00 */
[----:B------:R-:W-:Y:S01]  /*186e90*/  UMOV UR10, 0xff800000 ;  /* 0xff800000000a7882 */ /* 0x000fe20000000000 */
[----:B------:R-:W-:Y:S02]  /*186ea0*/  UMOV UR11, 0x41cdcd64 ;  /* 0x41cdcd64000b7882 */ /* 0x000fe40000000000 */
[----:B------:R-:W-:-:S14]  /*186eb0*/  DSETP.GEU.AND P2, PT, |R130|, UR10, PT ;  /* 0x0000000a82007e2a */ /* 0x000fdc000bf4e200 */
[----:B--2---:R-:W-:Y:S05]  /*186ec0*/  @P2 BRA `(.L_x_7627) ;  /* 0x00000008002c2947 */ /* 0x004fea0003800000 */
        /* <DEDUP_REMOVED lines=29> */
.L_x_7633:
[----:B------:R-:W-:Y:S05]  /*1870a0*/  BSYNC.RECONVERGENT B2 ;  /* 0x0000000000027941 */ /* 0x000fea0003800200 */
.L_x_7632:
        /* <DEDUP_REMOVED lines=13> */
.L_x_7623:
        /* <DEDUP_REMOVED lines=48> */
.L_x_7635:
[----:B------:R-:W-:Y:S05]  /*187480*/  BSYNC.RECONVERGENT B2 ;  /* 0x0000000000027941 */ /* 0x000fea0003800200 */
.L_x_7634:
        /* <DEDUP_REMOVED lines=34> */
.L_x_7637:
[----:B------:R-:W-:Y:S05]  /*1876b0*/  BSYNC.RECONVERGENT B2 ;  /* 0x0000000000027941 */ /* 0x000fea0003800200 */
.L_x_7636:
        /* <DEDUP_REMOVED lines=12> */
.L_x_7627:
[----:B------:R-:W-:Y:S05]  /*187780*/  BSYNC.RECONVERGENT B0 ;  /* 0x0000000000007941 */ /* 0x000fea0003800200 */
.L_x_7622:
        /* <DEDUP_REMOVED lines=36> */
.L_x_7639:
[----:B------:R-:W-:Y:S05]  /*1879d0*/  BSYNC.RECONVERGENT B0 ;  /* 0x0000000000007941 */ /* 0x000fea0003800200 */
.L_x_7638:
[----:B------:R-:W2:Y:S02]  /*1879e0*/  LDL.64 R130, [R1+0x7cd8] ;  /* 0x007cd80001827983 */ /* 0x000ea40000100a00 */
[----:B--2---:R-:W-:-:S06]  /*1879f0*/  DSETP.GEU.AND P2, PT, R130, R176, PT ;  /* 0x000000b08200722a */ /* 0x004fcc0003f4e000 */
[----:B------:R-:W-:Y:S02]  /*187a00*/  FSEL R128, R128, R192, !P2 ;  /* 0x000000c080807208 */ /* 0x000fe40005000000 */
[----:B------:R-:W-:Y:S02]  /*187a10*/  FSEL R129, R129, R193, !P2 ;  /* 0x000000c181817208 */ /* 0x000fe40005000000 */
[----:B------:R-:W-:Y:S02]  /*187a20*/  FSEL R120, R120, R188, !P2 ;  /* 0x000000bc78787208 */ /* 0x000fe40005000000 */
[----:B------:R-:W-:-:S07]  /*187a30*/  FSEL R121, R121, R189, !P2 ;  /* 0x000000bd79797208 */ /* 0x000fce0005000000 */
.L_x_7621:
[----:B------:R-:W-:Y:S05]  /*187a40*/  BSYNC.RECONVERGENT B1 ;  /* 0x0000000000017941 */ /* 0x000fea0003800200 */
.L_x_7619:
        /* <DEDUP_REMOVED lines=42> */
.L_x_7641:
[----:B------:R-:W-:Y:S05]  /*187cf0*/  BSYNC.RELIABLE B0 ;  /* 0x0000000000007941 */ /* 0x000fea0003800100 */
.L_x_7640:
        /* <DEDUP_REMOVED lines=47> */
.L_x_7644:
[----:B------:R-:W-:Y:S05]  /*187ff0*/  BSYNC.RECONVERGENT B0 ;  /* 0x0000000000007941 */ /* 0x000fea0003800200 */
.L_x_7643:
[----:B------:R-:W-:Y:S04]  /*188000*/  BSSY.RECONVERGENT B2, `(.L_x_7645) ;  /* 0x000015f000027945 */ /* 0x000fe80003800200 */
[----:B------:R-:W-:Y:S05]  /*188010*/  @!P2 BRA `(.L_x_7646) ;  /* 0x000000140074a947 */ /* 0x000fea0003800000 */
[----:B------:R-:W-:-:S07]  /*188020*/  IMAD.MOV.U32 R203, RZ, RZ, 0x3 ;  /* 0x00000003ffcb7424 */ /* 0x000fce00078e00ff */
.L_x_7664:
        /* <DEDUP_REMOVED lines=29> */
.L_x_7663:
        /* <DEDUP_REMOVED lines=70> */
.L_x_7651:
[C---:B------:R-:W-:Y:S01]  /*188660*/  IMAD.IADD R190, R1.reuse, 0x1, R202 ;  /* 0x0000000101be7824 */ /* 0x040fe200078e02ca */
[----:B------:R-:W-:Y:S01]  /*188670*/  IADD3 R121, PT, PT, R1, R199, RZ ;  /* 0x000000c701797210 */ /* 0x000fe20007ffe0ff */
[----:B------:R-:W2:Y:S04]  /*188680*/  LDL.U8 R174, [R205+0x27f3] ;  /* 0x0027f300cdae7983 */ /* 0x000ea80000100000 */
        /* <DEDUP_REMOVED lines=68> */
.L_x_7654:
[----:B------:R-:W-:Y:S05]  /*188ad0*/  BSYNC.RECONVERGENT B5 ;  /* 0x0000000000057941 */ /* 0x000fea0003800200 */
.L_x_7653:
        /* <DEDUP_REMOVED lines=26> */
.L_x_7656:
[----:B------:R-:W-:Y:S05]  /*188c80*/  BSYNC.RECONVERGENT B5 ;  /* 0x0000000000057941 */ /* 0x000fea0003800200 */
.L_x_7655:
[----:B------:R-:W-:-:S06]  /*188c90*/  DSETP.GE.AND P2, PT, R120, R176, PT ;  /* 0x000000b07800722a */ /* 0x000fcc0003f46000 */
[----:B------:R-:W-:Y:S02]  /*188ca0*/  FSEL R120, R194, RZ, P2 ;  /* 0x000000ffc2787208 */ /* 0x000fe40001000000 */
[----:B------:R-:W-:Y:S02]  /*188cb0*/  FSEL R121, R195, +QNAN , P2 ;  /* 0x7ff00000c3797808 */ /* 0x000fe40001000000 */
[----:B------:R-:W-:Y:S02]  /*188cc0*/  FSEL R176, R192, RZ, P2 ;  /* 0x000000ffc0b07208 */ /* 0x000fe40001000000 */
[----:B------:R-:W-:Y:S01]  /*188cd0*/  FSEL R177, R193, -1.875, P2 ;  /* 0xbff00000c1b17808 */ /* 0x000fe20001000000 */
[----:B------:R-:W-:Y:S06]  /*188ce0*/  BRA `(.L_x_7652) ;  /* 0x00000004005c7947 */ /* 0x000fec0003800000 */
.L_x_7650:
        /* <DEDUP_REMOVED lines=44> */
.L_x_7657:
        /* <DEDUP_REMOVED lines=8> */
[C---:B------:R-:W-:Y:S01]  /*189030*/  IADD3 R120, PT, PT, R1.reuse, R202, RZ ;  /* 0x000000ca01787210 */ /* 0x040fe20007ffe0ff */
[----:B------:R-:W-:Y:S01]  /*189040*/  IMAD.IADD R121, R1, 0x1, R199 ;  /* 0x0000000101797824 */ /* 0x000fe200078e02c7 */
[----:B------:R-:W2:Y:S01]  /*189050*/  LDL.U8 R173, [R206+0x27d8] ;  /* 0x0027d800cead7983 */ /* 0x000ea20000100000 */
[----:B------:R-:W4:Y:S03]  /*189060*/  LDC.64 R176, c[0x0][0x468] ;  /* 0x00011a00ffb07b82 */ /* 0x000f260000000a00 */
[----:B------:R-:W2:Y:S04]  /*189070*/  LDL.U8 R120, [R120+0x27d8] ;  /* 0x0027d80078787983 */ /* 0x000ea80000100000 */
[----:B------:R-:W5:Y:S04]  /*189080*/  LDL.U8 R121, [R121+0x27f3] ;  /* 0x0027f30079797983 */ /* 0x000f680000100000 */
[----:B------:R-:W3:Y:S01]  /*189090*/  LDL.S8 R174, [R205+0x27f3] ;  /* 0x0027f300cdae7983 */ /* 0x000ee20000100200 */
[----:B------:R-:W-:-:S03]  /*1890a0*/  UMOV UR10, 0x5197d ;  /* 0x0005197d000a7882 */ /* 0x000fc60000000000 */
[----:B------:R-:W4:Y:S01]  /*1890b0*/  LDG.E.64 R190, desc[UR6][R186.64+0x6268] ;  /* 0x00626806babe7981 */ /* 0x000f22000c1e1b00 */
[----:B--2---:R-:W-:Y:S02]  /*1890c0*/  PRMT R120, R120, 0x3340, R173 ;  /* 0x0000334078787816 */ /* 0x004fe400000000ad */
[----:B-----5:R-:W-:-:S04]  /*1890d0*/  PRMT R121, R121, 0x3340, RZ ;  /* 0x0000334079797816 */ /* 0x020fc800000000ff */
[----:B------:R-:W-:-:S05]  /*1890e0*/  PRMT R120, R120, 0x5410, R121 ;  /* 0x0000541078787816 */ /* 0x000fca0000000079 */
[----:B---3--:R-:W-:Y:S02]  /*1890f0*/  IDP.4A.S8.U8 R120, R120, UR10, R174 ;  /* 0x0000000a78787c26 */ /* 0x008fe400080002ae */
[----:B------:R-:W2:Y:S02]  /*189100*/  LDG.E.64 R174, desc[UR6][R186.64+0x5f98] ;  /* 0x005f9806baae7981 */ /* 0x000ea4000c1e1b00 */
[----:B----4-:R-:W-:-:S05]  /*189110*/  IMAD.WIDE R120, R120, 0x8, R176 ;  /* 0x0000000878787825 */ /* 0x010fca00078e02b0 */
[----:B------:R-:W3:Y:S04]  /*189120*/  LDG.E.64 R176, desc[UR6][R120.64+0x1388] ;  /* 0x0013880678b07981 */ /* 0x000ee8000c1e1b00 */
[----:B------:R-:W2:Y:S01]  /*189130*/  LDG.E.64 R120, desc[UR6][R120.64] ;  /* 0x0000000678787981 */ /* 0x000ea2000c1e1b00 */
[----:B---3--:R-:W-:Y:S02]  /*189140*/  DADD R176, R190, R176 ;  /* 0x00000000beb07229 */ /* 0x008fe400000000b0 */
[----:B--2---:R-:W-:-:S11]  /*189150*/  DADD R120, R174, R120 ;  /* 0x00000000ae787229 */ /* 0x004fd60000000078 */
.L_x_7659:
[----:B------:R-:W-:Y:S05]  /*189160*/  BSYNC.RECONVERGENT B5 ;  /* 0x0000000000057941 */ /* 0x000fea0003800200 */
.L_x_7658:
        /* <DEDUP_REMOVED lines=15> */
.L_x_7652:
[----:B------:R-:W-:Y:S05]  /*189260*/  BSYNC.RECONVERGENT B0 ;  /* 0x0000000000007941 */ /* 0x000fea0003800200 */
.L_x_7649:
        /* <DEDUP_REMOVED lines=33> */
.L_x_7661:
[----:B------:R-:W-:-:S13]  /*189480*/  ISETP.GT.AND P2, PT, R202, 0x1, PT ;  /* 0x00000001ca00780c */ /* 0x000fda0003f44270 */
[----:B------:R-:W-:Y:S05]  /*189490*/  @!P2 BREAK.RELIABLE B0 ;  /* 0x000000000000a942 */ /* 0x000fea0003800100 */
[----:B------:R-:W-:Y:S05]  /*1894a0*/  @!P2 BRA `(.L_x_7648) ;  /* 0x000000000040a947 */ /* 0x000fea0003800000 */
[----:B------:R-:W-:Y:S05]  /*1894b0*/  BSYNC.RELIABLE B0 ;  /* 0x0000000000007941 */ /* 0x000fea0003800100 */
.L_x_7660:
[----:B------:R-:W-:Y:S02]  /*1894c0*/  VIADD R199, R199, 0x1 ;  /* 0x00000001c7c77836 */ /* 0x000fe40000000000 */
[----:B------:R-:W-:-:S03]  /*1894d0*/  VIADD R202, R202, 0xffffffff ;  /* 0xffffffffcaca7836 */ /* 0x000fc60000000000 */
[----:B------:R-:W-:-:S13]  /*1894e0*/  ISETP.GE.AND P2, PT, R199, R123, PT ;  /* 0x0000007bc700720c */ /* 0x000fda0003f46270 */
[----:B------:R-:W-:Y:S05]  /*1894f0*/  @!P2 BRA `(.L_x_7663) ;  /* 0xffffffec0040a947 */ /* 0x000fea000383ffff */
[----:B------:R-:W-:Y:S05]  /*189500*/  BRA `(.L_x_7648) ;  /* 0x0000000000287947 */ /* 0x000fea0003800000 */
.L_x_7662:
[C---:B------:R-:W-:Y:S01]  /*189510*/  VIADD R128, R1.reuse, 0x2710 ;  /* 0x0000271001807836 */ /* 0x040fe20000000000 */
[----:B------:R-:W-:Y:S01]  /*189520*/  IADD3 R121, PT, PT, R1, 0x2774, RZ ;  /* 0x0000277401797810 */ /* 0x000fe20007ffe0ff */
[----:B------:R-:W-:Y:S01]  /*189530*/  VIADD R120, R202, 0xffffffff ;  /* 0xffffffffca787836 */ /* 0x000fe20000000000 */
[----:B------:R-:W-:Y:S01]  /*189540*/  PLOP3.LUT P3, PT, PT, PT, PT, 0x8, 0x80 ;  /* 0x000000000080781c */ /* 0x000fe20003f6e170 */
[----:B------:R-:W-:Y:S02]  /*189550*/  IMAD.MOV.U32 R123, RZ, RZ, R199 ;  /* 0x000000ffff7b7224 */ /* 0x000fe400078e00c7 */
[----:B------:R-:W-:Y:S02]  /*189560*/  IMAD R120, R120, 0x4, R128 ;  /* 0x0000000478787824 */ /* 0x000fe400078e0280 */
[----:B------:R-:W-:-:S03]  /*189570*/  IMAD.MOV.U32 R122, RZ, RZ, R202 ;  /* 0x000000ffff7a7224 */ /* 0x000fc600078e00ca */
[----:B------:R2:W-:Y:S02]  /*189580*/  STL [R120], R199 ;  /* 0x000000c778007387 */ /* 0x0005e40000100800 */
[----:B--2---:R-:W-:-:S05]  /*189590*/  IMAD R120, R199, 0x4, R121 ;  /* 0x00000004c7787824 */ /* 0x004fca00078e0279 */
[----:B------:R2:W-:Y:S02]  /*1895a0*/  STL [R120+-0x4], R202 ;  /* 0xfffffcca78007387 */ /* 0x0005e40000100800 */
.L_x_7648:
[----:B------:R-:W-:Y:S05]  /*1895b0*/  BSYNC.RECONVERGENT B1 ;  /* 0x0000000000017941 */ /* 0x000fea0003800200 */
.L_x_7647:
[C---:B------:R-:W-:Y:S01]  /*1895c0*/  ISETP.LT.U32.AND P2, PT, R203.reuse, 0x20, PT ;  /* 0x00000020cb00780c */ /* 0x040fe20003f41070 */
[----:B------:R-:W-:-:S12]  /*1895d0*/  VIADD R203, R203, 0x1 ;  /* 0x00000001cbcb7836 */ /* 0x000fd80000000000 */
[----:B------:R-:W-:Y:S05]  /*1895e0*/  @P3 BRA P2, `(.L_x_7664) ;  /* 0xffffffe800903947 */ /* 0x000fea000103ffff */
.L_x_7646:
[----:B------:R-:W-:Y:S05]  /*1895f0*/  BSYNC.RECONVERGENT B2 ;  /* 0x0000000000027941 */ /* 0x000fea0003800200 */
.L_x_7645:
[----:B------:R-:W-:-:S06]  /*189600*/  IMAD.IADD R199, R1, 0x1, R123 ;  /* 0x0000000101c77824 */ /* 0x000fcc00078e027b */
[----:B------:R-:W5:Y:S01]  /*189610*/  LDL.U8 R199, [R199+0x27f3] ;  /* 0x0027f300c7c77983 */ /* 0x000f620000100000 */
[----:B------:R-:W-:Y:S05]  /*189620*/  BRA `(.L_x_7665) ;  /* 0xffffffcc00087947 */ /* 0x000fea000383ffff */
.L_x_7642:
[----:B------:R-:W-:Y:S05]  /*189630*/  BSYNC.RECONVERGENT B3 ;  /* 0x0000000000037941 */ /* 0x000fea0003800200 */
.L_x_7618:
        /* <DEDUP_REMOVED lines=24> */
.L_x_7672:
        /* <DEDUP_REMOVED lines=9> */
[----:B------:R-:W-:-:S04]  /*189850*/  ISETP.GT.AND P1, PT, R127, RZ, PT ;  /* 0x000000ff7f00720c */ /* 0x000fc80003f24270 */
[----:B------:R-:W-:Y:S01]  /*189860*/  IADD3 R125, PT, PT, R124, 0x1, RZ ;  /* 0x000000017c7d7810 */ /* 0x000fe20007ffe0ff */
        /* <DEDUP_REMOVED lines=31> */
[C---:B------:R-:W-:Y:S02]  /*189a60*/  VIADD R121, R120.reuse, 0x1 ;  /* 0x0000000178797836 */ /* 0x040fe40000000000 */
[----:B------:R-:W-:Y:S02]  /*189a70*/  @!P2 IADD3 R121, PT, PT, R120, RZ, RZ ;  /* 0x000000ff7879a210 */ /* 0x000fe40007ffe0ff */
[----:B------:R-:W-:-:S03]  /*189a80*/  ISETP.GT.AND P2, PT, R129, RZ, PT ;  /* 0x000000ff8100720c */ /* 0x000fc60003f44270 */
[----:B------:R-:W-:-:S03]  /*189a90*/  VIADD R120, R121, 0x1 ;  /* 0x0000000179787836 */ /* 0x000fc60000000000 */
[----:B------:R-:W-:Y:S01]  /*189aa0*/  @!P1 IMAD.MOV R120, RZ, RZ, R121 ;  /* 0x000000ffff789224 */ /* 0x000fe200078e0279 */
[----:B------:R-:W-:-:S03]  /*189ab0*/  ISETP.GT.AND P1, PT, R130, RZ, PT ;  /* 0x000000ff8200720c */ /* 0x000fc60003f24270 */
[----:B------:R-:W-:-:S03]  /*189ac0*/  VIADD R121, R120, 0x1 ;  /* 0x0000000178797836 */ /* 0x000fc60000000000 */
[----:B------:R-:W-:-:S04]  /*189ad0*/  @!P2 IMAD.MOV R121, RZ, RZ, R120 ;  /* 0x000000ffff79a224 */ /* 0x000fc800078e0278 */
[----:B------:R-:W-:-:S03]  /*189ae0*/  VIADD R120, R121, 0x1 ;  /* 0x0000000179787836 */ /* 0x000fc60000000000 */
[----:B------:R-:W-:Y:S01]  /*189af0*/  @!P1 IMAD.MOV R120, RZ, RZ, R121 ;  /* 0x000000ffff789224 */ /* 0x000fe200078e0279 */
[----:B------:R-:W-:Y:S02]  /*189b00*/  ISETP.NE.AND P1, PT, R186, R173, PT ;  /* 0x000000adba00720c */ /* 0x000fe40003f25270 */
[----:B------:R-:W-:Y:S01]  /*189b10*/  ISETP.GT.AND P2, PT, R131, RZ, PT ;  /* 0x000000ff8300720c */ /* 0x000fe20003f44270 */
[----:B------:R-:W-:-:S12]  /*189b20*/  VIADD R128, R120, 0x1 ;  /* 0x0000000178807836 */ /* 0x000fd80000000000 */
[----:B------:R-:W-:Y:S01]  /*189b30*/  @!P2 IMAD.MOV R128, RZ, RZ, R120 ;  /* 0x000000ffff80a224 */ /* 0x000fe200078e0278 */
[----:B------:R-:W-:Y:S06]  /*189b40*/  @P1 BRA `(.L_x_7672) ;  /* 0xfffffffc001c1947 */ /* 0x000fec000383ffff */
.L_x_7671:
[----:B------:R-:W-:Y:S05]  /*189b50*/  BSYNC.RECONVERGENT B2 ;  /* 0x0000000000027941 */ /* 0x000fea0003800200 */
.L_x_7670:
        /* <DEDUP_REMOVED lines=35> */
.L_x_7674:
[----:B------:R-:W-:Y:S05]  /*189d90*/  BSYNC.RECONVERGENT B2 ;  /* 0x0000000000027941 */ /* 0x000fea0003800200 */
.L_x_7673:
        /* <DEDUP_REMOVED lines=21> */
.L_x_7676:
[----:B------:R-:W-:Y:S05]  /*189ef0*/  BSYNC.RECONVERGENT B2 ;  /* 0x0000000000027941 */ /* 0x000fea0003800200 */
.L_x_7675:
[----:B------:R-:W-:Y:S05]  /*189f00*/  @!P1 BRA `(.L_x_7669) ;  /* 0x0000000000489947 */ /* 0x000fea0003800000 */
[----:B------:R-:W-:-:S05]  /*189f10*/  IMAD R173, R173, 0x4, R130 ;  /* 0x00000004adad7824 */ /* 0x000fca00078e0282 */
[----:B------:R-:W2:Y:S02]  /*189f20*/  LDL.64 R120, [R173] ;  /* 0x00000000ad787983 */ /* 0x000ea40000100a00 */
[----:B--2---:R-:W-:Y:S01]  /*189f30*/  ISETP.GT.AND P0, PT, R120, RZ, PT ;  /* 0x000000ff7800720c */ /* 0x004fe20003f04270 */
[----:B------:R-:W-:-:S12]  /*189f40*/  VIADD R120, R128, 0x1 ;  /* 0x0000000180787836 */ /* 0x000fd80000000000 */
[----:B------:R-:W-:Y:S01]  /*189f50*/  @!P0 IMAD.MOV R120, RZ, RZ, R128 ;  /* 0x000000ffff788224 */ /* 0x000fe200078e0280 */
[----:B------:R-:W-:-:S04]  /*189f60*/  ISETP.NE.AND P0, PT, R178, 0x1, PT ;  /* 0x00000001b200780c */ /* 0x000fc80003f05270 */
[----:B------:R-:W-:-:S09]  /*189f70*/  MOV R128, R120 ;  /* 0x0000007800807202 */ /* 0x000fd20000000f00 */
        /* <DEDUP_REMOVED lines=11> */
.L_x_7669:
[----:B------:R-:W-:Y:S05]  /*18a030*/  BSYNC.RECONVERGENT B1 ;  /* 0x0000000000017941 */ /* 0x000fea0003800200 */
.L_x_7668:
        /* <DEDUP_REMOVED lines=11> */
.L_x_7681:
        /* <DEDUP_REMOVED lines=69> */
.L_x_7680:
[----:B------:R-:W-:Y:S05]  /*18a540*/  BSYNC.RECONVERGENT B2 ;  /* 0x0000000000027941 */ /* 0x000fea0003800200 */
.L_x_7679:
        /* <DEDUP_REMOVED lines=41> */
.L_x_7683:
[----:B------:R-:W-:Y:S05]  /*18a7e0*/  BSYNC.RECONVERGENT B2 ;  /* 0x0000000000027941 */ /* 0x000fea0003800200 */
.L_x_7682:
        /* <DEDUP_REMOVED lines=24> */
.L_x_7685:
[----:B------:R-:W-:Y:S05]  /*18a970*/  BSYNC.RECONVERGENT B2 ;  /* 0x0000000000027941 */ /* 0x000fea0003800200 */
.L_x_7684:
        /* <DEDUP_REMOVED lines=20> */
.L_x_7678:
[----:B------:R-:W-:Y:S05]  /*18aac0*/  BSYNC.RECONVERGENT B1 ;  /* 0x0000000000017941 */ /* 0x000fea0003800200 */
.L_x_7677:
        /* <DEDUP_REMOVED lines=33> */
[----:B01-3--:R-:W-:Y:S05]  /*18ace0*/  CALL.REL.NOINC `($__internal_0_$__cuda_sm20_div_rn_f64_full) ;  /* 0x00000ff400bc7944 */ /* 0x00bfea0003c00000 */
[----:B------:R-:W-:Y:S02]  /*18acf0*/  IMAD.MOV.U32 R120, RZ, RZ, R174 ;  /* 0x000000ffff787224 */ /* 0x000fe400078e00ae */
[----:B------:R-:W-:-:S07]  /*18ad00*/  IMAD.MOV.U32 R121, RZ, RZ, R175 ;  /* 0x000000ffff797224 */ /* 0x000fce00078e00af */
.L_x_7687:
[----:B------:R-:W-:Y:S05]  /*18ad10*/  BSYNC.RECONVERGENT B1 ;  /* 0x0000000000017941 */ /* 0x000fea0003800200 */
.L_x_7686:
[----:B------:R-:W-:Y:S01]  /*18ad20*/  UMOV UR10, 0x66666666 ;  /* 0x66666666000a7882 */ /* 0x000fe20000000000 */
[----:B------:R-:W-:Y:S01]  /*18ad30*/  UMOV UR11, 0x40711266 ;  /* 0x40711266000b7882 */ /* 0x000fe20000000000 */
[----:B------:R-:W-:Y:S01]  /*18ad40*/  IMAD.MOV.U32 R122, RZ, RZ, 0x0 ;  /* 0x00000000ff7a7424 */ /* 0x000fe200078e00ff */
[----:B------:R-:W-:Y:S01]  /*18ad50*/  DADD R120, R120, -UR10 ;  /* 0x8000000a78787e29 */ /* 0x000fe20008000000 */
[----:B------:R-:W-:-:S07]  /*18ad60*/  IMAD.MOV.U32 R123, RZ, RZ, 0x40590000 ;  /* 0x40590000ff7b7424 */ /* 0x000fce00078e00ff */
[----:B------:R-:W-:-:S11]  /*18ad70*/  DFMA R120, R120, R122, 0.5 ;  /* 0x3fe000007878742b */ /* 0x000fd6000000007a */
.L_x_7667:
[----:B------:R-:W-:Y:S05]  /*18ad80*/  BSYNC.RECONVERGENT B0 ;  /* 0x0000000000007941 */ /* 0x000fea0003800200 */
.L_x_7666:
        /* <DEDUP_REMOVED lines=29> */
.L_x_7689:
[----:B------:R-:W-:Y:S05]  /*18af60*/  BSYNC.RECONVERGENT B0 ;  /* 0x0000000000007941 */ /* 0x000fea0003800200 */
.L_x_7688:
[----:B------:R-:W-:Y:S02]  /*18af70*/  IMAD.MOV.U32 R120, RZ, RZ, R122 ;  /* 0x000000ffff787224 */ /* 0x000fe400078e007a */
[----:B------:R-:W-:-:S07]  /*18af80*/  IMAD.MOV.U32 R121, RZ, RZ, R123 ;  /* 0x000000ffff797224 */ /* 0x000fce00078e007b */
.L_x_7617:
[----:B------:R-:W-:Y:S05]  /*18af90*/  BSYNC.RECONVERGENT B4 ;  /* 0x0000000000047941 */ /* 0x000fea0003800200 */
.L_x_7616:
[----:B------:R-:W-:-:S14]  /*18afa0*/  DSETP.GT.AND P0, PT, R120, R2, PT ;  /* 0x000000027800722a */ /* 0x000fdc0003f04000 */
[----:B------:R-:W-:Y:S05]  /*18afb0*/  @P0 BRA `(.L_x_705) ;  /* 0x000005c000740947 */ /* 0x000fea0003800000 */
[----:B------:R-:W-:Y:S05]  /*18afc0*/  BMOV.32.CLEAR RZ, B0 ;  /* 0x0000000000ff7355 */ /* 0x000fea0000100000 */
[----:B------:R-:W-:Y:S01]  /*18afd0*/  BSSY.RECONVERGENT B0, `(.L_x_7690) ;  /* 0x0000009000007945 */ /* 0x000fe20003800200 */
[----:B------:R-:W-:-:S07]  /*18afe0*/  IMAD.MOV.U32 R122, RZ, RZ, RZ ;  /* 0x000000ffff7a7224 */ /* 0x000fce00078e00ff */
.L_x_7691:
[----:B------:R-:W-:-:S05]  /*18aff0*/  IADD3 R120, P0, PT, R184, R122, RZ ;  /* 0x0000007ab8787210 */ /* 0x000fca0007f1e0ff */
[----:B------:R-:W-:-:S05]  /*18b000*/  IMAD.X R121, RZ, RZ, R185, P0 ;  /* 0x000000ffff797224 */ /* 0x000fca00000e06b9 */
[----:B------:R-:W2:Y:S02]  /*18b010*/  LD.E.U8 R120, desc[UR6][R120.64] ;  /* 0x0000000678787980 */ /* 0x000ea4000c101100 */
[----:B--2---:R-:W-:Y:S02]  /*18b020*/  ISETP.NE.AND P0, PT, R120, RZ, PT ;  /* 0x000000ff7800720c */ /* 0x004fe40003f05270 */
[----:B------:R-:W-:Y:S01]  /*18b030*/  MOV R120, R122 ;  /* 0x0000007a00787202 */ /* 0x000fe20000000f00 */
[----:B------:R-:W-:-:S10]  /*18b040*/  VIADD R122, R122, 0x1 ;  /* 0x000000017a7a7836 */ /* 0x000fd40000000000 */
[----:B------:R-:W-:Y:S05]  /*18b050*/  @P0 BRA `(.L_x_7691) ;  /* 0xfffffffc00e40947 */ /* 0x000fea000383ffff */
[----:B------:R-:W-:Y:S05]  /*18b060*/  BSYNC.RECONVERGENT B0 ;  /* 0x0000000000007941 */ /* 0x000fea0003800200 */
.L_x_7690:
        /* <DEDUP_REMOVED lines=11> */
.L_x_7695:
        /* <DEDUP_REMOVED lines=31> */
.L_x_7694:
[----:B------:R-:W-:Y:S01]  /*18b310*/  BSSY.RECONVERGENT B1, `(.L_x_7696) ;  /* 0x0000009000017945 */ /* 0x000fe20003800200 */
[----:B------:R-:W-:-:S07]  /*18b320*/  IMAD.MOV.U32 R122, RZ, RZ, RZ ;  /* 0x000000ffff7a7224 */ /* 0x000fce00078e00ff */
.L_x_7697:
        /* <DEDUP_REMOVED lines=8> */
.L_x_7696:
        /* <DEDUP_REMOVED lines=9> */
.L_x_7699:
        /* <DEDUP_REMOVED lines=31> */
.L_x_7698:
        /* <DEDUP_REMOVED lines=56> */
.L_x_7693:
        /* <DEDUP_REMOVED lines=55> */
.L_x_7700:
[----:B------:R-:W-:Y:S05]  /*18bd20*/  BSYNC.RECONVERGENT B0 ;  /* 0x0000000000007941 */ /* 0x000fea0003800200 */
.L_x_7692:
[----:B------:R-:W-:Y:S05]  /*18bd30*/  BMOV.32.CLEAR RZ, B0 ;  /* 0x0000000000ff7355 */ /* 0x000fea0000100000 */
[----:B------:R-:W-:Y:S01]  /*18bd40*/  BSSY.RECONVERGENT B0, `(.L_x_7701) ;  /* 0x0000009000007945 */ /* 0x000fe20003800200 */
[----:B------:R-:W-:-:S07]  /*18bd50*/  IMAD.MOV.U32 R122, RZ, RZ, RZ ;  /* 0x000000ffff7a7224 */ /* 0x000fce00078e00ff */
.L_x_7702:
        /* <DEDUP_REMOVED lines=8> */
.L_x_7701:
[----:B------:R-:W-:Y:S05]  /*18bde0*/  BMOV.32.CLEAR RZ, B0 ;  /* 0x0000000000ff7355 */ /* 0x000fea0000100000 */
[----:B------:R-:W-:Y:S01]  /*18bdf0*/  BSSY.RECONVERGENT B0, `(.L_x_7703) ;  /* 0x0000009000007945 */ /* 0x000fe20003800200 */
[----:B------:R-:W-:-:S07]  /*18be00*/  MOV R122, RZ ;  /* 0x000000ff007a7202 */ /* 0x000fce0000000f00 */
.L_x_7704:
        /* <DEDUP_REMOVED lines=8> */
.L_x_7703:
        /* <DEDUP_REMOVED lines=11> */
.L_x_7729:
        /* <DEDUP_REMOVED lines=13> */
.L_x_7710:
[----:B------:R-:W-:-:S13]  /*18c010*/  ISETP.NE.AND P0, PT, R121, 0x47, PT ;  /* 0x000000477900780c */ /* 0x000fda0003f05270 */
[----:B------:R-:W-:Y:S05]  /*18c020*/  @!P0 BRA `(.L_x_7713) ;  /* 0x0000000000148947 */ /* 0x000fea0003800000 */
[----:B------:R-:W-:Y:S01]  /*18c030*/  ISETP.NE.AND P0, PT, R121, 0x54, PT ;  /* 0x000000547900780c */ /* 0x000fe20003f05270 */
[----:B------:R-:W-:-:S12]  /*18c040*/  IMAD.MOV.U32 R126, RZ, RZ, 0x3 ;  /* 0x00000003ff7e7424 */ /* 0x000fd800078e00ff */
[----:B------:R-:W-:Y:S05]  /*18c050*/  @!P0 BRA `(.L_x_7711) ;  /* 0x00000000000c8947 */ /* 0x000fea0003800000 */
.L_x_7712:
[----:B------:R-:W-:Y:S01]  /*18c060*/  IMAD.MOV.U32 R126, RZ, RZ, 0x4 ;  /* 0x00000004ff7e7424 */ /* 0x000fe200078e00ff */
[----:B------:R-:W-:Y:S06]  /*18c070*/  BRA `(.L_x_7711) ;  /* 0x0000000000047947 */ /* 0x000fec0003800000 */
.L_x_7713:
[----:B------:R-:W-:-:S07]  /*18c080*/  IMAD.MOV.U32 R126, RZ, RZ, 0x2 ;  /* 0x00000002ff7e7424 */ /* 0x000fce00078e00ff */
.L_x_7711:
[----:B------:R-:W-:Y:S05]  /*18c090*/  BSYNC.RECONVERGENT B2 ;  /* 0x0000000000027941 */ /* 0x000fea0003800200 */
.L_x_7709:
        /* <DEDUP_REMOVED lines=13> */
.L_x_7715:
[----:B------:R-:W-:-:S13]  /*18c170*/  ISETP.NE.AND P0, PT, R126, 0x47, PT ;  /* 0x000000477e00780c */ /* 0x000fda0003f05270 */
[----:B------:R-:W-:Y:S05]  /*18c180*/  @!P0 BRA `(.L_x_7718) ;  /* 0x0000000000148947 */ /* 0x000fea0003800000 */
[----:B------:R-:W-:Y:S01]  /*18c190*/  ISETP.NE.AND P0, PT, R126, 0x54, PT ;  /* 0x000000547e00780c */ /* 0x000fe20003f05270 */
[----:B------:R-:W-:-:S12]  /*18c1a0*/  IMAD.MOV.U32 R127, RZ, RZ, 0x3 ;  /* 0x00000003ff7f7424 */ /* 0x000fd800078e00ff */
[----:B------:R-:W-:Y:S05]  /*18c1b0*/  @!P0 BRA `(.L_x_7716) ;  /* 0x00000000000c8947 */ /* 0x000fea0003800000 */
.L_x_7717:
[----:B------:R-:W-:Y:S01]  /*18c1c0*/  IMAD.MOV.U32 R127, RZ, RZ, 0x4 ;  /* 0x00000004ff7f7424 */ /* 0x000fe200078e00ff */
[----:B------:R-:W-:Y:S06]  /*18c1d0*/  BRA `(.L_x_7716) ;  /* 0x0000000000047947 */ /* 0x000fec0003800000 */
.L_x_7718:
[----:B------:R-:W-:-:S07]  /*18c1e0*/  IMAD.MOV.U32 R127, RZ, RZ, 0x2 ;  /* 0x00000002ff7f7424 */ /* 0x000fce00078e00ff */
.L_x_7716:
[----:B------:R-:W-:Y:S05]  /*18c1f0*/  BSYNC.RECONVERGENT B2 ;  /* 0x0000000000027941 */ /* 0x000fea0003800200 */
.L_x_7714:
        /* <DEDUP_REMOVED lines=12> */
.L_x_7720:
[----:B------:R-:W-:-:S13]  /*18c2c0*/  ISETP.NE.AND P0, PT, R126, 0x47, PT ;  /* 0x000000477e00780c */ /* 0x000fda0003f05270 */
[----:B------:R-:W-:Y:S05]  /*18c2d0*/  @!P0 BRA `(.L_x_7723) ;  /* 0x0000000000148947 */ /* 0x000fea0003800000 */
[----:B------:R-:W-:Y:S01]  /*18c2e0*/  ISETP.NE.AND P0, PT, R126, 0x54, PT ;  /* 0x000000547e00780c */ /* 0x000fe20003f05270 */
[----:B------:R-:W-:-:S12]  /*18c2f0*/  IMAD.MOV.U32 R127, RZ, RZ, 0x3 ;  /* 0x00000003ff7f7424 */ /* 0x000fd800078e00ff */
[----:B------:R-:W-:Y:S05]  /*18c300*/  @!P0 BRA `(.L_x_7721) ;  /* 0x00000000000c8947 */ /* 0x000fea0003800000 */
.L_x_7722:
[----:B------:R-:W-:Y:S01]  /*18c310*/  IMAD.MOV.U32 R127, RZ, RZ, 0x4 ;  /* 0x00000004ff7f7424 */ /* 0x000fe200078e00ff */
[----:B------:R-:W-:Y:S06]  /*18c320*/  BRA `(.L_x_7721) ;  /* 0x0000000000047947 */ /* 0x000fec0003800000 */
.L_x_7723:
[----:B------:R-:W-:-:S07]  /*18c330*/  IMAD.MOV.U32 R127, RZ, RZ, 0x2 ;  /* 0x00000002ff7f7424 */ /* 0x000fce00078e00ff */
.L_x_7721:
[----:B------:R-:W-:Y:S05]  /*18c340*/  BSYNC.RECONVERGENT B2 ;  /* 0x0000000000027941 */ /* 0x000fea0003800200 */
.L_x_7719:
        /* <DEDUP_REMOVED lines=12> */
.L_x_7725:
[----:B------:R-:W-:-:S13]  /*18c410*/  ISETP.NE.AND P0, PT, R122, 0x47, PT ;  /* 0x000000477a00780c */ /* 0x000fda0003f05270 */
[----:B------:R-:W-:Y:S05]  /*18c420*/  @!P0 BRA `(.L_x_7728) ;  /* 0x0000000000148947 */ /* 0x000fea0003800000 */
[----:B------:R-:W-:Y:S01]  /*18c430*/  ISETP.NE.AND P0, PT, R122, 0x54, PT ;  /* 0x000000547a00780c */ /* 0x000fe20003f05270 */
[----:B------:R-:W-:-:S12]  /*18c440*/  IMAD.MOV.U32 R123, RZ, RZ, 0x3 ;  /* 0x00000003ff7b7424 */ /* 0x000fd800078e00ff */
[----:B------:R-:W-:Y:S05]  /*18c450*/  @!P0 BRA `(.L_x_7726) ;  /* 0x00000000000c8947 */ /* 0x000fea0003800000 */
.L_x_7727:
[----:B------:R-:W-:Y:S01]  /*18c460*/  HFMA2 R123, -RZ, RZ, 0, 2.384185791015625e-07 ;  /* 0x00000004ff7b7431 */ /* 0x000fe200000001ff */
[----:B------:R-:W-:Y:S06]  /*18c470*/  BRA `(.L_x_7726) ;  /* 0x0000000000047947 */ /* 0x000fec0003800000 */
.L_x_7728:
[----:B------:R-:W-:-:S07]  /*18c480*/  IMAD.MOV.U32 R123, RZ, RZ, 0x2 ;  /* 0x00000002ff7b7424 */ /* 0x000fce00078e00ff */
.L_x_7726:
[----:B------:R-:W-:Y:S05]  /*18c490*/  BSYNC.RECONVERGENT B2 ;  /* 0x0000000000027941 */ /* 0x000fea0003800200 */
.L_x_7724:
[----:B------:R2:W-:Y:S02]  /*18c4a0*/  STL.U8 [R121+0x27db], R123 ;  /* 0x0027db7b79007387 */ /* 0x0005e40000100000 */
[C---:B--2---:R-:W-:Y:S02]  /*18c4b0*/  VIADD R121, R120.reuse, 0x3 ;  /* 0x0000000378797836 */ /* 0x044fe40000000000 */
[----:B------:R-:W-:-:S03]  /*18c4c0*/  VIADD R120, R120, 0x4 ;  /* 0x0000000478787836 */ /* 0x000fc60000000000 */
[----:B------:R-:W-:-:S13]  /*18c4d0*/  ISETP.NE.AND P0, PT, R121, R124, PT ;  /* 0x0000007c7900720c */ /* 0x000fda0003f05270 */
[----:B------:R-:W-:Y:S05]  /*18c4e0*/  @P0 BRA `(.L_x_7729) ;  /* 0xfffffff800940947 */ /* 0x000fea000383ffff */
.L_x_7708:
[----:B------:R-:W-:Y:S05]  /*18c4f0*/  BSYNC.RECONVERGENT B0 ;  /* 0x0000000000007941 */ /* 0x000fea0003800200 */
.L_x_7707:
        /* <DEDUP_REMOVED lines=16> */
.L_x_7731:
[----:B------:R-:W-:-:S13]  /*18c600*/  ISETP.NE.AND P0, PT, R124, 0x47, PT ;  /* 0x000000477c00780c */ /* 0x000fda0003f05270 */
[----:B------:R-:W-:Y:S05]  /*18c610*/  @!P0 BRA `(.L_x_7734) ;  /* 0x0000000000148947 */ /* 0x000fea0003800000 */
[----:B------:R-:W-:Y:S01]  /*18c620*/  ISETP.NE.AND P0, PT, R124, 0x54, PT ;  /* 0x000000547c00780c */ /* 0x000fe20003f05270 */
[----:B------:R-:W-:-:S12]  /*18c630*/  IMAD.MOV.U32 R121, RZ, RZ, 0x3 ;  /* 0x00000003ff797424 */ /* 0x000fd800078e00ff */
[----:B------:R-:W-:Y:S05]  /*18c640*/  @!P0 BRA `(.L_x_7732) ;  /* 0x00000000000c8947 */ /* 0x000fea0003800000 */
.L_x_7733:
[----:B------:R-:W-:Y:S01]  /*18c650*/  IMAD.MOV.U32 R121, RZ, RZ, 0x4 ;  /* 0x00000004ff797424 */ /* 0x000fe200078e00ff */
[----:B------:R-:W-:Y:S06]  /*18c660*/  BRA `(.L_x_7732) ;  /* 0x0000000000047947 */ /* 0x000fec0003800000 */
.L_x_7734:
[----:B------:R-:W-:-:S07]  /*18c670*/  IMAD.MOV.U32 R121, RZ, RZ, 0x2 ;  /* 0x00000002ff797424 */ /* 0x000fce00078e00ff */
.L_x_7732:
[----:B------:R-:W-:Y:S05]  /*18c680*/  BSYNC.RECONVERGENT B0 ;  /* 0x0000000000007941 */ /* 0x000fea0003800200 */
.L_x_7730:
        /* <DEDUP_REMOVED lines=16> */
.L_x_7736:
[----:B------:R-:W-:-:S13]  /*18c790*/  ISETP.NE.AND P0, PT, R126, 0x47, PT ;  /* 0x000000477e00780c */ /* 0x000fda0003f05270 */
[----:B------:R-:W-:Y:S05]  /*18c7a0*/  @!P0 BRA `(.L_x_7739) ;  /* 0x0000000000148947 */ /* 0x000fea0003800000 */
[----:B------:R-:W-:Y:S01]  /*18c7b0*/  ISETP.NE.AND P0, PT, R126, 0x54, PT ;  /* 0x000000547e00780c */ /* 0x000fe20003f05270 */
[----:B--2---:R-:W-:-:S12]  /*18c7c0*/  IMAD.MOV.U32 R121, RZ, RZ, 0x3 ;  /* 0x00000003ff797424 */ /* 0x004fd800078e00ff */
[----:B------:R-:W-:Y:S05]  /*18c7d0*/  @!P0 BRA `(.L_x_7737) ;  /* 0x00000000000c8947 */ /* 0x000fea0003800000 */
.L_x_7738:
[----:B------:R-:W-:Y:S01]  /*18c7e0*/  IMAD.MOV.U32 R121, RZ, RZ, 0x4 ;  /* 0x00000004ff797424 */ /* 0x000fe200078e00ff */
[----:B------:R-:W-:Y:S06]  /*18c7f0*/  BRA `(.L_x_7737) ;  /* 0x0000000000047947 */ /* 0x000fec0003800000 */
.L_x_7739:
[----:B--2---:R-:W-:-:S07]  /*18c800*/  IMAD.MOV.U32 R121, RZ, RZ, 0x2 ;  /* 0x00000002ff797424 */ /* 0x004fce00078e00ff */
.L_x_7737:
[----:B------:R-:W-:Y:S05]  /*18c810*/  BSYNC.RECONVERGENT B0 ;  /* 0x0000000000007941 */ /* 0x000fea0003800200 */
.L_x_7735:
        /* <DEDUP_REMOVED lines=16> */
.L_x_7741:
[----:B------:R-:W-:-:S13]  /*18c920*/  ISETP.NE.AND P0, PT, R122, 0x47, PT ;  /* 0x000000477a00780c */ /* 0x000fda0003f05270 */
[----:B------:R-:W-:Y:S05]  /*18c930*/  @!P0 BRA `(.L_x_7744) ;  /* 0x0000000000148947 */ /* 0x000fea0003800000 */
[----:B------:R-:W-:Y:S01]  /*18c940*/  ISETP.NE.AND P0, PT, R122, 0x54, PT ;  /* 0x000000547a00780c */ /* 0x000fe20003f05270 */
[----:B------:R-:W-:-:S12]  /*18c950*/  IMAD.MOV.U32 R120, RZ, RZ, 0x3 ;  /* 0x00000003ff787424 */ /* 0x000fd800078e00ff */
[----:B------:R-:W-:Y:S05]  /*18c960*/  @!P0 BRA `(.L_x_7742) ;  /* 0x00000000000c8947 */ /* 0x000fea0003800000 */
.L_x_7743:
[----:B------:R-:W-:Y:S01]  /*18c970*/  IMAD.MOV.U32 R120, RZ, RZ, 0x4 ;  /* 0x00000004ff787424 */ /* 0x000fe200078e00ff */
[----:B------:R-:W-:Y:S06]  /*18c980*/  BRA `(.L_x_7742) ;  /* 0x0000000000047947 */ /* 0x000fec0003800000 */
.L_x_7744:
[----:B------:R-:W-:-:S07]  /*18c990*/  IMAD.MOV.U32 R120, RZ, RZ, 0x2 ;  /* 0x00000002ff787424 */ /* 0x000fce00078e00ff */
.L_x_7742:
[----:B------:R-:W-:Y:S05]  /*18c9a0*/  BSYNC.RECONVERGENT B0 ;  /* 0x0000000000007941 */ /* 0x000fea0003800200 */
.L_x_7740:
[----:B------:R4:W-:Y:S02]  /*18c9b0*/  STL.U8 [R124+0x27da], R120 ;  /* 0x0027da787c007387 */ /* 0x0009e40000100000 */
.L_x_7706:
[----:B------:R-:W-:Y:S05]  /*18c9c0*/  BSYNC.RECONVERGENT B1 ;  /* 0x0000000000017941 */ /* 0x000fea0003800200 */
.L_x_7705:
        /* <DEDUP_REMOVED lines=11> */
.L_x_7769:
        /* <DEDUP_REMOVED lines=14> */
.L_x_7750:
[----:B------:R-:W-:-:S13]  /*18cb60*/  ISETP.NE.AND P2, PT, R123, 0x47, PT ;  /* 0x000000477b00780c */ /* 0x000fda0003f45270 */
[----:B------:R-:W-:Y:S05]  /*18cb70*/  @!P2 BRA `(.L_x_7753) ;  /* 0x000000000014a947 */ /* 0x000fea0003800000 */
[----:B------:R-:W-:Y:S01]  /*18cb80*/  ISETP.NE.AND P2, PT, R123, 0x54, PT ;  /* 0x000000547b00780c */ /* 0x000fe20003f45270 */
[----:B------:R-:W-:-:S12]  /*18cb90*/  IMAD.MOV.U32 R122, RZ, RZ, 0x3 ;  /* 0x00000003ff7a7424 */ /* 0x000fd800078e00ff */
[----:B------:R-:W-:Y:S05]  /*18cba0*/  @!P2 BRA `(.L_x_7751) ;  /* 0x00000000000ca947 */ /* 0x000fea0003800000 */
.L_x_7752:
[----:B------:R-:W-:Y:S01]  /*18cbb0*/  IMAD.MOV.U32 R122, RZ, RZ, 0x4 ;  /* 0x00000004ff7a7424 */ /* 0x000fe200078e00ff */
[----:B------:R-:W-:Y:S06]  /*18cbc0*/  BRA `(.L_x_7751) ;  /* 0x0000000000047947 */ /* 0x000fec0003800000 */
.L_x_7753:
[----:B------:R-:W-:-:S07]  /*18cbd0*/  IMAD.MOV.U32 R122, RZ, RZ, 0x2 ;  /* 0x00000002ff7a7424 */ /* 0x000fce00078e00ff */
.L_x_7751:
[----:B------:R-:W-:Y:S05]  /*18cbe0*/  BSYNC.RECONVERGENT B2 ;  /* 0x0000000000027941 */ /* 0x000fea0003800200 */
.L_x_7749:
        /* <DEDUP_REMOVED lines=17> */
.L_x_7755:
[----:B------:R-:W-:-:S13]  /*18cd00*/  ISETP.NE.AND P2, PT, R122, 0x47, PT ;  /* 0x000000477a00780c */ /* 0x000fda0003f45270 */
[----:B------:R-:W-:Y:S05]  /*18cd10*/  @!P2 BRA `(.L_x_7758) ;  /* 0x000000000014a947 */ /* 0x000fea0003800000 */
[----:B------:R-:W-:Y:S01]  /*18cd20*/  ISETP.NE.AND P2, PT, R122, 0x54, PT ;  /* 0x000000547a00780c */ /* 0x000fe20003f45270 */
[----:B------:R-:W-:-:S12]  /*18cd30*/  IMAD.MOV.U32 R123, RZ, RZ, 0x3 ;  /* 0x00000003ff7b7424 */ /* 0x000fd800078e00ff */
[----:B------:R-:W-:Y:S05]  /*18cd40*/  @!P2 BRA `(.L_x_7756) ;  /* 0x00000000000ca947 */ /* 0x000fea0003800000 */
.L_x_7757:
[----:B------:R-:W-:Y:S01]  /*18cd50*/  IMAD.MOV.U32 R123, RZ, RZ, 0x4 ;  /* 0x00000004ff7b7424 */ /* 0x000fe200078e00ff */
[----:B------:R-:W-:Y:S06]  /*18cd60*/  BRA `(.L_x_7756) ;  /* 0x0000000000047947 */ /* 0x000fec0003800000 */
.L_x_7758:
[----:B------:R-:W-:-:S07]  /*18cd70*/  IMAD.MOV.U32 R123, RZ, RZ, 0x2 ;  /* 0x00000002ff7b7424 */ /* 0x000fce00078e00ff */
.L_x_7756:
[----:B------:R-:W-:Y:S05]  /*18cd80*/  BSYNC.RECONVERGENT B2 ;  /* 0x0000000000027941 */ /* 0x000fea0003800200 */
.L_x_7754:
        /* <DEDUP_REMOVED lines=15> */
.L_x_7760:
[----:B------:R-:W-:-:S13]  /*18ce80*/  ISETP.NE.AND P2, PT, R122, 0x47, PT ;  /* 0x000000477a00780c */ /* 0x000fda0003f45270 */
[----:B------:R-:W-:Y:S05]  /*18ce90*/  @!P2 BRA `(.L_x_7763) ;  /* 0x000000000014a947 */ /* 0x000fea0003800000 */
[----:B------:R-:W-:Y:S01]  /*18cea0*/  ISETP.NE.AND P2, PT, R122, 0x54, PT ;  /* 0x000000547a00780c */ /* 0x000fe20003f45270 */
[----:B------:R-:W-:-:S12]  /*18ceb0*/  IMAD.MOV.U32 R123, RZ, RZ, 0x3 ;  /* 0x00000003ff7b7424 */ /* 0x000fd800078e00ff */
[----:B------:R-:W-:Y:S05]  /*18cec0*/  @!P2 BRA `(.L_x_7761) ;  /* 0x00000000000ca947 */ /* 0x000fea0003800000 */
.L_x_7762:
[----:B------:R-:W-:Y:S01]  /*18ced0*/  IMAD.MOV.U32 R123, RZ, RZ, 0x4 ;  /* 0x00000004ff7b7424 */ /* 0x000fe200078e00ff */
[----:B------:R-:W-:Y:S06]  /*18cee0*/  BRA `(.L_x_7761) ;  /* 0x0000000000047947 */ /* 0x000fec0003800000 */
.L_x_7763:
[----:B------:R-:W-:-:S07]  /*18cef0*/  IMAD.MOV.U32 R123, RZ, RZ, 0x2 ;  /* 0x00000002ff7b7424 */ /* 0x000fce00078e00ff */
.L_x_7761:
[----:B------:R-:W-:Y:S05]  /*18cf00*/  BSYNC.RECONVERGENT B2 ;  /* 0x0000000000027941 */ /* 0x000fea0003800200 */
.L_x_7759:
        /* <DEDUP_REMOVED lines=16> */
.L_x_7765:
[----:B------:R-:W-:-:S13]  /*18d010*/  ISETP.NE.AND P2, PT, R123, 0x47, PT ;  /* 0x000000477b00780c */ /* 0x000fda0003f45270 */
[----:B------:R-:W-:Y:S05]  /*18d020*/  @!P2 BRA `(.L_x_7768) ;  /* 0x000000000014a947 */ /* 0x000fea0003800000 */
[----:B------:R-:W-:Y:S01]  /*18d030*/  ISETP.NE.AND P2, PT, R123, 0x54, PT ;  /* 0x000000547b00780c */ /* 0x000fe20003f45270 */
[----:B------:R-:W-:-:S12]  /*18d040*/  IMAD.MOV.U32 R122, RZ, RZ, 0x3 ;  /* 0x00000003ff7a7424 */ /* 0x000fd800078e00ff */
[----:B------:R-:W-:Y:S05]  /*18d050*/  @!P2 BRA `(.L_x_7766) ;  /* 0x00000000000ca947 */ /* 0x000fea0003800000 */
.L_x_7767:
[----:B------:R-:W-:Y:S01]  /*18d060*/  HFMA2 R122, -RZ, RZ, 0, 2.384185791015625e-07 ;  /* 0x00000004ff7a7431 */ /* 0x000fe200000001ff */
[----:B------:R-:W-:Y:S06]  /*18d070*/  BRA `(.L_x_7766) ;  /* 0x0000000000047947 */ /* 0x000fec0003800000 */
.L_x_7768:
[----:B------:R-:W-:-:S07]  /*18d080*/  IMAD.MOV.U32 R122, RZ, RZ, 0x2 ;  /* 0x00000002ff7a7424 */ /* 0x000fce00078e00ff */
.L_x_7766:
[----:B------:R-:W-:Y:S05]  /*18d090*/  BSYNC.RECONVERGENT B2 ;  /* 0x0000000000027941 */ /* 0x000fea0003800200 */
.L_x_7764:
[----:B------:R2:W-:Y:S01]  /*18d0a0*/  STL.U8 [R125+0x27f6], R122 ;  /* 0x0027f67a7d007387 */ /* 0x0005e20000100000 */
[----:B------:R-:W-:Y:S01]  /*18d0b0*/  ISETP.NE.AND P2, PT, R126, R121, PT ;  /* 0x000000797e00720c */ /* 0x000fe20003f45270 */
[----:B------:R-:W-:-:S12]  /*18d0c0*/  VIADD R120, R120, 0x4 ;  /* 0x0000000478787836 */ /* 0x000fd80000000000 */
[----:B--2---:R-:W-:Y:S05]  /*18d0d0*/  @P2 BRA `(.L_x_7769) ;  /* 0xfffffff800682947 */ /* 0x004fea000383ffff */
.L_x_7748:
[----:B------:R-:W-:Y:S05]  /*18d0e0*/  BSYNC.RECONVERGENT B0 ;  /* 0x0000000000007941 */ /* 0x000fea0003800200 */
.L_x_7747:
        /* <DEDUP_REMOVED lines=17> */
.L_x_7771:
[----:B------:R-:W-:-:S13]  /*18d200*/  ISETP.NE.AND P2, PT, R123, 0x47, PT ;  /* 0x000000477b00780c */ /* 0x000fda0003f45270 */
[----:B------:R-:W-:Y:S05]  /*18d210*/  @!P2 BRA `(.L_x_7774) ;  /* 0x000000000014a947 */ /* 0x000fea0003800000 */
[----:B------:R-:W-:Y:S01]  /*18d220*/  ISETP.NE.AND P2, PT, R123, 0x54, PT ;  /* 0x000000547b00780c */ /* 0x000fe20003f45270 */
[----:B------:R-:W-:-:S12]  /*18d230*/  IMAD.MOV.U32 R122, RZ, RZ, 0x3 ;  /* 0x00000003ff7a7424 */ /* 0x000fd800078e00ff */
[----:B------:R-:W-:Y:S05]  /*18d240*/  @!P2 BRA `(.L_x_7772) ;  /* 0x00000000000ca947 */ /* 0x000fea0003800000 */
.L_x_7773:
[----:B------:R-:W-:Y:S01]  /*18d250*/  IMAD.MOV.U32 R122, RZ, RZ, 0x4 ;  /* 0x00000004ff7a7424 */ /* 0x000fe200078e00ff */
[----:B------:R-:W-:Y:S06]  /*18d260*/  BRA `(.L_x_7772) ;  /* 0x0000000000047947 */ /* 0x000fec0003800000 */
.L_x_7774:
[----:B------:R-:W-:-:S07]  /*18d270*/  IMAD.MOV.U32 R122, RZ, RZ, 0x2 ;  /* 0x00000002ff7a7424 */ /* 0x000fce00078e00ff */
.L_x_7772:
[----:B------:R-:W-:Y:S05]  /*18d280*/  BSYNC.RECONVERGENT B0 ;  /* 0x0000000000007941 */ /* 0x000fea0003800200 */
.L_x_7770:
        /* <DEDUP_REMOVED lines=20> */
.L_x_7776:
[----:B------:R-:W-:-:S13]  /*18d3d0*/  ISETP.NE.AND P2, PT, R123, 0x47, PT ;  /* 0x000000477b00780c */ /* 0x000fda0003f45270 */
[----:B------:R-:W-:Y:S05]  /*18d3e0*/  @!P2 BRA `(.L_x_7779) ;  /* 0x000000000014a947 */ /* 0x000fea0003800000 */
[----:B------:R-:W-:Y:S01]  /*18d3f0*/  ISETP.NE.AND P2, PT, R123, 0x54, PT ;  /* 0x000000547b00780c */ /* 0x000fe20003f45270 */
[----:B------:R-:W-:-:S12]  /*18d400*/  IMAD.MOV.U32 R122, RZ, RZ, 0x3 ;  /* 0x00000003ff7a7424 */ /* 0x000fd800078e00ff */
[----:B------:R-:W-:Y:S05]  /*18d410*/  @!P2 BRA `(.L_x_7777) ;  /* 0x00000000000ca947 */ /* 0x000fea0003800000 */
.L_x_7778:
[----:B------:R-:W-:Y:S01]  /*18d420*/  IMAD.MOV.U32 R122, RZ, RZ, 0x4 ;  /* 0x00000004ff7a7424 */ /* 0x000fe200078e00ff */
[----:B------:R-:W-:Y:S06]  /*18d430*/  BRA `(.L_x_7777) ;  /* 0x0000000000047947 */ /* 0x000fec0003800000 */
.L_x_7779:
[----:B------:R-:W-:-:S07]  /*18d440*/  IMAD.MOV.U32 R122, RZ, RZ, 0x2 ;  /* 0x00000002ff7a7424 */ /* 0x000fce00078e00ff */
.L_x_7777:
[----:B------:R-:W-:Y:S05]  /*18d450*/  BSYNC.RECONVERGENT B0 ;  /* 0x0000000000007941 */ /* 0x000fea0003800200 */
.L_x_7775:
        /* <DEDUP_REMOVED lines=18> */
.L_x_7781:
[----:B------:R-:W-:-:S13]  /*18d580*/  ISETP.NE.AND P2, PT, R122, 0x47, PT ;  /* 0x000000477a00780c */ /* 0x000fda0003f45270 */
[----:B------:R-:W-:Y:S05]  /*18d590*/  @!P2 BRA `(.L_x_7784) ;  /* 0x000000000014a947 */ /* 0x000fea0003800000 */
[----:B------:R-:W-:Y:S01]  /*18d5a0*/  ISETP.NE.AND P2, PT, R122, 0x54, PT ;  /* 0x000000547a00780c */ /* 0x000fe20003f45270 */
[----:B------:R-:W-:-:S12]  /*18d5b0*/  IMAD.MOV.U32 R120, RZ, RZ, 0x3 ;  /* 0x00000003ff787424 */ /* 0x000fd800078e00ff */
[----:B------:R-:W-:Y:S05]  /*18d5c0*/  @!P2 BRA `(.L_x_7782) ;  /* 0x00000000000ca947 */ /* 0x000fea0003800000 */
.L_x_7783:
[----:B------:R-:W-:Y:S01]  /*18d5d0*/  IMAD.MOV.U32 R120, RZ, RZ, 0x4 ;  /* 0x00000004ff787424 */ /* 0x000fe200078e00ff */
[----:B------:R-:W-:Y:S06]  /*18d5e0*/  BRA `(.L_x_7782) ;  /* 0x0000000000047947 */ /* 0x000fec0003800000 */
.L_x_7784:
[----:B------:R-:W-:-:S07]  /*18d5f0*/  IMAD.MOV.U32 R120, RZ, RZ, 0x2 ;  /* 0x00000002ff787424 */ /* 0x000fce00078e00ff */
.L_x_7782:
[----:B------:R-:W-:Y:S05]  /*18d600*/  BSYNC.RECONVERGENT B0 ;  /* 0x0000000000007941 */ /* 0x000fea0003800200 */
.L_x_7780:
[----:B------:R2:W-:Y:S02]  /*18d610*/  STL.U8 [R121+0x27f5], R120 ;  /* 0x0027f57879007387 */ /* 0x0005e40000100000 */
.L_x_7746:
[----:B------:R-:W-:Y:S05]  /*18d620*/  BSYNC.RECONVERGENT B1 ;  /* 0x0000000000017941 */ /* 0x000fea0003800200 */
.L_x_7745:
[----:B--2-4-:R-:W-:Y:S01]  /*18d630*/  MOV R120, 0x4 ;  /* 0x0000000400787802 */ /* 0x014fe20000000f00 */
[C---:B------:R-:W-:Y:S01]  /*18d640*/  IMAD.IADD R121, R1.reuse, 0x1, R172 ;  /* 0x0000000101797824 */ /* 0x040fe200078e02ac */
[----:B------:R-:W-:Y:S01]  /*18d650*/  BSSY.RECONVERGENT B5, `(.L_x_7785) ;  /* 0x0000493000057945 */ /* 0x000fe20003800200 */
        /* <DEDUP_REMOVED lines=11> */
.L_x_7793:
        /* <DEDUP_REMOVED lines=13> */
.L_x_7792:
        /* <DEDUP_REMOVED lines=66> */
.L_x_7791:
[----:B------:R-:W-:Y:S05]  /*18dc00*/  BSYNC.RECONVERGENT B2 ;  /* 0x0000000000027941 */ /* 0x000fea0003800200 */
.L_x_7790:
        /* <DEDUP_REMOVED lines=24> */
[----:B------:R-:W-:Y:S01]  /*18dd90*/  @P1 IMAD.MOV.U32 R128, RZ, RZ, 0x0 ;  /* 0x00000000ff801424 */ /* 0x000fe200078e00ff */
[----:B------:R-:W-:-:S05]  /*18dda0*/  @P1 MOV R129, 0x7ff00000 ;  /* 0x7ff0000000811802 */ /* 0x000fca0000000f00 */
        /* <DEDUP_REMOVED lines=24> */
.L_x_7789:
[----:B------:R-:W-:Y:S05]  /*18df30*/  BSYNC.RECONVERGENT B1 ;  /* 0x0000000000017941 */ /* 0x000fea0003800200 */
.L_x_7788:
[C---:B------:R-:W-:Y:S01]  /*18df40*/  ISETP.NE.AND P1, PT, R120.reuse, R178, PT ;  /* 0x000000b27800720c */ /* 0x040fe20003f25270 */
[----:B------:R-:W-:-:S12]  /*18df50*/  VIADD R120, R120, 0x1 ;  /* 0x0000000178787836 */ /* 0x000fd80000000000 */
[----:B------:R-:W-:Y:S05]  /*18df60*/  @P1 BRA `(.L_x_7793) ;  /* 0xfffffff400e81947 */ /* 0x000fea000383ffff */
[----:B------:R-:W-:Y:S05]  /*18df70*/  BSYNC.RECONVERGENT B0 ;  /* 0x0000000000007941 */ /* 0x000fea0003800200 */
.L_x_7787:
[----:B----4-:R-:W-:-:S07]  /*18df80*/  IMAD.MOV.U32 R121, RZ, RZ, 0x1 ;  /* 0x00000001ff797424 */ /* 0x010fce00078e00ff */
.L_x_7857:
        /* <DEDUP_REMOVED lines=8> */
.L_x_7856:
[----:B--2-45:R-:W-:-:S04]  /*18e010*/  IMAD.IADD R124, R129, 0x1, R120 ;  /* 0x00000001817c7824 */ /* 0x034fc800078e0278 */
        /* <DEDUP_REMOVED lines=112> */
.L_x_7804:
[----:B------:R-:W-:Y:S05]  /*18e720*/  BSYNC.RECONVERGENT B2 ;  /* 0x0000000000027941 */ /* 0x000fea0003800200 */
.L_x_7803:
        /* <DEDUP_REMOVED lines=32> */
.L_x_7807:
[----:B------:R-:W-:Y:S05]  /*18e930*/  BSYNC.RECONVERGENT B2 ;  /* 0x0000000000027941 */ /* 0x000fea0003800200 */
.L_x_7806:
        /* <DEDUP_REMOVED lines=12> */
.L_x_7802:
        /* <DEDUP_REMOVED lines=40> */
.L_x_7809:
[----:B------:R-:W-:Y:S05]  /*18ec80*/  BSYNC.RECONVERGENT B2 ;  /* 0x0000000000027941 */ /* 0x000fea0003800200 */
.L_x_7808:
        /* <DEDUP_REMOVED lines=34> */
.L_x_7811:
[----:B------:R-:W-:Y:S05]  /*18eeb0*/  BSYNC.RECONVERGENT B2 ;  /* 0x0000000000027941 */ /* 0x000fea0003800200 */
.L_x_7810:
        /* <DEDUP_REMOVED lines=12> */
.L_x_7801:
        /* <DEDUP_REMOVED lines=49> */
.L_x_7813:
[----:B------:R-:W-:Y:S05]  /*18f290*/  BSYNC.RECONVERGENT B2 ;  /* 0x0000000000027941 */ /* 0x000fea0003800200 */
.L_x_7812:
        /* <DEDUP_REMOVED lines=34> */
.L_x_7815:
[----:B------:R-:W-:Y:S05]  /*18f4c0*/  BSYNC.RECONVERGENT B2 ;  /* 0x0000000000027941 */ /* 0x000fea0003800200 */
.L_x_7814:
        /* <DEDUP_REMOVED lines=11> */
.L_x_7805:
[----:B------:R-:W-:Y:S05]  /*18f580*/  BSYNC.RECONVERGENT B0 ;  /* 0x0000000000007941 */ /* 0x000fea0003800200 */
.L_x_7800:
        /* <DEDUP_REMOVED lines=32> */
.L_x_7817:
[----:B------:R-:W-:Y:S05]  /*18f790*/  BSYNC.RECONVERGENT B0 ;  /* 0x0000000000007941 */ /* 0x000fea0003800200 */
.L_x_7816:
        /* <DEDUP_REMOVED lines=8> */
.L_x_7799:
[----:B------:R-:W-:Y:S05]  /*18f820*/  BSYNC.RECONVERGENT B1 ;  /* 0x0000000000017941 */ /* 0x000fea0003800200 */
.L_x_7798:
        /* <DEDUP_REMOVED lines=41> */
[----:B------:R-:W-:Y:S01]  /*18fac0*/  IMAD.MOV.U32 R122, RZ, RZ, R174 ;  /* 0x000000ffff7a7224 */ /* 0x000fe200078e00ae */
[----:B------:R-:W-:-:S07]  /*18fad0*/  MOV R123, R175 ;  /* 0x000000af007b7202 */ /* 0x000fce0000000f00 */
.L_x_7819:
[----:B------:R-:W-:Y:S05]  /*18fae0*/  BSYNC.RECONVERGENT B0 ;  /* 0x0000000000007941 */ /* 0x000fea0003800200 */
.L_x_7818:
        /* <DEDUP_REMOVED lines=28> */
.L_x_7821:
[----:B------:R-:W-:Y:S05]  /*18fcb0*/  BSYNC.RECONVERGENT B0 ;  /* 0x0000000000007941 */ /* 0x000fea0003800200 */
.L_x_7820:
        /* <DEDUP_REMOVED lines=28> */
.L_x_7823:
[----:B------:R-:W-:Y:S05]  /*18fe80*/  BSYNC.RECONVERGENT B0 ;  /* 0x0000000000007941 */ /* 0x000fea0003800200 */
.L_x_7822:
        /* <DEDUP_REMOVED lines=25> */
.L_x_7825:
[----:B------:R4:W-:Y:S01]  /*190020*/  STL.64 [R124], R174 ;  /* 0x000000ae7c007387 */ /* 0x0009e20000100a00 */
[----:B------:R-:W-:Y:S02]  /*190030*/  IMAD.MOV.U32 R184, RZ, RZ, R174 ;  /* 0x000000ffffb87224 */ /* 0x000fe400078e00ae */
[----:B------:R-:W-:Y:S01]  /*190040*/  IMAD.MOV.U32 R185, RZ, RZ, R175 ;  /* 0x000000ffffb97224 */ /* 0x000fe200078e00af */
[----:B------:R4:W-:Y:S01]  /*190050*/  STL.64 [R128], R176 ;  /* 0x000000b080007387 */ /* 0x0009e20000100a00 */
[----:B------:R-:W-:Y:S02]  /*190060*/  IMAD.MOV.U32 R182, RZ, RZ, R176 ;  /* 0x000000ffffb67224 */ /* 0x000fe400078e00b0 */
[----:B------:R-:W-:-:S07]  /*190070*/  IMAD.MOV.U32 R183, RZ, RZ, R177 ;  /* 0x000000ffffb77224 */ /* 0x000fce00078e00b1 */
.L_x_7826:
[----:B------:R-:W-:Y:S05]  /*190080*/  BSYNC.RECONVERGENT B0 ;  /* 0x0000000000007941 */ /* 0x000fea0003800200 */
.L_x_7824:
[----:B------:R-:W5:Y:S01]  /*190090*/  LDCU.64 UR10, c[0x0][0x468] ;  /* 0x00008d00ff0a77ac */ /* 0x000f620008000a00 */
        /* <DEDUP_REMOVED lines=8> */
[----:B-----5:R-:W-:-:S04]  /*190120*/  LEA R188, P1, R122, UR10, 0x3 ;  /* 0x0000000a7abc7c11 */ /* 0x020fc8000f8218ff */
[----:B------:R-:W-:-:S09]  /*190130*/  LEA.HI.X R189, R122, UR11, R123, 0x3, P1 ;  /* 0x0000000b7abd7c11 */ /* 0x000fd200088f1c7b */
.L_x_7855:
[----:B--2---:R-:W-:Y:S01]  /*190140*/  IMAD.IADD R122, R120, 0x1, -R204 ;  /* 0x00000001787a7824 */ /* 0x004fe200078e0acc */
[----:B------:R-:W-:Y:S01]  /*190150*/  BSSY.RECONVERGENT B2, `(.L_x_7827) ;  /* 0x00001d9000027945 */ /* 0x000fe20003800200 */
[----:B------:R-:W-:-:S03]  /*190160*/  VIADD R204, R204, 0x1 ;  /* 0x00000001cccc7836 */ /* 0x000fc60000000000 */
[C---:B------:R-:W-:Y:S02]  /*190170*/  ISETP.GT.U32.AND P1, PT, R122.reuse, 0x7ffffffe, PT ;  /* 0x7ffffffe7a00780c */ /* 0x040fe40003f24070 */
[C---:B------:R-:W-:Y:S02]  /*190180*/  IADD3 R202, PT, PT, R122.reuse, 0x1, RZ ;  /* 0x000000017aca7810 */ /* 0x040fe40007ffe0ff */
        /* <DEDUP_REMOVED lines=8> */
.L_x_7854:
        /* <DEDUP_REMOVED lines=103> */
.L_x_7835:
[----:B------:R-:W-:Y:S05]  /*190880*/  BSYNC.RECONVERGENT B6 ;  /* 0x0000000000067941 */ /* 0x000fea0003800200 */
.L_x_7834:
        /* <DEDUP_REMOVED lines=27> */
.L_x_7837:
[----:B------:R-:W-:Y:S05]  /*190a40*/  BSYNC.RECONVERGENT B6 ;  /* 0x0000000000067941 */ /* 0x000fea0003800200 */
.L_x_7836:
[----:B------:R-:W-:-:S06]  /*190a50*/  DSETP.GT.AND P2, PT, R122, R190, PT ;  /* 0x000000be7a00722a */ /* 0x000fcc0003f44000 */
[----:B------:R-:W-:Y:S02]  /*190a60*/  FSEL R174, R194, RZ, P2 ;  /* 0x000000ffc2ae7208 */ /* 0x000fe40001000000 */
[----:B------:R-:W-:Y:S02]  /*190a70*/  FSEL R175, R195, +QNAN , P2 ;  /* 0x7ff00000c3af7808 */ /* 0x000fe40001000000 */
[----:B------:R-:W-:Y:S02]  /*190a80*/  FSEL R176, R198, RZ, P2 ;  /* 0x000000ffc6b07208 */ /* 0x000fe40001000000 */
[----:B------:R-:W-:Y:S01]  /*190a90*/  FSEL R177, R199, -1.875, P2 ;  /* 0xbff00000c7b17808 */ /* 0x000fe20001000000 */
[----:B------:R-:W-:Y:S06]  /*190aa0*/  BRA `(.L_x_7838) ;  /* 0x0000001000bc7947 */ /* 0x000fec0003800000 */
.L_x_7833:
        /* <DEDUP_REMOVED lines=64> */
.L_x_7840:
[----:B------:R-:W-:Y:S05]  /*190eb0*/  BSYNC.RECONVERGENT B6 ;  /* 0x0000000000067941 */ /* 0x000fea0003800200 */
.L_x_7839:
        /* <DEDUP_REMOVED lines=27> */
.L_x_7842:
[----:B------:R-:W-:Y:S05]  /*191070*/  BSYNC.RECONVERGENT B6 ;  /* 0x0000000000067941 */ /* 0x000fea0003800200 */
.L_x_7841:
        /* <DEDUP_REMOVED lines=15> */
.L_x_7832:
        /* <DEDUP_REMOVED lines=12> */
[----:B------:R-:W-:-:S03]  /*191230*/  LEA R200, R173, R196, 0x3 ;  /* 0x000000c4adc87211 */ /* 0x000fc600078e18ff */
        /* <DEDUP_REMOVED lines=49> */
.L_x_7845:
[----:B------:R-:W-:Y:S05]  /*191550*/  BSYNC.RECONVERGENT B6 ;  /* 0x0000000000067941 */ /* 0x000fea0003800200 */
.L_x_7844:
        /* <DEDUP_REMOVED lines=27> */
.L_x_7847:
[----:B------:R-:W-:Y:S05]  /*191710*/  BSYNC.RECONVERGENT B6 ;  /* 0x0000000000067941 */ /* 0x000fea0003800200 */
.L_x_7846:
[----:B------:R-:W-:-:S06]  /*191720*/  DSETP.GT.AND P2, PT, R122, R190, PT ;  /* 0x000000be7a00722a */ /* 0x000fcc0003f44000 */
[----:B------:R-:W-:Y:S02]  /*191730*/  FSEL R174, R194, RZ, P2 ;  /* 0x000000ffc2ae7208 */ /* 0x000fe40001000000 */
[----:B------:R-:W-:Y:S02]  /*191740*/  FSEL R175, R195, +QNAN , P2 ;  /* 0x7ff00000c3af7808 */ /* 0x000fe40001000000 */
[----:B------:R-:W-:Y:S02]  /*191750*/  FSEL R176, R198, RZ, P2 ;  /* 0x000000ffc6b07208 */ /* 0x000fe40001000000 */
[----:B------:R-:W-:Y:S01]  /*191760*/  FSEL R177, R199, -1.875, P2 ;  /* 0xbff00000c7b17808 */ /* 0x000fe20001000000 */
[----:B------:R-:W-:Y:S06]  /*191770*/  BRA `(.L_x_7838) ;  /* 0x0000000400887947 */ /* 0x000fec0003800000 */
.L_x_7843:
        /* <DEDUP_REMOVED lines=28> */
.L_x_7849:
[----:B------:R-:W-:Y:S05]  /*191940*/  BSYNC.RECONVERGENT B6 ;  /* 0x0000000000067941 */ /* 0x000fea0003800200 */
.L_x_7848:
        /* <DEDUP_REMOVED lines=35> */
.L_x_7851:
[----:B------:R-:W-:Y:S05]  /*191b80*/  BSYNC.RECONVERGENT B6 ;  /* 0x0000000000067941 */ /* 0x000fea0003800200 */
.L_x_7850:
        /* <DEDUP_REMOVED lines=27> */
.L_x_7853:
[----:B------:R-:W-:Y:S05]  /*191d40*/  BSYNC.RECONVERGENT B6 ;  /* 0x0000000000067941 */ /* 0x000fea0003800200 */
.L_x_7852:
[----:B------:R-:W-:-:S06]  /*191d50*/  DSETP.GT.AND P2, PT, R122, R190, PT ;  /* 0x000000be7a00722a */ /* 0x000fcc0003f44000 */
[----:B------:R-:W-:Y:S02]  /*191d60*/  FSEL R174, R194, RZ, P2 ;  /* 0x000000ffc2ae7208 */ /* 0x000fe40001000000 */
[----:B------:R-:W-:Y:S02]  /*191d70*/  FSEL R175, R195, +QNAN , P2 ;  /* 0x7ff00000c3af7808 */ /* 0x000fe40001000000 */
[----:B------:R-:W-:Y:S02]  /*191d80*/  FSEL R176, R198, RZ, P2 ;  /* 0x000000ffc6b07208 */ /* 0x000fe40001000000 */
[----:B------:R-:W-:-:S07]  /*191d90*/  FSEL R177, R199, -1.875, P2 ;  /* 0xbff00000c7b17808 */ /* 0x000fce0001000000 */
.L_x_7838:
[----:B------:R-:W-:Y:S05]  /*191da0*/  BSYNC.RECONVERGENT B0 ;  /* 0x0000000000007941 */ /* 0x000fea0003800200 */
.L_x_7831:
        /* <DEDUP_REMOVED lines=14> */
.L_x_7830:
[----:B------:R-:W-:Y:S05]  /*191e90*/  BSYNC.RECONVERGENT B1 ;  /* 0x0000000000017941 */ /* 0x000fea0003800200 */
.L_x_7829:
[----:B------:R-:W-:Y:S01]  /*191ea0*/  VIADD R202, R202, 0x1 ;  /* 0x00000001caca7836 */ /* 0x000fe20000000000 */
[----:B------:R-:W-:-:S04]  /*191eb0*/  ISETP.GT.U32.AND P3, PT, R193, 0x1, PT ;  /* 0x00000001c100780c */ /* 0x000fc80003f64070 */
[----:B------:R-:W-:-:S13]  /*191ec0*/  ISETP.GE.AND P2, PT, R202, R120, PT ;  /* 0x00000078ca00720c */ /* 0x000fda0003f46270 */
[----:B------:R-:W-:Y:S05]  /*191ed0*/  @!P2 BRA P3, `(.L_x_7854) ;  /* 0xffffffe000cca947 */ /* 0x000fea000183ffff */
.L_x_7828:
[----:B------:R-:W-:Y:S05]  /*191ee0*/  BSYNC.RECONVERGENT B2 ;  /* 0x0000000000027941 */ /* 0x000fea0003800200 */
.L_x_7827:
[----:B------:R-:W-:Y:S05]  /*191ef0*/  @P1 BRA `(.L_x_7855) ;  /* 0xffffffe000901947 */ /* 0x000fea000383ffff */
.L_x_7797:
[----:B------:R-:W-:Y:S05]  /*191f00*/  BSYNC.RECONVERGENT B3 ;  /* 0x0000000000037941 */ /* 0x000fea0003800200 */
.L_x_7796:
[C---:B------:R-:W-:Y:S01]  /*191f10*/  ISETP.NE.AND P1, PT, R120.reuse, R172, PT ;  /* 0x000000ac7800720c */ /* 0x040fe20003f25270 */
[----:B------:R-:W-:-:S12]  /*191f20*/  VIADD R120, R120, 0x1 ;  /* 0x0000000178787836 */ /* 0x000fd80000000000 */
[----:B------:R-:W-:Y:S05]  /*191f30*/  @P1 BRA `(.L_x_7856) ;  /* 0xffffffc000341947 */ /* 0x000fea000383ffff */
.L_x_7795:
[----:B------:R-:W-:Y:S05]  /*191f40*/  BSYNC.RECONVERGENT B4 ;  /* 0x0000000000047941 */ /* 0x000fea0003800200 */
.L_x_7794:
[C---:B------:R-:W-:Y:S01]  /*191f50*/  ISETP.NE.AND P1, PT, R121.reuse, R178, PT ;  /* 0x000000b27900720c */ /* 0x040fe20003f25270 */
[----:B------:R-:W-:-:S12]  /*191f60*/  VIADD R121, R121, 0x1 ;  /* 0x0000000179797836 */ /* 0x000fd80000000000 */
[----:B------:R-:W-:Y:S05]  /*191f70*/  @P1 BRA `(.L_x_7857) ;  /* 0xffffffc000041947 */ /* 0x000fea000383ffff */
.L_x_7786:
[----:B------:R-:W-:Y:S05]  /*191f80*/  BSYNC.RECONVERGENT B5 ;  /* 0x0000000000057941 */ /* 0x000fea0003800200 */
.L_x_7785:
        /* <DEDUP_REMOVED lines=16> */
.L_x_7884:
        /* <DEDUP_REMOVED lines=34> */
[----:B------:R-:W-:Y:S01]  /*1922b0*/  MOV R174, 0xff800000 ;  /* 0xff80000000ae7802 */ /* 0x000fe20000000f00 */
        /* <DEDUP_REMOVED lines=69> */
.L_x_7865:
[----:B------:R-:W-:Y:S05]  /*192710*/  BSYNC.RECONVERGENT B3 ;  /* 0x0000000000037941 */ /* 0x000fea0003800200 */
.L_x_7864:
        /* <DEDUP_REMOVED lines=33> */
.L_x_7867:
[----:B------:R-:W-:Y:S05]  /*192930*/  BSYNC.RECONVERGENT B3 ;  /* 0x0000000000037941 */ /* 0x000fea0003800200 */
.L_x_7866:
[----:B------:R-:W-:-:S06]  /*192940*/  DSETP.GEU.AND P1, PT, R190, R64, PT ;  /* 0x00000040be00722a */ /* 0x000fcc0003f2e000 */
[----:B------:R-:W-:Y:S02]  /*192950*/  FSEL R126, R126, R188, !P1 ;  /* 0x000000bc7e7e7208 */ /* 0x000fe40004800000 */
[----:B------:R-:W-:Y:S02]  /*192960*/  FSEL R127, R127, R189, !P1 ;  /* 0x000000bd7f7f7208 */ /* 0x000fe40004800000 */
[----:B------:R-:W-:Y:S02]  /*192970*/  FSEL R64, R64, R190, !P1 ;  /* 0x000000be40407208 */ /* 0x000fe40004800000 */
[----:B------:R-:W-:Y:S02]  /*192980*/  FSEL R65, R65, R191, !P1 ;  /* 0x000000bf41417208 */ /* 0x000fe40004800000 */
[----:B------:R-:W-:Y:S02]  /*192990*/  FSEL R124, R124, R192, !P1 ;  /* 0x000000c07c7c7208 */ /* 0x000fe40004800000 */
[----:B------:R-:W-:-:S07]  /*1929a0*/  FSEL R125, R125, R193, !P1 ;  /* 0x000000c17d7d7208 */ /* 0x000fce0004800000 */
.L_x_7863:
[----:B------:R-:W-:Y:S05]  /*1929b0*/  BSYNC.RECONVERGENT B0 ;  /* 0x0000000000007941 */ /* 0x000fea0003800200 */
.L_x_7862:
        /* <DEDUP_REMOVED lines=46> */
.L_x_7871:
[----:B------:R-:W-:Y:S05]  /*192ca0*/  BSYNC.RECONVERGENT B3 ;  /* 0x0000000000037941 */ /* 0x000fea0003800200 */
.L_x_7870:
        /* <DEDUP_REMOVED lines=37> */
.L_x_7873:
[----:B------:R-:W-:Y:S05]  /*192f00*/  BSYNC.RECONVERGENT B3 ;  /* 0x0000000000037941 */ /* 0x000fea0003800200 */
.L_x_7872:
[----:B------:R-:W-:-:S06]  /*192f10*/  DSETP.GEU.AND P0, PT, R176, R64, PT ;  /* 0x00000040b000722a */ /* 0x000fcc0003f0e000 */
[----:B------:R-:W-:Y:S02]  /*192f20*/  FSEL R188, R188, R126, !P0 ;  /* 0x0000007ebcbc7208 */ /* 0x000fe40004000000 */
[----:B------:R-:W-:Y:S02]  /*192f30*/  FSEL R189, R189, R127, !P0 ;  /* 0x0000007fbdbd7208 */ /* 0x000fe40004000000 */
[----:B------:R-:W-:Y:S02]  /*192f40*/  FSEL R192, R192, R124, !P0 ;  /* 0x0000007cc0c07208 */ /* 0x000fe40004000000 */
[----:B------:R-:W-:Y:S02]  /*192f50*/  FSEL R193, R193, R125, !P0 ;  /* 0x0000007dc1c17208 */ /* 0x000fe40004000000 */
[----:B------:R-:W-:Y:S02]  /*192f60*/  FSEL R64, R64, R176, !P0 ;  /* 0x000000b040407208 */ /* 0x000fe40004000000 */
[----:B------:R-:W-:-:S07]  /*192f70*/  FSEL R65, R65, R177, !P0 ;  /* 0x000000b141417208 */ /* 0x000fce0004000000 */
.L_x_7869:
[----:B------:R-:W-:Y:S05]  /*192f80*/  BSYNC.RECONVERGENT B0 ;  /* 0x0000000000007941 */ /* 0x000fea0003800200 */
.L_x_7868:
        /* <DEDUP_REMOVED lines=48> */
.L_x_7877:
[----:B------:R-:W-:Y:S05]  /*193290*/  BSYNC.RECONVERGENT B3 ;  /* 0x0000000000037941 */ /* 0x000fea0003800200 */
.L_x_7876:
        /* <DEDUP_REMOVED lines=35> */
.L_x_7879:
[----:B------:R-:W-:Y:S05]  /*1934d0*/  BSYNC.RECONVERGENT B3 ;  /* 0x0000000000037941 */ /* 0x000fea0003800200 */
.L_x_7878:
[----:B------:R-:W-:-:S06]  /*1934e0*/  DSETP.GEU.AND P0, PT, R174, R64, PT ;  /* 0x00000040ae00722a */ /* 0x000fcc0003f0e000 */
[----:B------:R-:W-:Y:S02]  /*1934f0*/  FSEL R124, R124, R188, !P0 ;  /* 0x000000bc7c7c7208 */ /* 0x000fe40004000000 */
[----:B------:R-:W-:Y:S02]  /*193500*/  FSEL R125, R125, R189, !P0 ;  /* 0x000000bd7d7d7208 */ /* 0x000fe40004000000 */
[----:B------:R-:W-:Y:S02]  /*193510*/  FSEL R126, R126, R192, !P0 ;  /* 0x000000c07e7e7208 */ /* 0x000fe40004000000 */
[----:B------:R-:W-:Y:S02]  /*193520*/  FSEL R127, R127, R193, !P0 ;  /* 0x000000c17f7f7208 */ /* 0x000fe40004000000 */
[----:B------:R-:W-:Y:S02]  /*193530*/  FSEL R64, R64, R174, !P0 ;  /* 0x000000ae40407208 */ /* 0x000fe40004000000 */
[----:B------:R-:W-:-:S07]  /*193540*/  FSEL R65, R65, R175, !P0 ;  /* 0x000000af41417208 */ /* 0x000fce0004000000 */
.L_x_7875:
[----:B------:R-:W-:Y:S05]  /*193550*/  BSYNC.RECONVERGENT B0 ;  /* 0x0000000000007941 */ /* 0x000fea0003800200 */
.L_x_7874:
        /* <DEDUP_REMOVED lines=34> */
.L_x_7881:
[----:B------:R-:W-:Y:S05]  /*193780*/  BSYNC.RECONVERGENT B0 ;  /* 0x0000000000007941 */ /* 0x000fea0003800200 */
.L_x_7880:
[----:B------:R-:W-:-:S06]  /*193790*/  DSETP.GEU.AND P0, PT, R64, R174, PT ;  /* 0x000000ae4000722a */ /* 0x000fcc0003f0e000 */
[----:B------:R-:W-:Y:S02]  /*1937a0*/  FSEL R184, R184, R126, !P0 ;  /* 0x0000007eb8b87208 */ /* 0x000fe40004000000 */
[----:B------:R-:W-:Y:S02]  /*1937b0*/  FSEL R186, R186, R124, !P0 ;  /* 0x0000007cbaba7208 */ /* 0x000fe40004000000 */
[----:B------:R-:W-:Y:S02]  /*1937c0*/  FSEL R126, R185, R127, !P0 ;  /* 0x0000007fb97e7208 */ /* 0x000fe40004000000 */
[----:B------:R-:W-:-:S03]  /*1937d0*/  FSEL R124, R187, R125, !P0 ;  /* 0x0000007dbb7c7208 */ /* 0x000fc60004000000 */
[----:B------:R-:W-:Y:S02]  /*1937e0*/  IMAD.MOV.U32 R185, RZ, RZ, R126 ;  /* 0x000000ffffb97224 */ /* 0x000fe400078e007e */
[----:B------:R-:W-:-:S07]  /*1937f0*/  IMAD.MOV.U32 R187, RZ, RZ, R124 ;  /* 0x000000ffffbb7224 */ /* 0x000fce00078e007c */
.L_x_7861:
[----:B------:R-:W-:Y:S05]  /*193800*/  BSYNC.RECONVERGENT B1 ;  /* 0x0000000000017941 */ /* 0x000fea0003800200 */
.L_x_7860:
        /* <DEDUP_REMOVED lines=40> */
.L_x_7883:
[----:B------:R-:W-:Y:S05]  /*193a90*/  BSYNC.RECONVERGENT B0 ;  /* 0x0000000000007941 */ /* 0x000fea0003800200 */
.L_x_7882:
        /* <DEDUP_REMOVED lines=13> */
.L_x_7859:
[----:B------:R-:W-:Y:S05]  /*193b70*/  BSYNC.RECONVERGENT B2 ;  /* 0x0000000000027941 */ /* 0x000fea0003800200 */
.L_x_7858:
        /* <DEDUP_REMOVED lines=117> */
.L_x_7890:
[----:B------:R-:W-:Y:S05]  /*1942d0*/  BSYNC.RECONVERGENT B2 ;  /* 0x0000000000027941 */ /* 0x000fea0003800200 */
.L_x_7889:
        /* <DEDUP_REMOVED lines=33> */
.L_x_7892:
[----:B------:R-:W-:Y:S05]  /*1944f0*/  BSYNC.RECONVERGENT B2 ;  /* 0x0000000000027941 */ /* 0x000fea0003800200 */
.L_x_7891:
[----:B------:R-:W-:-:S06]  /*194500*/  DSETP.GEU.AND P2, PT, R190, R66, PT ;  /* 0x00000042be00722a */ /* 0x000fcc0003f4e000 */
[----:B------:R-:W-:Y:S02]  /*194510*/  FSEL R182, R182, R188, !P2 ;  /* 0x000000bcb6b67208 */ /* 0x000fe40005000000 */
[----:B------:R-:W-:Y:S02]  /*194520*/  FSEL R183, R183, R189, !P2 ;  /* 0x000000bdb7b77208 */ /* 0x000fe40005000000 */
[----:B------:R-:W-:Y:S02]  /*194530*/  FSEL R66, R66, R190, !P2 ;  /* 0x000000be42427208 */ /* 0x000fe40005000000 */
[----:B------:R-:W-:Y:S02]  /*194540*/  FSEL R67, R67, R191, !P2 ;  /* 0x000000bf43437208 */ /* 0x000fe40005000000 */
[----:B------:R-:W-:Y:S02]  /*194550*/  FSEL R184, R184, R186, !P2 ;  /* 0x000000bab8b87208 */ /* 0x000fe40005000000 */
[----:B------:R-:W-:-:S07]  /*194560*/  FSEL R185, R185, R187, !P2 ;  /* 0x000000bbb9b97208 */ /* 0x000fce0005000000 */
.L_x_7888:
[----:B------:R-:W-:Y:S05]  /*194570*/  BSYNC.RECONVERGENT B0 ;  /* 0x0000000000007941 */ /* 0x000fea0003800200 */
.L_x_7887:
        /* <DEDUP_REMOVED lines=46> */
.L_x_7896:
[----:B------:R-:W-:Y:S05]  /*194860*/  BSYNC.RECONVERGENT B2 ;  /* 0x0000000000027941 */ /* 0x000fea0003800200 */
.L_x_7895:
        /* <DEDUP_REMOVED lines=35> */
.L_x_7898:
[----:B------:R-:W-:Y:S05]  /*194aa0*/  BSYNC.RECONVERGENT B2 ;  /* 0x0000000000027941 */ /* 0x000fea0003800200 */
.L_x_7897:
[----:B------:R-:W-:-:S06]  /*194ab0*/  DSETP.GEU.AND P1, PT, R174, R66, PT ;  /* 0x00000042ae00722a */ /* 0x000fcc0003f2e000 */
[----:B------:R-:W-:Y:S02]  /*194ac0*/  FSEL R188, R188, R182, !P1 ;  /* 0x000000b6bcbc7208 */ /* 0x000fe40004800000 */
[----:B------:R-:W-:Y:S02]  /*194ad0*/  FSEL R189, R189, R183, !P1 ;  /* 0x000000b7bdbd7208 */ /* 0x000fe40004800000 */
[----:B------:R-:W-:Y:S02]  /*194ae0*/  FSEL R186, R186, R184, !P1 ;  /* 0x000000b8baba7208 */ /* 0x000fe40004800000 */
[----:B------:R-:W-:Y:S02]  /*194af0*/  FSEL R187, R187, R185, !P1 ;  /* 0x000000b9bbbb7208 */ /* 0x000fe40004800000 */
[----:B------:R-:W-:Y:S02]  /*194b00*/  FSEL R66, R66, R174, !P1 ;  /* 0x000000ae42427208 */ /* 0x000fe40004800000 */
[----:B------:R-:W-:-:S07]  /*194b10*/  FSEL R67, R67, R175, !P1 ;  /* 0x000000af43437208 */ /* 0x000fce0004800000 */
.L_x_7894:
[----:B------:R-:W-:Y:S05]  /*194b20*/  BSYNC.RECONVERGENT B0 ;  /* 0x0000000000007941 */ /* 0x000fea0003800200 */
.L_x_7893:
        /* <DEDUP_REMOVED lines=48> */
.L_x_7902:
[----:B------:R-:W-:Y:S05]  /*194e30*/  BSYNC.RECONVERGENT B2 ;  /* 0x0000000000027941 */ /* 0x000fea0003800200 */
.L_x_7901:
        /* <DEDUP_REMOVED lines=37> */
.L_x_7904:
[----:B------:R-:W-:Y:S05]  /*195090*/  BSYNC.RECONVERGENT B2 ;  /* 0x0000000000027941 */ /* 0x000fea0003800200 */
.L_x_7903:
[----:B------:R-:W-:-:S06]  /*1950a0*/  DSETP.GEU.AND P1, PT, R176, R66, PT ;  /* 0x00000042b000722a */ /* 0x000fcc0003f2e000 */
[----:B------:R-:W-:Y:S02]  /*1950b0*/  FSEL R120, R120, R188, !P1 ;  /* 0x000000bc78787208 */ /* 0x000fe40004800000 */
[----:B------:R-:W-:Y:S02]  /*1950c0*/  FSEL R121, R121, R189, !P1 ;  /* 0x000000bd79797208 */ /* 0x000fe40004800000 */
[----:B------:R-:W-:Y:S02]  /*1950d0*/  FSEL R128, R128, R186, !P1 ;  /* 0x000000ba80807208 */ /* 0x000fe40004800000 */
[----:B------:R-:W-:Y:S02]  /*1950e0*/  FSEL R129, R129, R187, !P1 ;  /* 0x000000bb81817208 */ /* 0x000fe40004800000 */
[----:B------:R-:W-:Y:S02]  /*1950f0*/  FSEL R66, R66, R176, !P1 ;  /* 0x000000b042427208 */ /* 0x000fe40004800000 */
[----:B------:R-:W-:-:S07]  /*195100*/  FSEL R67, R67, R177, !P1 ;  /* 0x000000b143437208 */ /* 0x000fce0004800000 */
.L_x_7900:
[----:B------:R-:W-:Y:S05]  /*195110*/  BSYNC.RECONVERGENT B0 ;  /* 0x0000000000007941 */ /* 0x000fea0003800200 */
.L_x_7899:
        /* <DEDUP_REMOVED lines=36> */
.L_x_7906:
[----:B------:R-:W-:Y:S05]  /*195360*/  BSYNC.RECONVERGENT B0 ;  /* 0x0000000000007941 */ /* 0x000fea0003800200 */
.L_x_7905:
[----:B------:R-:W-:-:S06]  /*195370*/  DSETP.GEU.AND P1, PT, R66, R176, PT ;  /* 0x000000b04200722a */ /* 0x000fcc0003f2e000 */
[----:B------:R-:W-:Y:S02]  /*195380*/  FSEL R126, R126, R120, !P1 ;  /* 0x000000787e7e7208 */ /* 0x000fe40004800000 */
[----:B------:R-:W-:Y:S02]  /*195390*/  FSEL R120, R127, R121, !P1 ;  /* 0x000000797f787208 */ /* 0x000fe40004800000 */
[----:B------:R-:W-:Y:S02]  /*1953a0*/  FSEL R124, R124, R128, !P1 ;  /* 0x000000807c7c7208 */ /* 0x000fe40004800000 */
[----:B------:R-:W-:Y:S02]  /*1953b0*/  FSEL R125, R125, R129, !P1 ;  /* 0x000000817d7d7208 */ /* 0x000fe40004800000 */
[----:B------:R-:W-:-:S07]  /*1953c0*/  MOV R127, R120 ;  /* 0x00000078007f7202 */ /* 0x000fce0000000f00 */
.L_x_7886:
[----:B------:R-:W-:Y:S05]  /*1953d0*/  BSYNC.RECONVERGENT B1 ;  /* 0x0000000000017941 */ /* 0x000fea0003800200 */
.L_x_7885:
        /* <DEDUP_REMOVED lines=12> */
.L_x_7911:
        /* <DEDUP_REMOVED lines=9> */
.L_x_7910:
[----:B------:R-:W-:Y:S05]  /*195530*/  BSYNC.RECONVERGENT B1 ;  /* 0x0000000000017941 */ /* 0x000fea0003800200 */
.L_x_7909:
        /* <DEDUP_REMOVED lines=24> */
.L_x_7908:
[----:B------:R-:W-:Y:S05]  /*1956c0*/  BSYNC.RECONVERGENT B0 ;  /* 0x0000000000007941 */ /* 0x000fea0003800200 */
.L_x_7907:
        /* <DEDUP_REMOVED lines=11> */
.L_x_7916:
        /* <DEDUP_REMOVED lines=21> */
.L_x_7915:
[----:B------:R-:W-:Y:S05]  /*1958d0*/  BSYNC.RECONVERGENT B1 ;  /* 0x0000000000017941 */ /* 0x000fea0003800200 */
.L_x_7914:
        /* <DEDUP_REMOVED lines=17> */
.L_x_7918:
[----:B------:R-:W-:Y:S05]  /*1959f0*/  BSYNC.RECONVERGENT B1 ;  /* 0x0000000000017941 */ /* 0x000fea0003800200 */
.L_x_7917:
[----:B------:R-:W-:Y:S05]  /*195a00*/  @!P3 BRA `(.L_x_7913) ;  /* 0x000000000044b947 */ /* 0x000fea0003800000 */
[----:B------:R-:W-:-:S13]  /*195a10*/  ISETP.GE.U32.AND P2, PT, R121, 0x4, PT ;  /* 0x000000047900780c */ /* 0x000fda0003f46070 */
[C---:B------:R-:W-:Y:S01]  /*195a20*/  @P2 IMAD R121, R120.reuse, 0x4, R129 ;  /* 0x0000000478792824 */ /* 0x040fe200078e0281 */
[----:B------:R-:W-:-:S04]  /*195a30*/  @P2 IADD3 R120, PT, PT, R120, 0x4, RZ ;  /* 0x0000000478782810 */ /* 0x000fc80007ffe0ff */
        /* <DEDUP_REMOVED lines=14> */
.L_x_7913:
[----:B------:R-:W-:Y:S05]  /*195b20*/  BSYNC.RECONVERGENT B0 ;  /* 0x0000000000007941 */ /* 0x000fea0003800200 */
.L_x_7912:
        /* <DEDUP_REMOVED lines=18> */
.L_x_7968:
        /* <DEDUP_REMOVED lines=21> */
.L_x_7923:
        /* <DEDUP_REMOVED lines=29> */
[----:B------:R-:W-:Y:S01]  /*195f70*/  IMAD.MOV.U32 R174, RZ, RZ, -0x800000 ;  /* 0xff800000ffae7424 */ /* 0x000fe200078e00ff */
[----:B------:R-:W-:Y:S01]  /*195f80*/  MOV R175, 0x41cdcd64 ;  /* 0x41cdcd6400af7802 */ /* 0x000fe20000000f00 */
[----:B------:R-:W-:Y:S05]  /*195f90*/  BMOV.32.CLEAR RZ, B0 ;  /* 0x0000000000ff7355 */ /* 0x000fea0000100000 */
[----:B------:R-:W-:Y:S01]  /*195fa0*/  PRMT R173, R173, 0x8880, RZ ;  /* 0x00008880adad7816 */ /* 0x000fe200000000ff */
[----:B------:R-:W-:Y:S03]  /*195fb0*/  BSSY.RECONVERGENT B0, `(.L_x_7925) ;  /* 0x0000120000007945 */ /* 0x000fe60003800200 */
        /* <DEDUP_REMOVED lines=54> */
.L_x_7929:
[----:B------:R-:W-:Y:S05]  /*196320*/  BSYNC.RECONVERGENT B2 ;  /* 0x0000000000027941 */ /* 0x000fea0003800200 */
.L_x_7928:
        /* <DEDUP_REMOVED lines=32> */
.L_x_7932:
[----:B------:R-:W-:Y:S05]  /*196530*/  BSYNC.RECONVERGENT B2 ;  /* 0x0000000000027941 */ /* 0x000fea0003800200 */
.L_x_7931:
        /* <DEDUP_REMOVED lines=13> */
.L_x_7927:
        /* <DEDUP_REMOVED lines=38> */
.L_x_7934:
[----:B------:R-:W-:Y:S05]  /*196870*/  BSYNC.RECONVERGENT B2 ;  /* 0x0000000000027941 */ /* 0x000fea0003800200 */
.L_x_7933:
        /* <DEDUP_REMOVED lines=34> */
.L_x_7936:
[----:B------:R-:W-:Y:S05]  /*196aa0*/  BSYNC.RECONVERGENT B2 ;  /* 0x0000000000027941 */ /* 0x000fea0003800200 */
.L_x_7935:
        /* <DEDUP_REMOVED lines=13> */
.L_x_7926:
[----:B------:R-:W-:-:S04]  /*196b80*/  IMAD.WIDE.U32 R184, R176, 0x18, R184 ;  /* 0x00000018b0b87825 */ /* 0x000fc800078e00b8 */
[----:B------:R-:W-:Y:S01]  /*196b90*/  IMAD R176, R177, 0x18, RZ ;  /* 0x00000018b1b07824 */ /* 0x000fe200078e02ff */
[----:B------:R-:W-:-:S04]  /*196ba0*/  IADD3 R173, P2, PT, R173, R184, RZ ;  /* 0x000000b8adad7210 */ /* 0x000fc80007f5e0ff */
[----:B------:R-:W-:Y:S02]  /*196bb0*/  IADD3.X R184, PT, PT, R189, R185, R176, P2, !PT ;  /* 0x000000b9bdb87210 */ /* 0x000fe400017fe4b0 */
[----:B------:R-:W-:-:S04]  /*196bc0*/  LEA R176, P2, R173, R186, 0x3 ;  /* 0x000000baadb07211 */ /* 0x000fc800078418ff */
[----:B------:R-:W-:-:S05]  /*196bd0*/  LEA.HI.X R177, R173, R187, R184, 0x3, P2 ;  /* 0x000000bbadb17211 */ /* 0x000fca00010f1cb8 */
[----:B------:R-:W2:Y:S01]  /*196be0*/  LDG.E.64 R190, desc[UR6][R176.64+0x59d8] ;  /* 0x0059d806b0be7981 */ /* 0x000ea2000c1e1b00 */
[----:B------:R-:W-:Y:S01]  /*196bf0*/  MOV R186, R130 ;  /* 0x0000008200ba7202 */ /* 0x000fe20000000f00 */
        /* <DEDUP_REMOVED lines=43> */
.L_x_7938:
[----:B------:R-:W-:Y:S05]  /*196eb0*/  BSYNC.RECONVERGENT B2 ;  /* 0x0000000000027941 */ /* 0x000fea0003800200 */
.L_x_7937:
        /* <DEDUP_REMOVED lines=34> */
.L_x_7940:
[----:B------:R-:W-:Y:S05]  /*1970e0*/  BSYNC.RECONVERGENT B2 ;  /* 0x0000000000027941 */ /* 0x000fea0003800200 */
.L_x_7939:
        /* <DEDUP_REMOVED lines=12> */
.L_x_7930:
[----:B------:R-:W-:Y:S05]  /*1971b0*/  BSYNC.RECONVERGENT B0 ;  /* 0x0000000000007941 */ /* 0x000fea0003800200 */
.L_x_7925:
        /* <DEDUP_REMOVED lines=36> */
.L_x_7942:
[----:B------:R-:W-:Y:S05]  /*197400*/  BSYNC.RECONVERGENT B0 ;  /* 0x0000000000007941 */ /* 0x000fea0003800200 */
.L_x_7941:
[----:B------:R-:W2:Y:S02]  /*197410*/  LDL.64 R130, [R1+0x7d00] ;  /* 0x007d000001827983 */ /* 0x000ea40000100a00 */
[----:B--2---:R-:W-:-:S06]  /*197420*/  DSETP.GEU.AND P2, PT, R130, R176, PT ;  /* 0x000000b08200722a */ /* 0x004fcc0003f4e000 */
[----:B------:R-:W-:Y:S02]  /*197430*/  FSEL R128, R128, R186, !P2 ;  /* 0x000000ba80807208 */ /* 0x000fe40005000000 */
[----:B------:R-:W-:Y:S02]  /*197440*/  FSEL R129, R129, R187, !P2 ;  /* 0x000000bb81817208 */ /* 0x000fe40005000000 */
[----:B------:R-:W-:Y:S02]  /*197450*/  FSEL R120, R120, R184, !P2 ;  /* 0x000000b878787208 */ /* 0x000fe40005000000 */
[----:B------:R-:W-:-:S07]  /*197460*/  FSEL R121, R121, R185, !P2 ;  /* 0x000000b979797208 */ /* 0x000fce0005000000 */
.L_x_7924:
[----:B------:R-:W-:Y:S05]  /*197470*/  BSYNC.RECONVERGENT B1 ;  /* 0x0000000000017941 */ /* 0x000fea0003800200 */
.L_x_7922:
        /* <DEDUP_REMOVED lines=32> */
[----:B------:R-:W-:Y:S02]  /*197680*/  @P2 LOP3.LUT R184, R185, 0x80000, RZ, 0xfc, !PT ;  /* 0x00080000b9b82812 */ /* 0x000fe400078efcff */
[----:B------:R-:W-:Y:S01]  /*197690*/  MOV R185, R128 ;  /* 0x0000008000b97202 */ /* 0x000fe20000000f00 */
        /* <DEDUP_REMOVED lines=8> */
.L_x_7944:
[----:B------:R-:W-:Y:S05]  /*197720*/  BSYNC.RELIABLE B0 ;  /* 0x0000000000007941 */ /* 0x000fea0003800100 */
.L_x_7943:
        /* <DEDUP_REMOVED lines=47> */
.L_x_7947:
[----:B------:R-:W-:Y:S05]  /*197a20*/  BSYNC.RECONVERGENT B0 ;  /* 0x0000000000007941 */ /* 0x000fea0003800200 */
.L_x_7946:
[----:B------:R-:W-:Y:S04]  /*197a30*/  BSSY.RECONVERGENT B2, `(.L_x_7948) ;  /* 0x000015f000027945 */ /* 0x000fe80003800200 */
[----:B------:R-:W-:Y:S05]  /*197a40*/  @!P2 BRA `(.L_x_7949) ;  /* 0x000000140074a947 */ /* 0x000fea0003800000 */
[----:B------:R-:W-:-:S07]  /*197a50*/  IMAD.MOV.U32 R195, RZ, RZ, 0x3 ;  /* 0x00000003ffc37424 */ /* 0x000fce00078e00ff */
.L_x_7967:
[----:B------:R-:W-:Y:S01]  /*197a60*/  IADD3 R193, PT, PT, R123, -R195, RZ ;  /* 0x800000c37bc17210 */ /* 0x000fe20007ffe0ff */
[----:B------:R-:W-:Y:S01]  /*197a70*/  VIADD R128, R122, 0xffffffff ;  /* 0xffffffff7a807836 */ /* 0x000fe20000000000 */
        /* <DEDUP_REMOVED lines=27> */
.L_x_7966:
        /* <DEDUP_REMOVED lines=70> */
.L_x_7954:
        /* <DEDUP_REMOVED lines=71> */
.L_x_7957:
[----:B------:R-:W-:Y:S05]  /*198500*/  BSYNC.RECONVERGENT B5 ;  /* 0x0000000000057941 */ /* 0x000fea0003800200 */
.L_x_7956:
        /* <DEDUP_REMOVED lines=26> */
.L_x_7959:
[----:B------:R-:W-:Y:S05]  /*1986b0*/  BSYNC.RECONVERGENT B5 ;  /* 0x0000000000057941 */ /* 0x000fea0003800200 */
.L_x_7958:
[----:B------:R-:W-:-:S06]  /*1986c0*/  DSETP.GE.AND P2, PT, R120, R176, PT ;  /* 0x000000b07800722a */ /* 0x000fcc0003f46000 */
[----:B------:R-:W-:Y:S02]  /*1986d0*/  FSEL R120, R188, RZ, P2 ;  /* 0x000000ffbc787208 */ /* 0x000fe40001000000 */
[----:B------:R-:W-:Y:S02]  /*1986e0*/  FSEL R121, R189, +QNAN , P2 ;  /* 0x7ff00000bd797808 */ /* 0x000fe40001000000 */
[----:B------:R-:W-:Y:S02]  /*1986f0*/  FSEL R176, R186, RZ, P2 ;  /* 0x000000ffbab07208 */ /* 0x000fe40001000000 */
[----:B------:R-:W-:Y:S01]  /*198700*/  FSEL R177, R187, -1.875, P2 ;  /* 0xbff00000bbb17808 */ /* 0x000fe20001000000 */
[----:B------:R-:W-:Y:S06]  /*198710*/  BRA `(.L_x_7955) ;  /* 0x00000004005c7947 */ /* 0x000fec0003800000 */
.L_x_7953:
        /* <DEDUP_REMOVED lines=44> */
.L_x_7960:
        /* <DEDUP_REMOVED lines=27> */
.L_x_7962:
[----:B------:R-:W-:Y:S05]  /*198b90*/  BSYNC.RECONVERGENT B5 ;  /* 0x0000000000057941 */ /* 0x000fea0003800200 */
.L_x_7961:
[----:B------:R-:W-:-:S04]  /*198ba0*/  VIADD R173, R194, 0xffffffff ;  /* 0xffffffffc2ad7836 */ /* 0x000fc80000000000 */
[----:B------:R-:W-:-:S04]  /*198bb0*/  IMAD R173, R173, R172, R193 ;  /* 0x000000acadad7224 */ /* 0x000fc800078e02c1 */
[----:B------:R-:W-:-:S05]  /*198bc0*/  VIADD R173, R173, 0xffffffff ;  /* 0xffffffffadad7836 */ /* 0x000fca0000000000 */
[----:B------:R-:W-:-:S05]  /*198bd0*/  LEA R186, R173, R1, 0x3 ;  /* 0x00000001adba7211 */ /* 0x000fca00078e18ff */
        /* <DEDUP_REMOVED lines=11> */
.L_x_7955:
[----:B------:R-:W-:Y:S05]  /*198c90*/  BSYNC.RECONVERGENT B0 ;  /* 0x0000000000007941 */ /* 0x000fea0003800200 */
.L_x_7952:
        /* <DEDUP_REMOVED lines=33> */
.L_x_7964:
[----:B------:R-:W-:-:S13]  /*198eb0*/  ISETP.GT.AND P2, PT, R194, 0x1, PT ;  /* 0x00000001c200780c */ /* 0x000fda0003f44270 */
[----:B------:R-:W-:Y:S05]  /*198ec0*/  @!P2 BREAK.RELIABLE B0 ;  /* 0x000000000000a942 */ /* 0x000fea0003800100 */
[----:B------:R-:W-:Y:S05]  /*198ed0*/  @!P2 BRA `(.L_x_7951) ;  /* 0x000000000040a947 */ /* 0x000fea0003800000 */
[----:B------:R-:W-:Y:S05]  /*198ee0*/  BSYNC.RELIABLE B0 ;  /* 0x0000000000007941 */ /* 0x000fea0003800100 */
.L_x_7963:
[----:B------:R-:W-:Y:S02]  /*198ef0*/  VIADD R193, R193, 0x1 ;  /* 0x00000001c1c17836 */ /* 0x000fe40000000000 */
[----:B------:R-:W-:-:S03]  /*198f00*/  VIADD R194, R194, 0xffffffff ;  /* 0xffffffffc2c27836 */ /* 0x000fc60000000000 */
[----:B------:R-:W-:-:S13]  /*198f10*/  ISETP.GE.AND P2, PT, R193, R123, PT ;  /* 0x0000007bc100720c */ /* 0x000fda0003f46270 */
[----:B------:R-:W-:Y:S05]  /*198f20*/  @!P2 BRA `(.L_x_7966) ;  /* 0xffffffec0040a947 */ /* 0x000fea000383ffff */
[----:B------:R-:W-:Y:S05]  /*198f30*/  BRA `(.L_x_7951) ;  /* 0x0000000000287947 */ /* 0x000fea0003800000 */
.L_x_7965:
        /* <DEDUP_REMOVED lines=8> */
[----:B--2---:R-:W-:-:S05]  /*198fc0*/  IMAD R120, R193, 0x4, R121 ;  /* 0x00000004c1787824 */ /* 0x004fca00078e0279 */
[----:B------:R2:W-:Y:S02]  /*198fd0*/  STL [R120+-0x4], R194 ;  /* 0xfffffcc278007387 */ /* 0x0005e40000100800 */
.L_x_7951:
[----:B------:R-:W-:Y:S05]  /*198fe0*/  BSYNC.RECONVERGENT B1 ;  /* 0x0000000000017941 */ /* 0x000fea0003800200 */
.L_x_7950:
[C---:B------:R-:W-:Y:S01]  /*198ff0*/  ISETP.LT.U32.AND P2, PT, R195.reuse, 0x20, PT ;  /* 0x00000020c300780c */ /* 0x040fe20003f41070 */
[----:B------:R-:W-:-:S12]  /*199000*/  VIADD R195, R195, 0x1 ;  /* 0x00000001c3c37836 */ /* 0x000fd80000000000 */
[----:B------:R-:W-:Y:S05]  /*199010*/  @P3 BRA P2, `(.L_x_7967) ;  /* 0xffffffe800903947 */ /* 0x000fea000103ffff */
.L_x_7949:
[----:B------:R-:W-:Y:S05]  /*199020*/  BSYNC.RECONVERGENT B2 ;  /* 0x0000000000027941 */ /* 0x000fea0003800200 */
.L_x_7948:
[----:B------:R-:W-:-:S06]  /*199030*/  IMAD.IADD R193, R1, 0x1, R123 ;  /* 0x0000000101c17824 */ /* 0x000fcc00078e027b */
[----:B------:R-:W5:Y:S01]  /*199040*/  LDL.U8 R193, [R193+0x27f3] ;  /* 0x0027f300c1c17983 */ /* 0x000f620000100000 */
[----:B------:R-:W-:Y:S05]  /*199050*/  BRA `(.L_x_7968) ;  /* 0xffffffc800fc7947 */ /* 0x000fea000383ffff */
.L_x_7945:
[----:B------:R-:W-:Y:S05]  /*199060*/  BSYNC.RECONVERGENT B3 ;  /* 0x0000000000037941 */ /* 0x000fea0003800200 */
.L_x_7921:
        /* <DEDUP_REMOVED lines=24> */
.L_x_7975:
        /* <DEDUP_REMOVED lines=13> */
[----:B------:R-:W-:-:S05]  /*1992c0*/  @!P3 IMAD.MOV R124, RZ, RZ, R125 ;  /* 0x000000ffff7cb224 */ /* 0x000fca00078e027d */
[----:B------:R-:W-:Y:S01]  /*1992d0*/  IADD3 R183, PT, PT, R124, 0x1, RZ ;  /* 0x000000017cb77810 */ /* 0x000fe20007ffe0ff */
        /* <DEDUP_REMOVED lines=36> */
[----:B------:R-:W-:Y:S01]  /*199520*/  @!P1 IMAD.MOV R120, RZ, RZ, R121 ;  /* 0x000000ffff789224 */ /* 0x000fe200078e0279 */
[----:B------:R-:W-:Y:S02]  /*199530*/  ISETP.NE.AND P1, PT, R182, R173, PT ;  /* 0x000000adb600720c */ /* 0x000fe40003f25270 */
[----:B------:R-:W-:Y:S01]  /*199540*/  ISETP.GT.AND P2, PT, R131, RZ, PT ;  /* 0x000000ff8300720c */ /* 0x000fe20003f44270 */
[----:B------:R-:W-:-:S12]  /*199550*/  VIADD R128, R120, 0x1 ;  /* 0x0000000178807836 */ /* 0x000fd80000000000 */
[----:B------:R-:W-:Y:S01]  /*199560*/  @!P2 IMAD.MOV R128, RZ, RZ, R120 ;  /* 0x000000ffff80a224 */ /* 0x000fe200078e0278 */
[----:B------:R-:W-:Y:S06]  /*199570*/  @P1 BRA `(.L_x_7975) ;  /* 0xfffffffc001c1947 */ /* 0x000fec000383ffff */
.L_x_7974:
[----:B------:R-:W-:Y:S05]  /*199580*/  BSYNC.RECONVERGENT B2 ;  /* 0x0000000000027941 */ /* 0x000fea0003800200 */
.L_x_7973:
        /* <DEDUP_REMOVED lines=35> */
.L_x_7977:
[----:B------:R-:W-:Y:S05]  /*1997c0*/  BSYNC.RECONVERGENT B2 ;  /* 0x0000000000027941 */ /* 0x000fea0003800200 */
.L_x_7976:
        /* <DEDUP_REMOVED lines=21> */
.L_x_7979:
[----:B------:R-:W-:Y:S05]  /*199920*/  BSYNC.RECONVERGENT B2 ;  /* 0x0000000000027941 */ /* 0x000fea0003800200 */
.L_x_7978:
        /* <DEDUP_REMOVED lines=14> */
[----:B------:R-:W-:-:S05]  /*199a10*/  IMAD.MOV.U32 R128, RZ, RZ, R120 ;  /* 0x000000ffff807224 */ /* 0x000fca00078e0078 */
[----:B------:R-:W-:Y:S02]  /*199a20*/  @P1 IADD3 R120, PT, PT, R128, 0x1, RZ ;  /* 0x0000000180781810 */ /* 0x000fe40007ffe0ff */
[----:B--2---:R-:W-:-:S13]  /*199a30*/  ISETP.GT.OR P2, PT, R173, RZ, !P1 ;  /* 0x000000ffad00720c */ /* 0x004fda0004f44670 */
[----:B------:R-:W-:-:S04]  /*199a40*/  @!P2 IMAD.MOV R120, RZ, RZ, R128 ;  /* 0x000000ffff78a224 */ /* 0x000fc800078e0280 */
[----:B------:R-:W-:-:S07]  /*199a50*/  @P1 IMAD.MOV.U32 R128, RZ, RZ, R120 ;  /* 0x000000ffff801224 */ /* 0x000fce00078e0078 */
.L_x_7972:
[----:B------:R-:W-:Y:S05]  /*199a60*/  BSYNC.RECONVERGENT B1 ;  /* 0x0000000000017941 */ /* 0x000fea0003800200 */
.L_x_7971:
        /* <DEDUP_REMOVED lines=11> */
.L_x_7984:
        /* <DEDUP_REMOVED lines=41> */
[----:B----4-:R-:W-:-:S04]  /*199db0*/  ISETP.GT.AND P1, PT, R126, RZ, PT ;  /* 0x000000ff7e00720c */ /* 0x010fc80003f24270 */
[----:B------:R-:W-:-:S04]  /*199dc0*/  IADD3 R126, PT, PT, R123, 0x1, RZ ;  /* 0x000000017b7e7810 */ /* 0x000fc80007ffe0ff */
        /* <DEDUP_REMOVED lines=26> */
.L_x_7983:
[----:B------:R-:W-:Y:S05]  /*199f70*/  BSYNC.RECONVERGENT B2 ;  /* 0x0000000000027941 */ /* 0x000fea0003800200 */
.L_x_7982:
        /* <DEDUP_REMOVED lines=18> */
[----:B------:R-:W-:Y:S01]  /*19a0a0*/  VIADD R121, R121, 0x8 ;  /* 0x0000000879797836 */ /* 0x000fe20000000000 */
[----:B------:R-:W-:-:S03]  /*19a0b0*/  IADD3 R122, PT, PT, R128, 0x1, RZ ;  /* 0x00000001807a7810 */ /* 0x000fc60007ffe0ff */
[----:B------:R-:W-:Y:S01]  /*19a0c0*/  @!P1 IMAD.MOV R122, RZ, RZ, R128 ;  /* 0x000000ffff7a9224 */ /* 0x000fe200078e0280 */
[----:B-----5:R-:W-:-:S03]  /*19a0d0*/  ISETP.GT.AND P1, PT, R123, RZ, PT ;  /* 0x000000ff7b00720c */ /* 0x020fc60003f24270 */
        /* <DEDUP_REMOVED lines=19> */
.L_x_7986:
[----:B------:R-:W-:Y:S05]  /*19a210*/  BSYNC.RECONVERGENT B2 ;  /* 0x0000000000027941 */ /* 0x000fea0003800200 */
.L_x_7985:
        /* <DEDUP_REMOVED lines=17> */
[C---:B------:R-:W-:Y:S01]  /*19a330*/  VIADD R122, R120.reuse, 0x1 ;  /* 0x00000001787a7836 */ /* 0x040fe20000000000 */
[----:B------:R-:W-:Y:S02]  /*19a340*/  @!P2 IADD3 R122, PT, PT, R120, RZ, RZ ;  /* 0x000000ff787aa210 */ /* 0x000fe40007ffe0ff */
[----:B---3--:R-:W-:-:S03]  /*19a350*/  ISETP.GT.AND P2, PT, R124, RZ, PT ;  /* 0x000000ff7c00720c */ /* 0x008fc60003f44270 */
[----:B------:R-:W-:-:S04]  /*19a360*/  VIADD R120, R122, 0x1 ;  /* 0x000000017a787836 */ /* 0x000fc80000000000 */
[----:B------:R-:W-:-:S04]  /*19a370*/  @!P0 IMAD.MOV R120, RZ, RZ, R122 ;  /* 0x000000ffff788224 */ /* 0x000fc800078e027a */
[----:B------:R-:W-:Y:S02]  /*19a380*/  VIADD R128, R120, 0x1 ;  /* 0x0000000178807836 */ /* 0x000fe40000000000 */
[----:B------:R-:W-:-:S07]  /*19a390*/  @!P2 IMAD.MOV R128, RZ, RZ, R120 ;  /* 0x000000ffff80a224 */ /* 0x000fce00078e0278 */
.L_x_7988:
[----:B------:R-:W-:Y:S05]  /*19a3a0*/  BSYNC.RECONVERGENT B2 ;  /* 0x0000000000027941 */ /* 0x000fea0003800200 */
.L_x_7987:
        /* <DEDUP_REMOVED lines=20> */
.L_x_7981:
[----:B------:R-:W-:Y:S05]  /*19a4f0*/  BSYNC.RECONVERGENT B1 ;  /* 0x0000000000017941 */ /* 0x000fea0003800200 */
.L_x_7980:
        /* <DEDUP_REMOVED lines=34> */
[----:B------:R-:W-:Y:S01]  /*19a720*/  MOV R120, R174 ;  /* 0x000000ae00787202 */ /* 0x000fe20000000f00 */
[----:B------:R-:W-:-:S07]  /*19a730*/  IMAD.MOV.U32 R121, RZ, RZ, R175 ;  /* 0x000000ffff797224 */ /* 0x000fce00078e00af */
.L_x_7990:
[----:B------:R-:W-:Y:S05]  /*19a740*/  BSYNC.RECONVERGENT B1 ;  /* 0x0000000000017941 */ /* 0x000fea0003800200 */
.L_x_7989:
[----:B------:R-:W-:Y:S01]  /*19a750*/  UMOV UR10, 0x66666666 ;  /* 0x66666666000a7882 */ /* 0x000fe20000000000 */
[----:B------:R-:W-:Y:S01]  /*19a760*/  UMOV UR11, 0x40711266 ;  /* 0x40711266000b7882 */ /* 0x000fe20000000000 */
[----:B------:R-:W-:Y:S01]  /*19a770*/  IMAD.MOV.U32 R122, RZ, RZ, 0x0 ;  /* 0x00000000ff7a7424 */ /* 0x000fe200078e00ff */
[----:B------:R-:W-:Y:S01]  /*19a780*/  DADD R120, R120, -UR10 ;  /* 0x8000000a78787e29 */ /* 0x000fe20008000000 */
[----:B------:R-:W-:-:S07]  /*19a790*/  IMAD.MOV.U32 R123, RZ, RZ, 0x40590000 ;  /* 0x40590000ff7b7424 */ /* 0x000fce00078e00ff */
[----:B------:R-:W-:-:S11]  /*19a7a0*/  DFMA R120, R120, R122, 0.5 ;  /* 0x3fe000007878742b */ /* 0x000fd6000000007a */
.L_x_7970:
[----:B------:R-:W-:Y:S05]  /*19a7b0*/  BSYNC.RECONVERGENT B0 ;  /* 0x0000000000007941 */ /* 0x000fea0003800200 */
.L_x_7969:
        /* <DEDUP_REMOVED lines=29> */
.L_x_7992:
[----:B------:R-:W-:Y:S05]  /*19a990*/  BSYNC.RECONVERGENT B0 ;  /* 0x0000000000007941 */ /* 0x000fea0003800200 */
.L_x_7991:
[----:B------:R-:W-:Y:S02]  /*19a9a0*/  IMAD.MOV.U32 R120, RZ, RZ, R122 ;  /* 0x000000ffff787224 */ /* 0x000fe400078e007a */
[----:B------:R-:W-:-:S07]  /*19a9b0*/  IMAD.MOV.U32 R121, RZ, RZ, R123 ;  /* 0x000000ffff797224 */ /* 0x000fce00078e007b */
.L_x_7920:
[----:B------:R-:W-:Y:S05]  /*19a9c0*/  BSYNC.RECONVERGENT B4 ;  /* 0x0000000000047941 */ /* 0x000fea0003800200 */
.L_x_7919:
[----:B------:R-:W-:-:S14]  /*19a9d0*/  DSETP.GT.AND P0, PT, R120, R2, PT ;  /* 0x000000027800722a */ /* 0x000fdc0003f04000 */
[----:B------:R-:W-:Y:S05]  /*19a9e0*/  @P0 BRA `(.L_x_705) ;  /* 0x000004c400e80947 */ /* 0x000fea0003800000 */
[----:B------:R-:W-:-:S13]  /*19a9f0*/  ISETP.NE.AND P0, PT, R232, RZ, PT ;  /* 0x000000ffe800720c */ /* 0x000fda0003f05270 */
[----:B------:R-:W-:Y:S05]  /*19aa00*/  @P0 BRA `(.L_x_7993) ;  /* 0x0000000000dc0947 */ /* 0x000fea0003800000 */
.L_x_400:
[----:B------:R-:W-:-:S13]  /*19aa10*/  ISETP.NE.AND P0, PT, R233, 0x5, PT ;  /* 0x00000005e900780c */ /* 0x000fda0003f05270 */
[----:B------:R-:W-:Y:S05]  /*19aa20*/  @P0 BRA `(.L_x_7994) ;  /* 0xffffe72c00500947 */ /* 0x000fea000383ffff */
.L_x_1916:
[----:B------:R-:W-:-:S07]  /*19aa30*/  IMAD.MOV.U32 R186, RZ, RZ, 0x1 ;  /* 0x00000001ffba7424 */ /* 0x000fce00078e00ff */
.L_x_123:
[----:B--2---:R-:W0:Y:S02]  /*19aa40*/  LDC.64 R2, c[0x0][0x450] ;  /* 0x00011400ff027b82 */ /* 0x004e240000000a00 */
[----:B01-3--:R-:W2:Y:S02]  /*19aa50*/  LDG.E R0, desc[UR6][R2.64+0x14] ;  /* 0x0000140602007981 */ /* 0x00bea4000c1e1900 */
[----:B--2---:R-:W-:-:S13]  /*19aa60*/  ISETP.NE.AND P0, PT, R0, RZ, PT ;  /* 0x000000ff0000720c */ /* 0x004fda0003f05270 */
[----:B------:R-:W-:Y:S05]  /*19aa70*/  @!P0 BREAK.RELIABLE B9 ;  /* 0x0000000000098942 */ /* 0x000fea0003800100 */
[----:B------:R-:W-:Y:S05]  /*19aa80*/  @!P0 BRA `(.L_x_7995) ;  /* 0x0000000000288947 */ /* 0x000fea0003800000 */
[----:B----4-:R-:W-:Y:S01]  /*19aa90*/  IMAD.U32 R129, RZ, RZ, UR9 ;  /* 0x00000009ff817e24 */ /* 0x010fe2000f8e00ff */
[----:B------:R-:W-:Y:S05]  /*19aaa0*/  BMOV.32.CLEAR RZ, B0 ;  /* 0x0000000000ff7355 */ /* 0x000fea0000100000 */
[----:B------:R-:W-:Y:S05]  /*19aab0*/  BMOV.32.CLEAR RZ, B11 ;  /* 0x000000000bff7355 */ /* 0x000fea0000100000 */
[----:B------:R-:W-:-:S07]  /*19aac0*/  VIADD R129, R129, 0x29b0 ;  /* 0x000029b081817836 */ /* 0x000fce0000000000 */
[----:B------:R-:W-:Y:S05]  /*19aad0*/  CALL.REL.NOINC `($_Z4LAMPPcPiS0_S0_S0_S0_S0_S0_S0_S0_S0_S0_S0_S0_S0_S0_S0_S0_S0_S0_S0_S0_S0_S0_S0_S0_S0_S0_S0_PdS_S0_S0_$_Z11design_loopPiS_S_S_S_S_PcS_S_S_S_S_S_S_S_S_S_S_S_S_PdS0_S_) ;  /* 0x000004c800fc7944 */ /* 0x000fea0003c00000 */
[----:B------:R-:W-:Y:S01]  /*19aae0*/  ISETP.NE.AND P0, PT, R0, RZ, PT ;  /* 0x000000ff0000720c */ /* 0x000fe20003f05270 */
[----:B------:R-:W-:-:S12]  /*19aaf0*/  IMAD.MOV.U32 R186, RZ, RZ, RZ ;  /* 0x000000ffffba7224 */ /* 0x000fd800078e00ff */
[----:B------:R-:W-:Y:S05]  /*19ab00*/  @P0 BREAK.RELIABLE B9 ;  /* 0x0000000000090942 */ /* 0x000fea0003800100 */
[----:B------:R-:W-:Y:S05]  /*19ab10*/  @!P0 BRA `(.L_x_22) ;  /* 0x000004c400a08947 */ /* 0x000fea0003800000 */
[----:B------:R-:W-:-:S07]  /*19ab20*/  IMAD.MOV.U32 R186, RZ, RZ, 0x1 ;  /* 0x00000001ffba7424 */ /* 0x000fce00078e00ff */
.L_x_7995:
[----:B------:R-:W2:Y:S01]  /*19ab30*/  LDL.64 R172, [R1+0x7eb8] ;  /* 0x007eb80001ac7983 */ /* 0x000ea20000100a00 */
[----:B------:R-:W0:Y:S03]  /*19ab40*/  LDC.64 R120, c[0x0][0x458] ;  /* 0x00011600ff787b82 */ /* 0x000e260000000a00 */
[----:B------:R-:W3:Y:S04]  /*19ab50*/  LDL R2, [R1+0x7e94] ;  /* 0x007e940001027983 */ /* 0x000ee80000100800 */
[----:B----4-:R-:W4:Y:S04]  /*19ab60*/  LDL.64 R130, [R1+0x7ea0] ;  /* 0x007ea00001827983 */ /* 0x010f280000100a00 */
[----:B------:R-:W4:Y:S04]  /*19ab70*/  LDL.64 R128, [R1+0x7e88] ;  /* 0x007e880001807983 */ /* 0x000f280000100a00 */
[----:B------:R-:W4:Y:S04]  /*19ab80*/  LDL.64 R126, [R1+0x7e80] ;  /* 0x007e8000017e7983 */ /* 0x000f280000100a00 */
[----:B------:R-:W4:Y:S04]  /*19ab90*/  LDL.LU.64 R124, [R1+0x7e70] ;  /* 0x007e7000017c7983 */ /* 0x000f280000300a00 */
[----:B------:R-:W4:Y:S04]  /*19aba0*/  LDL.LU.64 R122, [R1+0x7e78] ;  /* 0x007e7800017a7983 */ /* 0x000f280000300a00 */
[----:B--2---:R-:W2:Y:S01]  /*19abb0*/  LDG.E R0, desc[UR6][R172.64] ;  /* 0x00000006ac007981 */ /* 0x004ea2000c1e1900 */
[----:B---3--:R-:W-:-:S04]  /*19abc0*/  IMAD.SHL.U32 R2, R2, 0x10, RZ ;  /* 0x0000001002027824 */ /* 0x008fc800078e00ff */
[----:B0-----:R-:W-:-:S05]  /*19abd0*/  IMAD.WIDE R2, R2, 0x4, R120 ;  /* 0x0000000402027825 */ /* 0x001fca00078e0278 */
[----:B--2---:R0:W-:Y:S04]  /*19abe0*/  STG.E desc[UR6][R2.64], R0 ;  /* 0x0000000002007986 */ /* 0x0041e8000c101906 */
[----:B0-----:R-:W2:Y:S04]  /*19abf0*/  LDG.E R0, desc[UR6][R172.64+0x4] ;  /* 0x00000406ac007981 */ /* 0x001ea8000c1e1900 */
[----:B--2---:R4:W-:Y:S04]  /*19ac00*/  STG.E desc[UR6][R2.64+0x4], R0 ;  /* 0x0000040002007986 */ /* 0x0049e8000c101906 */
[----:B----4-:R-:W2:Y:S04]  /*19ac10*/  LDG.E R0, desc[UR6][R130.64] ;  /* 0x0000000682007981 */ /* 0x010ea8000c1e1900 */
[----:B--2---:R0:W-:Y:S04]  /*19ac20*/  STG.E desc[UR6][R2.64+0x8], R0 ;  /* 0x0000080002007986 */ /* 0x0041e8000c101906 */
[----:B0-----:R-:W2:Y:S04]  /*19ac30*/  LDG.E R0, desc[UR6][R130.64+0x4] ;  /* 0x0000040682007981 */ /* 0x001ea8000c1e1900 */
        /* <DEDUP_REMOVED lines=13> */
[----:B0-----:R-:W2:Y:S01]  /*19ad10*/  LDG.E R0, desc[UR6][R122.64] ;  /* 0x000000067a007981 */ /* 0x001ea2000c1e1900 */
[----:B------:R-:W0:Y:S03]  /*19ad20*/  LDC.64 R120, c[0x0][0x450] ;  /* 0x00011400ff787b82 */ /* 0x000e260000000a00 */
[----:B--2---:R1:W-:Y:S04]  /*19ad30*/  STG.E desc[UR6][R2.64+0x28], R0 ;  /* 0x0000280002007986 */ /* 0x0043e8000c101906 */
[----:B-1----:R-:W2:Y:S04]  /*19ad40*/  LDG.E R0, desc[UR6][R122.64+0x4] ;  /* 0x000004067a007981 */ /* 0x002ea8000c1e1900 */
[----:B--2---:R0:W-:Y:S04]  /*19ad50*/  STG.E desc[UR6][R2.64+0x2c], R0 ;  /* 0x00002c0002007986 */ /* 0x0041e8000c101906 */
[----:B0-----:R0:W5:Y:S01]  /*19ad60*/  LDG.E R0, desc[UR6][R120.64] ;  /* 0x0000000678007981 */ /* 0x001162000c1e1900 */
[----:B------:R-:W-:Y:S05]  /*19ad70*/  BRA `(.L_x_20) ;  /* 0x000004c400307947 */ /* 0x000fea0003800000 */
.L_x_7993:
[----:B------:R2:W5:Y:S04]  /*19ad80*/  LDL.64 R184, [R0+0x2950] ;  /* 0x0029500000b87983 */ /* 0x0005680000100a00 */
[----:B------:R2:W5:Y:S01]  /*19ad90*/  LDL.64 R182, [R0+0x2980] ;  /* 0x0029800000b67983 */ /* 0x0005620000100a00 */
[----:B------:R-:W-:Y:S05]  /*19ada0*/  BMOV.32.CLEAR RZ, B0 ;  /* 0x0000000000ff7355 */ /* 0x000fea0000100000 */
[----:B------:R-:W-:Y:S01]  /*19adb0*/  HFMA2 R122, -RZ, RZ, 0, 0 ;  /* 0x00000000ff7a7431 */ /* 0x000fe200000001ff */
[----:B------:R-:W-:Y:S06]  /*19adc0*/  BSSY.RECONVERGENT B0, `(.L_x_7996) ;  /* 0x0000008000007945 */ /* 0x000fec0003800200 */
.L_x_7997:
        /* <DEDUP_REMOVED lines=8> */
.L_x_7996:
        /* <DEDUP_REMOVED lines=11> */
.L_x_8001:
        /* <DEDUP_REMOVED lines=31> */
.L_x_8000:
[----:B------:R-:W-:Y:S01]  /*19b0f0*/  BSSY.RECONVERGENT B1, `(.L_x_8002) ;  /* 0x0000009000017945 */ /* 0x000fe20003800200 */
[----:B------:R-:W-:-:S07]  /*19b100*/  IMAD.MOV.U32 R122, RZ, RZ, RZ ;  /* 0x000000ffff7a7224 */ /* 0x000fce00078e00ff */
.L_x_8003:
        /* <DEDUP_REMOVED lines=8> */
.L_x_8002:
        /* <DEDUP_REMOVED lines=9> */
.L_x_8005:
        /* <DEDUP_REMOVED lines=31> */
.L_x_8004:
[----:B------:R-:W4:Y:S01]  /*19b410*/  MUFU.RCP64H R123, 2.2750682830810546875 ;  /* 0x40023357007b7908 */ /* 0x000f220000001800 */
        /* <DEDUP_REMOVED lines=55> */
.L_x_7999:
        /* <DEDUP_REMOVED lines=55> */
.L_x_8006:
[----:B------:R-:W-:Y:S05]  /*19bb00*/  BSYNC.RECONVERGENT B0 ;  /* 0x0000000000007941 */ /* 0x000fea0003800200 */
.L_x_7998:
[----:B------:R-:W-:Y:S05]  /*19bb10*/  BMOV.32.CLEAR RZ, B0 ;  /* 0x0000000000ff7355 */ /* 0x000fea0000100000 */
[----:B------:R-:W-:Y:S01]  /*19bb20*/  BSSY.RECONVERGENT B0, `(.L_x_8007) ;  /* 0x0000009000007945 */ /* 0x000fe20003800200 */
[----:B------:R-:W-:-:S07]  /*19bb30*/  IMAD.MOV.U32 R122, RZ, RZ, RZ ;  /* 0x000000ffff7a7224 */ /* 0x000fce00078e00ff */
.L_x_8008:
        /* <DEDUP_REMOVED lines=8> */
.L_x_8007:
[----:B------:R-:W-:Y:S05]  /*19bbc0*/  BMOV.32.CLEAR RZ, B0 ;  /* 0x0000000000ff7355 */ /* 0x000fea0000100000 */
[----:B------:R-:W-:Y:S01]  /*19bbd0*/  BSSY.RECONVERGENT B0, `(.L_x_8009) ;  /* 0x0000009000007945 */ /* 0x000fe20003800200 */
[----:B------:R-:W-:-:S07]  /*19bbe0*/  IMAD.MOV.U32 R122, RZ, RZ, RZ ;  /* 0x000000ffff7a7224 */ /* 0x000fce00078e00ff */
.L_x_8010:
        /* <DEDUP_REMOVED lines=8> */
.L_x_8009:
        /* <DEDUP_REMOVED lines=11> */
.L_x_8035:
        /* <DEDUP_REMOVED lines=13> */
.L_x_8016:
[----:B------:R-:W-:-:S13]  /*19bdf0*/  ISETP.NE.AND P0, PT, R124, 0x47, PT ;  /* 0x000000477c00780c */ /* 0x000fda0003f05270 */
[----:B------:R-:W-:Y:S05]  /*19be00*/  @!P0 BRA `(.L_x_8019) ;  /* 0x0000000000148947 */ /* 0x000fea0003800000 */
[----:B------:R-:W-:Y:S01]  /*19be10*/  ISETP.NE.AND P0, PT, R124, 0x54, PT ;  /* 0x000000547c00780c */ /* 0x000fe20003f05270 */
[----:B------:R-:W-:-:S12]  /*19be20*/  IMAD.MOV.U32 R126, RZ, RZ, 0x3 ;  /* 0x00000003ff7e7424 */ /* 0x000fd800078e00ff */
[----:B------:R-:W-:Y:S05]  /*19be30*/  @!P0 BRA `(.L_x_8017) ;  /* 0x00000000000c8947 */ /* 0x000fea0003800000 */
.L_x_8018:
[----:B------:R-:W-:Y:S01]  /*19be40*/  IMAD.MOV.U32 R126, RZ, RZ, 0x4 ;  /* 0x00000004ff7e7424 */ /* 0x000fe200078e00ff */
[----:B------:R-:W-:Y:S06]  /*19be50*/  BRA `(.L_x_8017) ;  /* 0x0000000000047947 */ /* 0x000fec0003800000 */
.L_x_8019:
[----:B------:R-:W-:-:S07]  /*19be60*/  IMAD.MOV.U32 R126, RZ, RZ, 0x2 ;  /* 0x00000002ff7e7424 */ /* 0x000fce00078e00ff */
.L_x_8017:
[----:B------:R-:W-:Y:S05]  /*19be70*/  BSYNC.RECONVERGENT B2 ;  /* 0x0000000000027941 */ /* 0x000fea0003800200 */
.L_x_8015:
        /* <DEDUP_REMOVED lines=13> */
.L_x_8021:
[----:B------:R-:W-:-:S13]  /*19bf50*/  ISETP.NE.AND P0, PT, R126, 0x47, PT ;  /* 0x000000477e00780c */ /* 0x000fda0003f05270 */
[----:B------:R-:W-:Y:S05]  /*19bf60*/  @!P0 BRA `(.L_x_8024) ;  /* 0x0000000000148947 */ /* 0x000fea0003800000 */
[----:B------:R-:W-:Y:S01]  /*19bf70*/  ISETP.NE.AND P0, PT, R126, 0x54, PT ;  /* 0x000000547e00780c */ /* 0x000fe20003f05270 */
[----:B------:R-:W-:-:S12]  /*19bf80*/  IMAD.MOV.U32 R127, RZ, RZ, 0x3 ;  /* 0x00000003ff7f7424 */ /* 0x000fd800078e00ff */
[----:B------:R-:W-:Y:S05]  /*19bf90*/  @!P0 BRA `(.L_x_8022) ;  /* 0x00000000000c8947 */ /* 0x000fea0003800000 */
.L_x_8023:
[----:B------:R-:W-:Y:S01]  /*19bfa0*/  IMAD.MOV.U32 R127, RZ, RZ, 0x4 ;  /* 0x00000004ff7f7424 */ /* 0x000fe200078e00ff */
[----:B------:R-:W-:Y:S06]  /*19bfb0*/  BRA `(.L_x_8022) ;  /* 0x0000000000047947 */ /* 0x000fec0003800000 */
.L_x_8024:
[----:B------:R-:W-:-:S07]  /*19bfc0*/  IMAD.MOV.U32 R127, RZ, RZ, 0x2 ;  /* 0x00000002ff7f7424 */ /* 0x000fce00078e00ff */
.L_x_8022:
[----:B------:R-:W-:Y:S05]  /*19bfd0*/  BSYNC.RECONVERGENT B2 ;  /* 0x0000000000027941 */ /* 0x000fea0003800200 */
.L_x_8020:
        /* <DEDUP_REMOVED lines=12> */
.L_x_8026:
[----:B------:R-:W-:-:S13]  /*19c0a0*/  ISETP.NE.AND P0, PT, R126, 0x47, PT ;  /* 0x000000477e00780c */ /* 0x000fda0003f05270 */
[----:B------:R-:W-:Y:S05]  /*19c0b0*/  @!P0 BRA `(.L_x_8029) ;  /* 0x0000000000148947 */ /* 0x000fea0003800000 */
[----:B------:R-:W-:Y:S01]  /*19c0c0*/  ISETP.NE.AND P0, PT, R126, 0x54, PT ;  /* 0x000000547e00780c */ /* 0x000fe20003f05270 */
[----:B------:R-:W-:-:S12]  /*19c0d0*/  IMAD.MOV.U32 R127, RZ, RZ, 0x3 ;  /* 0x00000003ff7f7424 */ /* 0x000fd800078e00ff */
[----:B------:R-:W-:Y:S05]  /*19c0e0*/  @!P0 BRA `(.L_x_8027) ;  /* 0x00000000000c8947 */ /* 0x000fea0003800000 */
.L_x_8028:
[----:B------:R-:W-:Y:S01]  /*19c0f0*/  IMAD.MOV.U32 R127, RZ, RZ, 0x4 ;  /* 0x00000004ff7f7424 */ /* 0x000fe200078e00ff */
[----:B------:R-:W-:Y:S06]  /*19c100*/  BRA `(.L_x_8027) ;  /* 0x0000000000047947 */ /* 0x000fec0003800000 */
.L_x_8029:
[----:B------:R-:W-:-:S07]  /*19c110*/  IMAD.MOV.U32 R127, RZ, RZ, 0x2 ;  /* 0x00000002ff7f7424 */ /* 0x000fce00078e00ff */
.L_x_8027:
[----:B------:R-:W-:Y:S05]  /*19c120*/  BSYNC.RECONVERGENT B2 ;  /* 0x0000000000027941 */ /* 0x000fea0003800200 */
.L_x_8025:
        /* <DEDUP_REMOVED lines=10> */
[----:B------:R-:W-:Y:S01]  /*19c1d0*/  HFMA2 R123, -RZ, RZ, 0, 5.9604644775390625e-08 ;  /* 0x00000001ff7b7431 */ /* 0x000fe200000001ff */
[----:B------:R-:W-:Y:S06]  /*19c1e0*/  BRA `(.L_x_8032) ;  /* 0x0000000000207947 */ /* 0x000fec0003800000 */
.L_x_8031:
[----:B------:R-:W-:-:S13]  /*19c1f0*/  ISETP.NE.AND P0, PT, R122, 0x47, PT ;  /* 0x000000477a00780c */ /* 0x000fda0003f05270 */
[----:B------:R-:W-:Y:S05]  /*19c200*/  @!P0 BRA `(.L_x_8034) ;  /* 0x0000000000148947 */ /* 0x000fea0003800000 */
[----:B------:R-:W-:Y:S01]  /*19c210*/  ISETP.NE.AND P0, PT, R122, 0x54, PT ;  /* 0x000000547a00780c */ /* 0x000fe20003f05270 */
[----:B------:R-:W-:-:S12]  /*19c220*/  IMAD.MOV.U32 R123, RZ, RZ, 0x3 ;  /* 0x00000003ff7b7424 */ /* 0x000fd800078e00ff */
[----:B------:R-:W-:Y:S05]  /*19c230*/  @!P0 BRA `(.L_x_8032) ;  /* 0x00000000000c8947 */ /* 0x000fea0003800000 */
.L_x_8033:
[----:B------:R-:W-:Y:S01]  /*19c240*/  IMAD.MOV.U32 R123, RZ, RZ, 0x4 ;  /* 0x00000004ff7b7424 */ /* 0x000fe200078e00ff */
[----:B------:R-:W-:Y:S06]  /*19c250*/  BRA `(.L_x_8032) ;  /* 0x0000000000047947 */ /* 0x000fec0003800000 */
.L_x_8034:
[----:B------:R-:W-:-:S07]  /*19c260*/  IMAD.MOV.U32 R123, RZ, RZ, 0x2 ;  /* 0x00000002ff7b7424 */ /* 0x000fce00078e00ff */
.L_x_8032:
[----:B------:R-:W-:Y:S05]  /*19c270*/  BSYNC.RECONVERGENT B2 ;  /* 0x0000000000027941 */ /* 0x000fea0003800200 */
.L_x_8030:
[----:B------:R4:W-:Y:S01]  /*19c280*/  STL.U8 [R124+0x27db], R123 ;  /* 0x0027db7b7c007387 */ /* 0x0009e20000100000 */
[C---:B------:R-:W-:Y:S02]  /*19c290*/  VIADD R122, R120.reuse, 0x3 ;  /* 0x00000003787a7836 */ /* 0x040fe40000000000 */
[----:B------:R-:W-:-:S03]  /*19c2a0*/  VIADD R120, R120, 0x4 ;  /* 0x0000000478787836 */ /* 0x000fc60000000000 */
[----:B------:R-:W-:-:S13]  /*19c2b0*/  ISETP.NE.AND P0, PT, R122, R125, PT ;  /* 0x0000007d7a00720c */ /* 0x000fda0003f05270 */
[----:B----4-:R-:W-:Y:S05]  /*19c2c0*/  @P0 BRA `(.L_x_8035) ;  /* 0xfffffff800940947 */ /* 0x010fea000383ffff */
.L_x_8014:
[----:B------:R-:W-:Y:S05]  /*19c2d0*/  BSYNC.RECONVERGENT B0 ;  /* 0x0000000000007941 */ /* 0x000fea0003800200 */
.L_x_8013:
        /* <DEDUP_REMOVED lines=16> */
.L_x_8037:
[----:B------:R-:W-:-:S13]  /*19c3e0*/  ISETP.NE.AND P0, PT, R125, 0x47, PT ;  /* 0x000000477d00780c */ /* 0x000fda0003f05270 */
[----:B------:R-:W-:Y:S05]  /*19c3f0*/  @!P0 BRA `(.L_x_8040) ;  /* 0x0000000000148947 */ /* 0x000fea0003800000 */
[----:B------:R-:W-:Y:S01]  /*19c400*/  ISETP.NE.AND P0, PT, R125, 0x54, PT ;  /* 0x000000547d00780c */ /* 0x000fe20003f05270 */
[----:B------:R-:W-:-:S12]  /*19c410*/  IMAD.MOV.U32 R124, RZ, RZ, 0x3 ;  /* 0x00000003ff7c7424 */ /* 0x000fd800078e00ff */
[----:B------:R-:W-:Y:S05]  /*19c420*/  @!P0 BRA `(.L_x_8038) ;  /* 0x00000000000c8947 */ /* 0x000fea0003800000 */
.L_x_8039:
[----:B------:R-:W-:Y:S01]  /*19c430*/  IMAD.MOV.U32 R124, RZ, RZ, 0x4 ;  /* 0x00000004ff7c7424 */ /* 0x000fe200078e00ff */
[----:B------:R-:W-:Y:S06]  /*19c440*/  BRA `(.L_x_8038) ;  /* 0x0000000000047947 */ /* 0x000fec0003800000 */
.L_x_8040:
[----:B------:R-:W-:-:S07]  /*19c450*/  IMAD.MOV.U32 R124, RZ, RZ, 0x2 ;  /* 0x00000002ff7c7424 */ /* 0x000fce00078e00ff */
.L_x_8038:
[----:B------:R-:W-:Y:S05]  /*19c460*/  BSYNC.RECONVERGENT B0 ;  /* 0x0000000000007941 */ /* 0x000fea0003800200 */
.L_x_8036:
        /* <DEDUP_REMOVED lines=16> */
.L_x_8042:
[----:B------:R-:W-:-:S13]  /*19c570*/  ISETP.NE.AND P0, PT, R126, 0x47, PT ;  /* 0x000000477e00780c */ /* 0x000fda0003f05270 */
[----:B------:R-:W-:Y:S05]  /*19c580*/  @!P0 BRA `(.L_x_8045) ;  /* 0x0000000000148947 */ /* 0x000fea0003800000 */
[----:B------:R-:W-:Y:S01]  /*19c590*/  ISETP.NE.AND P0, PT, R126, 0x54, PT ;  /* 0x000000547e00780c */ /* 0x000fe20003f05270 */
[----:B----4-:R-:W-:-:S12]  /*19c5a0*/  IMAD.MOV.U32 R124, RZ, RZ, 0x3 ;  /* 0x00000003ff7c7424 */ /* 0x010fd800078e00ff */
[----:B------:R-:W-:Y:S05]  /*19c5b0*/  @!P0 BRA `(.L_x_8043) ;  /* 0x00000000000c8947 */ /* 0x000fea0003800000 */
.L_x_8044:
[----:B------:R-:W-:Y:S01]  /*19c5c0*/  IMAD.MOV.U32 R124, RZ, RZ, 0x4 ;  /* 0x00000004ff7c7424 */ /* 0x000fe200078e00ff */
[----:B------:R-:W-:Y:S06]  /*19c5d0*/  BRA `(.L_x_8043) ;  /* 0x0000000000047947 */ /* 0x000fec0003800000 */
.L_x_8045:
[----:B----4-:R-:W-:-:S07]  /*19c5e0*/  IMAD.MOV.U32 R124, RZ, RZ, 0x2 ;  /* 0x00000002ff7c7424 */ /* 0x010fce00078e00ff */
.L_x_8043:
[----:B------:R-:W-:Y:S05]  /*19c5f0*/  BSYNC.RECONVERGENT B0 ;  /* 0x0000000000007941 */ /* 0x000fea0003800200 */
.L_x_8041:
        /* <DEDUP_REMOVED lines=16> */
.L_x_8047:
[----:B------:R-:W-:-:S13]  /*19c700*/  ISETP.NE.AND P0, PT, R122, 0x47, PT ;  /* 0x000000477a00780c */ /* 0x000fda0003f05270 */
[----:B------:R-:W-:Y:S05]  /*19c710*/  @!P0 BRA `(.L_x_8050) ;  /* 0x0000000000148947 */ /* 0x000fea0003800000 */
[----:B------:R-:W-:Y:S01]  /*19c720*/  ISETP.NE.AND P0, PT, R122, 0x54, PT ;  /* 0x000000547a00780c */ /* 0x000fe20003f05270 */
[----:B------:R-:W-:-:S12]  /*19c730*/  IMAD.MOV.U32 R120, RZ, RZ, 0x3 ;  /* 0x00000003ff787424 */ /* 0x000fd800078e00ff */
[----:B------:R-:W-:Y:S05]  /*19c740*/  @!P0 BRA `(.L_x_8048) ;  /* 0x00000000000c8947 */ /* 0x000fea0003800000 */
.L_x_8049:
[----:B------:R-:W-:Y:S01]  /*19c750*/  IMAD.MOV.U32 R120, RZ, RZ, 0x4 ;  /* 0x00000004ff787424 */ /* 0x000fe200078e00ff */
[----:B------:R-:W-:Y:S06]  /*19c760*/  BRA `(.L_x_8048) ;  /* 0x0000000000047947 */ /* 0x000fec0003800000 */
.L_x_8050:
[----:B------:R-:W-:-:S07]  /*19c770*/  IMAD.MOV.U32 R120, RZ, RZ, 0x2 ;  /* 0x00000002ff787424 */ /* 0x000fce00078e00ff */
.L_x_8048:
[----:B------:R-:W-:Y:S05]  /*19c780*/  BSYNC.RECONVERGENT B0 ;  /* 0x0000000000007941 */ /* 0x000fea0003800200 */
.L_x_8046:
[----:B------:R4:W-:Y:S02]  /*19c790*/  STL.U8 [R125+0x27da], R120 ;  /* 0x0027da787d007387 */ /* 0x0009e40000100000 */
.L_x_8012:
[----:B------:R-:W-:Y:S05]  /*19c7a0*/  BSYNC.RECONVERGENT B1 ;  /* 0x0000000000017941 */ /* 0x000fea0003800200 */
.L_x_8011:
        /* <DEDUP_REMOVED lines=11> */
.L_x_8075:
[----:B------:R-:W-:-:S04]  /*19c860*/  IADD3 R122, PT, PT, -R120, R172, RZ ;  /* 0x000000ac787a7210 */ /* 0x000fc80007ffe1ff */
        /* <DEDUP_REMOVED lines=13> */
.L_x_8056:
[----:B------:R-:W-:-:S13]  /*19c940*/  ISETP.NE.AND P2, PT, R123, 0x47, PT ;  /* 0x000000477b00780c */ /* 0x000fda0003f45270 */
[----:B------:R-:W-:Y:S05]  /*19c950*/  @!P2 BRA `(.L_x_8059) ;  /* 0x000000000014a947 */ /* 0x000fea0003800000 */
[----:B------:R-:W-:Y:S01]  /*19c960*/  ISETP.NE.AND P2, PT, R123, 0x54, PT ;  /* 0x000000547b00780c */ /* 0x000fe20003f45270 */
[----:B------:R-:W-:-:S12]  /*19c970*/  IMAD.MOV.U32 R122, RZ, RZ, 0x3 ;  /* 0x00000003ff7a7424 */ /* 0x000fd800078e00ff */
[----:B------:R-:W-:Y:S05]  /*19c980*/  @!P2 BRA `(.L_x_8057) ;  /* 0x00000000000ca947 */ /* 0x000fea0003800000 */
.L_x_8058:
[----:B------:R-:W-:Y:S01]  /*19c990*/  IMAD.MOV.U32 R122, RZ, RZ, 0x4 ;  /* 0x00000004ff7a7424 */ /* 0x000fe200078e00ff */
[----:B------:R-:W-:Y:S06]  /*19c9a0*/  BRA `(.L_x_8057) ;  /* 0x0000000000047947 */ /* 0x000fec0003800000 */
.L_x_8059:
[----:B------:R-:W-:-:S07]  /*19c9b0*/  IMAD.MOV.U32 R122, RZ, RZ, 0x2 ;  /* 0x00000002ff7a7424 */ /* 0x000fce00078e00ff */
.L_x_8057:
[----:B------:R-:W-:Y:S05]  /*19c9c0*/  BSYNC.RECONVERGENT B2 ;  /* 0x0000000000027941 */ /* 0x000fea0003800200 */
.L_x_8055:
        /* <DEDUP_REMOVED lines=17> */
.L_x_8061:
[----:B------:R-:W-:-:S13]  /*19cae0*/  ISETP.NE.AND P2, PT, R122, 0x47, PT ;  /* 0x000000477a00780c */ /* 0x000fda0003f45270 */
[----:B------:R-:W-:Y:S05]  /*19caf0*/  @!P2 BRA `(.L_x_8064) ;  /* 0x000000000014a947 */ /* 0x000fea0003800000 */
[----:B------:R-:W-:Y:S01]  /*19cb00*/  ISETP.NE.AND P2, PT, R122, 0x54, PT ;  /* 0x000000547a00780c */ /* 0x000fe20003f45270 */
[----:B------:R-:W-:-:S12]  /*19cb10*/  IMAD.MOV.U32 R123, RZ, RZ, 0x3 ;  /* 0x00000003ff7b7424 */ /* 0x000fd800078e00ff */
[----:B------:R-:W-:Y:S05]  /*19cb20*/  @!P2 BRA `(.L_x_8062) ;  /* 0x00000000000ca947 */ /* 0x000fea0003800000 */
.L_x_8063:
[----:B------:R-:W-:Y:S01]  /*19cb30*/  IMAD.MOV.U32 R123, RZ, RZ, 0x4 ;  /* 0x00000004ff7b7424 */ /* 0x000fe200078e00ff */
[----:B------:R-:W-:Y:S06]  /*19cb40*/  BRA `(.L_x_8062) ;  /* 0x0000000000047947 */ /* 0x000fec0003800000 */
.L_x_8064:
[----:B------:R-:W-:-:S07]  /*19cb50*/  IMAD.MOV.U32 R123, RZ, RZ, 0x2 ;  /* 0x00000002ff7b7424 */ /* 0x000fce00078e00ff */
.L_x_8062:
[----:B------:R-:W-:Y:S05]  /*19cb60*/  BSYNC.RECONVERGENT B2 ;  /* 0x0000000000027941 */ /* 0x000fea0003800200 */
.L_x_8060:
        /* <DEDUP_REMOVED lines=15> */
.L_x_8066:
[----:B------:R-:W-:-:S13]  /*19cc60*/  ISETP.NE.AND P2, PT, R122, 0x47, PT ;  /* 0x000000477a00780c */ /* 0x000fda0003f45270 */
[----:B------:R-:W-:Y:S05]  /*19cc70*/  @!P2 BRA `(.L_x_8069) ;  /* 0x000000000014a947 */ /* 0x000fea0003800000 */
[----:B------:R-:W-:Y:S01]  /*19cc80*/  ISETP.NE.AND P2, PT, R122, 0x54, PT ;  /* 0x000000547a00780c */ /* 0x000fe20003f45270 */
[----:B------:R-:W-:-:S12]  /*19cc90*/  IMAD.MOV.U32 R123, RZ, RZ, 0x3 ;  /* 0x00000003ff7b7424 */ /* 0x000fd800078e00ff */
[----:B------:R-:W-:Y:S05]  /*19cca0*/  @!P2 BRA `(.L_x_8067) ;  /* 0x00000000000ca947 */ /* 0x000fea0003800000 */
.L_x_8068:
[----:B------:R-:W-:Y:S01]  /*19ccb0*/  IMAD.MOV.U32 R123, RZ, RZ, 0x4 ;  /* 0x00000004ff7b7424 */ /* 0x000fe200078e00ff */
[----:B------:R-:W-:Y:S06]  /*19ccc0*/  BRA `(.L_x_8067) ;  /* 0x0000000000047947 */ /* 0x000fec0003800000 */
.L_x_8069:
[----:B------:R-:W-:-:S07]  /*19ccd0*/  IMAD.MOV.U32 R123, RZ, RZ, 0x2 ;  /* 0x00000002ff7b7424 */ /* 0x000fce00078e00ff */
.L_x_8067:
[----:B------:R-:W-:Y:S05]  /*19cce0*/  BSYNC.RECONVERGENT B2 ;  /* 0x0000000000027941 */ /* 0x000fea0003800200 */
.L_x_8065:
        /* <DEDUP_REMOVED lines=16> */
.L_x_8071:
[----:B------:R-:W-:-:S13]  /*19cdf0*/  ISETP.NE.AND P2, PT, R123, 0x47, PT ;  /* 0x000000477b00780c */ /* 0x000fda0003f45270 */
[----:B------:R-:W-:Y:S05]  /*19ce00*/  @!P2 BRA `(.L_x_8074) ;  /* 0x000000000014a947 */ /* 0x000fea0003800000 */
[----:B------:R-:W-:Y:S01]  /*19ce10*/  ISETP.NE.AND P2, PT, R123, 0x54, PT ;  /* 0x000000547b00780c */ /* 0x000fe20003f45270 */
[----:B------:R-:W-:-:S12]  /*19ce20*/  IMAD.MOV.U32 R122, RZ, RZ, 0x3 ;  /* 0x00000003ff7a7424 */ /* 0x000fd800078e00ff */
[----:B------:R-:W-:Y:S05]  /*19ce30*/  @!P2 BRA `(.L_x_8072) ;  /* 0x00000000000ca947 */ /* 0x000fea0003800000 */
.L_x_8073:
[----:B------:R-:W-:Y:S01]  /*19ce40*/  IMAD.MOV.U32 R122, RZ, RZ, 0x4 ;  /* 0x00000004ff7a7424 */ /* 0x000fe200078e00ff */
[----:B------:R-:W-:Y:S06]  /*19ce50*/  BRA `(.L_x_8072) ;  /* 0x0000000000047947 */ /* 0x000fec0003800000 */
.L_x_8074:
[----:B------:R-:W-:-:S07]  /*19ce60*/  IMAD.MOV.U32 R122, RZ, RZ, 0x2 ;  /* 0x00000002ff7a7424 */ /* 0x000fce00078e00ff */
.L_x_8072:
[----:B------:R-:W-:Y:S05]  /*19ce70*/  BSYNC.RECONVERGENT B2 ;  /* 0x0000000000027941 */ /* 0x000fea0003800200 */
.L_x_8070:
[----:B------:R4:W-:Y:S01]  /*19ce80*/  STL.U8 [R125+0x27f6], R122 ;  /* 0x0027f67a7d007387 */ /* 0x0009e20000100000 */
[----:B------:R-:W-:Y:S01]  /*19ce90*/  ISETP.NE.AND P2, PT, R126, R121, PT ;  /* 0x000000797e00720c */ /* 0x000fe20003f45270 */
[----:B------:R-:W-:-:S12]  /*19cea0*/  VIADD R120, R120, 0x4 ;  /* 0x0000000478787836 */ /* 0x000fd80000000000 */
[----:B----4-:R-:W-:Y:S05]  /*19ceb0*/  @P2 BRA `(.L_x_8075) ;  /* 0xfffffff800682947 */ /* 0x010fea000383ffff */
.L_x_8054:
[----:B------:R-:W-:Y:S05]  /*19cec0*/  BSYNC.RECONVERGENT B0 ;  /* 0x0000000000007941 */ /* 0x000fea0003800200 */
.L_x_8053:
        /* <DEDUP_REMOVED lines=17> */
.L_x_8077:
[----:B------:R-:W-:-:S13]  /*19cfe0*/  ISETP.NE.AND P2, PT, R122, 0x47, PT ;  /* 0x000000477a00780c */ /* 0x000fda0003f45270 */
[----:B------:R-:W-:Y:S05]  /*19cff0*/  @!P2 BRA `(.L_x_8080) ;  /* 0x000000000014a947 */ /* 0x000fea0003800000 */
[----:B------:R-:W-:Y:S01]  /*19d000*/  ISETP.NE.AND P2, PT, R122, 0x54, PT ;  /* 0x000000547a00780c */ /* 0x000fe20003f45270 */
[----:B------:R-:W-:-:S12]  /*19d010*/  IMAD.MOV.U32 R121, RZ, RZ, 0x3 ;  /* 0x00000003ff797424 */ /* 0x000fd800078e00ff */
[----:B------:R-:W-:Y:S05]  /*19d020*/  @!P2 BRA `(.L_x_8078) ;  /* 0x00000000000ca947 */ /* 0x000fea0003800000 */
.L_x_8079:
[----:B------:R-:W-:Y:S01]  /*19d030*/  IMAD.MOV.U32 R121, RZ, RZ, 0x4 ;  /* 0x00000004ff797424 */ /* 0x000fe200078e00ff */
[----:B------:R-:W-:Y:S06]  /*19d040*/  BRA `(.L_x_8078) ;  /* 0x0000000000047947 */ /* 0x000fec0003800000 */
.L_x_8080:
[----:B------:R-:W-:-:S07]  /*19d050*/  IMAD.MOV.U32 R121, RZ, RZ, 0x2 ;  /* 0x00000002ff797424 */ /* 0x000fce00078e00ff */
.L_x_8078:
[----:B------:R-:W-:Y:S05]  /*19d060*/  BSYNC.RECONVERGENT B0 ;  /* 0x0000000000007941 */ /* 0x000fea0003800200 */
.L_x_8076:
        /* <DEDUP_REMOVED lines=20> */
.L_x_8082:
[----:B------:R-:W-:-:S13]  /*19d1b0*/  ISETP.NE.AND P2, PT, R122, 0x47, PT ;  /* 0x000000477a00780c */ /* 0x000fda0003f45270 */
[----:B------:R-:W-:Y:S05]  /*19d1c0*/  @!P2 BRA `(.L_x_8085) ;  /* 0x000000000014a947 */ /* 0x000fea0003800000 */
[----:B------:R-:W-:Y:S01]  /*19d1d0*/  ISETP.NE.AND P2, PT, R122, 0x54, PT ;  /* 0x000000547a00780c */ /* 0x000fe20003f45270 */
[----:B------:R-:W-:-:S12]  /*19d1e0*/  IMAD.MOV.U32 R121, RZ, RZ, 0x3 ;  /* 0x00000003ff797424 */ /* 0x000fd800078e00ff */
[----:B------:R-:W-:Y:S05]  /*19d1f0*/  @!P2 BRA `(.L_x_8083) ;  /* 0x00000000000ca947 */ /* 0x000fea0003800000 */
.L_x_8084:
[----:B------:R-:W-:Y:S01]  /*19d200*/  IMAD.MOV.U32 R121, RZ, RZ, 0x4 ;  /* 0x00000004ff797424 */ /* 0x000fe200078e00ff */
[----:B------:R-:W-:Y:S06]  /*19d210*/  BRA `(.L_x_8083) ;  /* 0x0000000000047947 */ /* 0x000fec0003800000 */
.L_x_8085:
[----:B------:R-:W-:-:S07]  /*19d220*/  IMAD.MOV.U32 R121, RZ, RZ, 0x2 ;  /* 0x00000002ff797424 */ /* 0x000fce00078e00ff */
.L_x_8083:
[----:B------:R-:W-:Y:S05]  /*19d230*/  BSYNC.RECONVERGENT B0 ;  /* 0x0000000000007941 */ /* 0x000fea0003800200 */
.L_x_8081:
        /* <DEDUP_REMOVED lines=18> */
.L_x_8087:
[----:B------:R-:W-:-:S13]  /*19d360*/  ISETP.NE.AND P2, PT, R121, 0x47, PT ;  /* 0x000000477900780c */ /* 0x000fda0003f45270 */
[----:B------:R-:W-:Y:S05]  /*19d370*/  @!P2 BRA `(.L_x_8090) ;  /* 0x000000000014a947 */ /* 0x000fea0003800000 */
[----:B------:R-:W-:Y:S01]  /*19d380*/  ISETP.NE.AND P2, PT, R121, 0x54, PT ;  /* 0x000000547900780c */ /* 0x000fe20003f45270 */
[----:B------:R-:W-:-:S12]  /*19d390*/  IMAD.MOV.U32 R120, RZ, RZ, 0x3 ;  /* 0x00000003ff787424 */ /* 0x000fd800078e00ff */
[----:B------:R-:W-:Y:S05]  /*19d3a0*/  @!P2 BRA `(.L_x_8088) ;  /* 0x00000000000ca947 */ /* 0x000fea0003800000 */
.L_x_8089:
[----:B------:R-:W-:Y:S01]  /*19d3b0*/  HFMA2 R120, -RZ, RZ, 0, 2.384185791015625e-07 ;  /* 0x00000004ff787431 */ /* 0x000fe200000001ff */
[----:B------:R-:W-:Y:S06]  /*19d3c0*/  BRA `(.L_x_8088) ;  /* 0x0000000000047947 */ /* 0x000fec0003800000 */
.L_x_8090:
[----:B------:R-:W-:-:S07]  /*19d3d0*/  IMAD.MOV.U32 R120, RZ, RZ, 0x2 ;  /* 0x00000002ff787424 */ /* 0x000fce00078e00ff */
.L_x_8088:
[----:B------:R-:W-:Y:S05]  /*19d3e0*/  BSYNC.RECONVERGENT B0 ;  /* 0x0000000000007941 */ /* 0x000fea0003800200 */
.L_x_8086:
[----:B------:R4:W-:Y:S02]  /*19d3f0*/  STL.U8 [R125+0x27f5], R120 ;  /* 0x0027f5787d007387 */ /* 0x0009e40000100000 */
.L_x_8052:
[----:B------:R-:W-:Y:S05]  /*19d400*/  BSYNC.RECONVERGENT B1 ;  /* 0x0000000000017941 */ /* 0x000fea0003800200 */
.L_x_8051:
[----:B----4-:R-:W-:Y:S01]  /*19d410*/  IMAD.MOV.U32 R120, RZ, RZ, 0x4 ;  /* 0x00000004ff787424 */ /* 0x010fe200078e00ff */
[----:B------:R-:W-:Y:S01]  /*19d420*/  BSSY.RECONVERGENT B6, `(.L_x_8091) ;  /* 0x000065d000067945 */ /* 0x000fe20003800200 */
[C---:B------:R-:W-:Y:S02]  /*19d430*/  IMAD.IADD R121, R1.reuse, 0x1, R172 ;  /* 0x0000000101797824 */ /* 0x040fe400078e02ac */
        /* <DEDUP_REMOVED lines=15> */
.L_x_8099:
        /* <DEDUP_REMOVED lines=13> */
.L_x_8098:
        /* <DEDUP_REMOVED lines=10> */
[----:B----4-:R-:W-:-:S05]  /*19d6a0*/  @P2 MOV R129, 0xbff00000 ;  /* 0xbff0000000812802 */ /* 0x010fca0000000f00 */
        /* <DEDUP_REMOVED lines=33> */
[----:B------:R-:W-:Y:S01]  /*19d8c0*/  @!P2 MOV R128, 0x0 ;  /* 0x000000000080a802 */ /* 0x000fe20000000f00 */
        /* <DEDUP_REMOVED lines=21> */
.L_x_8097:
[----:B------:R-:W-:Y:S05]  /*19da20*/  BSYNC.RECONVERGENT B2 ;  /* 0x0000000000027941 */ /* 0x000fea0003800200 */
.L_x_8096:
        /* <DEDUP_REMOVED lines=14> */
[----:B------:R-:W-:Y:S01]  /*19db10*/  @!P1 MOV R128, 0x0 ;  /* 0x0000000000809802 */ /* 0x000fe20000000f00 */
        /* <DEDUP_REMOVED lines=35> */
.L_x_8095:
[----:B------:R-:W-:Y:S05]  /*19dd50*/  BSYNC.RECONVERGENT B1 ;  /* 0x0000000000017941 */ /* 0x000fea0003800200 */
.L_x_8094:
[C---:B------:R-:W-:Y:S01]  /*19dd60*/  ISETP.NE.AND P1, PT, R120.reuse, R178, PT ;  /* 0x000000b27800720c */ /* 0x040fe20003f25270 */
[----:B------:R-:W-:-:S12]  /*19dd70*/  VIADD R120, R120, 0x1 ;  /* 0x0000000178787836 */ /* 0x000fd80000000000 */
[----:B------:R-:W-:Y:S05]  /*19dd80*/  @P1 BRA `(.L_x_8099) ;  /* 0xfffffff400e81947 */ /* 0x000fea000383ffff */
[----:B------:R-:W-:Y:S05]  /*19dd90*/  BSYNC.RECONVERGENT B0 ;  /* 0x0000000000007941 */ /* 0x000fea0003800200 */
.L_x_8093:
[----:B------:R-:W-:Y:S01]  /*19dda0*/  BSSY.RECONVERGENT B5, `(.L_x_8100) ;  /* 0x00003ff000057945 */ /* 0x000fe20003800200 */
[----:B------:R-:W-:-:S07]  /*19ddb0*/  IMAD.MOV.U32 R123, RZ, RZ, 0x1 ;  /* 0x00000001ff7b7424 */ /* 0x000fce00078e00ff */
.L_x_8164:
[----:B------:R-:W-:Y:S04]  /*19ddc0*/  BSSY.RECONVERGENT B4, `(.L_x_8101) ;  /* 0x00003f9000047945 */ /* 0x000fe80003800200 */
[----:B--2---:R-:W-:Y:S05]  /*19ddd0*/  @!P0 BRA `(.L_x_8102) ;  /* 0x0000003c00dc8947 */ /* 0x004fea0003800000 */
[----:B------:R-:W-:Y:S01]  /*19dde0*/  IADD3 R205, PT, PT, R123, -0x1, RZ ;  /* 0xffffffff7bcd7810 */ /* 0x000fe20007ffe0ff */
[----:B------:R-:W-:Y:S02]  /*19ddf0*/  IMAD.IADD R179, R1, 0x1, R123 ;  /* 0x0000000101b37824 */ /* 0x000fe400078e027b */
[----:B------:R-:W-:Y:S02]  /*19de00*/  IMAD.MOV.U32 R122, RZ, RZ, 0x1 ;  /* 0x00000001ff7a7424 */ /* 0x000fe400078e00ff */
[CC--:B------:R-:W-:Y:S02]  /*19de10*/  IMAD R204, R205.reuse, R172.reuse, -R172 ;  /* 0x000000accdcc7224 */ /* 0x0c0fe400078e0aac */
[----:B------:R-:W-:Y:S02]  /*19de20*/  IMAD R131, R205, R172, -0x1 ;  /* 0xffffffffcd837424 */ /* 0x000fe400078e02ac */
[----:B------:R-:W-:-:S07]  /*19de30*/  VIADD R204, R204, 0xfffffffe ;  /* 0xfffffffecccc7836 */ /* 0x000fce0000000000 */
.L_x_8163:
        /* <DEDUP_REMOVED lines=113> */
.L_x_8111:
[----:B------:R-:W-:Y:S05]  /*19e550*/  BSYNC.RECONVERGENT B2 ;  /* 0x0000000000027941 */ /* 0x000fea0003800200 */
.L_x_8110:
        /* <DEDUP_REMOVED lines=32> */
.L_x_8114:
[----:B------:R-:W-:Y:S05]  /*19e760*/  BSYNC.RECONVERGENT B2 ;  /* 0x0000000000027941 */ /* 0x000fea0003800200 */
.L_x_8113:
        /* <DEDUP_REMOVED lines=12> */
.L_x_8109:
        /* <DEDUP_REMOVED lines=40> */
.L_x_8116:
[----:B------:R-:W-:Y:S05]  /*19eab0*/  BSYNC.RECONVERGENT B2 ;  /* 0x0000000000027941 */ /* 0x000fea0003800200 */
.L_x_8115:
        /* <DEDUP_REMOVED lines=34> */
.L_x_8118:
[----:B------:R-:W-:Y:S05]  /*19ece0*/  BSYNC.RECONVERGENT B2 ;  /* 0x0000000000027941 */ /* 0x000fea0003800200 */
.L_x_8117:
        /* <DEDUP_REMOVED lines=12> */
.L_x_8108:
        /* <DEDUP_REMOVED lines=48> */
.L_x_8120:
[----:B------:R-:W-:Y:S05]  /*19f0b0*/  BSYNC.RECONVERGENT B2 ;  /* 0x0000000000027941 */ /* 0x000fea0003800200 */
.L_x_8119:
        /* <DEDUP_REMOVED lines=34> */
.L_x_8122:
[----:B------:R-:W-:Y:S05]  /*19f2e0*/  BSYNC.RECONVERGENT B2 ;  /* 0x0000000000027941 */ /* 0x000fea0003800200 */
.L_x_8121:
        /* <DEDUP_REMOVED lines=11> */
.L_x_8112:
[----:B------:R-:W-:Y:S05]  /*19f3a0*/  BSYNC.RECONVERGENT B0 ;  /* 0x0000000000007941 */ /* 0x000fea0003800200 */
.L_x_8107:
        /* <DEDUP_REMOVED lines=32> */
.L_x_8124:
[----:B------:R-:W-:Y:S05]  /*19f5b0*/  BSYNC.RECONVERGENT B0 ;  /* 0x0000000000007941 */ /* 0x000fea0003800200 */
.L_x_8123:
        /* <DEDUP_REMOVED lines=8> */
.L_x_8106:
[----:B------:R-:W-:Y:S05]  /*19f640*/  BSYNC.RECONVERGENT B1 ;  /* 0x0000000000017941 */ /* 0x000fea0003800200 */
.L_x_8105:
        /* <DEDUP_REMOVED lines=43> */
.L_x_8126:
[----:B------:R-:W-:Y:S05]  /*19f900*/  BSYNC.RECONVERGENT B0 ;  /* 0x0000000000007941 */ /* 0x000fea0003800200 */
.L_x_8125:
        /* <DEDUP_REMOVED lines=28> */
.L_x_8128:
[----:B------:R-:W-:Y:S05]  /*19fad0*/  BSYNC.RECONVERGENT B0 ;  /* 0x0000000000007941 */ /* 0x000fea0003800200 */
.L_x_8127:
        /* <DEDUP_REMOVED lines=28> */
.L_x_8130:
[----:B------:R-:W-:Y:S05]  /*19fca0*/  BSYNC.RECONVERGENT B0 ;  /* 0x0000000000007941 */ /* 0x000fea0003800200 */
.L_x_8129:
        /* <DEDUP_REMOVED lines=25> */
.L_x_8132:
[----:B------:R3:W-:Y:S01]  /*19fe40*/  STL.64 [R126], R174 ;  /* 0x000000ae7e007387 */ /* 0x0007e20000100a00 */
[----:B------:R-:W-:Y:S01]  /*19fe50*/  IMAD.MOV.U32 R188, RZ, RZ, R174 ;  /* 0x000000ffffbc7224 */ /* 0x000fe200078e00ae */
[----:B------:R-:W-:Y:S01]  /*19fe60*/  MOV R186, R124 ;  /* 0x0000007c00ba7202 */ /* 0x000fe20000000f00 */
[----:B------:R-:W-:Y:S01]  /*19fe70*/  IMAD.MOV.U32 R189, RZ, RZ, R175 ;  /* 0x000000ffffbd7224 */ /* 0x000fe200078e00af */
[----:B------:R3:W-:Y:S01]  /*19fe80*/  STL.64 [R130], R124 ;  /* 0x0000007c82007387 */ /* 0x0007e20000100a00 */
[----:B------:R-:W-:-:S07]  /*19fe90*/  IMAD.MOV.U32 R187, RZ, RZ, R125 ;  /* 0x000000ffffbb7224 */ /* 0x000fce00078e007d */
.L_x_8133:
[----:B------:R-:W-:Y:S05]  /*19fea0*/  BSYNC.RECONVERGENT B0 ;  /* 0x0000000000007941 */ /* 0x000fea0003800200 */
.L_x_8131:
[----:B------:R-:W4:Y:S01]  /*19feb0*/  LDCU.64 UR10, c[0x0][0x468] ;  /* 0x00008d00ff0a77ac */ /* 0x000f220008000a00 */
[----:B--2---:R-:W-:Y:S01]  /*19fec0*/  PRMT R192, R127, 0x8880, RZ ;  /* 0x000088807fc07816 */ /* 0x004fe200000000ff */
[----:B------:R-:W-:Y:S01]  /*19fed0*/  IMAD.MOV.U32 R207, RZ, RZ, 0x3 ;  /* 0x00000003ffcf7424 */ /* 0x000fe200078e00ff */
[----:B------:R-:W-:Y:S02]  /*19fee0*/  PRMT R120, R128, 0x8880, RZ ;  /* 0x0000888080787816 */ /* 0x000fe400000000ff */
[----:B------:R-:W-:Y:S02]  /*19fef0*/  SHF.R.S32.HI R193, RZ, 0x1f, R192 ;  /* 0x0000001fffc17819 */ /* 0x000fe400000114c0 */
[----:B---3--:R-:W-:Y:S01]  /*19ff00*/  SHF.R.S32.HI R124, RZ, 0x1f, R120 ;  /* 0x0000001fff7c7819 */ /* 0x008fe20000011478 */
[----:B------:R-:W-:-:S04]  /*19ff10*/  IMAD.WIDE.U32 R120, R120, 0x5, R192 ;  /* 0x0000000578787825 */ /* 0x000fc800078e00c0 */
[----:B------:R-:W-:-:S04]  /*19ff20*/  IMAD R124, R124, 0x5, RZ ;  /* 0x000000057c7c7824 */ /* 0x000fc800078e02ff */
[----:B------:R-:W-:Y:S01]  /*19ff30*/  IMAD.IADD R121, R121, 0x1, R124 ;  /* 0x0000000179797824 */ /* 0x000fe200078e027c */
[----:B----4-:R-:W-:-:S04]  /*19ff40*/  LEA R194, P1, R120, UR10, 0x3 ;  /* 0x0000000a78c27c11 */ /* 0x010fc8000f8218ff */
[----:B------:R-:W-:-:S09]  /*19ff50*/  LEA.HI.X R195, R120, UR11, R121, 0x3, P1 ;  /* 0x0000000b78c37c11 */ /* 0x000fd200088f1c79 */
.L_x_8162:
        /* <DEDUP_REMOVED lines=12> */
.L_x_8161:
        /* <DEDUP_REMOVED lines=103> */
.L_x_8142:
[----:B------:R-:W-:Y:S05]  /*1a0690*/  BSYNC.RECONVERGENT B7 ;  /* 0x0000000000077941 */ /* 0x000fea0003800200 */
.L_x_8141:
        /* <DEDUP_REMOVED lines=27> */
.L_x_8144:
[----:B------:R-:W-:Y:S05]  /*1a0850*/  BSYNC.RECONVERGENT B7 ;  /* 0x0000000000077941 */ /* 0x000fea0003800200 */
.L_x_8143:
[----:B------:R-:W-:-:S06]  /*1a0860*/  DSETP.GT.AND P2, PT, R120, R190, PT ;  /* 0x000000be7800722a */ /* 0x000fcc0003f44000 */
[----:B------:R-:W-:Y:S02]  /*1a0870*/  FSEL R174, R198, RZ, P2 ;  /* 0x000000ffc6ae7208 */ /* 0x000fe40001000000 */
[----:B------:R-:W-:Y:S02]  /*1a0880*/  FSEL R175, R199, -1.875, P2 ;  /* 0xbff00000c7af7808 */ /* 0x000fe40001000000 */
[----:B------:R-:W-:Y:S02]  /*1a0890*/  FSEL R176, R202, RZ, P2 ;  /* 0x000000ffcab07208 */ /* 0x000fe40001000000 */
[----:B------:R-:W-:Y:S01]  /*1a08a0*/  FSEL R177, R203, +QNAN , P2 ;  /* 0x7ff00000cbb17808 */ /* 0x000fe20001000000 */
[----:B------:R-:W-:Y:S06]  /*1a08b0*/  BRA `(.L_x_8145) ;  /* 0x0000001000bc7947 */ /* 0x000fec0003800000 */
.L_x_8140:
        /* <DEDUP_REMOVED lines=64> */
.L_x_8147:
[----:B------:R-:W-:Y:S05]  /*1a0cc0*/  BSYNC.RECONVERGENT B7 ;  /* 0x0000000000077941 */ /* 0x000fea0003800200 */
.L_x_8146:
        /* <DEDUP_REMOVED lines=27> */
.L_x_8149:
[----:B------:R-:W-:Y:S05]  /*1a0e80*/  BSYNC.RECONVERGENT B7 ;  /* 0x0000000000077941 */ /* 0x000fea0003800200 */
.L_x_8148:
        /* <DEDUP_REMOVED lines=15> */
.L_x_8139:
        /* <DEDUP_REMOVED lines=62> */
.L_x_8152:
[----:B------:R-:W-:Y:S05]  /*1a1360*/  BSYNC.RECONVERGENT B7 ;  /* 0x0000000000077941 */ /* 0x000fea0003800200 */
.L_x_8151:
        /* <DEDUP_REMOVED lines=27> */
.L_x_8154:
[----:B------:R-:W-:Y:S05]  /*1a1520*/  BSYNC.RECONVERGENT B7 ;  /* 0x0000000000077941 */ /* 0x000fea0003800200 */
.L_x_8153:
[----:B------:R-:W-:-:S06]  /*1a1530*/  DSETP.GT.AND P2, PT, R120, R190, PT ;  /* 0x000000be7800722a */ /* 0x000fcc0003f44000 */
[----:B------:R-:W-:Y:S02]  /*1a1540*/  FSEL R174, R198, RZ, P2 ;  /* 0x000000ffc6ae7208 */ /* 0x000fe40001000000 */
[----:B------:R-:W-:Y:S02]  /*1a1550*/  FSEL R175, R199, -1.875, P2 ;  /* 0xbff00000c7af7808 */ /* 0x000fe40001000000 */
[----:B------:R-:W-:Y:S02]  /*1a1560*/  FSEL R176, R202, RZ, P2 ;  /* 0x000000ffcab07208 */ /* 0x000fe40001000000 */
[----:B------:R-:W-:Y:S01]  /*1a1570*/  FSEL R177, R203, +QNAN , P2 ;  /* 0x7ff00000cbb17808 */ /* 0x000fe20001000000 */
[----:B------:R-:W-:Y:S06]  /*1a1580*/  BRA `(.L_x_8145) ;  /* 0x0000000400887947 */ /* 0x000fec0003800000 */
.L_x_8150:
        /* <DEDUP_REMOVED lines=28> */
.L_x_8156:
[----:B------:R-:W-:Y:S05]  /*1a1750*/  BSYNC.RECONVERGENT B7 ;  /* 0x0000000000077941 */ /* 0x000fea0003800200 */
.L_x_8155:
        /* <DEDUP_REMOVED lines=35> */
.L_x_8158:
[----:B------:R-:W-:Y:S05]  /*1a1990*/  BSYNC.RECONVERGENT B7 ;  /* 0x0000000000077941 */ /* 0x000fea0003800200 */
.L_x_8157:
        /* <DEDUP_REMOVED lines=27> */
.L_x_8160:
[----:B------:R-:W-:Y:S05]  /*1a1b50*/  BSYNC.RECONVERGENT B7 ;  /* 0x0000000000077941 */ /* 0x000fea0003800200 */
.L_x_8159:
[----:B------:R-:W-:-:S06]  /*1a1b60*/  DSETP.GT.AND P2, PT, R120, R190, PT ;  /* 0x000000be7800722a */ /* 0x000fcc0003f44000 */
[----:B------:R-:W-:Y:S02]  /*1a1b70*/  FSEL R174, R198, RZ, P2 ;  /* 0x000000ffc6ae7208 */ /* 0x000fe40001000000 */
[----:B------:R-:W-:Y:S02]  /*1a1b80*/  FSEL R175, R199, -1.875, P2 ;  /* 0xbff00000c7af7808 */ /* 0x000fe40001000000 */
[----:B------:R-:W-:Y:S02]  /*1a1b90*/  FSEL R176, R202, RZ, P2 ;  /* 0x000000ffcab07208 */ /* 0x000fe40001000000 */
[----:B------:R-:W-:-:S07]  /*1a1ba0*/  FSEL R177, R203, +QNAN , P2 ;  /* 0x7ff00000cbb17808 */ /* 0x000fce0001000000 */
.L_x_8145:
[----:B------:R-:W-:Y:S05]  /*1a1bb0*/  BSYNC.RECONVERGENT B0 ;  /* 0x0000000000007941 */ /* 0x000fea0003800200 */
.L_x_8138:
        /* <DEDUP_REMOVED lines=14> */
.L_x_8137:
[----:B------:R-:W-:Y:S05]  /*1a1ca0*/  BSYNC.RECONVERGENT B1 ;  /* 0x0000000000017941 */ /* 0x000fea0003800200 */
.L_x_8136:
[----:B------:R-:W-:Y:S01]  /*1a1cb0*/  VIADD R125, R125, 0x1 ;  /* 0x000000017d7d7836 */ /* 0x000fe20000000000 */
[----:B------:R-:W-:-:S04]  /*1a1cc0*/  ISETP.GT.U32.AND P3, PT, R124, 0x1, PT ;  /* 0x000000017c00780c */ /* 0x000fc80003f64070 */
[----:B------:R-:W-:-:S13]  /*1a1cd0*/  ISETP.GE.AND P2, PT, R125, R122, PT ;  /* 0x0000007a7d00720c */ /* 0x000fda0003f46270 */
[----:B------:R-:W-:Y:S05]  /*1a1ce0*/  @!P2 BRA P3, `(.L_x_8161) ;  /* 0xffffffe000cca947 */ /* 0x000fea000183ffff */
.L_x_8135:
[----:B------:R-:W-:Y:S05]  /*1a1cf0*/  BSYNC.RECONVERGENT B2 ;  /* 0x0000000000027941 */ /* 0x000fea0003800200 */
.L_x_8134:
[----:B------:R-:W-:Y:S05]  /*1a1d00*/  @P1 BRA `(.L_x_8162) ;  /* 0xffffffe000941947 */ /* 0x000fea000383ffff */
.L_x_8104:
[----:B------:R-:W-:Y:S05]  /*1a1d10*/  BSYNC.RECONVERGENT B3 ;  /* 0x0000000000037941 */ /* 0x000fea0003800200 */
.L_x_8103:
[C---:B------:R-:W-:Y:S01]  /*1a1d20*/  ISETP.NE.AND P1, PT, R122.reuse, R172, PT ;  /* 0x000000ac7a00720c */ /* 0x040fe20003f25270 */
[----:B------:R-:W-:-:S12]  /*1a1d30*/  VIADD R122, R122, 0x1 ;  /* 0x000000017a7a7836 */ /* 0x000fd80000000000 */
[----:B------:R-:W-:Y:S05]  /*1a1d40*/  @P1 BRA `(.L_x_8163) ;  /* 0xffffffc0003c1947 */ /* 0x000fea000383ffff */
.L_x_8102:
[----:B------:R-:W-:Y:S05]  /*1a1d50*/  BSYNC.RECONVERGENT B4 ;  /* 0x0000000000047941 */ /* 0x000fea0003800200 */
.L_x_8101:
[C---:B------:R-:W-:Y:S01]  /*1a1d60*/  ISETP.NE.AND P1, PT, R123.reuse, R178, PT ;  /* 0x000000b27b00720c */ /* 0x040fe20003f25270 */
[----:B------:R-:W-:-:S12]  /*1a1d70*/  VIADD R123, R123, 0x1 ;  /* 0x000000017b7b7836 */ /* 0x000fd80000000000 */
[----:B------:R-:W-:Y:S05]  /*1a1d80*/  @P1 BRA `(.L_x_8164) ;  /* 0xffffffc0000c1947 */ /* 0x000fea000383ffff */
[----:B------:R-:W-:Y:S05]  /*1a1d90*/  BSYNC.RECONVERGENT B5 ;  /* 0x0000000000057941 */ /* 0x000fea0003800200 */
.L_x_8100:
[----:B------:R-:W-:Y:S02]  /*1a1da0*/  IMAD.MOV.U32 R179, RZ, RZ, RZ ;  /* 0x000000ffffb37224 */ /* 0x000fe400078e00ff */
[----:B------:R-:W-:Y:S02]  /*1a1db0*/  IMAD.MOV.U32 R123, RZ, RZ, 0x1 ;  /* 0x00000001ff7b7424 */ /* 0x000fe400078e00ff */
[----:B------:R-:W-:Y:S02]  /*1a1dc0*/  IMAD.MOV.U32 R202, RZ, RZ, RZ ;  /* 0x000000ffffca7224 */ /* 0x000fe400078e00ff */
[----:B--2---:R-:W-:Y:S02]  /*1a1dd0*/  IMAD.MOV.U32 R120, RZ, RZ, 0x0 ;  /* 0x00000000ff787424 */ /* 0x004fe400078e00ff */
[----:B----4-:R-:W-:-:S07]  /*1a1de0*/  IMAD.MOV.U32 R121, RZ, RZ, -0x100000 ;  /* 0xfff00000ff797424 */ /* 0x010fce00078e00ff */
.L_x_8192:
        /* <DEDUP_REMOVED lines=11> */
.L_x_8191:
[----:B------:R-:W-:-:S05]  /*1a1ea0*/  IMAD.IADD R173, R1, 0x1, R122 ;  /* 0x0000000101ad7824 */ /* 0x000fca00078e027a */
[----:B------:R-:W2:Y:S01]  /*1a1eb0*/  LDL.U8 R174, [R173+0x27f3] ;  /* 0x0027f300adae7983 */ /* 0x000ea20000100000 */
[----:B------:R-:W-:Y:S01]  /*1a1ec0*/  BSSY.RECONVERGENT B1, `(.L_x_8167) ;  /* 0x0000178000017945 */ /* 0x000fe20003800200 */
[----:B------:R-:W-:Y:S01]  /*1a1ed0*/  IMAD.MOV.U32 R192, RZ, RZ, 0x0 ;  /* 0x00000000ffc07424 */ /* 0x000fe200078e00ff */
[----:B------:R-:W-:Y:S01]  /*1a1ee0*/  MOV R188, 0x0 ;  /* 0x0000000000bc7802 */ /* 0x000fe20000000f00 */
        /* <DEDUP_REMOVED lines=102> */
.L_x_8172:
[----:B------:R-:W-:Y:S05]  /*1a2550*/  BSYNC.RECONVERGENT B3 ;  /* 0x0000000000037941 */ /* 0x000fea0003800200 */
.L_x_8171:
        /* <DEDUP_REMOVED lines=33> */
.L_x_8174:
[----:B------:R-:W-:Y:S05]  /*1a2770*/  BSYNC.RECONVERGENT B3 ;  /* 0x0000000000037941 */ /* 0x000fea0003800200 */
.L_x_8173:
[----:B------:R-:W-:-:S06]  /*1a2780*/  DSETP.GEU.AND P1, PT, R190, R68, PT ;  /* 0x00000044be00722a */ /* 0x000fcc0003f2e000 */
[----:B------:R-:W-:Y:S02]  /*1a2790*/  FSEL R126, R126, R194, !P1 ;  /* 0x000000c27e7e7208 */ /* 0x000fe40004800000 */
[----:B------:R-:W-:Y:S02]  /*1a27a0*/  FSEL R127, R127, R195, !P1 ;  /* 0x000000c37f7f7208 */ /* 0x000fe40004800000 */
[----:B------:R-:W-:Y:S02]  /*1a27b0*/  FSEL R68, R68, R190, !P1 ;  /* 0x000000be44447208 */ /* 0x000fe40004800000 */
[----:B------:R-:W-:Y:S02]  /*1a27c0*/  FSEL R69, R69, R191, !P1 ;  /* 0x000000bf45457208 */ /* 0x000fe40004800000 */
[----:B------:R-:W-:Y:S02]  /*1a27d0*/  FSEL R124, R124, R198, !P1 ;  /* 0x000000c67c7c7208 */ /* 0x000fe40004800000 */
[----:B------:R-:W-:-:S07]  /*1a27e0*/  FSEL R125, R125, R199, !P1 ;  /* 0x000000c77d7d7208 */ /* 0x000fce0004800000 */
.L_x_8170:
[----:B------:R-:W-:Y:S05]  /*1a27f0*/  BSYNC.RECONVERGENT B0 ;  /* 0x0000000000007941 */ /* 0x000fea0003800200 */
.L_x_8169:
        /* <DEDUP_REMOVED lines=46> */
.L_x_8178:
[----:B------:R-:W-:Y:S05]  /*1a2ae0*/  BSYNC.RECONVERGENT B3 ;  /* 0x0000000000037941 */ /* 0x000fea0003800200 */
.L_x_8177:
        /* <DEDUP_REMOVED lines=37> */
.L_x_8180:
[----:B------:R-:W-:Y:S05]  /*1a2d40*/  BSYNC.RECONVERGENT B3 ;  /* 0x0000000000037941 */ /* 0x000fea0003800200 */
.L_x_8179:
[----:B------:R-:W-:-:S06]  /*1a2d50*/  DSETP.GEU.AND P0, PT, R176, R68, PT ;  /* 0x00000044b000722a */ /* 0x000fcc0003f0e000 */
[----:B------:R-:W-:Y:S02]  /*1a2d60*/  FSEL R194, R194, R126, !P0 ;  /* 0x0000007ec2c27208 */ /* 0x000fe40004000000 */
[----:B------:R-:W-:Y:S02]  /*1a2d70*/  FSEL R195, R195, R127, !P0 ;  /* 0x0000007fc3c37208 */ /* 0x000fe40004000000 */
[----:B------:R-:W-:Y:S02]  /*1a2d80*/  FSEL R198, R198, R124, !P0 ;  /* 0x0000007cc6c67208 */ /* 0x000fe40004000000 */
[----:B------:R-:W-:Y:S02]  /*1a2d90*/  FSEL R199, R199, R125, !P0 ;  /* 0x0000007dc7c77208 */ /* 0x000fe40004000000 */
[----:B------:R-:W-:Y:S02]  /*1a2da0*/  FSEL R68, R68, R176, !P0 ;  /* 0x000000b044447208 */ /* 0x000fe40004000000 */
[----:B------:R-:W-:-:S07]  /*1a2db0*/  FSEL R69, R69, R177, !P0 ;  /* 0x000000b145457208 */ /* 0x000fce0004000000 */
.L_x_8176:
[----:B------:R-:W-:Y:S05]  /*1a2dc0*/  BSYNC.RECONVERGENT B0 ;  /* 0x0000000000007941 */ /* 0x000fea0003800200 */
.L_x_8175:
        /* <DEDUP_REMOVED lines=48> */
.L_x_8184:
[----:B------:R-:W-:Y:S05]  /*1a30d0*/  BSYNC.RECONVERGENT B3 ;  /* 0x0000000000037941 */ /* 0x000fea0003800200 */
.L_x_8183:
        /* <DEDUP_REMOVED lines=35> */
.L_x_8186:
[----:B------:R-:W-:Y:S05]  /*1a3310*/  BSYNC.RECONVERGENT B3 ;  /* 0x0000000000037941 */ /* 0x000fea0003800200 */
.L_x_8185:
[----:B------:R-:W-:-:S06]  /*1a3320*/  DSETP.GEU.AND P0, PT, R174, R68, PT ;  /* 0x00000044ae00722a */ /* 0x000fcc0003f0e000 */
[----:B------:R-:W-:Y:S02]  /*1a3330*/  FSEL R124, R124, R194, !P0 ;  /* 0x000000c27c7c7208 */ /* 0x000fe40004000000 */
[----:B------:R-:W-:Y:S02]  /*1a3340*/  FSEL R125, R125, R195, !P0 ;  /* 0x000000c37d7d7208 */ /* 0x000fe40004000000 */
[----:B------:R-:W-:Y:S02]  /*1a3350*/  FSEL R126, R126, R198, !P0 ;  /* 0x000000c67e7e7208 */ /* 0x000fe40004000000 */
[----:B------:R-:W-:Y:S02]  /*1a3360*/  FSEL R127, R127, R199, !P0 ;  /* 0x000000c77f7f7208 */ /* 0x000fe40004000000 */
[----:B------:R-:W-:Y:S02]  /*1a3370*/  FSEL R68, R68, R174, !P0 ;  /* 0x000000ae44447208 */ /* 0x000fe40004000000 */
[----:B------:R-:W-:-:S07]  /*1a3380*/  FSEL R69, R69, R175, !P0 ;  /* 0x000000af45457208 */ /* 0x000fce0004000000 */
.L_x_8182:
[----:B------:R-:W-:Y:S05]  /*1a3390*/  BSYNC.RECONVERGENT B0 ;  /* 0x0000000000007941 */ /* 0x000fea0003800200 */
.L_x_8181:
        /* <DEDUP_REMOVED lines=34> */
.L_x_8188:
[----:B------:R-:W-:Y:S05]  /*1a35c0*/  BSYNC.RECONVERGENT B0 ;  /* 0x0000000000007941 */ /* 0x000fea0003800200 */
.L_x_8187:
[----:B------:R-:W-:-:S06]  /*1a35d0*/  DSETP.GEU.AND P0, PT, R68, R174, PT ;  /* 0x000000ae4400722a */ /* 0x000fcc0003f0e000 */
[----:B------:R-:W-:Y:S02]  /*1a35e0*/  FSEL R188, R188, R124, !P0 ;  /* 0x0000007cbcbc7208 */ /* 0x000fe40004000000 */
[----:B------:R-:W-:Y:S02]  /*1a35f0*/  FSEL R192, R192, R126, !P0 ;  /* 0x0000007ec0c07208 */ /* 0x000fe40004000000 */
[----:B------:R-:W-:Y:S02]  /*1a3600*/  FSEL R124, R189, R125, !P0 ;  /* 0x0000007dbd7c7208 */ /* 0x000fe40004000000 */
[----:B------:R-:W-:-:S03]  /*1a3610*/  FSEL R126, R193, R127, !P0 ;  /* 0x0000007fc17e7208 */ /* 0x000fc60004000000 */
[----:B------:R-:W-:Y:S02]  /*1a3620*/  IMAD.MOV.U32 R189, RZ, RZ, R124 ;  /* 0x000000ffffbd7224 */ /* 0x000fe400078e007c */
[----:B------:R-:W-:-:S07]  /*1a3630*/  IMAD.MOV.U32 R193, RZ, RZ, R126 ;  /* 0x000000ffffc17224 */ /* 0x000fce00078e007e */
.L_x_8168:
[----:B------:R-:W-:Y:S05]  /*1a3640*/  BSYNC.RECONVERGENT B1 ;  /* 0x0000000000017941 */ /* 0x000fea0003800200 */
.L_x_8167:
        /* <DEDUP_REMOVED lines=40> */
.L_x_8190:
[----:B------:R-:W-:Y:S05]  /*1a38d0*/  BSYNC.RECONVERGENT B0 ;  /* 0x0000000000007941 */ /* 0x000fea0003800200 */
.L_x_8189:
        /* <DEDUP_REMOVED lines=13> */
.L_x_8166:
[----:B------:R-:W-:Y:S05]  /*1a39b0*/  BSYNC.RECONVERGENT B2 ;  /* 0x0000000000027941 */ /* 0x000fea0003800200 */
.L_x_8165:
[C---:B------:R-:W-:Y:S01]  /*1a39c0*/  ISETP.NE.AND P0, PT, R123.reuse, R178, PT ;  /* 0x000000b27b00720c */ /* 0x040fe20003f05270 */
[----:B------:R-:W-:-:S12]  /*1a39d0*/  VIADD R123, R123, 0x1 ;  /* 0x000000017b7b7836 */ /* 0x000fd80000000000 */
[----:B------:R-:W-:Y:S05]  /*1a39e0*/  @P0 BRA `(.L_x_8192) ;  /* 0xffffffe400000947 */ /* 0x000fea000383ffff */
.L_x_8092:
[----:B------:R-:W-:Y:S05]  /*1a39f0*/  BSYNC.RECONVERGENT B6 ;  /* 0x0000000000067941 */ /* 0x000fea0003800200 */
.L_x_8091:
        /* <DEDUP_REMOVED lines=10> */
[----:B-----5:R-:W-:Y:S01]  /*1a3aa0*/  IMAD.MOV.U32 R124, RZ, RZ, 0x0 ;  /* 0x00000000ff7c7424 */ /* 0x020fe200078e00ff */
[----:B------:R-:W-:Y:S01]  /*1a3ab0*/  MOV R123, 0xbff00000 ;  /* 0xbff00000007b7802 */ /* 0x000fe20000000f00 */
[----:B------:R-:W-:Y:S01]  /*1a3ac0*/  IMAD.MOV.U32 R125, RZ, RZ, 0x7ff00000 ;  /* 0x7ff00000ff7d7424 */ /* 0x000fe200078e00ff */
[----:B----4-:R-:W-:Y:S02]  /*1a3ad0*/  PRMT R121, R199, 0x8880, RZ ;  /* 0x00008880c7797816 */ /* 0x010fe400000000ff */
        /* <DEDUP_REMOVED lines=105> */
.L_x_8198:
[----:B------:R-:W-:Y:S05]  /*1a4170*/  BSYNC.RECONVERGENT B2 ;  /* 0x0000000000027941 */ /* 0x000fea0003800200 */
.L_x_8197:
        /* <DEDUP_REMOVED lines=33> */
.L_x_8200:
[----:B------:R-:W-:Y:S05]  /*1a4390*/  BSYNC.RECONVERGENT B2 ;  /* 0x0000000000027941 */ /* 0x000fea0003800200 */
.L_x_8199:
[----:B------:R-:W-:-:S06]  /*1a43a0*/  DSETP.GEU.AND P2, PT, R190, R70, PT ;  /* 0x00000046be00722a */ /* 0x000fcc0003f4e000 */
[----:B------:R-:W-:Y:S02]  /*1a43b0*/  FSEL R130, R130, R192, !P2 ;  /* 0x000000c082827208 */ /* 0x000fe40005000000 */
[----:B------:R-:W-:Y:S02]  /*1a43c0*/  FSEL R131, R131, R193, !P2 ;  /* 0x000000c183837208 */ /* 0x000fe40005000000 */
[----:B------:R-:W-:Y:S02]  /*1a43d0*/  FSEL R70, R70, R190, !P2 ;  /* 0x000000be46467208 */ /* 0x000fe40005000000 */
[----:B------:R-:W-:Y:S02]  /*1a43e0*/  FSEL R71, R71, R191, !P2 ;  /* 0x000000bf47477208 */ /* 0x000fe40005000000 */
[----:B------:R-:W-:Y:S02]  /*1a43f0*/  FSEL R186, R186, R188, !P2 ;  /* 0x000000bcbaba7208 */ /* 0x000fe40005000000 */
[----:B------:R-:W-:-:S07]  /*1a4400*/  FSEL R187, R187, R189, !P2 ;  /* 0x000000bdbbbb7208 */ /* 0x000fce0005000000 */
.L_x_8196:
[----:B------:R-:W-:Y:S05]  /*1a4410*/  BSYNC.RECONVERGENT B0 ;  /* 0x0000000000007941 */ /* 0x000fea0003800200 */
.L_x_8195:
        /* <DEDUP_REMOVED lines=46> */
.L_x_8204:
[----:B------:R-:W-:Y:S05]  /*1a4700*/  BSYNC.RECONVERGENT B2 ;  /* 0x0000000000027941 */ /* 0x000fea0003800200 */
.L_x_8203:
        /* <DEDUP_REMOVED lines=35> */
.L_x_8206:
[----:B------:R-:W-:Y:S05]  /*1a4940*/  BSYNC.RECONVERGENT B2 ;  /* 0x0000000000027941 */ /* 0x000fea0003800200 */
.L_x_8205:
[----:B------:R-:W-:-:S06]  /*1a4950*/  DSETP.GEU.AND P1, PT, R174, R70, PT ;  /* 0x00000046ae00722a */ /* 0x000fcc0003f2e000 */
[----:B------:R-:W-:Y:S02]  /*1a4960*/  FSEL R192, R192, R130, !P1 ;  /* 0x00000082c0c07208 */ /* 0x000fe40004800000 */
[----:B------:R-:W-:Y:S02]  /*1a4970*/  FSEL R193, R193, R131, !P1 ;  /* 0x00000083c1c17208 */ /* 0x000fe40004800000 */
[----:B------:R-:W-:Y:S02]  /*1a4980*/  FSEL R188, R188, R186, !P1 ;  /* 0x000000babcbc7208 */ /* 0x000fe40004800000 */
[----:B------:R-:W-:Y:S02]  /*1a4990*/  FSEL R189, R189, R187, !P1 ;  /* 0x000000bbbdbd7208 */ /* 0x000fe40004800000 */
[----:B------:R-:W-:Y:S02]  /*1a49a0*/  FSEL R70, R70, R174, !P1 ;  /* 0x000000ae46467208 */ /* 0x000fe40004800000 */
[----:B------:R-:W-:-:S07]  /*1a49b0*/  FSEL R71, R71, R175, !P1 ;  /* 0x000000af47477208 */ /* 0x000fce0004800000 */
.L_x_8202:
[----:B------:R-:W-:Y:S05]  /*1a49c0*/  BSYNC.RECONVERGENT B0 ;  /* 0x0000000000007941 */ /* 0x000fea0003800200 */
.L_x_8201:
        /* <DEDUP_REMOVED lines=48> */
.L_x_8210:
[----:B------:R-:W-:Y:S05]  /*1a4cd0*/  BSYNC.RECONVERGENT B2 ;  /* 0x0000000000027941 */ /* 0x000fea0003800200 */
.L_x_8209:
        /* <DEDUP_REMOVED lines=35> */
.L_x_8212:
[----:B------:R-:W-:Y:S05]  /*1a4f10*/  BSYNC.RECONVERGENT B2 ;  /* 0x0000000000027941 */ /* 0x000fea0003800200 */
.L_x_8211:
[----:B------:R-:W-:-:S06]  /*1a4f20*/  DSETP.GEU.AND P1, PT, R174, R70, PT ;  /* 0x00000046ae00722a */ /* 0x000fcc0003f2e000 */
[----:B------:R-:W-:Y:S02]  /*1a4f30*/  FSEL R120, R120, R192, !P1 ;  /* 0x000000c078787208 */ /* 0x000fe40004800000 */
[----:B------:R-:W-:Y:S02]  /*1a4f40*/  FSEL R121, R121, R193, !P1 ;  /* 0x000000c179797208 */ /* 0x000fe40004800000 */
[----:B------:R-:W-:Y:S02]  /*1a4f50*/  FSEL R126, R126, R188, !P1 ;  /* 0x000000bc7e7e7208 */ /* 0x000fe40004800000 */
[----:B------:R-:W-:Y:S02]  /*1a4f60*/  FSEL R127, R127, R189, !P1 ;  /* 0x000000bd7f7f7208 */ /* 0x000fe40004800000 */
[----:B------:R-:W-:Y:S02]  /*1a4f70*/  FSEL R70, R70, R174, !P1 ;  /* 0x000000ae46467208 */ /* 0x000fe40004800000 */
[----:B------:R-:W-:-:S07]  /*1a4f80*/  FSEL R71, R71, R175, !P1 ;  /* 0x000000af47477208 */ /* 0x000fce0004800000 */
.L_x_8208:
[----:B------:R-:W-:Y:S05]  /*1a4f90*/  BSYNC.RECONVERGENT B0 ;  /* 0x0000000000007941 */ /* 0x000fea0003800200 */
.L_x_8207:
        /* <DEDUP_REMOVED lines=34> */
.L_x_8214:
[----:B------:R-:W-:Y:S05]  /*1a51c0*/  BSYNC.RECONVERGENT B0 ;  /* 0x0000000000007941 */ /* 0x000fea0003800200 */
.L_x_8213:
[----:B------:R-:W-:-:S06]  /*1a51d0*/  DSETP.GEU.AND P1, PT, R70, R174, PT ;  /* 0x000000ae4600722a */ /* 0x000fcc0003f2e000 */
[----:B------:R-:W-:Y:S02]  /*1a51e0*/  FSEL R122, R122, R120, !P1 ;  /* 0x000000787a7a7208 */ /* 0x000fe40004800000 */
[----:B------:R-:W-:Y:S02]  /*1a51f0*/  FSEL R120, R123, R121, !P1 ;  /* 0x000000797b787208 */ /* 0x000fe40004800000 */
[----:B------:R-:W-:Y:S02]  /*1a5200*/  FSEL R124, R124, R126, !P1 ;  /* 0x0000007e7c7c7208 */ /* 0x000fe40004800000 */
[----:B------:R-:W-:Y:S01]  /*1a5210*/  FSEL R125, R125, R127, !P1 ;  /* 0x0000007f7d7d7208 */ /* 0x000fe20004800000 */
[----:B------:R-:W-:-:S07]  /*1a5220*/  IMAD.MOV.U32 R123, RZ, RZ, R120 ;  /* 0x000000ffff7b7224 */ /* 0x000fce00078e0078 */
.L_x_8194:
[----:B------:R-:W-:Y:S05]  /*1a5230*/  BSYNC.RECONVERGENT B1 ;  /* 0x0000000000017941 */ /* 0x000fea0003800200 */
.L_x_8193:
        /* <DEDUP_REMOVED lines=12> */
.L_x_8219:
        /* <DEDUP_REMOVED lines=9> */
.L_x_8218:
[----:B------:R-:W-:Y:S05]  /*1a5390*/  BSYNC.RECONVERGENT B1 ;  /* 0x0000000000017941 */ /* 0x000fea0003800200 */
.L_x_8217:
        /* <DEDUP_REMOVED lines=24> */
.L_x_8216:
[----:B------:R-:W-:Y:S05]  /*1a5520*/  BSYNC.RECONVERGENT B0 ;  /* 0x0000000000007941 */ /* 0x000fea0003800200 */
.L_x_8215:
        /* <DEDUP_REMOVED lines=12> */
.L_x_8224:
        /* <DEDUP_REMOVED lines=21> */
.L_x_8223:
[----:B------:R-:W-:Y:S05]  /*1a5740*/  BSYNC.RECONVERGENT B1 ;  /* 0x0000000000017941 */ /* 0x000fea0003800200 */
.L_x_8222:
        /* <DEDUP_REMOVED lines=17> */
.L_x_8226:
[----:B------:R-:W-:Y:S05]  /*1a5860*/  BSYNC.RECONVERGENT B1 ;  /* 0x0000000000017941 */ /* 0x000fea0003800200 */
.L_x_8225:
        /* <DEDUP_REMOVED lines=18> */
.L_x_8221:
[----:B------:R-:W-:Y:S05]  /*1a5990*/  BSYNC.RECONVERGENT B0 ;  /* 0x0000000000007941 */ /* 0x000fea0003800200 */
.L_x_8220:
[----:B--2---:R-:W-:Y:S01]  /*1a59a0*/  IADD3 R126, PT, PT, R202, -0x1, RZ ;  /* 0xffffffffca7e7810 */ /* 0x004fe20007ffe0ff */
[----:B------:R-:W-:-:S04]  /*1a59b0*/  VIADD R195, R179, 0xffffffff ;  /* 0xffffffffb3c37836 */ /* 0x000fc80000000000 */
        /* <DEDUP_REMOVED lines=16> */
.L_x_8276:
        /* <DEDUP_REMOVED lines=21> */
.L_x_8231:
        /* <DEDUP_REMOVED lines=90> */
.L_x_8237:
[----:B------:R-:W-:Y:S05]  /*1a61b0*/  BSYNC.RECONVERGENT B2 ;  /* 0x0000000000027941 */ /* 0x000fea0003800200 */
.L_x_8236:
        /* <DEDUP_REMOVED lines=32> */
.L_x_8240:
[----:B------:R-:W-:Y:S05]  /*1a63c0*/  BSYNC.RECONVERGENT B2 ;  /* 0x0000000000027941 */ /* 0x000fea0003800200 */
.L_x_8239:
        /* <DEDUP_REMOVED lines=13> */
.L_x_8235:
        /* <DEDUP_REMOVED lines=38> */
.L_x_8242:
[----:B------:R-:W-:Y:S05]  /*1a6700*/  BSYNC.RECONVERGENT B2 ;  /* 0x0000000000027941 */ /* 0x000fea0003800200 */
.L_x_8241:
        /* <DEDUP_REMOVED lines=34> */
.L_x_8244:
[----:B------:R-:W-:Y:S05]  /*1a6930*/  BSYNC.RECONVERGENT B2 ;  /* 0x0000000000027941 */ /* 0x000fea0003800200 */
.L_x_8243:
        /* <DEDUP_REMOVED lines=13> */
.L_x_8234:
        /* <DEDUP_REMOVED lines=51> */
.L_x_8246:
[----:B------:R-:W-:Y:S05]  /*1a6d40*/  BSYNC.RECONVERGENT B2 ;  /* 0x0000000000027941 */ /* 0x000fea0003800200 */
.L_x_8245:
        /* <DEDUP_REMOVED lines=34> */
.L_x_8248:
[----:B------:R-:W-:Y:S05]  /*1a6f70*/  BSYNC.RECONVERGENT B2 ;  /* 0x0000000000027941 */ /* 0x000fea0003800200 */
.L_x_8247:
        /* <DEDUP_REMOVED lines=12> */
.L_x_8238:
[----:B------:R-:W-:Y:S05]  /*1a7040*/  BSYNC.RECONVERGENT B0 ;  /* 0x0000000000007941 */ /* 0x000fea0003800200 */
.L_x_8233:
        /* <DEDUP_REMOVED lines=34> */
.L_x_8250:
[----:B------:R-:W-:Y:S05]  /*1a7270*/  BSYNC.RECONVERGENT B0 ;  /* 0x0000000000007941 */ /* 0x000fea0003800200 */
.L_x_8249:
[----:B------:R-:W2:Y:S02]  /*1a7280*/  LDL.64 R128, [R1+0x7cf0] ;  /* 0x007cf00001807983 */ /* 0x000ea40000100a00 */
[----:B--2---:R-:W-:-:S06]  /*1a7290*/  DSETP.GEU.AND P2, PT, R128, R174, PT ;  /* 0x000000ae8000722a */ /* 0x004fcc0003f4e000 */
[----:B------:R-:W-:Y:S02]  /*1a72a0*/  FSEL R126, R126, R186, !P2 ;  /* 0x000000ba7e7e7208 */ /* 0x000fe40005000000 */
[----:B------:R-:W-:Y:S02]  /*1a72b0*/  FSEL R127, R127, R187, !P2 ;  /* 0x000000bb7f7f7208 */ /* 0x000fe40005000000 */
[----:B------:R-:W-:Y:S02]  /*1a72c0*/  FSEL R120, R120, R188, !P2 ;  /* 0x000000bc78787208 */ /* 0x000fe40005000000 */
[----:B------:R-:W-:-:S07]  /*1a72d0*/  FSEL R121, R121, R189, !P2 ;  /* 0x000000bd79797208 */ /* 0x000fce0005000000 */
.L_x_8232:
[----:B------:R-:W-:Y:S05]  /*1a72e0*/  BSYNC.RECONVERGENT B1 ;  /* 0x0000000000017941 */ /* 0x000fea0003800200 */
.L_x_8230:
        /* <DEDUP_REMOVED lines=42> */
.L_x_8252:
[----:B------:R-:W-:Y:S05]  /*1a7590*/  BSYNC.RELIABLE B0 ;  /* 0x0000000000007941 */ /* 0x000fea0003800100 */
.L_x_8251:
        /* <DEDUP_REMOVED lines=47> */
.L_x_8255:
[----:B------:R-:W-:Y:S05]  /*1a7890*/  BSYNC.RECONVERGENT B0 ;  /* 0x0000000000007941 */ /* 0x000fea0003800200 */
.L_x_8254:
[----:B------:R-:W-:Y:S04]  /*1a78a0*/  BSSY.RECONVERGENT B2, `(.L_x_8256) ;  /* 0x000015f000027945 */ /* 0x000fe80003800200 */
[----:B------:R-:W-:Y:S05]  /*1a78b0*/  @!P2 BRA `(.L_x_8257) ;  /* 0x000000140074a947 */ /* 0x000fea0003800000 */
[----:B------:R-:W-:-:S07]  /*1a78c0*/  IMAD.MOV.U32 R203, RZ, RZ, 0x3 ;  /* 0x00000003ffcb7424 */ /* 0x000fce00078e00ff */
.L_x_8275:
        /* <DEDUP_REMOVED lines=29> */
.L_x_8274:
        /* <DEDUP_REMOVED lines=70> */
.L_x_8262:
        /* <DEDUP_REMOVED lines=71> */
.L_x_8265:
[----:B------:R-:W-:Y:S05]  /*1a8370*/  BSYNC.RECONVERGENT B5 ;  /* 0x0000000000057941 */ /* 0x000fea0003800200 */
.L_x_8264:
        /* <DEDUP_REMOVED lines=26> */
.L_x_8267:
[----:B------:R-:W-:Y:S05]  /*1a8520*/  BSYNC.RECONVERGENT B5 ;  /* 0x0000000000057941 */ /* 0x000fea0003800200 */
.L_x_8266:
[----:B------:R-:W-:-:S06]  /*1a8530*/  DSETP.GE.AND P2, PT, R120, R176, PT ;  /* 0x000000b07800722a */ /* 0x000fcc0003f46000 */
[----:B------:R-:W-:Y:S02]  /*1a8540*/  FSEL R120, R188, RZ, P2 ;  /* 0x000000ffbc787208 */ /* 0x000fe40001000000 */
[----:B------:R-:W-:Y:S02]  /*1a8550*/  FSEL R121, R189, -1.875, P2 ;  /* 0xbff00000bd797808 */ /* 0x000fe40001000000 */
[----:B------:R-:W-:Y:S02]  /*1a8560*/  FSEL R174, R192, RZ, P2 ;  /* 0x000000ffc0ae7208 */ /* 0x000fe40001000000 */
[----:B------:R-:W-:Y:S01]  /*1a8570*/  FSEL R175, R193, +QNAN , P2 ;  /* 0x7ff00000c1af7808 */ /* 0x000fe20001000000 */
[----:B------:R-:W-:Y:S06]  /*1a8580*/  BRA `(.L_x_8263) ;  /* 0x00000004005c7947 */ /* 0x000fec0003800000 */
.L_x_8261:
        /* <DEDUP_REMOVED lines=44> */
.L_x_8268:
        /* <DEDUP_REMOVED lines=27> */
.L_x_8270:
[----:B------:R-:W-:Y:S05]  /*1a8a00*/  BSYNC.RECONVERGENT B5 ;  /* 0x0000000000057941 */ /* 0x000fea0003800200 */
.L_x_8269:
        /* <DEDUP_REMOVED lines=15> */
.L_x_8263:
[----:B------:R-:W-:Y:S05]  /*1a8b00*/  BSYNC.RECONVERGENT B0 ;  /* 0x0000000000007941 */ /* 0x000fea0003800200 */
.L_x_8260:
        /* <DEDUP_REMOVED lines=33> */
.L_x_8272:
[----:B------:R-:W-:-:S13]  /*1a8d20*/  ISETP.GT.AND P2, PT, R199, 0x1, PT ;  /* 0x00000001c700780c */ /* 0x000fda0003f44270 */
[----:B------:R-:W-:Y:S05]  /*1a8d30*/  @!P2 BREAK.RELIABLE B0 ;  /* 0x000000000000a942 */ /* 0x000fea0003800100 */
[----:B------:R-:W-:Y:S05]  /*1a8d40*/  @!P2 BRA `(.L_x_8259) ;  /* 0x000000000040a947 */ /* 0x000fea0003800000 */
[----:B------:R-:W-:Y:S05]  /*1a8d50*/  BSYNC.RELIABLE B0 ;  /* 0x0000000000007941 */ /* 0x000fea0003800100 */
.L_x_8271:
[----:B------:R-:W-:Y:S02]  /*1a8d60*/  VIADD R198, R198, 0x1 ;  /* 0x00000001c6c67836 */ /* 0x000fe40000000000 */
[----:B------:R-:W-:-:S03]  /*1a8d70*/  VIADD R199, R199, 0xffffffff ;  /* 0xffffffffc7c77836 */ /* 0x000fc60000000000 */
[----:B------:R-:W-:-:S13]  /*1a8d80*/  ISETP.GE.AND P2, PT, R198, R202, PT ;  /* 0x000000cac600720c */ /* 0x000fda0003f46270 */
[----:B------:R-:W-:Y:S05]  /*1a8d90*/  @!P2 BRA `(.L_x_8274) ;  /* 0xffffffec0040a947 */ /* 0x000fea000383ffff */
[----:B------:R-:W-:Y:S05]  /*1a8da0*/  BRA `(.L_x_8259) ;  /* 0x0000000000287947 */ /* 0x000fea0003800000 */
.L_x_8273:
        /* <DEDUP_REMOVED lines=10> */
.L_x_8259:
[----:B------:R-:W-:Y:S05]  /*1a8e50*/  BSYNC.RECONVERGENT B1 ;  /* 0x0000000000017941 */ /* 0x000fea0003800200 */
.L_x_8258:
[C---:B------:R-:W-:Y:S01]  /*1a8e60*/  ISETP.LT.U32.AND P2, PT, R203.reuse, 0x20, PT ;  /* 0x00000020cb00780c */ /* 0x040fe20003f41070 */
[----:B------:R-:W-:-:S12]  /*1a8e70*/  VIADD R203, R203, 0x1 ;  /* 0x00000001cbcb7836 */ /* 0x000fd80000000000 */
[----:B------:R-:W-:Y:S05]  /*1a8e80*/  @P3 BRA P2, `(.L_x_8275) ;  /* 0xffffffe800903947 */ /* 0x000fea000103ffff */
.L_x_8257:
[----:B------:R-:W-:Y:S05]  /*1a8e90*/  BSYNC.RECONVERGENT B2 ;  /* 0x0000000000027941 */ /* 0x000fea0003800200 */
.L_x_8256:
[C---:B--2---:R-:W-:Y:S01]  /*1a8ea0*/  IMAD.IADD R199, R1.reuse, 0x1, R179 ;  /* 0x0000000101c77824 */ /* 0x044fe200078e02b3 */
[----:B------:R-:W-:-:S05]  /*1a8eb0*/  IADD3 R198, PT, PT, R1, R202, RZ ;  /* 0x000000ca01c67210 */ /* 0x000fca0007ffe0ff */
[----:B------:R-:W5:Y:S04]  /*1a8ec0*/  LDL.U8 R199, [R199+0x27d8] ;  /* 0x0027d800c7c77983 */ /* 0x000f680000100000 */
[----:B------:R-:W5:Y:S01]  /*1a8ed0*/  LDL.U8 R198, [R198+0x27f3] ;  /* 0x0027f300c6c67983 */ /* 0x000f620000100000 */
[----:B------:R-:W-:Y:S05]  /*1a8ee0*/  BRA `(.L_x_8276) ;  /* 0xffffffc800f47947 */ /* 0x000fea000383ffff */
.L_x_8253:
[----:B------:R-:W-:Y:S05]  /*1a8ef0*/  BSYNC.RECONVERGENT B3 ;  /* 0x0000000000037941 */ /* 0x000fea0003800200 */
.L_x_8229:
        /* <DEDUP_REMOVED lines=24> */
.L_x_8283:
        /* <DEDUP_REMOVED lines=30> */
[----:B------:R-:W-:Y:S01]  /*1a9260*/  VIADD R120, R121, 0x1 ;  /* 0x0000000179787836 */ /* 0x000fe20000000000 */
[----:B------:R-:W-:Y:S02]  /*1a9270*/  IADD3 R186, PT, PT, R186, 0x10, RZ ;  /* 0x00000010baba7810 */ /* 0x000fe40007ffe0ff */
        /* <DEDUP_REMOVED lines=25> */
.L_x_8282:
[----:B------:R-:W-:Y:S05]  /*1a9410*/  BSYNC.RECONVERGENT B2 ;  /* 0x0000000000027941 */ /* 0x000fea0003800200 */
.L_x_8281:
        /* <DEDUP_REMOVED lines=35> */
.L_x_8285:
[----:B------:R-:W-:Y:S05]  /*1a9650*/  BSYNC.RECONVERGENT B2 ;  /* 0x0000000000027941 */ /* 0x000fea0003800200 */
.L_x_8284:
        /* <DEDUP_REMOVED lines=21> */
.L_x_8287:
[----:B------:R-:W-:Y:S05]  /*1a97b0*/  BSYNC.RECONVERGENT B2 ;  /* 0x0000000000027941 */ /* 0x000fea0003800200 */
.L_x_8286:
        /* <DEDUP_REMOVED lines=19> */
.L_x_8280:
[----:B------:R-:W-:Y:S05]  /*1a98f0*/  BSYNC.RECONVERGENT B1 ;  /* 0x0000000000017941 */ /* 0x000fea0003800200 */
.L_x_8279:
        /* <DEDUP_REMOVED lines=11> */
.L_x_8292:
        /* <DEDUP_REMOVED lines=69> */
.L_x_8291:
[----:B------:R-:W-:Y:S05]  /*1a9e00*/  BSYNC.RECONVERGENT B2 ;  /* 0x0000000000027941 */ /* 0x000fea0003800200 */
.L_x_8290:
        /* <DEDUP_REMOVED lines=41> */
.L_x_8294:
[----:B------:R-:W-:Y:S05]  /*1aa0a0*/  BSYNC.RECONVERGENT B2 ;  /* 0x0000000000027941 */ /* 0x000fea0003800200 */
.L_x_8293:
        /* <DEDUP_REMOVED lines=24> */
.L_x_8296:
[----:B------:R-:W-:Y:S05]  /*1aa230*/  BSYNC.RECONVERGENT B2 ;  /* 0x0000000000027941 */ /* 0x000fea0003800200 */
.L_x_8295:
        /* <DEDUP_REMOVED lines=20> */
.L_x_8289:
[----:B------:R-:W-:Y:S05]  /*1aa380*/  BSYNC.RECONVERGENT B1 ;  /* 0x0000000000017941 */ /* 0x000fea0003800200 */
.L_x_8288:
        /* <DEDUP_REMOVED lines=36> */
.L_x_8298:
[----:B------:R-:W-:Y:S05]  /*1aa5d0*/  BSYNC.RECONVERGENT B1 ;  /* 0x0000000000017941 */ /* 0x000fea0003800200 */
.L_x_8297:
[----:B------:R-:W-:Y:S01]  /*1aa5e0*/  UMOV UR10, 0x66666666 ;  /* 0x66666666000a7882 */ /* 0x000fe20000000000 */
[----:B------:R-:W-:Y:S01]  /*1aa5f0*/  UMOV UR11, 0x40711266 ;  /* 0x40711266000b7882 */ /* 0x000fe20000000000 */
[----:B------:R-:W-:Y:S01]  /*1aa600*/  IMAD.MOV.U32 R122, RZ, RZ, 0x0 ;  /* 0x00000000ff7a7424 */ /* 0x000fe200078e00ff */
[----:B------:R-:W-:Y:S01]  /*1aa610*/  DADD R120, R120, -UR10 ;  /* 0x8000000a78787e29 */ /* 0x000fe20008000000 */
[----:B------:R-:W-:-:S07]  /*1aa620*/  MOV R123, 0x40590000 ;  /* 0x40590000007b7802 */ /* 0x000fce0000000f00 */
[----:B------:R-:W-:-:S11]  /*1aa630*/  DFMA R120, R120, R122, 0.5 ;  /* 0x3fe000007878742b */ /* 0x000fd6000000007a */
.L_x_8278:
[----:B------:R-:W-:Y:S05]  /*1aa640*/  BSYNC.RECONVERGENT B0 ;  /* 0x0000000000007941 */ /* 0x000fea0003800200 */
.L_x_8277:
        /* <DEDUP_REMOVED lines=29> */
.L_x_8300:
[----:B------:R-:W-:Y:S05]  /*1aa820*/  BSYNC.RECONVERGENT B0 ;  /* 0x0000000000007941 */ /* 0x000fea0003800200 */
.L_x_8299:
[----:B------:R-:W-:Y:S02]  /*1aa830*/  IMAD.MOV.U32 R120, RZ, RZ, R122 ;  /* 0x000000ffff787224 */ /* 0x000fe400078e007a */
[----:B------:R-:W-:-:S07]  /*1aa840*/  IMAD.MOV.U32 R121, RZ, RZ, R123 ;  /* 0x000000ffff797224 */ /* 0x000fce00078e007b */
.L_x_8228:
[----:B------:R-:W-:Y:S05]  /*1aa850*/  BSYNC.RECONVERGENT B4 ;  /* 0x0000000000047941 */ /* 0x000fea0003800200 */
.L_x_8227:
[----:B------:R-:W-:Y:S01]  /*1aa860*/  DSETP.GT.AND P0, PT, R120, R2, PT ;  /* 0x000000027800722a */ /* 0x000fe20003f04000 */
[----:B------:R-:W-:-:S13]  /*1aa870*/  BSSY.RECONVERGENT B6, `(.L_x_8301) ;  /* 0x0003b00000067945 */ /* 0x000fda0003800200 */
[----:B------:R-:W-:Y:S05]  /*1aa880*/  @P0 BRA `(.L_x_8302) ;  /* 0x000003ac00f80947 */ /* 0x000fea0003800000 */
[----:B------:R-:W-:Y:S05]  /*1aa890*/  BMOV.32.CLEAR RZ, B0 ;  /* 0x0000000000ff7355 */ /* 0x000fea0000100000 */
[----:B------:R-:W-:Y:S01]  /*1aa8a0*/  BSSY.RECONVERGENT B0, `(.L_x_8303) ;  /* 0x0000009000007945 */ /* 0x000fe20003800200 */
[----:B------:R-:W-:-:S07]  /*1aa8b0*/  IMAD.MOV.U32 R122, RZ, RZ, RZ ;  /* 0x000000ffff7a7224 */ /* 0x000fce00078e00ff */
.L_x_8304:
        /* <DEDUP_REMOVED lines=8> */
.L_x_8303:
        /* <DEDUP_REMOVED lines=11> */
.L_x_8308:
        /* <DEDUP_REMOVED lines=31> */
.L_x_8307:
[----:B------:R-:W-:Y:S01]  /*1aabe0*/  BSSY.RECONVERGENT B1, `(.L_x_8309) ;  /* 0x0000009000017945 */ /* 0x000fe20003800200 */
[----:B------:R-:W-:-:S07]  /*1aabf0*/  MOV R122, RZ ;  /* 0x000000ff007a7202 */ /* 0x000fce0000000f00 */
.L_x_8310:
        /* <DEDUP_REMOVED lines=8> */
.L_x_8309:
        /* <DEDUP_REMOVED lines=9> */
.L_x_8312:
        /* <DEDUP_REMOVED lines=31> */
.L_x_8311:
        /* <DEDUP_REMOVED lines=56> */
.L_x_8306:
[----:B------:R-:W2:Y:S01]  /*1ab280*/  MUFU.RCP64H R123, 2.2750682830810546875 ;  /* 0x40023357007b7908 */ /* 0x000ea20000001800 */
[----:B------:R-:W-:Y:S01]  /*1ab290*/  IMAD.MOV.U32 R120, RZ, RZ, 0x11d70f68 ;  /* 0x11d70f68ff787424 */ /* 0x000fe200078e00ff */
[----:B------:R-:W-:Y:S01]  /*1ab2a0*/  MOV R121, 0x40023357 ;  /* 0x4002335700797802 */ /* 0x000fe20000000f00 */
[----:B------:R-:W-:Y:S01]  /*1ab2b0*/  IMAD.MOV.U32 R122, RZ, RZ, RZ ;  /* 0x000000ffff7a7224 */ /* 0x000fe200078e00ff */
        /* <DEDUP_REMOVED lines=51> */
.L_x_8313:
[----:B------:R-:W-:Y:S05]  /*1ab5f0*/  BSYNC.RECONVERGENT B0 ;  /* 0x0000000000007941 */ /* 0x000fea0003800200 */
.L_x_8305:
[----:B------:R-:W-:Y:S05]  /*1ab600*/  BMOV.32.CLEAR RZ, B0 ;  /* 0x0000000000ff7355 */ /* 0x000fea0000100000 */
[----:B------:R-:W-:Y:S01]  /*1ab610*/  BSSY.RECONVERGENT B0, `(.L_x_8314) ;  /* 0x0000009000007945 */ /* 0x000fe20003800200 */
[----:B------:R-:W-:-:S07]  /*1ab620*/  IMAD.MOV.U32 R122, RZ, RZ, RZ ;  /* 0x000000ffff7a7224 */ /* 0x000fce00078e00ff */
.L_x_8315:
        /* <DEDUP_REMOVED lines=8> */
.L_x_8314:
[----:B------:R-:W-:Y:S05]  /*1ab6b0*/  BMOV.32.CLEAR RZ, B0 ;  /* 0x0000000000ff7355 */ /* 0x000fea0000100000 */
[----:B------:R-:W-:Y:S01]  /*1ab6c0*/  BSSY.RECONVERGENT B0, `(.L_x_8316) ;  /* 0x0000009000007945 */ /* 0x000fe20003800200 */
[----:B------:R-:W-:-:S07]  /*1ab6d0*/  IMAD.MOV.U32 R124, RZ, RZ, RZ ;  /* 0x000000ffff7c7224 */ /* 0x000fce00078e00ff */
.L_x_8317:
        /* <DEDUP_REMOVED lines=8> */
.L_x_8316:
        /* <DEDUP_REMOVED lines=11> */
.L_x_8342:
        /* <DEDUP_REMOVED lines=13> */
.L_x_8323:
[----:B------:R-:W-:-:S13]  /*1ab8e0*/  ISETP.NE.AND P0, PT, R120, 0x47, PT ;  /* 0x000000477800780c */ /* 0x000fda0003f05270 */
[----:B------:R-:W-:Y:S05]  /*1ab8f0*/  @!P0 BRA `(.L_x_8326) ;  /* 0x0000000000148947 */ /* 0x000fea0003800000 */
[----:B------:R-:W-:Y:S02]  /*1ab900*/  ISETP.NE.AND P0, PT, R120, 0x54, PT ;  /* 0x000000547800780c */ /* 0x000fe40003f05270 */
[----:B------:R-:W-:-:S11]  /*1ab910*/  MOV R128, 0x3 ;  /* 0x0000000300807802 */ /* 0x000fd60000000f00 */
[----:B------:R-:W-:Y:S05]  /*1ab920*/  @!P0 BRA `(.L_x_8324) ;  /* 0x00000000000c8947 */ /* 0x000fea0003800000 */
.L_x_8325:
[----:B------:R-:W-:Y:S01]  /*1ab930*/  IMAD.MOV.U32 R128, RZ, RZ, 0x4 ;  /* 0x00000004ff807424 */ /* 0x000fe200078e00ff */
[----:B------:R-:W-:Y:S06]  /*1ab940*/  BRA `(.L_x_8324) ;  /* 0x0000000000047947 */ /* 0x000fec0003800000 */
.L_x_8326:
[----:B------:R-:W-:-:S07]  /*1ab950*/  IMAD.MOV.U32 R128, RZ, RZ, 0x2 ;  /* 0x00000002ff807424 */ /* 0x000fce00078e00ff */
.L_x_8324:
[----:B------:R-:W-:Y:S05]  /*1ab960*/  BSYNC.RECONVERGENT B2 ;  /* 0x0000000000027941 */ /* 0x000fea0003800200 */
.L_x_8322:
[----:B------:R-:W2:Y:S01]  /*1ab970*/  LDC R120, c[0x0][0x2f8] ;  /* 0x0000be00ff787b82 */ /* 0x000ea20000000800 */
[----:B------:R-:W-:-:S05]  /*1ab980*/  IMAD.U32 R130, RZ, RZ, UR9 ;  /* 0x00000009ff827e24 */ /* 0x000fca000f8e00ff */
[----:B--2---:R-:W-:-:S05]  /*1ab990*/  IADD3 R120, PT, PT, -R120, 0x27d8, R130 ;  /* 0x000027d878787810 */ /* 0x004fca0007ffe182 */
[----:B------:R-:W-:-:S05]  /*1ab9a0*/  IMAD.IADD R120, R126, 0x1, R120 ;  /* 0x000000017e787824 */ /* 0x000fca00078e0278 */
        /* <DEDUP_REMOVED lines=12> */
.L_x_8328:
[----:B------:R-:W-:-:S13]  /*1aba70*/  ISETP.NE.AND P0, PT, R128, 0x47, PT ;  /* 0x000000478000780c */ /* 0x000fda0003f05270 */
[----:B------:R-:W-:Y:S05]  /*1aba80*/  @!P0 BRA `(.L_x_8331) ;  /* 0x0000000000148947 */ /* 0x000fea0003800000 */
[----:B------:R-:W-:Y:S01]  /*1aba90*/  ISETP.NE.AND P0, PT, R128, 0x54, PT ;  /* 0x000000548000780c */ /* 0x000fe20003f05270 */
[----:B------:R-:W-:-:S12]  /*1abaa0*/  IMAD.MOV.U32 R129, RZ, RZ, 0x3 ;  /* 0x00000003ff817424 */ /* 0x000fd800078e00ff */
[----:B------:R-:W-:Y:S05]  /*1abab0*/  @!P0 BRA `(.L_x_8329) ;  /* 0x00000000000c8947 */ /* 0x000fea0003800000 */
.L_x_8330:
[----:B------:R-:W-:Y:S01]  /*1abac0*/  IMAD.MOV.U32 R129, RZ, RZ, 0x4 ;  /* 0x00000004ff817424 */ /* 0x000fe200078e00ff */
[----:B------:R-:W-:Y:S06]  /*1abad0*/  BRA `(.L_x_8329) ;  /* 0x0000000000047947 */ /* 0x000fec0003800000 */
.L_x_8331:
[----:B------:R-:W-:-:S07]  /*1abae0*/  IMAD.MOV.U32 R129, RZ, RZ, 0x2 ;  /* 0x00000002ff817424 */ /* 0x000fce00078e00ff */
.L_x_8329:
[----:B------:R-:W-:Y:S05]  /*1abaf0*/  BSYNC.RECONVERGENT B2 ;  /* 0x0000000000027941 */ /* 0x000fea0003800200 */
.L_x_8327:
        /* <DEDUP_REMOVED lines=12> */
.L_x_8333:
[----:B------:R-:W-:-:S13]  /*1abbc0*/  ISETP.NE.AND P0, PT, R128, 0x47, PT ;  /* 0x000000478000780c */ /* 0x000fda0003f05270 */
[----:B------:R-:W-:Y:S05]  /*1abbd0*/  @!P0 BRA `(.L_x_8336) ;  /* 0x0000000000148947 */ /* 0x000fea0003800000 */
[----:B------:R-:W-:Y:S01]  /*1abbe0*/  ISETP.NE.AND P0, PT, R128, 0x54, PT ;  /* 0x000000548000780c */ /* 0x000fe20003f05270 */
[----:B------:R-:W-:-:S12]  /*1abbf0*/  IMAD.MOV.U32 R129, RZ, RZ, 0x3 ;  /* 0x00000003ff817424 */ /* 0x000fd800078e00ff */
[----:B------:R-:W-:Y:S05]  /*1abc00*/  @!P0 BRA `(.L_x_8334) ;  /* 0x00000000000c8947 */ /* 0x000fea0003800000 */
.L_x_8335:
[----:B------:R-:W-:Y:S01]  /*1abc10*/  IMAD.MOV.U32 R129, RZ, RZ, 0x4 ;  /* 0x00000004ff817424 */ /* 0x000fe200078e00ff */
[----:B------:R-:W-:Y:S06]  /*1abc20*/  BRA `(.L_x_8334) ;  /* 0x0000000000047947 */ /* 0x000fec0003800000 */
.L_x_8336:
[----:B------:R-:W-:-:S07]  /*1abc30*/  IMAD.MOV.U32 R129, RZ, RZ, 0x2 ;  /* 0x00000002ff817424 */ /* 0x000fce00078e00ff */
.L_x_8334:
[----:B------:R-:W-:Y:S05]  /*1abc40*/  BSYNC.RECONVERGENT B2 ;  /* 0x0000000000027941 */ /* 0x000fea0003800200 */
.L_x_8332:
        /* <DEDUP_REMOVED lines=12> */
.L_x_8338:
[----:B------:R-:W-:-:S13]  /*1abd10*/  ISETP.NE.AND P0, PT, R124, 0x47, PT ;  /* 0x000000477c00780c */ /* 0x000fda0003f05270 */
[----:B------:R-:W-:Y:S05]  /*1abd20*/  @!P0 BRA `(.L_x_8341) ;  /* 0x0000000000148947 */ /* 0x000fea0003800000 */
[----:B------:R-:W-:Y:S01]  /*1abd30*/  ISETP.NE.AND P0, PT, R124, 0x54, PT ;  /* 0x000000547c00780c */ /* 0x000fe20003f05270 */
[----:B------:R-:W-:-:S12]  /*1abd40*/  IMAD.MOV.U32 R125, RZ, RZ, 0x3 ;  /* 0x00000003ff7d7424 */ /* 0x000fd800078e00ff */
[----:B------:R-:W-:Y:S05]  /*1abd50*/  @!P0 BRA `(.L_x_8339) ;  /* 0x00000000000c8947 */ /* 0x000fea0003800000 */
.L_x_8340:
[----:B------:R-:W-:Y:S01]  /*1abd60*/  IMAD.MOV.U32 R125, RZ, RZ, 0x4 ;  /* 0x00000004ff7d7424 */ /* 0x000fe200078e00ff */
[----:B------:R-:W-:Y:S06]  /*1abd70*/  BRA `(.L_x_8339) ;  /* 0x0000000000047947 */ /* 0x000fec0003800000 */
.L_x_8341:
[----:B------:R-:W-:-:S07]  /*1abd80*/  IMAD.MOV.U32 R125, RZ, RZ, 0x2 ;  /* 0x00000002ff7d7424 */ /* 0x000fce00078e00ff */
.L_x_8339:
[----:B------:R-:W-:Y:S05]  /*1abd90*/  BSYNC.RECONVERGENT B2 ;  /* 0x0000000000027941 */ /* 0x000fea0003800200 */
.L_x_8337:
[----:B------:R2:W-:Y:S02]  /*1abda0*/  STL.U8 [R120+0x3], R125 ;  /* 0x0000037d78007387 */ /* 0x0005e40000100000 */
[C---:B--2---:R-:W-:Y:S02]  /*1abdb0*/  VIADD R120, R126.reuse, 0x3 ;  /* 0x000000037e787836 */ /* 0x044fe40000000000 */
[----:B------:R-:W-:-:S03]  /*1abdc0*/  VIADD R126, R126, 0x4 ;  /* 0x000000047e7e7836 */ /* 0x000fc60000000000 */
[----:B------:R-:W-:-:S13]  /*1abdd0*/  ISETP.NE.AND P0, PT, R120, R121, PT ;  /* 0x000000797800720c */ /* 0x000fda0003f05270 */
[----:B------:R-:W-:Y:S05]  /*1abde0*/  @P0 BRA `(.L_x_8342) ;  /* 0xfffffff800880947 */ /* 0x000fea000383ffff */
.L_x_8321:
[----:B------:R-:W-:Y:S05]  /*1abdf0*/  BSYNC.RECONVERGENT B0 ;  /* 0x0000000000007941 */ /* 0x000fea0003800200 */
.L_x_8320:
        /* <DEDUP_REMOVED lines=16> */
.L_x_8344:
[----:B------:R-:W-:-:S13]  /*1abf00*/  ISETP.NE.AND P0, PT, R125, 0x47, PT ;  /* 0x000000477d00780c */ /* 0x000fda0003f05270 */
[----:B------:R-:W-:Y:S05]  /*1abf10*/  @!P0 BRA `(.L_x_8347) ;  /* 0x0000000000148947 */ /* 0x000fea0003800000 */
[----:B------:R-:W-:Y:S01]  /*1abf20*/  ISETP.NE.AND P0, PT, R125, 0x54, PT ;  /* 0x000000547d00780c */ /* 0x000fe20003f05270 */
[----:B------:R-:W-:-:S12]  /*1abf30*/  IMAD.MOV.U32 R124, RZ, RZ, 0x3 ;  /* 0x00000003ff7c7424 */ /* 0x000fd800078e00ff */
[----:B------:R-:W-:Y:S05]  /*1abf40*/  @!P0 BRA `(.L_x_8345) ;  /* 0x00000000000c8947 */ /* 0x000fea0003800000 */
.L_x_8346:
[----:B------:R-:W-:Y:S01]  /*1abf50*/  HFMA2 R124, -RZ, RZ, 0, 2.384185791015625e-07 ;  /* 0x00000004ff7c7431 */ /* 0x000fe200000001ff */
[----:B------:R-:W-:Y:S06]  /*1abf60*/  BRA `(.L_x_8345) ;  /* 0x0000000000047947 */ /* 0x000fec0003800000 */
.L_x_8347:
[----:B------:R-:W-:-:S07]  /*1abf70*/  IMAD.MOV.U32 R124, RZ, RZ, 0x2 ;  /* 0x00000002ff7c7424 */ /* 0x000fce00078e00ff */
.L_x_8345:
[----:B------:R-:W-:Y:S05]  /*1abf80*/  BSYNC.RECONVERGENT B0 ;  /* 0x0000000000007941 */ /* 0x000fea0003800200 */
.L_x_8343:
        /* <DEDUP_REMOVED lines=19> */
.L_x_8349:
[----:B------:R-:W-:-:S13]  /*1ac0c0*/  ISETP.NE.AND P0, PT, R128, 0x47, PT ;  /* 0x000000478000780c */ /* 0x000fda0003f05270 */
[----:B------:R-:W-:Y:S05]  /*1ac0d0*/  @!P0 BRA `(.L_x_8352) ;  /* 0x0000000000148947 */ /* 0x000fea0003800000 */
[----:B------:R-:W-:Y:S01]  /*1ac0e0*/  ISETP.NE.AND P0, PT, R128, 0x54, PT ;  /* 0x000000548000780c */ /* 0x000fe20003f05270 */
[----:B--2---:R-:W-:-:S12]  /*1ac0f0*/  IMAD.MOV.U32 R124, RZ, RZ, 0x3 ;  /* 0x00000003ff7c7424 */ /* 0x004fd800078e00ff */
[----:B------:R-:W-:Y:S05]  /*1ac100*/  @!P0 BRA `(.L_x_8350) ;  /* 0x00000000000c8947 */ /* 0x000fea0003800000 */
.L_x_8351:
[----:B------:R-:W-:Y:S01]  /*1ac110*/  IMAD.MOV.U32 R124, RZ, RZ, 0x4 ;  /* 0x00000004ff7c7424 */ /* 0x000fe200078e00ff */
[----:B------:R-:W-:Y:S06]  /*1ac120*/  BRA `(.L_x_8350) ;  /* 0x0000000000047947 */ /* 0x000fec0003800000 */
.L_x_8352:
[----:B--2---:R-:W-:-:S07]  /*1ac130*/  IMAD.MOV.U32 R124, RZ, RZ, 0x2 ;  /* 0x00000002ff7c7424 */ /* 0x004fce00078e00ff */
.L_x_8350:
[----:B------:R-:W-:Y:S05]  /*1ac140*/  BSYNC.RECONVERGENT B0 ;  /* 0x0000000000007941 */ /* 0x000fea0003800200 */
.L_x_8348:
        /* <DEDUP_REMOVED lines=16> */
.L_x_8354:
[----:B------:R-:W-:-:S13]  /*1ac250*/  ISETP.NE.AND P0, PT, R121, 0x47, PT ;  /* 0x000000477900780c */ /* 0x000fda0003f05270 */
[----:B------:R-:W-:Y:S05]  /*1ac260*/  @!P0 BRA `(.L_x_8357) ;  /* 0x0000000000148947 */ /* 0x000fea0003800000 */
[----:B------:R-:W-:Y:S01]  /*1ac270*/  ISETP.NE.AND P0, PT, R121, 0x54, PT ;  /* 0x000000547900780c */ /* 0x000fe20003f05270 */
[----:B------:R-:W-:-:S12]  /*1ac280*/  IMAD.MOV.U32 R120, RZ, RZ, 0x3 ;  /* 0x00000003ff787424 */ /* 0x000fd800078e00ff */
[----:B------:R-:W-:Y:S05]  /*1ac290*/  @!P0 BRA `(.L_x_8355) ;  /* 0x00000000000c8947 */ /* 0x000fea0003800000 */
.L_x_8356:
[----:B------:R-:W-:Y:S01]  /*1ac2a0*/  IMAD.MOV.U32 R120, RZ, RZ, 0x4 ;  /* 0x00000004ff787424 */ /* 0x000fe200078e00ff */
[----:B------:R-:W-:Y:S06]  /*1ac2b0*/  BRA `(.L_x_8355) ;  /* 0x0000000000047947 */ /* 0x000fec0003800000 */
.L_x_8357:
[----:B------:R-:W-:-:S07]  /*1ac2c0*/  IMAD.MOV.U32 R120, RZ, RZ, 0x2 ;  /* 0x00000002ff787424 */ /* 0x000fce00078e00ff */
.L_x_8355:
[----:B------:R-:W-:Y:S05]  /*1ac2d0*/  BSYNC.RECONVERGENT B0 ;  /* 0x0000000000007941 */ /* 0x000fea0003800200 */
.L_x_8353:
[----:B------:R4:W-:Y:S02]  /*1ac2e0*/  STL.U8 [R125+0x2], R120 ;  /* 0x000002787d007387 */ /* 0x0009e40000100000 */
.L_x_8319:
[----:B------:R-:W-:Y:S05]  /*1ac2f0*/  BSYNC.RECONVERGENT B1 ;  /* 0x0000000000017941 */ /* 0x000fea0003800200 */
.L_x_8318:
        /* <DEDUP_REMOVED lines=11> */
.L_x_8382:
        /* <DEDUP_REMOVED lines=14> */
.L_x_8363:
[----:B------:R-:W-:-:S13]  /*1ac490*/  ISETP.NE.AND P2, PT, R125, 0x47, PT ;  /* 0x000000477d00780c */ /* 0x000fda0003f45270 */
[----:B------:R-:W-:Y:S05]  /*1ac4a0*/  @!P2 BRA `(.L_x_8366) ;  /* 0x000000000014a947 */ /* 0x000fea0003800000 */
[----:B------:R-:W-:Y:S01]  /*1ac4b0*/  ISETP.NE.AND P2, PT, R125, 0x54, PT ;  /* 0x000000547d00780c */ /* 0x000fe20003f45270 */
[----:B------:R-:W-:-:S12]  /*1ac4c0*/  IMAD.MOV.U32 R124, RZ, RZ, 0x3 ;  /* 0x00000003ff7c7424 */ /* 0x000fd800078e00ff */
[----:B------:R-:W-:Y:S05]  /*1ac4d0*/  @!P2 BRA `(.L_x_8364) ;  /* 0x00000000000ca947 */ /* 0x000fea0003800000 */
.L_x_8365:
[----:B------:R-:W-:Y:S01]  /*1ac4e0*/  IMAD.MOV.U32 R124, RZ, RZ, 0x4 ;  /* 0x00000004ff7c7424 */ /* 0x000fe200078e00ff */
[----:B------:R-:W-:Y:S06]  /*1ac4f0*/  BRA `(.L_x_8364) ;  /* 0x0000000000047947 */ /* 0x000fec0003800000 */
.L_x_8366:
[----:B------:R-:W-:-:S07]  /*1ac500*/  IMAD.MOV.U32 R124, RZ, RZ, 0x2 ;  /* 0x00000002ff7c7424 */ /* 0x000fce00078e00ff */
.L_x_8364:
[----:B------:R-:W-:Y:S05]  /*1ac510*/  BSYNC.RECONVERGENT B2 ;  /* 0x0000000000027941 */ /* 0x000fea0003800200 */
.L_x_8362:
[----:B------:R-:W2:Y:S01]  /*1ac520*/  LDC R125, c[0x0][0x2f8] ;  /* 0x0000be00ff7d7b82 */ /* 0x000ea20000000800 */
[----:B------:R-:W-:-:S05]  /*1ac530*/  IMAD.U32 R127, RZ, RZ, UR9 ;  /* 0x00000009ff7f7e24 */ /* 0x000fca000f8e00ff */
[----:B--2---:R-:W-:-:S04]  /*1ac540*/  IADD3 R125, PT, PT, -R125, 0x27f3, R127 ;  /* 0x000027f37d7d7810 */ /* 0x004fc80007ffe17f */
[----:B------:R-:W-:-:S05]  /*1ac550*/  IADD3 R127, PT, PT, R121, R125, RZ ;  /* 0x0000007d797f7210 */ /* 0x000fca0007ffe0ff */
        /* <DEDUP_REMOVED lines=16> */
.L_x_8368:
[----:B------:R-:W-:-:S13]  /*1ac660*/  ISETP.NE.AND P2, PT, R124, 0x47, PT ;  /* 0x000000477c00780c */ /* 0x000fda0003f45270 */
[----:B------:R-:W-:Y:S05]  /*1ac670*/  @!P2 BRA `(.L_x_8371) ;  /* 0x000000000014a947 */ /* 0x000fea0003800000 */
[----:B------:R-:W-:Y:S01]  /*1ac680*/  ISETP.NE.AND P2, PT, R124, 0x54, PT ;  /* 0x000000547c00780c */ /* 0x000fe20003f45270 */
[----:B------:R-:W-:-:S12]  /*1ac690*/  IMAD.MOV.U32 R125, RZ, RZ, 0x3 ;  /* 0x00000003ff7d7424 */ /* 0x000fd800078e00ff */
[----:B------:R-:W-:Y:S05]  /*1ac6a0*/  @!P2 BRA `(.L_x_8369) ;  /* 0x00000000000ca947 */ /* 0x000fea0003800000 */
.L_x_8370:
[----:B------:R-:W-:Y:S01]  /*1ac6b0*/  IMAD.MOV.U32 R125, RZ, RZ, 0x4 ;  /* 0x00000004ff7d7424 */ /* 0x000fe200078e00ff */
[----:B------:R-:W-:Y:S06]  /*1ac6c0*/  BRA `(.L_x_8369) ;  /* 0x0000000000047947 */ /* 0x000fec0003800000 */
.L_x_8371:
[----:B------:R-:W-:-:S07]  /*1ac6d0*/  IMAD.MOV.U32 R125, RZ, RZ, 0x2 ;  /* 0x00000002ff7d7424 */ /* 0x000fce00078e00ff */
.L_x_8369:
[----:B------:R-:W-:Y:S05]  /*1ac6e0*/  BSYNC.RECONVERGENT B2 ;  /* 0x0000000000027941 */ /* 0x000fea0003800200 */
.L_x_8367:
        /* <DEDUP_REMOVED lines=15> */
.L_x_8373:
[----:B------:R-:W-:-:S13]  /*1ac7e0*/  ISETP.NE.AND P2, PT, R124, 0x47, PT ;  /* 0x000000477c00780c */ /* 0x000fda0003f45270 */
[----:B------:R-:W-:Y:S05]  /*1ac7f0*/  @!P2 BRA `(.L_x_8376) ;  /* 0x000000000014a947 */ /* 0x000fea0003800000 */
[----:B------:R-:W-:Y:S01]  /*1ac800*/  ISETP.NE.AND P2, PT, R124, 0x54, PT ;  /* 0x000000547c00780c */ /* 0x000fe20003f45270 */
[----:B------:R-:W-:-:S12]  /*1ac810*/  IMAD.MOV.U32 R125, RZ, RZ, 0x3 ;  /* 0x00000003ff7d7424 */ /* 0x000fd800078e00ff */
[----:B------:R-:W-:Y:S05]  /*1ac820*/  @!P2 BRA `(.L_x_8374) ;  /* 0x00000000000ca947 */ /* 0x000fea0003800000 */
.L_x_8375:
[----:B------:R-:W-:Y:S01]  /*1ac830*/  IMAD.MOV.U32 R125, RZ, RZ, 0x4 ;  /* 0x00000004ff7d7424 */ /* 0x000fe200078e00ff */
[----:B------:R-:W-:Y:S06]  /*1ac840*/  BRA `(.L_x_8374) ;  /* 0x0000000000047947 */ /* 0x000fec0003800000 */
.L_x_8376:
[----:B------:R-:W-:-:S07]  /*1ac850*/  IMAD.MOV.U32 R125, RZ, RZ, 0x2 ;  /* 0x00000002ff7d7424 */ /* 0x000fce00078e00ff */
.L_x_8374:
[----:B------:R-:W-:Y:S05]  /*1ac860*/  BSYNC.RECONVERGENT B2 ;  /* 0x0000000000027941 */ /* 0x000fea0003800200 */
.L_x_8372:
        /* <DEDUP_REMOVED lines=16> */
.L_x_8378:
[----:B------:R-:W-:-:S13]  /*1ac970*/  ISETP.NE.AND P2, PT, R125, 0x47, PT ;  /* 0x000000477d00780c */ /* 0x000fda0003f45270 */
[----:B------:R-:W-:Y:S05]  /*1ac980*/  @!P2 BRA `(.L_x_8381) ;  /* 0x000000000014a947 */ /* 0x000fea0003800000 */
[----:B------:R-:W-:Y:S01]  /*1ac990*/  ISETP.NE.AND P2, PT, R125, 0x54, PT ;  /* 0x000000547d00780c */ /* 0x000fe20003f45270 */
[----:B------:R-:W-:-:S12]  /*1ac9a0*/  IMAD.MOV.U32 R124, RZ, RZ, 0x3 ;  /* 0x00000003ff7c7424 */ /* 0x000fd800078e00ff */
[----:B------:R-:W-:Y:S05]  /*1ac9b0*/  @!P2 BRA `(.L_x_8379) ;  /* 0x00000000000ca947 */ /* 0x000fea0003800000 */
.L_x_8380:
[----:B------:R-:W-:Y:S01]  /*1ac9c0*/  IMAD.MOV.U32 R124, RZ, RZ, 0x4 ;  /* 0x00000004ff7c7424 */ /* 0x000fe200078e00ff */
[----:B------:R-:W-:Y:S06]  /*1ac9d0*/  BRA `(.L_x_8379) ;  /* 0x0000000000047947 */ /* 0x000fec0003800000 */
.L_x_8381:
[----:B------:R-:W-:-:S07]  /*1ac9e0*/  IMAD.MOV.U32 R124, RZ, RZ, 0x2 ;  /* 0x00000002ff7c7424 */ /* 0x000fce00078e00ff */
.L_x_8379:
[----:B------:R-:W-:Y:S05]  /*1ac9f0*/  BSYNC.RECONVERGENT B2 ;  /* 0x0000000000027941 */ /* 0x000fea0003800200 */
.L_x_8377:
[----:B------:R2:W-:Y:S01]  /*1aca00*/  STL.U8 [R127+0x3], R124 ;  /* 0x0000037c7f007387 */ /* 0x0005e20000100000 */
[----:B------:R-:W-:Y:S01]  /*1aca10*/  ISETP.NE.AND P2, PT, R128, R120, PT ;  /* 0x000000788000720c */ /* 0x000fe20003f45270 */
[----:B------:R-:W-:-:S12]  /*1aca20*/  VIADD R121, R121, 0x4 ;  /* 0x0000000479797836 */ /* 0x000fd80000000000 */
[----:B--2---:R-:W-:Y:S05]  /*1aca30*/  @P2 BRA `(.L_x_8382) ;  /* 0xfffffff8005c2947 */ /* 0x004fea000383ffff */
.L_x_8361:
[----:B------:R-:W-:Y:S05]  /*1aca40*/  BSYNC.RECONVERGENT B0 ;  /* 0x0000000000007941 */ /* 0x000fea0003800200 */
.L_x_8360:
[----:B------:R-:W-:-:S13]  /*1aca50*/  ISETP.NE.AND P2, PT, R126, RZ, PT ;  /* 0x000000ff7e00720c */ /* 0x000fda0003f45270 */
[----:B------:R-:W-:Y:S05]  /*1aca60*/  @!P2 BRA `(.L_x_8359) ;  /* 0x000000040050a947 */ /* 0x000fea0003800000 */
[----:B--2---:R-:W-:-:S05]  /*1aca70*/  IMAD.IADD R124, R122, 0x1, -R121 ;  /* 0x000000017a7c7824 */ /* 0x004fca00078e0a79 */
[----:B------:R-:W-:-:S04]  /*1aca80*/  IADD3 R124, P2, PT, R182, R124, RZ ;  /* 0x0000007cb67c7210 */ /* 0x000fc80007f5e0ff */
[----:B----4-:R-:W-:-:S06]  /*1aca90*/  IADD3.X R125, PT, PT, RZ, R183, RZ, P2, !PT ;  /* 0x000000b7ff7d7210 */ /* 0x010fcc00017fe4ff */
        /* <DEDUP_REMOVED lines=12> */
.L_x_8384:
[----:B------:R-:W-:-:S13]  /*1acb60*/  ISETP.NE.AND P2, PT, R125, 0x47, PT ;  /* 0x000000477d00780c */ /* 0x000fda0003f45270 */
[----:B------:R-:W-:Y:S05]  /*1acb70*/  @!P2 BRA `(.L_x_8387) ;  /* 0x000000000014a947 */ /* 0x000fea0003800000 */
[----:B------:R-:W-:Y:S01]  /*1acb80*/  ISETP.NE.AND P2, PT, R125, 0x54, PT ;  /* 0x000000547d00780c */ /* 0x000fe20003f45270 */
[----:B------:R-:W-:-:S12]  /*1acb90*/  IMAD.MOV.U32 R124, RZ, RZ, 0x3 ;  /* 0x00000003ff7c7424 */ /* 0x000fd800078e00ff */
[----:B------:R-:W-:Y:S05]  /*1acba0*/  @!P2 BRA `(.L_x_8385) ;  /* 0x00000000000ca947 */ /* 0x000fea0003800000 */
.L_x_8386:
[----:B------:R-:W-:Y:S01]  /*1acbb0*/  IMAD.MOV.U32 R124, RZ, RZ, 0x4 ;  /* 0x00000004ff7c7424 */ /* 0x000fe200078e00ff */
[----:B------:R-:W-:Y:S06]  /*1acbc0*/  BRA `(.L_x_8385) ;  /* 0x0000000000047947 */ /* 0x000fec0003800000 */
.L_x_8387:
[----:B------:R-:W-:-:S07]  /*1acbd0*/  IMAD.MOV.U32 R124, RZ, RZ, 0x2 ;  /* 0x00000002ff7c7424 */ /* 0x000fce00078e00ff */
.L_x_8385:
[----:B------:R-:W-:Y:S05]  /*1acbe0*/  BSYNC.RECONVERGENT B0 ;  /* 0x0000000000007941 */ /* 0x000fea0003800200 */
.L_x_8383:
        /* <DEDUP_REMOVED lines=23> */
.L_x_8389:
[----:B------:R-:W-:-:S13]  /*1acd60*/  ISETP.NE.AND P2, PT, R125, 0x47, PT ;  /* 0x000000477d00780c */ /* 0x000fda0003f45270 */
[----:B------:R-:W-:Y:S05]  /*1acd70*/  @!P2 BRA `(.L_x_8392) ;  /* 0x000000000014a947 */ /* 0x000fea0003800000 */
[----:B------:R-:W-:Y:S01]  /*1acd80*/  ISETP.NE.AND P2, PT, R125, 0x54, PT ;  /* 0x000000547d00780c */ /* 0x000fe20003f45270 */
[----:B------:R-:W-:-:S12]  /*1acd90*/  IMAD.MOV.U32 R124, RZ, RZ, 0x3 ;  /* 0x00000003ff7c7424 */ /* 0x000fd800078e00ff */
[----:B------:R-:W-:Y:S05]  /*1acda0*/  @!P2 BRA `(.L_x_8390) ;  /* 0x00000000000ca947 */ /* 0x000fea0003800000 */
.L_x_8391:
[----:B------:R-:W-:Y:S01]  /*1acdb0*/  IMAD.MOV.U32 R124, RZ, RZ, 0x4 ;  /* 0x00000004ff7c7424 */ /* 0x000fe200078e00ff */
[----:B------:R-:W-:Y:S06]  /*1acdc0*/  BRA `(.L_x_8390) ;  /* 0x0000000000047947 */ /* 0x000fec0003800000 */
.L_x_8392:
[----:B------:R-:W-:-:S07]  /*1acdd0*/  IMAD.MOV.U32 R124, RZ, RZ, 0x2 ;  /* 0x00000002ff7c7424 */ /* 0x000fce00078e00ff */
.L_x_8390:
[----:B------:R-:W-:Y:S05]  /*1acde0*/  BSYNC.RECONVERGENT B0 ;  /* 0x0000000000007941 */ /* 0x000fea0003800200 */
.L_x_8388:
        /* <DEDUP_REMOVED lines=18> */
.L_x_8394:
[----:B------:R-:W-:-:S13]  /*1acf10*/  ISETP.NE.AND P2, PT, R124, 0x47, PT ;  /* 0x000000477c00780c */ /* 0x000fda0003f45270 */
[----:B------:R-:W-:Y:S05]  /*1acf20*/  @!P2 BRA `(.L_x_8397) ;  /* 0x000000000014a947 */ /* 0x000fea0003800000 */
[----:B------:R-:W-:Y:S01]  /*1acf30*/  ISETP.NE.AND P2, PT, R124, 0x54, PT ;  /* 0x000000547c00780c */ /* 0x000fe20003f45270 */
[----:B------:R-:W-:-:S12]  /*1acf40*/  IMAD.MOV.U32 R121, RZ, RZ, 0x3 ;  /* 0x00000003ff797424 */ /* 0x000fd800078e00ff */
[----:B------:R-:W-:Y:S05]  /*1acf50*/  @!P2 BRA `(.L_x_8395) ;  /* 0x00000000000ca947 */ /* 0x000fea0003800000 */
.L_x_8396:
[----:B------:R-:W-:Y:S01]  /*1acf60*/  IMAD.MOV.U32 R121, RZ, RZ, 0x4 ;  /* 0x00000004ff797424 */ /* 0x000fe200078e00ff */
[----:B------:R-:W-:Y:S06]  /*1acf70*/  BRA `(.L_x_8395) ;  /* 0x0000000000047947 */ /* 0x000fec0003800000 */
.L_x_8397:
[----:B------:R-:W-:-:S07]  /*1acf80*/  IMAD.MOV.U32 R121, RZ, RZ, 0x2 ;  /* 0x00000002ff797424 */ /* 0x000fce00078e00ff */
.L_x_8395:
[----:B------:R-:W-:Y:S05]  /*1acf90*/  BSYNC.RECONVERGENT B0 ;  /* 0x0000000000007941 */ /* 0x000fea0003800200 */
.L_x_8393:
[----:B------:R2:W-:Y:S02]  /*1acfa0*/  STL.U8 [R120+0x2], R121 ;  /* 0x0000027978007387 */ /* 0x0005e40000100000 */
.L_x_8359:
[----:B------:R-:W-:Y:S05]  /*1acfb0*/  BSYNC.RECONVERGENT B1 ;  /* 0x0000000000017941 */ /* 0x000fea0003800200 */
.L_x_8358:
[----:B------:R-:W5:Y:S01]  /*1acfc0*/  LDC R126, c[0x0][0x2f8] ;  /* 0x0000be00ff7e7b82 */ /* 0x000f620000000800 */
[----:B------:R-:W-:Y:S01]  /*1acfd0*/  IMAD.U32 R127, RZ, RZ, UR9 ;  /* 0x00000009ff7f7e24 */ /* 0x000fe2000f8e00ff */
[----:B------:R-:W-:Y:S01]  /*1acfe0*/  BSSY.RECONVERGENT B5, `(.L_x_8398) ;  /* 0x00004de000057945 */ /* 0x000fe20003800200 */
[----:B--2-4-:R-:W-:Y:S02]  /*1acff0*/  IMAD.U32 R125, RZ, RZ, UR9 ;  /* 0x00000009ff7d7e24 */ /* 0x014fe4000f8e00ff */
[----:B------:R-:W-:-:S03]  /*1ad000*/  IMAD.MOV.U32 R120, RZ, RZ, 0x4 ;  /* 0x00000004ff787424 */ /* 0x000fc600078e00ff */
[----:B------:R-:W2:Y:S01]  /*1ad010*/  LDC R124, c[0x0][0x2f8] ;  /* 0x0000be00ff7c7b82 */ /* 0x000ea20000000800 */
[----:B-----5:R-:W-:-:S04]  /*1ad020*/  IADD3 R126, PT, PT, -R126, 0x27f3, R127 ;  /* 0x000027f37e7e7810 */ /* 0x020fc80007ffe17f */
[----:B------:R-:W-:Y:S02]  /*1ad030*/  IADD3 R121, PT, PT, R122, R126, RZ ;  /* 0x0000007e7a797210 */ /* 0x000fe40007ffe0ff */
[----:B--2---:R-:W-:-:S03]  /*1ad040*/  IADD3 R124, PT, PT, -R124, 0x27d8, R125 ;  /* 0x000027d87c7c7810 */ /* 0x004fc60007ffe17d */
[----:B------:R2:W-:Y:S02]  /*1ad050*/  STL.U8 [R121+0x1], R120 ;  /* 0x0000017879007387 */ /* 0x0005e40000100000 */
[----:B------:R-:W-:Y:S02]  /*1ad060*/  IMAD.IADD R192, R123, 0x1, R124 ;  /* 0x000000017bc07824 */ /* 0x000fe400078e027c */
        /* <DEDUP_REMOVED lines=9> */
.L_x_8406:
        /* <DEDUP_REMOVED lines=16> */
.L_x_8405:
        /* <DEDUP_REMOVED lines=27> */
[----:B------:R-:W-:Y:S01]  /*1ad3b0*/  IMAD R173, R173, 0x8, R174 ;  /* 0x00000008adad7824 */ /* 0x000fe200078e02ae */
[----:B--2---:R-:W-:-:S04]  /*1ad3c0*/  IADD3 R130, PT, PT, R125, R130, RZ ;  /* 0x000000827d827210 */ /* 0x004fc80007ffe0ff */
        /* <DEDUP_REMOVED lines=30> */
[----:B------:R-:W-:-:S03]  /*1ad5b0*/  VIADD R128, R128, 0x4 ;  /* 0x0000000480807836 */ /* 0x000fc60000000000 */
[----:B0-----:R-:W-:-:S05]  /*1ad5c0*/  IADD3 R173, PT, PT, R127, R129, RZ ;  /* 0x000000817fad7210 */ /* 0x001fca0007ffe0ff */
        /* <DEDUP_REMOVED lines=13> */
.L_x_8404:
[----:B------:R-:W-:Y:S05]  /*1ad6a0*/  BSYNC.RECONVERGENT B2 ;  /* 0x0000000000027941 */ /* 0x000fea0003800200 */
.L_x_8403:
        /* <DEDUP_REMOVED lines=60> */
.L_x_8402:
[----:B------:R-:W-:Y:S05]  /*1ada70*/  BSYNC.RECONVERGENT B1 ;  /* 0x0000000000017941 */ /* 0x000fea0003800200 */
.L_x_8401:
[C---:B------:R-:W-:Y:S01]  /*1ada80*/  ISETP.NE.AND P1, PT, R124.reuse, R123, PT ;  /* 0x0000007b7c00720c */ /* 0x040fe20003f25270 */
[----:B------:R-:W-:-:S12]  /*1ada90*/  VIADD R124, R124, 0x1 ;  /* 0x000000017c7c7836 */ /* 0x000fd80000000000 */
[----:B------:R-:W-:Y:S05]  /*1adaa0*/  @P1 BRA `(.L_x_8406) ;  /* 0xfffffff400941947 */ /* 0x000fea000383ffff */
[----:B------:R-:W-:Y:S05]  /*1adab0*/  BSYNC.RECONVERGENT B0 ;  /* 0x0000000000007941 */ /* 0x000fea0003800200 */
.L_x_8400:
[----:B------:R-:W-:-:S07]  /*1adac0*/  IMAD.MOV.U32 R179, RZ, RZ, 0x1 ;  /* 0x00000001ffb37424 */ /* 0x000fce00078e00ff */
.L_x_8470:
[----:B------:R-:W-:Y:S04]  /*1adad0*/  BSSY.RECONVERGENT B4, `(.L_x_8407) ;  /* 0x000042b000047945 */ /* 0x000fe80003800200 */
[----:B0-2---:R-:W-:Y:S05]  /*1adae0*/  @!P0 BRA `(.L_x_8408) ;  /* 0x0000004000a48947 */ /* 0x005fea0003800000 */
[----:B------:R-:W4:Y:S01]  /*1adaf0*/  LDC R120, c[0x0][0x2f8] ;  /* 0x0000be00ff787b82 */ /* 0x000f220000000800 */
[----:B------:R-:W-:Y:S01]  /*1adb00*/  MOV R121, UR9 ;  /* 0x0000000900797c02 */ /* 0x000fe20008000f00 */
[----:B------:R-:W-:Y:S02]  /*1adb10*/  VIADD R178, R179, 0xffffffff ;  /* 0xffffffffb3b27836 */ /* 0x000fe40000000000 */
[----:B------:R-:W-:Y:S02]  /*1adb20*/  IMAD.MOV.U32 R130, RZ, RZ, 0x1 ;  /* 0x00000001ff827424 */ /* 0x000fe400078e00ff */
[CC--:B------:R-:W-:Y:S02]  /*1adb30*/  IMAD R172, R178.reuse, R122.reuse, -R122 ;  /* 0x0000007ab2ac7224 */ /* 0x0c0fe400078e0a7a */
[----:B------:R-:W-:Y:S02]  /*1adb40*/  IMAD R129, R178, R122, -0x1 ;  /* 0xffffffffb2817424 */ /* 0x000fe400078e027a */
[----:B------:R-:W-:Y:S01]  /*1adb50*/  VIADD R172, R172, 0xfffffffe ;  /* 0xfffffffeacac7836 */ /* 0x000fe20000000000 */
[----:B----4-:R-:W-:-:S05]  /*1adb60*/  IADD3 R120, PT, PT, -R120, 0x27d8, R121 ;  /* 0x000027d878787810 */ /* 0x010fca0007ffe179 */
[----:B------:R-:W-:-:S07]  /*1adb70*/  IMAD.IADD R131, R179, 0x1, R120 ;  /* 0x00000001b3837824 */ /* 0x000fce00078e0278 */
.L_x_8469:
        /* <DEDUP_REMOVED lines=34> */
[----:B------:R-:W-:Y:S02]  /*1adda0*/  @P1 IMAD.MOV.U32 R199, RZ, RZ, -0x40100000 ;  /* 0xbff00000ffc71424 */ /* 0x000fe400078e00ff */
        /* <DEDUP_REMOVED lines=85> */
.L_x_8417:
[----:B------:R-:W-:Y:S05]  /*1ae300*/  BSYNC.RECONVERGENT B2 ;  /* 0x0000000000027941 */ /* 0x000fea0003800200 */
.L_x_8416:
        /* <DEDUP_REMOVED lines=32> */
.L_x_8420:
[----:B------:R-:W-:Y:S05]  /*1ae510*/  BSYNC.RECONVERGENT B2 ;  /* 0x0000000000027941 */ /* 0x000fea0003800200 */
.L_x_8419:
        /* <DEDUP_REMOVED lines=12> */
.L_x_8415:
        /* <DEDUP_REMOVED lines=40> */
.L_x_8422:
[----:B------:R-:W-:Y:S05]  /*1ae860*/  BSYNC.RECONVERGENT B2 ;  /* 0x0000000000027941 */ /* 0x000fea0003800200 */
.L_x_8421:
        /* <DEDUP_REMOVED lines=34> */
.L_x_8424:
[----:B------:R-:W-:Y:S05]  /*1aea90*/  BSYNC.RECONVERGENT B2 ;  /* 0x0000000000027941 */ /* 0x000fea0003800200 */
.L_x_8423:
        /* <DEDUP_REMOVED lines=12> */
.L_x_8414:
        /* <DEDUP_REMOVED lines=49> */
.L_x_8426:
[----:B------:R-:W-:Y:S05]  /*1aee70*/  BSYNC.RECONVERGENT B2 ;  /* 0x0000000000027941 */ /* 0x000fea0003800200 */
.L_x_8425:
        /* <DEDUP_REMOVED lines=34> */
.L_x_8428:
[----:B------:R-:W-:Y:S05]  /*1af0a0*/  BSYNC.RECONVERGENT B2 ;  /* 0x0000000000027941 */ /* 0x000fea0003800200 */
.L_x_8427:
        /* <DEDUP_REMOVED lines=11> */
.L_x_8418:
[----:B------:R-:W-:Y:S05]  /*1af160*/  BSYNC.RECONVERGENT B0 ;  /* 0x0000000000007941 */ /* 0x000fea0003800200 */
.L_x_8413:
        /* <DEDUP_REMOVED lines=32> */
.L_x_8430:
[----:B------:R-:W-:Y:S05]  /*1af370*/  BSYNC.RECONVERGENT B0 ;  /* 0x0000000000007941 */ /* 0x000fea0003800200 */
.L_x_8429:
        /* <DEDUP_REMOVED lines=8> */
.L_x_8412:
[----:B------:R-:W-:Y:S05]  /*1af400*/  BSYNC.RECONVERGENT B1 ;  /* 0x0000000000017941 */ /* 0x000fea0003800200 */
.L_x_8411:
[----:B------:R-:W-:Y:S01]  /*1af410*/  UMOV UR10, 0xff800000 ;  /* 0xff800000000a7882 */ /* 0x000fe20000000000 */
[----:B------:R-:W-:Y:S01]  /*1af420*/  UMOV UR11, 0x41cdcd64 ;  /* 0x41cdcd64000b7882 */ /* 0x000fe20000000000 */
[----:B0-----:R-:W-:Y:S01]  /*1af430*/  VIMNMX.U32 R120, PT, PT, R130, R179, PT ;  /* 0x000000b382787248 */ /* 0x001fe20003fe0000 */
[----:B------:R-:W-:-:S03]  /*1af440*/  DSETP.GEU.AND P1, PT, |R194|, UR10, PT ;  /* 0x0000000ac2007e2a */ /* 0x000fc6000bf2e200 */
[----:B------:R-:W-:-:S11]  /*1af450*/  ISETP.GE.U32.AND P2, PT, R120, 0x2, PT ;  /* 0x000000027800780c */ /* 0x000fd60003f46070 */
[----:B------:R2:W-:Y:S01]  /*1af460*/  @!P1 STL.64 [R124], R198 ;  /* 0x000000c67c009387 */ /* 0x0005e20000100a00 */
[----:B------:R-:W-:Y:S01]  /*1af470*/  @!P1 MOV R182, R194 ;  /* 0x000000c200b69202 */ /* 0x000fe20000000f00 */
[----:B------:R-:W-:Y:S02]  /*1af480*/  @!P1 IMAD.MOV.U32 R183, RZ, RZ, R195 ;  /* 0x000000ffffb79224 */ /* 0x000fe400078e00c3 */
        /* <DEDUP_REMOVED lines=35> */
.L_x_8432:
[----:B------:R-:W-:Y:S05]  /*1af6c0*/  BSYNC.RECONVERGENT B0 ;  /* 0x0000000000007941 */ /* 0x000fea0003800200 */
.L_x_8431:
        /* <DEDUP_REMOVED lines=32> */
.L_x_8434:
[----:B------:R-:W-:Y:S05]  /*1af8d0*/  BSYNC.RECONVERGENT B0 ;  /* 0x0000000000007941 */ /* 0x000fea0003800200 */
.L_x_8433:
        /* <DEDUP_REMOVED lines=28> */
.L_x_8436:
[----:B------:R-:W-:Y:S05]  /*1afaa0*/  BSYNC.RECONVERGENT B0 ;  /* 0x0000000000007941 */ /* 0x000fea0003800200 */
.L_x_8435:
        /* <DEDUP_REMOVED lines=25> */
.L_x_8438:
[----:B------:R2:W-:Y:S01]  /*1afc40*/  STL.64 [R124], R174 ;  /* 0x000000ae7c007387 */ /* 0x0005e20000100a00 */
[----:B------:R-:W-:Y:S02]  /*1afc50*/  IMAD.MOV.U32 R184, RZ, RZ, R174 ;  /* 0x000000ffffb87224 */ /* 0x000fe400078e00ae */
[----:B------:R-:W-:Y:S01]  /*1afc60*/  IMAD.MOV.U32 R185, RZ, RZ, R175 ;  /* 0x000000ffffb97224 */ /* 0x000fe200078e00af */
[----:B------:R2:W-:Y:S01]  /*1afc70*/  STL.64 [R128], R176 ;  /* 0x000000b080007387 */ /* 0x0005e20000100a00 */
[----:B------:R-:W-:Y:S02]  /*1afc80*/  IMAD.MOV.U32 R182, RZ, RZ, R176 ;  /* 0x000000ffffb67224 */ /* 0x000fe400078e00b0 */
[----:B------:R-:W-:-:S07]  /*1afc90*/  IMAD.MOV.U32 R183, RZ, RZ, R177 ;  /* 0x000000ffffb77224 */ /* 0x000fce00078e00b1 */
.L_x_8439:
[----:B------:R-:W-:Y:S05]  /*1afca0*/  BSYNC.RECONVERGENT B0 ;  /* 0x0000000000007941 */ /* 0x000fea0003800200 */
.L_x_8437:
[----:B------:R-:W4:Y:S01]  /*1afcb0*/  LDCU.64 UR10, c[0x0][0x468] ;  /* 0x00008d00ff0a77ac */ /* 0x000f220008000a00 */
[----:B0-----:R-:W-:Y:S01]  /*1afcc0*/  PRMT R186, R125, 0x8880, RZ ;  /* 0x000088807dba7816 */ /* 0x001fe200000000ff */
        /* <DEDUP_REMOVED lines=9> */
.L_x_8468:
        /* <DEDUP_REMOVED lines=13> */
.L_x_8467:
[----:B0-----:R-:W0:Y:S01]  /*1afe30*/  LDC R120, c[0x0][0x2f8] ;  /* 0x0000be00ff787b82 */ /* 0x001e220000000800 */
[----:B------:R-:W-:Y:S02]  /*1afe40*/  IMAD.MOV.U32 R193, RZ, RZ, R203 ;  /* 0x000000ffffc17224 */ /* 0x000fe400078e00cb */
[----:B------:R-:W-:-:S04]  /*1afe50*/  VIADD R203, R203, 0xffffffff ;  /* 0xffffffffcbcb7836 */ /* 0x000fc80000000000 */
[----:B------:R-:W-:-:S04]  /*1afe60*/  IMAD R173, R203, R122, R202 ;  /* 0x0000007acbad7224 */ /* 0x000fc800078e02ca */
[----:B------:R-:W-:Y:S01]  /*1afe70*/  VIADD R173, R173, 0xffffffff ;  /* 0xffffffffadad7836 */ /* 0x000fe20000000000 */
[----:B0-----:R-:W-:-:S05]  /*1afe80*/  IADD3 R120, PT, PT, -R120, UR9, RZ ;  /* 0x0000000978787c10 */ /* 0x001fca000fffe1ff */
[----:B------:R-:W-:-:S06]  /*1afe90*/  IMAD R120, R173, 0x8, R120 ;  /* 0x00000008ad787824 */ /* 0x000fcc00078e0278 */
        /* <DEDUP_REMOVED lines=23> */
[----:B------:R-:W-:Y:S01]  /*1b0010*/  MOV R190, UR9 ;  /* 0x0000000900be7c02 */ /* 0x000fe20008000f00 */
[----:B------:R-:W-:Y:S01]  /*1b0020*/  IMAD.U32 R177, RZ, RZ, UR9 ;  /* 0x00000009ffb17e24 */ /* 0x000fe2000f8e00ff */
[----:B------:R-:W2:Y:S04]  /*1b0030*/  LDL.U8 R197, [R127+-0x1] ;  /* 0xffffff007fc57983 */ /* 0x000ea80000100000 */
[----:B------:R-:W4:Y:S01]  /*1b0040*/  LDL.S8 R196, [R131+-0x1] ;  /* 0xffffff0083c47983 */ /* 0x000f220000100200 */
        /* <DEDUP_REMOVED lines=79> */
.L_x_8448:
[----:B------:R-:W-:Y:S05]  /*1b0540*/  BSYNC.RECONVERGENT B7 ;  /* 0x0000000000077941 */ /* 0x000fea0003800200 */
.L_x_8447:
        /* <DEDUP_REMOVED lines=27> */
.L_x_8450:
[----:B------:R-:W-:Y:S05]  /*1b0700*/  BSYNC.RECONVERGENT B7 ;  /* 0x0000000000077941 */ /* 0x000fea0003800200 */
.L_x_8449:
[----:B------:R-:W-:-:S06]  /*1b0710*/  DSETP.GT.AND P2, PT, R120, R190, PT ;  /* 0x000000be7800722a */ /* 0x000fcc0003f44000 */
[----:B------:R-:W-:Y:S02]  /*1b0720*/  FSEL R174, R194, RZ, P2 ;  /* 0x000000ffc2ae7208 */ /* 0x000fe40001000000 */
[----:B------:R-:W-:Y:S02]  /*1b0730*/  FSEL R175, R195, +QNAN , P2 ;  /* 0x7ff00000c3af7808 */ /* 0x000fe40001000000 */
[----:B------:R-:W-:Y:S02]  /*1b0740*/  FSEL R176, R198, RZ, P2 ;  /* 0x000000ffc6b07208 */ /* 0x000fe40001000000 */
[----:B------:R-:W-:Y:S01]  /*1b0750*/  FSEL R177, R199, -1.875, P2 ;  /* 0xbff00000c7b17808 */ /* 0x000fe20001000000 */
[----:B------:R-:W-:Y:S06]  /*1b0760*/  BRA `(.L_x_8451) ;  /* 0x00000014001c7947 */ /* 0x000fec0003800000 */
.L_x_8446:
        /* <DEDUP_REMOVED lines=70> */
[----:B------:R-:W-:Y:S01]  /*1b0bd0*/  MOV R120, R174 ;  /* 0x000000ae00787202 */ /* 0x000fe20000000f00 */
[----:B------:R-:W-:-:S07]  /*1b0be0*/  IMAD.MOV.U32 R121, RZ, RZ, R175 ;  /* 0x000000ffff797224 */ /* 0x000fce00078e00af */
.L_x_8453:
[----:B------:R-:W-:Y:S05]  /*1b0bf0*/  BSYNC.RECONVERGENT B7 ;  /* 0x0000000000077941 */ /* 0x000fea0003800200 */
.L_x_8452:
        /* <DEDUP_REMOVED lines=27> */
.L_x_8455:
[----:B------:R-:W-:Y:S05]  /*1b0db0*/  BSYNC.RECONVERGENT B7 ;  /* 0x0000000000077941 */ /* 0x000fea0003800200 */
.L_x_8454:
        /* <DEDUP_REMOVED lines=15> */
.L_x_8445:
        /* <DEDUP_REMOVED lines=70> */
.L_x_8458:
[----:B------:R-:W-:Y:S05]  /*1b1310*/  BSYNC.RECONVERGENT B7 ;  /* 0x0000000000077941 */ /* 0x000fea0003800200 */
.L_x_8457:
        /* <DEDUP_REMOVED lines=27> */
.L_x_8460:
[----:B------:R-:W-:Y:S05]  /*1b14d0*/  BSYNC.RECONVERGENT B7 ;  /* 0x0000000000077941 */ /* 0x000fea0003800200 */
.L_x_8459:
[----:B------:R-:W-:-:S06]  /*1b14e0*/  DSETP.GT.AND P2, PT, R120, R190, PT ;  /* 0x000000be7800722a */ /* 0x000fcc0003f44000 */
[----:B------:R-:W-:Y:S02]  /*1b14f0*/  FSEL R174, R194, RZ, P2 ;  /* 0x000000ffc2ae7208 */ /* 0x000fe40001000000 */
[----:B------:R-:W-:Y:S02]  /*1b1500*/  FSEL R175, R195, +QNAN , P2 ;  /* 0x7ff00000c3af7808 */ /* 0x000fe40001000000 */
[----:B------:R-:W-:Y:S02]  /*1b1510*/  FSEL R176, R198, RZ, P2 ;  /* 0x000000ffc6b07208 */ /* 0x000fe40001000000 */
[----:B------:R-:W-:Y:S01]  /*1b1520*/  FSEL R177, R199, -1.875, P2 ;  /* 0xbff00000c7b17808 */ /* 0x000fe20001000000 */
[----:B------:R-:W-:Y:S06]  /*1b1530*/  BRA `(.L_x_8451) ;  /* 0x0000000400a87947 */ /* 0x000fec0003800000 */
.L_x_8456:
[----:B------:R-:W0:Y:S01]  /*1b1540*/  LDC R190, c[0x0][0x2f8] ;  /* 0x0000be00ffbe7b82 */ /* 0x000e220000000800 */
[----:B------:R-:W-:Y:S01]  /*1b1550*/  ISETP.EQ.AND P2, PT, R205, RZ, !P2 ;  /* 0x000000ffcd00720c */ /* 0x000fe20005742270 */
[----:B------:R-:W-:Y:S01]  /*1b1560*/  BSSY.RECONVERGENT B7, `(.L_x_8461) ;  /* 0x0000022000077945 */ /* 0x000fe20003800200 */
[----:B------:R-:W-:Y:S02]  /*1b1570*/  ISETP.EQ.AND P3, PT, R208, RZ, !P3 ;  /* 0x000000ffd000720c */ /* 0x000fe40005f62270 */
[----:B------:R-:W-:Y:S02]  /*1b1580*/  CS2R R174, SRZ ;  /* 0x0000000000ae7805 */ /* 0x000fe4000001ff00 */
[----:B------:R-:W-:Y:S01]  /*1b1590*/  MOV R191, UR9 ;  /* 0x0000000900bf7c02 */ /* 0x000fe20008000f00 */
        /* <DEDUP_REMOVED lines=30> */
.L_x_8462:
[----:B------:R-:W-:Y:S05]  /*1b1780*/  BSYNC.RECONVERGENT B7 ;  /* 0x0000000000077941 */ /* 0x000fea0003800200 */
.L_x_8461:
        /* <DEDUP_REMOVED lines=35> */
.L_x_8464:
[----:B------:R-:W-:Y:S05]  /*1b19c0*/  BSYNC.RECONVERGENT B7 ;  /* 0x0000000000077941 */ /* 0x000fea0003800200 */
.L_x_8463:
        /* <DEDUP_REMOVED lines=27> */
.L_x_8466:
[----:B------:R-:W-:Y:S05]  /*1b1b80*/  BSYNC.RECONVERGENT B7 ;  /* 0x0000000000077941 */ /* 0x000fea0003800200 */
.L_x_8465:
[----:B------:R-:W-:-:S06]  /*1b1b90*/  DSETP.GT.AND P2, PT, R120, R190, PT ;  /* 0x000000be7800722a */ /* 0x000fcc0003f44000 */
[----:B------:R-:W-:Y:S02]  /*1b1ba0*/  FSEL R174, R194, RZ, P2 ;  /* 0x000000ffc2ae7208 */ /* 0x000fe40001000000 */
[----:B------:R-:W-:Y:S02]  /*1b1bb0*/  FSEL R175, R195, +QNAN , P2 ;  /* 0x7ff00000c3af7808 */ /* 0x000fe40001000000 */
[----:B------:R-:W-:Y:S02]  /*1b1bc0*/  FSEL R176, R198, RZ, P2 ;  /* 0x000000ffc6b07208 */ /* 0x000fe40001000000 */
[----:B------:R-:W-:-:S07]  /*1b1bd0*/  FSEL R177, R199, -1.875, P2 ;  /* 0xbff00000c7b17808 */ /* 0x000fce0001000000 */
.L_x_8451:
[----:B------:R-:W-:Y:S05]  /*1b1be0*/  BSYNC.RECONVERGENT B0 ;  /* 0x0000000000007941 */ /* 0x000fea0003800200 */
.L_x_8444:
        /* <DEDUP_REMOVED lines=14> */
.L_x_8443:
[----:B------:R-:W-:Y:S05]  /*1b1cd0*/  BSYNC.RECONVERGENT B1 ;  /* 0x0000000000017941 */ /* 0x000fea0003800200 */
.L_x_8442:
[----:B------:R-:W-:Y:S01]  /*1b1ce0*/  VIADD R202, R202, 0x1 ;  /* 0x00000001caca7836 */ /* 0x000fe20000000000 */
[----:B------:R-:W-:-:S04]  /*1b1cf0*/  ISETP.GT.U32.AND P3, PT, R193, 0x1, PT ;  /* 0x00000001c100780c */ /* 0x000fc80003f64070 */
[----:B------:R-:W-:-:S13]  /*1b1d00*/  ISETP.GE.AND P2, PT, R202, R130, PT ;  /* 0x00000082ca00720c */ /* 0x000fda0003f46270 */
[----:B------:R-:W-:Y:S05]  /*1b1d10*/  @!P2 BRA P3, `(.L_x_8467) ;  /* 0xffffffe00044a947 */ /* 0x000fea000183ffff */
.L_x_8441:
[----:B------:R-:W-:Y:S05]  /*1b1d20*/  BSYNC.RECONVERGENT B2 ;  /* 0x0000000000027941 */ /* 0x000fea0003800200 */
.L_x_8440:
[----:B------:R-:W-:Y:S05]  /*1b1d30*/  @P1 BRA `(.L_x_8468) ;  /* 0xffffffe000081947 */ /* 0x000fea000383ffff */
.L_x_8410:
[----:B------:R-:W-:Y:S05]  /*1b1d40*/  BSYNC.RECONVERGENT B3 ;  /* 0x0000000000037941 */ /* 0x000fea0003800200 */
.L_x_8409:
[C---:B------:R-:W-:Y:S01]  /*1b1d50*/  ISETP.NE.AND P1, PT, R130.reuse, R122, PT ;  /* 0x0000007a8200720c */ /* 0x040fe20003f25270 */
[----:B------:R-:W-:-:S12]  /*1b1d60*/  VIADD R130, R130, 0x1 ;  /* 0x0000000182827836 */ /* 0x000fd80000000000 */
[----:B------:R-:W-:Y:S05]  /*1b1d70*/  @P1 BRA `(.L_x_8469) ;  /* 0xffffffbc00801947 */ /* 0x000fea000383ffff */
.L_x_8408:
[----:B------:R-:W-:Y:S05]  /*1b1d80*/  BSYNC.RECONVERGENT B4 ;  /* 0x0000000000047941 */ /* 0x000fea0003800200 */
.L_x_8407:
[C---:B------:R-:W-:Y:S01]  /*1b1d90*/  ISETP.NE.AND P1, PT, R179.reuse, R123, PT ;  /* 0x0000007bb300720c */ /* 0x040fe20003f25270 */
[----:B------:R-:W-:-:S12]  /*1b1da0*/  VIADD R179, R179, 0x1 ;  /* 0x00000001b3b37836 */ /* 0x000fd80000000000 */
[----:B------:R-:W-:Y:S05]  /*1b1db0*/  @P1 BRA `(.L_x_8470) ;  /* 0xffffffbc00441947 */ /* 0x000fea000383ffff */
.L_x_8399:
[----:B------:R-:W-:Y:S05]  /*1b1dc0*/  BSYNC.RECONVERGENT B5 ;  /* 0x0000000000057941 */ /* 0x000fea0003800200 */
.L_x_8398:
[----:B------:R-:W-:Y:S01]  /*1b1dd0*/  ISETP.NE.AND P3, PT, R122, RZ, PT ;  /* 0x000000ff7a00720c */ /* 0x000fe20003f65270 */
[----:B------:R-:W-:Y:S01]  /*1b1de0*/  BSSY.RECONVERGENT B2, `(.L_x_8471) ;  /* 0x00001ca000027945 */ /* 0x000fe20003800200 */
[----:B--2--5:R-:W-:Y:S01]  /*1b1df0*/  MOV R125, RZ ;  /* 0x000000ff007d7202 */ /* 0x024fe20000000f00 */
[----:B0-----:R-:W-:Y:S02]  /*1b1e00*/  IMAD.MOV.U32 R120, RZ, RZ, 0x0 ;  /* 0x00000000ff787424 */ /* 0x001fe400078e00ff */
[----:B------:R-:W-:-:S08]  /*1b1e10*/  IMAD.MOV.U32 R121, RZ, RZ, -0x100000 ;  /* 0xfff00000ff797424 */ /* 0x000fd000078e00ff */
        /* <DEDUP_REMOVED lines=11> */
.L_x_8497:
        /* <DEDUP_REMOVED lines=107> */
.L_x_8478:
[----:B------:R-:W-:Y:S05]  /*1b2580*/  BSYNC.RECONVERGENT B3 ;  /* 0x0000000000037941 */ /* 0x000fea0003800200 */
.L_x_8477:
        /* <DEDUP_REMOVED lines=33> */
.L_x_8480:
[----:B------:R-:W-:Y:S05]  /*1b27a0*/  BSYNC.RECONVERGENT B3 ;  /* 0x0000000000037941 */ /* 0x000fea0003800200 */
.L_x_8479:
[----:B------:R-:W-:-:S06]  /*1b27b0*/  DSETP.GEU.AND P1, PT, R190, R72, PT ;  /* 0x00000048be00722a */ /* 0x000fcc0003f2e000 */
[----:B------:R-:W-:Y:S02]  /*1b27c0*/  FSEL R128, R128, R188, !P1 ;  /* 0x000000bc80807208 */ /* 0x000fe40004800000 */
[----:B------:R-:W-:Y:S02]  /*1b27d0*/  FSEL R129, R129, R189, !P1 ;  /* 0x000000bd81817208 */ /* 0x000fe40004800000 */
[----:B------:R-:W-:Y:S02]  /*1b27e0*/  FSEL R72, R72, R190, !P1 ;  /* 0x000000be48487208 */ /* 0x000fe40004800000 */
[----:B------:R-:W-:Y:S02]  /*1b27f0*/  FSEL R73, R73, R191, !P1 ;  /* 0x000000bf49497208 */ /* 0x000fe40004800000 */
[----:B------:R-:W-:Y:S02]  /*1b2800*/  FSEL R126, R126, R192, !P1 ;  /* 0x000000c07e7e7208 */ /* 0x000fe40004800000 */
[----:B------:R-:W-:-:S07]  /*1b2810*/  FSEL R127, R127, R193, !P1 ;  /* 0x000000c17f7f7208 */ /* 0x000fce0004800000 */
.L_x_8476:
[----:B------:R-:W-:Y:S05]  /*1b2820*/  BSYNC.RECONVERGENT B0 ;  /* 0x0000000000007941 */ /* 0x000fea0003800200 */
.L_x_8475:
        /* <DEDUP_REMOVED lines=48> */
.L_x_8484:
[----:B------:R-:W-:Y:S05]  /*1b2b30*/  BSYNC.RECONVERGENT B3 ;  /* 0x0000000000037941 */ /* 0x000fea0003800200 */
.L_x_8483:
        /* <DEDUP_REMOVED lines=33> */
.L_x_8486:
[----:B------:R-:W-:Y:S05]  /*1b2d50*/  BSYNC.RECONVERGENT B3 ;  /* 0x0000000000037941 */ /* 0x000fea0003800200 */
.L_x_8485:
[----:B------:R-:W-:-:S06]  /*1b2d60*/  DSETP.GEU.AND P0, PT, R178, R72, PT ;  /* 0x00000048b200722a */ /* 0x000fcc0003f0e000 */
[----:B------:R-:W-:Y:S02]  /*1b2d70*/  FSEL R188, R188, R128, !P0 ;  /* 0x00000080bcbc7208 */ /* 0x000fe40004000000 */
[----:B------:R-:W-:Y:S02]  /*1b2d80*/  FSEL R189, R189, R129, !P0 ;  /* 0x00000081bdbd7208 */ /* 0x000fe40004000000 */
[----:B------:R-:W-:Y:S02]  /*1b2d90*/  FSEL R192, R192, R126, !P0 ;  /* 0x0000007ec0c07208 */ /* 0x000fe40004000000 */
[----:B------:R-:W-:Y:S02]  /*1b2da0*/  FSEL R193, R193, R127, !P0 ;  /* 0x0000007fc1c17208 */ /* 0x000fe40004000000 */
[----:B------:R-:W-:Y:S02]  /*1b2db0*/  FSEL R72, R72, R178, !P0 ;  /* 0x000000b248487208 */ /* 0x000fe40004000000 */
[----:B------:R-:W-:-:S07]  /*1b2dc0*/  FSEL R73, R73, R179, !P0 ;  /* 0x000000b349497208 */ /* 0x000fce0004000000 */
.L_x_8482:
[----:B------:R-:W-:Y:S05]  /*1b2dd0*/  BSYNC.RECONVERGENT B0 ;  /* 0x0000000000007941 */ /* 0x000fea0003800200 */
.L_x_8481:
        /* <DEDUP_REMOVED lines=48> */
.L_x_8490:
[----:B------:R-:W-:Y:S05]  /*1b30e0*/  BSYNC.RECONVERGENT B3 ;  /* 0x0000000000037941 */ /* 0x000fea0003800200 */
.L_x_8489:
        /* <DEDUP_REMOVED lines=37> */
.L_x_8492:
[----:B------:R-:W-:Y:S05]  /*1b3340*/  BSYNC.RECONVERGENT B3 ;  /* 0x0000000000037941 */ /* 0x000fea0003800200 */
.L_x_8491:
[----:B------:R-:W-:-:S06]  /*1b3350*/  DSETP.GEU.AND P0, PT, R176, R72, PT ;  /* 0x00000048b000722a */ /* 0x000fcc0003f0e000 */
[----:B------:R-:W-:Y:S02]  /*1b3360*/  FSEL R126, R126, R188, !P0 ;  /* 0x000000bc7e7e7208 */ /* 0x000fe40004000000 */
[----:B------:R-:W-:Y:S02]  /*1b3370*/  FSEL R127, R127, R189, !P0 ;  /* 0x000000bd7f7f7208 */ /* 0x000fe40004000000 */
[----:B------:R-:W-:Y:S02]  /*1b3380*/  FSEL R128, R128, R192, !P0 ;  /* 0x000000c080807208 */ /* 0x000fe40004000000 */
[----:B------:R-:W-:Y:S02]  /*1b3390*/  FSEL R129, R129, R193, !P0 ;  /* 0x000000c181817208 */ /* 0x000fe40004000000 */
[----:B------:R-:W-:Y:S02]  /*1b33a0*/  FSEL R72, R72, R176, !P0 ;  /* 0x000000b048487208 */ /* 0x000fe40004000000 */
[----:B------:R-:W-:-:S07]  /*1b33b0*/  FSEL R73, R73, R177, !P0 ;  /* 0x000000b149497208 */ /* 0x000fce0004000000 */
.L_x_8488:
[----:B------:R-:W-:Y:S05]  /*1b33c0*/  BSYNC.RECONVERGENT B0 ;  /* 0x0000000000007941 */ /* 0x000fea0003800200 */
.L_x_8487:
        /* <DEDUP_REMOVED lines=36> */
.L_x_8494:
[----:B------:R-:W-:Y:S05]  /*1b3610*/  BSYNC.RECONVERGENT B0 ;  /* 0x0000000000007941 */ /* 0x000fea0003800200 */
.L_x_8493:
[----:B------:R-:W-:-:S06]  /*1b3620*/  DSETP.GEU.AND P0, PT, R72, R176, PT ;  /* 0x000000b04800722a */ /* 0x000fcc0003f0e000 */
[----:B------:R-:W-:Y:S02]  /*1b3630*/  FSEL R184, R184, R128, !P0 ;  /* 0x00000080b8b87208 */ /* 0x000fe40004000000 */
[----:B------:R-:W-:Y:S02]  /*1b3640*/  FSEL R128, R185, R129, !P0 ;  /* 0x00000081b9807208 */ /* 0x000fe40004000000 */
[----:B------:R-:W-:Y:S02]  /*1b3650*/  FSEL R186, R186, R126, !P0 ;  /* 0x0000007ebaba7208 */ /* 0x000fe40004000000 */
[----:B------:R-:W-:Y:S01]  /*1b3660*/  FSEL R126, R187, R127, !P0 ;  /* 0x0000007fbb7e7208 */ /* 0x000fe20004000000 */
[----:B------:R-:W-:-:S03]  /*1b3670*/  IMAD.MOV.U32 R185, RZ, RZ, R128 ;  /* 0x000000ffffb97224 */ /* 0x000fc600078e0080 */
[----:B------:R-:W-:-:S07]  /*1b3680*/  MOV R187, R126 ;  /* 0x0000007e00bb7202 */ /* 0x000fce0000000f00 */
.L_x_8474:
[----:B------:R-:W-:Y:S05]  /*1b3690*/  BSYNC.RECONVERGENT B1 ;  /* 0x0000000000017941 */ /* 0x000fea0003800200 */
.L_x_8473:
        /* <DEDUP_REMOVED lines=48> */
.L_x_8496:
[----:B------:R-:W-:Y:S05]  /*1b39a0*/  BSYNC.RECONVERGENT B0 ;  /* 0x0000000000007941 */ /* 0x000fea0003800200 */
.L_x_8495:
        /* <DEDUP_REMOVED lines=13> */
.L_x_8472:
[----:B------:R-:W-:Y:S05]  /*1b3a80*/  BSYNC.RECONVERGENT B2 ;  /* 0x0000000000027941 */ /* 0x000fea0003800200 */
.L_x_8471:
        /* <DEDUP_REMOVED lines=16> */
[----:B------:R-:W-:Y:S01]  /*1b3b90*/  MOV R128, 0x0 ;  /* 0x0000000000807802 */ /* 0x000fe20000000f00 */
        /* <DEDUP_REMOVED lines=104> */
.L_x_8503:
[----:B------:R-:W-:Y:S05]  /*1b4220*/  BSYNC.RECONVERGENT B2 ;  /* 0x0000000000027941 */ /* 0x000fea0003800200 */
.L_x_8502:
        /* <DEDUP_REMOVED lines=28> */
[----:B------:R-:W-:Y:S01]  /*1b43f0*/  MOV R177, R175 ;  /* 0x000000af00b17202 */ /* 0x000fe20000000f00 */
        /* <DEDUP_REMOVED lines=8> */
.L_x_8505:
[----:B------:R-:W-:Y:S05]  /*1b4480*/  BSYNC.RECONVERGENT B2 ;  /* 0x0000000000027941 */ /* 0x000fea0003800200 */
.L_x_8504:
[----:B------:R-:W-:-:S06]  /*1b4490*/  DSETP.GEU.AND P2, PT, R176, R74, PT ;  /* 0x0000004ab000722a */ /* 0x000fcc0003f4e000 */
[----:B------:R-:W-:Y:S02]  /*1b44a0*/  FSEL R182, R182, R188, !P2 ;  /* 0x000000bcb6b67208 */ /* 0x000fe40005000000 */
[----:B------:R-:W-:Y:S02]  /*1b44b0*/  FSEL R183, R183, R189, !P2 ;  /* 0x000000bdb7b77208 */ /* 0x000fe40005000000 */
[----:B------:R-:W-:Y:S02]  /*1b44c0*/  FSEL R74, R74, R176, !P2 ;  /* 0x000000b04a4a7208 */ /* 0x000fe40005000000 */
[----:B------:R-:W-:Y:S02]  /*1b44d0*/  FSEL R75, R75, R177, !P2 ;  /* 0x000000b14b4b7208 */ /* 0x000fe40005000000 */
[----:B------:R-:W-:Y:S02]  /*1b44e0*/  FSEL R184, R184, R186, !P2 ;  /* 0x000000bab8b87208 */ /* 0x000fe40005000000 */
[----:B------:R-:W-:-:S07]  /*1b44f0*/  FSEL R185, R185, R187, !P2 ;  /* 0x000000bbb9b97208 */ /* 0x000fce0005000000 */
.L_x_8501:
[----:B------:R-:W-:Y:S05]  /*1b4500*/  BSYNC.RECONVERGENT B0 ;  /* 0x0000000000007941 */ /* 0x000fea0003800200 */
.L_x_8500:
        /* <DEDUP_REMOVED lines=46> */
.L_x_8509:
[----:B------:R-:W-:Y:S05]  /*1b47f0*/  BSYNC.RECONVERGENT B2 ;  /* 0x0000000000027941 */ /* 0x000fea0003800200 */
.L_x_8508:
        /* <DEDUP_REMOVED lines=35> */
.L_x_8511:
[----:B------:R-:W-:Y:S05]  /*1b4a30*/  BSYNC.RECONVERGENT B2 ;  /* 0x0000000000027941 */ /* 0x000fea0003800200 */
.L_x_8510:
[----:B------:R-:W-:-:S06]  /*1b4a40*/  DSETP.GEU.AND P1, PT, R174, R74, PT ;  /* 0x0000004aae00722a */ /* 0x000fcc0003f2e000 */
[----:B------:R-:W-:Y:S02]  /*1b4a50*/  FSEL R188, R188, R182, !P1 ;  /* 0x000000b6bcbc7208 */ /* 0x000fe40004800000 */
[----:B------:R-:W-:Y:S02]  /*1b4a60*/  FSEL R189, R189, R183, !P1 ;  /* 0x000000b7bdbd7208 */ /* 0x000fe40004800000 */
[----:B------:R-:W-:Y:S02]  /*1b4a70*/  FSEL R186, R186, R184, !P1 ;  /* 0x000000b8baba7208 */ /* 0x000fe40004800000 */
[----:B------:R-:W-:Y:S02]  /*1b4a80*/  FSEL R187, R187, R185, !P1 ;  /* 0x000000b9bbbb7208 */ /* 0x000fe40004800000 */
[----:B------:R-:W-:Y:S02]  /*1b4a90*/  FSEL R74, R74, R174, !P1 ;  /* 0x000000ae4a4a7208 */ /* 0x000fe40004800000 */
[----:B------:R-:W-:-:S07]  /*1b4aa0*/  FSEL R75, R75, R175, !P1 ;  /* 0x000000af4b4b7208 */ /* 0x000fce0004800000 */
.L_x_8507:
[----:B------:R-:W-:Y:S05]  /*1b4ab0*/  BSYNC.RECONVERGENT B0 ;  /* 0x0000000000007941 */ /* 0x000fea0003800200 */
.L_x_8506:
        /* <DEDUP_REMOVED lines=48> */
.L_x_8515:
[----:B------:R-:W-:Y:S05]  /*1b4dc0*/  BSYNC.RECONVERGENT B2 ;  /* 0x0000000000027941 */ /* 0x000fea0003800200 */
.L_x_8514:
        /* <DEDUP_REMOVED lines=37> */
.L_x_8517:
[----:B------:R-:W-:Y:S05]  /*1b5020*/  BSYNC.RECONVERGENT B2 ;  /* 0x0000000000027941 */ /* 0x000fea0003800200 */
.L_x_8516:
[----:B------:R-:W-:-:S06]  /*1b5030*/  DSETP.GEU.AND P1, PT, R176, R74, PT ;  /* 0x0000004ab000722a */ /* 0x000fcc0003f2e000 */
[----:B------:R-:W-:Y:S02]  /*1b5040*/  FSEL R120, R120, R188, !P1 ;  /* 0x000000bc78787208 */ /* 0x000fe40004800000 */
[----:B------:R-:W-:Y:S02]  /*1b5050*/  FSEL R121, R121, R189, !P1 ;  /* 0x000000bd79797208 */ /* 0x000fe40004800000 */
[----:B------:R-:W-:Y:S02]  /*1b5060*/  FSEL R130, R130, R186, !P1 ;  /* 0x000000ba82827208 */ /* 0x000fe40004800000 */
[----:B------:R-:W-:Y:S02]  /*1b5070*/  FSEL R131, R131, R187, !P1 ;  /* 0x000000bb83837208 */ /* 0x000fe40004800000 */
[----:B------:R-:W-:Y:S02]  /*1b5080*/  FSEL R74, R74, R176, !P1 ;  /* 0x000000b04a4a7208 */ /* 0x000fe40004800000 */
[----:B------:R-:W-:-:S07]  /*1b5090*/  FSEL R75, R75, R177, !P1 ;  /* 0x000000b14b4b7208 */ /* 0x000fce0004800000 */
.L_x_8513:
[----:B------:R-:W-:Y:S05]  /*1b50a0*/  BSYNC.RECONVERGENT B0 ;  /* 0x0000000000007941 */ /* 0x000fea0003800200 */
.L_x_8512:
        /* <DEDUP_REMOVED lines=36> */
.L_x_8519:
[----:B------:R-:W-:Y:S05]  /*1b52f0*/  BSYNC.RECONVERGENT B0 ;  /* 0x0000000000007941 */ /* 0x000fea0003800200 */
.L_x_8518:
[----:B------:R-:W-:-:S06]  /*1b5300*/  DSETP.GEU.AND P1, PT, R74, R176, PT ;  /* 0x000000b04a00722a */ /* 0x000fcc0003f2e000 */
[----:B------:R-:W-:Y:S02]  /*1b5310*/  FSEL R128, R128, R120, !P1 ;  /* 0x0000007880807208 */ /* 0x000fe40004800000 */
[----:B------:R-:W-:Y:S02]  /*1b5320*/  FSEL R120, R129, R121, !P1 ;  /* 0x0000007981787208 */ /* 0x000fe40004800000 */
[----:B------:R-:W-:Y:S02]  /*1b5330*/  FSEL R126, R126, R130, !P1 ;  /* 0x000000827e7e7208 */ /* 0x000fe40004800000 */
[----:B------:R-:W-:Y:S01]  /*1b5340*/  FSEL R127, R127, R131, !P1 ;  /* 0x000000837f7f7208 */ /* 0x000fe20004800000 */
[----:B------:R-:W-:-:S07]  /*1b5350*/  IMAD.MOV.U32 R129, RZ, RZ, R120 ;  /* 0x000000ffff817224 */ /* 0x000fce00078e0078 */
.L_x_8499:
[----:B------:R-:W-:Y:S05]  /*1b5360*/  BSYNC.RECONVERGENT B1 ;  /* 0x0000000000017941 */ /* 0x000fea0003800200 */
.L_x_8498:
        /* <DEDUP_REMOVED lines=12> */
.L_x_8524:
        /* <DEDUP_REMOVED lines=23> */
.L_x_8523:
[----:B------:R-:W-:Y:S05]  /*1b55a0*/  BSYNC.RECONVERGENT B1 ;  /* 0x0000000000017941 */ /* 0x000fea0003800200 */
.L_x_8522:
        /* <DEDUP_REMOVED lines=19> */
.L_x_8526:
[----:B------:R-:W-:Y:S05]  /*1b56e0*/  BSYNC.RECONVERGENT B1 ;  /* 0x0000000000017941 */ /* 0x000fea0003800200 */
.L_x_8525:
        /* <DEDUP_REMOVED lines=18> */
.L_x_8521:
[----:B------:R-:W-:Y:S05]  /*1b5810*/  BSYNC.RECONVERGENT B0 ;  /* 0x0000000000007941 */ /* 0x000fea0003800200 */
.L_x_8520:
        /* <DEDUP_REMOVED lines=11> */
.L_x_8531:
[----:B--2---:R-:W0:Y:S01]  /*1b58d0*/  LDC R131, c[0x0][0x2f8] ;  /* 0x0000be00ff837b82 */ /* 0x004e220000000800 */
[----:B------:R-:W-:-:S05]  /*1b58e0*/  IMAD.U32 R172, RZ, RZ, UR9 ;  /* 0x00000009ffac7e24 */ /* 0x000fca000f8e00ff */
[----:B0-----:R-:W-:-:S04]  /*1b58f0*/  IADD3 R131, PT, PT, -R131, 0x2774, R172 ;  /* 0x0000277483837810 */ /* 0x001fc80007ffe1ac */
[C---:B------:R-:W-:Y:S01]  /*1b5900*/  LEA R131, R130.reuse, R131, 0x2 ;  /* 0x0000008382837211 */ /* 0x040fe200078e10ff */
[----:B------:R-:W-:-:S04]  /*1b5910*/  VIADD R130, R130, 0x10 ;  /* 0x0000001082827836 */ /* 0x000fc80000000000 */
        /* <DEDUP_REMOVED lines=18> */
.L_x_8530:
[----:B------:R-:W-:Y:S05]  /*1b5a40*/  BSYNC.RECONVERGENT B1 ;  /* 0x0000000000017941 */ /* 0x000fea0003800200 */
.L_x_8529:
        /* <DEDUP_REMOVED lines=19> */
.L_x_8533:
[----:B------:R-:W-:Y:S05]  /*1b5b80*/  BSYNC.RECONVERGENT B1 ;  /* 0x0000000000017941 */ /* 0x000fea0003800200 */
.L_x_8532:
        /* <DEDUP_REMOVED lines=18> */
.L_x_8528:
[----:B------:R-:W-:Y:S05]  /*1b5cb0*/  BSYNC.RECONVERGENT B0 ;  /* 0x0000000000007941 */ /* 0x000fea0003800200 */
.L_x_8527:
        /* <DEDUP_REMOVED lines=24> */
.L_x_8583:
        /* <DEDUP_REMOVED lines=19> */
[----:B------:R-:W-:-:S03]  /*1b5f70*/  IMAD.MOV.U32 R131, RZ, RZ, -0x40100000 ;  /* 0xbff00000ff837424 */ /* 0x000fc600078e00ff */
[----:B------:R-:W-:Y:S01]  /*1b5f80*/  LEA R121, R120, R130, 0x3 ;  /* 0x0000008278797211 */ /* 0x000fe200078e18ff */
        /* <DEDUP_REMOVED lines=9> */
.L_x_8538:
        /* <DEDUP_REMOVED lines=91> */
.L_x_8544:
[----:B------:R-:W-:Y:S05]  /*1b65d0*/  BSYNC.RECONVERGENT B2 ;  /* 0x0000000000027941 */ /* 0x000fea0003800200 */
.L_x_8543:
        /* <DEDUP_REMOVED lines=32> */
.L_x_8547:
[----:B------:R-:W-:Y:S05]  /*1b67e0*/  BSYNC.RECONVERGENT B2 ;  /* 0x0000000000027941 */ /* 0x000fea0003800200 */
.L_x_8546:
        /* <DEDUP_REMOVED lines=13> */
.L_x_8542:
        /* <DEDUP_REMOVED lines=38> */
.L_x_8549:
[----:B------:R-:W-:Y:S05]  /*1b6b20*/  BSYNC.RECONVERGENT B2 ;  /* 0x0000000000027941 */ /* 0x000fea0003800200 */
.L_x_8548:
        /* <DEDUP_REMOVED lines=34> */
.L_x_8551:
[----:B------:R-:W-:Y:S05]  /*1b6d50*/  BSYNC.RECONVERGENT B2 ;  /* 0x0000000000027941 */ /* 0x000fea0003800200 */
.L_x_8550:
        /* <DEDUP_REMOVED lines=13> */
.L_x_8541:
        /* <DEDUP_REMOVED lines=51> */
.L_x_8553:
[----:B------:R-:W-:Y:S05]  /*1b7160*/  BSYNC.RECONVERGENT B2 ;  /* 0x0000000000027941 */ /* 0x000fea0003800200 */
.L_x_8552:
        /* <DEDUP_REMOVED lines=34> */
.L_x_8555:
[----:B------:R-:W-:Y:S05]  /*1b7390*/  BSYNC.RECONVERGENT B2 ;  /* 0x0000000000027941 */ /* 0x000fea0003800200 */
.L_x_8554:
        /* <DEDUP_REMOVED lines=12> */
.L_x_8545:
[----:B------:R-:W-:Y:S05]  /*1b7460*/  BSYNC.RECONVERGENT B0 ;  /* 0x0000000000007941 */ /* 0x000fea0003800200 */
.L_x_8540:
        /* <DEDUP_REMOVED lines=32> */
.L_x_8557:
[----:B------:R-:W-:Y:S05]  /*1b7670*/  BSYNC.RECONVERGENT B0 ;  /* 0x0000000000007941 */ /* 0x000fea0003800200 */
.L_x_8556:
[----:B------:R-:W2:Y:S02]  /*1b7680*/  LDL.64 R174, [R1+0x7cf8] ;  /* 0x007cf80001ae7983 */ /* 0x000ea40000100a00 */
[----:B--2---:R-:W-:-:S06]  /*1b7690*/  DSETP.GEU.AND P2, PT, R174, R178, PT ;  /* 0x000000b2ae00722a */ /* 0x004fcc0003f4e000 */
[----:B------:R-:W-:Y:S02]  /*1b76a0*/  FSEL R130, R130, R186, !P2 ;  /* 0x000000ba82827208 */ /* 0x000fe40005000000 */
[----:B------:R-:W-:Y:S02]  /*1b76b0*/  FSEL R131, R131, R187, !P2 ;  /* 0x000000bb83837208 */ /* 0x000fe40005000000 */
[----:B------:R-:W-:Y:S02]  /*1b76c0*/  FSEL R120, R120, R184, !P2 ;  /* 0x000000b878787208 */ /* 0x000fe40005000000 */
[----:B------:R-:W-:-:S07]  /*1b76d0*/  FSEL R121, R121, R185, !P2 ;  /* 0x000000b979797208 */ /* 0x000fce0005000000 */
.L_x_8539:
[----:B------:R-:W-:Y:S05]  /*1b76e0*/  BSYNC.RECONVERGENT B1 ;  /* 0x0000000000017941 */ /* 0x000fea0003800200 */
.L_x_8537:
        /* <DEDUP_REMOVED lines=46> */
.L_x_8559:
[----:B------:R-:W-:Y:S05]  /*1b79d0*/  BSYNC.RELIABLE B0 ;  /* 0x0000000000007941 */ /* 0x000fea0003800100 */
.L_x_8558:
        /* <DEDUP_REMOVED lines=32> */
[----:B------:R-:W-:Y:S01]  /*1b7be0*/  IMAD.U32 R191, RZ, RZ, UR9 ;  /* 0x00000009ffbf7e24 */ /* 0x000fe2000f8e00ff */
[----:B------:R-:W-:-:S06]  /*1b7bf0*/  MOV R189, UR9 ;  /* 0x0000000900bd7c02 */ /* 0x000fcc0008000f00 */
        /* <DEDUP_REMOVED lines=23> */
.L_x_8562:
[----:B------:R-:W-:Y:S05]  /*1b7d70*/  BSYNC.RECONVERGENT B0 ;  /* 0x0000000000007941 */ /* 0x000fea0003800200 */
.L_x_8561:
[----:B------:R-:W-:Y:S04]  /*1b7d80*/  BSSY.RECONVERGENT B2, `(.L_x_8563) ;  /* 0x000018e000027945 */ /* 0x000fe80003800200 */
[----:B------:R-:W-:Y:S05]  /*1b7d90*/  @!P2 BRA `(.L_x_8564) ;  /* 0x000000180030a947 */ /* 0x000fea0003800000 */
[----:B------:R-:W-:-:S07]  /*1b7da0*/  IMAD.MOV.U32 R193, RZ, RZ, 0x3 ;  /* 0x00000003ffc17424 */ /* 0x000fce00078e00ff */
.L_x_8582:
        /* <DEDUP_REMOVED lines=41> */
.L_x_8581:
[----:B------:R-:W-:Y:S01]  /*1b8040*/  LOP3.LUT R173, RZ, R194, RZ, 0x33, !PT ;  /* 0x000000c2ffad7212 */ /* 0x000fe200078e33ff */
[----:B------:R-:W-:Y:S05]  /*1b8050*/  BMOV.32.CLEAR RZ, B0 ;  /* 0x0000000000ff7355 */ /* 0x000fea0000100000 */
[----:B------:R-:W-:Y:S01]  /*1b8060*/  IMAD.IADD R173, R125, 0x1, R173 ;  /* 0x000000017dad7824 */ /* 0x000fe200078e02ad */
[----:B------:R-:W-:Y:S01]  /*1b8070*/  LOP3.LUT R203, RZ, R195, RZ, 0x33, !PT ;  /* 0x000000c3ffcb7212 */ /* 0x000fe200078e33ff */
[----:B------:R-:W-:Y:S03]  /*1b8080*/  BSSY.RECONVERGENT B0, `(.L_x_8567) ;  /* 0x0000121000007945 */ /* 0x000fe60003800200 */
[----:B------:R-:W-:-:S02]  /*1b8090*/  IADD3 R203, PT, PT, R124, R203, RZ ;  /* 0x000000cb7ccb7210 */ /* 0x000fc40007ffe0ff */
        /* <DEDUP_REMOVED lines=76> */
.L_x_8569:
        /* <DEDUP_REMOVED lines=72> */
.L_x_8572:
[----:B------:R-:W-:Y:S05]  /*1b89e0*/  BSYNC.RECONVERGENT B5 ;  /* 0x0000000000057941 */ /* 0x000fea0003800200 */
.L_x_8571:
        /* <DEDUP_REMOVED lines=26> */
.L_x_8574:
[----:B------:R-:W-:Y:S05]  /*1b8b90*/  BSYNC.RECONVERGENT B5 ;  /* 0x0000000000057941 */ /* 0x000fea0003800200 */
.L_x_8573:
[----:B------:R-:W-:-:S06]  /*1b8ba0*/  DSETP.GE.AND P2, PT, R120, R176, PT ;  /* 0x000000b07800722a */ /* 0x000fcc0003f46000 */
[----:B------:R-:W-:Y:S02]  /*1b8bb0*/  FSEL R120, R188, RZ, P2 ;  /* 0x000000ffbc787208 */ /* 0x000fe40001000000 */
[----:B------:R-:W-:Y:S02]  /*1b8bc0*/  FSEL R121, R189, +QNAN , P2 ;  /* 0x7ff00000bd797808 */ /* 0x000fe40001000000 */
[----:B------:R-:W-:Y:S02]  /*1b8bd0*/  FSEL R176, R186, RZ, P2 ;  /* 0x000000ffbab07208 */ /* 0x000fe40001000000 */
[----:B------:R-:W-:Y:S01]  /*1b8be0*/  FSEL R177, R187, -1.875, P2 ;  /* 0xbff00000bbb17808 */ /* 0x000fe20001000000 */
[----:B------:R-:W-:Y:S06]  /*1b8bf0*/  BRA `(.L_x_8570) ;  /* 0x0000000400a47947 */ /* 0x000fec0003800000 */
.L_x_8568:
        /* <DEDUP_REMOVED lines=56> */
.L_x_8575:
        /* <DEDUP_REMOVED lines=27> */
.L_x_8577:
[----:B------:R-:W-:Y:S05]  /*1b9130*/  BSYNC.RECONVERGENT B5 ;  /* 0x0000000000057941 */ /* 0x000fea0003800200 */
.L_x_8576:
[----:B------:R-:W0:Y:S01]  /*1b9140*/  LDC R176, c[0x0][0x2f8] ;  /* 0x0000be00ffb07b82 */ /* 0x000e220000000800 */
[----:B------:R-:W-:Y:S01]  /*1b9150*/  VIADD R173, R195, 0xffffffff ;  /* 0xffffffffc3ad7836 */ /* 0x000fe20000000000 */
[----:B------:R-:W-:-:S03]  /*1b9160*/  MOV R187, UR9 ;  /* 0x0000000900bb7c02 */ /* 0x000fc60008000f00 */
        /* <DEDUP_REMOVED lines=18> */
.L_x_8570:
[----:B------:R-:W-:Y:S05]  /*1b9290*/  BSYNC.RECONVERGENT B0 ;  /* 0x0000000000007941 */ /* 0x000fea0003800200 */
.L_x_8567:
        /* <DEDUP_REMOVED lines=33> */
.L_x_8579:
[----:B------:R-:W-:-:S13]  /*1b94b0*/  ISETP.GT.AND P2, PT, R195, 0x1, PT ;  /* 0x00000001c300780c */ /* 0x000fda0003f44270 */
[----:B------:R-:W-:Y:S05]  /*1b94c0*/  @!P2 BREAK.RELIABLE B0 ;  /* 0x000000000000a942 */ /* 0x000fea0003800100 */
[----:B------:R-:W-:Y:S05]  /*1b94d0*/  @!P2 BRA `(.L_x_8566) ;  /* 0x000000000050a947 */ /* 0x000fea0003800000 */
[----:B------:R-:W-:Y:S05]  /*1b94e0*/  BSYNC.RELIABLE B0 ;  /* 0x0000000000007941 */ /* 0x000fea0003800100 */
.L_x_8578:
[----:B------:R-:W-:Y:S02]  /*1b94f0*/  VIADD R194, R194, 0x1 ;  /* 0x00000001c2c27836 */ /* 0x000fe40000000000 */
[----:B------:R-:W-:-:S03]  /*1b9500*/  VIADD R195, R195, 0xffffffff ;  /* 0xffffffffc3c37836 */ /* 0x000fc60000000000 */
[----:B------:R-:W-:-:S13]  /*1b9510*/  ISETP.GE.AND P2, PT, R194, R125, PT ;  /* 0x0000007dc200720c */ /* 0x000fda0003f46270 */
[----:B------:R-:W-:Y:S05]  /*1b9520*/  @!P2 BRA `(.L_x_8581) ;  /* 0xffffffe800c4a947 */ /* 0x000fea000383ffff */
[----:B------:R-:W-:Y:S05]  /*1b9530*/  BRA `(.L_x_8566) ;  /* 0x0000000000387947 */ /* 0x000fea0003800000 */
.L_x_8580:
[----:B------:R-:W0:Y:S01]  /*1b9540*/  LDC R131, c[0x0][0x2f8] ;  /* 0x0000be00ff837b82 */ /* 0x000e220000000800 */
[----:B------:R-:W-:Y:S01]  /*1b9550*/  IMAD.U32 R173, RZ, RZ, UR9 ;  /* 0x00000009ffad7e24 */ /* 0x000fe2000f8e00ff */
[----:B------:R-:W-:Y:S01]  /*1b9560*/  PLOP3.LUT P3, PT, PT, PT, PT, 0x8, 0x80 ;  /* 0x000000000080781c */ /* 0x000fe20003f6e170 */
[----:B------:R-:W-:Y:S02]  /*1b9570*/  VIADD R120, R195, 0xffffffff ;  /* 0xffffffffc3787836 */ /* 0x000fe40000000000 */
[----:B------:R-:W-:Y:S02]  /*1b9580*/  IMAD.U32 R130, RZ, RZ, UR9 ;  /* 0x00000009ff827e24 */ /* 0x000fe4000f8e00ff */
[----:B------:R-:W-:Y:S01]  /*1b9590*/  IMAD.MOV.U32 R125, RZ, RZ, R194 ;  /* 0x000000ffff7d7224 */ /* 0x000fe200078e00c2 */
[----:B------:R-:W2:Y:S01]  /*1b95a0*/  LDC R121, c[0x0][0x2f8] ;  /* 0x0000be00ff797b82 */ /* 0x000ea20000000800 */
[----:B------:R-:W-:Y:S01]  /*1b95b0*/  IMAD.MOV.U32 R124, RZ, RZ, R195 ;  /* 0x000000ffff7c7224 */ /* 0x000fe200078e00c3 */
[----:B0-----:R-:W-:-:S04]  /*1b95c0*/  IADD3 R131, PT, PT, -R131, 0x2710, R173 ;  /* 0x0000271083837810 */ /* 0x001fc80007ffe1ad */
[----:B------:R-:W-:Y:S02]  /*1b95d0*/  LEA R120, R120, R131, 0x2 ;  /* 0x0000008378787211 */ /* 0x000fe400078e10ff */
[----:B--2---:R-:W-:-:S03]  /*1b95e0*/  IADD3 R121, PT, PT, -R121, 0x2774, R130 ;  /* 0x0000277479797810 */ /* 0x004fc60007ffe182 */
[----:B------:R0:W-:Y:S02]  /*1b95f0*/  STL [R120], R194 ;  /* 0x000000c278007387 */ /* 0x0001e40000100800 */
[----:B0-----:R-:W-:-:S05]  /*1b9600*/  IMAD R120, R194, 0x4, R121 ;  /* 0x00000004c2787824 */ /* 0x001fca00078e0279 */
[----:B------:R0:W-:Y:S02]  /*1b9610*/  STL [R120+-0x4], R195 ;  /* 0xfffffcc378007387 */ /* 0x0001e40000100800 */
.L_x_8566:
[----:B------:R-:W-:Y:S05]  /*1b9620*/  BSYNC.RECONVERGENT B1 ;  /* 0x0000000000017941 */ /* 0x000fea0003800200 */
.L_x_8565:
[C---:B------:R-:W-:Y:S01]  /*1b9630*/  ISETP.LT.U32.AND P2, PT, R193.reuse, 0x20, PT ;  /* 0x00000020c100780c */ /* 0x040fe20003f41070 */
[----:B------:R-:W-:-:S12]  /*1b9640*/  VIADD R193, R193, 0x1 ;  /* 0x00000001c1c17836 */ /* 0x000fd80000000000 */
[----:B------:R-:W-:Y:S05]  /*1b9650*/  @P3 BRA P2, `(.L_x_8582) ;  /* 0xffffffe400d43947 */ /* 0x000fea000103ffff */
.L_x_8564:
[----:B------:R-:W-:Y:S05]  /*1b9660*/  BSYNC.RECONVERGENT B2 ;  /* 0x0000000000027941 */ /* 0x000fea0003800200 */
.L_x_8563:
[----:B0-----:R-:W0:Y:S01]  /*1b9670*/  LDC R120, c[0x0][0x2f8] ;  /* 0x0000be00ff787b82 */ /* 0x001e220000000800 */
[----:B------:R-:W-:-:S05]  /*1b9680*/  IMAD.U32 R121, RZ, RZ, UR9 ;  /* 0x00000009ff797e24 */ /* 0x000fca000f8e00ff */
[----:B0-----:R-:W-:-:S05]  /*1b9690*/  IADD3 R120, PT, PT, -R120, 0x27f3, R121 ;  /* 0x000027f378787810 */ /* 0x001fca0007ffe179 */
[----:B------:R-:W-:-:S06]  /*1b96a0*/  IMAD.IADD R193, R125, 0x1, R120 ;  /* 0x000000017dc17824 */ /* 0x000fcc00078e0278 */
[----:B------:R-:W5:Y:S01]  /*1b96b0*/  LDL.U8 R193, [R193] ;  /* 0x00000000c1c17983 */ /* 0x000f620000100000 */
[----:B------:R-:W-:Y:S05]  /*1b96c0*/  BRA `(.L_x_8583) ;  /* 0xffffffc400dc7947 */ /* 0x000fea000383ffff */
.L_x_8560:
[----:B------:R-:W-:Y:S05]  /*1b96d0*/  BSYNC.RECONVERGENT B3 ;  /* 0x0000000000037941 */ /* 0x000fea0003800200 */
.L_x_8536:
        /* <DEDUP_REMOVED lines=26> */
.L_x_8590:
        /* <DEDUP_REMOVED lines=18> */
[C---:B------:R-:W-:Y:S01]  /*1b99a0*/  VIADD R175, R176.reuse, 0x1 ;  /* 0x00000001b0af7836 */ /* 0x040fe20000000000 */
[----:B------:R-:W-:Y:S02]  /*1b99b0*/  @!P2 IADD3 R175, PT, PT, R176, RZ, RZ ;  /* 0x000000ffb0afa210 */ /* 0x000fe40007ffe0ff */
        /* <DEDUP_REMOVED lines=51> */
.L_x_8589:
[----:B------:R-:W-:Y:S05]  /*1b9cf0*/  BSYNC.RECONVERGENT B2 ;  /* 0x0000000000027941 */ /* 0x000fea0003800200 */
.L_x_8588:
        /* <DEDUP_REMOVED lines=43> */
.L_x_8592:
[----:B------:R-:W-:Y:S05]  /*1b9fb0*/  BSYNC.RECONVERGENT B2 ;  /* 0x0000000000027941 */ /* 0x000fea0003800200 */
.L_x_8591:
        /* <DEDUP_REMOVED lines=24> */
.L_x_8594:
[----:B------:R-:W-:Y:S05]  /*1ba140*/  BSYNC.RECONVERGENT B2 ;  /* 0x0000000000027941 */ /* 0x000fea0003800200 */
.L_x_8593:
        /* <DEDUP_REMOVED lines=20> */
.L_x_8587:
[----:B------:R-:W-:Y:S05]  /*1ba290*/  BSYNC.RECONVERGENT B1 ;  /* 0x0000000000017941 */ /* 0x000fea0003800200 */
.L_x_8586:
        /* <DEDUP_REMOVED lines=11> */
.L_x_8599:
        /* <DEDUP_REMOVED lines=33> */
[C---:B------:R-:W-:Y:S02]  /*1ba560*/  VIADD R176, R177.reuse, 0x1 ;  /* 0x00000001b1b07836 */ /* 0x040fe40000000000 */
[----:B------:R-:W-:Y:S02]  /*1ba570*/  @!P2 IADD3 R176, PT, PT, R177, RZ, RZ ;  /* 0x000000ffb1b0a210 */ /* 0x000fe40007ffe0ff */
        /* <DEDUP_REMOVED lines=34> */
[----:B------:R-:W-:Y:S02]  /*1ba7a0*/  @!P2 IADD3 R131, PT, PT, R124, RZ, RZ ;  /* 0x000000ff7c83a210 */ /* 0x000fe40007ffe0ff */
[----:B------:R-:W-:Y:S05]  /*1ba7b0*/  @P1 BRA `(.L_x_8599) ;  /* 0xfffffff800e41947 */ /* 0x000fea000383ffff */
.L_x_8598:
[----:B------:R-:W-:Y:S05]  /*1ba7c0*/  BSYNC.RECONVERGENT B2 ;  /* 0x0000000000027941 */ /* 0x000fea0003800200 */
.L_x_8597:
        /* <DEDUP_REMOVED lines=43> */
.L_x_8601:
[----:B------:R-:W-:Y:S05]  /*1baa80*/  BSYNC.RECONVERGENT B2 ;  /* 0x0000000000027941 */ /* 0x000fea0003800200 */
.L_x_8600:
        /* <DEDUP_REMOVED lines=12> */
[----:B--2---:R-:W-:-:S02]  /*1bab50*/  ISETP.GT.AND P0, PT, R120, RZ, PT ;  /* 0x000000ff7800720c */ /* 0x004fc40003f04270 */
[----:B------:R-:W-:Y:S02]  /*1bab60*/  IADD3 R120, PT, PT, R131, 0x1, RZ ;  /* 0x0000000183787810 */ /* 0x000fe40007ffe0ff */
[----:B----4-:R-:W-:-:S09]  /*1bab70*/  ISETP.GT.AND P2, PT, R123, RZ, PT ;  /* 0x000000ff7b00720c */ /* 0x010fd20003f44270 */
        /* <DEDUP_REMOVED lines=9> */
.L_x_8603:
[----:B------:R-:W-:Y:S05]  /*1bac10*/  BSYNC.RECONVERGENT B2 ;  /* 0x0000000000027941 */ /* 0x000fea0003800200 */
.L_x_8602:
        /* <DEDUP_REMOVED lines=20> */
.L_x_8596:
[----:B------:R-:W-:Y:S05]  /*1bad60*/  BSYNC.RECONVERGENT B1 ;  /* 0x0000000000017941 */ /* 0x000fea0003800200 */
.L_x_8595:
        /* <DEDUP_REMOVED lines=36> */
.L_x_8605:
[----:B------:R-:W-:Y:S05]  /*1bafb0*/  BSYNC.RECONVERGENT B1 ;  /* 0x0000000000017941 */ /* 0x000fea0003800200 */
.L_x_8604:
[----:B------:R-:W-:Y:S01]  /*1bafc0*/  UMOV UR10, 0x66666666 ;  /* 0x66666666000a7882 */ /* 0x000fe20000000000 */
[----:B------:R-:W-:Y:S01]  /*1bafd0*/  UMOV UR11, 0x40711266 ;  /* 0x40711266000b7882 */ /* 0x000fe20000000000 */
[----:B------:R-:W-:Y:S01]  /*1bafe0*/  IMAD.MOV.U32 R122, RZ, RZ, 0x0 ;  /* 0x00000000ff7a7424 */ /* 0x000fe200078e00ff */
[----:B------:R-:W-:Y:S01]  /*1baff0*/  DADD R120, R120, -UR10 ;  /* 0x8000000a78787e29 */ /* 0x000fe20008000000 */
[----:B------:R-:W-:-:S07]  /*1bb000*/  IMAD.MOV.U32 R123, RZ, RZ, 0x40590000 ;  /* 0x40590000ff7b7424 */ /* 0x000fce00078e00ff */
[----:B------:R-:W-:-:S11]  /*1bb010*/  DFMA R120, R120, R122, 0.5 ;  /* 0x3fe000007878742b */ /* 0x000fd6000000007a */
.L_x_8585:
[----:B------:R-:W-:Y:S05]  /*1bb020*/  BSYNC.RECONVERGENT B0 ;  /* 0x0000000000007941 */ /* 0x000fea0003800200 */
.L_x_8584:
        /* <DEDUP_REMOVED lines=29> */
.L_x_8607:
[----:B------:R-:W-:Y:S05]  /*1bb200*/  BSYNC.RECONVERGENT B0 ;  /* 0x0000000000007941 */ /* 0x000fea0003800200 */
.L_x_8606:
[----:B------:R-:W-:Y:S02]  /*1bb210*/  IMAD.MOV.U32 R120, RZ, RZ, R122 ;  /* 0x000000ffff787224 */ /* 0x000fe400078e007a */
[----:B------:R-:W-:-:S07]  /*1bb220*/  IMAD.MOV.U32 R121, RZ, RZ, R123 ;  /* 0x000000ffff797224 */ /* 0x000fce00078e007b */
.L_x_8535:
[----:B------:R-:W-:Y:S05]  /*1bb230*/  BSYNC.RECONVERGENT B4 ;  /* 0x0000000000047941 */ /* 0x000fea0003800200 */
.L_x_8534:
[----:B------:R-:W-:-:S14]  /*1bb240*/  DSETP.GT.AND P0, PT, R120, R2, PT ;  /* 0x000000027800722a */ /* 0x000fdc0003f04000 */
[----:B------:R-:W-:Y:S05]  /*1bb250*/  @P0 BRA `(.L_x_8302) ;  /* 0x000002a400840947 */ /* 0x000fea0003800000 */
[----:B------:R-:W-:Y:S05]  /*1bb260*/  BMOV.32.CLEAR RZ, B0 ;  /* 0x0000000000ff7355 */ /* 0x000fea0000100000 */
[----:B------:R-:W-:Y:S01]  /*1bb270*/  BSSY.RECONVERGENT B0, `(.L_x_8608) ;  /* 0x000000b000007945 */ /* 0x000fe20003800200 */
[----:B------:R-:W5:Y:S04]  /*1bb280*/  LDL.64 R124, [R0+0x2950] ;  /* 0x00295000007c7983 */ /* 0x000f680000100a00 */
[----:B------:R1:W5:Y:S02]  /*1bb290*/  LDL.64 R126, [R0+0x2980] ;  /* 0x00298000007e7983 */ /* 0x0003640000100a00 */
[----:B-1-3--:R-:W-:-:S07]  /*1bb2a0*/  IMAD.MOV.U32 R0, RZ, RZ, RZ ;  /* 0x000000ffff007224 */ /* 0x00afce00078e00ff */
.L_x_8609:
[----:B-----5:R-:W-:-:S05]  /*1bb2b0*/  IADD3 R120, P0, PT, R124, R0, RZ ;  /* 0x000000007c787210 */ /* 0x020fca0007f1e0ff */
[----:B------:R-:W-:-:S05]  /*1bb2c0*/  IMAD.X R121, RZ, RZ, R125, P0 ;  /* 0x000000ffff797224 */ /* 0x000fca00000e067d */
[----:B------:R0:W2:Y:S02]  /*1bb2d0*/  LD.E.U8 R120, desc[UR6][R120.64] ;  /* 0x0000000678787980 */ /* 0x0000a4000c101100 */
[----:B0-----:R-:W-:Y:S01]  /*1bb2e0*/  IMAD.MOV.U32 R121, RZ, RZ, R0 ;  /* 0x000000ffff797224 */ /* 0x001fe200078e0000 */
[----:B------:R-:W-:Y:S02]  /*1bb2f0*/  IADD3 R0, PT, PT, R0, 0x1, RZ ;  /* 0x0000000100007810 */ /* 0x000fe40007ffe0ff */
[----:B--2---:R-:W-:-:S13]  /*1bb300*/  ISETP.NE.AND P0, PT, R120, RZ, PT ;  /* 0x000000ff7800720c */ /* 0x004fda0003f05270 */
[----:B------:R-:W-:Y:S05]  /*1bb310*/  @P0 BRA `(.L_x_8609) ;  /* 0xfffffffc00e40947 */ /* 0x000fea000383ffff */
[----:B------:R-:W-:Y:S05]  /*1bb320*/  BSYNC.RECONVERGENT B0 ;  /* 0x0000000000007941 */ /* 0x000fea0003800200 */
.L_x_8608:
        /* <DEDUP_REMOVED lines=12> */
.L_x_8613:
        /* <DEDUP_REMOVED lines=20> */
[----:B------:R-:W-:Y:S02]  /*1bb530*/  ISETP.NE.AND P0, PT, R123, 0x43, PT ;  /* 0x000000437b00780c */ /* 0x000fe40003f05270 */
        /* <DEDUP_REMOVED lines=10> */
.L_x_8612:
[----:B------:R-:W-:Y:S01]  /*1bb5e0*/  BSSY.RECONVERGENT B1, `(.L_x_8614) ;  /* 0x0000009000017945 */ /* 0x000fe20003800200 */
[----:B------:R-:W-:-:S07]  /*1bb5f0*/  IMAD.MOV.U32 R0, RZ, RZ, RZ ;  /* 0x000000ffff007224 */ /* 0x000fce00078e00ff */
.L_x_8615:
[----:B------:R-:W-:-:S05]  /*1bb600*/  IADD3 R120, P0, PT, R126, R0, RZ ;  /* 0x000000007e787210 */ /* 0x000fca0007f1e0ff */
[----:B------:R-:W-:-:S05]  /*1bb610*/  IMAD.X R121, RZ, RZ, R127, P0 ;  /* 0x000000ffff797224 */ /* 0x000fca00000e067f */
[----:B------:R0:W2:Y:S02]  /*1bb620*/  LD.E.U8 R120, desc[UR6][R120.64] ;  /* 0x0000000678787980 */ /* 0x0000a4000c101100 */
[----:B0-----:R-:W-:Y:S02]  /*1bb630*/  IMAD.MOV.U32 R121, RZ, RZ, R0 ;  /* 0x000000ffff797224 */ /* 0x001fe400078e0000 */
[----:B------:R-:W-:Y:S01]  /*1bb640*/  VIADD R0, R0, 0x1 ;  /* 0x0000000100007836 */ /* 0x000fe20000000000 */
[----:B--2---:R-:W-:-:S13]  /*1bb650*/  ISETP.NE.AND P0, PT, R120, RZ, PT ;  /* 0x000000ff7800720c */ /* 0x004fda0003f05270 */
[----:B------:R-:W-:Y:S05]  /*1bb660*/  @P0 BRA `(.L_x_8615) ;  /* 0xfffffffc00e40947 */ /* 0x000fea000383ffff */
[----:B------:R-:W-:Y:S05]  /*1bb670*/  BSYNC.RECONVERGENT B1 ;  /* 0x0000000000017941 */ /* 0x000fea0003800200 */
.L_x_8614:
        /* <DEDUP_REMOVED lines=10> */
.L_x_8617:
        /* <DEDUP_REMOVED lines=31> */
.L_x_8616:
        /* <DEDUP_REMOVED lines=56> */
.L_x_8611:
        /* <DEDUP_REMOVED lines=55> */
.L_x_8618:
[----:B------:R-:W-:Y:S05]  /*1bc000*/  BSYNC.RECONVERGENT B0 ;  /* 0x0000000000007941 */ /* 0x000fea0003800200 */
.L_x_8610:
[----:B------:R-:W-:Y:S05]  /*1bc010*/  BMOV.32.CLEAR RZ, B0 ;  /* 0x0000000000ff7355 */ /* 0x000fea0000100000 */
[----:B------:R-:W-:Y:S01]  /*1bc020*/  BSSY.RECONVERGENT B0, `(.L_x_8619) ;  /* 0x0000009000007945 */ /* 0x000fe20003800200 */
[----:B------:R-:W-:-:S07]  /*1bc030*/  IMAD.MOV.U32 R0, RZ, RZ, RZ ;  /* 0x000000ffff007224 */ /* 0x000fce00078e00ff */
.L_x_8620:
        /* <DEDUP_REMOVED lines=8> */
.L_x_8619:
[----:B------:R-:W-:Y:S05]  /*1bc0c0*/  BMOV.32.CLEAR RZ, B0 ;  /* 0x0000000000ff7355 */ /* 0x000fea0000100000 */
[----:B------:R-:W-:Y:S01]  /*1bc0d0*/  BSSY.RECONVERGENT B0, `(.L_x_8621) ;  /* 0x0000009000007945 */ /* 0x000fe20003800200 */
[----:B------:R-:W-:-:S07]  /*1bc0e0*/  IMAD.MOV.U32 R122, RZ, RZ, RZ ;  /* 0x000000ffff7a7224 */ /* 0x000fce00078e00ff */
.L_x_8622:
        /* <DEDUP_REMOVED lines=8> */
.L_x_8621:
        /* <DEDUP_REMOVED lines=11> */
.L_x_8647:
        /* <DEDUP_REMOVED lines=13> */
.L_x_8628:
[----:B------:R-:W-:-:S13]  /*1bc2f0*/  ISETP.NE.AND P0, PT, R128, 0x47, PT ;  /* 0x000000478000780c */ /* 0x000fda0003f05270 */
[----:B------:R-:W-:Y:S05]  /*1bc300*/  @!P0 BRA `(.L_x_8631) ;  /* 0x0000000000148947 */ /* 0x000fea0003800000 */
[----:B------:R-:W-:Y:S01]  /*1bc310*/  ISETP.NE.AND P0, PT, R128, 0x54, PT ;  /* 0x000000548000780c */ /* 0x000fe20003f05270 */
[----:B------:R-:W-:-:S12]  /*1bc320*/  IMAD.MOV.U32 R121, RZ, RZ, 0x3 ;  /* 0x00000003ff797424 */ /* 0x000fd800078e00ff */
[----:B------:R-:W-:Y:S05]  /*1bc330*/  @!P0 BRA `(.L_x_8629) ;  /* 0x00000000000c8947 */ /* 0x000fea0003800000 */
.L_x_8630:
[----:B------:R-:W-:Y:S01]  /*1bc340*/  IMAD.MOV.U32 R121, RZ, RZ, 0x4 ;  /* 0x00000004ff797424 */ /* 0x000fe200078e00ff */
[----:B------:R-:W-:Y:S06]  /*1bc350*/  BRA `(.L_x_8629) ;  /* 0x0000000000047947 */ /* 0x000fec0003800000 */
.L_x_8631:
[----:B------:R-:W-:-:S07]  /*1bc360*/  IMAD.MOV.U32 R121, RZ, RZ, 0x2 ;  /* 0x00000002ff797424 */ /* 0x000fce00078e00ff */
.L_x_8629:
[----:B------:R-:W-:Y:S05]  /*1bc370*/  BSYNC.RECONVERGENT B2 ;  /* 0x0000000000027941 */ /* 0x000fea0003800200 */
.L_x_8627:
        /* <DEDUP_REMOVED lines=13> */
.L_x_8633:
[----:B------:R-:W-:-:S13]  /*1bc450*/  ISETP.NE.AND P0, PT, R131, 0x47, PT ;  /* 0x000000478300780c */ /* 0x000fda0003f05270 */
[----:B------:R-:W-:Y:S05]  /*1bc460*/  @!P0 BRA `(.L_x_8636) ;  /* 0x0000000000148947 */ /* 0x000fea0003800000 */
[----:B------:R-:W-:Y:S01]  /*1bc470*/  ISETP.NE.AND P0, PT, R131, 0x54, PT ;  /* 0x000000548300780c */ /* 0x000fe20003f05270 */
[----:B------:R-:W-:-:S12]  /*1bc480*/  IMAD.MOV.U32 R121, RZ, RZ, 0x3 ;  /* 0x00000003ff797424 */ /* 0x000fd800078e00ff */
[----:B------:R-:W-:Y:S05]  /*1bc490*/  @!P0 BRA `(.L_x_8634) ;  /* 0x00000000000c8947 */ /* 0x000fea0003800000 */
.L_x_8635:
[----:B------:R-:W-:Y:S01]  /*1bc4a0*/  IMAD.MOV.U32 R121, RZ, RZ, 0x4 ;  /* 0x00000004ff797424 */ /* 0x000fe200078e00ff */
[----:B------:R-:W-:Y:S06]  /*1bc4b0*/  BRA `(.L_x_8634) ;  /* 0x0000000000047947 */ /* 0x000fec0003800000 */
.L_x_8636:
[----:B------:R-:W-:-:S07]  /*1bc4c0*/  IMAD.MOV.U32 R121, RZ, RZ, 0x2 ;  /* 0x00000002ff797424 */ /* 0x000fce00078e00ff */
.L_x_8634:
[----:B------:R-:W-:Y:S05]  /*1bc4d0*/  BSYNC.RECONVERGENT B2 ;  /* 0x0000000000027941 */ /* 0x000fea0003800200 */
.L_x_8632:
        /* <DEDUP_REMOVED lines=12> */
.L_x_8638:
[----:B------:R-:W-:-:S13]  /*1bc5a0*/  ISETP.NE.AND P0, PT, R131, 0x47, PT ;  /* 0x000000478300780c */ /* 0x000fda0003f05270 */
[----:B------:R-:W-:Y:S05]  /*1bc5b0*/  @!P0 BRA `(.L_x_8641) ;  /* 0x0000000000148947 */ /* 0x000fea0003800000 */
[----:B------:R-:W-:Y:S01]  /*1bc5c0*/  ISETP.NE.AND P0, PT, R131, 0x54, PT ;  /* 0x000000548300780c */ /* 0x000fe20003f05270 */
[----:B------:R-:W-:-:S12]  /*1bc5d0*/  IMAD.MOV.U32 R121, RZ, RZ, 0x3 ;  /* 0x00000003ff797424 */ /* 0x000fd800078e00ff */
[----:B------:R-:W-:Y:S05]  /*1bc5e0*/  @!P0 BRA `(.L_x_8639) ;  /* 0x00000000000c8947 */ /* 0x000fea0003800000 */
.L_x_8640:
[----:B------:R-:W-:Y:S01]  /*1bc5f0*/  IMAD.MOV.U32 R121, RZ, RZ, 0x4 ;  /* 0x00000004ff797424 */ /* 0x000fe200078e00ff */
[----:B------:R-:W-:Y:S06]  /*1bc600*/  BRA `(.L_x_8639) ;  /* 0x0000000000047947 */ /* 0x000fec0003800000 */
.L_x_8641:
[----:B------:R-:W-:-:S07]  /*1bc610*/  MOV R121, 0x2 ;  /* 0x0000000200797802 */ /* 0x000fce0000000f00 */
.L_x_8639:
[----:B------:R-:W-:Y:S05]  /*1bc620*/  BSYNC.RECONVERGENT B2 ;  /* 0x0000000000027941 */ /* 0x000fea0003800200 */
.L_x_8637:
        /* <DEDUP_REMOVED lines=12> */
.L_x_8643:
[----:B------:R-:W-:-:S13]  /*1bc6f0*/  ISETP.NE.AND P0, PT, R122, 0x47, PT ;  /* 0x000000477a00780c */ /* 0x000fda0003f05270 */
[----:B------:R-:W-:Y:S05]  /*1bc700*/  @!P0 BRA `(.L_x_8646) ;  /* 0x0000000000148947 */ /* 0x000fea0003800000 */
[----:B------:R-:W-:Y:S01]  /*1bc710*/  ISETP.NE.AND P0, PT, R122, 0x54, PT ;  /* 0x000000547a00780c */ /* 0x000fe20003f05270 */
[----:B------:R-:W-:-:S12]  /*1bc720*/  IMAD.MOV.U32 R121, RZ, RZ, 0x3 ;  /* 0x00000003ff797424 */ /* 0x000fd800078e00ff */
[----:B------:R-:W-:Y:S05]  /*1bc730*/  @!P0 BRA `(.L_x_8644) ;  /* 0x00000000000c8947 */ /* 0x000fea0003800000 */
.L_x_8645:
[----:B------:R-:W-:Y:S01]  /*1bc740*/  IMAD.MOV.U32 R121, RZ, RZ, 0x4 ;  /* 0x00000004ff797424 */ /* 0x000fe200078e00ff */
[----:B------:R-:W-:Y:S06]  /*1bc750*/  BRA `(.L_x_8644) ;  /* 0x0000000000047947 */ /* 0x000fec0003800000 */
.L_x_8646:
[----:B------:R-:W-:-:S07]  /*1bc760*/  IMAD.MOV.U32 R121, RZ, RZ, 0x2 ;  /* 0x00000002ff797424 */ /* 0x000fce00078e00ff */
.L_x_8644:
[----:B------:R-:W-:Y:S05]  /*1bc770*/  BSYNC.RECONVERGENT B2 ;  /* 0x0000000000027941 */ /* 0x000fea0003800200 */
.L_x_8642:
[----:B------:R0:W-:Y:S02]  /*1bc780*/  STL.U8 [R128+0x27db], R121 ;  /* 0x0027db7980007387 */ /* 0x0001e40000100000 */
[C---:B0-----:R-:W-:Y:S02]  /*1bc790*/  VIADD R121, R120.reuse, 0x3 ;  /* 0x0000000378797836 */ /* 0x041fe40000000000 */
[----:B------:R-:W-:-:S03]  /*1bc7a0*/  VIADD R120, R120, 0x4 ;  /* 0x0000000478787836 */ /* 0x000fc60000000000 */
[----:B------:R-:W-:-:S13]  /*1bc7b0*/  ISETP.NE.AND P0, PT, R121, R129, PT ;  /* 0x000000817900720c */ /* 0x000fda0003f05270 */
[----:B------:R-:W-:Y:S05]  /*1bc7c0*/  @P0 BRA `(.L_x_8647) ;  /* 0xfffffff800940947 */ /* 0x000fea000383ffff */
.L_x_8626:
[----:B------:R-:W-:Y:S05]  /*1bc7d0*/  BSYNC.RECONVERGENT B0 ;  /* 0x0000000000007941 */ /* 0x000fea0003800200 */
.L_x_8625:
        /* <DEDUP_REMOVED lines=16> */
.L_x_8649:
[----:B------:R-:W-:-:S13]  /*1bc8e0*/  ISETP.NE.AND P0, PT, R121, 0x47, PT ;  /* 0x000000477900780c */ /* 0x000fda0003f05270 */
[----:B------:R-:W-:Y:S05]  /*1bc8f0*/  @!P0 BRA `(.L_x_8652) ;  /* 0x0000000000148947 */ /* 0x000fea0003800000 */
[----:B------:R-:W-:Y:S01]  /*1bc900*/  ISETP.NE.AND P0, PT, R121, 0x54, PT ;  /* 0x000000547900780c */ /* 0x000fe20003f05270 */
[----:B------:R-:W-:-:S12]  /*1bc910*/  IMAD.MOV.U32 R126, RZ, RZ, 0x3 ;  /* 0x00000003ff7e7424 */ /* 0x000fd800078e00ff */
[----:B------:R-:W-:Y:S05]  /*1bc920*/  @!P0 BRA `(.L_x_8650) ;  /* 0x00000000000c8947 */ /* 0x000fea0003800000 */
.L_x_8651:
[----:B------:R-:W-:Y:S01]  /*1bc930*/  IMAD.MOV.U32 R126, RZ, RZ, 0x4 ;  /* 0x00000004ff7e7424 */ /* 0x000fe200078e00ff */
[----:B------:R-:W-:Y:S06]  /*1bc940*/  BRA `(.L_x_8650) ;  /* 0x0000000000047947 */ /* 0x000fec0003800000 */
.L_x_8652:
[----:B------:R-:W-:-:S07]  /*1bc950*/  IMAD.MOV.U32 R126, RZ, RZ, 0x2 ;  /* 0x00000002ff7e7424 */ /* 0x000fce00078e00ff */
.L_x_8650:
[----:B------:R-:W-:Y:S05]  /*1bc960*/  BSYNC.RECONVERGENT B0 ;  /* 0x0000000000007941 */ /* 0x000fea0003800200 */
.L_x_8648:
[----:B------:R-:W-:Y:S01]  /*1bc970*/  IMAD.IADD R121, R1, 0x1, R120 ;  /* 0x0000000101797824 */ /* 0x000fe200078e0278 */
[----:B------:R-:W-:-:S04]  /*1bc980*/  ISETP.NE.AND P0, PT, R130, 0x1, PT ;  /* 0x000000018200780c */ /* 0x000fc80003f05270 */
[----:B------:R0:W-:Y:S09]  /*1bc990*/  STL.U8 [R121+0x27d8], R126 ;  /* 0x0027d87e79007387 */ /* 0x0001f20000100000 */
[----:B------:R-:W-:Y:S05]  /*1bc9a0*/  @!P0 BRA `(.L_x_8624) ;  /* 0x0000000000bc8947 */ /* 0x000fea0003800000 */
[----:B0-----:R-:W2:Y:S01]  /*1bc9b0*/  LD.E.U8 R126, desc[UR6][R122.64] ;  /* 0x000000067a7e7980 */ /* 0x001ea2000c101100 */
        /* <DEDUP_REMOVED lines=11> */
.L_x_8654:
[----:B------:R-:W-:-:S13]  /*1bca70*/  ISETP.NE.AND P0, PT, R126, 0x47, PT ;  /* 0x000000477e00780c */ /* 0x000fda0003f05270 */
[----:B------:R-:W-:Y:S05]  /*1bca80*/  @!P0 BRA `(.L_x_8657) ;  /* 0x0000000000148947 */ /* 0x000fea0003800000 */
[----:B------:R-:W-:Y:S01]  /*1bca90*/  ISETP.NE.AND P0, PT, R126, 0x54, PT ;  /* 0x000000547e00780c */ /* 0x000fe20003f05270 */
[----:B------:R-:W-:-:S12]  /*1bcaa0*/  IMAD.MOV.U32 R127, RZ, RZ, 0x3 ;  /* 0x00000003ff7f7424 */ /* 0x000fd800078e00ff */
[----:B------:R-:W-:Y:S05]  /*1bcab0*/  @!P0 BRA `(.L_x_8655) ;  /* 0x00000000000c8947 */ /* 0x000fea0003800000 */
.L_x_8656:
[----:B------:R-:W-:Y:S01]  /*1bcac0*/  IMAD.MOV.U32 R127, RZ, RZ, 0x4 ;  /* 0x00000004ff7f7424 */ /* 0x000fe200078e00ff */
[----:B------:R-:W-:Y:S06]  /*1bcad0*/  BRA `(.L_x_8655) ;  /* 0x0000000000047947 */ /* 0x000fec0003800000 */
.L_x_8657:
[----:B------:R-:W-:-:S07]  /*1bcae0*/  IMAD.MOV.U32 R127, RZ, RZ, 0x2 ;  /* 0x00000002ff7f7424 */ /* 0x000fce00078e00ff */
.L_x_8655:
[----:B------:R-:W-:Y:S05]  /*1bcaf0*/  BSYNC.RECONVERGENT B0 ;  /* 0x0000000000007941 */ /* 0x000fea0003800200 */
.L_x_8653:
        /* <DEDUP_REMOVED lines=16> */
.L_x_8659:
[----:B------:R-:W-:-:S13]  /*1bcc00*/  ISETP.NE.AND P0, PT, R122, 0x47, PT ;  /* 0x000000477a00780c */ /* 0x000fda0003f05270 */
[----:B------:R-:W-:Y:S05]  /*1bcc10*/  @!P0 BRA `(.L_x_8662) ;  /* 0x0000000000148947 */ /* 0x000fea0003800000 */
[----:B------:R-:W-:Y:S01]  /*1bcc20*/  ISETP.NE.AND P0, PT, R122, 0x54, PT ;  /* 0x000000547a00780c */ /* 0x000fe20003f05270 */
[----:B------:R-:W-:-:S12]  /*1bcc30*/  IMAD.MOV.U32 R120, RZ, RZ, 0x3 ;  /* 0x00000003ff787424 */ /* 0x000fd800078e00ff */
[----:B------:R-:W-:Y:S05]  /*1bcc40*/  @!P0 BRA `(.L_x_8660) ;  /* 0x00000000000c8947 */ /* 0x000fea0003800000 */
.L_x_8661:
[----:B------:R-:W-:Y:S01]  /*1bcc50*/  IMAD.MOV.U32 R120, RZ, RZ, 0x4 ;  /* 0x00000004ff787424 */ /* 0x000fe200078e00ff */
[----:B------:R-:W-:Y:S06]  /*1bcc60*/  BRA `(.L_x_8660) ;  /* 0x0000000000047947 */ /* 0x000fec0003800000 */
.L_x_8662:
[----:B------:R-:W-:-:S07]  /*1bcc70*/  IMAD.MOV.U32 R120, RZ, RZ, 0x2 ;  /* 0x00000002ff787424 */ /* 0x000fce00078e00ff */
.L_x_8660:
[----:B------:R-:W-:Y:S05]  /*1bcc80*/  BSYNC.RECONVERGENT B0 ;  /* 0x0000000000007941 */ /* 0x000fea0003800200 */
.L_x_8658:
[----:B------:R1:W-:Y:S02]  /*1bcc90*/  STL.U8 [R121+0x27da], R120 ;  /* 0x0027da7879007387 */ /* 0x0003e40000100000 */
.L_x_8624:
[----:B------:R-:W-:Y:S05]  /*1bcca0*/  BSYNC.RECONVERGENT B1 ;  /* 0x0000000000017941 */ /* 0x000fea0003800200 */
.L_x_8623:
[----:B------:R-:W-:Y:S01]  /*1bccb0*/  ISETP.NE.AND P0, PT, R0, RZ, PT ;  /* 0x000000ff0000720c */ /* 0x000fe20003f05270 */
[----:B------:R-:W-:-:S12]  /*1bccc0*/  BSSY.RECONVERGENT B1, `(.L_x_8663) ;  /* 0x00000c4000017945 */ /* 0x000fd80003800200 */
[----:B------:R-:W-:Y:S05]  /*1bccd0*/  @!P0 BRA `(.L_x_8664) ;  /* 0x0000000c00088947 */ /* 0x000fea0003800000 */
[C---:B------:R-:W-:Y:S01]  /*1bcce0*/  ISETP.GE.U32.AND P2, PT, R0.reuse, 0x4, PT ;  /* 0x000000040000780c */ /* 0x040fe20003f46070 */
[----:B------:R-:W-:Y:S05]  /*1bccf0*/  BMOV.32.CLEAR RZ, B0 ;  /* 0x0000000000ff7355 */ /* 0x000fea0000100000 */
[----:B------:R-:W-:Y:S01]  /*1bcd00*/  BSSY.RECONVERGENT B0, `(.L_x_8665) ;  /* 0x000006c000007945 */ /* 0x000fe20003800200 */
[----:B01----:R-:W-:Y:S01]  /*1bcd10*/  LOP3.LUT R121, R0, 0x3, RZ, 0xc0, !PT ;  /* 0x0000000300797812 */ /* 0x003fe200078ec0ff */
[----:B------:R-:W-:-:S05]  /*1bcd20*/  IMAD.MOV.U32 R120, RZ, RZ, 0x1 ;  /* 0x00000001ff787424 */ /* 0x000fca00078e00ff */
[----:B------:R-:W-:Y:S05]  /*1bcd30*/  @!P2 BRA `(.L_x_8666) ;  /* 0x0000000400a0a947 */ /* 0x000fea0003800000 */
[----:B------:R-:W-:Y:S01]  /*1bcd40*/  HFMA2 R120, -RZ, RZ, 0, 5.9604644775390625e-08 ;  /* 0x00000001ff787431 */ /* 0x000fe200000001ff */
[----:B------:R-:W-:-:S07]  /*1bcd50*/  LOP3.LUT R122, R0, 0x7ffffffc, RZ, 0xc0, !PT ;  /* 0x7ffffffc007a7812 */ /* 0x000fce00078ec0ff */
.L_x_8687:
        /* <DEDUP_REMOVED lines=14> */
.L_x_8668:
[----:B------:R-:W-:-:S13]  /*1bce40*/  ISETP.NE.AND P2, PT, R127, 0x47, PT ;  /* 0x000000477f00780c */ /* 0x000fda0003f45270 */
[----:B------:R-:W-:Y:S05]  /*1bce50*/  @!P2 BRA `(.L_x_8671) ;  /* 0x000000000014a947 */ /* 0x000fea0003800000 */
[----:B------:R-:W-:Y:S01]  /*1bce60*/  ISETP.NE.AND P2, PT, R127, 0x54, PT ;  /* 0x000000547f00780c */ /* 0x000fe20003f45270 */
[----:B------:R-:W-:-:S12]  /*1bce70*/  IMAD.MOV.U32 R126, RZ, RZ, 0x3 ;  /* 0x00000003ff7e7424 */ /* 0x000fd800078e00ff */
[----:B------:R-:W-:Y:S05]  /*1bce80*/  @!P2 BRA `(.L_x_8669) ;  /* 0x00000000000ca947 */ /* 0x000fea0003800000 */
.L_x_8670:
[----:B------:R-:W-:Y:S01]  /*1bce90*/  IMAD.MOV.U32 R126, RZ, RZ, 0x4 ;  /* 0x00000004ff7e7424 */ /* 0x000fe200078e00ff */
[----:B------:R-:W-:Y:S06]  /*1bcea0*/  BRA `(.L_x_8669) ;  /* 0x0000000000047947 */ /* 0x000fec0003800000 */
.L_x_8671:
[----:B------:R-:W-:-:S07]  /*1bceb0*/  IMAD.MOV.U32 R126, RZ, RZ, 0x2 ;  /* 0x00000002ff7e7424 */ /* 0x000fce00078e00ff */
.L_x_8669:
[----:B------:R-:W-:Y:S05]  /*1bcec0*/  BSYNC.RECONVERGENT B2 ;  /* 0x0000000000027941 */ /* 0x000fea0003800200 */
.L_x_8667:
        /* <DEDUP_REMOVED lines=17> */
.L_x_8673:
[----:B------:R-:W-:-:S13]  /*1bcfe0*/  ISETP.NE.AND P2, PT, R127, 0x47, PT ;  /* 0x000000477f00780c */ /* 0x000fda0003f45270 */
[----:B------:R-:W-:Y:S05]  /*1bcff0*/  @!P2 BRA `(.L_x_8676) ;  /* 0x000000000014a947 */ /* 0x000fea0003800000 */
[----:B------:R-:W-:Y:S01]  /*1bd000*/  ISETP.NE.AND P2, PT, R127, 0x54, PT ;  /* 0x000000547f00780c */ /* 0x000fe20003f45270 */
[----:B------:R-:W-:-:S12]  /*1bd010*/  IMAD.MOV.U32 R126, RZ, RZ, 0x3 ;  /* 0x00000003ff7e7424 */ /* 0x000fd800078e00ff */
[----:B------:R-:W-:Y:S05]  /*1bd020*/  @!P2 BRA `(.L_x_8674) ;  /* 0x00000000000ca947 */ /* 0x000fea0003800000 */
.L_x_8675:
[----:B------:R-:W-:Y:S01]  /*1bd030*/  IMAD.MOV.U32 R126, RZ, RZ, 0x4 ;  /* 0x00000004ff7e7424 */ /* 0x000fe200078e00ff */
[----:B------:R-:W-:Y:S06]  /*1bd040*/  BRA `(.L_x_8674) ;  /* 0x0000000000047947 */ /* 0x000fec0003800000 */
.L_x_8676:
[----:B------:R-:W-:-:S07]  /*1bd050*/  IMAD.MOV.U32 R126, RZ, RZ, 0x2 ;  /* 0x00000002ff7e7424 */ /* 0x000fce00078e00ff */
.L_x_8674:
[----:B------:R-:W-:Y:S05]  /*1bd060*/  BSYNC.RECONVERGENT B2 ;  /* 0x0000000000027941 */ /* 0x000fea0003800200 */
.L_x_8672:
        /* <DEDUP_REMOVED lines=15> */
.L_x_8678:
[----:B------:R-:W-:-:S13]  /*1bd160*/  ISETP.NE.AND P2, PT, R127, 0x47, PT ;  /* 0x000000477f00780c */ /* 0x000fda0003f45270 */
[----:B------:R-:W-:Y:S05]  /*1bd170*/  @!P2 BRA `(.L_x_8681) ;  /* 0x000000000014a947 */ /* 0x000fea0003800000 */
[----:B------:R-:W-:Y:S01]  /*1bd180*/  ISETP.NE.AND P2, PT, R127, 0x54, PT ;  /* 0x000000547f00780c */ /* 0x000fe20003f45270 */
[----:B------:R-:W-:-:S12]  /*1bd190*/  IMAD.MOV.U32 R126, RZ, RZ, 0x3 ;  /* 0x00000003ff7e7424 */ /* 0x000fd800078e00ff */
[----:B------:R-:W-:Y:S05]  /*1bd1a0*/  @!P2 BRA `(.L_x_8679) ;  /* 0x00000000000ca947 */ /* 0x000fea0003800000 */
.L_x_8680:
[----:B------:R-:W-:Y:S01]  /*1bd1b0*/  IMAD.MOV.U32 R126, RZ, RZ, 0x4 ;  /* 0x00000004ff7e7424 */ /* 0x000fe200078e00ff */
[----:B------:R-:W-:Y:S06]  /*1bd1c0*/  BRA `(.L_x_8679) ;  /* 0x0000000000047947 */ /* 0x000fec0003800000 */
.L_x_8681:
[----:B------:R-:W-:-:S07]  /*1bd1d0*/  IMAD.MOV.U32 R126, RZ, RZ, 0x2 ;  /* 0x00000002ff7e7424 */ /* 0x000fce00078e00ff */
.L_x_8679:
[----:B------:R-:W-:Y:S05]  /*1bd1e0*/  BSYNC.RECONVERGENT B2 ;  /* 0x0000000000027941 */ /* 0x000fea0003800200 */
.L_x_8677:
[----:B------:R-:W-:Y:S01]  /*1bd1f0*/  VIADD R128, R120, 0x3 ;  /* 0x0000000378807836 */ /* 0x000fe20000000000 */
[----:B------:R0:W-:Y:S03]  /*1bd200*/  STL.U8 [R123+0x27f5], R126 ;  /* 0x0027f57e7b007387 */ /* 0x0001e60000100000 */
[----:B0-----:R-:W-:-:S05]  /*1bd210*/  IMAD.IADD R126, R0, 0x1, -R128 ;  /* 0x00000001007e7824 */ /* 0x001fca00078e0a80 */
[----:B------:R-:W-:-:S04]  /*1bd220*/  IADD3 R126, P2, PT, R124, R126, RZ ;  /* 0x0000007e7c7e7210 */ /* 0x000fc80007f5e0ff */
[----:B------:R-:W-:-:S05]  /*1bd230*/  IADD3.X R127, PT, PT, RZ, R125, RZ, P2, !PT ;  /* 0x0000007dff7f7210 */ /* 0x000fca00017fe4ff */
        /* <DEDUP_REMOVED lines=11> */
.L_x_8683:
[----:B------:R-:W-:-:S13]  /*1bd2f0*/  ISETP.NE.AND P2, PT, R126, 0x47, PT ;  /* 0x000000477e00780c */ /* 0x000fda0003f45270 */
[----:B------:R-:W-:Y:S05]  /*1bd300*/  @!P2 BRA `(.L_x_8686) ;  /* 0x000000000014a947 */ /* 0x000fea0003800000 */
[----:B------:R-:W-:Y:S01]  /*1bd310*/  ISETP.NE.AND P2, PT, R126, 0x54, PT ;  /* 0x000000547e00780c */ /* 0x000fe20003f45270 */
[----:B------:R-:W-:-:S12]  /*1bd320*/  IMAD.MOV.U32 R127, RZ, RZ, 0x3 ;  /* 0x00000003ff7f7424 */ /* 0x000fd800078e00ff */
[----:B------:R-:W-:Y:S05]  /*1bd330*/  @!P2 BRA `(.L_x_8684) ;  /* 0x00000000000ca947 */ /* 0x000fea0003800000 */
.L_x_8685:
[----:B------:R-:W-:Y:S01]  /*1bd340*/  IMAD.MOV.U32 R127, RZ, RZ, 0x4 ;  /* 0x00000004ff7f7424 */ /* 0x000fe200078e00ff */
[----:B------:R-:W-:Y:S06]  /*1bd350*/  BRA `(.L_x_8684) ;  /* 0x0000000000047947 */ /* 0x000fec0003800000 */
.L_x_8686:
[----:B------:R-:W-:-:S07]  /*1bd360*/  IMAD.MOV.U32 R127, RZ, RZ, 0x2 ;  /* 0x00000002ff7f7424 */ /* 0x000fce00078e00ff */
.L_x_8684:
[----:B------:R-:W-:Y:S05]  /*1bd370*/  BSYNC.RECONVERGENT B2 ;  /* 0x0000000000027941 */ /* 0x000fea0003800200 */
.L_x_8682:
[----:B------:R0:W-:Y:S01]  /*1bd380*/  STL.U8 [R123+0x27f6], R127 ;  /* 0x0027f67f7b007387 */ /* 0x0001e20000100000 */
[----:B------:R-:W-:Y:S01]  /*1bd390*/  ISETP.NE.AND P2, PT, R128, R122, PT ;  /* 0x0000007a8000720c */ /* 0x000fe20003f45270 */
[----:B------:R-:W-:-:S12]  /*1bd3a0*/  VIADD R120, R120, 0x4 ;  /* 0x0000000478787836 */ /* 0x000fd80000000000 */
[----:B0-----:R-:W-:Y:S05]  /*1bd3b0*/  @P2 BRA `(.L_x_8687) ;  /* 0xfffffff800682947 */ /* 0x001fea000383ffff */
.L_x_8666:
[----:B------:R-:W-:Y:S05]  /*1bd3c0*/  BSYNC.RECONVERGENT B0 ;  /* 0x0000000000007941 */ /* 0x000fea0003800200 */
.L_x_8665:
        /* <DEDUP_REMOVED lines=17> */
.L_x_8689:
[----:B------:R-:W-:-:S13]  /*1bd4e0*/  ISETP.NE.AND P2, PT, R123, 0x47, PT ;  /* 0x000000477b00780c */ /* 0x000fda0003f45270 */
[----:B------:R-:W-:Y:S05]  /*1bd4f0*/  @!P2 BRA `(.L_x_8692) ;  /* 0x000000000014a947 */ /* 0x000fea0003800000 */
[----:B------:R-:W-:Y:S01]  /*1bd500*/  ISETP.NE.AND P2, PT, R123, 0x54, PT ;  /* 0x000000547b00780c */ /* 0x000fe20003f45270 */
[----:B------:R-:W-:-:S12]  /*1bd510*/  IMAD.MOV.U32 R122, RZ, RZ, 0x3 ;  /* 0x00000003ff7a7424 */ /* 0x000fd800078e00ff */
[----:B------:R-:W-:Y:S05]  /*1bd520*/  @!P2 BRA `(.L_x_8690) ;  /* 0x00000000000ca947 */ /* 0x000fea0003800000 */
.L_x_8691:
[----:B------:R-:W-:Y:S01]  /*1bd530*/  IMAD.MOV.U32 R122, RZ, RZ, 0x4 ;  /* 0x00000004ff7a7424 */ /* 0x000fe200078e00ff */
[----:B------:R-:W-:Y:S06]  /*1bd540*/  BRA `(.L_x_8690) ;  /* 0x0000000000047947 */ /* 0x000fec0003800000 */
.L_x_8692:
[----:B------:R-:W-:-:S07]  /*1bd550*/  IMAD.MOV.U32 R122, RZ, RZ, 0x2 ;  /* 0x00000002ff7a7424 */ /* 0x000fce00078e00ff */
.L_x_8690:
[----:B------:R-:W-:Y:S05]  /*1bd560*/  BSYNC.RECONVERGENT B0 ;  /* 0x0000000000007941 */ /* 0x000fea0003800200 */
.L_x_8688:
        /* <DEDUP_REMOVED lines=20> */
.L_x_8694:
[----:B------:R-:W-:-:S13]  /*1bd6b0*/  ISETP.NE.AND P2, PT, R122, 0x47, PT ;  /* 0x000000477a00780c */ /* 0x000fda0003f45270 */
[----:B------:R-:W-:Y:S05]  /*1bd6c0*/  @!P2 BRA `(.L_x_8697) ;  /* 0x000000000014a947 */ /* 0x000fea0003800000 */
[----:B------:R-:W-:Y:S01]  /*1bd6d0*/  ISETP.NE.AND P2, PT, R122, 0x54, PT ;  /* 0x000000547a00780c */ /* 0x000fe20003f45270 */
[----:B------:R-:W-:-:S12]  /*1bd6e0*/  IMAD.MOV.U32 R123, RZ, RZ, 0x3 ;  /* 0x00000003ff7b7424 */ /* 0x000fd800078e00ff */
[----:B------:R-:W-:Y:S05]  /*1bd6f0*/  @!P2 BRA `(.L_x_8695) ;  /* 0x00000000000ca947 */ /* 0x000fea0003800000 */
.L_x_8696:
[----:B------:R-:W-:Y:S01]  /*1bd700*/  IMAD.MOV.U32 R123, RZ, RZ, 0x4 ;  /* 0x00000004ff7b7424 */ /* 0x000fe200078e00ff */
[----:B------:R-:W-:Y:S06]  /*1bd710*/  BRA `(.L_x_8695) ;  /* 0x0000000000047947 */ /* 0x000fec0003800000 */
.L_x_8697:
[----:B------:R-:W-:-:S07]  /*1bd720*/  IMAD.MOV.U32 R123, RZ, RZ, 0x2 ;  /* 0x00000002ff7b7424 */ /* 0x000fce00078e00ff */
.L_x_8695:
[----:B------:R-:W-:Y:S05]  /*1bd730*/  BSYNC.RECONVERGENT B0 ;  /* 0x0000000000007941 */ /* 0x000fea0003800200 */
.L_x_8693:
        /* <DEDUP_REMOVED lines=18> */
.L_x_8699:
[----:B------:R-:W-:-:S13]  /*1bd860*/  ISETP.NE.AND P2, PT, R120, 0x47, PT ;  /* 0x000000477800780c */ /* 0x000fda0003f45270 */
[----:B------:R-:W-:Y:S05]  /*1bd870*/  @!P2 BRA `(.L_x_8702) ;  /* 0x000000000014a947 */ /* 0x000fea0003800000 */
[----:B------:R-:W-:Y:S02]  /*1bd880*/  ISETP.NE.AND P2, PT, R120, 0x54, PT ;  /* 0x000000547800780c */ /* 0x000fe40003f45270 */
[----:B------:R-:W-:-:S11]  /*1bd890*/  MOV R121, 0x3 ;  /* 0x0000000300797802 */ /* 0x000fd60000000f00 */
[----:B------:R-:W-:Y:S05]  /*1bd8a0*/  @!P2 BRA `(.L_x_8700) ;  /* 0x00000000000ca947 */ /* 0x000fea0003800000 */
.L_x_8701:
[----:B------:R-:W-:Y:S01]  /*1bd8b0*/  IMAD.MOV.U32 R121, RZ, RZ, 0x4 ;  /* 0x00000004ff797424 */ /* 0x000fe200078e00ff */
[----:B------:R-:W-:Y:S06]  /*1bd8c0*/  BRA `(.L_x_8700) ;  /* 0x0000000000047947 */ /* 0x000fec0003800000 */
.L_x_8702:
[----:B------:R-:W-:-:S07]  /*1bd8d0*/  IMAD.MOV.U32 R121, RZ, RZ, 0x2 ;  /* 0x00000002ff797424 */ /* 0x000fce00078e00ff */
.L_x_8700:
[----:B------:R-:W-:Y:S05]  /*1bd8e0*/  BSYNC.RECONVERGENT B0 ;  /* 0x0000000000007941 */ /* 0x000fea0003800200 */
.L_x_8698:
[----:B------:R3:W-:Y:S02]  /*1bd8f0*/  STL.U8 [R126+0x27f5], R121 ;  /* 0x0027f5797e007387 */ /* 0x0007e40000100000 */
.L_x_8664:
[----:B------:R-:W-:Y:S05]  /*1bd900*/  BSYNC.RECONVERGENT B1 ;  /* 0x0000000000017941 */ /* 0x000fea0003800200 */
.L_x_8663:
[----:B-1----:R-:W-:Y:S01]  /*1bd910*/  IMAD.MOV.U32 R120, RZ, RZ, 0x4 ;  /* 0x00000004ff787424 */ /* 0x002fe200078e00ff */
[----:B------:R-:W-:Y:S01]  /*1bd920*/  BSSY.RECONVERGENT B5, `(.L_x_8703) ;  /* 0x00004a3000057945 */ /* 0x000fe20003800200 */
[C---:B0--3--:R-:W-:Y:S02]  /*1bd930*/  IMAD.IADD R121, R1.reuse, 0x1, R0 ;  /* 0x0000000101797824 */ /* 0x049fe400078e0200 */
        /* <DEDUP_REMOVED lines=8> */
[C---:B--2---:R-:W-:Y:S01]  /*1bd9c0*/  LOP3.LUT R122, R0.reuse, 0x3, RZ, 0xc0, !PT ;  /* 0x00000003007a7812 */ /* 0x044fe200078ec0ff */
[----:B0-----:R-:W-:Y:S01]  /*1bd9d0*/  IMAD.MOV.U32 R120, RZ, RZ, 0x1 ;  /* 0x00000001ff787424 */ /* 0x001fe200078e00ff */
[----:B------:R-:W-:-:S07]  /*1bd9e0*/  LOP3.LUT R123, R0, 0x7ffffffc, RZ, 0xc0, !PT ;  /* 0x7ffffffc007b7812 */ /* 0x000fce00078ec0ff */
.L_x_8711:
[----:B------:R-:W-:Y:S04]  /*1bd9f0*/  BSSY.RECONVERGENT B1, `(.L_x_8706) ;  /* 0x000008d000017945 */ /* 0x000fe80003800200 */
[----:B0----5:R-:W-:Y:S05]  /*1bda00*/  @!P0 BRA `(.L_x_8707) ;  /* 0x00000008002c8947 */ /* 0x021fea0003800000 */
        /* <DEDUP_REMOVED lines=11> */
.L_x_8710:
[----:B------:R-:W-:-:S05]  /*1bdac0*/  IMAD.IADD R127, R1, 0x1, R121 ;  /* 0x00000001017f7824 */ /* 0x000fca00078e0279 */
[----:B------:R-:W2:Y:S01]  /*1bdad0*/  LDL.S8 R128, [R127+0x27f3] ;  /* 0x0027f3007f807983 */ /* 0x000ea20000100200 */
[----:B------:R-:W0:Y:S01]  /*1bdae0*/  LDC R174, c[0x0][0x2f8] ;  /* 0x0000be00ffae7b82 */ /* 0x000e220000000800 */
[----:B------:R-:W-:Y:S01]  /*1bdaf0*/  IMAD.IADD R130, R126, 0x1, R121 ;  /* 0x000000017e827824 */ /* 0x000fe200078e0279 */
[----:B0-----:R-:W-:-:S05]  /*1bdb00*/  IADD3 R174, PT, PT, -R174, UR9, RZ ;  /* 0x00000009aeae7c10 */ /* 0x001fca000fffe1ff */
        /* <DEDUP_REMOVED lines=8> */
[----:B0-----:R-:W-:-:S05]  /*1bdb90*/  @P2 IMAD.MOV.U32 R129, RZ, RZ, -0x40100000 ;  /* 0xbff00000ff812424 */ /* 0x001fca00078e00ff */
[----:B------:R-:W-:Y:S04]  /*1bdba0*/  @P2 STL.64 [R173+0x1388], R128 ;  /* 0x00138880ad002387 */ /* 0x000fe80000100a00 */
[----:B------:R-:W-:Y:S01]  /*1bdbb0*/  @!P2 STL.64 [R131], RZ ;  /* 0x000000ff8300a387 */ /* 0x000fe20000100a00 */
[----:B------:R-:W-:Y:S01]  /*1bdbc0*/  @!P2 MOV R128, 0x0 ;  /* 0x000000000080a802 */ /* 0x000fe20000000f00 */
[----:B------:R-:W-:-:S05]  /*1bdbd0*/  @!P2 IMAD.MOV.U32 R129, RZ, RZ, -0x3f56d000 ;  /* 0xc0a93000ff81a424 */ /* 0x000fca00078e00ff */
[----:B------:R0:W-:Y:S04]  /*1bdbe0*/  @!P2 STL.64 [R130+0x1388], R128 ;  /* 0x001388808200a387 */ /* 0x0001e80000100a00 */
[----:B0-----:R-:W2:Y:S01]  /*1bdbf0*/  LDL.S8 R128, [R127+0x27f4] ;  /* 0x0027f4007f807983 */ /* 0x001ea20000100200 */
        /* <DEDUP_REMOVED lines=28> */
[----:B------:R0:W-:Y:S01]  /*1bddc0*/  @!P2 STL.64 [R131], RZ ;  /* 0x000000ff8300a387 */ /* 0x0001e20000100a00 */
        /* <DEDUP_REMOVED lines=8> */
[----:B0-----:R-:W-:-:S04]  /*1bde50*/  IMAD.IADD R131, R126, 0x1, R127 ;  /* 0x000000017e837824 */ /* 0x001fc800078e027f */
[----:B-1----:R-:W-:-:S04]  /*1bde60*/  IMAD R130, R131, 0x8, R174 ;  /* 0x0000000883827824 */ /* 0x002fc800078e02ae */
[----:B------:R-:W-:Y:S02]  /*1bde70*/  @P2 IMAD.MOV.U32 R128, RZ, RZ, 0x0 ;  /* 0x00000000ff802424 */ /* 0x000fe400078e00ff */
[----:B------:R-:W-:Y:S02]  /*1bde80*/  @P2 IMAD.MOV.U32 R129, RZ, RZ, 0x7ff00000 ;  /* 0x7ff00000ff812424 */ /* 0x000fe400078e00ff */
[C-C-:B------:R-:W-:Y:S02]  /*1bde90*/  @P2 IMAD R173, R131.reuse, 0x8, R1.reuse ;  /* 0x0000000883ad2824 */ /* 0x140fe400078e0201 */
[----:B------:R-:W-:Y:S01]  /*1bdea0*/  @!P2 IMAD R131, R131, 0x8, R1 ;  /* 0x000000088383a824 */ /* 0x000fe200078e0201 */
        /* <DEDUP_REMOVED lines=9> */
.L_x_8709:
[----:B------:R-:W-:Y:S05]  /*1bdf40*/  BSYNC.RECONVERGENT B2 ;  /* 0x0000000000027941 */ /* 0x000fea0003800200 */
.L_x_8708:
[----:B------:R-:W-:Y:S05]  /*1bdf50*/  @!P1 BRA `(.L_x_8707) ;  /* 0x0000000000d89947 */ /* 0x000fea0003800000 */
        /* <DEDUP_REMOVED lines=13> */
[----:B0-----:R-:W-:-:S05]  /*1be030*/  @P1 MOV R129, 0xbff00000 ;  /* 0xbff0000000811802 */ /* 0x001fca0000000f00 */
        /* <DEDUP_REMOVED lines=37> */
[----:B------:R-:W-:Y:S01]  /*1be290*/  @!P1 MOV R124, 0x0 ;  /* 0x00000000007c9802 */ /* 0x000fe20000000f00 */
[----:B------:R-:W-:-:S05]  /*1be2a0*/  @!P1 IMAD.MOV.U32 R125, RZ, RZ, -0x3f56d000 ;  /* 0xc0a93000ff7d9424 */ /* 0x000fca00078e00ff */
[----:B------:R0:W-:Y:S02]  /*1be2b0*/  @!P1 STL.64 [R121+0x1388], R124 ;  /* 0x0013887c79009387 */ /* 0x0001e40000100a00 */
.L_x_8707:
[----:B------:R-:W-:Y:S05]  /*1be2c0*/  BSYNC.RECONVERGENT B1 ;  /* 0x0000000000017941 */ /* 0x000fea0003800200 */
.L_x_8706:
[C---:B------:R-:W-:Y:S01]  /*1be2d0*/  ISETP.NE.AND P1, PT, R120.reuse, R172, PT ;  /* 0x000000ac7800720c */ /* 0x040fe20003f25270 */
[----:B------:R-:W-:-:S12]  /*1be2e0*/  VIADD R120, R120, 0x1 ;  /* 0x0000000178787836 */ /* 0x000fd80000000000 */
[----:B------:R-:W-:Y:S05]  /*1be2f0*/  @P1 BRA `(.L_x_8711) ;  /* 0xfffffff400bc1947 */ /* 0x000fea000383ffff */
[----:B------:R-:W-:Y:S05]  /*1be300*/  BSYNC.RECONVERGENT B0 ;  /* 0x0000000000007941 */ /* 0x000fea0003800200 */
.L_x_8705:
[----:B------:R-:W-:-:S07]  /*1be310*/  IMAD.MOV.U32 R123, RZ, RZ, 0x1 ;  /* 0x00000001ff7b7424 */ /* 0x000fce00078e00ff */
.L_x_8775:
[----:B------:R-:W-:Y:S04]  /*1be320*/  BSSY.RECONVERGENT B4, `(.L_x_8712) ;  /* 0x00003ff000047945 */ /* 0x000fe80003800200 */
[----:B0-----:R-:W-:Y:S05]  /*1be330*/  @!P0 BRA `(.L_x_8713) ;  /* 0x0000003c00f48947 */ /* 0x001fea0003800000 */
[----:B------:R-:W-:Y:S02]  /*1be340*/  VIADD R198, R123, 0xffffffff ;  /* 0xffffffff7bc67836 */ /* 0x000fe40000000000 */
[----:B------:R-:W-:Y:S02]  /*1be350*/  IMAD.IADD R180, R1, 0x1, R123 ;  /* 0x0000000101b47824 */ /* 0x000fe400078e027b */
[CC--:B------:R-:W-:Y:S02]  /*1be360*/  IMAD R181, R198.reuse, R0.reuse, -R0 ;  /* 0x00000000c6b57224 */ /* 0x0c0fe400078e0a00 */
[----:B------:R-:W-:Y:S02]  /*1be370*/  IMAD.MOV.U32 R122, RZ, RZ, 0x1 ;  /* 0x00000001ff7a7424 */ /* 0x000fe400078e00ff */
[----:B------:R-:W-:Y:S02]  /*1be380*/  VIADD R181, R181, 0xfffffffe ;  /* 0xfffffffeb5b57836 */ /* 0x000fe40000000000 */
[----:B------:R-:W-:-:S07]  /*1be390*/  IMAD R131, R198, R0, -0x1 ;  /* 0xffffffffc6837424 */ /* 0x000fce00078e0200 */
.L_x_8774:
[----:B0-----:R-:W1:Y:S01]  /*1be3a0*/  LDC R120, c[0x0][0x2f8] ;  /* 0x0000be00ff787b82 */ /* 0x001e620000000800 */
[----:B0-----:R-:W-:Y:S01]  /*1be3b0*/  IMAD.IADD R126, R131, 0x1, R122 ;  /* 0x00000001837e7824 */ /* 0x001fe200078e027a */
        /* <DEDUP_REMOVED lines=14> */
[----:B--2--5:R-:W-:-:S02]  /*1be4a0*/  PRMT R124, R128, 0x8880, RZ ;  /* 0x00008880807c7816 */ /* 0x024fc400000000ff */
        /* <DEDUP_REMOVED lines=98> */
.L_x_8722:
[----:B------:R-:W-:Y:S05]  /*1bead0*/  BSYNC.RECONVERGENT B2 ;  /* 0x0000000000027941 */ /* 0x000fea0003800200 */
.L_x_8721:
        /* <DEDUP_REMOVED lines=32> */
.L_x_8725:
[----:B------:R-:W-:Y:S05]  /*1bece0*/  BSYNC.RECONVERGENT B2 ;  /* 0x0000000000027941 */ /* 0x000fea0003800200 */
.L_x_8724:
        /* <DEDUP_REMOVED lines=12> */
.L_x_8720:
        /* <DEDUP_REMOVED lines=40> */
.L_x_8727:
[----:B------:R-:W-:Y:S05]  /*1bf030*/  BSYNC.RECONVERGENT B2 ;  /* 0x0000000000027941 */ /* 0x000fea0003800200 */
.L_x_8726:
        /* <DEDUP_REMOVED lines=34> */
.L_x_8729:
[----:B------:R-:W-:Y:S05]  /*1bf260*/  BSYNC.RECONVERGENT B2 ;  /* 0x0000000000027941 */ /* 0x000fea0003800200 */
.L_x_8728:
        /* <DEDUP_REMOVED lines=12> */
.L_x_8719:
        /* <DEDUP_REMOVED lines=48> */
.L_x_8731:
[----:B------:R-:W-:Y:S05]  /*1bf630*/  BSYNC.RECONVERGENT B2 ;  /* 0x0000000000027941 */ /* 0x000fea0003800200 */
.L_x_8730:
        /* <DEDUP_REMOVED lines=34> */
.L_x_8733:
[----:B------:R-:W-:Y:S05]  /*1bf860*/  BSYNC.RECONVERGENT B2 ;  /* 0x0000000000027941 */ /* 0x000fea0003800200 */
.L_x_8732:
        /* <DEDUP_REMOVED lines=11> */
.L_x_8723:
[----:B------:R-:W-:Y:S05]  /*1bf920*/  BSYNC.RECONVERGENT B0 ;  /* 0x0000000000007941 */ /* 0x000fea0003800200 */
.L_x_8718:
        /* <DEDUP_REMOVED lines=32> */
.L_x_8735:
[----:B------:R-:W-:Y:S05]  /*1bfb30*/  BSYNC.RECONVERGENT B0 ;  /* 0x0000000000007941 */ /* 0x000fea0003800200 */
.L_x_8734:
        /* <DEDUP_REMOVED lines=8> */
.L_x_8717:
[----:B------:R-:W-:Y:S05]  /*1bfbc0*/  BSYNC.RECONVERGENT B1 ;  /* 0x0000000000017941 */ /* 0x000fea0003800200 */
.L_x_8716:
[----:B------:R-:W-:Y:S01]  /*1bfbd0*/  UMOV UR10, 0xff800000 ;  /* 0xff800000000a7882 */ /* 0x000fe20000000000 */
[----:B------:R-:W-:Y:S01]  /*1bfbe0*/  UMOV UR11, 0x41cdcd64 ;  /* 0x41cdcd64000b7882 */ /* 0x000fe20000000000 */
[----:B0-----:R-:W-:Y:S01]  /*1bfbf0*/  VIMNMX.U32 R120, PT, PT, R122, R123, PT ;  /* 0x0000007b7a787248 */ /* 0x001fe20003fe0000 */
[----:B------:R-:W-:-:S14]  /*1bfc00*/  DSETP.GEU.AND P1, PT, |R188|, UR10, PT ;  /* 0x0000000abc007e2a */ /* 0x000fdc000bf2e200 */
[----:B------:R0:W-:Y:S01]  /*1bfc10*/  @!P1 STL.64 [R126], R192 ;  /* 0x000000c07e009387 */ /* 0x0001e20000100a00 */
[----:B------:R-:W-:Y:S02]  /*1bfc20*/  @!P1 IMAD.MOV.U32 R182, RZ, RZ, R188 ;  /* 0x000000ffffb69224 */ /* 0x000fe400078e00bc */
[----:B------:R-:W-:Y:S01]  /*1bfc30*/  @!P1 IMAD.MOV.U32 R183, RZ, RZ, R189 ;  /* 0x000000ffffb79224 */ /* 0x000fe200078e00bd */
[----:B------:R0:W-:Y:S01]  /*1bfc40*/  @!P1 STL.64 [R130], R188 ;  /* 0x000000bc82009387 */ /* 0x0001e20000100a00 */
[----:B------:R-:W-:-:S13]  /*1bfc50*/  ISETP.GE.U32.AND P1, PT, R120, 0x2, PT ;  /* 0x000000027800780c */ /* 0x000fda0003f26070 */
[----:B0-----:R-:W-:Y:S05]  /*1bfc60*/  @!P1 BRA `(.L_x_8715) ;  /* 0x0000002400989947 */ /* 0x001fea0003800000 */
[----:B------:R-:W2:Y:S01]  /*1bfc70*/  LDL.64 R184, [R126] ;  /* 0x000000007eb87983 */ /* 0x000ea20000100a00 */
[----:B------:R-:W-:Y:S01]  /*1bfc80*/  UMOV UR10, 0xcccccccd ;  /* 0xcccccccd000a7882 */ /* 0x000fe20000000000 */
[----:B------:R-:W-:Y:S01]  /*1bfc90*/  UMOV UR11, 0x4016cccc ;  /* 0x4016cccc000b7882 */ /* 0x000fe20000000000 */
[----:B------:R-:W-:Y:S01]  /*1bfca0*/  IMAD.MOV.U32 R120, RZ, RZ, 0x1 ;  /* 0x00000001ff787424 */ /* 0x000fe200078e00ff */
[----:B------:R-:W-:Y:S01]  /*1bfcb0*/  DADD R176, R182, 200 ;  /* 0x40690000b6b07429 */ /* 0x000fe20000000000 */
[----:B------:R-:W-:Y:S05]  /*1bfcc0*/  BMOV.32.CLEAR RZ, B0 ;  /* 0x0000000000ff7355 */ /* 0x000fea0000100000 */
[----:B------:R-:W-:Y:S04]  /*1bfcd0*/  BSSY.RECONVERGENT B0, `(.L_x_8736) ;  /* 0x000001b000007945 */ /* 0x000fe80003800200 */
[----:B------:R-:W-:Y:S01]  /*1bfce0*/  FSETP.GEU.AND P2, PT, |R177|, 6.5827683646048100446e-37, PT ;  /* 0x03600000b100780b */ /* 0x000fe20003f4e200 */
[----:B--2---:R-:W-:Y:S01]  /*1bfcf0*/  DADD R174, R184, -UR10 ;  /* 0x8000000ab8ae7e29 */ /* 0x004fe20008000000 */
        /* <DEDUP_REMOVED lines=11> */
[----:B------:R-:W-:Y:S01]  /*1bfdb0*/  DFMA R120, R120, R186, R124 ;  /* 0x000000ba7878722b */ /* 0x000fe2000000007c */
[----:B------:R-:W-:Y:S02]  /*1bfdc0*/  IMAD.MOV.U32 R125, RZ, RZ, -0x40100000 ;  /* 0xbff00000ff7d7424 */ /* 0x000fe400078e00ff */
[----:B------:R-:W-:Y:S02]  /*1bfdd0*/  IMAD.MOV.U32 R186, RZ, RZ, 0x0 ;  /* 0x00000000ffba7424 */ /* 0x000fe400078e00ff */
[----:B------:R-:W-:-:S05]  /*1bfde0*/  IMAD.MOV.U32 R187, RZ, RZ, 0x7ff00000 ;  /* 0x7ff00000ffbb7424 */ /* 0x000fca00078e00ff */
[----:B------:R-:W-:-:S05]  /*1bfdf0*/  FFMA R124, RZ, R175, R121 ;  /* 0x000000afff7c7223 */ /* 0x000fca0000000079 */
[----:B------:R-:W-:Y:S01]  /*1bfe00*/  FSETP.GT.AND P1, PT, |R124|, 1.469367938527859385e-39, PT ;  /* 0x001000007c00780b */ /* 0x000fe20003f24200 */
[----:B------:R-:W-:-:S12]  /*1bfe10*/  IMAD.MOV.U32 R124, RZ, RZ, 0x0 ;  /* 0x00000000ff7c7424 */ /* 0x000fd800078e00ff */
[----:B------:R-:W-:Y:S05]  /*1bfe20*/  @P1 BRA P2, `(.L_x_8737) ;  /* 0x0000000000141947 */ /* 0x000fea0001000000 */
[----:B------:R-:W-:Y:S05]  /*1bfe30*/  BMOV.32.CLEAR RZ, B11 ;  /* 0x000000000bff7355 */ /* 0x000fea0000100000 */
[----:B------:R-:W-:-:S07]  /*1bfe40*/  MOV R173, 0x1bfe60 ;  /* 0x001bfe6000ad7802 */ /* 0x000fce0000000f00 */
[----:B------:R-:W-:Y:S05]  /*1bfe50*/  CALL.REL.NOINC `($__internal_0_$__cuda_sm20_div_rn_f64_full) ;  /* 0x00000ca400607944 */ /* 0x000fea0003c00000 */
[----:B------:R-:W-:Y:S02]  /*1bfe60*/  IMAD.MOV.U32 R120, RZ, RZ, R174 ;  /* 0x000000ffff787224 */ /* 0x000fe400078e00ae */
[----:B------:R-:W-:-:S07]  /*1bfe70*/  IMAD.MOV.U32 R121, RZ, RZ, R175 ;  /* 0x000000ffff797224 */ /* 0x000fce00078e00af */
.L_x_8737:
[----:B------:R-:W-:Y:S05]  /*1bfe80*/  BSYNC.RECONVERGENT B0 ;  /* 0x0000000000007941 */ /* 0x000fea0003800200 */
.L_x_8736:
[----:B------:R-:W0:Y:S01]  /*1bfe90*/  LDC R174, c[0x0][0x2f8] ;  /* 0x0000be00ffae7b82 */ /* 0x000e220000000800 */
[----:B------:R-:W-:Y:S01]  /*1bfea0*/  IMAD.IADD R173, R181, 0x1, R122 ;  /* 0x00000001b5ad7824 */ /* 0x000fe200078e027a */
[----:B0-----:R-:W-:-:S05]  /*1bfeb0*/  IADD3 R174, PT, PT, -R174, UR9, RZ ;  /* 0x00000009aeae7c10 */ /* 0x001fca000fffe1ff */
        /* <DEDUP_REMOVED lines=27> */
.L_x_8739:
[----:B------:R-:W-:Y:S05]  /*1c0070*/  BSYNC.RECONVERGENT B0 ;  /* 0x0000000000007941 */ /* 0x000fea0003800200 */
.L_x_8738:
        /* <DEDUP_REMOVED lines=28> */
.L_x_8741:
[----:B------:R-:W-:Y:S05]  /*1c0240*/  BSYNC.RECONVERGENT B0 ;  /* 0x0000000000007941 */ /* 0x000fea0003800200 */
.L_x_8740:
        /* <DEDUP_REMOVED lines=25> */
.L_x_8743:
[----:B------:R0:W-:Y:S01]  /*1c03e0*/  STL.64 [R126], R124 ;  /* 0x0000007c7e007387 */ /* 0x0001e20000100a00 */
[----:B------:R-:W-:Y:S02]  /*1c03f0*/  IMAD.MOV.U32 R184, RZ, RZ, R124 ;  /* 0x000000ffffb87224 */ /* 0x000fe400078e007c */
[----:B------:R-:W-:Y:S01]  /*1c0400*/  IMAD.MOV.U32 R185, RZ, RZ, R125 ;  /* 0x000000ffffb97224 */ /* 0x000fe200078e007d */
[----:B------:R0:W-:Y:S01]  /*1c0410*/  STL.64 [R130], R174 ;  /* 0x000000ae82007387 */ /* 0x0001e20000100a00 */
[----:B------:R-:W-:Y:S02]  /*1c0420*/  IMAD.MOV.U32 R182, RZ, RZ, R174 ;  /* 0x000000ffffb67224 */ /* 0x000fe400078e00ae */
[----:B------:R-:W-:-:S07]  /*1c0430*/  IMAD.MOV.U32 R183, RZ, RZ, R175 ;  /* 0x000000ffffb77224 */ /* 0x000fce00078e00af */
.L_x_8744:
[----:B------:R-:W-:Y:S05]  /*1c0440*/  BSYNC.RECONVERGENT B0 ;  /* 0x0000000000007941 */ /* 0x000fea0003800200 */
.L_x_8742:
[----:B------:R-:W2:Y:S01]  /*1c0450*/  LDCU.64 UR10, c[0x0][0x468] ;  /* 0x00008d00ff0a77ac */ /* 0x000ea20008000a00 */
[----:B-1----:R-:W-:Y:S01]  /*1c0460*/  PRMT R186, R127, 0x8880, RZ ;  /* 0x000088807fba7816 */ /* 0x002fe200000000ff */
[----:B------:R-:W-:Y:S01]  /*1c0470*/  IMAD.MOV.U32 R203, RZ, RZ, 0x3 ;  /* 0x00000003ffcb7424 */ /* 0x000fe200078e00ff */
[----:B------:R-:W-:Y:S02]  /*1c0480*/  PRMT R120, R128, 0x8880, RZ ;  /* 0x0000888080787816 */ /* 0x000fe400000000ff */
[----:B------:R-:W-:Y:S02]  /*1c0490*/  SHF.R.S32.HI R187, RZ, 0x1f, R186 ;  /* 0x0000001fffbb7819 */ /* 0x000fe400000114ba */
[----:B0-----:R-:W-:Y:S01]  /*1c04a0*/  SHF.R.S32.HI R124, RZ, 0x1f, R120 ;  /* 0x0000001fff7c7819 */ /* 0x001fe20000011478 */
[----:B------:R-:W-:-:S04]  /*1c04b0*/  IMAD.WIDE.U32 R120, R120, 0x5, R186 ;  /* 0x0000000578787825 */ /* 0x000fc800078e00ba */
[----:B------:R-:W-:-:S04]  /*1c04c0*/  IMAD R124, R124, 0x5, RZ ;  /* 0x000000057c7c7824 */ /* 0x000fc800078e02ff */
[----:B------:R-:W-:Y:S01]  /*1c04d0*/  IMAD.IADD R121, R121, 0x1, R124 ;  /* 0x0000000179797824 */ /* 0x000fe200078e027c */
[----:B--2---:R-:W-:-:S04]  /*1c04e0*/  LEA R188, P1, R120, UR10, 0x3 ;  /* 0x0000000a78bc7c11 */ /* 0x004fc8000f8218ff */
[----:B------:R-:W-:-:S09]  /*1c04f0*/  LEA.HI.X R189, R120, UR11, R121, 0x3, P1 ;  /* 0x0000000b78bd7c11 */ /* 0x000fd200088f1c79 */
.L_x_8773:
        /* <DEDUP_REMOVED lines=11> */
[----:B0-----:R-:W-:Y:S05]  /*1c05b0*/  @P2 BRA `(.L_x_8746) ;  /* 0x0000001c003c2947 */ /* 0x001fea0003800000 */
.L_x_8772:
        /* <DEDUP_REMOVED lines=29> */
[C---:B------:R-:W-:Y:S01]  /*1c0790*/  IADD3 R177, PT, PT, R1.reuse, R124, RZ ;  /* 0x0000007c01b17210 */ /* 0x040fe20007ffe0ff */
[C---:B------:R-:W-:Y:S01]  /*1c07a0*/  IMAD.IADD R174, R1.reuse, 0x1, R125 ;  /* 0x0000000101ae7824 */ /* 0x040fe200078e027d */
[----:B------:R-:W2:Y:S01]  /*1c07b0*/  LDL.U8 R195, [R129+0x27f2] ;  /* 0x0027f20081c37983 */ /* 0x000ea20000100000 */
[----:B------:R-:W0:Y:S03]  /*1c07c0*/  LDC.64 R196, c[0x0][0x468] ;  /* 0x00011a00ffc47b82 */ /* 0x000e260000000a00 */
        /* <DEDUP_REMOVED lines=11> */
[----:B0-----:R-:W-:-:S04]  /*1c0880*/  IMAD.WIDE R176, R190, 0x8, R196 ;  /* 0x00000008beb07825 */ /* 0x001fc800078e02c4 */
        /* <DEDUP_REMOVED lines=60> */
.L_x_8753:
[----:B------:R-:W-:Y:S05]  /*1c0c50*/  BSYNC.RECONVERGENT B7 ;  /* 0x0000000000077941 */ /* 0x000fea0003800200 */
.L_x_8752:
        /* <DEDUP_REMOVED lines=27> */
.L_x_8755:
[----:B------:R-:W-:Y:S05]  /*1c0e10*/  BSYNC.RECONVERGENT B7 ;  /* 0x0000000000077941 */ /* 0x000fea0003800200 */
.L_x_8754:
[----:B------:R-:W-:-:S06]  /*1c0e20*/  DSETP.GT.AND P2, PT, R120, R190, PT ;  /* 0x000000be7800722a */ /* 0x000fcc0003f44000 */
[----:B------:R-:W-:Y:S02]  /*1c0e30*/  FSEL R174, R194, RZ, P2 ;  /* 0x000000ffc2ae7208 */ /* 0x000fe40001000000 */
[----:B------:R-:W-:Y:S02]  /*1c0e40*/  FSEL R175, R195, +QNAN , P2 ;  /* 0x7ff00000c3af7808 */ /* 0x000fe40001000000 */
[----:B------:R-:W-:Y:S02]  /*1c0e50*/  FSEL R176, R192, RZ, P2 ;  /* 0x000000ffc0b07208 */ /* 0x000fe40001000000 */
[----:B------:R-:W-:Y:S01]  /*1c0e60*/  FSEL R177, R193, -1.875, P2 ;  /* 0xbff00000c1b17808 */ /* 0x000fe20001000000 */
[----:B------:R-:W-:Y:S06]  /*1c0e70*/  BRA `(.L_x_8756) ;  /* 0x0000001000bc7947 */ /* 0x000fec0003800000 */
.L_x_8751:
[C---:B------:R-:W-:Y:S01]  /*1c0e80*/  IMAD.IADD R190, R1.reuse, 0x1, R124 ;  /* 0x0000000101be7824 */ /* 0x040fe200078e027c */
[----:B------:R-:W2:Y:S01]  /*1c0e90*/  LDL.U8 R191, [R129+0x27f2] ;  /* 0x0027f20081bf7983 */ /* 0x000ea20000100000 */
[C---:B------:R-:W-:Y:S01]  /*1c0ea0*/  IMAD.IADD R174, R1.reuse, 0x1, R125 ;  /* 0x0000000101ae7824 */ /* 0x040fe200078e027d */
[----:B------:R-:W0:Y:S02]  /*1c0eb0*/  LDC.64 R192, c[0x0][0x468] ;  /* 0x00011a00ffc07b82 */ /* 0x000e240000000a00 */
        /* <DEDUP_REMOVED lines=60> */
.L_x_8758:
[----:B------:R-:W-:Y:S05]  /*1c1280*/  BSYNC.RECONVERGENT B7 ;  /* 0x0000000000077941 */ /* 0x000fea0003800200 */
.L_x_8757:
        /* <DEDUP_REMOVED lines=27> */
.L_x_8760:
[----:B------:R-:W-:Y:S05]  /*1c1440*/  BSYNC.RECONVERGENT B7 ;  /* 0x0000000000077941 */ /* 0x000fea0003800200 */
.L_x_8759:
        /* <DEDUP_REMOVED lines=15> */
.L_x_8750:
[----:B------:R-:W-:Y:S02]  /*1c1540*/  ISETP.NE.AND P2, PT, R207, 0x1, PT ;  /* 0x00000001cf00780c */ /* 0x000fe40003f45270 */
[C---:B------:R-:W-:Y:S02]  /*1c1550*/  ISETP.NE.AND P3, PT, R206.reuse, 0x1, PT ;  /* 0x00000001ce00780c */ /* 0x040fe40003f65270 */
[----:B------:R-:W-:-:S13]  /*1c1560*/  ISETP.EQ.OR P4, PT, R206, 0x1, !P2 ;  /* 0x00000001ce00780c */ /* 0x000fda0005782670 */
[----:B------:R-:W-:Y:S05]  /*1c1570*/  @P4 BRA `(.L_x_8761) ;  /* 0x0000000400744947 */ /* 0x000fea0003800000 */
[C---:B------:R-:W-:Y:S01]  /*1c1580*/  IMAD.IADD R174, R1.reuse, 0x1, R125 ;  /* 0x0000000101ae7824 */ /* 0x040fe200078e027d */
[----:B------:R-:W0:Y:S01]  /*1c1590*/  LDC.64 R192, c[0x0][0x468] ;  /* 0x00011a00ffc07b82 */ /* 0x000e220000000a00 */
[C---:B------:R-:W-:Y:S01]  /*1c15a0*/  IMAD.IADD R175, R1.reuse, 0x1, R124 ;  /* 0x0000000101af7824 */ /* 0x040fe200078e027c */
[----:B------:R-:W1:Y:S01]  /*1c15b0*/  LDCU.64 UR10, c[0x0][0x468] ;  /* 0x00008d00ff0a77ac */ /* 0x000e620008000a00 */
[----:B------:R-:W-:Y:S01]  /*1c15c0*/  VIADD R194, R1, 0x1388 ;  /* 0x0000138801c27836 */ /* 0x000fe20000000000 */
[----:B------:R-:W2:Y:S04]  /*1c15d0*/  LDG.E.64 R196, desc[UR6][R188.64+0xb180] ;  /* 0x00b18006bcc47981 */ /* 0x000ea8000c1e1b00 */
[----:B------:R-:W3:Y:S04]  /*1c15e0*/  LDL.S8 R174, [R174+0x27f3] ;  /* 0x0027f300aeae7983 */ /* 0x000ee80000100200 */
[----:B------:R3:W4:Y:S01]  /*1c15f0*/  LDL.S8 R176, [R175+0x27d8] ;  /* 0x0027d800afb07983 */ /* 0x0007220000100200 */
[----:B------:R-:W-:-:S03]  /*1c1600*/  IMAD R200, R173, 0x8, R194 ;  /* 0x00000008adc87824 */ /* 0x000fc600078e02c2 */
[----:B------:R-:W5:Y:S04]  /*1c1610*/  LDG.E.64 R194, desc[UR6][R188.64+0xb248] ;  /* 0x00b24806bcc27981 */ /* 0x000f68000c1e1b00 */
[----:B------:R-:W2:Y:S01]  /*1c1620*/  LDL.64 R200, [R200] ;  /* 0x00000000c8c87983 */ /* 0x000ea20000100a00 */
[----:B---3--:R-:W-:-:S03]  /*1c1630*/  SHF.R.S32.HI R175, RZ, 0x1f, R174 ;  /* 0x0000001fffaf7819 */ /* 0x008fc600000114ae */
[----:B----4-:R-:W-:-:S04]  /*1c1640*/  IMAD.WIDE R174, R176, 0x5, R174 ;  /* 0x00000005b0ae7825 */ /* 0x010fc800078e02ae */
[----:B0-----:R-:W-:Y:S01]  /*1c1650*/  IMAD.WIDE R176, R190, 0x8, R192 ;  /* 0x00000008beb07825 */ /* 0x001fe200078e02c0 */
[----:B-1----:R-:W-:-:S04]  /*1c1660*/  LEA R192, P2, R174, UR10, 0x3 ;  /* 0x0000000aaec07c11 */ /* 0x002fc8000f8418ff */
[----:B------:R-:W-:Y:S02]  /*1c1670*/  LEA.HI.X R193, R174, UR11, R175, 0x3, P2 ;  /* 0x0000000baec17c11 */ /* 0x000fe400090f1caf */
[----:B------:R-:W3:Y:S04]  /*1c1680*/  LDG.E.64 R174, desc[UR6][R176.64+0x6268] ;  /* 0x00626806b0ae7981 */ /* 0x000ee8000c1e1b00 */
[----:B------:R-:W3:Y:S04]  /*1c1690*/  LDG.E.64 R190, desc[UR6][R192.64+0xb248] ;  /* 0x00b24806c0be7981 */ /* 0x000ee8000c1e1b00 */
[----:B------:R-:W4:Y:S04]  /*1c16a0*/  LDG.E.64 R176, desc[UR6][R176.64+0x5f98] ;  /* 0x005f9806b0b07981 */ /* 0x000f28000c1e1b00 */
[----:B------:R-:W4:Y:S01]  /*1c16b0*/  LDG.E.64 R192, desc[UR6][R192.64+0xb180] ;  /* 0x00b18006c0c07981 */ /* 0x000f22000c1e1b00 */
[----:B------:R-:W-:Y:S01]  /*1c16c0*/  UMOV UR10, 0xcccccccd ;  /* 0xcccccccd000a7882 */ /* 0x000fe20000000000 */
[----:B------:R-:W-:Y:S01]  /*1c16d0*/  UMOV UR11, 0x4016cccc ;  /* 0x4016cccc000b7882 */ /* 0x000fe20000000000 */
[----:B------:R-:W-:Y:S01]  /*1c16e0*/  BSSY.RECONVERGENT B7, `(.L_x_8762) ;  /* 0x0000024000077945 */ /* 0x000fe20003800200 */
[----:B---3--:R-:W-:-:S02]  /*1c16f0*/  DADD R174, R174, R190 ;  /* 0x00000000aeae7229 */ /* 0x008fc400000000be */
[----:B----4-:R-:W-:-:S06]  /*1c1700*/  DADD R176, R176, R192 ;  /* 0x00000000b0b07229 */ /* 0x010fcc00000000c0 */
[----:B-----5:R-:W-:Y:S02]  /*1c1710*/  DADD R174, R174, R194 ;  /* 0x00000000aeae7229 */ /* 0x020fe400000000c2 */
        /* <DEDUP_REMOVED lines=32> */
.L_x_8763:
[----:B------:R-:W-:Y:S05]  /*1c1920*/  BSYNC.RECONVERGENT B7 ;  /* 0x0000000000077941 */ /* 0x000fea0003800200 */
.L_x_8762:
        /* <DEDUP_REMOVED lines=27> */
.L_x_8765:
[----:B------:R-:W-:Y:S05]  /*1c1ae0*/  BSYNC.RECONVERGENT B7 ;  /* 0x0000000000077941 */ /* 0x000fea0003800200 */
.L_x_8764:
[----:B------:R-:W-:-:S06]  /*1c1af0*/  DSETP.GT.AND P2, PT, R120, R190, PT ;  /* 0x000000be7800722a */ /* 0x000fcc0003f44000 */
[----:B------:R-:W-:Y:S02]  /*1c1b00*/  FSEL R174, R194, RZ, P2 ;  /* 0x000000ffc2ae7208 */ /* 0x000fe40001000000 */
[----:B------:R-:W-:Y:S02]  /*1c1b10*/  FSEL R175, R195, +QNAN , P2 ;  /* 0x7ff00000c3af7808 */ /* 0x000fe40001000000 */
[----:B------:R-:W-:Y:S02]  /*1c1b20*/  FSEL R176, R192, RZ, P2 ;  /* 0x000000ffc0b07208 */ /* 0x000fe40001000000 */
[----:B------:R-:W-:Y:S01]  /*1c1b30*/  FSEL R177, R193, -1.875, P2 ;  /* 0xbff00000c1b17808 */ /* 0x000fe20001000000 */
[----:B------:R-:W-:Y:S06]  /*1c1b40*/  BRA `(.L_x_8756) ;  /* 0x0000000400887947 */ /* 0x000fec0003800000 */
.L_x_8761:
        /* <DEDUP_REMOVED lines=11> */
[----:B------:R-:W0:Y:S01]  /*1c1c00*/  LDC.64 R192, c[0x0][0x468] ;  /* 0x00011a00ffc07b82 */ /* 0x000e220000000a00 */
[----:B------:R-:W-:-:S04]  /*1c1c10*/  IMAD.IADD R174, R1, 0x1, R125 ;  /* 0x0000000101ae7824 */ /* 0x000fc800078e027d */
[----:B------:R-:W2:Y:S04]  /*1c1c20*/  LDL.U8 R175, [R175+0x27d8] ;  /* 0x0027d800afaf7983 */ /* 0x000ea80000100000 */
[----:B------:R-:W3:Y:S01]  /*1c1c30*/  LDL.U8 R174, [R174+0x27f3] ;  /* 0x0027f300aeae7983 */ /* 0x000ee20000100000 */
[----:B------:R-:W-:Y:S01]  /*1c1c40*/  UMOV UR10, 0x5197d ;  /* 0x0005197d000a7882 */ /* 0x000fe20000000000 */
[----:B0-----:R-:W-:Y:S01]  /*1c1c50*/  IMAD.WIDE.U32 R176, R190, 0x8, R192 ;  /* 0x00000008beb07825 */ /* 0x001fe200078e00c0 */
        /* <DEDUP_REMOVED lines=11> */
.L_x_8767:
[----:B------:R-:W-:Y:S05]  /*1c1d10*/  BSYNC.RECONVERGENT B7 ;  /* 0x0000000000077941 */ /* 0x000fea0003800200 */
.L_x_8766:
[----:B------:R-:W2:Y:S01]  /*1c1d20*/  LDL.64 R190, [R173] ;  /* 0x00000000adbe7983 */ /* 0x000ea20000100a00 */
        /* <DEDUP_REMOVED lines=34> */
.L_x_8769:
[----:B------:R-:W-:Y:S05]  /*1c1f50*/  BSYNC.RECONVERGENT B7 ;  /* 0x0000000000077941 */ /* 0x000fea0003800200 */
.L_x_8768:
        /* <DEDUP_REMOVED lines=27> */
.L_x_8771:
[----:B------:R-:W-:Y:S05]  /*1c2110*/  BSYNC.RECONVERGENT B7 ;  /* 0x0000000000077941 */ /* 0x000fea0003800200 */
.L_x_8770:
[----:B------:R-:W-:-:S06]  /*1c2120*/  DSETP.GT.AND P2, PT, R120, R190, PT ;  /* 0x000000be7800722a */ /* 0x000fcc0003f44000 */
[----:B------:R-:W-:Y:S02]  /*1c2130*/  FSEL R174, R194, RZ, P2 ;  /* 0x000000ffc2ae7208 */ /* 0x000fe40001000000 */
[----:B------:R-:W-:Y:S02]  /*1c2140*/  FSEL R175, R195, +QNAN , P2 ;  /* 0x7ff00000c3af7808 */ /* 0x000fe40001000000 */
[----:B------:R-:W-:Y:S02]  /*1c2150*/  FSEL R176, R192, RZ, P2 ;  /* 0x000000ffc0b07208 */ /* 0x000fe40001000000 */
[----:B------:R-:W-:-:S07]  /*1c2160*/  FSEL R177, R193, -1.875, P2 ;  /* 0xbff00000c1b17808 */ /* 0x000fce0001000000 */
.L_x_8756:
[----:B------:R-:W-:Y:S05]  /*1c2170*/  BSYNC.RECONVERGENT B0 ;  /* 0x0000000000007941 */ /* 0x000fea0003800200 */
.L_x_8749:
        /* <DEDUP_REMOVED lines=14> */
.L_x_8748:
[----:B------:R-:W-:Y:S05]  /*1c2260*/  BSYNC.RECONVERGENT B1 ;  /* 0x0000000000017941 */ /* 0x000fea0003800200 */
.L_x_8747:
[----:B------:R-:W-:Y:S01]  /*1c2270*/  VIADD R125, R125, 0x1 ;  /* 0x000000017d7d7836 */ /* 0x000fe20000000000 */
[----:B------:R-:W-:-:S04]  /*1c2280*/  ISETP.GT.U32.AND P3, PT, R124, 0x1, PT ;  /* 0x000000017c00780c */ /* 0x000fc80003f64070 */
[----:B------:R-:W-:-:S13]  /*1c2290*/  ISETP.GE.AND P2, PT, R125, R122, PT ;  /* 0x0000007a7d00720c */ /* 0x000fda0003f46270 */
[----:B------:R-:W-:Y:S05]  /*1c22a0*/  @!P2 BRA P3, `(.L_x_8772) ;  /* 0xffffffe000c4a947 */ /* 0x000fea000183ffff */
.L_x_8746:
[----:B------:R-:W-:Y:S05]  /*1c22b0*/  BSYNC.RECONVERGENT B2 ;  /* 0x0000000000027941 */ /* 0x000fea0003800200 */
.L_x_8745:
[----:B------:R-:W-:Y:S05]  /*1c22c0*/  @P1 BRA `(.L_x_8773) ;  /* 0xffffffe0008c1947 */ /* 0x000fea000383ffff */
.L_x_8715:
[----:B------:R-:W-:Y:S05]  /*1c22d0*/  BSYNC.RECONVERGENT B3 ;  /* 0x0000000000037941 */ /* 0x000fea0003800200 */
.L_x_8714:
[C---:B------:R-:W-:Y:S01]  /*1c22e0*/  ISETP.NE.AND P1, PT, R122.reuse, R0, PT ;  /* 0x000000007a00720c */ /* 0x040fe20003f25270 */
[----:B------:R-:W-:-:S12]  /*1c22f0*/  VIADD R122, R122, 0x1 ;  /* 0x000000017a7a7836 */ /* 0x000fd80000000000 */
[----:B------:R-:W-:Y:S05]  /*1c2300*/  @P1 BRA `(.L_x_8774) ;  /* 0xffffffc000241947 */ /* 0x000fea000383ffff */
.L_x_8713:
[----:B------:R-:W-:Y:S05]  /*1c2310*/  BSYNC.RECONVERGENT B4 ;  /* 0x0000000000047941 */ /* 0x000fea0003800200 */
.L_x_8712:
[C---:B------:R-:W-:Y:S01]  /*1c2320*/  ISETP.NE.AND P1, PT, R123.reuse, R172, PT ;  /* 0x000000ac7b00720c */ /* 0x040fe20003f25270 */
[----:B------:R-:W-:-:S12]  /*1c2330*/  VIADD R123, R123, 0x1 ;  /* 0x000000017b7b7836 */ /* 0x000fd80000000000 */
[----:B------:R-:W-:Y:S05]  /*1c2340*/  @P1 BRA `(.L_x_8775) ;  /* 0xffffffbc00f41947 */ /* 0x000fea000383ffff */
.L_x_8704:
[----:B------:R-:W-:Y:S05]  /*1c2350*/  BSYNC.RECONVERGENT B5 ;  /* 0x0000000000057941 */ /* 0x000fea0003800200 */
.L_x_8703:
[----:B------:R-:W-:Y:S01]  /*1c2360*/  ISETP.NE.AND P3, PT, R0, RZ, PT ;  /* 0x000000ff0000720c */ /* 0x000fe20003f65270 */
[----:B------:R-:W-:Y:S01]  /*1c2370*/  BSSY.RECONVERGENT B2, `(.L_x_8776) ;  /* 0x00001c4000027945 */ /* 0x000fe20003800200 */
[----:B------:R-:W-:Y:S02]  /*1c2380*/  IMAD.MOV.U32 R123, RZ, RZ, RZ ;  /* 0x000000ffff7b7224 */ /* 0x000fe400078e00ff */
[----:B0----5:R-:W-:Y:S02]  /*1c2390*/  IMAD.MOV.U32 R124, RZ, RZ, 0x0 ;  /* 0x00000000ff7c7424 */ /* 0x021fe400078e00ff */
[----:B------:R-:W-:-:S07]  /*1c23a0*/  IMAD.MOV.U32 R125, RZ, RZ, -0x100000 ;  /* 0xfff00000ff7d7424 */ /* 0x000fce00078e00ff */
[----:B------:R-:W-:Y:S05]  /*1c23b0*/  @!P3 BRA `(.L_x_8777) ;  /* 0x0000001800fcb947 */ /* 0x000fea0003800000 */
[----:B--2---:R-:W2:Y:S01]  /*1c23c0*/  LDL.U8 R122, [R199+0x27d8] ;  /* 0x0027d800c77a7983 */ /* 0x004ea20000100000 */
        /* <DEDUP_REMOVED lines=9> */
.L_x_8802:
[----:B------:R-:W-:-:S05]  /*1c2460*/  IADD3 R128, PT, PT, R1, R120, RZ ;  /* 0x0000007801807210 */ /* 0x000fca0007ffe0ff */
        /* <DEDUP_REMOVED lines=10> */
[----:B------:R-:W2:Y:S01]  /*1c2510*/  LDL.S8 R128, [R128+0x27f4] ;  /* 0x0027f40080807983 */ /* 0x000ea20000100200 */
[----:B------:R-:W0:Y:S01]  /*1c2520*/  LDC.64 R130, c[0x0][0x468] ;  /* 0x00011a00ff827b82 */ /* 0x000e220000000a00 */
[----:B------:R-:W1:Y:S01]  /*1c2530*/  LDCU.64 UR10, c[0x0][0x468] ;  /* 0x00008d00ff0a77ac */ /* 0x000e620008000a00 */
[C---:B------:R-:W-:Y:S02]  /*1c2540*/  PRMT R126, R127.reuse, 0x8880, RZ ;  /* 0x000088807f7e7816 */ /* 0x040fe400000000ff */
[----:B------:R-:W-:Y:S01]  /*1c2550*/  PRMT R129, R127, 0x8880, RZ ;  /* 0x000088807f817816 */ /* 0x000fe200000000ff */
[----:B------:R-:W-:Y:S01]  /*1c2560*/  UMOV UR12, 0x57d ;  /* 0x0000057d000c7882 */ /* 0x000fe20000000000 */
[--C-:B------:R-:W-:Y:S02]  /*1c2570*/  SHF.R.S32.HI R127, RZ, 0x1f, R126.reuse ;  /* 0x0000001fff7f7819 */ /* 0x100fe4000001147e */
[----:B------:R-:W-:Y:S01]  /*1c2580*/  PRMT R129, R129, 0x7710, RZ ;  /* 0x0000771081817816 */ /* 0x000fe200000000ff */
[----:B------:R-:W-:-:S03]  /*1c2590*/  IMAD.WIDE R126, R122, 0x5, R126 ;  /* 0x000000057a7e7825 */ /* 0x000fc600078e027e */
[----:B------:R-:W-:Y:S02]  /*1c25a0*/  PRMT R129, R194, 0x5410, R129 ;  /* 0x00005410c2817816 */ /* 0x000fe40000000081 */
[----:B-1----:R-:W-:-:S04]  /*1c25b0*/  LEA R174, P0, R126, UR10, 0x3 ;  /* 0x0000000a7eae7c11 */ /* 0x002fc8000f8018ff */
[----:B------:R-:W-:-:S05]  /*1c25c0*/  LEA.HI.X R175, R126, UR11, R127, 0x3, P0 ;  /* 0x0000000b7eaf7c11 */ /* 0x000fca00080f1c7f */
[----:B------:R-:W3:Y:S01]  /*1c25d0*/  LDG.E.64 R184, desc[UR6][R174.64+0xb248] ;  /* 0x00b24806aeb87981 */ /* 0x000ee2000c1e1b00 */
[----:B------:R-:W-:-:S03]  /*1c25e0*/  IMAD R182, R121, 0xa0, RZ ;  /* 0x000000a079b67824 */ /* 0x000fc600078e02ff */
[----:B------:R1:W4:Y:S02]  /*1c25f0*/  LDG.E.64 R186, desc[UR6][R174.64+0xb180] ;  /* 0x00b18006aeba7981 */ /* 0x000324000c1e1b00 */
[----:B-1----:R-:W-:-:S04]  /*1c2600*/  IMAD.WIDE.U32 R174, R194, 0xa0, R174 ;  /* 0x000000a0c2ae7825 */ /* 0x002fc800078e00ae */
[----:B------:R-:W-:Y:S02]  /*1c2610*/  IMAD.IADD R183, R175, 0x1, R182 ;  /* 0x00000001afb77824 */ /* 0x000fe400078e02b6 */
[----:B------:R-:W-:-:S05]  /*1c2620*/  IMAD.MOV.U32 R182, RZ, RZ, R174 ;  /* 0x000000ffffb67224 */ /* 0x000fca00078e00ae */
[----:B------:R-:W5:Y:S01]  /*1c2630*/  LDG.E.64 R180, desc[UR6][R182.64+0x52a8] ;  /* 0x0052a806b6b47981 */ /* 0x000f62000c1e1b00 */
[----:B--2---:R-:W-:-:S04]  /*1c2640*/  IDP.2A.LO.S16.U8 R128, R129, UR12, R128 ;  /* 0x0000000c81807c26 */ /* 0x004fc80008001280 */
[----:B0-----:R-:W-:-:S05]  /*1c2650*/  IMAD.WIDE R126, R128, 0x8, R130 ;  /* 0x00000008807e7825 */ /* 0x001fca00078e0282 */
        /* <DEDUP_REMOVED lines=72> */
.L_x_8783:
[----:B------:R-:W-:Y:S05]  /*1c2ae0*/  BSYNC.RECONVERGENT B3 ;  /* 0x0000000000037941 */ /* 0x000fea0003800200 */
.L_x_8782:
        /* <DEDUP_REMOVED lines=33> */
.L_x_8785:
[----:B------:R-:W-:Y:S05]  /*1c2d00*/  BSYNC.RECONVERGENT B3 ;  /* 0x0000000000037941 */ /* 0x000fea0003800200 */
.L_x_8784:
[----:B------:R-:W-:-:S06]  /*1c2d10*/  DSETP.GEU.AND P1, PT, R190, R76, PT ;  /* 0x0000004cbe00722a */ /* 0x000fcc0003f2e000 */
[----:B------:R-:W-:Y:S02]  /*1c2d20*/  FSEL R128, R128, R188, !P1 ;  /* 0x000000bc80807208 */ /* 0x000fe40004800000 */
[----:B------:R-:W-:Y:S02]  /*1c2d30*/  FSEL R129, R129, R189, !P1 ;  /* 0x000000bd81817208 */ /* 0x000fe40004800000 */
[----:B------:R-:W-:Y:S02]  /*1c2d40*/  FSEL R76, R76, R190, !P1 ;  /* 0x000000be4c4c7208 */ /* 0x000fe40004800000 */
[----:B------:R-:W-:Y:S02]  /*1c2d50*/  FSEL R77, R77, R191, !P1 ;  /* 0x000000bf4d4d7208 */ /* 0x000fe40004800000 */
[----:B------:R-:W-:Y:S02]  /*1c2d60*/  FSEL R126, R126, R192, !P1 ;  /* 0x000000c07e7e7208 */ /* 0x000fe40004800000 */
[----:B------:R-:W-:-:S07]  /*1c2d70*/  FSEL R127, R127, R193, !P1 ;  /* 0x000000c17f7f7208 */ /* 0x000fce0004800000 */
.L_x_8781:
[----:B------:R-:W-:Y:S05]  /*1c2d80*/  BSYNC.RECONVERGENT B0 ;  /* 0x0000000000007941 */ /* 0x000fea0003800200 */
.L_x_8780:
        /* <DEDUP_REMOVED lines=48> */
.L_x_8789:
[----:B------:R-:W-:Y:S05]  /*1c3090*/  BSYNC.RECONVERGENT B3 ;  /* 0x0000000000037941 */ /* 0x000fea0003800200 */
.L_x_8788:
        /* <DEDUP_REMOVED lines=33> */
.L_x_8791:
[----:B------:R-:W-:Y:S05]  /*1c32b0*/  BSYNC.RECONVERGENT B3 ;  /* 0x0000000000037941 */ /* 0x000fea0003800200 */
.L_x_8790:
[----:B------:R-:W-:-:S06]  /*1c32c0*/  DSETP.GEU.AND P0, PT, R180, R76, PT ;  /* 0x0000004cb400722a */ /* 0x000fcc0003f0e000 */
[----:B------:R-:W-:Y:S02]  /*1c32d0*/  FSEL R188, R188, R128, !P0 ;  /* 0x00000080bcbc7208 */ /* 0x000fe40004000000 */
[----:B------:R-:W-:Y:S02]  /*1c32e0*/  FSEL R189, R189, R129, !P0 ;  /* 0x00000081bdbd7208 */ /* 0x000fe40004000000 */
[----:B------:R-:W-:Y:S02]  /*1c32f0*/  FSEL R192, R192, R126, !P0 ;  /* 0x0000007ec0c07208 */ /* 0x000fe40004000000 */
[----:B------:R-:W-:Y:S02]  /*1c3300*/  FSEL R193, R193, R127, !P0 ;  /* 0x0000007fc1c17208 */ /* 0x000fe40004000000 */
[----:B------:R-:W-:Y:S02]  /*1c3310*/  FSEL R76, R76, R180, !P0 ;  /* 0x000000b44c4c7208 */ /* 0x000fe40004000000 */
[----:B------:R-:W-:-:S07]  /*1c3320*/  FSEL R77, R77, R181, !P0 ;  /* 0x000000b54d4d7208 */ /* 0x000fce0004000000 */
.L_x_8787:
[----:B------:R-:W-:Y:S05]  /*1c3330*/  BSYNC.RECONVERGENT B0 ;  /* 0x0000000000007941 */ /* 0x000fea0003800200 */
.L_x_8786:
        /* <DEDUP_REMOVED lines=48> */
.L_x_8795:
[----:B------:R-:W-:Y:S05]  /*1c3640*/  BSYNC.RECONVERGENT B3 ;  /* 0x0000000000037941 */ /* 0x000fea0003800200 */
.L_x_8794:
        /* <DEDUP_REMOVED lines=37> */
.L_x_8797:
[----:B------:R-:W-:Y:S05]  /*1c38a0*/  BSYNC.RECONVERGENT B3 ;  /* 0x0000000000037941 */ /* 0x000fea0003800200 */
.L_x_8796:
[----:B------:R-:W-:-:S06]  /*1c38b0*/  DSETP.GEU.AND P0, PT, R176, R76, PT ;  /* 0x0000004cb000722a */ /* 0x000fcc0003f0e000 */
[----:B------:R-:W-:Y:S02]  /*1c38c0*/  FSEL R126, R126, R188, !P0 ;  /* 0x000000bc7e7e7208 */ /* 0x000fe40004000000 */
[----:B------:R-:W-:Y:S02]  /*1c38d0*/  FSEL R127, R127, R189, !P0 ;  /* 0x000000bd7f7f7208 */ /* 0x000fe40004000000 */
[----:B------:R-:W-:Y:S02]  /*1c38e0*/  FSEL R128, R128, R192, !P0 ;  /* 0x000000c080807208 */ /* 0x000fe40004000000 */
[----:B------:R-:W-:Y:S02]  /*1c38f0*/  FSEL R129, R129, R193, !P0 ;  /* 0x000000c181817208 */ /* 0x000fe40004000000 */
[----:B------:R-:W-:Y:S02]  /*1c3900*/  FSEL R76, R76, R176, !P0 ;  /* 0x000000b04c4c7208 */ /* 0x000fe40004000000 */
[----:B------:R-:W-:-:S07]  /*1c3910*/  FSEL R77, R77, R177, !P0 ;  /* 0x000000b14d4d7208 */ /* 0x000fce0004000000 */
.L_x_8793:
[----:B------:R-:W-:Y:S05]  /*1c3920*/  BSYNC.RECONVERGENT B0 ;  /* 0x0000000000007941 */ /* 0x000fea0003800200 */
.L_x_8792:
        /* <DEDUP_REMOVED lines=36> */
.L_x_8799:
[----:B------:R-:W-:Y:S05]  /*1c3b70*/  BSYNC.RECONVERGENT B0 ;  /* 0x0000000000007941 */ /* 0x000fea0003800200 */
.L_x_8798:
[----:B------:R-:W-:-:S06]  /*1c3b80*/  DSETP.GEU.AND P0, PT, R76, R176, PT ;  /* 0x000000b04c00722a */ /* 0x000fcc0003f0e000 */
[----:B------:R-:W-:Y:S02]  /*1c3b90*/  FSEL R184, R184, R128, !P0 ;  /* 0x00000080b8b87208 */ /* 0x000fe40004000000 */
[----:B------:R-:W-:Y:S02]  /*1c3ba0*/  FSEL R186, R186, R126, !P0 ;  /* 0x0000007ebaba7208 */ /* 0x000fe40004000000 */
[----:B------:R-:W-:Y:S02]  /*1c3bb0*/  FSEL R128, R185, R129, !P0 ;  /* 0x00000081b9807208 */ /* 0x000fe40004000000 */
[----:B------:R-:W-:-:S03]  /*1c3bc0*/  FSEL R126, R187, R127, !P0 ;  /* 0x0000007fbb7e7208 */ /* 0x000fc60004000000 */
[----:B------:R-:W-:Y:S02]  /*1c3bd0*/  IMAD.MOV.U32 R185, RZ, RZ, R128 ;  /* 0x000000ffffb97224 */ /* 0x000fe400078e0080 */
[----:B------:R-:W-:-:S07]  /*1c3be0*/  IMAD.MOV.U32 R187, RZ, RZ, R126 ;  /* 0x000000ffffbb7224 */ /* 0x000fce00078e007e */
.L_x_8779:
[----:B------:R-:W-:Y:S05]  /*1c3bf0*/  BSYNC.RECONVERGENT B1 ;  /* 0x0000000000017941 */ /* 0x000fea0003800200 */
.L_x_8778:
[----:B------:R-:W-:Y:S01]  /*1c3c00*/  IMAD.IADD R128, R195, 0x1, R120 ;  /* 0x00000001c3807824 */ /* 0x000fe200078e0278 */
[----:B------:R-:W0:Y:S03]  /*1c3c10*/  LDC R129, c[0x0][0x2f8] ;  /* 0x0000be00ff817b82 */ /* 0x000e260000000800 */
[----:B------:R-:W-:-:S06]  /*1c3c20*/  IMAD R126, R128, 0x8, R1 ;  /* 0x00000008807e7824 */ /* 0x000fcc00078e0201 */
[----:B------:R-:W2:Y:S01]  /*1c3c30*/  LDL.64 R126, [R126+0x1388] ;  /* 0x001388007e7e7983 */ /* 0x000ea20000100a00 */
[----:B0-----:R-:W-:-:S05]  /*1c3c40*/  IADD3 R129, PT, PT, -R129, UR9, RZ ;  /* 0x0000000981817c10 */ /* 0x001fca000fffe1ff */
        /* <DEDUP_REMOVED lines=16> */
[----:B------:R-:W0:Y:S02]  /*1c3d50*/  MUFU.RCP64H R175, R131 ;  /* 0x0000008300af7308 */ /* 0x000e240000001800 */
[----:B0-----:R-:W-:-:S08]  /*1c3d60*/  DFMA R176, -R130, R174, 1 ;  /* 0x3ff0000082b0742b */ /* 0x001fd000000001ae */
        /* <DEDUP_REMOVED lines=20> */
[----:B------:R-:W-:Y:S01]  /*1c3eb0*/  MOV R176, R174 ;  /* 0x000000ae00b07202 */ /* 0x000fe20000000f00 */
[----:B------:R-:W-:-:S07]  /*1c3ec0*/  IMAD.MOV.U32 R177, RZ, RZ, R175 ;  /* 0x000000ffffb17224 */ /* 0x000fce00078e00af */
.L_x_8801:
[----:B------:R-:W-:Y:S05]  /*1c3ed0*/  BSYNC.RECONVERGENT B0 ;  /* 0x0000000000007941 */ /* 0x000fea0003800200 */
.L_x_8800:
        /* <DEDUP_REMOVED lines=13> */
.L_x_8777:
[----:B------:R-:W-:Y:S05]  /*1c3fb0*/  BSYNC.RECONVERGENT B2 ;  /* 0x0000000000027941 */ /* 0x000fea0003800200 */
.L_x_8776:
[----:B------:R-:W-:Y:S02]  /*1c3fc0*/  IMAD.MOV.U32 R174, RZ, RZ, -0x800000 ;  /* 0xff800000ffae7424 */ /* 0x000fe400078e00ff */
[----:B------:R-:W-:-:S06]  /*1c3fd0*/  IMAD.MOV.U32 R175, RZ, RZ, 0x41cdcd64 ;  /* 0x41cdcd64ffaf7424 */ /* 0x000fcc00078e00ff */
[----:B------:R-:W-:-:S06]  /*1c3fe0*/  DSETP.GT.AND P0, PT, |R124|, R174, PT ;  /* 0x000000ae7c00722a */ /* 0x000fcc0003f04200 */
[----:B------:R-:W-:Y:S02]  /*1c3ff0*/  SEL R123, R123, 0x1, !P0 ;  /* 0x000000017b7b7807 */ /* 0x000fe40004000000 */
[----:B--2---:R-:W-:-:S03]  /*1c4000*/  SEL R122, R172, 0x1, !P0 ;  /* 0x00000001ac7a7807 */ /* 0x004fc60004000000 */
[C---:B------:R-:W-:Y:S02]  /*1c4010*/  IMAD.IADD R173, R1.reuse, 0x1, R123 ;  /* 0x0000000101ad7824 */ /* 0x040fe400078e027b */
[----:B------:R-:W-:-:S03]  /*1c4020*/  IMAD.IADD R177, R1, 0x1, R122 ;  /* 0x0000000101b17824 */ /* 0x000fc600078e027a */
[----:B------:R-:W2:Y:S04]  /*1c4030*/  LDL.U8 R188, [R173+0x27f3] ;  /* 0x0027f300adbc7983 */ /* 0x000ea80000100000 */
[----:B------:R-:W3:Y:S01]  /*1c4040*/  LDL.U8 R176, [R177+0x27d8] ;  /* 0x0027d800b1b07983 */ /* 0x000ee20000100000 */
[----:B------:R-:W-:Y:S01]  /*1c4050*/  BSSY.RECONVERGENT B1, `(.L_x_8803) ;  /* 0x000017d000017945 */ /* 0x000fe20003800200 */
[----:B------:R-:W-:Y:S02]  /*1c4060*/  IMAD.MOV.U32 R128, RZ, RZ, 0x0 ;  /* 0x00000000ff807424 */ /* 0x000fe400078e00ff */
[----:B------:R-:W-:Y:S02]  /*1c4070*/  IMAD.MOV.U32 R129, RZ, RZ, -0x40100000 ;  /* 0xbff00000ff817424 */ /* 0x000fe400078e00ff */
[----:B------:R-:W-:-:S02]  /*1c4080*/  IMAD.MOV.U32 R126, RZ, RZ, 0x0 ;  /* 0x00000000ff7e7424 */ /* 0x000fc400078e00ff */
        /* <DEDUP_REMOVED lines=16> */
[----:B------:R-:W-:-:S03]  /*1c4190*/  IMAD.WIDE R120, R124, 0x5, R120 ;  /* 0x000000057c787825 */ /* 0x000fc600078e0278 */
[----:B-1----:R-:W-:-:S04]  /*1c41a0*/  LEA R128, P1, R120, UR10, 0x3 ;  /* 0x0000000a78807c11 */ /* 0x002fc8000f8218ff */
[----:B------:R-:W-:Y:S01]  /*1c41b0*/  LEA.HI.X R129, R120, UR11, R121, 0x3, P1 ;  /* 0x0000000b78817c11 */ /* 0x000fe200088f1c79 */
[----:B------:R-:W-:Y:S01]  /*1c41c0*/  UMOV UR10, 0x519 ;  /* 0x00000519000a7882 */ /* 0x000fe20000000000 */
[----:B--2---:R-:W-:-:S04]  /*1c41d0*/  LOP3.LUT R125, R177, 0xffff, RZ, 0xc0, !PT ;  /* 0x0000ffffb17d7812 */ /* 0x004fc800078ec0ff */
[C---:B------:R-:W-:Y:S02]  /*1c41e0*/  PRMT R125, R176.reuse, 0x3340, R125 ;  /* 0x00003340b07d7816 */ /* 0x040fe4000000007d */
[----:B------:R-:W-:Y:S02]  /*1c41f0*/  PRMT R176, R176, 0x8880, RZ ;  /* 0x00008880b0b07816 */ /* 0x000fe400000000ff */
[----:B------:R-:W-:Y:S02]  /*1c4200*/  PRMT R125, R125, 0x5410, R126 ;  /* 0x000054107d7d7816 */ /* 0x000fe4000000007e */
[----:B------:R-:W-:Y:S01]  /*1c4210*/  PRMT R176, R176, 0x7710, RZ ;  /* 0x00007710b0b07816 */ /* 0x000fe200000000ff */
[----:B------:R-:W2:Y:S02]  /*1c4220*/  LDG.E.64 R126, desc[UR6][R128.64+0xb248] ;  /* 0x00b24806807e7981 */ /* 0x000ea4000c1e1b00 */
[----:B---3--:R-:W-:-:S04]  /*1c4230*/  IDP.4A.S8.U8 R125, R125, UR12, R173 ;  /* 0x0000000c7d7d7c26 */ /* 0x008fc800080002ad */
[----:B0-----:R-:W-:Y:S01]  /*1c4240*/  IMAD.WIDE R120, R125, 0x8, R130 ;  /* 0x000000087d787825 */ /* 0x001fe200078e0282 */
[----:B------:R-:W-:Y:S01]  /*1c4250*/  PRMT R177, R176, 0x5410, R177 ;  /* 0x00005410b0b17816 */ /* 0x000fe200000000b1 */
[----:B------:R-:W3:Y:S04]  /*1c4260*/  LDG.E.64 R128, desc[UR6][R128.64+0xb180] ;  /* 0x00b1800680807981 */ /* 0x000ee8000c1e1b00 */
[----:B------:R-:W3:Y:S01]  /*1c4270*/  LDG.E.64 R124, desc[UR6][R120.64+0x8a70] ;  /* 0x008a7006787c7981 */ /* 0x000ee2000c1e1b00 */
        /* <DEDUP_REMOVED lines=11> */
[----:B---3--:R-:W-:-:S02]  /*1c4330*/  DADD R124, R128, R124 ;  /* 0x00000000807c7229 */ /* 0x008fc4000000007c */
[----:B--2---:R-:W-:-:S08]  /*1c4340*/  DADD R120, R126, R120 ;  /* 0x000000007e787229 */ /* 0x004fd00000000078 */
        /* <DEDUP_REMOVED lines=26> */
[----:B------:R-:W-:Y:S01]  /*1c44f0*/  MOV R174, 0x1 ;  /* 0x0000000100ae7802 */ /* 0x000fe20000000f00 */
        /* <DEDUP_REMOVED lines=33> */
.L_x_8808:
[----:B------:R-:W-:Y:S05]  /*1c4710*/  BSYNC.RECONVERGENT B2 ;  /* 0x0000000000027941 */ /* 0x000fea0003800200 */
.L_x_8807:
        /* <DEDUP_REMOVED lines=33> */
.L_x_8810:
[----:B------:R-:W-:Y:S05]  /*1c4930*/  BSYNC.RECONVERGENT B2 ;  /* 0x0000000000027941 */ /* 0x000fea0003800200 */
.L_x_8809:
[----:B------:R-:W-:-:S06]  /*1c4940*/  DSETP.GEU.AND P2, PT, R190, R78, PT ;  /* 0x0000004ebe00722a */ /* 0x000fcc0003f4e000 */
[----:B------:R-:W-:Y:S02]  /*1c4950*/  FSEL R124, R124, R184, !P2 ;  /* 0x000000b87c7c7208 */ /* 0x000fe40005000000 */
[----:B------:R-:W-:Y:S02]  /*1c4960*/  FSEL R125, R125, R185, !P2 ;  /* 0x000000b97d7d7208 */ /* 0x000fe40005000000 */
[----:B------:R-:W-:Y:S02]  /*1c4970*/  FSEL R78, R78, R190, !P2 ;  /* 0x000000be4e4e7208 */ /* 0x000fe40005000000 */
[----:B------:R-:W-:Y:S02]  /*1c4980*/  FSEL R79, R79, R191, !P2 ;  /* 0x000000bf4f4f7208 */ /* 0x000fe40005000000 */
[----:B------:R-:W-:Y:S02]  /*1c4990*/  FSEL R120, R120, R186, !P2 ;  /* 0x000000ba78787208 */ /* 0x000fe40005000000 */
[----:B------:R-:W-:-:S07]  /*1c49a0*/  FSEL R121, R121, R187, !P2 ;  /* 0x000000bb79797208 */ /* 0x000fce0005000000 */
.L_x_8806:
[----:B------:R-:W-:Y:S05]  /*1c49b0*/  BSYNC.RECONVERGENT B0 ;  /* 0x0000000000007941 */ /* 0x000fea0003800200 */
.L_x_8805:
        /* <DEDUP_REMOVED lines=48> */
.L_x_8814:
[----:B------:R-:W-:Y:S05]  /*1c4cc0*/  BSYNC.RECONVERGENT B2 ;  /* 0x0000000000027941 */ /* 0x000fea0003800200 */
.L_x_8813:
        /* <DEDUP_REMOVED lines=33> */
.L_x_8816:
[----:B------:R-:W-:Y:S05]  /*1c4ee0*/  BSYNC.RECONVERGENT B2 ;  /* 0x0000000000027941 */ /* 0x000fea0003800200 */
.L_x_8815:
[----:B------:R-:W-:-:S06]  /*1c4ef0*/  DSETP.GEU.AND P1, PT, R180, R78, PT ;  /* 0x0000004eb400722a */ /* 0x000fcc0003f2e000 */
[----:B------:R-:W-:Y:S02]  /*1c4f00*/  FSEL R184, R184, R124, !P1 ;  /* 0x0000007cb8b87208 */ /* 0x000fe40004800000 */
[----:B------:R-:W-:Y:S02]  /*1c4f10*/  FSEL R185, R185, R125, !P1 ;  /* 0x0000007db9b97208 */ /* 0x000fe40004800000 */
[----:B------:R-:W-:Y:S02]  /*1c4f20*/  FSEL R186, R186, R120, !P1 ;  /* 0x00000078baba7208 */ /* 0x000fe40004800000 */
[----:B------:R-:W-:Y:S02]  /*1c4f30*/  FSEL R187, R187, R121, !P1 ;  /* 0x00000079bbbb7208 */ /* 0x000fe40004800000 */
[----:B------:R-:W-:Y:S02]  /*1c4f40*/  FSEL R78, R78, R180, !P1 ;  /* 0x000000b44e4e7208 */ /* 0x000fe40004800000 */
[----:B------:R-:W-:-:S07]  /*1c4f50*/  FSEL R79, R79, R181, !P1 ;  /* 0x000000b54f4f7208 */ /* 0x000fce0004800000 */
.L_x_8812:
[----:B------:R-:W-:Y:S05]  /*1c4f60*/  BSYNC.RECONVERGENT B0 ;  /* 0x0000000000007941 */ /* 0x000fea0003800200 */
.L_x_8811:
        /* <DEDUP_REMOVED lines=48> */
.L_x_8820:
[----:B------:R-:W-:Y:S05]  /*1c5270*/  BSYNC.RECONVERGENT B2 ;  /* 0x0000000000027941 */ /* 0x000fea0003800200 */
.L_x_8819:
        /* <DEDUP_REMOVED lines=37> */
.L_x_8822:
[----:B------:R-:W-:Y:S05]  /*1c54d0*/  BSYNC.RECONVERGENT B2 ;  /* 0x0000000000027941 */ /* 0x000fea0003800200 */
.L_x_8821:
[----:B------:R-:W-:-:S06]  /*1c54e0*/  DSETP.GEU.AND P1, PT, R176, R78, PT ;  /* 0x0000004eb000722a */ /* 0x000fcc0003f2e000 */
[----:B------:R-:W-:Y:S02]  /*1c54f0*/  FSEL R120, R120, R184, !P1 ;  /* 0x000000b878787208 */ /* 0x000fe40004800000 */
[----:B------:R-:W-:Y:S02]  /*1c5500*/  FSEL R121, R121, R185, !P1 ;  /* 0x000000b979797208 */ /* 0x000fe40004800000 */
[----:B------:R-:W-:Y:S02]  /*1c5510*/  FSEL R124, R124, R186, !P1 ;  /* 0x000000ba7c7c7208 */ /* 0x000fe40004800000 */
[----:B------:R-:W-:Y:S02]  /*1c5520*/  FSEL R125, R125, R187, !P1 ;  /* 0x000000bb7d7d7208 */ /* 0x000fe40004800000 */
[----:B------:R-:W-:Y:S02]  /*1c5530*/  FSEL R78, R78, R176, !P1 ;  /* 0x000000b04e4e7208 */ /* 0x000fe40004800000 */
[----:B------:R-:W-:-:S07]  /*1c5540*/  FSEL R79, R79, R177, !P1 ;  /* 0x000000b14f4f7208 */ /* 0x000fce0004800000 */
.L_x_8818:
[----:B------:R-:W-:Y:S05]  /*1c5550*/  BSYNC.RECONVERGENT B0 ;  /* 0x0000000000007941 */ /* 0x000fea0003800200 */
.L_x_8817:
        /* <DEDUP_REMOVED lines=36> */
.L_x_8824:
[----:B------:R-:W-:Y:S05]  /*1c57a0*/  BSYNC.RECONVERGENT B0 ;  /* 0x0000000000007941 */ /* 0x000fea0003800200 */
.L_x_8823:
[----:B------:R-:W-:-:S06]  /*1c57b0*/  DSETP.GEU.AND P1, PT, R78, R176, PT ;  /* 0x000000b04e00722a */ /* 0x000fcc0003f2e000 */
[----:B------:R-:W-:Y:S02]  /*1c57c0*/  FSEL R126, R126, R124, !P1 ;  /* 0x0000007c7e7e7208 */ /* 0x000fe40004800000 */
[----:B------:R-:W-:Y:S02]  /*1c57d0*/  FSEL R128, R128, R120, !P1 ;  /* 0x0000007880807208 */ /* 0x000fe40004800000 */
[----:B------:R-:W-:Y:S02]  /*1c57e0*/  FSEL R124, R127, R125, !P1 ;  /* 0x0000007d7f7c7208 */ /* 0x000fe40004800000 */
[----:B------:R-:W-:-:S03]  /*1c57f0*/  FSEL R120, R129, R121, !P1 ;  /* 0x0000007981787208 */ /* 0x000fc60004800000 */
[----:B------:R-:W-:Y:S02]  /*1c5800*/  IMAD.MOV.U32 R127, RZ, RZ, R124 ;  /* 0x000000ffff7f7224 */ /* 0x000fe400078e007c */
[----:B------:R-:W-:-:S07]  /*1c5810*/  IMAD.MOV.U32 R129, RZ, RZ, R120 ;  /* 0x000000ffff817224 */ /* 0x000fce00078e0078 */
.L_x_8804:
[----:B------:R-:W-:Y:S05]  /*1c5820*/  BSYNC.RECONVERGENT B1 ;  /* 0x0000000000017941 */ /* 0x000fea0003800200 */
.L_x_8803:
        /* <DEDUP_REMOVED lines=12> */
.L_x_8829:
        /* <DEDUP_REMOVED lines=9> */
.L_x_8828:
[----:B------:R-:W-:Y:S05]  /*1c5980*/  BSYNC.RECONVERGENT B1 ;  /* 0x0000000000017941 */ /* 0x000fea0003800200 */
.L_x_8827:
[----:B------:R-:W-:Y:S05]  /*1c5990*/  @!P4 BRA `(.L_x_8826) ;  /* 0x00000000005cc947 */ /* 0x000fea0003800000 */
[----:B------:R-:W-:Y:S01]  /*1c59a0*/  ISETP.GE.U32.AND P2, PT, R120, 0x8, PT ;  /* 0x000000087800780c */ /* 0x000fe20003f46070 */
[----:B0-----:R-:W-:-:S12]  /*1c59b0*/  VIADD R125, R1, 0x2710 ;  /* 0x00002710017d7836 */ /* 0x001fd80000000000 */
[C---:B------:R-:W-:Y:S01]  /*1c59c0*/  @P2 LEA R120, R121.reuse, R125, 0x2 ;  /* 0x0000007d79782211 */ /* 0x040fe200078e10ff */
[----:B------:R-:W-:-:S04]  /*1c59d0*/  @P2 VIADD R121, R121, 0x8 ;  /* 0x0000000879792836 */ /* 0x000fc80000000000 */
        /* <DEDUP_REMOVED lines=19> */
.L_x_8826:
[----:B------:R-:W-:Y:S05]  /*1c5b10*/  BSYNC.RECONVERGENT B0 ;  /* 0x0000000000007941 */ /* 0x000fea0003800200 */
.L_x_8825:
[----:B------:R-:W-:Y:S05]  /*1c5b20*/  BMOV.32.CLEAR RZ, B0 ;  /* 0x0000000000ff7355 */ /* 0x000fea0000100000 */
[----:B------:R-:W-:Y:S04]  /*1c5b30*/  BSSY.RECONVERGENT B0, `(.L_x_8830) ;  /* 0x0000044000007945 */ /* 0x000fe80003800200 */
        /* <DEDUP_REMOVED lines=9> */
.L_x_8834:
[----:B01----:R-:W-:-:S04]  /*1c5bd0*/  VIADD R125, R1, 0x2774 ;  /* 0x00002774017d7836 */ /* 0x003fc80000000000 */
        /* <DEDUP_REMOVED lines=20> */
.L_x_8833:
[----:B------:R-:W-:Y:S05]  /*1c5d20*/  BSYNC.RECONVERGENT B1 ;  /* 0x0000000000017941 */ /* 0x000fea0003800200 */
.L_x_8832:
        /* <DEDUP_REMOVED lines=17> */
.L_x_8836:
[----:B------:R-:W-:Y:S05]  /*1c5e40*/  BSYNC.RECONVERGENT B1 ;  /* 0x0000000000017941 */ /* 0x000fea0003800200 */
.L_x_8835:
        /* <DEDUP_REMOVED lines=18> */
.L_x_8831:
[----:B------:R-:W-:Y:S05]  /*1c5f70*/  BSYNC.RECONVERGENT B0 ;  /* 0x0000000000007941 */ /* 0x000fea0003800200 */
.L_x_8830:
[----:B------:R-:W3:Y:S01]  /*1c5f80*/  LDC R120, c[0x0][0x2f8] ;  /* 0x0000be00ff787b82 */ /* 0x000ee20000000800 */
[----:B01----:R-:W-:Y:S02]  /*1c5f90*/  VIADD R125, R122, 0xffffffff ;  /* 0xffffffff7a7d7836 */ /* 0x003fe40000000000 */
[----:B------:R-:W-:-:S04]  /*1c5fa0*/  VIADD R130, R123, 0xffffffff ;  /* 0xffffffff7b827836 */ /* 0x000fc80000000000 */
[----:B------:R-:W-:Y:S01]  /*1c5fb0*/  IMAD R125, R125, R0, R130 ;  /* 0x000000007d7d7224 */ /* 0x000fe200078e0282 */
[----:B---3--:R-:W-:-:S05]  /*1c5fc0*/  IADD3 R120, PT, PT, -R120, UR9, RZ ;  /* 0x0000000978787c10 */ /* 0x008fca000fffe1ff */
        /* <DEDUP_REMOVED lines=15> */
.L_x_8886:
[----:B------:R-:W-:-:S05]  /*1c60c0*/  IMAD.IADD R173, R1, 0x1, R122 ;  /* 0x0000000101ad7824 */ /* 0x000fca00078e027a */
[----:B------:R-:W2:Y:S01]  /*1c60d0*/  LDL.U8 R189, [R173+0x27d8] ;  /* 0x0027d800adbd7983 */ /* 0x000ea20000100000 */
[----:B-----5:R-:W-:Y:S01]  /*1c60e0*/  LOP3.LUT R175, R188, 0xffff, RZ, 0xc0, !PT ;  /* 0x0000ffffbcaf7812 */ /* 0x020fe200078ec0ff */
[----:B------:R-:W-:Y:S03]  /*1c60f0*/  BSSY.RECONVERGENT B1, `(.L_x_8840) ;  /* 0x000017e000017945 */ /* 0x000fe60003800200 */
[----:B0-----:R-:W-:Y:S02]  /*1c6100*/  PRMT R120, R175, 0x8880, RZ ;  /* 0x00008880af787816 */ /* 0x001fe400000000ff */
[----:B--2---:R-:W-:-:S05]  /*1c6110*/  PRMT R130, R189, 0x8880, RZ ;  /* 0x00008880bd827816 */ /* 0x004fca00000000ff */
[----:B------:R-:W-:-:S05]  /*1c6120*/  IMAD.IADD R120, R130, 0x1, R120 ;  /* 0x0000000182787824 */ /* 0x000fca00078e0278 */
[----:B------:R-:W-:-:S13]  /*1c6130*/  ISETP.NE.AND P2, PT, R120, 0x3, PT ;  /* 0x000000037800780c */ /* 0x000fda0003f45270 */
[----:B------:R-:W-:Y:S05]  /*1c6140*/  @!P2 BRA `(.L_x_8841) ;  /* 0x000000000044a947 */ /* 0x000fea0003800000 */
[----:B------:R-:W0:Y:S01]  /*1c6150*/  LDC R174, c[0x0][0x2f8] ;  /* 0x0000be00ffae7b82 */ /* 0x000e220000000800 */
[----:B------:R-:W-:Y:S02]  /*1c6160*/  VIADD R120, R122, 0xffffffff ;  /* 0xffffffff7a787836 */ /* 0x000fe40000000000 */
[----:B------:R-:W-:Y:S02]  /*1c6170*/  IMAD.MOV.U32 R130, RZ, RZ, 0x0 ;  /* 0x00000000ff827424 */ /* 0x000fe400078e00ff */
[----:B------:R-:W-:Y:S02]  /*1c6180*/  IMAD R120, R120, R0, R123 ;  /* 0x0000000078787224 */ /* 0x000fe400078e027b */
[----:B------:R-:W-:Y:S02]  /*1c6190*/  IMAD.MOV.U32 R131, RZ, RZ, -0x40100000 ;  /* 0xbff00000ff837424 */ /* 0x000fe400078e00ff */
[----:B------:R-:W-:Y:S02]  /*1c61a0*/  VIADD R120, R120, 0xffffffff ;  /* 0xffffffff78787836 */ /* 0x000fe40000000000 */
[----:B------:R-:W-:-:S02]  /*1c61b0*/  IMAD.MOV.U32 R186, RZ, RZ, 0x0 ;  /* 0x00000000ffba7424 */ /* 0x000fc400078e00ff */
[----:B------:R-:W-:Y:S02]  /*1c61c0*/  IMAD R121, R120, 0x8, R1 ;  /* 0x0000000878797824 */ /* 0x000fe400078e0201 */
[----:B------:R-:W-:Y:S02]  /*1c61d0*/  IMAD.MOV.U32 R187, RZ, RZ, -0x40100000 ;  /* 0xbff00000ffbb7424 */ /* 0x000fe400078e00ff */
[----:B------:R-:W-:Y:S01]  /*1c61e0*/  IMAD.MOV.U32 R184, RZ, RZ, 0x0 ;  /* 0x00000000ffb87424 */ /* 0x000fe200078e00ff */
[----:B------:R1:W-:Y:S01]  /*1c61f0*/  STL.64 [R121+0x1388], R130 ;  /* 0x0013888279007387 */ /* 0x0003e20000100a00 */
[----:B------:R-:W-:Y:S01]  /*1c6200*/  IMAD.MOV.U32 R185, RZ, RZ, 0x7ff00000 ;  /* 0x7ff00000ffb97424 */ /* 0x000fe200078e00ff */
[----:B0-----:R-:W-:-:S05]  /*1c6210*/  IADD3 R174, PT, PT, -R174, UR9, RZ ;  /* 0x00000009aeae7c10 */ /* 0x001fca000fffe1ff */
[----:B------:R-:W-:Y:S02]  /*1c6220*/  IMAD R120, R120, 0x8, R174 ;  /* 0x0000000878787824 */ /* 0x000fe400078e02ae */
[----:B-1----:R-:W-:-:S05]  /*1c6230*/  IMAD.MOV.U32 R131, RZ, RZ, 0x7ff00000 ;  /* 0x7ff00000ff837424 */ /* 0x002fca00078e00ff */
[----:B------:R0:W-:Y:S01]  /*1c6240*/  STL.64 [R120], R130 ;  /* 0x0000008278007387 */ /* 0x0001e20000100a00 */
[----:B------:R-:W-:Y:S05]  /*1c6250*/  BRA `(.L_x_8842) ;  /* 0x00000014009c7947 */ /* 0x000fea0003800000 */
.L_x_8841:
[----:B------:R-:W-:Y:S01]  /*1c6260*/  IMAD.IADD R121, R1, 0x1, R123 ;  /* 0x0000000101797824 */ /* 0x000fe200078e027b */
[----:B------:R-:W2:Y:S01]  /*1c6270*/  LDL.U8 R173, [R173+0x27d7] ;  /* 0x0027d700adad7983 */ /* 0x000ea20000100000 */
[----:B------:R-:W-:Y:S01]  /*1c6280*/  PRMT R174, R188, 0x8880, RZ ;  /* 0x00008880bcae7816 */ /* 0x000fe200000000ff */
[----:B------:R-:W0:Y:S03]  /*1c6290*/  LDC.64 R176, c[0x0][0x468] ;  /* 0x00011a00ffb07b82 */ /* 0x000e260000000a00 */
[----:B------:R-:W3:Y:S01]  /*1c62a0*/  LDL.S8 R121, [R121+0x27f2] ;  /* 0x0027f20079797983 */ /* 0x000ee20000100200 */
[----:B------:R-:W-:-:S04]  /*1c62b0*/  PRMT R174, R174, 0x7710, RZ ;  /* 0x00007710aeae7816 */ /* 0x000fc800000000ff */
[----:B------:R-:W1:Y:S01]  /*1c62c0*/  LDC.64 R190, c[0x0][0x468] ;  /* 0x00011a00ffbe7b82 */ /* 0x000e620000000a00 */
[----:B------:R-:W-:Y:S02]  /*1c62d0*/  PRMT R120, R175, 0x8880, RZ ;  /* 0x00008880af787816 */ /* 0x000fe400000000ff */
[----:B------:R-:W-:Y:S01]  /*1c62e0*/  PRMT R180, R189, 0x3340, RZ ;  /* 0x00003340bdb47816 */ /* 0x000fe200000000ff */
[----:B------:R-:W-:Y:S01]  /*1c62f0*/  UMOV UR10, 0x519 ;  /* 0x00000519000a7882 */ /* 0x000fe20000000000 */
[----:B---3--:R-:W-:Y:S02]  /*1c6300*/  PRMT R174, R174, 0x5410, R121 ;  /* 0x00005410aeae7816 */ /* 0x008fe40000000079 */
[----:B------:R-:W-:-:S04]  /*1c6310*/  LOP3.LUT R121, R121, 0xffff, RZ, 0xc0, !PT ;  /* 0x0000ffff79797812 */ /* 0x000fc800078ec0ff */
[----:B------:R-:W-:Y:S02]  /*1c6320*/  PRMT R175, R175, 0x3340, R121 ;  /* 0x00003340afaf7816 */ /* 0x000fe40000000079 */
[----:B------:R-:W-:Y:S02]  /*1c6330*/  SHF.R.S32.HI R121, RZ, 0x1f, R120 ;  /* 0x0000001fff797819 */ /* 0x000fe40000011478 */
[----:B------:R-:W-:Y:S02]  /*1c6340*/  PRMT R180, R175, 0x5410, R180 ;  /* 0x00005410afb47816 */ /* 0x000fe400000000b4 */
[----:B--2---:R-:W-:Y:S01]  /*1c6350*/  PRMT R175, R173, 0x8880, RZ ;  /* 0x00008880adaf7816 */ /* 0x004fe200000000ff */
[----:B------:R-:W-:Y:S01]  /*1c6360*/  IDP.2A.LO.S16.U8 R174, R174, UR10, R130 ;  /* 0x0000000aaeae7c26 */ /* 0x000fe20008001282 */
[----:B------:R-:W-:Y:S01]  /*1c6370*/  UMOV UR10, 0x5197d ;  /* 0x0005197d000a7882 */ /* 0x000fe20000000000 */
[----:B------:R-:W-:-:S04]  /*1c6380*/  IMAD.WIDE R130, R130, 0x5, R120 ;  /* 0x0000000582827825 */ /* 0x000fc800078e0278 */
[----:B------:R-:W-:Y:S01]  /*1c6390*/  IDP.4A.S8.U8 R180, R180, UR10, R175 ;  /* 0x0000000ab4b47c26 */ /* 0x000fe200080002af */
[----:B0-----:R-:W-:-:S03]  /*1c63a0*/  LEA R186, P2, R130, R176, 0x3 ;  /* 0x000000b082ba7211 */ /* 0x001fc600078418ff */
[----:B-1----:R-:W-:Y:S01]  /*1c63b0*/  IMAD.WIDE R180, R180, 0x8, R190 ;  /* 0x00000008b4b47825 */ /* 0x002fe200078e02be */
        /* <DEDUP_REMOVED lines=66> */
.L_x_8847:
[----:B------:R-:W-:Y:S05]  /*1c67e0*/  BSYNC.RECONVERGENT B2 ;  /* 0x0000000000027941 */ /* 0x000fea0003800200 */
.L_x_8846:
[----:B------:R0:W-:Y:S01]  /*1c67f0*/  STL.64 [R1+0x7d28], R190 ;  /* 0x007d28be01007387 */ /* 0x0001e20000100a00 */
[----:B------:R-:W-:Y:S01]  /*1c6800*/  UMOV UR10, 0xff800000 ;  /* 0xff800000000a7882 */ /* 0x000fe20000000000 */
[----:B------:R-:W-:Y:S02]  /*1c6810*/  UMOV UR11, 0x41cdcd64 ;  /* 0x41cdcd64000b7882 */ /* 0x000fe40000000000 */
[----:B------:R-:W-:-:S14]  /*1c6820*/  DSETP.GEU.AND P2, PT, |R182|, UR10, PT ;  /* 0x0000000ab6007e2a */ /* 0x000fdc000bf4e200 */
[----:B0-----:R-:W-:Y:S05]  /*1c6830*/  @P2 BRA `(.L_x_8848) ;  /* 0x0000000c007c2947 */ /* 0x001fea0003800000 */
        /* <DEDUP_REMOVED lines=27> */
.L_x_8850:
[----:B------:R-:W-:Y:S05]  /*1c69f0*/  BSYNC.RECONVERGENT B2 ;  /* 0x0000000000027941 */ /* 0x000fea0003800200 */
.L_x_8849:
        /* <DEDUP_REMOVED lines=12> */
.L_x_8845:
        /* <DEDUP_REMOVED lines=40> */
.L_x_8852:
[----:B------:R-:W-:Y:S05]  /*1c6d40*/  BSYNC.RECONVERGENT B2 ;  /* 0x0000000000027941 */ /* 0x000fea0003800200 */
.L_x_8851:
        /* <DEDUP_REMOVED lines=34> */
.L_x_8854:
[----:B------:R-:W-:Y:S05]  /*1c6f70*/  BSYNC.RECONVERGENT B2 ;  /* 0x0000000000027941 */ /* 0x000fea0003800200 */
.L_x_8853:
        /* <DEDUP_REMOVED lines=12> */
.L_x_8844:
        /* <DEDUP_REMOVED lines=48> */
.L_x_8856:
[----:B------:R-:W-:Y:S05]  /*1c7340*/  BSYNC.RECONVERGENT B2 ;  /* 0x0000000000027941 */ /* 0x000fea0003800200 */
.L_x_8855:
        /* <DEDUP_REMOVED lines=34> */
.L_x_8858:
[----:B------:R-:W-:Y:S05]  /*1c7570*/  BSYNC.RECONVERGENT B2 ;  /* 0x0000000000027941 */ /* 0x000fea0003800200 */
.L_x_8857:
        /* <DEDUP_REMOVED lines=11> */
.L_x_8848:
[----:B------:R-:W-:Y:S05]  /*1c7630*/  BSYNC.RECONVERGENT B0 ;  /* 0x0000000000007941 */ /* 0x000fea0003800200 */
.L_x_8843:
        /* <DEDUP_REMOVED lines=32> */
.L_x_8860:
[----:B------:R-:W-:Y:S05]  /*1c7840*/  BSYNC.RECONVERGENT B0 ;  /* 0x0000000000007941 */ /* 0x000fea0003800200 */
.L_x_8859:
        /* <DEDUP_REMOVED lines=8> */
.L_x_8842:
[----:B------:R-:W-:Y:S05]  /*1c78d0*/  BSYNC.RECONVERGENT B1 ;  /* 0x0000000000017941 */ /* 0x000fea0003800200 */
.L_x_8840:
[----:B0-----:R-:W-:Y:S02]  /*1c78e0*/  VIADD R120, R122, 0xffffffff ;  /* 0xffffffff7a787836 */ /* 0x001fe40000000000 */
[----:B------:R-:W-:Y:S02]  /*1c78f0*/  VIADD R121, R123, 0xffffffff ;  /* 0xffffffff7b797836 */ /* 0x000fe40000000000 */
[----:B------:R-:W-:Y:S02]  /*1c7900*/  IMAD R173, R120, R0, RZ ;  /* 0x0000000078ad7224 */ /* 0x000fe400078e02ff */
[----:B------:R-:W-:Y:S02]  /*1c7910*/  VIADD R188, R1, 0x1388 ;  /* 0x0000138801bc7836 */ /* 0x000fe40000000000 */
[----:B------:R-:W-:-:S04]  /*1c7920*/  IMAD.IADD R182, R173, 0x1, R121 ;  /* 0x00000001adb67824 */ /* 0x000fc800078e0279 */
[----:B------:R-:W-:-:S06]  /*1c7930*/  IMAD R130, R182, 0x8, R188 ;  /* 0x00000008b6827824 */ /* 0x000fcc00078e02bc */
[----:B------:R-:W2:Y:S01]  /*1c7940*/  LDL.64 R130, [R130] ;  /* 0x0000000082827983 */ /* 0x000ea20000100a00 */
[----:B------:R-:W-:Y:S01]  /*1c7950*/  IMAD.MOV.U32 R176, RZ, RZ, -0x771c970f ;  /* 0x88e368f1ffb07424 */ /* 0x000fe200078e00ff */
[----:B------:R-:W-:Y:S05]  /*1c7960*/  BMOV.32.CLEAR RZ, B0 ;  /* 0x0000000000ff7355 */ /* 0x000fea0000100000 */
[----:B------:R-:W-:Y:S01]  /*1c7970*/  IMAD.MOV.U32 R177, RZ, RZ, 0x3ee4f8b5 ;  /* 0x3ee4f8b5ffb17424 */ /* 0x000fe200078e00ff */
[----:B------:R-:W-:Y:S01]  /*1c7980*/  BSSY.RELIABLE B0, `(.L_x_8861) ;  /* 0x0000021000007945 */ /* 0x000fe20003800100 */
[----:B------:R-:W-:Y:S01]  /*1c7990*/  IMAD.MOV.U32 R174, RZ, RZ, R186 ;  /* 0x000000ffffae7224 */ /* 0x000fe200078e00ba */
[C-C-:B--2---:R-:W-:Y:S01]  /*1c79a0*/  DADD R180, R130.reuse, -R186.reuse ;  /* 0x0000000082b47229 */ /* 0x144fe200000008ba */
[----:B------:R-:W-:Y:S01]  /*1c79b0*/  MOV R175, R130 ;  /* 0x0000008200af7202 */ /* 0x000fe20000000f00 */
[----:B------:R-:W-:-:S06]  /*1c79c0*/  DSETP.MAX.AND P3, P4, |R130|, |R186|, PT ;  /* 0x400000ba8200722a */ /* 0x000fcc0003c6f200 */
[----:B------:R-:W-:Y:S01]  /*1c79d0*/  SEL R174, R175, R174, P3 ;  /* 0x000000aeafae7207 */ /* 0x000fe20001800000 */
[----:B------:R-:W-:Y:S01]  /*1c79e0*/  DSETP.GEU.AND P2, PT, |R180|, R176, PT ;  /* 0x000000b0b400722a */ /* 0x000fe20003f4e200 */
[----:B------:R-:W-:Y:S02]  /*1c79f0*/  IMAD.MOV.U32 R175, RZ, RZ, R187 ;  /* 0x000000ffffaf7224 */ /* 0x000fe400078e00bb */
        /* <DEDUP_REMOVED lines=12> */
[----:B------:R-:W-:Y:S02]  /*1c7ac0*/  IMAD.MOV.U32 R182, RZ, RZ, R185 ;  /* 0x000000ffffb67224 */ /* 0x000fe400078e00b9 */
[----:B------:R-:W-:Y:S01]  /*1c7ad0*/  IMAD.MOV.U32 R187, RZ, RZ, R184 ;  /* 0x000000ffffbb7224 */ /* 0x000fe200078e00b8 */
[----:B--2---:R-:W-:Y:S01]  /*1c7ae0*/  DSETP.MAX.AND P3, P2, |R174|, |R184|, PT ;  /* 0x400000b8ae00722a */ /* 0x004fe20003a6f200 */
[----:B------:R-:W-:-:S05]  /*1c7af0*/  IMAD.MOV.U32 R183, RZ, RZ, R175 ;  /* 0x000000ffffb77224 */ /* 0x000fca00078e00af */
[----:B------:R-:W-:-:S08]  /*1c7b00*/  FSEL R186, |R183|, |R182|, P3 ;  /* 0x400000b6b7ba7208 */ /* 0x000fd00001800200 */
[----:B------:R-:W-:Y:S01]  /*1c7b10*/  @P2 LOP3.LUT R186, R182, 0x80000, RZ, 0xfc, !PT ;  /* 0x00080000b6ba2812 */ /* 0x000fe200078efcff */
[----:B------:R-:W-:Y:S01]  /*1c7b20*/  DADD R182, R174, -R184 ;  /* 0x00000000aeb67229 */ /* 0x000fe200000008b8 */
[----:B------:R-:W-:-:S03]  /*1c7b30*/  SEL R174, R174, R187, P3 ;  /* 0x000000bbaeae7207 */ /* 0x000fc60001800000 */
[----:B------:R-:W-:-:S04]  /*1c7b40*/  IMAD.MOV.U32 R175, RZ, RZ, R186 ;  /* 0x000000ffffaf7224 */ /* 0x000fc800078e00ba */
[----:B------:R-:W-:-:S06]  /*1c7b50*/  DSETP.GEU.AND P2, PT, |R182|, R176, PT ;  /* 0x000000b0b600722a */ /* 0x000fcc0003f4e200 */
[----:B------:R-:W-:-:S14]  /*1c7b60*/  DSETP.GT.OR P2, PT, R174, R180, P2 ;  /* 0x000000b4ae00722a */ /* 0x000fdc0001744400 */
[----:B------:R-:W-:Y:S05]  /*1c7b70*/  @!P2 BREAK.RELIABLE B0 ;  /* 0x000000000000a942 */ /* 0x000fea0003800100 */
[----:B------:R-:W-:Y:S05]  /*1c7b80*/  @!P2 BRA `(.L_x_8863) ;  /* 0x00000018007ca947 */ /* 0x000fea0003800000 */
.L_x_8862:
[----:B------:R-:W-:Y:S05]  /*1c7b90*/  BSYNC.RELIABLE B0 ;  /* 0x0000000000007941 */ /* 0x000fea0003800100 */
.L_x_8861:
        /* <DEDUP_REMOVED lines=8> */
[----:B------:R-:W-:-:S04]  /*1c7c20*/  IMAD.IADD R175, R1, 0x1, R121 ;  /* 0x0000000101af7824 */ /* 0x000fc800078e0279 */
[----:B------:R-:W2:Y:S01]  /*1c7c30*/  LDL.U8 R174, [R174+0x27d8] ;  /* 0x0027d800aeae7983 */ /* 0x000ea20000100000 */
[----:B------:R-:W-:-:S03]  /*1c7c40*/  IMAD.IADD R182, R1, 0x1, R123 ;  /* 0x0000000101b67824 */ /* 0x000fc600078e027b */
[----:B------:R-:W3:Y:S04]  /*1c7c50*/  LDL.U8 R175, [R175+0x27f3] ;  /* 0x0027f300afaf7983 */ /* 0x000ee80000100000 */
[----:B------:R-:W4:Y:S01]  /*1c7c60*/  LDL.S8 R182, [R182+0x27f3] ;  /* 0x0027f300b6b67983 */ /* 0x000f220000100200 */
[----:B------:R-:W-:Y:S01]  /*1c7c70*/  VIADD R184, R123, 0xfffffffe ;  /* 0xfffffffe7bb87836 */ /* 0x000fe20000000000 */
[----:B------:R-:W-:Y:S01]  /*1c7c80*/  UMOV UR10, 0x57d19 ;  /* 0x00057d19000a7882 */ /* 0x000fe20000000000 */
[----:B--2---:R-:W-:Y:S02]  /*1c7c90*/  PRMT R174, R189, 0x3340, R174 ;  /* 0x00003340bdae7816 */ /* 0x004fe400000000ae */
[----:B---3--:R-:W-:-:S04]  /*1c7ca0*/  PRMT R175, R175, 0x3340, RZ ;  /* 0x00003340afaf7816 */ /* 0x008fc800000000ff */
[----:B------:R-:W-:-:S05]  /*1c7cb0*/  PRMT R174, R174, 0x5410, R175 ;  /* 0x00005410aeae7816 */ /* 0x000fca00000000af */
[----:B----4-:R-:W-:Y:S01]  /*1c7cc0*/  IDP.4A.S8.U8 R174, R174, UR10, R182 ;  /* 0x0000000aaeae7c26 */ /* 0x010fe200080002b6 */
[----:B------:R-:W-:-:S03]  /*1c7cd0*/  IADD3 R182, PT, PT, R184, R173, -R0 ;  /* 0x000000adb8b67210 */ /* 0x000fc60007ffe800 */
[----:B0-----:R-:W-:-:S04]  /*1c7ce0*/  IMAD.WIDE R174, R174, 0x8, R186 ;  /* 0x00000008aeae7825 */ /* 0x001fc800078e02ba */
[----:B------:R-:W-:Y:S02]  /*1c7cf0*/  IMAD R182, R182, 0x8, R188 ;  /* 0x00000008b6b67824 */ /* 0x000fe400078e02bc */
[----:B------:R-:W2:Y:S04]  /*1c7d00*/  LDG.E.64 R174, desc[UR6][R174.64] ;  /* 0x00000006aeae7981 */ /* 0x000ea8000c1e1b00 */
[----:B------:R-:W2:Y:S01]  /*1c7d10*/  LDL.64 R182, [R182] ;  /* 0x00000000b6b67983 */ /* 0x000ea20000100a00 */
[----:B------:R-:W-:Y:S01]  /*1c7d20*/  IMAD.MOV.U32 R173, RZ, RZ, R131 ;  /* 0x000000ffffad7224 */ /* 0x000fe200078e0083 */
[C---:B------:R-:W-:Y:S01]  /*1c7d30*/  IADD3 R188, PT, PT, R1.reuse, 0x2710, RZ ;  /* 0x0000271001bc7810 */ /* 0x040fe20007ffe0ff */
[----:B------:R-:W-:Y:S01]  /*1c7d40*/  VIADD R185, R1, 0x2774 ;  /* 0x0000277401b97836 */ /* 0x000fe20000000000 */
[----:B--2---:R-:W-:-:S08]  /*1c7d50*/  DADD R174, R174, R182 ;  /* 0x00000000aeae7229 */ /* 0x004fd000000000b6 */
[C-C-:B------:R-:W-:Y:S02]  /*1c7d60*/  DSETP.MAX.AND P4, P5, |R130|.reuse, |R174|.reuse, PT ;  /* 0x400000ae8200722a */ /* 0x140fe40003d8f200 */
[----:B------:R-:W-:Y:S01]  /*1c7d70*/  DADD R182, R130, -R174 ;  /* 0x0000000082b67229 */ /* 0x000fe200000008ae */
[----:B------:R-:W-:-:S03]  /*1c7d80*/  IMAD.MOV.U32 R131, RZ, RZ, R175 ;  /* 0x000000ffff837224 */ /* 0x000fc600078e00af */
[----:B------:R-:W-:Y:S02]  /*1c7d90*/  SEL R130, R130, R174, P4 ;  /* 0x000000ae82827207 */ /* 0x000fe40002000000 */
[----:B------:R-:W-:Y:S02]  /*1c7da0*/  FSEL R173, |R173|, |R131|, P4 ;  /* 0x40000083adad7208 */ /* 0x000fe40002000200 */
[----:B------:R-:W-:-:S04]  /*1c7db0*/  DSETP.GEU.AND P3, PT, |R182|, R176, PT ;  /* 0x000000b0b600722a */ /* 0x000fc80003f6e200 */
[----:B------:R-:W-:-:S05]  /*1c7dc0*/  @P5 LOP3.LUT R173, R131, 0x80000, RZ, 0xfc, !PT ;  /* 0x0008000083ad5812 */ /* 0x000fca00078efcff */
        /* <DEDUP_REMOVED lines=10> */
.L_x_8865:
[----:B------:R-:W-:Y:S05]  /*1c7e70*/  BSYNC.RECONVERGENT B0 ;  /* 0x0000000000007941 */ /* 0x000fea0003800200 */
.L_x_8864:
[----:B------:R-:W-:Y:S04]  /*1c7e80*/  BSSY.RECONVERGENT B2, `(.L_x_8866) ;  /* 0x000016c000027945 */ /* 0x000fe80003800200 */
[----:B------:R-:W-:Y:S05]  /*1c7e90*/  @!P2 BRA `(.L_x_8867) ;  /* 0x0000001400a8a947 */ /* 0x000fea0003800000 */
[----:B------:R-:W-:-:S07]  /*1c7ea0*/  IMAD.MOV.U32 R194, RZ, RZ, 0x3 ;  /* 0x00000003ffc27424 */ /* 0x000fce00078e00ff */
.L_x_8885:
        /* <DEDUP_REMOVED lines=16> */
[----:B------:R-:W-:-:S06]  /*1c7fb0*/  IMAD R130, R195, 0x8, R1 ;  /* 0x00000008c3827824 */ /* 0x000fcc00078e0201 */
[----:B------:R-:W2:Y:S01]  /*1c7fc0*/  LDL.64 R130, [R130+0x1388] ;  /* 0x0013880082827983 */ /* 0x000ea20000100a00 */
[----:B------:R-:W1:Y:S01]  /*1c7fd0*/  LDC R173, c[0x0][0x2f8] ;  /* 0x0000be00ffad7b82 */ /* 0x000e620000000800 */
[----:B------:R-:W-:Y:S01]  /*1c7fe0*/  UMOV UR10, 0xcccccccd ;  /* 0xcccccccd000a7882 */ /* 0x000fe20000000000 */
[----:B------:R-:W-:Y:S01]  /*1c7ff0*/  UMOV UR11, 0x4016cccc ;  /* 0x4016cccc000b7882 */ /* 0x000fe20000000000 */
[----:B------:R-:W-:Y:S01]  /*1c8000*/  IADD3 R120, PT, PT, -R192, R121, R120 ;  /* 0x00000079c0787210 */ /* 0x000fe20007ffe178 */
[C---:B------:R-:W-:Y:S02]  /*1c8010*/  IMAD.IADD R198, R1.reuse, 0x1, R123 ;  /* 0x0000000101c67824 */ /* 0x040fe400078e027b */
[----:B------:R-:W-:Y:S02]  /*1c8020*/  IMAD.IADD R199, R1, 0x1, R122 ;  /* 0x0000000101c77824 */ /* 0x000fe400078e027a */
[----:B0-----:R-:W-:-:S04]  /*1c8030*/  IMAD.WIDE R180, R120, 0x8, R182 ;  /* 0x0000000878b47825 */ /* 0x001fc800078e02b6 */
[----:B------:R-:W-:Y:S01]  /*1c8040*/  IMAD.WIDE.U32 R182, R120, 0x8, R182 ;  /* 0x0000000878b67825 */ /* 0x000fe200078e00b6 */
[----:B-1----:R-:W-:-:S05]  /*1c8050*/  IADD3 R173, PT, PT, -R173, UR9, RZ ;  /* 0x00000009adad7c10 */ /* 0x002fca000fffe1ff */
[----:B------:R-:W-:Y:S01]  /*1c8060*/  IMAD R195, R195, 0x8, R173 ;  /* 0x00000008c3c37824 */ /* 0x000fe200078e02ad */
[----:B--2---:R-:W-:Y:S01]  /*1c8070*/  DADD R184, R130, -UR10 ;  /* 0x8000000a82b87e29 */ /* 0x004fe20008000000 */
[----:B------:R-:W-:Y:S01]  /*1c8080*/  UMOV UR10, 0x3a29c77a ;  /* 0x3a29c77a000a7882 */ /* 0x000fe20000000000 */
[----:B------:R-:W-:-:S06]  /*1c8090*/  UMOV UR11, 0x3fffcb92 ;  /* 0x3fffcb92000b7882 */ /* 0x000fcc0000000000 */
[----:B------:R-:W-:-:S11]  /*1c80a0*/  DFMA R184, R178, UR10, R184 ;  /* 0x0000000ab2b87c2b */ /* 0x000fd600080000b8 */
.L_x_8884:
        /* <DEDUP_REMOVED lines=13> */
[----:B------:R-:W-:Y:S02]  /*1c8180*/  ISETP.NE.AND P2, PT, R173, 0x1, PT ;  /* 0x00000001ad00780c */ /* 0x000fe40003f45270 */
[----:B------:R-:W-:Y:S02]  /*1c8190*/  ISETP.EQ.AND P4, PT, R202, 0x1, PT ;  /* 0x00000001ca00780c */ /* 0x000fe40003f82270 */
[----:B0-----:R-:W-:-:S11]  /*1c81a0*/  IADD3 R203, PT, PT, -R203, UR9, RZ ;  /* 0x00000009cbcb7c10 */ /* 0x001fd6000fffe1ff */
[----:B------:R-:W-:Y:S05]  /*1c81b0*/  @!P2 BRA P4, `(.L_x_8872) ;  /* 0x0000000000e0a947 */ /* 0x000fea0002000000 */
        /* <DEDUP_REMOVED lines=12> */
[----:B------:R-:W-:-:S05]  /*1c8280*/  IADD3 R188, PT, PT, R193, -0x1, RZ ;  /* 0xffffffffc1bc7810 */ /* 0x000fca0007ffe0ff */
[----:B------:R-:W-:-:S04]  /*1c8290*/  IMAD R188, R188, R0, R192 ;  /* 0x00000000bcbc7224 */ /* 0x000fc800078e02c0 */
[----:B------:R-:W-:-:S04]  /*1c82a0*/  VIADD R196, R188, 0xffffffff ;  /* 0xffffffffbcc47836 */ /* 0x000fc80000000000 */
[C---:B------:R-:W-:Y:S02]  /*1c82b0*/  IMAD R197, R196.reuse, 0x8, R203 ;  /* 0x00000008c4c57824 */ /* 0x040fe400078e02cb */
[----:B------:R-:W-:-:S04]  /*1c82c0*/  IMAD R200, R196, 0x8, R1 ;  /* 0x00000008c4c87824 */ /* 0x000fc800078e0201 */
        /* <DEDUP_REMOVED lines=10> */
[----:B------:R-:W-:-:S03]  /*1c8370*/  UMOV UR10, 0x57d19 ;  /* 0x00057d19000a7882 */ /* 0x000fc60000000000 */
[----:B------:R-:W-:Y:S02]  /*1c8380*/  IDP.4A.S8.U8 R121, R121, UR10, R177 ;  /* 0x0000000a79797c26 */ /* 0x000fe400080002b1 */
[--C-:B0-----:R-:W-:Y:S01]  /*1c8390*/  IMAD.WIDE R174, R120, 0x8, R190.reuse ;  /* 0x0000000878ae7825 */ /* 0x101fe200078e02be */
[----:B------:R-:W3:Y:S03]  /*1c83a0*/  LDG.E.64 R176, desc[UR6][R180.64+0x6178] ;  /* 0x00617806b4b07981 */ /* 0x000ee6000c1e1b00 */
        /* <DEDUP_REMOVED lines=25> */
.L_x_8872:
        /* <DEDUP_REMOVED lines=11> */
[----:B----4-:R-:W-:-:S02]  /*1c85f0*/  PRMT R186, R186, 0x3340, RZ ;  /* 0x00003340baba7816 */ /* 0x010fc400000000ff */
[----:B---3--:R-:W-:-:S04]  /*1c8600*/  PRMT R176, R177, 0x3340, R176 ;  /* 0x00003340b1b07816 */ /* 0x008fc800000000b0 */
[----:B------:R-:W-:Y:S02]  /*1c8610*/  PRMT R176, R176, 0x5410, R186 ;  /* 0x00005410b0b07816 */ /* 0x000fe400000000ba */
[----:B------:R-:W0:Y:S01]  /*1c8620*/  LDC.64 R186, c[0x0][0x468] ;  /* 0x00011a00ffba7b82 */ /* 0x000e220000000a00 */
        /* <DEDUP_REMOVED lines=18> */
[----:B------:R-:W4:Y:S01]  /*1c8750*/  LDL.64 R190, [R190+0x1388] ;  /* 0x00138800bebe7983 */ /* 0x000f220000100a00 */
        /* <DEDUP_REMOVED lines=38> */
.L_x_8875:
[----:B------:R-:W-:Y:S05]  /*1c89c0*/  BSYNC.RECONVERGENT B5 ;  /* 0x0000000000057941 */ /* 0x000fea0003800200 */
.L_x_8874:
        /* <DEDUP_REMOVED lines=26> */
.L_x_8877:
[----:B------:R-:W-:Y:S05]  /*1c8b70*/  BSYNC.RECONVERGENT B5 ;  /* 0x0000000000057941 */ /* 0x000fea0003800200 */
.L_x_8876:
[----:B------:R-:W-:-:S06]  /*1c8b80*/  DSETP.GE.AND P2, PT, R120, R176, PT ;  /* 0x000000b07800722a */ /* 0x000fcc0003f46000 */
[----:B------:R-:W-:Y:S02]  /*1c8b90*/  FSEL R120, R188, RZ, P2 ;  /* 0x000000ffbc787208 */ /* 0x000fe40001000000 */
[----:B------:R-:W-:Y:S02]  /*1c8ba0*/  FSEL R121, R189, +QNAN , P2 ;  /* 0x7ff00000bd797808 */ /* 0x000fe40001000000 */
[----:B------:R-:W-:Y:S02]  /*1c8bb0*/  FSEL R176, R186, RZ, P2 ;  /* 0x000000ffbab07208 */ /* 0x000fe40001000000 */
[----:B------:R-:W-:Y:S01]  /*1c8bc0*/  FSEL R177, R187, -1.875, P2 ;  /* 0xbff00000bbb17808 */ /* 0x000fe20001000000 */
[----:B------:R-:W-:Y:S06]  /*1c8bd0*/  BRA `(.L_x_8873) ;  /* 0x0000000400747947 */ /* 0x000fec0003800000 */
.L_x_8871:
[----:B------:R-:W-:-:S04]  /*1c8be0*/  ISETP.NE.AND P4, PT, R173, 0x1, PT ;  /* 0x00000001ad00780c */ /* 0x000fc80003f85270 */
[----:B------:R-:W-:-:S13]  /*1c8bf0*/  ISETP.EQ.OR P5, PT, R202, 0x1, !P4 ;  /* 0x00000001ca00780c */ /* 0x000fda00067a2670 */
[----:B------:R-:W-:Y:S05]  /*1c8c00*/  @P5 BRA `(.L_x_8878) ;  /* 0x0000000000b05947 */ /* 0x000fea0003800000 */
[C---:B------:R-:W-:Y:S01]  /*1c8c10*/  IADD3 R120, PT, PT, R1.reuse, R192, RZ ;  /* 0x000000c001787210 */ /* 0x040fe20007ffe0ff */
[----:B------:R-:W2:Y:S01]  /*1c8c20*/  LDL.S8 R174, [R198+0x27f3] ;  /* 0x0027f300c6ae7983 */ /* 0x000ea20000100200 */
[----:B------:R-:W-:Y:S01]  /*1c8c30*/  IMAD.IADD R173, R1, 0x1, R193 ;  /* 0x0000000101ad7824 */ /* 0x000fe200078e02c1 */
[----:B------:R-:W0:Y:S02]  /*1c8c40*/  LDCU.64 UR10, c[0x0][0x468] ;  /* 0x00008d00ff0a77ac */ /* 0x000e240008000a00 */
[----:B------:R-:W3:Y:S04]  /*1c8c50*/  LDL.S8 R121, [R199+0x27d8] ;  /* 0x0027d800c7797983 */ /* 0x000ee80000100200 */
[----:B------:R-:W4:Y:S04]  /*1c8c60*/  LDL.S8 R120, [R120+0x27f3] ;  /* 0x0027f30078787983 */ /* 0x000f280000100200 */
[----:B------:R-:W5:Y:S01]  /*1c8c70*/  LDL.S8 R173, [R173+0x27d8] ;  /* 0x0027d800adad7983 */ /* 0x000f620000100200 */
[----:B------:R-:W1:Y:S03]  /*1c8c80*/  LDC R196, c[0x0][0x2f8] ;  /* 0x0000be00ffc47b82 */ /* 0x000e660000000800 */
[----:B------:R-:W5:Y:S01]  /*1c8c90*/  LDG.E.64 R186, desc[UR6][R180.64+0x5f98] ;  /* 0x005f9806b4ba7981 */ /* 0x000f62000c1e1b00 */
[----:B-1----:R-:W-:-:S02]  /*1c8ca0*/  IADD3 R196, PT, PT, -R196, UR9, RZ ;  /* 0x00000009c4c47c10 */ /* 0x002fc4000fffe1ff */
        /* <DEDUP_REMOVED lines=34> */
.L_x_8878:
        /* <DEDUP_REMOVED lines=21> */
[----:B0-----:R-:W-:Y:S02]  /*1c9020*/  IMAD.WIDE R174, R120, 0x8, R176 ;  /* 0x0000000878ae7825 */ /* 0x001fe400078e02b0 */
[----:B------:R-:W2:Y:S04]  /*1c9030*/  LDG.E.64 R176, desc[UR6][R182.64+0x6268] ;  /* 0x00626806b6b07981 */ /* 0x000ea8000c1e1b00 */
[----:B------:R-:W2:Y:S04]  /*1c9040*/  LDG.E.64 R120, desc[UR6][R174.64+0x1388] ;  /* 0x00138806ae787981 */ /* 0x000ea8000c1e1b00 */
[----:B------:R-:W5:Y:S01]  /*1c9050*/  LDG.E.64 R174, desc[UR6][R174.64] ;  /* 0x00000006aeae7981 */ /* 0x000f62000c1e1b00 */
[----:B--2---:R-:W-:-:S02]  /*1c9060*/  DADD R120, R176, R120 ;  /* 0x00000000b0787229 */ /* 0x004fc40000000078 */
[----:B-----5:R-:W-:-:S11]  /*1c9070*/  DADD R174, R186, R174 ;  /* 0x00000000baae7229 */ /* 0x020fd600000000ae */
.L_x_8880:
[----:B------:R-:W-:Y:S05]  /*1c9080*/  BSYNC.RECONVERGENT B5 ;  /* 0x0000000000057941 */ /* 0x000fea0003800200 */
.L_x_8879:
[----:B------:R-:W0:Y:S01]  /*1c9090*/  LDC R176, c[0x0][0x2f8] ;  /* 0x0000be00ffb07b82 */ /* 0x000e220000000800 */
[----:B------:R-:W-:-:S04]  /*1c90a0*/  VIADD R173, R193, 0xffffffff ;  /* 0xffffffffc1ad7836 */ /* 0x000fc80000000000 */
[----:B------:R-:W-:-:S04]  /*1c90b0*/  IMAD R173, R173, R0, R192 ;  /* 0x00000000adad7224 */ /* 0x000fc800078e02c0 */
[----:B------:R-:W-:Y:S01]  /*1c90c0*/  VIADD R173, R173, 0xffffffff ;  /* 0xffffffffadad7836 */ /* 0x000fe20000000000 */
[----:B0-----:R-:W-:-:S05]  /*1c90d0*/  IADD3 R176, PT, PT, -R176, UR9, RZ ;  /* 0x00000009b0b07c10 */ /* 0x001fca000fffe1ff */
        /* <DEDUP_REMOVED lines=13> */
.L_x_8873:
[----:B------:R-:W-:Y:S05]  /*1c91b0*/  BSYNC.RECONVERGENT B0 ;  /* 0x0000000000007941 */ /* 0x000fea0003800200 */
.L_x_8870:
        /* <DEDUP_REMOVED lines=14> */
[----:B------:R-:W-:Y:S01]  /*1c92a0*/  IMAD.MOV.U32 R176, RZ, RZ, -0x800000 ;  /* 0xff800000ffb07424 */ /* 0x000fe200078e00ff */
[----:B------:R-:W-:-:S06]  /*1c92b0*/  MOV R177, 0x41cdcd64 ;  /* 0x41cdcd6400b17802 */ /* 0x000fcc0000000f00 */
        /* <DEDUP_REMOVED lines=17> */
.L_x_8882:
[----:B------:R-:W-:-:S13]  /*1c93d0*/  ISETP.GT.AND P2, PT, R193, 0x1, PT ;  /* 0x00000001c100780c */ /* 0x000fda0003f44270 */
[----:B------:R-:W-:Y:S05]  /*1c93e0*/  @!P2 BREAK.RELIABLE B0 ;  /* 0x000000000000a942 */ /* 0x000fea0003800100 */
[----:B------:R-:W-:Y:S05]  /*1c93f0*/  @!P2 BRA `(.L_x_8869) ;  /* 0x000000000040a947 */ /* 0x000fea0003800000 */
[----:B------:R-:W-:Y:S05]  /*1c9400*/  BSYNC.RELIABLE B0 ;  /* 0x0000000000007941 */ /* 0x000fea0003800100 */
.L_x_8881:
[----:B------:R-:W-:Y:S02]  /*1c9410*/  VIADD R192, R192, 0x1 ;  /* 0x00000001c0c07836 */ /* 0x000fe40000000000 */
[----:B------:R-:W-:-:S03]  /*1c9420*/  VIADD R193, R193, 0xffffffff ;  /* 0xffffffffc1c17836 */ /* 0x000fc60000000000 */
[----:B------:R-:W-:-:S13]  /*1c9430*/  ISETP.GE.AND P2, PT, R192, R123, PT ;  /* 0x0000007bc000720c */ /* 0x000fda0003f46270 */
[----:B------:R-:W-:Y:S05]  /*1c9440*/  @!P2 BRA `(.L_x_8884) ;  /* 0xffffffec0018a947 */ /* 0x000fea000383ffff */
[----:B------:R-:W-:Y:S05]  /*1c9450*/  BRA `(.L_x_8869) ;  /* 0x0000000000287947 */ /* 0x000fea0003800000 */
.L_x_8883:
        /* <DEDUP_REMOVED lines=10> */
.L_x_8869:
[----:B------:R-:W-:Y:S05]  /*1c9500*/  BSYNC.RECONVERGENT B1 ;  /* 0x0000000000017941 */ /* 0x000fea0003800200 */
.L_x_8868:
[C---:B------:R-:W-:Y:S01]  /*1c9510*/  ISETP.LT.U32.AND P2, PT, R194.reuse, 0x20, PT ;  /* 0x00000020c200780c */ /* 0x040fe20003f41070 */
[----:B------:R-:W-:-:S12]  /*1c9520*/  VIADD R194, R194, 0x1 ;  /* 0x00000001c2c27836 */ /* 0x000fd80000000000 */
[----:B------:R-:W-:Y:S05]  /*1c9530*/  @P3 BRA P2, `(.L_x_8885) ;  /* 0xffffffe8005c3947 */ /* 0x000fea000103ffff */
.L_x_8867:
[----:B------:R-:W-:Y:S05]  /*1c9540*/  BSYNC.RECONVERGENT B2 ;  /* 0x0000000000027941 */ /* 0x000fea0003800200 */
.L_x_8866:
[----:B------:R-:W-:-:S06]  /*1c9550*/  IMAD.IADD R188, R1, 0x1, R123 ;  /* 0x0000000101bc7824 */ /* 0x000fcc00078e027b */
[----:B------:R-:W5:Y:S01]  /*1c9560*/  LDL.U8 R188, [R188+0x27f3] ;  /* 0x0027f300bcbc7983 */ /* 0x000f620000100000 */
[----:B------:R-:W-:Y:S05]  /*1c9570*/  BRA `(.L_x_8886) ;  /* 0xffffffc800d07947 */ /* 0x000fea000383ffff */
.L_x_8863:
[----:B------:R-:W-:Y:S05]  /*1c9580*/  BSYNC.RECONVERGENT B3 ;  /* 0x0000000000037941 */ /* 0x000fea0003800200 */
.L_x_8839:
        /* <DEDUP_REMOVED lines=12> */
[----:B------:R-:W-:-:S03]  /*1c9650*/  MOV R128, RZ ;  /* 0x000000ff00807202 */ /* 0x000fc60000000f00 */
        /* <DEDUP_REMOVED lines=11> */
.L_x_8893:
[----:B------:R-:W-:-:S04]  /*1c9710*/  VIADD R120, R1, 0x2710 ;  /* 0x0000271001787836 */ /* 0x000fc80000000000 */
[----:B------:R-:W-:-:S05]  /*1c9720*/  IMAD R129, R181, 0x4, R120 ;  /* 0x00000004b5817824 */ /* 0x000fca00078e0278 */
[----:B------:R-:W2:Y:S04]  /*1c9730*/  LDL.128 R124, [R129] ;  /* 0x00000000817c7983 */ /* 0x000ea80000100c00 */
[----:B------:R-:W3:Y:S01]  /*1c9740*/  LDL.128 R120, [R129+0x10] ;  /* 0x0000100081787983 */ /* 0x000ee20000100c00 */
        /* <DEDUP_REMOVED lines=13> */
[----:B------:R-:W4:Y:S01]  /*1c9820*/  LDL.128 R128, [R129+0x30] ;  /* 0x0000300081807983 */ /* 0x000f220000100c00 */
[----:B---3--:R-:W-:Y:S02]  /*1c9830*/  ISETP.GT.AND P1, PT, R120, RZ, PT ;  /* 0x000000ff7800720c */ /* 0x008fe40003f24270 */
        /* <DEDUP_REMOVED lines=38> */
.L_x_8892:
[----:B------:R-:W-:Y:S05]  /*1c9aa0*/  BSYNC.RECONVERGENT B2 ;  /* 0x0000000000027941 */ /* 0x000fea0003800200 */
.L_x_8891:
        /* <DEDUP_REMOVED lines=35> */
.L_x_8895:
[----:B------:R-:W-:Y:S05]  /*1c9ce0*/  BSYNC.RECONVERGENT B2 ;  /* 0x0000000000027941 */ /* 0x000fea0003800200 */
.L_x_8894:
        /* <DEDUP_REMOVED lines=14> */
[C---:B------:R-:W-:Y:S01]  /*1c9dd0*/  VIADD R121, R120.reuse, 0x1 ;  /* 0x0000000178797836 */ /* 0x040fe20000000000 */
[----:B------:R-:W-:Y:S02]  /*1c9de0*/  @!P2 IADD3 R121, PT, PT, R120, RZ, RZ ;  /* 0x000000ff7879a210 */ /* 0x000fe40007ffe0ff */
[----:B------:R-:W-:-:S03]  /*1c9df0*/  ISETP.GT.AND P2, PT, R123, RZ, PT ;  /* 0x000000ff7b00720c */ /* 0x000fc60003f44270 */
[----:B------:R-:W-:-:S04]  /*1c9e00*/  VIADD R120, R121, 0x1 ;  /* 0x0000000179787836 */ /* 0x000fc80000000000 */
[----:B------:R-:W-:-:S04]  /*1c9e10*/  @!P0 IMAD.MOV R120, RZ, RZ, R121 ;  /* 0x000000ffff788224 */ /* 0x000fc800078e0279 */
[----:B------:R-:W-:Y:S02]  /*1c9e20*/  VIADD R128, R120, 0x1 ;  /* 0x0000000178807836 */ /* 0x000fe40000000000 */
[----:B------:R-:W-:-:S07]  /*1c9e30*/  @!P2 IMAD.MOV R128, RZ, RZ, R120 ;  /* 0x000000ffff80a224 */ /* 0x000fce00078e0278 */
.L_x_8897:
[----:B------:R-:W-:Y:S05]  /*1c9e40*/  BSYNC.RECONVERGENT B2 ;  /* 0x0000000000027941 */ /* 0x000fea0003800200 */
.L_x_8896:
        /* <DEDUP_REMOVED lines=19> */
.L_x_8890:
[----:B------:R-:W-:Y:S05]  /*1c9f80*/  BSYNC.RECONVERGENT B1 ;  /* 0x0000000000017941 */ /* 0x000fea0003800200 */
.L_x_8889:
        /* <DEDUP_REMOVED lines=11> */
.L_x_8902:
        /* <DEDUP_REMOVED lines=14> */
[----:B------:R-:W-:Y:S02]  /*1ca120*/  @!P1 IADD3 R131, PT, PT, R128, RZ, RZ ;  /* 0x000000ff80839210 */ /* 0x000fe40007ffe0ff */
[----:B----4-:R-:W-:-:S03]  /*1ca130*/  ISETP.GT.AND P1, PT, R129, RZ, PT ;  /* 0x000000ff8100720c */ /* 0x010fc60003f24270 */
[----:B------:R-:W-:Y:S02]  /*1ca140*/  VIADD R129, R131, 0x1 ;  /* 0x0000000183817836 */ /* 0x000fe40000000000 */
[----:B------:R-:W-:Y:S01]  /*1ca150*/  @!P2 IMAD.MOV R129, RZ, RZ, R131 ;  /* 0x000000ffff81a224 */ /* 0x000fe200078e0283 */
[----:B-----5:R-:W-:Y:S01]  /*1ca160*/  ISETP.GT.AND P2, PT, R130, RZ, PT ;  /* 0x000000ff8200720c */ /* 0x020fe20003f44270 */
[----:B------:R-:W3:Y:S02]  /*1ca170*/  LDL R131, [R124+0x24] ;  /* 0x000024007c837983 */ /* 0x000ee40000100800 */
[----:B------:R-:W-:Y:S02]  /*1ca180*/  VIADD R128, R129, 0x1 ;  /* 0x0000000181807836 */ /* 0x000fe40000000000 */
[----:B------:R-:W4:Y:S02]  /*1ca190*/  LDL R130, [R124+0x28] ;  /* 0x000028007c827983 */ /* 0x000f240000100800 */
[----:B------:R-:W-:Y:S01]  /*1ca1a0*/  @!P1 IMAD.MOV R128, RZ, RZ, R129 ;  /* 0x000000ffff809224 */ /* 0x000fe200078e0281 */
[----:B------:R-:W-:Y:S01]  /*1ca1b0*/  ISETP.GT.AND P1, PT, R126, RZ, PT ;  /* 0x000000ff7e00720c */ /* 0x000fe20003f24270 */
[----:B------:R-:W5:Y:S02]  /*1ca1c0*/  LDL R129, [R124+0x2c] ;  /* 0x00002c007c817983 */ /* 0x000f640000100800 */
[----:B------:R-:W-:-:S02]  /*1ca1d0*/  VIADD R126, R128, 0x1 ;  /* 0x00000001807e7836 */ /* 0x000fc40000000000 */
[----:B------:R-:W-:Y:S01]  /*1ca1e0*/  @!P2 IMAD.MOV R126, RZ, RZ, R128 ;  /* 0x000000ffff7ea224 */ /* 0x000fe200078e0280 */
[----:B------:R-:W-:Y:S01]  /*1ca1f0*/  ISETP.GT.AND P2, PT, R127, RZ, PT ;  /* 0x000000ff7f00720c */ /* 0x000fe20003f44270 */
[----:B------:R-:W5:Y:S02]  /*1ca200*/  LDL R128, [R124+0x30] ;  /* 0x000030007c807983 */ /* 0x000f640000100800 */
[----:B------:R-:W-:-:S04]  /*1ca210*/  VIADD R127, R126, 0x1 ;  /* 0x000000017e7f7836 */ /* 0x000fc80000000000 */
[----:B------:R-:W-:-:S04]  /*1ca220*/  @!P1 IMAD.MOV R127, RZ, RZ, R126 ;  /* 0x000000ffff7f9224 */ /* 0x000fc800078e027e */
        /* <DEDUP_REMOVED lines=10> */
[----:B------:R-:W-:-:S03]  /*1ca2d0*/  ISETP.GT.AND P1, PT, R172, RZ, PT ;  /* 0x000000ffac00720c */ /* 0x000fc60003f24270 */
[----:B------:R-:W-:-:S05]  /*1ca2e0*/  VIADD R126, R123, 0x1 ;  /* 0x000000017b7e7836 */ /* 0x000fca0000000000 */
[----:B------:R-:W-:-:S04]  /*1ca2f0*/  @!P2 IMAD.MOV R126, RZ, RZ, R123 ;  /* 0x000000ffff7ea224 */ /* 0x000fc800078e027b */
[----:B------:R-:W-:Y:S01]  /*1ca300*/  VIADD R123, R126, 0x1 ;  /* 0x000000017e7b7836 */ /* 0x000fe20000000000 */
[----:B---3--:R-:W-:Y:S01]  /*1ca310*/  ISETP.GT.AND P2, PT, R131, RZ, PT ;  /* 0x000000ff8300720c */ /* 0x008fe20003f44270 */
[----:B------:R-:W-:Y:S01]  /*1ca320*/  @!P1 IMAD.MOV R123, RZ, RZ, R126 ;  /* 0x000000ffff7b9224 */ /* 0x000fe200078e027e */
[----:B----4-:R-:W-:-:S03]  /*1ca330*/  ISETP.GT.AND P1, PT, R130, RZ, PT ;  /* 0x000000ff8200720c */ /* 0x010fc60003f24270 */
[----:B------:R-:W-:-:S08]  /*1ca340*/  VIADD R126, R123, 0x1 ;  /* 0x000000017b7e7836 */ /* 0x000fd00000000000 */
        /* <DEDUP_REMOVED lines=20> */
.L_x_8901:
[----:B------:R-:W-:Y:S05]  /*1ca490*/  BSYNC.RECONVERGENT B2 ;  /* 0x0000000000027941 */ /* 0x000fea0003800200 */
.L_x_8900:
        /* <DEDUP_REMOVED lines=41> */
.L_x_8904:
[----:B------:R-:W-:Y:S05]  /*1ca730*/  BSYNC.RECONVERGENT B2 ;  /* 0x0000000000027941 */ /* 0x000fea0003800200 */
.L_x_8903:
        /* <DEDUP_REMOVED lines=24> */
.L_x_8906:
[----:B------:R-:W-:Y:S05]  /*1ca8c0*/  BSYNC.RECONVERGENT B2 ;  /* 0x0000000000027941 */ /* 0x000fea0003800200 */
.L_x_8905:
[----:B------:R-:W-:Y:S05]  /*1ca8d0*/  @!P1 BRA `(.L_x_8899) ;  /* 0x00000000004c9947 */ /* 0x000fea0003800000 */
[----:B------:R-:W-:-:S05]  /*1ca8e0*/  IMAD R121, R121, 0x4, R130 ;  /* 0x0000000479797824 */ /* 0x000fca00078e0282 */
[----:B------:R-:W2:Y:S02]  /*1ca8f0*/  LDL R120, [R121] ;  /* 0x0000000079787983 */ /* 0x000ea40000100800 */
[----:B--2---:R-:W-:Y:S01]  /*1ca900*/  ISETP.GT.AND P0, PT, R120, RZ, PT ;  /* 0x000000ff7800720c */ /* 0x004fe20003f04270 */
[----:B------:R-:W-:-:S12]  /*1ca910*/  VIADD R120, R128, 0x1 ;  /* 0x0000000180787836 */ /* 0x000fd80000000000 */
[----:B------:R-:W-:Y:S02]  /*1ca920*/  @!P0 IADD3 R120, PT, PT, R128, RZ, RZ ;  /* 0x000000ff80788210 */ /* 0x000fe40007ffe0ff */
[----:B------:R-:W-:-:S03]  /*1ca930*/  ISETP.NE.AND P0, PT, R0, 0x1, PT ;  /* 0x000000010000780c */ /* 0x000fc60003f05270 */
[----:B------:R-:W-:-:S10]  /*1ca940*/  IMAD.MOV.U32 R128, RZ, RZ, R120 ;  /* 0x000000ffff807224 */ /* 0x000fd400078e0078 */
[----:B------:R-:W-:Y:S05]  /*1ca950*/  @!P0 BRA `(.L_x_8899) ;  /* 0x00000000002c8947 */ /* 0x000fea0003800000 */
[----:B------:R-:W-:Y:S02]  /*1ca960*/  ISETP.NE.AND P1, PT, R0, 0x2, PT ;  /* 0x000000020000780c */ /* 0x000fe40003f25270 */
[----:B------:R-:W2:Y:S11]  /*1ca970*/  LDL R0, [R121+0x4] ;  /* 0x0000040079007983 */ /* 0x000eb60000100800 */
        /* <DEDUP_REMOVED lines=9> */
.L_x_8899:
[----:B------:R-:W-:Y:S05]  /*1caa10*/  BSYNC.RECONVERGENT B1 ;  /* 0x0000000000017941 */ /* 0x000fea0003800200 */
.L_x_8898:
        /* <DEDUP_REMOVED lines=36> */
.L_x_8908:
[----:B------:R-:W-:Y:S05]  /*1cac60*/  BSYNC.RECONVERGENT B1 ;  /* 0x0000000000017941 */ /* 0x000fea0003800200 */
.L_x_8907:
[----:B------:R-:W-:Y:S01]  /*1cac70*/  UMOV UR10, 0x66666666 ;  /* 0x66666666000a7882 */ /* 0x000fe20000000000 */
[----:B------:R-:W-:Y:S01]  /*1cac80*/  UMOV UR11, 0x40711266 ;  /* 0x40711266000b7882 */ /* 0x000fe20000000000 */
[----:B------:R-:W-:Y:S01]  /*1cac90*/  IMAD.MOV.U32 R122, RZ, RZ, 0x0 ;  /* 0x00000000ff7a7424 */ /* 0x000fe200078e00ff */
[----:B------:R-:W-:Y:S01]  /*1caca0*/  DADD R120, R120, -UR10 ;  /* 0x8000000a78787e29 */ /* 0x000fe20008000000 */
[----:B------:R-:W-:-:S07]  /*1cacb0*/  IMAD.MOV.U32 R123, RZ, RZ, 0x40590000 ;  /* 0x40590000ff7b7424 */ /* 0x000fce00078e00ff */
[----:B------:R-:W-:-:S11]  /*1cacc0*/  DFMA R120, R120, R122, 0.5 ;  /* 0x3fe000007878742b */ /* 0x000fd6000000007a */
.L_x_8888:
[----:B------:R-:W-:Y:S05]  /*1cacd0*/  BSYNC.RECONVERGENT B0 ;  /* 0x0000000000007941 */ /* 0x000fea0003800200 */
.L_x_8887:
        /* <DEDUP_REMOVED lines=22> */
[----:B------:R-:W-:Y:S01]  /*1cae40*/  MOV R177, R121 ;  /* 0x0000007900b17202 */ /* 0x000fe20000000f00 */
[----:B------:R-:W-:Y:S01]  /*1cae50*/  IMAD.MOV.U32 R174, RZ, RZ, RZ ;  /* 0x000000ffffae7224 */ /* 0x000fe200078e00ff */
[----:B------:R-:W-:Y:S01]  /*1cae60*/  MOV R173, 0x1cae90 ;  /* 0x001cae9000ad7802 */ /* 0x000fe20000000f00 */
[----:B------:R-:W-:-:S07]  /*1cae70*/  IMAD.MOV.U32 R175, RZ, RZ, 0x40590000 ;  /* 0x40590000ffaf7424 */ /* 0x000fce00078e00ff */
[----:B------:R-:W-:Y:S05]  /*1cae80*/  CALL.REL.NOINC `($__internal_0_$__cuda_sm20_div_rn_f64_full) ;  /* 0x00000bf400547944 */ /* 0x000fea0003c00000 */
[----:B------:R-:W-:Y:S02]  /*1cae90*/  IMAD.MOV.U32 R122, RZ, RZ, R174 ;  /* 0x000000ffff7a7224 */ /* 0x000fe400078e00ae */
[----:B------:R-:W-:-:S07]  /*1caea0*/  IMAD.MOV.U32 R123, RZ, RZ, R175 ;  /* 0x000000ffff7b7224 */ /* 0x000fce00078e00af */
.L_x_8910:
[----:B------:R-:W-:Y:S05]  /*1caeb0*/  BSYNC.RECONVERGENT B0 ;  /* 0x0000000000007941 */ /* 0x000fea0003800200 */
.L_x_8909:
[----:B------:R-:W-:Y:S02]  /*1caec0*/  IMAD.MOV.U32 R120, RZ, RZ, R122 ;  /* 0x000000ffff787224 */ /* 0x000fe400078e007a */
[----:B------:R-:W-:-:S07]  /*1caed0*/  IMAD.MOV.U32 R121, RZ, RZ, R123 ;  /* 0x000000ffff797224 */ /* 0x000fce00078e007b */
.L_x_8838:
[----:B------:R-:W-:Y:S05]  /*1caee0*/  BSYNC.RECONVERGENT B4 ;  /* 0x0000000000047941 */ /* 0x000fea0003800200 */
.L_x_8837:
        /* <DEDUP_REMOVED lines=8> */
[----:B0-----:R-:W-:-:S07]  /*1caf70*/  IMAD.MOV.U32 R0, RZ, RZ, RZ ;  /* 0x000000ffff007224 */ /* 0x001fce00078e00ff */
.L_x_8912:
[----:B-----5:R-:W-:-:S05]  /*1caf80*/  IADD3 R120, P0, PT, R182, R0, RZ ;  /* 0x00000000b6787210 */ /* 0x020fca0007f1e0ff */
[----:B------:R-:W-:-:S05]  /*1caf90*/  IMAD.X R121, RZ, RZ, R183, P0 ;  /* 0x000000ffff797224 */ /* 0x000fca00000e06b7 */
[----:B------:R0:W2:Y:S02]  /*1cafa0*/  LD.E.U8 R120, desc[UR6][R120.64] ;  /* 0x0000000678787980 */ /* 0x0000a4000c101100 */
[----:B0-----:R-:W-:Y:S02]  /*1cafb0*/  IMAD.MOV.U32 R121, RZ, RZ, R0 ;  /* 0x000000ffff797224 */ /* 0x001fe400078e0000 */
[----:B------:R-:W-:Y:S01]  /*1cafc0*/  VIADD R0, R0, 0x1 ;  /* 0x0000000100007836 */ /* 0x000fe20000000000 */
[----:B--2---:R-:W-:-:S13]  /*1cafd0*/  ISETP.NE.AND P0, PT, R120, RZ, PT ;  /* 0x000000ff7800720c */ /* 0x004fda0003f05270 */
[----:B------:R-:W-:Y:S05]  /*1cafe0*/  @P0 BRA `(.L_x_8912) ;  /* 0xfffffffc00e40947 */ /* 0x000fea000383ffff */
[----:B------:R-:W-:Y:S05]  /*1caff0*/  BSYNC.RECONVERGENT B0 ;  /* 0x0000000000007941 */ /* 0x000fea0003800200 */
.L_x_8911:
        /* <DEDUP_REMOVED lines=12> */
.L_x_8916:
        /* <DEDUP_REMOVED lines=31> */
.L_x_8915:
[----:B------:R-:W-:Y:S01]  /*1cb2b0*/  BSSY.RECONVERGENT B1, `(.L_x_8917) ;  /* 0x0000009000017945 */ /* 0x000fe20003800200 */
[----:B------:R-:W-:-:S07]  /*1cb2c0*/  IMAD.MOV.U32 R0, RZ, RZ, RZ ;  /* 0x000000ffff007224 */ /* 0x000fce00078e00ff */
.L_x_8918:
[----:B------:R-:W-:-:S04]  /*1cb2d0*/  IADD3 R120, P0, PT, R180, R0, RZ ;  /* 0x00000000b4787210 */ /* 0x000fc80007f1e0ff */
[----:B------:R-:W-:-:S05]  /*1cb2e0*/  IADD3.X R121, PT, PT, RZ, R181, RZ, P0, !PT ;  /* 0x000000b5ff797210 */ /* 0x000fca00007fe4ff */
[----:B------:R0:W2:Y:S02]  /*1cb2f0*/  LD.E.U8 R120, desc[UR6][R120.64] ;  /* 0x0000000678787980 */ /* 0x0000a4000c101100 */
[----:B0-----:R-:W-:Y:S02]  /*1cb300*/  IMAD.MOV.U32 R121, RZ, RZ, R0 ;  /* 0x000000ffff797224 */ /* 0x001fe400078e0000 */
[----:B------:R-:W-:Y:S01]  /*1cb310*/  VIADD R0, R0, 0x1 ;  /* 0x0000000100007836 */ /* 0x000fe20000000000 */
[----:B--2---:R-:W-:-:S13]  /*1cb320*/  ISETP.NE.AND P0, PT, R120, RZ, PT ;  /* 0x000000ff7800720c */ /* 0x004fda0003f05270 */
[----:B------:R-:W-:Y:S05]  /*1cb330*/  @P0 BRA `(.L_x_8918) ;  /* 0xfffffffc00e40947 */ /* 0x000fea000383ffff */
[----:B------:R-:W-:Y:S05]  /*1cb340*/  BSYNC.RECONVERGENT B1 ;  /* 0x0000000000017941 */ /* 0x000fea0003800200 */
.L_x_8917:
        /* <DEDUP_REMOVED lines=10> */
.L_x_8920:
        /* <DEDUP_REMOVED lines=31> */
.L_x_8919:
        /* <DEDUP_REMOVED lines=56> */
.L_x_8914:
[----:B------:R-:W0:Y:S01]  /*1cb960*/  MUFU.RCP64H R123, 2.2750682830810546875 ;  /* 0x40023357007b7908 */ /* 0x000e220000001800 */
        /* <DEDUP_REMOVED lines=54> */
.L_x_8921:
[----:B------:R-:W-:Y:S05]  /*1cbcd0*/  BSYNC.RECONVERGENT B0 ;  /* 0x0000000000007941 */ /* 0x000fea0003800200 */
.L_x_8913:
[----:B------:R-:W-:Y:S05]  /*1cbce0*/  BMOV.32.CLEAR RZ, B0 ;  /* 0x0000000000ff7355 */ /* 0x000fea0000100000 */
[----:B------:R-:W-:Y:S01]  /*1cbcf0*/  BSSY.RECONVERGENT B0, `(.L_x_8922) ;  /* 0x0000009000007945 */ /* 0x000fe20003800200 */
[----:B------:R-:W-:-:S07]  /*1cbd00*/  IMAD.MOV.U32 R0, RZ, RZ, RZ ;  /* 0x000000ffff007224 */ /* 0x000fce00078e00ff */
.L_x_8923:
        /* <DEDUP_REMOVED lines=8> */
.L_x_8922:
[----:B------:R-:W-:Y:S05]  /*1cbd90*/  BMOV.32.CLEAR RZ, B0 ;  /* 0x0000000000ff7355 */ /* 0x000fea0000100000 */
[----:B------:R-:W-:Y:S01]  /*1cbda0*/  BSSY.RECONVERGENT B0, `(.L_x_8924) ;  /* 0x0000009000007945 */ /* 0x000fe20003800200 */
[----:B------:R-:W-:-:S07]  /*1cbdb0*/  IMAD.MOV.U32 R122, RZ, RZ, RZ ;  /* 0x000000ffff7a7224 */ /* 0x000fce00078e00ff */
.L_x_8925:
        /* <DEDUP_REMOVED lines=8> */
.L_x_8924:
        /* <DEDUP_REMOVED lines=11> */
.L_x_8950:
        /* <DEDUP_REMOVED lines=13> */
.L_x_8931:
[----:B------:R-:W-:-:S13]  /*1cbfc0*/  ISETP.NE.AND P0, PT, R125, 0x47, PT ;  /* 0x000000477d00780c */ /* 0x000fda0003f05270 */
[----:B------:R-:W-:Y:S05]  /*1cbfd0*/  @!P0 BRA `(.L_x_8934) ;  /* 0x0000000000148947 */ /* 0x000fea0003800000 */
[----:B------:R-:W-:Y:S01]  /*1cbfe0*/  ISETP.NE.AND P0, PT, R125, 0x54, PT ;  /* 0x000000547d00780c */ /* 0x000fe20003f05270 */
[----:B------:R-:W-:-:S12]  /*1cbff0*/  IMAD.MOV.U32 R124, RZ, RZ, 0x3 ;  /* 0x00000003ff7c7424 */ /* 0x000fd800078e00ff */
[----:B------:R-:W-:Y:S05]  /*1cc000*/  @!P0 BRA `(.L_x_8932) ;  /* 0x00000000000c8947 */ /* 0x000fea0003800000 */
.L_x_8933:
[----:B------:R-:W-:Y:S01]  /*1cc010*/  IMAD.MOV.U32 R124, RZ, RZ, 0x4 ;  /* 0x00000004ff7c7424 */ /* 0x000fe200078e00ff */
[----:B------:R-:W-:Y:S06]  /*1cc020*/  BRA `(.L_x_8932) ;  /* 0x0000000000047947 */ /* 0x000fec0003800000 */
.L_x_8934:
[----:B------:R-:W-:-:S07]  /*1cc030*/  IMAD.MOV.U32 R124, RZ, RZ, 0x2 ;  /* 0x00000002ff7c7424 */ /* 0x000fce00078e00ff */
.L_x_8932:
[----:B------:R-:W-:Y:S05]  /*1cc040*/  BSYNC.RECONVERGENT B2 ;  /* 0x0000000000027941 */ /* 0x000fea0003800200 */
.L_x_8930:
        /* <DEDUP_REMOVED lines=13> */
.L_x_8936:
[----:B------:R-:W-:-:S13]  /*1cc120*/  ISETP.NE.AND P0, PT, R127, 0x47, PT ;  /* 0x000000477f00780c */ /* 0x000fda0003f05270 */
[----:B------:R-:W-:Y:S05]  /*1cc130*/  @!P0 BRA `(.L_x_8939) ;  /* 0x0000000000148947 */ /* 0x000fea0003800000 */
[----:B------:R-:W-:Y:S01]  /*1cc140*/  ISETP.NE.AND P0, PT, R127, 0x54, PT ;  /* 0x000000547f00780c */ /* 0x000fe20003f05270 */
[----:B------:R-:W-:-:S12]  /*1cc150*/  IMAD.MOV.U32 R124, RZ, RZ, 0x3 ;  /* 0x00000003ff7c7424 */ /* 0x000fd800078e00ff */
[----:B------:R-:W-:Y:S05]  /*1cc160*/  @!P0 BRA `(.L_x_8937) ;  /* 0x00000000000c8947 */ /* 0x000fea0003800000 */
.L_x_8938:
[----:B------:R-:W-:Y:S01]  /*1cc170*/  IMAD.MOV.U32 R124, RZ, RZ, 0x4 ;  /* 0x00000004ff7c7424 */ /* 0x000fe200078e00ff */
[----:B------:R-:W-:Y:S06]  /*1cc180*/  BRA `(.L_x_8937) ;  /* 0x0000000000047947 */ /* 0x000fec0003800000 */
.L_x_8939:
[----:B------:R-:W-:-:S07]  /*1cc190*/  IMAD.MOV.U32 R124, RZ, RZ, 0x2 ;  /* 0x00000002ff7c7424 */ /* 0x000fce00078e00ff */
.L_x_8937:
[----:B------:R-:W-:Y:S05]  /*1cc1a0*/  BSYNC.RECONVERGENT B2 ;  /* 0x0000000000027941 */ /* 0x000fea0003800200 */
.L_x_8935:
        /* <DEDUP_REMOVED lines=12> */
.L_x_8941:
[----:B------:R-:W-:-:S13]  /*1cc270*/  ISETP.NE.AND P0, PT, R127, 0x47, PT ;  /* 0x000000477f00780c */ /* 0x000fda0003f05270 */
[----:B------:R-:W-:Y:S05]  /*1cc280*/  @!P0 BRA `(.L_x_8944) ;  /* 0x0000000000148947 */ /* 0x000fea0003800000 */
[----:B------:R-:W-:Y:S01]  /*1cc290*/  ISETP.NE.AND P0, PT, R127, 0x54, PT ;  /* 0x000000547f00780c */ /* 0x000fe20003f05270 */
[----:B------:R-:W-:-:S12]  /*1cc2a0*/  IMAD.MOV.U32 R124, RZ, RZ, 0x3 ;  /* 0x00000003ff7c7424 */ /* 0x000fd800078e00ff */
[----:B------:R-:W-:Y:S05]  /*1cc2b0*/  @!P0 BRA `(.L_x_8942) ;  /* 0x00000000000c8947 */ /* 0x000fea0003800000 */
.L_x_8943:
[----:B------:R-:W-:Y:S01]  /*1cc2c0*/  IMAD.MOV.U32 R124, RZ, RZ, 0x4 ;  /* 0x00000004ff7c7424 */ /* 0x000fe200078e00ff */
[----:B------:R-:W-:Y:S06]  /*1cc2d0*/  BRA `(.L_x_8942) ;  /* 0x0000000000047947 */ /* 0x000fec0003800000 */
.L_x_8944:
[----:B------:R-:W-:-:S07]  /*1cc2e0*/  IMAD.MOV.U32 R124, RZ, RZ, 0x2 ;  /* 0x00000002ff7c7424 */ /* 0x000fce00078e00ff */
.L_x_8942:
[----:B------:R-:W-:Y:S05]  /*1cc2f0*/  BSYNC.RECONVERGENT B2 ;  /* 0x0000000000027941 */ /* 0x000fea0003800200 */
.L_x_8940:
        /* <DEDUP_REMOVED lines=12> */
.L_x_8946:
[----:B------:R-:W-:-:S13]  /*1cc3c0*/  ISETP.NE.AND P0, PT, R123, 0x47, PT ;  /* 0x000000477b00780c */ /* 0x000fda0003f05270 */
[----:B------:R-:W-:Y:S05]  /*1cc3d0*/  @!P0 BRA `(.L_x_8949) ;  /* 0x0000000000148947 */ /* 0x000fea0003800000 */
[----:B------:R-:W-:Y:S01]  /*1cc3e0*/  ISETP.NE.AND P0, PT, R123, 0x54, PT ;  /* 0x000000547b00780c */ /* 0x000fe20003f05270 */
[----:B------:R-:W-:-:S12]  /*1cc3f0*/  IMAD.MOV.U32 R122, RZ, RZ, 0x3 ;  /* 0x00000003ff7a7424 */ /* 0x000fd800078e00ff */
[----:B------:R-:W-:Y:S05]  /*1cc400*/  @!P0 BRA `(.L_x_8947) ;  /* 0x00000000000c8947 */ /* 0x000fea0003800000 */
.L_x_8948:
[----:B------:R-:W-:Y:S01]  /*1cc410*/  IMAD.MOV.U32 R122, RZ, RZ, 0x4 ;  /* 0x00000004ff7a7424 */ /* 0x000fe200078e00ff */
[----:B------:R-:W-:Y:S06]  /*1cc420*/  BRA `(.L_x_8947) ;  /* 0x0000000000047947 */ /* 0x000fec0003800000 */
.L_x_8949:
[----:B------:R-:W-:-:S07]  /*1cc430*/  IMAD.MOV.U32 R122, RZ, RZ, 0x2 ;  /* 0x00000002ff7a7424 */ /* 0x000fce00078e00ff */
.L_x_8947:
[----:B------:R-:W-:Y:S05]  /*1cc440*/  BSYNC.RECONVERGENT B2 ;  /* 0x0000000000027941 */ /* 0x000fea0003800200 */
.L_x_8945:
[----:B------:R0:W-:Y:S02]  /*1cc450*/  STL.U8 [R125+0x27db], R122 ;  /* 0x0027db7a7d007387 */ /* 0x0001e40000100000 */
[C---:B0-----:R-:W-:Y:S02]  /*1cc460*/  VIADD R122, R120.reuse, 0x3 ;  /* 0x00000003787a7836 */ /* 0x041fe40000000000 */
[----:B------:R-:W-:-:S03]  /*1cc470*/  VIADD R120, R120, 0x4 ;  /* 0x0000000478787836 */ /* 0x000fc60000000000 */
[----:B------:R-:W-:-:S13]  /*1cc480*/  ISETP.NE.AND P0, PT, R122, R126, PT ;  /* 0x0000007e7a00720c */ /* 0x000fda0003f05270 */
[----:B------:R-:W-:Y:S05]  /*1cc490*/  @P0 BRA `(.L_x_8950) ;  /* 0xfffffff800940947 */ /* 0x000fea000383ffff */
.L_x_8929:
[----:B------:R-:W-:Y:S05]  /*1cc4a0*/  BSYNC.RECONVERGENT B0 ;  /* 0x0000000000007941 */ /* 0x000fea0003800200 */
.L_x_8928:
        /* <DEDUP_REMOVED lines=16> */
.L_x_8952:
[----:B------:R-:W-:-:S13]  /*1cc5b0*/  ISETP.NE.AND P0, PT, R124, 0x47, PT ;  /* 0x000000477c00780c */ /* 0x000fda0003f05270 */
[----:B------:R-:W-:Y:S05]  /*1cc5c0*/  @!P0 BRA `(.L_x_8955) ;  /* 0x0000000000148947 */ /* 0x000fea0003800000 */
[----:B------:R-:W-:Y:S01]  /*1cc5d0*/  ISETP.NE.AND P0, PT, R124, 0x54, PT ;  /* 0x000000547c00780c */ /* 0x000fe20003f05270 */
[----:B------:R-:W-:-:S12]  /*1cc5e0*/  IMAD.MOV.U32 R125, RZ, RZ, 0x3 ;  /* 0x00000003ff7d7424 */ /* 0x000fd800078e00ff */
[----:B------:R-:W-:Y:S05]  /*1cc5f0*/  @!P0 BRA `(.L_x_8953) ;  /* 0x00000000000c8947 */ /* 0x000fea0003800000 */
.L_x_8954:
[----:B------:R-:W-:Y:S01]  /*1cc600*/  HFMA2 R125, -RZ, RZ, 0, 2.384185791015625e-07 ;  /* 0x00000004ff7d7431 */ /* 0x000fe200000001ff */
[----:B------:R-:W-:Y:S06]  /*1cc610*/  BRA `(.L_x_8953) ;  /* 0x0000000000047947 */ /* 0x000fec0003800000 */
.L_x_8955:
[----:B------:R-:W-:-:S07]  /*1cc620*/  IMAD.MOV.U32 R125, RZ, RZ, 0x2 ;  /* 0x00000002ff7d7424 */ /* 0x000fce00078e00ff */
.L_x_8953:
[----:B------:R-:W-:Y:S05]  /*1cc630*/  BSYNC.RECONVERGENT B0 ;  /* 0x0000000000007941 */ /* 0x000fea0003800200 */
.L_x_8951:
        /* <DEDUP_REMOVED lines=16> */
.L_x_8957:
[----:B------:R-:W-:-:S13]  /*1cc740*/  ISETP.NE.AND P0, PT, R125, 0x47, PT ;  /* 0x000000477d00780c */ /* 0x000fda0003f05270 */
[----:B------:R-:W-:Y:S05]  /*1cc750*/  @!P0 BRA `(.L_x_8960) ;  /* 0x0000000000148947 */ /* 0x000fea0003800000 */
[----:B------:R-:W-:Y:S01]  /*1cc760*/  ISETP.NE.AND P0, PT, R125, 0x54, PT ;  /* 0x000000547d00780c */ /* 0x000fe20003f05270 */
[----:B------:R-:W-:-:S12]  /*1cc770*/  IMAD.MOV.U32 R126, RZ, RZ, 0x3 ;  /* 0x00000003ff7e7424 */ /* 0x000fd800078e00ff */
[----:B------:R-:W-:Y:S05]  /*1cc780*/  @!P0 BRA `(.L_x_8958) ;  /* 0x00000000000c8947 */ /* 0x000fea0003800000 */
.L_x_8959:
[----:B------:R-:W-:Y:S01]  /*1cc790*/  IMAD.MOV.U32 R126, RZ, RZ, 0x4 ;  /* 0x00000004ff7e7424 */ /* 0x000fe200078e00ff */
[----:B------:R-:W-:Y:S06]  /*1cc7a0*/  BRA `(.L_x_8958) ;  /* 0x0000000000047947 */ /* 0x000fec0003800000 */
.L_x_8960:
[----:B------:R-:W-:-:S07]  /*1cc7b0*/  IMAD.MOV.U32 R126, RZ, RZ, 0x2 ;  /* 0x00000002ff7e7424 */ /* 0x000fce00078e00ff */
.L_x_8958:
[----:B------:R-:W-:Y:S05]  /*1cc7c0*/  BSYNC.RECONVERGENT B0 ;  /* 0x0000000000007941 */ /* 0x000fea0003800200 */
.L_x_8956:
        /* <DEDUP_REMOVED lines=16> */
.L_x_8962:
[----:B------:R-:W-:-:S13]  /*1cc8d0*/  ISETP.NE.AND P0, PT, R122, 0x47, PT ;  /* 0x000000477a00780c */ /* 0x000fda0003f05270 */
[----:B------:R-:W-:Y:S05]  /*1cc8e0*/  @!P0 BRA `(.L_x_8965) ;  /* 0x0000000000148947 */ /* 0x000fea0003800000 */
[----:B------:R-:W-:Y:S01]  /*1cc8f0*/  ISETP.NE.AND P0, PT, R122, 0x54, PT ;  /* 0x000000547a00780c */ /* 0x000fe20003f05270 */
[----:B------:R-:W-:-:S12]  /*1cc900*/  IMAD.MOV.U32 R120, RZ, RZ, 0x3 ;  /* 0x00000003ff787424 */ /* 0x000fd800078e00ff */
[----:B------:R-:W-:Y:S05]  /*1cc910*/  @!P0 BRA `(.L_x_8963) ;  /* 0x00000000000c8947 */ /* 0x000fea0003800000 */
.L_x_8964:
[----:B------:R-:W-:Y:S01]  /*1cc920*/  IMAD.MOV.U32 R120, RZ, RZ, 0x4 ;  /* 0x00000004ff787424 */ /* 0x000fe200078e00ff */
[----:B------:R-:W-:Y:S06]  /*1cc930*/  BRA `(.L_x_8963) ;  /* 0x0000000000047947 */ /* 0x000fec0003800000 */
.L_x_8965:
[----:B------:R-:W-:-:S07]  /*1cc940*/  IMAD.MOV.U32 R120, RZ, RZ, 0x2 ;  /* 0x00000002ff787424 */ /* 0x000fce00078e00ff */
.L_x_8963:
[----:B------:R-:W-:Y:S05]  /*1cc950*/  BSYNC.RECONVERGENT B0 ;  /* 0x0000000000007941 */ /* 0x000fea0003800200 */
.L_x_8961:
[----:B------:R1:W-:Y:S02]  /*1cc960*/  STL.U8 [R124+0x27da], R120 ;  /* 0x0027da787c007387 */ /* 0x0003e40000100000 */
.L_x_8927:
[----:B------:R-:W-:Y:S05]  /*1cc970*/  BSYNC.RECONVERGENT B1 ;  /* 0x0000000000017941 */ /* 0x000fea0003800200 */
.L_x_8926:
[----:B------:R-:W-:Y:S01]  /*1cc980*/  ISETP.NE.AND P0, PT, R0, RZ, PT ;  /* 0x000000ff0000720c */ /* 0x000fe20003f05270 */
[----:B------:R-:W-:-:S12]  /*1cc990*/  BSSY.RECONVERGENT B1, `(.L_x_8966) ;  /* 0x00000c4000017945 */ /* 0x000fd80003800200 */
[----:B------:R-:W-:Y:S05]  /*1cc9a0*/  @!P0 BRA `(.L_x_8967) ;  /* 0x0000000c00088947 */ /* 0x000fea0003800000 */
[C---:B------:R-:W-:Y:S01]  /*1cc9b0*/  ISETP.GE.U32.AND P2, PT, R0.reuse, 0x4, PT ;  /* 0x000000040000780c */ /* 0x040fe20003f46070 */
[----:B------:R-:W-:Y:S05]  /*1cc9c0*/  BMOV.32.CLEAR RZ, B0 ;  /* 0x0000000000ff7355 */ /* 0x000fea0000100000 */
[----:B------:R-:W-:Y:S01]  /*1cc9d0*/  BSSY.RECONVERGENT B0, `(.L_x_8968) ;  /* 0x000006c000007945 */ /* 0x000fe20003800200 */
[----:B------:R-:W-:Y:S01]  /*1cc9e0*/  LOP3.LUT R121, R0, 0x3, RZ, 0xc0, !PT ;  /* 0x0000000300797812 */ /* 0x000fe200078ec0ff */
[----:B-1----:R-:W-:-:S05]  /*1cc9f0*/  IMAD.MOV.U32 R120, RZ, RZ, 0x1 ;  /* 0x00000001ff787424 */ /* 0x002fca00078e00ff */
[----:B------:R-:W-:Y:S05]  /*1cca00*/  @!P2 BRA `(.L_x_8969) ;  /* 0x0000000400a0a947 */ /* 0x000fea0003800000 */
[----:B------:R-:W-:Y:S01]  /*1cca10*/  LOP3.LUT R122, R0, 0x7ffffffc, RZ, 0xc0, !PT ;  /* 0x7ffffffc007a7812 */ /* 0x000fe200078ec0ff */
[----:B------:R-:W-:-:S07]  /*1cca20*/  IMAD.MOV.U32 R120, RZ, RZ, 0x1 ;  /* 0x00000001ff787424 */ /* 0x000fce00078e00ff */
.L_x_8990:
        /* <DEDUP_REMOVED lines=14> */
.L_x_8971:
[----:B------:R-:W-:-:S13]  /*1ccb10*/  ISETP.NE.AND P2, PT, R125, 0x47, PT ;  /* 0x000000477d00780c */ /* 0x000fda0003f45270 */
[----:B------:R-:W-:Y:S05]  /*1ccb20*/  @!P2 BRA `(.L_x_8974) ;  /* 0x000000000014a947 */ /* 0x000fea0003800000 */
[----:B------:R-:W-:Y:S01]  /*1ccb30*/  ISETP.NE.AND P2, PT, R125, 0x54, PT ;  /* 0x000000547d00780c */ /* 0x000fe20003f45270 */
[----:B------:R-:W-:-:S12]  /*1ccb40*/  IMAD.MOV.U32 R124, RZ, RZ, 0x3 ;  /* 0x00000003ff7c7424 */ /* 0x000fd800078e00ff */
[----:B------:R-:W-:Y:S05]  /*1ccb50*/  @!P2 BRA `(.L_x_8972) ;  /* 0x00000000000ca947 */ /* 0x000fea0003800000 */
.L_x_8973:
[----:B------:R-:W-:Y:S01]  /*1ccb60*/  IMAD.MOV.U32 R124, RZ, RZ, 0x4 ;  /* 0x00000004ff7c7424 */ /* 0x000fe200078e00ff */
[----:B------:R-:W-:Y:S06]  /*1ccb70*/  BRA `(.L_x_8972) ;  /* 0x0000000000047947 */ /* 0x000fec0003800000 */
.L_x_8974:
[----:B------:R-:W-:-:S07]  /*1ccb80*/  IMAD.MOV.U32 R124, RZ, RZ, 0x2 ;  /* 0x00000002ff7c7424 */ /* 0x000fce00078e00ff */
.L_x_8972:
[----:B------:R-:W-:Y:S05]  /*1ccb90*/  BSYNC.RECONVERGENT B2 ;  /* 0x0000000000027941 */ /* 0x000fea0003800200 */
.L_x_8970:
[----:B------:R-:W-:-:S05]  /*1ccba0*/  IMAD.IADD R123, R1, 0x1, R120 ;  /* 0x00000001017b7824 */ /* 0x000fca00078e0278 */
[----:B------:R0:W-:Y:S02]  /*1ccbb0*/  STL.U8 [R123+0x27f3], R124 ;  /* 0x0027f37c7b007387 */ /* 0x0001e40000100000 */
[----:B0-----:R-:W-:-:S05]  /*1ccbc0*/  LOP3.LUT R124, RZ, R120, RZ, 0x33, !PT ;  /* 0x00000078ff7c7212 */ /* 0x001fca00078e33ff */
        /* <DEDUP_REMOVED lines=14> */
.L_x_8976:
[----:B------:R-:W-:-:S13]  /*1cccb0*/  ISETP.NE.AND P2, PT, R125, 0x47, PT ;  /* 0x000000477d00780c */ /* 0x000fda0003f45270 */
[----:B------:R-:W-:Y:S05]  /*1cccc0*/  @!P2 BRA `(.L_x_8979) ;  /* 0x000000000014a947 */ /* 0x000fea0003800000 */
[----:B------:R-:W-:Y:S01]  /*1cccd0*/  ISETP.NE.AND P2, PT, R125, 0x54, PT ;  /* 0x000000547d00780c */ /* 0x000fe20003f45270 */
[----:B------:R-:W-:-:S12]  /*1ccce0*/  IMAD.MOV.U32 R124, RZ, RZ, 0x3 ;  /* 0x00000003ff7c7424 */ /* 0x000fd800078e00ff */
[----:B------:R-:W-:Y:S05]  /*1cccf0*/  @!P2 BRA `(.L_x_8977) ;  /* 0x00000000000ca947 */ /* 0x000fea0003800000 */
.L_x_8978:
[----:B------:R-:W-:Y:S01]  /*1ccd00*/  IMAD.MOV.U32 R124, RZ, RZ, 0x4 ;  /* 0x00000004ff7c7424 */ /* 0x000fe200078e00ff */
[----:B------:R-:W-:Y:S06]  /*1ccd10*/  BRA `(.L_x_8977) ;  /* 0x0000000000047947 */ /* 0x000fec0003800000 */
.L_x_8979:
[----:B------:R-:W-:-:S07]  /*1ccd20*/  IMAD.MOV.U32 R124, RZ, RZ, 0x2 ;  /* 0x00000002ff7c7424 */ /* 0x000fce00078e00ff */
.L_x_8977:
[----:B------:R-:W-:Y:S05]  /*1ccd30*/  BSYNC.RECONVERGENT B2 ;  /* 0x0000000000027941 */ /* 0x000fea0003800200 */
.L_x_8975:
        /* <DEDUP_REMOVED lines=15> */
.L_x_8981:
[----:B------:R-:W-:-:S13]  /*1cce30*/  ISETP.NE.AND P2, PT, R125, 0x47, PT ;  /* 0x000000477d00780c */ /* 0x000fda0003f45270 */
[----:B------:R-:W-:Y:S05]  /*1cce40*/  @!P2 BRA `(.L_x_8984) ;  /* 0x000000000014a947 */ /* 0x000fea0003800000 */
[----:B------:R-:W-:Y:S01]  /*1cce50*/  ISETP.NE.AND P2, PT, R125, 0x54, PT ;  /* 0x000000547d00780c */ /* 0x000fe20003f45270 */
[----:B------:R-:W-:-:S12]  /*1cce60*/  IMAD.MOV.U32 R124, RZ, RZ, 0x3 ;  /* 0x00000003ff7c7424 */ /* 0x000fd800078e00ff */
[----:B------:R-:W-:Y:S05]  /*1cce70*/  @!P2 BRA `(.L_x_8982) ;  /* 0x00000000000ca947 */ /* 0x000fea0003800000 */
.L_x_8983:
[----:B------:R-:W-:Y:S01]  /*1cce80*/  IMAD.MOV.U32 R124, RZ, RZ, 0x4 ;  /* 0x00000004ff7c7424 */ /* 0x000fe200078e00ff */
[----:B------:R-:W-:Y:S06]  /*1cce90*/  BRA `(.L_x_8982) ;  /* 0x0000000000047947 */ /* 0x000fec0003800000 */
.L_x_8984:
[----:B------:R-:W-:-:S07]  /*1ccea0*/  IMAD.MOV.U32 R124, RZ, RZ, 0x2 ;  /* 0x00000002ff7c7424 */ /* 0x000fce00078e00ff */
.L_x_8982:
[----:B------:R-:W-:Y:S05]  /*1cceb0*/  BSYNC.RECONVERGENT B2 ;  /* 0x0000000000027941 */ /* 0x000fea0003800200 */
.L_x_8980:
[----:B------:R-:W-:Y:S01]  /*1ccec0*/  VIADD R126, R120, 0x3 ;  /* 0x00000003787e7836 */ /* 0x000fe20000000000 */
[----:B------:R0:W-:Y:S03]  /*1cced0*/  STL.U8 [R123+0x27f5], R124 ;  /* 0x0027f57c7b007387 */ /* 0x0001e60000100000 */
[----:B0-----:R-:W-:-:S05]  /*1ccee0*/  IMAD.IADD R124, R0, 0x1, -R126 ;  /* 0x00000001007c7824 */ /* 0x001fca00078e0a7e */
        /* <DEDUP_REMOVED lines=13> */
.L_x_8986:
[----:B------:R-:W-:-:S13]  /*1ccfc0*/  ISETP.NE.AND P2, PT, R124, 0x47, PT ;  /* 0x000000477c00780c */ /* 0x000fda0003f45270 */
[----:B------:R-:W-:Y:S05]  /*1ccfd0*/  @!P2 BRA `(.L_x_8989) ;  /* 0x000000000014a947 */ /* 0x000fea0003800000 */
[----:B------:R-:W-:Y:S01]  /*1ccfe0*/  ISETP.NE.AND P2, PT, R124, 0x54, PT ;  /* 0x000000547c00780c */ /* 0x000fe20003f45270 */
[----:B------:R-:W-:-:S12]  /*1ccff0*/  IMAD.MOV.U32 R125, RZ, RZ, 0x3 ;  /* 0x00000003ff7d7424 */ /* 0x000fd800078e00ff */
[----:B------:R-:W-:Y:S05]  /*1cd000*/  @!P2 BRA `(.L_x_8987) ;  /* 0x00000000000ca947 */ /* 0x000fea0003800000 */
.L_x_8988:
[----:B------:R-:W-:Y:S01]  /*1cd010*/  IMAD.MOV.U32 R125, RZ, RZ, 0x4 ;  /* 0x00000004ff7d7424 */ /* 0x000fe200078e00ff */
[----:B------:R-:W-:Y:S06]  /*1cd020*/  BRA `(.L_x_8987) ;  /* 0x0000000000047947 */ /* 0x000fec0003800000 */
.L_x_8989:
[----:B------:R-:W-:-:S07]  /*1cd030*/  IMAD.MOV.U32 R125, RZ, RZ, 0x2 ;  /* 0x00000002ff7d7424 */ /* 0x000fce00078e00ff */
.L_x_8987:
[----:B------:R-:W-:Y:S05]  /*1cd040*/  BSYNC.RECONVERGENT B2 ;  /* 0x0000000000027941 */ /* 0x000fea0003800200 */
.L_x_8985:
[----:B------:R1:W-:Y:S01]  /*1cd050*/  STL.U8 [R123+0x27f6], R125 ;  /* 0x0027f67d7b007387 */ /* 0x0003e20000100000 */
[----:B------:R-:W-:Y:S01]  /*1cd060*/  ISETP.NE.AND P2, PT, R126, R122, PT ;  /* 0x0000007a7e00720c */ /* 0x000fe20003f45270 */
[----:B------:R-:W-:-:S12]  /*1cd070*/  VIADD R120, R120, 0x4 ;  /* 0x0000000478787836 */ /* 0x000fd80000000000 */
[----:B-1----:R-:W-:Y:S05]  /*1cd080*/  @P2 BRA `(.L_x_8990) ;  /* 0xfffffff800682947 */ /* 0x002fea000383ffff */
.L_x_8969:
[----:B------:R-:W-:Y:S05]  /*1cd090*/  BSYNC.RECONVERGENT B0 ;  /* 0x0000000000007941 */ /* 0x000fea0003800200 */
.L_x_8968:
        /* <DEDUP_REMOVED lines=17> */
.L_x_8992:
[----:B------:R-:W-:-:S13]  /*1cd1b0*/  ISETP.NE.AND P2, PT, R123, 0x47, PT ;  /* 0x000000477b00780c */ /* 0x000fda0003f45270 */
[----:B------:R-:W-:Y:S05]  /*1cd1c0*/  @!P2 BRA `(.L_x_8995) ;  /* 0x000000000014a947 */ /* 0x000fea0003800000 */
[----:B------:R-:W-:Y:S02]  /*1cd1d0*/  ISETP.NE.AND P2, PT, R123, 0x54, PT ;  /* 0x000000547b00780c */ /* 0x000fe40003f45270 */
[----:B------:R-:W-:-:S11]  /*1cd1e0*/  MOV R122, 0x3 ;  /* 0x00000003007a7802 */ /* 0x000fd60000000f00 */
[----:B------:R-:W-:Y:S05]  /*1cd1f0*/  @!P2 BRA `(.L_x_8993) ;  /* 0x00000000000ca947 */ /* 0x000fea0003800000 */
.L_x_8994:
[----:B------:R-:W-:Y:S01]  /*1cd200*/  IMAD.MOV.U32 R122, RZ, RZ, 0x4 ;  /* 0x00000004ff7a7424 */ /* 0x000fe200078e00ff */
[----:B------:R-:W-:Y:S06]  /*1cd210*/  BRA `(.L_x_8993) ;  /* 0x0000000000047947 */ /* 0x000fec0003800000 */
.L_x_8995:
[----:B------:R-:W-:-:S07]  /*1cd220*/  IMAD.MOV.U32 R122, RZ, RZ, 0x2 ;  /* 0x00000002ff7a7424 */ /* 0x000fce00078e00ff */
.L_x_8993:
[----:B------:R-:W-:Y:S05]  /*1cd230*/  BSYNC.RECONVERGENT B0 ;  /* 0x0000000000007941 */ /* 0x000fea0003800200 */
.L_x_8991:
[----:B0-----:R-:W-:Y:S01]  /*1cd240*/  IMAD.IADD R124, R1, 0x1, R120 ;  /* 0x00000001017c7824 */ /* 0x001fe200078e0278 */
        /* <DEDUP_REMOVED lines=19> */
.L_x_8997:
[----:B------:R-:W-:-:S13]  /*1cd380*/  ISETP.NE.AND P2, PT, R122, 0x47, PT ;  /* 0x000000477a00780c */ /* 0x000fda0003f45270 */
[----:B------:R-:W-:Y:S05]  /*1cd390*/  @!P2 BRA `(.L_x_9000) ;  /* 0x000000000014a947 */ /* 0x000fea0003800000 */
[----:B------:R-:W-:Y:S01]  /*1cd3a0*/  ISETP.NE.AND P2, PT, R122, 0x54, PT ;  /* 0x000000547a00780c */ /* 0x000fe20003f45270 */
[----:B------:R-:W-:-:S12]  /*1cd3b0*/  IMAD.MOV.U32 R123, RZ, RZ, 0x3 ;  /* 0x00000003ff7b7424 */ /* 0x000fd800078e00ff */
[----:B------:R-:W-:Y:S05]  /*1cd3c0*/  @!P2 BRA `(.L_x_8998) ;  /* 0x00000000000ca947 */ /* 0x000fea0003800000 */
.L_x_8999:
[----:B------:R-:W-:Y:S01]  /*1cd3d0*/  IMAD.MOV.U32 R123, RZ, RZ, 0x4 ;  /* 0x00000004ff7b7424 */ /* 0x000fe200078e00ff */
[----:B------:R-:W-:Y:S06]  /*1cd3e0*/  BRA `(.L_x_8998) ;  /* 0x0000000000047947 */ /* 0x000fec0003800000 */
.L_x_9000:
[----:B------:R-:W-:-:S07]  /*1cd3f0*/  IMAD.MOV.U32 R123, RZ, RZ, 0x2 ;  /* 0x00000002ff7b7424 */ /* 0x000fce00078e00ff */
.L_x_8998:
[----:B------:R-:W-:Y:S05]  /*1cd400*/  BSYNC.RECONVERGENT B0 ;  /* 0x0000000000007941 */ /* 0x000fea0003800200 */
.L_x_8996:
        /* <DEDUP_REMOVED lines=18> */
.L_x_9002:
[----:B------:R-:W-:-:S13]  /*1cd530*/  ISETP.NE.AND P2, PT, R120, 0x47, PT ;  /* 0x000000477800780c */ /* 0x000fda0003f45270 */
[----:B------:R-:W-:Y:S05]  /*1cd540*/  @!P2 BRA `(.L_x_9005) ;  /* 0x000000000014a947 */ /* 0x000fea0003800000 */
[----:B------:R-:W-:Y:S01]  /*1cd550*/  ISETP.NE.AND P2, PT, R120, 0x54, PT ;  /* 0x000000547800780c */ /* 0x000fe20003f45270 */
[----:B------:R-:W-:-:S12]  /*1cd560*/  IMAD.MOV.U32 R121, RZ, RZ, 0x3 ;  /* 0x00000003ff797424 */ /* 0x000fd800078e00ff */
[----:B------:R-:W-:Y:S05]  /*1cd570*/  @!P2 BRA `(.L_x_9003) ;  /* 0x00000000000ca947 */ /* 0x000fea0003800000 */
.L_x_9004:
[----:B------:R-:W-:Y:S01]  /*1cd580*/  IMAD.MOV.U32 R121, RZ, RZ, 0x4 ;  /* 0x00000004ff797424 */ /* 0x000fe200078e00ff */
[----:B------:R-:W-:Y:S06]  /*1cd590*/  BRA `(.L_x_9003) ;  /* 0x0000000000047947 */ /* 0x000fec0003800000 */
.L_x_9005:
[----:B------:R-:W-:-:S07]  /*1cd5a0*/  IMAD.MOV.U32 R121, RZ, RZ, 0x2 ;  /* 0x00000002ff797424 */ /* 0x000fce00078e00ff */
.L_x_9003:
[----:B------:R-:W-:Y:S05]  /*1cd5b0*/  BSYNC.RECONVERGENT B0 ;  /* 0x0000000000007941 */ /* 0x000fea0003800200 */
.L_x_9001:
[----:B------:R3:W-:Y:S02]  /*1cd5c0*/  STL.U8 [R124+0x27f5], R121 ;  /* 0x0027f5797c007387 */ /* 0x0007e40000100000 */
.L_x_8967:
[----:B------:R-:W-:Y:S05]  /*1cd5d0*/  BSYNC.RECONVERGENT B1 ;  /* 0x0000000000017941 */ /* 0x000fea0003800200 */
.L_x_8966:
[----:B-1----:R-:W-:Y:S01]  /*1cd5e0*/  IMAD.MOV.U32 R120, RZ, RZ, 0x4 ;  /* 0x00000004ff787424 */ /* 0x002fe200078e00ff */
[----:B------:R-:W-:Y:S01]  /*1cd5f0*/  BSSY.RECONVERGENT B5, `(.L_x_9006) ;  /* 0x0000492000057945 */ /* 0x000fe20003800200 */
[C---:B---3--:R-:W-:Y:S02]  /*1cd600*/  IMAD.IADD R121, R1.reuse, 0x1, R0 ;  /* 0x0000000101797824 */ /* 0x048fe400078e0200 */
        /* <DEDUP_REMOVED lines=9> */
[----:B-1----:R-:W-:Y:S01]  /*1cd6a0*/  IMAD.MOV.U32 R120, RZ, RZ, 0x1 ;  /* 0x00000001ff787424 */ /* 0x002fe200078e00ff */
[----:B------:R-:W-:-:S07]  /*1cd6b0*/  LOP3.LUT R123, R0, 0x7ffffffc, RZ, 0xc0, !PT ;  /* 0x7ffffffc007b7812 */ /* 0x000fce00078ec0ff */
.L_x_9014:
[----:B------:R-:W-:Y:S04]  /*1cd6c0*/  BSSY.RECONVERGENT B1, `(.L_x_9009) ;  /* 0x0000082000017945 */ /* 0x000fe80003800200 */
[----:B-1---5:R-:W-:Y:S05]  /*1cd6d0*/  @!P0 BRA `(.L_x_9010) ;  /* 0x0000000800008947 */ /* 0x022fea0003800000 */
[----:B0-----:R-:W-:-:S06]  /*1cd6e0*/  IMAD.IADD R124, R1, 0x1, R120 ;  /* 0x00000001017c7824 */ /* 0x001fcc00078e0278 */
[----:B------:R-:W5:Y:S01]  /*1cd6f0*/  LDL.S8 R124, [R124+0x27d8] ;  /* 0x0027d8007c7c7983 */ /* 0x000f620000100200 */
[----:B------:R-:W-:Y:S01]  /*1cd700*/  ISETP.GE.U32.AND P2, PT, R0, 0x4, PT ;  /* 0x000000040000780c */ /* 0x000fe20003f46070 */
[----:B------:R-:W-:Y:S01]  /*1cd710*/  VIADD R125, R120, 0xffffffff ;  /* 0xffffffff787d7836 */ /* 0x000fe20000000000 */
[----:B------:R-:W-:Y:S01]  /*1cd720*/  BSSY.RECONVERGENT B2, `(.L_x_9011) ;  /* 0x0000049000027945 */ /* 0x000fe20003800200 */
[----:B------:R-:W-:Y:S01]  /*1cd730*/  HFMA2 R121, -RZ, RZ, 0, 5.9604644775390625e-08 ;  /* 0x00000001ff797431 */ /* 0x000fe200000001ff */
[----:B------:R-:W-:Y:S01]  /*1cd740*/  ISETP.NE.AND P1, PT, R122, RZ, PT ;  /* 0x000000ff7a00720c */ /* 0x000fe20003f25270 */
[----:B------:R-:W-:-:S04]  /*1cd750*/  IMAD R125, R125, R0, RZ ;  /* 0x000000007d7d7224 */ /* 0x000fc800078e02ff */
[----:B------:R-:W-:-:S04]  /*1cd760*/  VIADD R126, R125, 0xffffffff ;  /* 0xffffffff7d7e7836 */ /* 0x000fc80000000000 */
[----:B------:R-:W-:Y:S05]  /*1cd770*/  @!P2 BRA `(.L_x_9012) ;  /* 0x00000004000ca947 */ /* 0x000fea0003800000 */
[----:B------:R-:W-:-:S07]  /*1cd780*/  IMAD.MOV.U32 R121, RZ, RZ, 0x1 ;  /* 0x00000001ff797424 */ /* 0x000fce00078e00ff */
.L_x_9013:
        /* <DEDUP_REMOVED lines=28> */
[----:B------:R-:W-:Y:S01]  /*1cd950*/  @!P2 IMAD.MOV.U32 R128, RZ, RZ, 0x0 ;  /* 0x00000000ff80a424 */ /* 0x000fe200078e00ff */
[----:B------:R-:W-:-:S05]  /*1cd960*/  @!P2 MOV R129, 0xc0a93000 ;  /* 0xc0a930000081a802 */ /* 0x000fca0000000f00 */
[----:B------:R0:W-:Y:S04]  /*1cd970*/  @!P2 STL.64 [R130+0x1388], R128 ;  /* 0x001388808200a387 */ /* 0x0001e80000100a00 */
[----:B0-----:R-:W2:Y:S01]  /*1cd980*/  LDL.S8 R128, [R127+0x27f5] ;  /* 0x0027f5007f807983 */ /* 0x001ea20000100200 */
        /* <DEDUP_REMOVED lines=18> */
[C---:B------:R-:W-:Y:S01]  /*1cdab0*/  VIADD R127, R121.reuse, 0x3 ;  /* 0x00000003797f7836 */ /* 0x040fe20000000000 */
[----:B------:R-:W-:-:S03]  /*1cdac0*/  IADD3 R121, PT, PT, R121, 0x4, RZ ;  /* 0x0000000479797810 */ /* 0x000fc60007ffe0ff */
        /* <DEDUP_REMOVED lines=14> */
.L_x_9012:
[----:B------:R-:W-:Y:S05]  /*1cdbb0*/  BSYNC.RECONVERGENT B2 ;  /* 0x0000000000027941 */ /* 0x000fea0003800200 */
.L_x_9011:
        /* <DEDUP_REMOVED lines=36> */
[----:B------:R-:W-:-:S05]  /*1cde00*/  VIADD R121, R121, 0x2 ;  /* 0x0000000279797836 */ /* 0x000fca0000000000 */
[----:B------:R-:W-:-:S05]  /*1cde10*/  IADD3 R121, PT, PT, R126, R121, RZ ;  /* 0x000000797e797210 */ /* 0x000fca0007ffe0ff */
        /* <DEDUP_REMOVED lines=12> */
.L_x_9010:
[----:B------:R-:W-:Y:S05]  /*1cdee0*/  BSYNC.RECONVERGENT B1 ;  /* 0x0000000000017941 */ /* 0x000fea0003800200 */
.L_x_9009:
[C---:B------:R-:W-:Y:S01]  /*1cdef0*/  ISETP.NE.AND P1, PT, R120.reuse, R172, PT ;  /* 0x000000ac7800720c */ /* 0x040fe20003f25270 */
[----:B------:R-:W-:-:S12]  /*1cdf00*/  VIADD R120, R120, 0x1 ;  /* 0x0000000178787836 */ /* 0x000fd80000000000 */
[----:B------:R-:W-:Y:S05]  /*1cdf10*/  @P1 BRA `(.L_x_9014) ;  /* 0xfffffff400e81947 */ /* 0x000fea000383ffff */
[----:B------:R-:W-:Y:S05]  /*1cdf20*/  BSYNC.RECONVERGENT B0 ;  /* 0x0000000000007941 */ /* 0x000fea0003800200 */
.L_x_9008:
[----:B------:R-:W-:-:S07]  /*1cdf30*/  IMAD.MOV.U32 R123, RZ, RZ, 0x1 ;  /* 0x00000001ff7b7424 */ /* 0x000fce00078e00ff */
.L_x_9078:
[----:B------:R-:W-:Y:S04]  /*1cdf40*/  BSSY.RECONVERGENT B4, `(.L_x_9015) ;  /* 0x00003f9000047945 */ /* 0x000fe80003800200 */
[----:B0-2---:R-:W-:Y:S05]  /*1cdf50*/  @!P0 BRA `(.L_x_9016) ;  /* 0x0000003c00dc8947 */ /* 0x005fea0003800000 */
[----:B------:R-:W-:Y:S02]  /*1cdf60*/  VIADD R204, R123, 0xffffffff ;  /* 0xffffffff7bcc7836 */ /* 0x000fe40000000000 */
[----:B------:R-:W-:Y:S02]  /*1cdf70*/  IMAD.IADD R184, R1, 0x1, R123 ;  /* 0x0000000101b87824 */ /* 0x000fe400078e027b */
[CC--:B------:R-:W-:Y:S02]  /*1cdf80*/  IMAD R185, R204.reuse, R0.reuse, -R0 ;  /* 0x00000000ccb97224 */ /* 0x0c0fe400078e0a00 */
[----:B------:R-:W-:Y:S02]  /*1cdf90*/  IMAD.MOV.U32 R122, RZ, RZ, 0x1 ;  /* 0x00000001ff7a7424 */ /* 0x000fe400078e00ff */
[----:B------:R-:W-:Y:S02]  /*1cdfa0*/  VIADD R185, R185, 0xfffffffe ;  /* 0xfffffffeb9b97836 */ /* 0x000fe40000000000 */
[----:B------:R-:W-:-:S07]  /*1cdfb0*/  IMAD R131, R204, R0, -0x1 ;  /* 0xffffffffcc837424 */ /* 0x000fce00078e0200 */
.L_x_9077:
[----:B0-2---:R-:W-:-:S04]  /*1cdfc0*/  IMAD.IADD R126, R131, 0x1, R122 ;  /* 0x00000001837e7824 */ /* 0x005fc800078e027a */
        /* <DEDUP_REMOVED lines=8> */
[----:B------:R-:W0:Y:S04]  /*1ce050*/  LDL.U8 R128, [R184+0x27d8] ;  /* 0x0027d800b8807983 */ /* 0x000e280000100000 */
[----:B------:R-:W2:Y:S01]  /*1ce060*/  LDL.U8 R127, [R129+0x27f3] ;  /* 0x0027f300817f7983 */ /* 0x000ea20000100000 */
[----:B-1----:R-:W-:Y:S01]  /*1ce070*/  VIADD R121, R1, 0x1388 ;  /* 0x0000138801797836 */ /* 0x002fe20000000000 */
[----:B------:R-:W-:Y:S03]  /*1ce080*/  BSSY.RECONVERGENT B1, `(.L_x_9019) ;  /* 0x0000174000017945 */ /* 0x000fe60003800200 */
[----:B------:R-:W-:Y:S01]  /*1ce090*/  IMAD R126, R126, 0x8, R121 ;  /* 0x000000087e7e7824 */ /* 0x000fe200078e0279 */
[----:B0----5:R-:W-:-:S02]  /*1ce0a0*/  PRMT R124, R128, 0x8880, RZ ;  /* 0x00008880807c7816 */ /* 0x021fc400000000ff */
[----:B--2---:R-:W-:-:S05]  /*1ce0b0*/  PRMT R120, R127, 0x8880, RZ ;  /* 0x000088807f787816 */ /* 0x004fca00000000ff */
[----:B------:R-:W-:-:S05]  /*1ce0c0*/  IMAD.IADD R120, R124, 0x1, R120 ;  /* 0x000000017c787824 */ /* 0x000fca00078e0278 */
[----:B------:R-:W-:-:S13]  /*1ce0d0*/  ISETP.NE.AND P1, PT, R120, 0x3, PT ;  /* 0x000000037800780c */ /* 0x000fda0003f25270 */
[----:B------:R-:W-:Y:S01]  /*1ce0e0*/  @P1 MOV R120, 0x0 ;  /* 0x0000000000781802 */ /* 0x000fe20000000f00 */
[----:B------:R-:W-:Y:S02]  /*1ce0f0*/  @P1 IMAD.MOV.U32 R121, RZ, RZ, -0x40100000 ;  /* 0xbff00000ff791424 */ /* 0x000fe400078e00ff */
[----:B------:R-:W-:Y:S02]  /*1ce100*/  @P1 IMAD.MOV.U32 R186, RZ, RZ, 0x0 ;  /* 0x00000000ffba1424 */ /* 0x000fe400078e00ff */
[----:B------:R-:W-:Y:S01]  /*1ce110*/  @P1 IMAD.MOV.U32 R187, RZ, RZ, 0x7ff00000 ;  /* 0x7ff00000ffbb1424 */ /* 0x000fe200078e00ff */
[----:B------:R0:W-:Y:S01]  /*1ce120*/  @P1 STL.64 [R126], R120 ;  /* 0x000000787e001387 */ /* 0x0001e20000100a00 */
[----:B------:R-:W-:Y:S02]  /*1ce130*/  @P1 IMAD.MOV.U32 R198, RZ, RZ, 0x0 ;  /* 0x00000000ffc61424 */ /* 0x000fe400078e00ff */
        /* <DEDUP_REMOVED lines=89> */
.L_x_9025:
[----:B------:R-:W-:Y:S05]  /*1ce6d0*/  BSYNC.RECONVERGENT B2 ;  /* 0x0000000000027941 */ /* 0x000fea0003800200 */
.L_x_9024:
        /* <DEDUP_REMOVED lines=32> */
.L_x_9028:
[----:B------:R-:W-:Y:S05]  /*1ce8e0*/  BSYNC.RECONVERGENT B2 ;  /* 0x0000000000027941 */ /* 0x000fea0003800200 */
.L_x_9027:
        /* <DEDUP_REMOVED lines=12> */
.L_x_9023:
        /* <DEDUP_REMOVED lines=40> */
.L_x_9030:
[----:B------:R-:W-:Y:S05]  /*1cec30*/  BSYNC.RECONVERGENT B2 ;  /* 0x0000000000027941 */ /* 0x000fea0003800200 */
.L_x_9029:
        /* <DEDUP_REMOVED lines=34> */
.L_x_9032:
[----:B------:R-:W-:Y:S05]  /*1cee60*/  BSYNC.RECONVERGENT B2 ;  /* 0x0000000000027941 */ /* 0x000fea0003800200 */
.L_x_9031:
        /* <DEDUP_REMOVED lines=12> */
.L_x_9022:
        /* <DEDUP_REMOVED lines=48> */
.L_x_9034:
[----:B------:R-:W-:Y:S05]  /*1cf230*/  BSYNC.RECONVERGENT B2 ;  /* 0x0000000000027941 */ /* 0x000fea0003800200 */
.L_x_9033:
        /* <DEDUP_REMOVED lines=34> */
.L_x_9036:
[----:B------:R-:W-:Y:S05]  /*1cf460*/  BSYNC.RECONVERGENT B2 ;  /* 0x0000000000027941 */ /* 0x000fea0003800200 */
.L_x_9035:
        /* <DEDUP_REMOVED lines=11> */
.L_x_9026:
[----:B------:R-:W-:Y:S05]  /*1cf520*/  BSYNC.RECONVERGENT B0 ;  /* 0x0000000000007941 */ /* 0x000fea0003800200 */
.L_x_9021:
        /* <DEDUP_REMOVED lines=32> */
.L_x_9038:
[----:B------:R-:W-:Y:S05]  /*1cf730*/  BSYNC.RECONVERGENT B0 ;  /* 0x0000000000007941 */ /* 0x000fea0003800200 */
.L_x_9037:
        /* <DEDUP_REMOVED lines=8> */
.L_x_9020:
[----:B------:R-:W-:Y:S05]  /*1cf7c0*/  BSYNC.RECONVERGENT B1 ;  /* 0x0000000000017941 */ /* 0x000fea0003800200 */
.L_x_9019:
        /* <DEDUP_REMOVED lines=40> */
[----:B--2---:R-:W-:Y:S05]  /*1cfa50*/  CALL.REL.NOINC `($__internal_0_$__cuda_sm20_div_rn_f64_full) ;  /* 0x00000ba800607944 */ /* 0x004fea0003c00000 */
[----:B------:R-:W-:Y:S02]  /*1cfa60*/  IMAD.MOV.U32 R120, RZ, RZ, R174 ;  /* 0x000000ffff787224 */ /* 0x000fe400078e00ae */
[----:B------:R-:W-:-:S07]  /*1cfa70*/  IMAD.MOV.U32 R121, RZ, RZ, R175 ;  /* 0x000000ffff797224 */ /* 0x000fce00078e00af */
.L_x_9040:
[----:B------:R-:W-:Y:S05]  /*1cfa80*/  BSYNC.RECONVERGENT B0 ;  /* 0x0000000000007941 */ /* 0x000fea0003800200 */
.L_x_9039:
        /* <DEDUP_REMOVED lines=28> */
.L_x_9042:
[----:B------:R-:W-:Y:S05]  /*1cfc50*/  BSYNC.RECONVERGENT B0 ;  /* 0x0000000000007941 */ /* 0x000fea0003800200 */
.L_x_9041:
        /* <DEDUP_REMOVED lines=28> */
.L_x_9044:
[----:B------:R-:W-:Y:S05]  /*1cfe20*/  BSYNC.RECONVERGENT B0 ;  /* 0x0000000000007941 */ /* 0x000fea0003800200 */
.L_x_9043:
        /* <DEDUP_REMOVED lines=25> */
.L_x_9046:
[----:B------:R1:W-:Y:S01]  /*1cffc0*/  STL.64 [R126], R174 ;  /* 0x000000ae7e007387 */ /* 0x0003e20000100a00 */
[----:B------:R-:W-:Y:S02]  /*1cffd0*/  IMAD.MOV.U32 R188, RZ, RZ, R174 ;  /* 0x000000ffffbc7224 */ /* 0x000fe400078e00ae */
[----:B------:R-:W-:Y:S01]  /*1cffe0*/  IMAD.MOV.U32 R189, RZ, RZ, R175 ;  /* 0x000000ffffbd7224 */ /* 0x000fe200078e00af */
[----:B------:R1:W-:Y:S01]  /*1cfff0*/  STL.64 [R130], R124 ;  /* 0x0000007c82007387 */ /* 0x0003e20000100a00 */
[----:B------:R-:W-:Y:S02]  /*1d0000*/  IMAD.MOV.U32 R186, RZ, RZ, R124 ;  /* 0x000000ffffba7224 */ /* 0x000fe400078e007c */
[----:B------:R-:W-:-:S07]  /*1d0010*/  IMAD.MOV.U32 R187, RZ, RZ, R125 ;  /* 0x000000ffffbb7224 */ /* 0x000fce00078e007d */
.L_x_9047:
[----:B------:R-:W-:Y:S05]  /*1d0020*/  BSYNC.RECONVERGENT B0 ;  /* 0x0000000000007941 */ /* 0x000fea0003800200 */
.L_x_9045:
[----:B------:R-:W2:Y:S01]  /*1d0030*/  LDCU.64 UR10, c[0x0][0x468] ;  /* 0x00008d00ff0a77ac */ /* 0x000ea20008000a00 */
[----:B0-----:R-:W-:Y:S01]  /*1d0040*/  PRMT R192, R127, 0x8880, RZ ;  /* 0x000088807fc07816 */ /* 0x001fe200000000ff */
[----:B------:R-:W-:Y:S01]  /*1d0050*/  IMAD.MOV.U32 R207, RZ, RZ, 0x3 ;  /* 0x00000003ffcf7424 */ /* 0x000fe200078e00ff */
[----:B------:R-:W-:Y:S02]  /*1d0060*/  PRMT R120, R128, 0x8880, RZ ;  /* 0x0000888080787816 */ /* 0x000fe400000000ff */
[----:B------:R-:W-:Y:S02]  /*1d0070*/  SHF.R.S32.HI R193, RZ, 0x1f, R192 ;  /* 0x0000001fffc17819 */ /* 0x000fe400000114c0 */
[----:B-1----:R-:W-:Y:S01]  /*1d0080*/  SHF.R.S32.HI R124, RZ, 0x1f, R120 ;  /* 0x0000001fff7c7819 */ /* 0x002fe20000011478 */
[----:B------:R-:W-:-:S04]  /*1d0090*/  IMAD.WIDE.U32 R120, R120, 0x5, R192 ;  /* 0x0000000578787825 */ /* 0x000fc800078e00c0 */
[----:B------:R-:W-:-:S04]  /*1d00a0*/  IMAD R124, R124, 0x5, RZ ;  /* 0x000000057c7c7824 */ /* 0x000fc800078e02ff */
[----:B------:R-:W-:Y:S01]  /*1d00b0*/  IMAD.IADD R121, R121, 0x1, R124 ;  /* 0x0000000179797824 */ /* 0x000fe200078e027c */
[----:B--2---:R-:W-:-:S04]  /*1d00c0*/  LEA R194, P1, R120, UR10, 0x3 ;  /* 0x0000000a78c27c11 */ /* 0x004fc8000f8218ff */
[----:B------:R-:W-:-:S09]  /*1d00d0*/  LEA.HI.X R195, R120, UR11, R121, 0x3, P1 ;  /* 0x0000000b78c37c11 */ /* 0x000fd200088f1c79 */
.L_x_9076:
        /* <DEDUP_REMOVED lines=12> */
.L_x_9075:
[----:B------:R-:W-:Y:S02]  /*1d01a0*/  IMAD.MOV.U32 R124, RZ, RZ, R206 ;  /* 0x000000ffff7c7224 */ /* 0x000fe400078e00ce */
[----:B------:R-:W-:-:S04]  /*1d01b0*/  VIADD R206, R206, 0xffffffff ;  /* 0xffffffffcece7836 */ /* 0x000fc80000000000 */
[----:B------:R-:W-:-:S04]  /*1d01c0*/  IMAD R173, R206, R0, R125 ;  /* 0x00000000cead7224 */ /* 0x000fc800078e027d */
[----:B------:R-:W-:-:S04]  /*1d01d0*/  VIADD R173, R173, 0xffffffff ;  /* 0xffffffffadad7836 */ /* 0x000fc80000000000 */
[----:B0-----:R-:W-:-:S06]  /*1d01e0*/  IMAD R120, R173, 0x8, R1 ;  /* 0x00000008ad787824 */ /* 0x001fcc00078e0201 */
[----:B------:R-:W2:Y:S01]  /*1d01f0*/  LDL.64 R120, [R120] ;  /* 0x0000000078787983 */ /* 0x000ea20000100a00 */
[----:B------:R-:W-:Y:S01]  /*1d0200*/  MOV R210, 0xff800000 ;  /* 0xff80000000d27802 */ /* 0x000fe20000000f00 */
[----:B------:R-:W-:Y:S01]  /*1d0210*/  IMAD.MOV.U32 R211, RZ, RZ, 0x41cdcd64 ;  /* 0x41cdcd64ffd37424 */ /* 0x000fe200078e00ff */
        /* <DEDUP_REMOVED lines=95> */
.L_x_9056:
[----:B------:R-:W-:Y:S05]  /*1d0810*/  BSYNC.RECONVERGENT B7 ;  /* 0x0000000000077941 */ /* 0x000fea0003800200 */
.L_x_9055:
        /* <DEDUP_REMOVED lines=27> */
.L_x_9058:
[----:B------:R-:W-:Y:S05]  /*1d09d0*/  BSYNC.RECONVERGENT B7 ;  /* 0x0000000000077941 */ /* 0x000fea0003800200 */
.L_x_9057:
[----:B------:R-:W-:-:S06]  /*1d09e0*/  DSETP.GT.AND P2, PT, R120, R190, PT ;  /* 0x000000be7800722a */ /* 0x000fcc0003f44000 */
[----:B------:R-:W-:Y:S02]  /*1d09f0*/  FSEL R174, R202, RZ, P2 ;  /* 0x000000ffcaae7208 */ /* 0x000fe40001000000 */
[----:B------:R-:W-:Y:S02]  /*1d0a00*/  FSEL R175, R203, +QNAN , P2 ;  /* 0x7ff00000cbaf7808 */ /* 0x000fe40001000000 */
[----:B------:R-:W-:Y:S02]  /*1d0a10*/  FSEL R176, R198, RZ, P2 ;  /* 0x000000ffc6b07208 */ /* 0x000fe40001000000 */
[----:B------:R-:W-:Y:S01]  /*1d0a20*/  FSEL R177, R199, -1.875, P2 ;  /* 0xbff00000c7b17808 */ /* 0x000fe20001000000 */
[----:B------:R-:W-:Y:S06]  /*1d0a30*/  BRA `(.L_x_9059) ;  /* 0x0000001000bc7947 */ /* 0x000fec0003800000 */
.L_x_9054:
        /* <DEDUP_REMOVED lines=64> */
.L_x_9061:
[----:B------:R-:W-:Y:S05]  /*1d0e40*/  BSYNC.RECONVERGENT B7 ;  /* 0x0000000000077941 */ /* 0x000fea0003800200 */
.L_x_9060:
        /* <DEDUP_REMOVED lines=27> */
.L_x_9063:
[----:B------:R-:W-:Y:S05]  /*1d1000*/  BSYNC.RECONVERGENT B7 ;  /* 0x0000000000077941 */ /* 0x000fea0003800200 */
.L_x_9062:
        /* <DEDUP_REMOVED lines=15> */
.L_x_9053:
        /* <DEDUP_REMOVED lines=62> */
.L_x_9066:
[----:B------:R-:W-:Y:S05]  /*1d14e0*/  BSYNC.RECONVERGENT B7 ;  /* 0x0000000000077941 */ /* 0x000fea0003800200 */
.L_x_9065:
        /* <DEDUP_REMOVED lines=27> */
.L_x_9068:
[----:B------:R-:W-:Y:S05]  /*1d16a0*/  BSYNC.RECONVERGENT B7 ;  /* 0x0000000000077941 */ /* 0x000fea0003800200 */
.L_x_9067:
[----:B------:R-:W-:-:S06]  /*1d16b0*/  DSETP.GT.AND P2, PT, R120, R190, PT ;  /* 0x000000be7800722a */ /* 0x000fcc0003f44000 */
[----:B------:R-:W-:Y:S02]  /*1d16c0*/  FSEL R174, R202, RZ, P2 ;  /* 0x000000ffcaae7208 */ /* 0x000fe40001000000 */
[----:B------:R-:W-:Y:S02]  /*1d16d0*/  FSEL R175, R203, +QNAN , P2 ;  /* 0x7ff00000cbaf7808 */ /* 0x000fe40001000000 */
[----:B------:R-:W-:Y:S02]  /*1d16e0*/  FSEL R176, R198, RZ, P2 ;  /* 0x000000ffc6b07208 */ /* 0x000fe40001000000 */
[----:B------:R-:W-:Y:S01]  /*1d16f0*/  FSEL R177, R199, -1.875, P2 ;  /* 0xbff00000c7b17808 */ /* 0x000fe20001000000 */
[----:B------:R-:W-:Y:S06]  /*1d1700*/  BRA `(.L_x_9059) ;  /* 0x0000000400887947 */ /* 0x000fec0003800000 */
.L_x_9064:
[----:B------:R-:W-:Y:S01]  /*1d1710*/  ISETP.EQ.AND P2, PT, R208, RZ, !P2 ;  /* 0x000000ffd000720c */ /* 0x000fe20005742270 */
[----:B------:R-:W-:Y:S01]  /*1d1720*/  VIADD R190, R1, 0x1388 ;  /* 0x0000138801be7836 */ /* 0x000fe20000000000 */
[----:B------:R-:W-:Y:S01]  /*1d1730*/  ISETP.EQ.AND P3, PT, R209, RZ, !P3 ;  /* 0x000000ffd100720c */ /* 0x000fe20005f62270 */
[----:B------:R-:W-:Y:S01]  /*1d1740*/  BSSY.RECONVERGENT B7, `(.L_x_9069) ;  /* 0x0000019000077945 */ /* 0x000fe20003800200 */
[----:B------:R-:W-:Y:S01]  /*1d1750*/  CS2R R174, SRZ ;  /* 0x0000000000ae7805 */ /* 0x000fe2000001ff00 */
[----:B------:R-:W-:Y:S01]  /*1d1760*/  IMAD.MOV.U32 R196, RZ, RZ, 0x0 ;  /* 0x00000000ffc47424 */ /* 0x000fe200078e00ff */
[----:B------:R-:W-:Y:S01]  /*1d1770*/  PLOP3.LUT P2, PT, P2, P3, PT, 0xf8, 0x8f ;  /* 0x00000000008f781c */ /* 0x000fe20001747f70 */
[----:B------:R-:W-:Y:S01]  /*1d1780*/  IMAD.MOV.U32 R197, RZ, RZ, -0x3f56d000 ;  /* 0xc0a93000ffc57424 */ /* 0x000fe200078e00ff */
[----:B------:R-:W-:-:S11]  /*1d1790*/  LEA R173, R173, R190, 0x3 ;  /* 0x000000beadad7211 */ /* 0x000fd600078e18ff */
        /* <DEDUP_REMOVED lines=19> */
.L_x_9070:
[----:B------:R-:W-:Y:S05]  /*1d18d0*/  BSYNC.RECONVERGENT B7 ;  /* 0x0000000000077941 */ /* 0x000fea0003800200 */
.L_x_9069:
        /* <DEDUP_REMOVED lines=35> */
.L_x_9072:
[----:B------:R-:W-:Y:S05]  /*1d1b10*/  BSYNC.RECONVERGENT B7 ;  /* 0x0000000000077941 */ /* 0x000fea0003800200 */
.L_x_9071:
        /* <DEDUP_REMOVED lines=27> */
.L_x_9074:
[----:B------:R-:W-:Y:S05]  /*1d1cd0*/  BSYNC.RECONVERGENT B7 ;  /* 0x0000000000077941 */ /* 0x000fea0003800200 */
.L_x_9073:
[----:B------:R-:W-:-:S06]  /*1d1ce0*/  DSETP.GT.AND P2, PT, R120, R190, PT ;  /* 0x000000be7800722a */ /* 0x000fcc0003f44000 */
[----:B------:R-:W-:Y:S02]  /*1d1cf0*/  FSEL R174, R202, RZ, P2 ;  /* 0x000000ffcaae7208 */ /* 0x000fe40001000000 */
[----:B------:R-:W-:Y:S02]  /*1d1d00*/  FSEL R175, R203, +QNAN , P2 ;  /* 0x7ff00000cbaf7808 */ /* 0x000fe40001000000 */
[----:B------:R-:W-:Y:S02]  /*1d1d10*/  FSEL R176, R198, RZ, P2 ;  /* 0x000000ffc6b07208 */ /* 0x000fe40001000000 */
[----:B------:R-:W-:-:S07]  /*1d1d20*/  FSEL R177, R199, -1.875, P2 ;  /* 0xbff00000c7b17808 */ /* 0x000fce0001000000 */
.L_x_9059:
[----:B------:R-:W-:Y:S05]  /*1d1d30*/  BSYNC.RECONVERGENT B0 ;  /* 0x0000000000007941 */ /* 0x000fea0003800200 */
.L_x_9052:
        /* <DEDUP_REMOVED lines=14> */
.L_x_9051:
[----:B------:R-:W-:Y:S05]  /*1d1e20*/  BSYNC.RECONVERGENT B1 ;  /* 0x0000000000017941 */ /* 0x000fea0003800200 */
.L_x_9050:
[----:B------:R-:W-:Y:S01]  /*1d1e30*/  VIADD R125, R125, 0x1 ;  /* 0x000000017d7d7836 */ /* 0x000fe20000000000 */
[----:B------:R-:W-:-:S04]  /*1d1e40*/  ISETP.GT.U32.AND P3, PT, R124, 0x1, PT ;  /* 0x000000017c00780c */ /* 0x000fc80003f64070 */
[----:B------:R-:W-:-:S13]  /*1d1e50*/  ISETP.GE.AND P2, PT, R125, R122, PT ;  /* 0x0000007a7d00720c */ /* 0x000fda0003f46270 */
[----:B------:R-:W-:Y:S05]  /*1d1e60*/  @!P2 BRA P3, `(.L_x_9075) ;  /* 0xffffffe000cca947 */ /* 0x000fea000183ffff */
.L_x_9049:
[----:B------:R-:W-:Y:S05]  /*1d1e70*/  BSYNC.RECONVERGENT B2 ;  /* 0x0000000000027941 */ /* 0x000fea0003800200 */
.L_x_9048:
[----:B------:R-:W-:Y:S05]  /*1d1e80*/  @P1 BRA `(.L_x_9076) ;  /* 0xffffffe000941947 */ /* 0x000fea000383ffff */
.L_x_9018:
[----:B------:R-:W-:Y:S05]  /*1d1e90*/  BSYNC.RECONVERGENT B3 ;  /* 0x0000000000037941 */ /* 0x000fea0003800200 */
.L_x_9017:
[C---:B------:R-:W-:Y:S01]  /*1d1ea0*/  ISETP.NE.AND P1, PT, R122.reuse, R0, PT ;  /* 0x000000007a00720c */ /* 0x040fe20003f25270 */
[----:B------:R-:W-:-:S12]  /*1d1eb0*/  VIADD R122, R122, 0x1 ;  /* 0x000000017a7a7836 */ /* 0x000fd80000000000 */
[----:B------:R-:W-:Y:S05]  /*1d1ec0*/  @P1 BRA `(.L_x_9077) ;  /* 0xffffffc0003c1947 */ /* 0x000fea000383ffff */
.L_x_9016:
[----:B------:R-:W-:Y:S05]  /*1d1ed0*/  BSYNC.RECONVERGENT B4 ;  /* 0x0000000000047941 */ /* 0x000fea0003800200 */
.L_x_9015:
[C---:B------:R-:W-:Y:S01]  /*1d1ee0*/  ISETP.NE.AND P1, PT, R123.reuse, R172, PT ;  /* 0x000000ac7b00720c */ /* 0x040fe20003f25270 */
[----:B------:R-:W-:-:S12]  /*1d1ef0*/  VIADD R123, R123, 0x1 ;  /* 0x000000017b7b7836 */ /* 0x000fd80000000000 */
[----:B------:R-:W-:Y:S05]  /*1d1f00*/  @P1 BRA `(.L_x_9078) ;  /* 0xffffffc0000c1947 */ /* 0x000fea000383ffff */
.L_x_9007:
[----:B------:R-:W-:Y:S05]  /*1d1f10*/  BSYNC.RECONVERGENT B5 ;  /* 0x0000000000057941 */ /* 0x000fea0003800200 */
.L_x_9006:
[----:B------:R-:W-:Y:S01]  /*1d1f20*/  ISETP.NE.AND P3, PT, R0, RZ, PT ;  /* 0x000000ff0000720c */ /* 0x000fe20003f65270 */
[----:B------:R-:W-:Y:S01]  /*1d1f30*/  BSSY.RECONVERGENT B2, `(.L_x_9079) ;  /* 0x00001c1000027945 */ /* 0x000fe20003800200 */
[----:B------:R-:W-:Y:S02]  /*1d1f40*/  IMAD.MOV.U32 R123, RZ, RZ, RZ ;  /* 0x000000ffff7b7224 */ /* 0x000fe400078e00ff */
[----:B012--5:R-:W-:Y:S02]  /*1d1f50*/  IMAD.MOV.U32 R124, RZ, RZ, 0x0 ;  /* 0x00000000ff7c7424 */ /* 0x027fe400078e00ff */
[----:B------:R-:W-:-:S07]  /*1d1f60*/  IMAD.MOV.U32 R125, RZ, RZ, -0x100000 ;  /* 0xfff00000ff7d7424 */ /* 0x000fce00078e00ff */
[----:B------:R-:W-:Y:S05]  /*1d1f70*/  @!P3 BRA `(.L_x_9080) ;  /* 0x0000001800f0b947 */ /* 0x000fea0003800000 */
[----:B------:R-:W2:Y:S01]  /*1d1f80*/  LDL.U8 R122, [R205+0x27d8] ;  /* 0x0027d800cd7a7983 */ /* 0x000ea20000100000 */
[----:B------:R-:W-:Y:S01]  /*1d1f90*/  IADD3 R203, PT, PT, R172, -0x1, RZ ;  /* 0xffffffffaccb7810 */ /* 0x000fe20007ffe0ff */
[----:B------:R-:W-:Y:S02]  /*1d1fa0*/  IMAD.MOV.U32 R123, RZ, RZ, RZ ;  /* 0x000000ffff7b7224 */ /* 0x000fe400078e00ff */
[----:B------:R-:W-:Y:S02]  /*1d1fb0*/  IMAD.MOV.U32 R120, RZ, RZ, 0x1 ;  /* 0x00000001ff787424 */ /* 0x000fe400078e00ff */
[----:B------:R-:W-:Y:S02]  /*1d1fc0*/  IMAD R203, R203, R0, -0x1 ;  /* 0xffffffffcbcb7424 */ /* 0x000fe400078e0200 */
[----:B------:R-:W-:Y:S02]  /*1d1fd0*/  IMAD.MOV.U32 R124, RZ, RZ, 0x0 ;  /* 0x00000000ff7c7424 */ /* 0x000fe400078e00ff */
[----:B------:R-:W-:Y:S01]  /*1d1fe0*/  IMAD.MOV.U32 R125, RZ, RZ, -0x100000 ;  /* 0xfff00000ff7d7424 */ /* 0x000fe200078e00ff */
[----:B--2---:R-:W-:-:S02]  /*1d1ff0*/  PRMT R202, R122, 0x8880, RZ ;  /* 0x000088807aca7816 */ /* 0x004fc400000000ff */
[----:B------:R-:W-:Y:S02]  /*1d2000*/  PRMT R122, R122, 0x8880, RZ ;  /* 0x000088807a7a7816 */ /* 0x000fe400000000ff */
[----:B------:R-:W-:-:S07]  /*1d2010*/  SHF.R.S32.HI R121, RZ, 0x1f, R202 ;  /* 0x0000001fff797819 */ /* 0x000fce00000114ca */
.L_x_9105:
[----:B------:R-:W-:-:S05]  /*1d2020*/  IMAD.IADD R128, R1, 0x1, R120 ;  /* 0x0000000101807824 */ /* 0x000fca00078e0278 */
        /* <DEDUP_REMOVED lines=103> */
.L_x_9086:
[----:B------:R-:W-:Y:S05]  /*1d26a0*/  BSYNC.RECONVERGENT B3 ;  /* 0x0000000000037941 */ /* 0x000fea0003800200 */
.L_x_9085:
        /* <DEDUP_REMOVED lines=33> */
.L_x_9088:
[----:B------:R-:W-:Y:S05]  /*1d28c0*/  BSYNC.RECONVERGENT B3 ;  /* 0x0000000000037941 */ /* 0x000fea0003800200 */
.L_x_9087:
[----:B------:R-:W-:-:S06]  /*1d28d0*/  DSETP.GEU.AND P1, PT, R190, R80, PT ;  /* 0x00000050be00722a */ /* 0x000fcc0003f2e000 */
[----:B------:R-:W-:Y:S02]  /*1d28e0*/  FSEL R128, R128, R194, !P1 ;  /* 0x000000c280807208 */ /* 0x000fe40004800000 */
[----:B------:R-:W-:Y:S02]  /*1d28f0*/  FSEL R129, R129, R195, !P1 ;  /* 0x000000c381817208 */ /* 0x000fe40004800000 */
[----:B------:R-:W-:Y:S02]  /*1d2900*/  FSEL R80, R80, R190, !P1 ;  /* 0x000000be50507208 */ /* 0x000fe40004800000 */
[----:B------:R-:W-:Y:S02]  /*1d2910*/  FSEL R81, R81, R191, !P1 ;  /* 0x000000bf51517208 */ /* 0x000fe40004800000 */
[----:B------:R-:W-:Y:S02]  /*1d2920*/  FSEL R126, R126, R198, !P1 ;  /* 0x000000c67e7e7208 */ /* 0x000fe40004800000 */
[----:B------:R-:W-:-:S07]  /*1d2930*/  FSEL R127, R127, R199, !P1 ;  /* 0x000000c77f7f7208 */ /* 0x000fce0004800000 */
.L_x_9084:
[----:B------:R-:W-:Y:S05]  /*1d2940*/  BSYNC.RECONVERGENT B0 ;  /* 0x0000000000007941 */ /* 0x000fea0003800200 */
.L_x_9083:
        /* <DEDUP_REMOVED lines=48> */
.L_x_9092:
[----:B------:R-:W-:Y:S05]  /*1d2c50*/  BSYNC.RECONVERGENT B3 ;  /* 0x0000000000037941 */ /* 0x000fea0003800200 */
.L_x_9091:
        /* <DEDUP_REMOVED lines=33> */
.L_x_9094:
[----:B------:R-:W-:Y:S05]  /*1d2e70*/  BSYNC.RECONVERGENT B3 ;  /* 0x0000000000037941 */ /* 0x000fea0003800200 */
.L_x_9093:
[----:B------:R-:W-:-:S06]  /*1d2e80*/  DSETP.GEU.AND P0, PT, R184, R80, PT ;  /* 0x00000050b800722a */ /* 0x000fcc0003f0e000 */
[----:B------:R-:W-:Y:S02]  /*1d2e90*/  FSEL R194, R194, R128, !P0 ;  /* 0x00000080c2c27208 */ /* 0x000fe40004000000 */
[----:B------:R-:W-:Y:S02]  /*1d2ea0*/  FSEL R195, R195, R129, !P0 ;  /* 0x00000081c3c37208 */ /* 0x000fe40004000000 */
[----:B------:R-:W-:Y:S02]  /*1d2eb0*/  FSEL R198, R198, R126, !P0 ;  /* 0x0000007ec6c67208 */ /* 0x000fe40004000000 */
[----:B------:R-:W-:Y:S02]  /*1d2ec0*/  FSEL R199, R199, R127, !P0 ;  /* 0x0000007fc7c77208 */ /* 0x000fe40004000000 */
[----:B------:R-:W-:Y:S02]  /*1d2ed0*/  FSEL R80, R80, R184, !P0 ;  /* 0x000000b850507208 */ /* 0x000fe40004000000 */
[----:B------:R-:W-:-:S07]  /*1d2ee0*/  FSEL R81, R81, R185, !P0 ;  /* 0x000000b951517208 */ /* 0x000fce0004000000 */
.L_x_9090:
[----:B------:R-:W-:Y:S05]  /*1d2ef0*/  BSYNC.RECONVERGENT B0 ;  /* 0x0000000000007941 */ /* 0x000fea0003800200 */
.L_x_9089:
        /* <DEDUP_REMOVED lines=48> */
.L_x_9098:
[----:B------:R-:W-:Y:S05]  /*1d3200*/  BSYNC.RECONVERGENT B3 ;  /* 0x0000000000037941 */ /* 0x000fea0003800200 */
.L_x_9097:
        /* <DEDUP_REMOVED lines=37> */
.L_x_9100:
[----:B------:R-:W-:Y:S05]  /*1d3460*/  BSYNC.RECONVERGENT B3 ;  /* 0x0000000000037941 */ /* 0x000fea0003800200 */
.L_x_9099:
[----:B------:R-:W-:-:S06]  /*1d3470*/  DSETP.GEU.AND P0, PT, R176, R80, PT ;  /* 0x00000050b000722a */ /* 0x000fcc0003f0e000 */
[----:B------:R-:W-:Y:S02]  /*1d3480*/  FSEL R126, R126, R194, !P0 ;  /* 0x000000c27e7e7208 */ /* 0x000fe40004000000 */
[----:B------:R-:W-:Y:S02]  /*1d3490*/  FSEL R127, R127, R195, !P0 ;  /* 0x000000c37f7f7208 */ /* 0x000fe40004000000 */
[----:B------:R-:W-:Y:S02]  /*1d34a0*/  FSEL R128, R128, R198, !P0 ;  /* 0x000000c680807208 */ /* 0x000fe40004000000 */
[----:B------:R-:W-:Y:S02]  /*1d34b0*/  FSEL R129, R129, R199, !P0 ;  /* 0x000000c781817208 */ /* 0x000fe40004000000 */
[----:B------:R-:W-:Y:S02]  /*1d34c0*/  FSEL R80, R80, R176, !P0 ;  /* 0x000000b050507208 */ /* 0x000fe40004000000 */
[----:B------:R-:W-:-:S07]  /*1d34d0*/  FSEL R81, R81, R177, !P0 ;  /* 0x000000b151517208 */ /* 0x000fce0004000000 */
.L_x_9096:
[----:B------:R-:W-:Y:S05]  /*1d34e0*/  BSYNC.RECONVERGENT B0 ;  /* 0x0000000000007941 */ /* 0x000fea0003800200 */
.L_x_9095:
        /* <DEDUP_REMOVED lines=36> */
.L_x_9102:
[----:B------:R-:W-:Y:S05]  /*1d3730*/  BSYNC.RECONVERGENT B0 ;  /* 0x0000000000007941 */ /* 0x000fea0003800200 */
.L_x_9101:
[----:B------:R-:W-:-:S06]  /*1d3740*/  DSETP.GEU.AND P0, PT, R80, R176, PT ;  /* 0x000000b05000722a */ /* 0x000fcc0003f0e000 */
[----:B------:R-:W-:Y:S02]  /*1d3750*/  FSEL R188, R188, R128, !P0 ;  /* 0x00000080bcbc7208 */ /* 0x000fe40004000000 */
[----:B------:R-:W-:Y:S02]  /*1d3760*/  FSEL R192, R192, R126, !P0 ;  /* 0x0000007ec0c07208 */ /* 0x000fe40004000000 */
[----:B------:R-:W-:Y:S02]  /*1d3770*/  FSEL R128, R189, R129, !P0 ;  /* 0x00000081bd807208 */ /* 0x000fe40004000000 */
[----:B------:R-:W-:-:S03]  /*1d3780*/  FSEL R126, R193, R127, !P0 ;  /* 0x0000007fc17e7208 */ /* 0x000fc60004000000 */
[----:B------:R-:W-:Y:S02]  /*1d3790*/  IMAD.MOV.U32 R189, RZ, RZ, R128 ;  /* 0x000000ffffbd7224 */ /* 0x000fe400078e0080 */
[----:B------:R-:W-:-:S07]  /*1d37a0*/  IMAD.MOV.U32 R193, RZ, RZ, R126 ;  /* 0x000000ffffc17224 */ /* 0x000fce00078e007e */
.L_x_9082:
[----:B------:R-:W-:Y:S05]  /*1d37b0*/  BSYNC.RECONVERGENT B1 ;  /* 0x0000000000017941 */ /* 0x000fea0003800200 */
.L_x_9081:
        /* <DEDUP_REMOVED lines=42> */
.L_x_9104:
[----:B------:R-:W-:Y:S05]  /*1d3a60*/  BSYNC.RECONVERGENT B0 ;  /* 0x0000000000007941 */ /* 0x000fea0003800200 */
.L_x_9103:
        /* <DEDUP_REMOVED lines=13> */
.L_x_9080:
[----:B------:R-:W-:Y:S05]  /*1d3b40*/  BSYNC.RECONVERGENT B2 ;  /* 0x0000000000027941 */ /* 0x000fea0003800200 */
.L_x_9079:
        /* <DEDUP_REMOVED lines=117> */
.L_x_9111:
[----:B------:R-:W-:Y:S05]  /*1d42a0*/  BSYNC.RECONVERGENT B2 ;  /* 0x0000000000027941 */ /* 0x000fea0003800200 */
.L_x_9110:
        /* <DEDUP_REMOVED lines=33> */
.L_x_9113:
[----:B------:R-:W-:Y:S05]  /*1d44c0*/  BSYNC.RECONVERGENT B2 ;  /* 0x0000000000027941 */ /* 0x000fea0003800200 */
.L_x_9112:
[----:B------:R-:W-:-:S06]  /*1d44d0*/  DSETP.GEU.AND P2, PT, R190, R82, PT ;  /* 0x00000052be00722a */ /* 0x000fcc0003f4e000 */
[----:B------:R-:W-:Y:S02]  /*1d44e0*/  FSEL R124, R124, R188, !P2 ;  /* 0x000000bc7c7c7208 */ /* 0x000fe40005000000 */
[----:B------:R-:W-:Y:S02]  /*1d44f0*/  FSEL R125, R125, R189, !P2 ;  /* 0x000000bd7d7d7208 */ /* 0x000fe40005000000 */
[----:B------:R-:W-:Y:S02]  /*1d4500*/  FSEL R82, R82, R190, !P2 ;  /* 0x000000be52527208 */ /* 0x000fe40005000000 */
[----:B------:R-:W-:Y:S02]  /*1d4510*/  FSEL R83, R83, R191, !P2 ;  /* 0x000000bf53537208 */ /* 0x000fe40005000000 */
[----:B------:R-:W-:Y:S02]  /*1d4520*/  FSEL R120, R120, R192, !P2 ;  /* 0x000000c078787208 */ /* 0x000fe40005000000 */
[----:B------:R-:W-:-:S07]  /*1d4530*/  FSEL R121, R121, R193, !P2 ;  /* 0x000000c179797208 */ /* 0x000fce0005000000 */
.L_x_9109:
[----:B------:R-:W-:Y:S05]  /*1d4540*/  BSYNC.RECONVERGENT B0 ;  /* 0x0000000000007941 */ /* 0x000fea0003800200 */
.L_x_9108:
        /* <DEDUP_REMOVED lines=48> */
.L_x_9117:
[----:B------:R-:W-:Y:S05]  /*1d4850*/  BSYNC.RECONVERGENT B2 ;  /* 0x0000000000027941 */ /* 0x000fea0003800200 */
.L_x_9116:
        /* <DEDUP_REMOVED lines=33> */
.L_x_9119:
[----:B------:R-:W-:Y:S05]  /*1d4a70*/  BSYNC.RECONVERGENT B2 ;  /* 0x0000000000027941 */ /* 0x000fea0003800200 */
.L_x_9118:
[----:B------:R-:W-:-:S06]  /*1d4a80*/  DSETP.GEU.AND P1, PT, R184, R82, PT ;  /* 0x00000052b800722a */ /* 0x000fcc0003f2e000 */
[----:B------:R-:W-:Y:S02]  /*1d4a90*/  FSEL R188, R188, R124, !P1 ;  /* 0x0000007cbcbc7208 */ /* 0x000fe40004800000 */
[----:B------:R-:W-:Y:S02]  /*1d4aa0*/  FSEL R189, R189, R125, !P1 ;  /* 0x0000007dbdbd7208 */ /* 0x000fe40004800000 */
[----:B------:R-:W-:Y:S02]  /*1d4ab0*/  FSEL R192, R192, R120, !P1 ;  /* 0x00000078c0c07208 */ /* 0x000fe40004800000 */
[----:B------:R-:W-:Y:S02]  /*1d4ac0*/  FSEL R193, R193, R121, !P1 ;  /* 0x00000079c1c17208 */ /* 0x000fe40004800000 */
[----:B------:R-:W-:Y:S02]  /*1d4ad0*/  FSEL R82, R82, R184, !P1 ;  /* 0x000000b852527208 */ /* 0x000fe40004800000 */
[----:B------:R-:W-:-:S07]  /*1d4ae0*/  FSEL R83, R83, R185, !P1 ;  /* 0x000000b953537208 */ /* 0x000fce0004800000 */
.L_x_9115:
[----:B------:R-:W-:Y:S05]  /*1d4af0*/  BSYNC.RECONVERGENT B0 ;  /* 0x0000000000007941 */ /* 0x000fea0003800200 */
.L_x_9114:
        /* <DEDUP_REMOVED lines=48> */
.L_x_9123:
[----:B------:R-:W-:Y:S05]  /*1d4e00*/  BSYNC.RECONVERGENT B2 ;  /* 0x0000000000027941 */ /* 0x000fea0003800200 */
.L_x_9122:
        /* <DEDUP_REMOVED lines=37> */
.L_x_9125:
[----:B------:R-:W-:Y:S05]  /*1d5060*/  BSYNC.RECONVERGENT B2 ;  /* 0x0000000000027941 */ /* 0x000fea0003800200 */
.L_x_9124:
[----:B------:R-:W-:-:S06]  /*1d5070*/  DSETP.GEU.AND P1, PT, R176, R82, PT ;  /* 0x00000052b000722a */ /* 0x000fcc0003f2e000 */
[----:B------:R-:W-:Y:S02]  /*1d5080*/  FSEL R124, R124, R188, !P1 ;  /* 0x000000bc7c7c7208 */ /* 0x000fe40004800000 */
[----:B------:R-:W-:Y:S02]  /*1d5090*/  FSEL R125, R125, R189, !P1 ;  /* 0x000000bd7d7d7208 */ /* 0x000fe40004800000 */
[----:B------:R-:W-:Y:S02]  /*1d50a0*/  FSEL R120, R120, R192, !P1 ;  /* 0x000000c078787208 */ /* 0x000fe40004800000 */
[----:B------:R-:W-:Y:S02]  /*1d50b0*/  FSEL R121, R121, R193, !P1 ;  /* 0x000000c179797208 */ /* 0x000fe40004800000 */
[----:B------:R-:W-:Y:S02]  /*1d50c0*/  FSEL R82, R82, R176, !P1 ;  /* 0x000000b052527208 */ /* 0x000fe40004800000 */
[----:B------:R-:W-:-:S07]  /*1d50d0*/  FSEL R83, R83, R177, !P1 ;  /* 0x000000b153537208 */ /* 0x000fce0004800000 */
.L_x_9121:
[----:B------:R-:W-:Y:S05]  /*1d50e0*/  BSYNC.RECONVERGENT B0 ;  /* 0x0000000000007941 */ /* 0x000fea0003800200 */
.L_x_9120:
        /* <DEDUP_REMOVED lines=36> */
.L_x_9127:
[----:B------:R-:W-:Y:S05]  /*1d5330*/  BSYNC.RECONVERGENT B0 ;  /* 0x0000000000007941 */ /* 0x000fea0003800200 */
.L_x_9126:
[----:B------:R-:W-:-:S06]  /*1d5340*/  DSETP.GEU.AND P1, PT, R82, R176, PT ;  /* 0x000000b05200722a */ /* 0x000fcc0003f2e000 */
[----:B------:R-:W-:Y:S02]  /*1d5350*/  FSEL R126, R126, R120, !P1 ;  /* 0x000000787e7e7208 */ /* 0x000fe40004800000 */
[----:B------:R-:W-:Y:S02]  /*1d5360*/  FSEL R128, R128, R124, !P1 ;  /* 0x0000007c80807208 */ /* 0x000fe40004800000 */
[----:B------:R-:W-:Y:S02]  /*1d5370*/  FSEL R120, R127, R121, !P1 ;  /* 0x000000797f787208 */ /* 0x000fe40004800000 */
[----:B------:R-:W-:-:S03]  /*1d5380*/  FSEL R124, R129, R125, !P1 ;  /* 0x0000007d817c7208 */ /* 0x000fc60004800000 */
[----:B------:R-:W-:Y:S02]  /*1d5390*/  IMAD.MOV.U32 R127, RZ, RZ, R120 ;  /* 0x000000ffff7f7224 */ /* 0x000fe400078e0078 */
[----:B------:R-:W-:-:S07]  /*1d53a0*/  IMAD.MOV.U32 R129, RZ, RZ, R124 ;  /* 0x000000ffff817224 */ /* 0x000fce00078e007c */
.L_x_9107:
[----:B------:R-:W-:Y:S05]  /*1d53b0*/  BSYNC.RECONVERGENT B1 ;  /* 0x0000000000017941 */ /* 0x000fea0003800200 */
.L_x_9106:
        /* <DEDUP_REMOVED lines=12> */
.L_x_9132:
[----:B0-----:R-:W-:-:S05]  /*1d5480*/  IADD3 R125, PT, PT, R1, 0x2710, RZ ;  /* 0x00002710017d7810 */ /* 0x001fca0007ffe0ff */
        /* <DEDUP_REMOVED lines=8> */
.L_x_9131:
[----:B------:R-:W-:Y:S05]  /*1d5510*/  BSYNC.RECONVERGENT B1 ;  /* 0x0000000000017941 */ /* 0x000fea0003800200 */
.L_x_9130:
        /* <DEDUP_REMOVED lines=24> */
.L_x_9129:
[----:B------:R-:W-:Y:S05]  /*1d56a0*/  BSYNC.RECONVERGENT B0 ;  /* 0x0000000000007941 */ /* 0x000fea0003800200 */
.L_x_9128:
        /* <DEDUP_REMOVED lines=11> */
.L_x_9137:
        /* <DEDUP_REMOVED lines=21> */
.L_x_9136:
[----:B------:R-:W-:Y:S05]  /*1d58b0*/  BSYNC.RECONVERGENT B1 ;  /* 0x0000000000017941 */ /* 0x000fea0003800200 */
.L_x_9135:
        /* <DEDUP_REMOVED lines=17> */
.L_x_9139:
[----:B------:R-:W-:Y:S05]  /*1d59d0*/  BSYNC.RECONVERGENT B1 ;  /* 0x0000000000017941 */ /* 0x000fea0003800200 */
.L_x_9138:
        /* <DEDUP_REMOVED lines=18> */
.L_x_9134:
[----:B------:R-:W-:Y:S05]  /*1d5b00*/  BSYNC.RECONVERGENT B0 ;  /* 0x0000000000007941 */ /* 0x000fea0003800200 */
.L_x_9133:
[----:B------:R-:W-:Y:S01]  /*1d5b10*/  IADD3 R130, PT, PT, R123, -0x1, RZ ;  /* 0xffffffff7b827810 */ /* 0x000fe20007ffe0ff */
[----:B01----:R-:W-:-:S04]  /*1d5b20*/  VIADD R125, R122, 0xffffffff ;  /* 0xffffffff7a7d7836 */ /* 0x003fc80000000000 */
[----:B------:R-:W-:-:S04]  /*1d5b30*/  IMAD R125, R125, R0, R130 ;  /* 0x000000007d7d7224 */ /* 0x000fc800078e0282 */
        /* <DEDUP_REMOVED lines=15> */
.L_x_9189:
        /* <DEDUP_REMOVED lines=19> */
[----:B------:R-:W-:Y:S02]  /*1d5d60*/  IMAD.MOV.U32 R189, RZ, RZ, 0x7ff00000 ;  /* 0x7ff00000ffbd7424 */ /* 0x000fe400078e00ff */
[----:B0-----:R-:W-:-:S05]  /*1d5d70*/  IMAD.MOV.U32 R131, RZ, RZ, 0x7ff00000 ;  /* 0x7ff00000ff837424 */ /* 0x001fca00078e00ff */
[----:B------:R0:W-:Y:S01]  /*1d5d80*/  STL.64 [R120], R130 ;  /* 0x0000008278007387 */ /* 0x0001e20000100a00 */
[----:B------:R-:W-:Y:S05]  /*1d5d90*/  BRA `(.L_x_9145) ;  /* 0x00000014009c7947 */ /* 0x000fea0003800000 */
.L_x_9144:
        /* <DEDUP_REMOVED lines=88> */
.L_x_9150:
[----:B------:R-:W-:Y:S05]  /*1d6320*/  BSYNC.RECONVERGENT B2 ;  /* 0x0000000000027941 */ /* 0x000fea0003800200 */
.L_x_9149:
        /* <DEDUP_REMOVED lines=32> */
.L_x_9153:
[----:B------:R-:W-:Y:S05]  /*1d6530*/  BSYNC.RECONVERGENT B2 ;  /* 0x0000000000027941 */ /* 0x000fea0003800200 */
.L_x_9152:
        /* <DEDUP_REMOVED lines=12> */
.L_x_9148:
        /* <DEDUP_REMOVED lines=40> */
.L_x_9155:
[----:B------:R-:W-:Y:S05]  /*1d6880*/  BSYNC.RECONVERGENT B2 ;  /* 0x0000000000027941 */ /* 0x000fea0003800200 */
.L_x_9154:
        /* <DEDUP_REMOVED lines=34> */
.L_x_9157:
[----:B------:R-:W-:Y:S05]  /*1d6ab0*/  BSYNC.RECONVERGENT B2 ;  /* 0x0000000000027941 */ /* 0x000fea0003800200 */
.L_x_9156:
        /* <DEDUP_REMOVED lines=12> */
.L_x_9147:
        /* <DEDUP_REMOVED lines=48> */
.L_x_9159:
[----:B------:R-:W-:Y:S05]  /*1d6e80*/  BSYNC.RECONVERGENT B2 ;  /* 0x0000000000027941 */ /* 0x000fea0003800200 */
.L_x_9158:
        /* <DEDUP_REMOVED lines=34> */
.L_x_9161:
[----:B------:R-:W-:Y:S05]  /*1d70b0*/  BSYNC.RECONVERGENT B2 ;  /* 0x0000000000027941 */ /* 0x000fea0003800200 */
.L_x_9160:
        /* <DEDUP_REMOVED lines=11> */
.L_x_9151:
[----:B------:R-:W-:Y:S05]  /*1d7170*/  BSYNC.RECONVERGENT B0 ;  /* 0x0000000000007941 */ /* 0x000fea0003800200 */
.L_x_9146:
        /* <DEDUP_REMOVED lines=32> */
.L_x_9163:
[----:B------:R-:W-:Y:S05]  /*1d7380*/  BSYNC.RECONVERGENT B0 ;  /* 0x0000000000007941 */ /* 0x000fea0003800200 */
.L_x_9162:
        /* <DEDUP_REMOVED lines=8> */
.L_x_9145:
[----:B------:R-:W-:Y:S05]  /*1d7410*/  BSYNC.RECONVERGENT B1 ;  /* 0x0000000000017941 */ /* 0x000fea0003800200 */
.L_x_9143:
[----:B0-----:R-:W-:Y:S02]  /*1d7420*/  VIADD R120, R122, 0xffffffff ;  /* 0xffffffff7a787836 */ /* 0x001fe40000000000 */
[----:B------:R-:W-:Y:S02]  /*1d7430*/  VIADD R121, R123, 0xffffffff ;  /* 0xffffffff7b797836 */ /* 0x000fe40000000000 */
[----:B------:R-:W-:Y:S02]  /*1d7440*/  IMAD R173, R120, R0, RZ ;  /* 0x0000000078ad7224 */ /* 0x000fe400078e02ff */
[----:B------:R-:W-:-:S03]  /*1d7450*/  VIADD R194, R1, 0x1388 ;  /* 0x0000138801c27836 */ /* 0x000fc60000000000 */
[----:B------:R-:W-:-:S05]  /*1d7460*/  IADD3 R186, PT, PT, R173, R121, RZ ;  /* 0x00000079adba7210 */ /* 0x000fca0007ffe0ff */
        /* <DEDUP_REMOVED lines=8> */
[----:B------:R-:W-:Y:S01]  /*1d74f0*/  IMAD.MOV.U32 R175, RZ, RZ, R130 ;  /* 0x000000ffffaf7224 */ /* 0x000fe200078e0082 */
        /* <DEDUP_REMOVED lines=27> */
.L_x_9165:
[----:B------:R-:W-:Y:S05]  /*1d76b0*/  BSYNC.RELIABLE B0 ;  /* 0x0000000000007941 */ /* 0x000fea0003800100 */
.L_x_9164:
        /* <DEDUP_REMOVED lines=24> */
[----:B------:R-:W-:Y:S01]  /*1d7840*/  MOV R173, R131 ;  /* 0x0000008300ad7202 */ /* 0x000fe20000000f00 */
[C---:B------:R-:W-:Y:S02]  /*1d7850*/  VIADD R192, R1.reuse, 0x2710 ;  /* 0x0000271001c07836 */ /* 0x040fe40000000000 */
        /* <DEDUP_REMOVED lines=19> */
.L_x_9168:
[----:B------:R-:W-:Y:S05]  /*1d7990*/  BSYNC.RECONVERGENT B0 ;  /* 0x0000000000007941 */ /* 0x000fea0003800200 */
.L_x_9167:
[----:B------:R-:W-:Y:S04]  /*1d79a0*/  BSSY.RECONVERGENT B2, `(.L_x_9169) ;  /* 0x000015f000027945 */ /* 0x000fe80003800200 */
[----:B------:R-:W-:Y:S05]  /*1d79b0*/  @!P2 BRA `(.L_x_9170) ;  /* 0x000000140074a947 */ /* 0x000fea0003800000 */
[----:B------:R-:W-:-:S07]  /*1d79c0*/  IMAD.MOV.U32 R202, RZ, RZ, 0x3 ;  /* 0x00000003ffca7424 */ /* 0x000fce00078e00ff */
.L_x_9188:
[----:B------:R-:W-:Y:S01]  /*1d79d0*/  IMAD.IADD R198, R123, 0x1, -R202 ;  /* 0x000000017bc67824 */ /* 0x000fe200078e0aca */
[----:B------:R-:W-:Y:S01]  /*1d79e0*/  BSSY.RECONVERGENT B1, `(.L_x_9171) ;  /* 0x0000157000017945 */ /* 0x000fe20003800200 */
[----:B0-----:R-:W-:Y:S01]  /*1d79f0*/  VIADD R130, R122, 0xffffffff ;  /* 0xffffffff7a827836 */ /* 0x001fe20000000000 */
[----:B------:R-:W-:Y:S02]  /*1d7a00*/  PLOP3.LUT P3, PT, PT, PT, PT, 0x80, 0x8 ;  /* 0x000000000008781c */ /* 0x000fe40003f6f070 */
[----:B------:R-:W-:Y:S02]  /*1d7a10*/  IABS R120, R198 ;  /* 0x000000c600787213 */ /* 0x000fe40000000000 */
        /* <DEDUP_REMOVED lines=24> */
.L_x_9187:
        /* <DEDUP_REMOVED lines=18> */
[----:B------:R-:W0:Y:S03]  /*1d7cc0*/  LDC.64 R194, c[0x0][0x468] ;  /* 0x00011a00ffc27b82 */ /* 0x000e260000000a00 */
        /* <DEDUP_REMOVED lines=51> */
.L_x_9175:
[C---:B------:R-:W-:Y:S01]  /*1d8000*/  IMAD.IADD R190, R1.reuse, 0x1, R199 ;  /* 0x0000000101be7824 */ /* 0x040fe200078e02c7 */
[----:B------:R-:W2:Y:S04]  /*1d8010*/  LDL.U8 R121, [R204+0x27f3] ;  /* 0x0027f300cc797983 */ /* 0x000ea80000100000 */
[----:B------:R-:W3:Y:S01]  /*1d8020*/  LDL.U8 R177, [R190+0x27d9] ;  /* 0x0027d900beb17983 */ /* 0x000ee20000100000 */
[----:B------:R-:W-:-:S03]  /*1d8030*/  IMAD.IADD R175, R1, 0x1, R198 ;  /* 0x0000000101af7824 */ /* 0x000fc600078e02c6 */
[----:B------:R-:W2:Y:S04]  /*1d8040*/  LDL.U8 R173, [R204+0x27f2] ;  /* 0x0027f200ccad7983 */ /* 0x000ea80000100000 */
[----:B------:R-:W3:Y:S04]  /*1d8050*/  LDL.U8 R190, [R190+0x27d8] ;  /* 0x0027d800bebe7983 */ /* 0x000ee80000100000 */
[----:B------:R-:W4:Y:S04]  /*1d8060*/  LDL.U8 R120, [R175+0x27f3] ;  /* 0x0027f300af787983 */ /* 0x000f280000100000 */
        /* <DEDUP_REMOVED lines=8> */
[----:B-----5:R-:W-:Y:S02]  /*1d80f0*/  PRMT R174, R174, 0x3340, RZ ;  /* 0x00003340aeae7816 */ /* 0x020fe400000000ff */
[----:B------:R-:W-:Y:S02]  /*1d8100*/  PRMT R120, R177, 0x5410, R120 ;  /* 0x00005410b1787816 */ /* 0x000fe40000000078 */
[----:B------:R-:W-:Y:S01]  /*1d8110*/  PRMT R174, R121, 0x5410, R174 ;  /* 0x0000541079ae7816 */ /* 0x000fe200000000ae */
[----:B------:R-:W-:-:S02]  /*1d8120*/  VIADD R121, R199, 0xffffffff ;  /* 0xffffffffc7797836 */ /* 0x000fc40000000000 */
[----:B------:R-:W-:Y:S01]  /*1d8130*/  IDP.4A.S8.U8 R120, R120, UR10, R175 ;  /* 0x0000000a78787c26 */ /* 0x000fe200080002af */
[----:B------:R-:W-:Y:S01]  /*1d8140*/  UMOV UR10, 0x57d19 ;  /* 0x00057d19000a7882 */ /* 0x000fe20000000000 */
[----:B------:R-:W-:Y:S02]  /*1d8150*/  IMAD R121, R121, R0, R198 ;  /* 0x0000000079797224 */ /* 0x000fe400078e02c6 */
[----:B------:R-:W-:Y:S02]  /*1d8160*/  IDP.4A.S8.U8 R174, R174, UR10, R176 ;  /* 0x0000000aaeae7c26 */ /* 0x000fe400080002b0 */
[----:B------:R-:W-:Y:S02]  /*1d8170*/  VIADD R121, R121, 0xffffffff ;  /* 0xffffffff79797836 */ /* 0x000fe40000000000 */
[----:B0-----:R-:W-:-:S04]  /*1d8180*/  IMAD.WIDE R174, R174, 0x8, R190 ;  /* 0x00000008aeae7825 */ /* 0x001fc800078e02be */
[----:B------:R-:W-:-:S04]  /*1d8190*/  IMAD.WIDE R190, R120, 0x8, R190 ;  /* 0x0000000878be7825 */ /* 0x000fc800078e02be */
[----:B------:R-:W-:Y:S01]  /*1d81a0*/  IMAD R194, R121, 0x8, R1 ;  /* 0x0000000879c27824 */ /* 0x000fe200078e0201 */
[----:B------:R0:W2:Y:S04]  /*1d81b0*/  LDG.E.64 R176, desc[UR6][R190.64+0x3a98] ;  /* 0x003a9806beb07981 */ /* 0x0000a8000c1e1b00 */
[----:B------:R-:W0:Y:S04]  /*1d81c0*/  LDG.E.64 R120, desc[UR6][R174.64+0x2710] ;  /* 0x00271006ae787981 */ /* 0x000e28000c1e1b00 */
[----:B------:R-:W3:Y:S04]  /*1d81d0*/  LDL.64 R192, [R194] ;  /* 0x00000000c2c07983 */ /* 0x000ee80000100a00 */
[----:B------:R-:W0:Y:S04]  /*1d81e0*/  LDG.E.64 R190, desc[UR6][R190.64+0x2710] ;  /* 0x00271006bebe7981 */ /* 0x000e28000c1e1b00 */
[----:B------:R-:W2:Y:S04]  /*1d81f0*/  LDG.E.64 R174, desc[UR6][R174.64+0x3a98] ;  /* 0x003a9806aeae7981 */ /* 0x000ea8000c1e1b00 */
[----:B------:R-:W4:Y:S01]  /*1d8200*/  LDL.64 R194, [R194+0x1388] ;  /* 0x00138800c2c27983 */ /* 0x000f220000100a00 */
[----:B------:R-:W-:Y:S01]  /*1d8210*/  UMOV UR10, 0xff800000 ;  /* 0xff800000000a7882 */ /* 0x000fe20000000000 */
[----:B------:R-:W-:Y:S01]  /*1d8220*/  UMOV UR11, 0x41cdcd64 ;  /* 0x41cdcd64000b7882 */ /* 0x000fe20000000000 */
[----:B------:R-:W-:Y:S01]  /*1d8230*/  BSSY.RECONVERGENT B5, `(.L_x_9177) ;  /* 0x0000024000057945 */ /* 0x000fe20003800200 */
[----:B0-----:R-:W-:-:S02]  /*1d8240*/  DADD R190, R190, R120 ;  /* 0x00000000bebe7229 */ /* 0x001fc40000000078 */
[----:B--2---:R-:W-:-:S06]  /*1d8250*/  DADD R174, R176, R174 ;  /* 0x00000000b0ae7229 */ /* 0x004fcc00000000ae */
[----:B----4-:R-:W-:Y:S02]  /*1d8260*/  DADD R190, R194, R190 ;  /* 0x00000000c2be7229 */ /* 0x010fe400000000be */
[----:B---3--:R-:W-:-:S08]  /*1d8270*/  DADD R120, R192, R174 ;  /* 0x00000000c0787229 */ /* 0x008fd000000000ae */
        /* <DEDUP_REMOVED lines=31> */
.L_x_9178:
[----:B------:R-:W-:Y:S05]  /*1d8470*/  BSYNC.RECONVERGENT B5 ;  /* 0x0000000000057941 */ /* 0x000fea0003800200 */
.L_x_9177:
        /* <DEDUP_REMOVED lines=26> */
.L_x_9180:
[----:B------:R-:W-:Y:S05]  /*1d8620*/  BSYNC.RECONVERGENT B5 ;  /* 0x0000000000057941 */ /* 0x000fea0003800200 */
.L_x_9179:
[----:B------:R-:W-:-:S06]  /*1d8630*/  DSETP.GE.AND P2, PT, R120, R176, PT ;  /* 0x000000b07800722a */ /* 0x000fcc0003f46000 */
[----:B------:R-:W-:Y:S02]  /*1d8640*/  FSEL R120, R194, RZ, P2 ;  /* 0x000000ffc2787208 */ /* 0x000fe40001000000 */
[----:B------:R-:W-:Y:S02]  /*1d8650*/  FSEL R121, R195, +QNAN , P2 ;  /* 0x7ff00000c3797808 */ /* 0x000fe40001000000 */
[----:B------:R-:W-:Y:S02]  /*1d8660*/  FSEL R176, R192, RZ, P2 ;  /* 0x000000ffc0b07208 */ /* 0x000fe40001000000 */
[----:B------:R-:W-:Y:S01]  /*1d8670*/  FSEL R177, R193, -1.875, P2 ;  /* 0xbff00000c1b17808 */ /* 0x000fe20001000000 */
[----:B------:R-:W-:Y:S06]  /*1d8680*/  BRA `(.L_x_9176) ;  /* 0x00000004005c7947 */ /* 0x000fec0003800000 */
.L_x_9174:
        /* <DEDUP_REMOVED lines=44> */
.L_x_9181:
        /* <DEDUP_REMOVED lines=17> */
[----:B--2---:R-:W-:-:S03]  /*1d8a60*/  PRMT R173, R173, 0x3340, R174 ;  /* 0x00003340adad7816 */ /* 0x004fc600000000ae */
[----:B------:R-:W2:Y:S01]  /*1d8a70*/  LDG.E.64 R174, desc[UR6][R186.64+0x5f98] ;  /* 0x005f9806baae7981 */ /* 0x000ea2000c1e1b00 */
[----:B----4-:R-:W-:-:S04]  /*1d8a80*/  PRMT R121, R121, 0x3340, RZ ;  /* 0x0000334079797816 */ /* 0x010fc800000000ff */
[----:B------:R-:W-:-:S05]  /*1d8a90*/  PRMT R121, R173, 0x5410, R121 ;  /* 0x00005410ad797816 */ /* 0x000fca0000000079 */
[----:B---3--:R-:W-:-:S04]  /*1d8aa0*/  IDP.4A.S8.U8 R120, R121, UR10, R120 ;  /* 0x0000000a79787c26 */ /* 0x008fc80008000278 */
[----:B0-----:R-:W-:-:S05]  /*1d8ab0*/  IMAD.WIDE R120, R120, 0x8, R176 ;  /* 0x0000000878787825 */ /* 0x001fca00078e02b0 */
[----:B------:R-:W5:Y:S04]  /*1d8ac0*/  LDG.E.64 R176, desc[UR6][R120.64+0x1388] ;  /* 0x0013880678b07981 */ /* 0x000f68000c1e1b00 */
[----:B------:R-:W2:Y:S01]  /*1d8ad0*/  LDG.E.64 R120, desc[UR6][R120.64] ;  /* 0x0000000678787981 */ /* 0x000ea2000c1e1b00 */
[----:B-----5:R-:W-:Y:S02]  /*1d8ae0*/  DADD R176, R190, R176 ;  /* 0x00000000beb07229 */ /* 0x020fe400000000b0 */
[----:B--2---:R-:W-:-:S11]  /*1d8af0*/  DADD R120, R174, R120 ;  /* 0x00000000ae787229 */ /* 0x004fd60000000078 */
.L_x_9183:
[----:B------:R-:W-:Y:S05]  /*1d8b00*/  BSYNC.RECONVERGENT B5 ;  /* 0x0000000000057941 */ /* 0x000fea0003800200 */
.L_x_9182:
        /* <DEDUP_REMOVED lines=15> */
.L_x_9176:
[----:B------:R-:W-:Y:S05]  /*1d8c00*/  BSYNC.RECONVERGENT B0 ;  /* 0x0000000000007941 */ /* 0x000fea0003800200 */
.L_x_9173:
        /* <DEDUP_REMOVED lines=33> */
.L_x_9185:
[----:B------:R-:W-:-:S13]  /*1d8e20*/  ISETP.GT.AND P2, PT, R199, 0x1, PT ;  /* 0x00000001c700780c */ /* 0x000fda0003f44270 */
[----:B------:R-:W-:Y:S05]  /*1d8e30*/  @!P2 BREAK.RELIABLE B0 ;  /* 0x000000000000a942 */ /* 0x000fea0003800100 */
[----:B------:R-:W-:Y:S05]  /*1d8e40*/  @!P2 BRA `(.L_x_9172) ;  /* 0x000000000040a947 */ /* 0x000fea0003800000 */
[----:B------:R-:W-:Y:S05]  /*1d8e50*/  BSYNC.RELIABLE B0 ;  /* 0x0000000000007941 */ /* 0x000fea0003800100 */
.L_x_9184:
[----:B------:R-:W-:Y:S02]  /*1d8e60*/  VIADD R198, R198, 0x1 ;  /* 0x00000001c6c67836 */ /* 0x000fe40000000000 */
[----:B------:R-:W-:-:S03]  /*1d8e70*/  VIADD R199, R199, 0xffffffff ;  /* 0xffffffffc7c77836 */ /* 0x000fc60000000000 */
[----:B------:R-:W-:-:S13]  /*1d8e80*/  ISETP.GE.AND P2, PT, R198, R123, PT ;  /* 0x0000007bc600720c */ /* 0x000fda0003f46270 */
[----:B------:R-:W-:Y:S05]  /*1d8e90*/  @!P2 BRA `(.L_x_9187) ;  /* 0xffffffec0040a947 */ /* 0x000fea000383ffff */
[----:B------:R-:W-:Y:S05]  /*1d8ea0*/  BRA `(.L_x_9172) ;  /* 0x0000000000287947 */ /* 0x000fea0003800000 */
.L_x_9186:
        /* <DEDUP_REMOVED lines=10> */
.L_x_9172:
[----:B------:R-:W-:Y:S05]  /*1d8f50*/  BSYNC.RECONVERGENT B1 ;  /* 0x0000000000017941 */ /* 0x000fea0003800200 */
.L_x_9171:
[C---:B------:R-:W-:Y:S01]  /*1d8f60*/  ISETP.LT.U32.AND P2, PT, R202.reuse, 0x20, PT ;  /* 0x00000020ca00780c */ /* 0x040fe20003f41070 */
[----:B------:R-:W-:-:S12]  /*1d8f70*/  VIADD R202, R202, 0x1 ;  /* 0x00000001caca7836 */ /* 0x000fd80000000000 */
[----:B------:R-:W-:Y:S05]  /*1d8f80*/  @P3 BRA P2, `(.L_x_9188) ;  /* 0xffffffe800903947 */ /* 0x000fea000103ffff */
.L_x_9170:
[----:B------:R-:W-:Y:S05]  /*1d8f90*/  BSYNC.RECONVERGENT B2 ;  /* 0x0000000000027941 */ /* 0x000fea0003800200 */
.L_x_9169:
[----:B------:R-:W-:-:S06]  /*1d8fa0*/  IMAD.IADD R194, R1, 0x1, R123 ;  /* 0x0000000101c27824 */ /* 0x000fcc00078e027b */
[----:B------:R-:W5:Y:S01]  /*1d8fb0*/  LDL.U8 R194, [R194+0x27f3] ;  /* 0x0027f300c2c27983 */ /* 0x000f620000100000 */
[----:B------:R-:W-:Y:S05]  /*1d8fc0*/  BRA `(.L_x_9189) ;  /* 0xffffffcc00187947 */ /* 0x000fea000383ffff */
.L_x_9166:
[----:B------:R-:W-:Y:S05]  /*1d8fd0*/  BSYNC.RECONVERGENT B3 ;  /* 0x0000000000037941 */ /* 0x000fea0003800200 */
.L_x_9142:
        /* <DEDUP_REMOVED lines=24> */
.L_x_9196:
        /* <DEDUP_REMOVED lines=57> */
.L_x_9195:
[----:B------:R-:W-:Y:S05]  /*1d94f0*/  BSYNC.RECONVERGENT B2 ;  /* 0x0000000000027941 */ /* 0x000fea0003800200 */
.L_x_9194:
        /* <DEDUP_REMOVED lines=35> */
.L_x_9198:
[----:B------:R-:W-:Y:S05]  /*1d9730*/  BSYNC.RECONVERGENT B2 ;  /* 0x0000000000027941 */ /* 0x000fea0003800200 */
.L_x_9197:
        /* <DEDUP_REMOVED lines=21> */
.L_x_9200:
[----:B------:R-:W-:Y:S05]  /*1d9890*/  BSYNC.RECONVERGENT B2 ;  /* 0x0000000000027941 */ /* 0x000fea0003800200 */
.L_x_9199:
        /* <DEDUP_REMOVED lines=19> */
.L_x_9193:
[----:B------:R-:W-:Y:S05]  /*1d99d0*/  BSYNC.RECONVERGENT B1 ;  /* 0x0000000000017941 */ /* 0x000fea0003800200 */
.L_x_9192:
        /* <DEDUP_REMOVED lines=11> */
.L_x_9205:
        /* <DEDUP_REMOVED lines=15> */
[----:B----4-:R-:W-:-:S03]  /*1d9b80*/  ISETP.GT.AND P1, PT, R129, RZ, PT ;  /* 0x000000ff8100720c */ /* 0x010fc60003f24270 */
[C---:B------:R-:W-:Y:S01]  /*1d9b90*/  VIADD R129, R131.reuse, 0x1 ;  /* 0x0000000183817836 */ /* 0x040fe20000000000 */
[----:B------:R-:W-:Y:S02]  /*1d9ba0*/  @!P2 IADD3 R129, PT, PT, R131, RZ, RZ ;  /* 0x000000ff8381a210 */ /* 0x000fe40007ffe0ff */
[----:B------:R-:W3:Y:S01]  /*1d9bb0*/  LDL R131, [R124+0x24] ;  /* 0x000024007c837983 */ /* 0x000ee20000100800 */
[----:B-----5:R-:W-:-:S03]  /*1d9bc0*/  ISETP.GT.AND P2, PT, R130, RZ, PT ;  /* 0x000000ff8200720c */ /* 0x020fc60003f44270 */
[----:B------:R-:W4:Y:S01]  /*1d9bd0*/  LDL R130, [R124+0x28] ;  /* 0x000028007c827983 */ /* 0x000f220000100800 */
[----:B------:R-:W-:Y:S02]  /*1d9be0*/  VIADD R128, R129, 0x1 ;  /* 0x0000000181807836 */ /* 0x000fe40000000000 */
[----:B------:R-:W-:Y:S01]  /*1d9bf0*/  @!P1 IMAD.MOV R128, RZ, RZ, R129 ;  /* 0x000000ffff809224 */ /* 0x000fe200078e0281 */
[----:B------:R-:W-:Y:S01]  /*1d9c00*/  ISETP.GT.AND P1, PT, R126, RZ, PT ;  /* 0x000000ff7e00720c */ /* 0x000fe20003f24270 */
[----:B------:R-:W5:Y:S02]  /*1d9c10*/  LDL R129, [R124+0x2c] ;  /* 0x00002c007c817983 */ /* 0x000f640000100800 */
[----:B------:R-:W-:-:S03]  /*1d9c20*/  VIADD R126, R128, 0x1 ;  /* 0x00000001807e7836 */ /* 0x000fc60000000000 */
[----:B------:R-:W-:Y:S01]  /*1d9c30*/  @!P2 IMAD.MOV R126, RZ, RZ, R128 ;  /* 0x000000ffff7ea224 */ /* 0x000fe200078e0280 */
[----:B------:R-:W-:Y:S01]  /*1d9c40*/  ISETP.GT.AND P2, PT, R127, RZ, PT ;  /* 0x000000ff7f00720c */ /* 0x000fe20003f44270 */
[----:B------:R-:W5:Y:S02]  /*1d9c50*/  LDL R128, [R124+0x30] ;  /* 0x000030007c807983 */ /* 0x000f640000100800 */
[----:B------:R-:W-:-:S03]  /*1d9c60*/  VIADD R127, R126, 0x1 ;  /* 0x000000017e7f7836 */ /* 0x000fc60000000000 */
[----:B------:R-:W-:-:S04]  /*1d9c70*/  @!P1 IMAD.MOV R127, RZ, RZ, R126 ;  /* 0x000000ffff7f9224 */ /* 0x000fc800078e027e */
        /* <DEDUP_REMOVED lines=12> */
[----:B------:R-:W-:Y:S01]  /*1d9d40*/  @!P2 IMAD.MOV R126, RZ, RZ, R123 ;  /* 0x000000ffff7ea224 */ /* 0x000fe200078e027b */
[----:B---3--:R-:W-:-:S03]  /*1d9d50*/  ISETP.GT.AND P2, PT, R131, RZ, PT ;  /* 0x000000ff8300720c */ /* 0x008fc60003f44270 */
[----:B------:R-:W-:Y:S02]  /*1d9d60*/  VIADD R123, R126, 0x1 ;  /* 0x000000017e7b7836 */ /* 0x000fe40000000000 */
[----:B------:R-:W-:Y:S01]  /*1d9d70*/  @!P1 IMAD.MOV R123, RZ, RZ, R126 ;  /* 0x000000ffff7b9224 */ /* 0x000fe200078e027e */
[----:B----4-:R-:W-:-:S03]  /*1d9d80*/  ISETP.GT.AND P1, PT, R130, RZ, PT ;  /* 0x000000ff8200720c */ /* 0x010fc60003f24270 */
        /* <DEDUP_REMOVED lines=21> */
.L_x_9204:
[----:B------:R-:W-:Y:S05]  /*1d9ee0*/  BSYNC.RECONVERGENT B2 ;  /* 0x0000000000027941 */ /* 0x000fea0003800200 */
.L_x_9203:
        /* <DEDUP_REMOVED lines=41> */
.L_x_9207:
[----:B------:R-:W-:Y:S05]  /*1da180*/  BSYNC.RECONVERGENT B2 ;  /* 0x0000000000027941 */ /* 0x000fea0003800200 */
.L_x_9206:
        /* <DEDUP_REMOVED lines=24> */
.L_x_9209:
[----:B------:R-:W-:Y:S05]  /*1da310*/  BSYNC.RECONVERGENT B2 ;  /* 0x0000000000027941 */ /* 0x000fea0003800200 */
.L_x_9208:
        /* <DEDUP_REMOVED lines=9> */
[----:B------:R-:W-:Y:S02]  /*1da3b0*/  ISETP.NE.AND P1, PT, R0, 0x2, PT ;  /* 0x000000020000780c */ /* 0x000fe40003f25270 */
[----:B------:R-:W2:Y:S11]  /*1da3c0*/  LDL R0, [R121+0x4] ;  /* 0x0000040079007983 */ /* 0x000eb60000100800 */
[----:B------:R-:W3:Y:S01]  /*1da3d0*/  @P1 LDL R121, [R121+0x8] ;  /* 0x0000080079791983 */ /* 0x000ee20000100800 */
[----:B--2---:R-:W-:-:S02]  /*1da3e0*/  ISETP.GT.AND P0, PT, R0, RZ, PT ;  /* 0x000000ff0000720c */ /* 0x004fc40003f04270 */
[----:B------:R-:W-:Y:S02]  /*1da3f0*/  IADD3 R0, PT, PT, R128, 0x1, RZ ;  /* 0x0000000180007810 */ /* 0x000fe40007ffe0ff */
[----:B---3--:R-:W-:-:S09]  /*1da400*/  ISETP.GT.OR P2, PT, R121, RZ, !P1 ;  /* 0x000000ff7900720c */ /* 0x008fd20004f44670 */
[----:B------:R-:W-:-:S04]  /*1da410*/  @!P0 IMAD.MOV R0, RZ, RZ, R128 ;  /* 0x000000ffff008224 */ /* 0x000fc800078e0280 */
[----:B------:R-:W-:-:S04]  /*1da420*/  IMAD.MOV.U32 R128, RZ, RZ, R0 ;  /* 0x000000ffff807224 */ /* 0x000fc800078e0000 */
[----:B------:R-:W-:Y:S02]  /*1da430*/  @P1 VIADD R0, R128, 0x1 ;  /* 0x0000000180001836 */ /* 0x000fe40000000000 */
[----:B------:R-:W-:-:S04]  /*1da440*/  @!P2 IMAD.MOV R0, RZ, RZ, R128 ;  /* 0x000000ffff00a224 */ /* 0x000fc800078e0280 */
[----:B------:R-:W-:-:S07]  /*1da450*/  @P1 IMAD.MOV.U32 R128, RZ, RZ, R0 ;  /* 0x000000ffff801224 */ /* 0x000fce00078e0000 */
.L_x_9202:
[----:B------:R-:W-:Y:S05]  /*1da460*/  BSYNC.RECONVERGENT B1 ;  /* 0x0000000000017941 */ /* 0x000fea0003800200 */
.L_x_9201:
        /* <DEDUP_REMOVED lines=36> */
.L_x_9211:
[----:B------:R-:W-:Y:S05]  /*1da6b0*/  BSYNC.RECONVERGENT B1 ;  /* 0x0000000000017941 */ /* 0x000fea0003800200 */
.L_x_9210:
[----:B------:R-:W-:Y:S01]  /*1da6c0*/  UMOV UR10, 0x66666666 ;  /* 0x66666666000a7882 */ /* 0x000fe20000000000 */
[----:B------:R-:W-:Y:S01]  /*1da6d0*/  UMOV UR11, 0x40711266 ;  /* 0x40711266000b7882 */ /* 0x000fe20000000000 */
[----:B------:R-:W-:Y:S01]  /*1da6e0*/  IMAD.MOV.U32 R122, RZ, RZ, 0x0 ;  /* 0x00000000ff7a7424 */ /* 0x000fe200078e00ff */
[----:B------:R-:W-:Y:S01]  /*1da6f0*/  DADD R120, R120, -UR10 ;  /* 0x8000000a78787e29 */ /* 0x000fe20008000000 */
[----:B------:R-:W-:-:S07]  /*1da700*/  IMAD.MOV.U32 R123, RZ, RZ, 0x40590000 ;  /* 0x40590000ff7b7424 */ /* 0x000fce00078e00ff */
[----:B------:R-:W-:-:S11]  /*1da710*/  DFMA R120, R120, R122, 0.5 ;  /* 0x3fe000007878742b */ /* 0x000fd6000000007a */
.L_x_9191:
[----:B------:R-:W-:Y:S05]  /*1da720*/  BSYNC.RECONVERGENT B0 ;  /* 0x0000000000007941 */ /* 0x000fea0003800200 */
.L_x_9190:
        /* <DEDUP_REMOVED lines=29> */
.L_x_9213:
[----:B------:R-:W-:Y:S05]  /*1da900*/  BSYNC.RECONVERGENT B0 ;  /* 0x0000000000007941 */ /* 0x000fea0003800200 */
.L_x_9212:
[----:B------:R-:W-:Y:S02]  /*1da910*/  IMAD.MOV.U32 R120, RZ, RZ, R122 ;  /* 0x000000ffff787224 */ /* 0x000fe400078e007a */
[----:B------:R-:W-:-:S07]  /*1da920*/  IMAD.MOV.U32 R121, RZ, RZ, R123 ;  /* 0x000000ffff797224 */ /* 0x000fce00078e007b */
.L_x_9141:
[----:B------:R-:W-:Y:S05]  /*1da930*/  BSYNC.RECONVERGENT B4 ;  /* 0x0000000000047941 */ /* 0x000fea0003800200 */
.L_x_9140:
[----:B------:R-:W-:-:S14]  /*1da940*/  DSETP.GT.AND P0, PT, R120, R2, PT ;  /* 0x000000027800722a */ /* 0x000fdc0003f04000 */
[----:B------:R-:W-:Y:S05]  /*1da950*/  @P0 BRA `(.L_x_8302) ;  /* 0x000000ac00c40947 */ /* 0x000fea0003800000 */
[----:B------:R-:W-:Y:S05]  /*1da960*/  BMOV.32.CLEAR RZ, B0 ;  /* 0x0000000000ff7355 */ /* 0x000fea0000100000 */
[----:B------:R-:W-:Y:S01]  /*1da970*/  BSSY.RECONVERGENT B0, `(.L_x_9214) ;  /* 0x0000009000007945 */ /* 0x000fe20003800200 */
[----:B------:R-:W-:-:S07]  /*1da980*/  IMAD.MOV.U32 R0, RZ, RZ, RZ ;  /* 0x000000ffff007224 */ /* 0x000fce00078e00ff */
.L_x_9215:
        /* <DEDUP_REMOVED lines=8> */
.L_x_9214:
        /* <DEDUP_REMOVED lines=12> */
.L_x_9219:
        /* <DEDUP_REMOVED lines=31> */
.L_x_9218:
[----:B------:R-:W-:Y:S01]  /*1dacc0*/  BSSY.RECONVERGENT B1, `(.L_x_9220) ;  /* 0x0000009000017945 */ /* 0x000fe20003800200 */
[----:B------:R-:W-:-:S07]  /*1dacd0*/  IMAD.MOV.U32 R0, RZ, RZ, RZ ;  /* 0x000000ffff007224 */ /* 0x000fce00078e00ff */
.L_x_9221:
        /* <DEDUP_REMOVED lines=8> */
.L_x_9220:
        /* <DEDUP_REMOVED lines=10> */
.L_x_9223:
        /* <DEDUP_REMOVED lines=31> */
.L_x_9222:
        /* <DEDUP_REMOVED lines=56> */
.L_x_9217:
[----:B------:R-:W0:Y:S01]  /*1db370*/  MUFU.RCP64H R121, 2.2750682830810546875 ;  /* 0x4002335700797908 */ /* 0x000e220000001800 */
        /* <DEDUP_REMOVED lines=54> */
.L_x_9224:
[----:B------:R-:W-:Y:S05]  /*1db6e0*/  BSYNC.RECONVERGENT B0 ;  /* 0x0000000000007941 */ /* 0x000fea0003800200 */
.L_x_9216:
[----:B------:R-:W-:Y:S05]  /*1db6f0*/  BMOV.32.CLEAR RZ, B0 ;  /* 0x0000000000ff7355 */ /* 0x000fea0000100000 */
[----:B------:R-:W-:Y:S01]  /*1db700*/  BSSY.RECONVERGENT B0, `(.L_x_9225) ;  /* 0x0000009000007945 */ /* 0x000fe20003800200 */
[----:B------:R-:W-:-:S07]  /*1db710*/  IMAD.MOV.U32 R0, RZ, RZ, RZ ;  /* 0x000000ffff007224 */ /* 0x000fce00078e00ff */
.L_x_9226:
        /* <DEDUP_REMOVED lines=8> */
.L_x_9225:
[----:B------:R-:W-:Y:S05]  /*1db7a0*/  BMOV.32.CLEAR RZ, B0 ;  /* 0x0000000000ff7355 */ /* 0x000fea0000100000 */
[----:B------:R-:W-:Y:S01]  /*1db7b0*/  BSSY.RECONVERGENT B0, `(.L_x_9227) ;  /* 0x0000009000007945 */ /* 0x000fe20003800200 */
[----:B------:R-:W-:-:S07]  /*1db7c0*/  IMAD.MOV.U32 R121, RZ, RZ, RZ ;  /* 0x000000ffff797224 */ /* 0x000fce00078e00ff */
.L_x_9228:
        /* <DEDUP_REMOVED lines=8> */
.L_x_9227:
        /* <DEDUP_REMOVED lines=11> */
.L_x_9253:
        /* <DEDUP_REMOVED lines=13> */
.L_x_9234:
[----:B------:R-:W-:-:S13]  /*1db9d0*/  ISETP.NE.AND P0, PT, R121, 0x47, PT ;  /* 0x000000477900780c */ /* 0x000fda0003f05270 */
[----:B------:R-:W-:Y:S05]  /*1db9e0*/  @!P0 BRA `(.L_x_9237) ;  /* 0x0000000000148947 */ /* 0x000fea0003800000 */
[----:B------:R-:W-:Y:S01]  /*1db9f0*/  ISETP.NE.AND P0, PT, R121, 0x54, PT ;  /* 0x000000547900780c */ /* 0x000fe20003f05270 */
[----:B------:R-:W-:-:S12]  /*1dba00*/  IMAD.MOV.U32 R3, RZ, RZ, 0x3 ;  /* 0x00000003ff037424 */ /* 0x000fd800078e00ff */
[----:B------:R-:W-:Y:S05]  /*1dba10*/  @!P0 BRA `(.L_x_9235) ;  /* 0x00000000000c8947 */ /* 0x000fea0003800000 */
.L_x_9236:
[----:B------:R-:W-:Y:S01]  /*1dba20*/  IMAD.MOV.U32 R3, RZ, RZ, 0x4 ;  /* 0x00000004ff037424 */ /* 0x000fe200078e00ff */
[----:B------:R-:W-:Y:S06]  /*1dba30*/  BRA `(.L_x_9235) ;  /* 0x0000000000047947 */ /* 0x000fec0003800000 */
.L_x_9237:
[----:B------:R-:W-:-:S07]  /*1dba40*/  IMAD.MOV.U32 R3, RZ, RZ, 0x2 ;  /* 0x00000002ff037424 */ /* 0x000fce00078e00ff */
.L_x_9235:
[----:B------:R-:W-:Y:S05]  /*1dba50*/  BSYNC.RECONVERGENT B2 ;  /* 0x0000000000027941 */ /* 0x000fea0003800200 */
.L_x_9233:
[----:B------:R-:W-:-:S05]  /*1dba60*/  IADD3 R121, PT, PT, R1, R2, RZ ;  /* 0x0000000201797210 */ /* 0x000fca0007ffe0ff */
        /* <DEDUP_REMOVED lines=12> */
.L_x_9239:
[----:B------:R-:W-:-:S13]  /*1dbb30*/  ISETP.NE.AND P0, PT, R126, 0x47, PT ;  /* 0x000000477e00780c */ /* 0x000fda0003f05270 */
[----:B------:R-:W-:Y:S05]  /*1dbb40*/  @!P0 BRA `(.L_x_9242) ;  /* 0x0000000000148947 */ /* 0x000fea0003800000 */
[----:B------:R-:W-:Y:S01]  /*1dbb50*/  ISETP.NE.AND P0, PT, R126, 0x54, PT ;  /* 0x000000547e00780c */ /* 0x000fe20003f05270 */
[----:B------:R-:W-:-:S12]  /*1dbb60*/  IMAD.MOV.U32 R3, RZ, RZ, 0x3 ;  /* 0x00000003ff037424 */ /* 0x000fd800078e00ff */
[----:B------:R-:W-:Y:S05]  /*1dbb70*/  @!P0 BRA `(.L_x_9240) ;  /* 0x00000000000c8947 */ /* 0x000fea0003800000 */
.L_x_9241:
[----:B------:R-:W-:Y:S01]  /*1dbb80*/  IMAD.MOV.U32 R3, RZ, RZ, 0x4 ;  /* 0x00000004ff037424 */ /* 0x000fe200078e00ff */
[----:B------:R-:W-:Y:S06]  /*1dbb90*/  BRA `(.L_x_9240) ;  /* 0x0000000000047947 */ /* 0x000fec0003800000 */
.L_x_9242:
[----:B------:R-:W-:-:S07]  /*1dbba0*/  IMAD.MOV.U32 R3, RZ, RZ, 0x2 ;  /* 0x00000002ff037424 */ /* 0x000fce00078e00ff */
.L_x_9240:
[----:B------:R-:W-:Y:S05]  /*1dbbb0*/  BSYNC.RECONVERGENT B2 ;  /* 0x0000000000027941 */ /* 0x000fea0003800200 */
.L_x_9238:
        /* <DEDUP_REMOVED lines=12> */
.L_x_9244:
[----:B------:R-:W-:-:S13]  /*1dbc80*/  ISETP.NE.AND P0, PT, R126, 0x47, PT ;  /* 0x000000477e00780c */ /* 0x000fda0003f05270 */
[----:B------:R-:W-:Y:S05]  /*1dbc90*/  @!P0 BRA `(.L_x_9247) ;  /* 0x0000000000148947 */ /* 0x000fea0003800000 */
[----:B------:R-:W-:Y:S01]  /*1dbca0*/  ISETP.NE.AND P0, PT, R126, 0x54, PT ;  /* 0x000000547e00780c */ /* 0x000fe20003f05270 */
[----:B------:R-:W-:-:S12]  /*1dbcb0*/  IMAD.MOV.U32 R3, RZ, RZ, 0x3 ;  /* 0x00000003ff037424 */ /* 0x000fd800078e00ff */
[----:B------:R-:W-:Y:S05]  /*1dbcc0*/  @!P0 BRA `(.L_x_9245) ;  /* 0x00000000000c8947 */ /* 0x000fea0003800000 */
.L_x_9246:
[----:B------:R-:W-:Y:S01]  /*1dbcd0*/  IMAD.MOV.U32 R3, RZ, RZ, 0x4 ;  /* 0x00000004ff037424 */ /* 0x000fe200078e00ff */
[----:B------:R-:W-:Y:S06]  /*1dbce0*/  BRA `(.L_x_9245) ;  /* 0x0000000000047947 */ /* 0x000fec0003800000 */
.L_x_9247:
[----:B------:R-:W-:-:S07]  /*1dbcf0*/  IMAD.MOV.U32 R3, RZ, RZ, 0x2 ;  /* 0x00000002ff037424 */ /* 0x000fce00078e00ff */
.L_x_9245:
[----:B------:R-:W-:Y:S05]  /*1dbd00*/  BSYNC.RECONVERGENT B2 ;  /* 0x0000000000027941 */ /* 0x000fea0003800200 */
.L_x_9243:
        /* <DEDUP_REMOVED lines=12> */
.L_x_9249:
[----:B------:R-:W-:-:S13]  /*1dbdd0*/  ISETP.NE.AND P0, PT, R122, 0x47, PT ;  /* 0x000000477a00780c */ /* 0x000fda0003f05270 */
[----:B------:R-:W-:Y:S05]  /*1dbde0*/  @!P0 BRA `(.L_x_9252) ;  /* 0x0000000000148947 */ /* 0x000fea0003800000 */
[----:B------:R-:W-:Y:S01]  /*1dbdf0*/  ISETP.NE.AND P0, PT, R122, 0x54, PT ;  /* 0x000000547a00780c */ /* 0x000fe20003f05270 */
[----:B------:R-:W-:-:S12]  /*1dbe00*/  IMAD.MOV.U32 R3, RZ, RZ, 0x3 ;  /* 0x00000003ff037424 */ /* 0x000fd800078e00ff */
[----:B------:R-:W-:Y:S05]  /*1dbe10*/  @!P0 BRA `(.L_x_9250) ;  /* 0x00000000000c8947 */ /* 0x000fea0003800000 */
.L_x_9251:
[----:B------:R-:W-:Y:S01]  /*1dbe20*/  IMAD.MOV.U32 R3, RZ, RZ, 0x4 ;  /* 0x00000004ff037424 */ /* 0x000fe200078e00ff */
[----:B------:R-:W-:Y:S06]  /*1dbe30*/  BRA `(.L_x_9250) ;  /* 0x0000000000047947 */ /* 0x000fec0003800000 */
.L_x_9252:
[----:B------:R-:W-:-:S07]  /*1dbe40*/  IMAD.MOV.U32 R3, RZ, RZ, 0x2 ;  /* 0x00000002ff037424 */ /* 0x000fce00078e00ff */
.L_x_9250:
[----:B------:R-:W-:Y:S05]  /*1dbe50*/  BSYNC.RECONVERGENT B2 ;  /* 0x0000000000027941 */ /* 0x000fea0003800200 */
.L_x_9248:
[----:B------:R0:W-:Y:S02]  /*1dbe60*/  STL.U8 [R121+0x27db], R3 ;  /* 0x0027db0379007387 */ /* 0x0001e40000100000 */
[C---:B0-----:R-:W-:Y:S02]  /*1dbe70*/  VIADD R3, R2.reuse, 0x3 ;  /* 0x0000000302037836 */ /* 0x041fe40000000000 */
[----:B------:R-:W-:-:S03]  /*1dbe80*/  VIADD R2, R2, 0x4 ;  /* 0x0000000402027836 */ /* 0x000fc60000000000 */
[----:B------:R-:W-:-:S13]  /*1dbe90*/  ISETP.NE.AND P0, PT, R3, R124, PT ;  /* 0x0000007c0300720c */ /* 0x000fda0003f05270 */
[----:B------:R-:W-:Y:S05]  /*1dbea0*/  @P0 BRA `(.L_x_9253) ;  /* 0xfffffff800940947 */ /* 0x000fea000383ffff */
.L_x_9232:
[----:B------:R-:W-:Y:S05]  /*1dbeb0*/  BSYNC.RECONVERGENT B0 ;  /* 0x0000000000007941 */ /* 0x000fea0003800200 */
.L_x_9231:
        /* <DEDUP_REMOVED lines=16> */
.L_x_9255:
[----:B------:R-:W-:-:S13]  /*1dbfc0*/  ISETP.NE.AND P0, PT, R3, 0x47, PT ;  /* 0x000000470300780c */ /* 0x000fda0003f05270 */
[----:B------:R-:W-:Y:S05]  /*1dbfd0*/  @!P0 BRA `(.L_x_9258) ;  /* 0x0000000000148947 */ /* 0x000fea0003800000 */
[----:B------:R-:W-:Y:S01]  /*1dbfe0*/  ISETP.NE.AND P0, PT, R3, 0x54, PT ;  /* 0x000000540300780c */ /* 0x000fe20003f05270 */
[----:B------:R-:W-:-:S12]  /*1dbff0*/  IMAD.MOV.U32 R121, RZ, RZ, 0x3 ;  /* 0x00000003ff797424 */ /* 0x000fd800078e00ff */
[----:B------:R-:W-:Y:S05]  /*1dc000*/  @!P0 BRA `(.L_x_9256) ;  /* 0x00000000000c8947 */ /* 0x000fea0003800000 */
.L_x_9257:
[----:B------:R-:W-:Y:S01]  /*1dc010*/  IMAD.MOV.U32 R121, RZ, RZ, 0x4 ;  /* 0x00000004ff797424 */ /* 0x000fe200078e00ff */
[----:B------:R-:W-:Y:S06]  /*1dc020*/  BRA `(.L_x_9256) ;  /* 0x0000000000047947 */ /* 0x000fec0003800000 */
.L_x_9258:
[----:B------:R-:W-:-:S07]  /*1dc030*/  IMAD.MOV.U32 R121, RZ, RZ, 0x2 ;  /* 0x00000002ff797424 */ /* 0x000fce00078e00ff */
.L_x_9256:
[----:B------:R-:W-:Y:S05]  /*1dc040*/  BSYNC.RECONVERGENT B0 ;  /* 0x0000000000007941 */ /* 0x000fea0003800200 */
.L_x_9254:
        /* <DEDUP_REMOVED lines=16> */
.L_x_9260:
[----:B------:R-:W-:-:S13]  /*1dc150*/  ISETP.NE.AND P0, PT, R121, 0x47, PT ;  /* 0x000000477900780c */ /* 0x000fda0003f05270 */
[----:B------:R-:W-:Y:S05]  /*1dc160*/  @!P0 BRA `(.L_x_9263) ;  /* 0x0000000000148947 */ /* 0x000fea0003800000 */
[----:B------:R-:W-:Y:S02]  /*1dc170*/  ISETP.NE.AND P0, PT, R121, 0x54, PT ;  /* 0x000000547900780c */ /* 0x000fe40003f05270 */
[----:B------:R-:W-:-:S11]  /*1dc180*/  MOV R124, 0x3 ;  /* 0x00000003007c7802 */ /* 0x000fd60000000f00 */
[----:B------:R-:W-:Y:S05]  /*1dc190*/  @!P0 BRA `(.L_x_9261) ;  /* 0x00000000000c8947 */ /* 0x000fea0003800000 */
.L_x_9262:
[----:B------:R-:W-:Y:S01]  /*1dc1a0*/  IMAD.MOV.U32 R124, RZ, RZ, 0x4 ;  /* 0x00000004ff7c7424 */ /* 0x000fe200078e00ff */
[----:B------:R-:W-:Y:S06]  /*1dc1b0*/  BRA `(.L_x_9261) ;  /* 0x0000000000047947 */ /* 0x000fec0003800000 */
.L_x_9263:
[----:B------:R-:W-:-:S07]  /*1dc1c0*/  IMAD.MOV.U32 R124, RZ, RZ, 0x2 ;  /* 0x00000002ff7c7424 */ /* 0x000fce00078e00ff */
.L_x_9261:
[----:B------:R-:W-:Y:S05]  /*1dc1d0*/  BSYNC.RECONVERGENT B0 ;  /* 0x0000000000007941 */ /* 0x000fea0003800200 */
.L_x_9259:
        /* <DEDUP_REMOVED lines=16> */
.L_x_9265:
[----:B------:R-:W-:-:S13]  /*1dc2e0*/  ISETP.NE.AND P0, PT, R122, 0x47, PT ;  /* 0x000000477a00780c */ /* 0x000fda0003f05270 */
[----:B------:R-:W-:Y:S05]  /*1dc2f0*/  @!P0 BRA `(.L_x_9268) ;  /* 0x0000000000148947 */ /* 0x000fea0003800000 */
[----:B------:R-:W-:Y:S01]  /*1dc300*/  ISETP.NE.AND P0, PT, R122, 0x54, PT ;  /* 0x000000547a00780c */ /* 0x000fe20003f05270 */
[----:B------:R-:W-:-:S12]  /*1dc310*/  IMAD.MOV.U32 R2, RZ, RZ, 0x3 ;  /* 0x00000003ff027424 */ /* 0x000fd800078e00ff */
[----:B------:R-:W-:Y:S05]  /*1dc320*/  @!P0 BRA `(.L_x_9266) ;  /* 0x00000000000c8947 */ /* 0x000fea0003800000 */
.L_x_9267:
[----:B------:R-:W-:Y:S01]  /*1dc330*/  IMAD.MOV.U32 R2, RZ, RZ, 0x4 ;  /* 0x00000004ff027424 */ /* 0x000fe200078e00ff */
[----:B------:R-:W-:Y:S06]  /*1dc340*/  BRA `(.L_x_9266) ;  /* 0x0000000000047947 */ /* 0x000fec0003800000 */
.L_x_9268:
[----:B------:R-:W-:-:S07]  /*1dc350*/  IMAD.MOV.U32 R2, RZ, RZ, 0x2 ;  /* 0x00000002ff027424 */ /* 0x000fce00078e00ff */
.L_x_9266:
[----:B------:R-:W-:Y:S05]  /*1dc360*/  BSYNC.RECONVERGENT B0 ;  /* 0x0000000000007941 */ /* 0x000fea0003800200 */
.L_x_9264:
[----:B------:R1:W-:Y:S02]  /*1dc370*/  STL.U8 [R3+0x27da], R2 ;  /* 0x0027da0203007387 */ /* 0x0003e40000100000 */
.L_x_9230:
[----:B------:R-:W-:Y:S05]  /*1dc380*/  BSYNC.RECONVERGENT B1 ;  /* 0x0000000000017941 */ /* 0x000fea0003800200 */
.L_x_9229:
        /* <DEDUP_REMOVED lines=9> */
[----:B------:R-:W-:Y:S01]  /*1dc420*/  LOP3.LUT R121, R0, 0x7ffffffc, RZ, 0xc0, !PT ;  /* 0x7ffffffc00797812 */ /* 0x000fe200078ec0ff */
[----:B------:R-:W-:-:S07]  /*1dc430*/  IMAD.MOV.U32 R2, RZ, RZ, 0x1 ;  /* 0x00000001ff027424 */ /* 0x000fce00078e00ff */
.L_x_9293:
        /* <DEDUP_REMOVED lines=14> */
.L_x_9274:
[----:B------:R-:W-:-:S13]  /*1dc520*/  ISETP.NE.AND P2, PT, R123, 0x47, PT ;  /* 0x000000477b00780c */ /* 0x000fda0003f45270 */
[----:B------:R-:W-:Y:S05]  /*1dc530*/  @!P2 BRA `(.L_x_9277) ;  /* 0x000000000014a947 */ /* 0x000fea0003800000 */
[----:B------:R-:W-:Y:S01]  /*1dc540*/  ISETP.NE.AND P2, PT, R123, 0x54, PT ;  /* 0x000000547b00780c */ /* 0x000fe20003f45270 */
[----:B------:R-:W-:-:S12]  /*1dc550*/  IMAD.MOV.U32 R122, RZ, RZ, 0x3 ;  /* 0x00000003ff7a7424 */ /* 0x000fd800078e00ff */
[----:B------:R-:W-:Y:S05]  /*1dc560*/  @!P2 BRA `(.L_x_9275) ;  /* 0x00000000000ca947 */ /* 0x000fea0003800000 */
.L_x_9276:
[----:B------:R-:W-:Y:S01]  /*1dc570*/  IMAD.MOV.U32 R122, RZ, RZ, 0x4 ;  /* 0x00000004ff7a7424 */ /* 0x000fe200078e00ff */
[----:B------:R-:W-:Y:S06]  /*1dc580*/  BRA `(.L_x_9275) ;  /* 0x0000000000047947 */ /* 0x000fec0003800000 */
.L_x_9277:
[----:B------:R-:W-:-:S07]  /*1dc590*/  IMAD.MOV.U32 R122, RZ, RZ, 0x2 ;  /* 0x00000002ff7a7424 */ /* 0x000fce00078e00ff */
.L_x_9275:
[----:B------:R-:W-:Y:S05]  /*1dc5a0*/  BSYNC.RECONVERGENT B2 ;  /* 0x0000000000027941 */ /* 0x000fea0003800200 */
.L_x_9273:
        /* <DEDUP_REMOVED lines=17> */
.L_x_9279:
[----:B------:R-:W-:-:S13]  /*1dc6c0*/  ISETP.NE.AND P2, PT, R123, 0x47, PT ;  /* 0x000000477b00780c */ /* 0x000fda0003f45270 */
[----:B------:R-:W-:Y:S05]  /*1dc6d0*/  @!P2 BRA `(.L_x_9282) ;  /* 0x000000000014a947 */ /* 0x000fea0003800000 */
[----:B------:R-:W-:Y:S01]  /*1dc6e0*/  ISETP.NE.AND P2, PT, R123, 0x54, PT ;  /* 0x000000547b00780c */ /* 0x000fe20003f45270 */
[----:B------:R-:W-:-:S12]  /*1dc6f0*/  IMAD.MOV.U32 R122, RZ, RZ, 0x3 ;  /* 0x00000003ff7a7424 */ /* 0x000fd800078e00ff */
[----:B------:R-:W-:Y:S05]  /*1dc700*/  @!P2 BRA `(.L_x_9280) ;  /* 0x00000000000ca947 */ /* 0x000fea0003800000 */
.L_x_9281:
[----:B------:R-:W-:Y:S01]  /*1dc710*/  IMAD.MOV.U32 R122, RZ, RZ, 0x4 ;  /* 0x00000004ff7a7424 */ /* 0x000fe200078e00ff */
[----:B------:R-:W-:Y:S06]  /*1dc720*/  BRA `(.L_x_9280) ;  /* 0x0000000000047947 */ /* 0x000fec0003800000 */
.L_x_9282:
[----:B------:R-:W-:-:S07]  /*1dc730*/  HFMA2 R122, -RZ, RZ, 0, 1.1920928955078125e-07 ;  /* 0x00000002ff7a7431 */ /* 0x000fce00000001ff */
.L_x_9280:
[----:B------:R-:W-:Y:S05]  /*1dc740*/  BSYNC.RECONVERGENT B2 ;  /* 0x0000000000027941 */ /* 0x000fea0003800200 */
.L_x_9278:
        /* <DEDUP_REMOVED lines=15> */
.L_x_9284:
[----:B------:R-:W-:-:S13]  /*1dc840*/  ISETP.NE.AND P2, PT, R123, 0x47, PT ;  /* 0x000000477b00780c */ /* 0x000fda0003f45270 */
[----:B------:R-:W-:Y:S05]  /*1dc850*/  @!P2 BRA `(.L_x_9287) ;  /* 0x000000000014a947 */ /* 0x000fea0003800000 */
[----:B------:R-:W-:Y:S01]  /*1dc860*/  ISETP.NE.AND P2, PT, R123, 0x54, PT ;  /* 0x000000547b00780c */ /* 0x000fe20003f45270 */
[----:B------:R-:W-:-:S12]  /*1dc870*/  IMAD.MOV.U32 R122, RZ, RZ, 0x3 ;  /* 0x00000003ff7a7424 */ /* 0x000fd800078e00ff */
[----:B------:R-:W-:Y:S05]  /*1dc880*/  @!P2 BRA `(.L_x_9285) ;  /* 0x00000000000ca947 */ /* 0x000fea0003800000 */
.L_x_9286:
[----:B------:R-:W-:Y:S01]  /*1dc890*/  IMAD.MOV.U32 R122, RZ, RZ, 0x4 ;  /* 0x00000004ff7a7424 */ /* 0x000fe200078e00ff */
[----:B------:R-:W-:Y:S06]  /*1dc8a0*/  BRA `(.L_x_9285) ;  /* 0x0000000000047947 */ /* 0x000fec0003800000 */
.L_x_9287:
[----:B------:R-:W-:-:S07]  /*1dc8b0*/  IMAD.MOV.U32 R122, RZ, RZ, 0x2 ;  /* 0x00000002ff7a7424 */ /* 0x000fce00078e00ff */
.L_x_9285:
[----:B------:R-:W-:Y:S05]  /*1dc8c0*/  BSYNC.RECONVERGENT B2 ;  /* 0x0000000000027941 */ /* 0x000fea0003800200 */
.L_x_9283:
        /* <DEDUP_REMOVED lines=16> */
.L_x_9289:
[----:B------:R-:W-:-:S13]  /*1dc9d0*/  ISETP.NE.AND P2, PT, R122, 0x47, PT ;  /* 0x000000477a00780c */ /* 0x000fda0003f45270 */
[----:B------:R-:W-:Y:S05]  /*1dc9e0*/  @!P2 BRA `(.L_x_9292) ;  /* 0x000000000014a947 */ /* 0x000fea0003800000 */
[----:B------:R-:W-:Y:S01]  /*1dc9f0*/  ISETP.NE.AND P2, PT, R122, 0x54, PT ;  /* 0x000000547a00780c */ /* 0x000fe20003f45270 */
[----:B------:R-:W-:-:S12]  /*1dca00*/  IMAD.MOV.U32 R123, RZ, RZ, 0x3 ;  /* 0x00000003ff7b7424 */ /* 0x000fd800078e00ff */
[----:B------:R-:W-:Y:S05]  /*1dca10*/  @!P2 BRA `(.L_x_9290) ;  /* 0x00000000000ca947 */ /* 0x000fea0003800000 */
.L_x_9291:
[----:B------:R-:W-:Y:S01]  /*1dca20*/  IMAD.MOV.U32 R123, RZ, RZ, 0x4 ;  /* 0x00000004ff7b7424 */ /* 0x000fe200078e00ff */
[----:B------:R-:W-:Y:S06]  /*1dca30*/  BRA `(.L_x_9290) ;  /* 0x0000000000047947 */ /* 0x000fec0003800000 */
.L_x_9292:
[----:B------:R-:W-:-:S07]  /*1dca40*/  IMAD.MOV.U32 R123, RZ, RZ, 0x2 ;  /* 0x00000002ff7b7424 */ /* 0x000fce00078e00ff */
.L_x_9290:
[----:B------:R-:W-:Y:S05]  /*1dca50*/  BSYNC.RECONVERGENT B2 ;  /* 0x0000000000027941 */ /* 0x000fea0003800200 */
.L_x_9288:
[----:B------:R0:W-:Y:S01]  /*1dca60*/  STL.U8 [R124+0x27f6], R123 ;  /* 0x0027f67b7c007387 */ /* 0x0001e20000100000 */
[----:B------:R-:W-:Y:S01]  /*1dca70*/  ISETP.NE.AND P2, PT, R125, R121, PT ;  /* 0x000000797d00720c */ /* 0x000fe20003f45270 */
[----:B------:R-:W-:-:S12]  /*1dca80*/  VIADD R2, R2, 0x4 ;  /* 0x0000000402027836 */ /* 0x000fd80000000000 */
[----:B0-----:R-:W-:Y:S05]  /*1dca90*/  @P2 BRA `(.L_x_9293) ;  /* 0xfffffff800682947 */ /* 0x001fea000383ffff */
.L_x_9272:
[----:B------:R-:W-:Y:S05]  /*1dcaa0*/  BSYNC.RECONVERGENT B0 ;  /* 0x0000000000007941 */ /* 0x000fea0003800200 */
.L_x_9271:
        /* <DEDUP_REMOVED lines=17> */
.L_x_9295:
[----:B------:R-:W-:-:S13]  /*1dcbc0*/  ISETP.NE.AND P2, PT, R123, 0x47, PT ;  /* 0x000000477b00780c */ /* 0x000fda0003f45270 */
[----:B------:R-:W-:Y:S05]  /*1dcbd0*/  @!P2 BRA `(.L_x_9298) ;  /* 0x000000000014a947 */ /* 0x000fea0003800000 */
[----:B------:R-:W-:Y:S01]  /*1dcbe0*/  ISETP.NE.AND P2, PT, R123, 0x54, PT ;  /* 0x000000547b00780c */ /* 0x000fe20003f45270 */
[----:B------:R-:W-:-:S12]  /*1dcbf0*/  IMAD.MOV.U32 R122, RZ, RZ, 0x3 ;  /* 0x00000003ff7a7424 */ /* 0x000fd800078e00ff */
[----:B------:R-:W-:Y:S05]  /*1dcc00*/  @!P2 BRA `(.L_x_9296) ;  /* 0x00000000000ca947 */ /* 0x000fea0003800000 */
.L_x_9297:
[----:B------:R-:W-:Y:S01]  /*1dcc10*/  IMAD.MOV.U32 R122, RZ, RZ, 0x4 ;  /* 0x00000004ff7a7424 */ /* 0x000fe200078e00ff */
[----:B------:R-:W-:Y:S06]  /*1dcc20*/  BRA `(.L_x_9296) ;  /* 0x0000000000047947 */ /* 0x000fec0003800000 */
.L_x_9298:
[----:B------:R-:W-:-:S07]  /*1dcc30*/  IMAD.MOV.U32 R122, RZ, RZ, 0x2 ;  /* 0x00000002ff7a7424 */ /* 0x000fce00078e00ff */
.L_x_9296:
[----:B------:R-:W-:Y:S05]  /*1dcc40*/  BSYNC.RECONVERGENT B0 ;  /* 0x0000000000007941 */ /* 0x000fea0003800200 */
.L_x_9294:
[----:B------:R-:W-:Y:S01]  /*1dcc50*/  IMAD.IADD R121, R1, 0x1, R2 ;  /* 0x0000000101797824 */ /* 0x000fe200078e0202 */
[----:B------:R-:W-:-:S04]  /*1dcc60*/  ISETP.NE.AND P2, PT, R3, 0x1, PT ;  /* 0x000000010300780c */ /* 0x000fc80003f45270 */
[----:B------:R2:W-:Y:S09]  /*1dcc70*/  STL.U8 [R121+0x27f3], R122 ;  /* 0x0027f37a79007387 */ /* 0x0005f20000100000 */
[----:B------:R-:W-:Y:S05]  /*1dcc80*/  @!P2 BRA `(.L_x_9270) ;  /* 0x0000000000d4a947 */ /* 0x000fea0003800000 */
[----:B--2---:R-:W-:-:S04]  /*1dcc90*/  LOP3.LUT R122, RZ, R2, RZ, 0x33, !PT ;  /* 0x00000002ff7a7212 */ /* 0x004fc800078e33ff */
[----:B------:R-:W-:-:S04]  /*1dcca0*/  IADD3 R122, PT, PT, R122, R0, RZ ;  /* 0x000000007a7a7210 */ /* 0x000fc80007ffe0ff */
        /* <DEDUP_REMOVED lines=14> */
.L_x_9300:
[----:B------:R-:W-:-:S13]  /*1dcd90*/  ISETP.NE.AND P2, PT, R122, 0x47, PT ;  /* 0x000000477a00780c */ /* 0x000fda0003f45270 */
[----:B------:R-:W-:Y:S05]  /*1dcda0*/  @!P2 BRA `(.L_x_9303) ;  /* 0x000000000014a947 */ /* 0x000fea0003800000 */
[----:B------:R-:W-:Y:S01]  /*1dcdb0*/  ISETP.NE.AND P2, PT, R122, 0x54, PT ;  /* 0x000000547a00780c */ /* 0x000fe20003f45270 */
[----:B------:R-:W-:-:S12]  /*1dcdc0*/  IMAD.MOV.U32 R123, RZ, RZ, 0x3 ;  /* 0x00000003ff7b7424 */ /* 0x000fd800078e00ff */
[----:B------:R-:W-:Y:S05]  /*1dcdd0*/  @!P2 BRA `(.L_x_9301) ;  /* 0x00000000000ca947 */ /* 0x000fea0003800000 */
.L_x_9302:
[----:B------:R-:W-:Y:S01]  /*1dcde0*/  IMAD.MOV.U32 R123, RZ, RZ, 0x4 ;  /* 0x00000004ff7b7424 */ /* 0x000fe200078e00ff */
[----:B------:R-:W-:Y:S06]  /*1dcdf0*/  BRA `(.L_x_9301) ;  /* 0x0000000000047947 */ /* 0x000fec0003800000 */
.L_x_9303:
[----:B------:R-:W-:-:S07]  /*1dce00*/  IMAD.MOV.U32 R123, RZ, RZ, 0x2 ;  /* 0x00000002ff7b7424 */ /* 0x000fce00078e00ff */
.L_x_9301:
[----:B------:R-:W-:Y:S05]  /*1dce10*/  BSYNC.RECONVERGENT B0 ;  /* 0x0000000000007941 */ /* 0x000fea0003800200 */
.L_x_9299:
        /* <DEDUP_REMOVED lines=18> */
.L_x_9305:
[----:B------:R-:W-:-:S13]  /*1dcf40*/  ISETP.NE.AND P2, PT, R2, 0x47, PT ;  /* 0x000000470200780c */ /* 0x000fda0003f45270 */
[----:B------:R-:W-:Y:S05]  /*1dcf50*/  @!P2 BRA `(.L_x_9308) ;  /* 0x000000000014a947 */ /* 0x000fea0003800000 */
[----:B------:R-:W-:Y:S01]  /*1dcf60*/  ISETP.NE.AND P2, PT, R2, 0x54, PT ;  /* 0x000000540200780c */ /* 0x000fe20003f45270 */
[----:B------:R-:W-:-:S12]  /*1dcf70*/  IMAD.MOV.U32 R3, RZ, RZ, 0x3 ;  /* 0x00000003ff037424 */ /* 0x000fd800078e00ff */
[----:B------:R-:W-:Y:S05]  /*1dcf80*/  @!P2 BRA `(.L_x_9306) ;  /* 0x00000000000ca947 */ /* 0x000fea0003800000 */
.L_x_9307:
[----:B------:R-:W-:Y:S01]  /*1dcf90*/  IMAD.MOV.U32 R3, RZ, RZ, 0x4 ;  /* 0x00000004ff037424 */ /* 0x000fe200078e00ff */
[----:B------:R-:W-:Y:S06]  /*1dcfa0*/  BRA `(.L_x_9306) ;  /* 0x0000000000047947 */ /* 0x000fec0003800000 */
.L_x_9308:
[----:B------:R-:W-:-:S07]  /*1dcfb0*/  IMAD.MOV.U32 R3, RZ, RZ, 0x2 ;  /* 0x00000002ff037424 */ /* 0x000fce00078e00ff */
.L_x_9306:
[----:B------:R-:W-:Y:S05]  /*1dcfc0*/  BSYNC.RECONVERGENT B0 ;  /* 0x0000000000007941 */ /* 0x000fea0003800200 */
.L_x_9304:
[----:B------:R3:W-:Y:S02]  /*1dcfd0*/  STL.U8 [R121+0x27f5], R3 ;  /* 0x0027f50379007387 */ /* 0x0007e40000100000 */
.L_x_9270:
[----:B------:R-:W-:Y:S05]  /*1dcfe0*/  BSYNC.RECONVERGENT B1 ;  /* 0x0000000000017941 */ /* 0x000fea0003800200 */
.L_x_9269:
        /* <DEDUP_REMOVED lines=14> */
.L_x_9317:
        /* <DEDUP_REMOVED lines=13> */
.L_x_9316:
[----:B------:R-:W-:-:S05]  /*1dd1a0*/  IMAD.IADD R126, R1, 0x1, R3 ;  /* 0x00000001017e7824 */ /* 0x000fca00078e0203 */
[----:B------:R-:W2:Y:S02]  /*1dd1b0*/  LDL.S8 R127, [R126+0x27f3] ;  /* 0x0027f3007e7f7983 */ /* 0x000ea40000100200 */
[----:B--2--5:R-:W-:-:S04]  /*1dd1c0*/  IADD3 R127, PT, PT, R123, R127, RZ ;  /* 0x0000007f7b7f7210 */ /* 0x024fc80007ffe0ff */
[----:B------:R-:W-:Y:S01]  /*1dd1d0*/  ISETP.NE.AND P2, PT, R127, 0x3, PT ;  /* 0x000000037f00780c */ /* 0x000fe20003f45270 */
[----:B------:R-:W-:-:S12]  /*1dd1e0*/  IMAD.IADD R127, R125, 0x1, R3 ;  /* 0x000000017d7f7824 */ /* 0x000fd800078e0203 */
        /* <DEDUP_REMOVED lines=11> */
[----:B0-----:R-:W2:Y:S02]  /*1dd2a0*/  LDL.S8 R127, [R126+0x27f4] ;  /* 0x0027f4007e7f7983 */ /* 0x001ea40000100200 */
[----:B--2---:R-:W-:-:S05]  /*1dd2b0*/  IMAD.IADD R127, R123, 0x1, R127 ;  /* 0x000000017b7f7824 */ /* 0x004fca00078e027f */
        /* <DEDUP_REMOVED lines=16> */
[----:B------:R-:W-:-:S04]  /*1dd3c0*/  VIADD R127, R3, 0x2 ;  /* 0x00000002037f7836 */ /* 0x000fc80000000000 */
[----:B------:R-:W-:-:S08]  /*1dd3d0*/  IMAD.IADD R127, R125, 0x1, R127 ;  /* 0x000000017d7f7824 */ /* 0x000fd000078e027f */
        /* <DEDUP_REMOVED lines=11> */
[----:B------:R-:W2:Y:S01]  /*1dd490*/  LDL.S8 R126, [R126+0x27f6] ;  /* 0x0027f6007e7e7983 */ /* 0x000ea20000100200 */
[C---:B0-----:R-:W-:Y:S02]  /*1dd4a0*/  VIADD R128, R3.reuse, 0x3 ;  /* 0x0000000303807836 */ /* 0x041fe40000000000 */
[----:B------:R-:W-:Y:S02]  /*1dd4b0*/  VIADD R3, R3, 0x4 ;  /* 0x0000000403037836 */ /* 0x000fe40000000000 */
        /* <DEDUP_REMOVED lines=16> */
.L_x_9315:
[----:B------:R-:W-:Y:S05]  /*1dd5c0*/  BSYNC.RECONVERGENT B2 ;  /* 0x0000000000027941 */ /* 0x000fea0003800200 */
.L_x_9314:
[----:B------:R-:W-:Y:S05]  /*1dd5d0*/  @!P1 BRA `(.L_x_9313) ;  /* 0x0000000000c49947 */ /* 0x000fea0003800000 */
        /* <DEDUP_REMOVED lines=44> */
[----:B0-----:R-:W-:-:S05]  /*1dd8a0*/  @P1 MOV R125, 0xbff00000 ;  /* 0xbff00000007d1802 */ /* 0x001fca0000000f00 */
[----:B------:R1:W-:Y:S01]  /*1dd8b0*/  @P1 STL.64 [R3+0x1388], R124 ;  /* 0x0013887c03001387 */ /* 0x0003e20000100a00 */
[----:B------:R-:W-:Y:S02]  /*1dd8c0*/  @!P1 IMAD.MOV.U32 R124, RZ, RZ, 0x0 ;  /* 0x00000000ff7c9424 */ /* 0x000fe400078e00ff */
[----:B------:R-:W-:-:S05]  /*1dd8d0*/  @!P1 IMAD.MOV.U32 R125, RZ, RZ, -0x3f56d000 ;  /* 0xc0a93000ff7d9424 */ /* 0x000fca00078e00ff */
[----:B------:R1:W-:Y:S02]  /*1dd8e0*/  @!P1 STL.64 [R3+0x1388], R124 ;  /* 0x0013887c03009387 */ /* 0x0003e40000100a00 */
.L_x_9313:
[----:B------:R-:W-:Y:S05]  /*1dd8f0*/  BSYNC.RECONVERGENT B1 ;  /* 0x0000000000017941 */ /* 0x000fea0003800200 */
.L_x_9312:
[C---:B------:R-:W-:Y:S01]  /*1dd900*/  ISETP.NE.AND P1, PT, R2.reuse, R120, PT ;  /* 0x000000780200720c */ /* 0x040fe20003f25270 */
[----:B------:R-:W-:-:S12]  /*1dd910*/  VIADD R2, R2, 0x1 ;  /* 0x0000000102027836 */ /* 0x000fd80000000000 */
[----:B------:R-:W-:Y:S05]  /*1dd920*/  @P1 BRA `(.L_x_9317) ;  /* 0xfffffff400e81947 */ /* 0x000fea000383ffff */
[----:B------:R-:W-:Y:S05]  /*1dd930*/  BSYNC.RECONVERGENT B0 ;  /* 0x0000000000007941 */ /* 0x000fea0003800200 */
.L_x_9311:
[----:B------:R-:W-:-:S07]  /*1dd940*/  IMAD.MOV.U32 R122, RZ, RZ, 0x1 ;  /* 0x00000001ff7a7424 */ /* 0x000fce00078e00ff */
.L_x_9381:
[----:B------:R-:W-:Y:S04]  /*1dd950*/  BSSY.RECONVERGENT B4, `(.L_x_9318) ;  /* 0x00003fa000047945 */ /* 0x000fe80003800200 */
[----:B01----:R-:W-:Y:S05]  /*1dd960*/  @!P0 BRA `(.L_x_9319) ;  /* 0x0000003c00e08947 */ /* 0x003fea0003800000 */
[----:B------:R-:W-:Y:S02]  /*1dd970*/  VIADD R194, R122, 0xffffffff ;  /* 0xffffffff7ac27836 */ /* 0x000fe40000000000 */
[----:B------:R-:W-:Y:S02]  /*1dd980*/  IMAD.IADD R131, R1, 0x1, R122 ;  /* 0x0000000101837824 */ /* 0x000fe400078e027a */
[-C--:B------:R-:W-:Y:S02]  /*1dd990*/  IMAD R172, R194, R0.reuse, -R0 ;  /* 0x00000000c2ac7224 */ /* 0x080fe400078e0a00 */
[----:B------:R-:W-:Y:S02]  /*1dd9a0*/  IMAD.MOV.U32 R121, RZ, RZ, 0x1 ;  /* 0x00000001ff797424 */ /* 0x000fe400078e00ff */
[----:B------:R-:W-:Y:S02]  /*1dd9b0*/  VIADD R172, R172, 0xfffffffe ;  /* 0xfffffffeacac7836 */ /* 0x000fe40000000000 */
[----:B------:R-:W-:-:S07]  /*1dd9c0*/  IMAD R130, R194, R0, -0x1 ;  /* 0xffffffffc2827424 */ /* 0x000fce00078e0200 */
.L_x_9380:
[----:B01----:R-:W-:-:S04]  /*1dd9d0*/  IMAD.IADD R125, R130, 0x1, R121 ;  /* 0x00000001827d7824 */ /* 0x003fc800078e0279 */
        /* <DEDUP_REMOVED lines=31> */
[----:B-----5:R-:W3:Y:S01]  /*1ddbd0*/  LDL.U8 R123, [R131+0x27d7] ;  /* 0x0027d700837b7983 */ /* 0x020ee20000100000 */
        /* <DEDUP_REMOVED lines=80> */
.L_x_9328:
[----:B------:R-:W-:Y:S05]  /*1de0e0*/  BSYNC.RECONVERGENT B2 ;  /* 0x0000000000027941 */ /* 0x000fea0003800200 */
.L_x_9327:
        /* <DEDUP_REMOVED lines=32> */
.L_x_9331:
[----:B------:R-:W-:Y:S05]  /*1de2f0*/  BSYNC.RECONVERGENT B2 ;  /* 0x0000000000027941 */ /* 0x000fea0003800200 */
.L_x_9330:
        /* <DEDUP_REMOVED lines=12> */
.L_x_9326:
        /* <DEDUP_REMOVED lines=40> */
.L_x_9333:
[----:B------:R-:W-:Y:S05]  /*1de640*/  BSYNC.RECONVERGENT B2 ;  /* 0x0000000000027941 */ /* 0x000fea0003800200 */
.L_x_9332:
        /* <DEDUP_REMOVED lines=34> */
.L_x_9335:
[----:B------:R-:W-:Y:S05]  /*1de870*/  BSYNC.RECONVERGENT B2 ;  /* 0x0000000000027941 */ /* 0x000fea0003800200 */
.L_x_9334:
        /* <DEDUP_REMOVED lines=12> */
.L_x_9325:
        /* <DEDUP_REMOVED lines=49> */
.L_x_9337:
[----:B------:R-:W-:Y:S05]  /*1dec50*/  BSYNC.RECONVERGENT B2 ;  /* 0x0000000000027941 */ /* 0x000fea0003800200 */
.L_x_9336:
        /* <DEDUP_REMOVED lines=34> */
.L_x_9339:
[----:B------:R-:W-:Y:S05]  /*1dee80*/  BSYNC.RECONVERGENT B2 ;  /* 0x0000000000027941 */ /* 0x000fea0003800200 */
.L_x_9338:
        /* <DEDUP_REMOVED lines=11> */
.L_x_9329:
[----:B------:R-:W-:Y:S05]  /*1def40*/  BSYNC.RECONVERGENT B0 ;  /* 0x0000000000007941 */ /* 0x000fea0003800200 */
.L_x_9324:
        /* <DEDUP_REMOVED lines=32> */
.L_x_9341:
[----:B------:R-:W-:Y:S05]  /*1df150*/  BSYNC.RECONVERGENT B0 ;  /* 0x0000000000007941 */ /* 0x000fea0003800200 */
.L_x_9340:
        /* <DEDUP_REMOVED lines=8> */
.L_x_9323:
[----:B------:R-:W-:Y:S05]  /*1df1e0*/  BSYNC.RECONVERGENT B1 ;  /* 0x0000000000017941 */ /* 0x000fea0003800200 */
.L_x_9322:
        /* <DEDUP_REMOVED lines=35> */
[----:B-----5:R-:W-:-:S05]  /*1df420*/  FFMA R123, RZ, R175, R3 ;  /* 0x000000afff7b7223 */ /* 0x020fca0000000003 */
[----:B------:R-:W-:-:S13]  /*1df430*/  FSETP.GT.AND P1, PT, |R123|, 1.469367938527859385e-39, PT ;  /* 0x001000007b00780b */ /* 0x000fda0003f24200 */
[----:B------:R-:W-:Y:S05]  /*1df440*/  @P1 BRA P2, `(.L_x_9343) ;  /* 0x0000000000141947 */ /* 0x000fea0001000000 */
[----:B------:R-:W-:Y:S05]  /*1df450*/  BMOV.32.CLEAR RZ, B11 ;  /* 0x000000000bff7355 */ /* 0x000fea0000100000 */
[----:B------:R-:W-:-:S07]  /*1df460*/  MOV R173, 0x1df480 ;  /* 0x001df48000ad7802 */ /* 0x000fce0000000f00 */
[----:B------:R-:W-:Y:S05]  /*1df470*/  CALL.REL.NOINC `($__internal_0_$__cuda_sm20_div_rn_f64_full) ;  /* 0x00000aac00d87944 */ /* 0x000fea0003c00000 */
[----:B------:R-:W-:Y:S02]  /*1df480*/  IMAD.MOV.U32 R2, RZ, RZ, R174 ;  /* 0x000000ffff027224 */ /* 0x000fe400078e00ae */
[----:B------:R-:W-:-:S07]  /*1df490*/  IMAD.MOV.U32 R3, RZ, RZ, R175 ;  /* 0x000000ffff037224 */ /* 0x000fce00078e00af */
.L_x_9343:
[----:B------:R-:W-:Y:S05]  /*1df4a0*/  BSYNC.RECONVERGENT B0 ;  /* 0x0000000000007941 */ /* 0x000fea0003800200 */
.L_x_9342:
        /* <DEDUP_REMOVED lines=28> */
.L_x_9345:
[----:B------:R-:W-:Y:S05]  /*1df670*/  BSYNC.RECONVERGENT B0 ;  /* 0x0000000000007941 */ /* 0x000fea0003800200 */
.L_x_9344:
        /* <DEDUP_REMOVED lines=28> */
.L_x_9347:
[----:B------:R-:W-:Y:S05]  /*1df840*/  BSYNC.RECONVERGENT B0 ;  /* 0x0000000000007941 */ /* 0x000fea0003800200 */
.L_x_9346:
        /* <DEDUP_REMOVED lines=25> */
.L_x_9349:
[----:B------:R0:W-:Y:S01]  /*1df9e0*/  STL.64 [R125], R174 ;  /* 0x000000ae7d007387 */ /* 0x0001e20000100a00 */
[----:B------:R-:W-:Y:S02]  /*1df9f0*/  IMAD.MOV.U32 R182, RZ, RZ, R174 ;  /* 0x000000ffffb67224 */ /* 0x000fe400078e00ae */
[----:B------:R-:W-:Y:S01]  /*1dfa00*/  IMAD.MOV.U32 R183, RZ, RZ, R175 ;  /* 0x000000ffffb77224 */ /* 0x000fe200078e00af */
[----:B------:R0:W-:Y:S01]  /*1dfa10*/  STL.64 [R129], R176 ;  /* 0x000000b081007387 */ /* 0x0001e20000100a00 */
[----:B------:R-:W-:Y:S02]  /*1dfa20*/  IMAD.MOV.U32 R180, RZ, RZ, R176 ;  /* 0x000000ffffb47224 */ /* 0x000fe400078e00b0 */
[----:B------:R-:W-:-:S07]  /*1dfa30*/  IMAD.MOV.U32 R181, RZ, RZ, R177 ;  /* 0x000000ffffb57224 */ /* 0x000fce00078e00b1 */
.L_x_9350:
[----:B------:R-:W-:Y:S05]  /*1dfa40*/  BSYNC.RECONVERGENT B0 ;  /* 0x0000000000007941 */ /* 0x000fea0003800200 */
.L_x_9348:
[----:B------:R-:W2:Y:S01]  /*1dfa50*/  LDCU.64 UR10, c[0x0][0x468] ;  /* 0x00008d00ff0a77ac */ /* 0x000ea20008000a00 */
[----:B-1----:R-:W-:Y:S01]  /*1dfa60*/  PRMT R184, R126, 0x8880, RZ ;  /* 0x000088807eb87816 */ /* 0x002fe200000000ff */
        /* <DEDUP_REMOVED lines=9> */
.L_x_9379:
        /* <DEDUP_REMOVED lines=11> */
[----:B-1----:R-:W-:Y:S05]  /*1dfbb0*/  @P2 BRA `(.L_x_9352) ;  /* 0x0000001c00342947 */ /* 0x002fea0003800000 */
.L_x_9378:
[----:B------:R-:W-:Y:S02]  /*1dfbc0*/  IMAD.MOV.U32 R123, RZ, RZ, R198 ;  /* 0x000000ffff7b7224 */ /* 0x000fe400078e00c6 */
[----:B------:R-:W-:-:S04]  /*1dfbd0*/  VIADD R198, R198, 0xffffffff ;  /* 0xffffffffc6c67836 */ /* 0x000fc80000000000 */
[----:B------:R-:W-:-:S04]  /*1dfbe0*/  IMAD R173, R198, R0, R124 ;  /* 0x00000000c6ad7224 */ /* 0x000fc800078e027c */
[----:B------:R-:W-:-:S04]  /*1dfbf0*/  VIADD R173, R173, 0xffffffff ;  /* 0xffffffffadad7836 */ /* 0x000fc80000000000 */
[----:B-1----:R-:W-:-:S06]  /*1dfc00*/  IMAD R2, R173, 0x8, R1 ;  /* 0x00000008ad027824 */ /* 0x002fcc00078e0201 */
        /* <DEDUP_REMOVED lines=22> */
[C---:B0-----:R-:W-:Y:S01]  /*1dfd70*/  IMAD.IADD R177, R1.reuse, 0x1, R123 ;  /* 0x0000000101b17824 */ /* 0x041fe200078e027b */
[----:B------:R-:W2:Y:S01]  /*1dfd80*/  LDL.U8 R193, [R128+0x27f2] ;  /* 0x0027f20080c17983 */ /* 0x000ea20000100000 */
[----:B------:R-:W-:Y:S01]  /*1dfd90*/  IMAD.IADD R174, R1, 0x1, R124 ;  /* 0x0000000101ae7824 */ /* 0x000fe200078e027c */
        /* <DEDUP_REMOVED lines=73> */
.L_x_9359:
[----:B------:R-:W-:Y:S05]  /*1e0230*/  BSYNC.RECONVERGENT B7 ;  /* 0x0000000000077941 */ /* 0x000fea0003800200 */
.L_x_9358:
        /* <DEDUP_REMOVED lines=27> */
.L_x_9361:
[----:B------:R-:W-:Y:S05]  /*1e03f0*/  BSYNC.RECONVERGENT B7 ;  /* 0x0000000000077941 */ /* 0x000fea0003800200 */
.L_x_9360:
[----:B------:R-:W-:-:S06]  /*1e0400*/  DSETP.GT.AND P2, PT, R2, R190, PT ;  /* 0x000000be0200722a */ /* 0x000fcc0003f44000 */
[----:B------:R-:W-:Y:S02]  /*1e0410*/  FSEL R174, R192, RZ, P2 ;  /* 0x000000ffc0ae7208 */ /* 0x000fe40001000000 */
[----:B------:R-:W-:Y:S02]  /*1e0420*/  FSEL R175, R193, +QNAN , P2 ;  /* 0x7ff00000c1af7808 */ /* 0x000fe40001000000 */
[----:B------:R-:W-:Y:S02]  /*1e0430*/  FSEL R176, R188, RZ, P2 ;  /* 0x000000ffbcb07208 */ /* 0x000fe40001000000 */
[----:B------:R-:W-:Y:S01]  /*1e0440*/  FSEL R177, R189, -1.875, P2 ;  /* 0xbff00000bdb17808 */ /* 0x000fe20001000000 */
[----:B------:R-:W-:Y:S06]  /*1e0450*/  BRA `(.L_x_9362) ;  /* 0x0000001000bc7947 */ /* 0x000fec0003800000 */
.L_x_9357:
[C---:B------:R-:W-:Y:S01]  /*1e0460*/  IMAD.IADD R188, R1.reuse, 0x1, R123 ;  /* 0x0000000101bc7824 */ /* 0x040fe200078e027b */
[----:B------:R-:W2:Y:S01]  /*1e0470*/  LDL.U8 R189, [R128+0x27f2] ;  /* 0x0027f20080bd7983 */ /* 0x000ea20000100000 */
[C---:B0-----:R-:W-:Y:S01]  /*1e0480*/  IMAD.IADD R174, R1.reuse, 0x1, R124 ;  /* 0x0000000101ae7824 */ /* 0x041fe200078e027c */
        /* <DEDUP_REMOVED lines=61> */
.L_x_9364:
[----:B------:R-:W-:Y:S05]  /*1e0860*/  BSYNC.RECONVERGENT B7 ;  /* 0x0000000000077941 */ /* 0x000fea0003800200 */
.L_x_9363:
        /* <DEDUP_REMOVED lines=27> */
.L_x_9366:
[----:B------:R-:W-:Y:S05]  /*1e0a20*/  BSYNC.RECONVERGENT B7 ;  /* 0x0000000000077941 */ /* 0x000fea0003800200 */
.L_x_9365:
        /* <DEDUP_REMOVED lines=15> */
.L_x_9356:
[----:B------:R-:W-:Y:S02]  /*1e0b20*/  ISETP.NE.AND P2, PT, R205, 0x1, PT ;  /* 0x00000001cd00780c */ /* 0x000fe40003f45270 */
[C---:B------:R-:W-:Y:S02]  /*1e0b30*/  ISETP.NE.AND P3, PT, R204.reuse, 0x1, PT ;  /* 0x00000001cc00780c */ /* 0x040fe40003f65270 */
[----:B------:R-:W-:-:S13]  /*1e0b40*/  ISETP.EQ.OR P4, PT, R204, 0x1, !P2 ;  /* 0x00000001cc00780c */ /* 0x000fda0005782670 */
[----:B------:R-:W-:Y:S05]  /*1e0b50*/  @P4 BRA `(.L_x_9367) ;  /* 0x0000000400744947 */ /* 0x000fea0003800000 */
[C---:B0-----:R-:W-:Y:S01]  /*1e0b60*/  IMAD.IADD R174, R1.reuse, 0x1, R124 ;  /* 0x0000000101ae7824 */ /* 0x041fe200078e027c */
        /* <DEDUP_REMOVED lines=57> */
.L_x_9369:
[----:B------:R-:W-:Y:S05]  /*1e0f00*/  BSYNC.RECONVERGENT B7 ;  /* 0x0000000000077941 */ /* 0x000fea0003800200 */
.L_x_9368:
        /* <DEDUP_REMOVED lines=27> */
.L_x_9371:
[----:B------:R-:W-:Y:S05]  /*1e10c0*/  BSYNC.RECONVERGENT B7 ;  /* 0x0000000000077941 */ /* 0x000fea0003800200 */
.L_x_9370:
[----:B------:R-:W-:-:S06]  /*1e10d0*/  DSETP.GT.AND P2, PT, R2, R190, PT ;  /* 0x000000be0200722a */ /* 0x000fcc0003f44000 */
[----:B------:R-:W-:Y:S02]  /*1e10e0*/  FSEL R174, R192, RZ, P2 ;  /* 0x000000ffc0ae7208 */ /* 0x000fe40001000000 */
[----:B------:R-:W-:Y:S02]  /*1e10f0*/  FSEL R175, R193, +QNAN , P2 ;  /* 0x7ff00000c1af7808 */ /* 0x000fe40001000000 */
[----:B------:R-:W-:Y:S02]  /*1e1100*/  FSEL R176, R188, RZ, P2 ;  /* 0x000000ffbcb07208 */ /* 0x000fe40001000000 */
[----:B------:R-:W-:Y:S01]  /*1e1110*/  FSEL R177, R189, -1.875, P2 ;  /* 0xbff00000bdb17808 */ /* 0x000fe20001000000 */
[----:B------:R-:W-:Y:S06]  /*1e1120*/  BRA `(.L_x_9362) ;  /* 0x0000000400887947 */ /* 0x000fec0003800000 */
.L_x_9367:
[----:B------:R-:W-:Y:S01]  /*1e1130*/  ISETP.EQ.AND P2, PT, R204, RZ, !P2 ;  /* 0x000000ffcc00720c */ /* 0x000fe20005742270 */
[----:B------:R-:W-:Y:S01]  /*1e1140*/  VIADD R189, R1, 0x1388 ;  /* 0x0000138801bd7836 */ /* 0x000fe20000000000 */
[----:B------:R-:W-:Y:S01]  /*1e1150*/  ISETP.EQ.AND P3, PT, R205, RZ, !P3 ;  /* 0x000000ffcd00720c */ /* 0x000fe20005f62270 */
[----:B------:R-:W-:Y:S01]  /*1e1160*/  BSSY.RECONVERGENT B7, `(.L_x_9372) ;  /* 0x0000019000077945 */ /* 0x000fe20003800200 */
[----:B0-----:R-:W-:Y:S01]  /*1e1170*/  CS2R R174, SRZ ;  /* 0x0000000000ae7805 */ /* 0x001fe2000001ff00 */
[----:B------:R-:W-:Y:S01]  /*1e1180*/  IMAD R173, R173, 0x8, R189 ;  /* 0x00000008adad7824 */ /* 0x000fe200078e02bd */
[----:B------:R-:W-:Y:S01]  /*1e1190*/  PLOP3.LUT P2, PT, P2, P3, PT, 0xf8, 0x8f ;  /* 0x00000000008f781c */ /* 0x000fe20001747f70 */
[----:B------:R-:W-:Y:S02]  /*1e11a0*/  IMAD.MOV.U32 R176, RZ, RZ, 0x0 ;  /* 0x00000000ffb07424 */ /* 0x000fe400078e00ff */
[----:B------:R-:W-:-:S10]  /*1e11b0*/  IMAD.MOV.U32 R177, RZ, RZ, -0x3f56d000 ;  /* 0xc0a93000ffb17424 */ /* 0x000fd400078e00ff */
[----:B------:R-:W-:Y:S05]  /*1e11c0*/  @!P2 BRA `(.L_x_9373) ;  /* 0x000000000048a947 */ /* 0x000fea0003800000 */
[C---:B------:R-:W-:Y:S01]  /*1e11d0*/  IADD3 R175, PT, PT, R1.reuse, R123, RZ ;  /* 0x0000007b01af7210 */ /* 0x040fe20007ffe0ff */
[----:B------:R-:W-:Y:S01]  /*1e11e0*/  IMAD.IADD R174, R1, 0x1, R124 ;  /* 0x0000000101ae7824 */ /* 0x000fe200078e027c */
[----:B------:R-:W0:Y:S04]  /*1e11f0*/  LDC.64 R190, c[0x0][0x468] ;  /* 0x00011a00ffbe7b82 */ /* 0x000e280000000a00 */
[----:B------:R-:W2:Y:S04]  /*1e1200*/  LDL.U8 R175, [R175+0x27d8] ;  /* 0x0027d800afaf7983 */ /* 0x000ea80000100000 */
[----:B------:R-:W3:Y:S01]  /*1e1210*/  LDL.U8 R174, [R174+0x27f3] ;  /* 0x0027f300aeae7983 */ /* 0x000ee20000100000 */
[----:B------:R-:W-:Y:S01]  /*1e1220*/  UMOV UR10, 0x5197d ;  /* 0x0005197d000a7882 */ /* 0x000fe20000000000 */
[----:B0-----:R-:W-:Y:S01]  /*1e1230*/  IMAD.WIDE.U32 R176, R188, 0x8, R190 ;  /* 0x00000008bcb07825 */ /* 0x001fe200078e00be */
[----:B--2---:R-:W-:-:S02]  /*1e1240*/  PRMT R175, R175, 0x3340, R127 ;  /* 0x00003340afaf7816 */ /* 0x004fc4000000007f */
        /* <DEDUP_REMOVED lines=10> */
.L_x_9373:
[----:B------:R-:W-:Y:S05]  /*1e12f0*/  BSYNC.RECONVERGENT B7 ;  /* 0x0000000000077941 */ /* 0x000fea0003800200 */
.L_x_9372:
        /* <DEDUP_REMOVED lines=35> */
.L_x_9375:
[----:B------:R-:W-:Y:S05]  /*1e1530*/  BSYNC.RECONVERGENT B7 ;  /* 0x0000000000077941 */ /* 0x000fea0003800200 */
.L_x_9374:
        /* <DEDUP_REMOVED lines=27> */
.L_x_9377:
[----:B------:R-:W-:Y:S05]  /*1e16f0*/  BSYNC.RECONVERGENT B7 ;  /* 0x0000000000077941 */ /* 0x000fea0003800200 */
.L_x_9376:
[----:B------:R-:W-:-:S06]  /*1e1700*/  DSETP.GT.AND P2, PT, R2, R190, PT ;  /* 0x000000be0200722a */ /* 0x000fcc0003f44000 */
[----:B------:R-:W-:Y:S02]  /*1e1710*/  FSEL R174, R192, RZ, P2 ;  /* 0x000000ffc0ae7208 */ /* 0x000fe40001000000 */
[----:B------:R-:W-:Y:S02]  /*1e1720*/  FSEL R175, R193, +QNAN , P2 ;  /* 0x7ff00000c1af7808 */ /* 0x000fe40001000000 */
[----:B------:R-:W-:Y:S02]  /*1e1730*/  FSEL R176, R188, RZ, P2 ;  /* 0x000000ffbcb07208 */ /* 0x000fe40001000000 */
[----:B------:R-:W-:-:S07]  /*1e1740*/  FSEL R177, R189, -1.875, P2 ;  /* 0xbff00000bdb17808 */ /* 0x000fce0001000000 */
.L_x_9362:
[----:B------:R-:W-:Y:S05]  /*1e1750*/  BSYNC.RECONVERGENT B0 ;  /* 0x0000000000007941 */ /* 0x000fea0003800200 */
.L_x_9355:
        /* <DEDUP_REMOVED lines=14> */
.L_x_9354:
[----:B------:R-:W-:Y:S05]  /*1e1840*/  BSYNC.RECONVERGENT B1 ;  /* 0x0000000000017941 */ /* 0x000fea0003800200 */
.L_x_9353:
[----:B------:R-:W-:Y:S01]  /*1e1850*/  VIADD R124, R124, 0x1 ;  /* 0x000000017c7c7836 */ /* 0x000fe20000000000 */
[----:B------:R-:W-:-:S04]  /*1e1860*/  ISETP.GT.U32.AND P3, PT, R123, 0x1, PT ;  /* 0x000000017b00780c */ /* 0x000fc80003f64070 */
[----:B------:R-:W-:-:S13]  /*1e1870*/  ISETP.GE.AND P2, PT, R124, R121, PT ;  /* 0x000000797c00720c */ /* 0x000fda0003f46270 */
[----:B------:R-:W-:Y:S05]  /*1e1880*/  @!P2 BRA P3, `(.L_x_9378) ;  /* 0xffffffe000cca947 */ /* 0x000fea000183ffff */
.L_x_9352:
[----:B------:R-:W-:Y:S05]  /*1e1890*/  BSYNC.RECONVERGENT B2 ;  /* 0x0000000000027941 */ /* 0x000fea0003800200 */
.L_x_9351:
[----:B------:R-:W-:Y:S05]  /*1e18a0*/  @P1 BRA `(.L_x_9379) ;  /* 0xffffffe000941947 */ /* 0x000fea000383ffff */
.L_x_9321:
[----:B------:R-:W-:Y:S05]  /*1e18b0*/  BSYNC.RECONVERGENT B3 ;  /* 0x0000000000037941 */ /* 0x000fea0003800200 */
.L_x_9320:
[C---:B------:R-:W-:Y:S01]  /*1e18c0*/  ISETP.NE.AND P1, PT, R121.reuse, R0, PT ;  /* 0x000000007900720c */ /* 0x040fe20003f25270 */
[----:B------:R-:W-:-:S12]  /*1e18d0*/  VIADD R121, R121, 0x1 ;  /* 0x0000000179797836 */ /* 0x000fd80000000000 */
[----:B------:R-:W-:Y:S05]  /*1e18e0*/  @P1 BRA `(.L_x_9380) ;  /* 0xffffffc000381947 */ /* 0x000fea000383ffff */
.L_x_9319:
[----:B------:R-:W-:Y:S05]  /*1e18f0*/  BSYNC.RECONVERGENT B4 ;  /* 0x0000000000047941 */ /* 0x000fea0003800200 */
.L_x_9318:
[C---:B------:R-:W-:Y:S01]  /*1e1900*/  ISETP.NE.AND P1, PT, R122.reuse, R120, PT ;  /* 0x000000787a00720c */ /* 0x040fe20003f25270 */
[----:B------:R-:W-:-:S12]  /*1e1910*/  VIADD R122, R122, 0x1 ;  /* 0x000000017a7a7836 */ /* 0x000fd80000000000 */
[----:B------:R-:W-:Y:S05]  /*1e1920*/  @P1 BRA `(.L_x_9381) ;  /* 0xffffffc000081947 */ /* 0x000fea000383ffff */
.L_x_9310:
[----:B------:R-:W-:Y:S05]  /*1e1930*/  BSYNC.RECONVERGENT B5 ;  /* 0x0000000000057941 */ /* 0x000fea0003800200 */
.L_x_9309:
[----:B------:R-:W-:Y:S01]  /*1e1940*/  ISETP.NE.AND P0, PT, R0, RZ, PT ;  /* 0x000000ff0000720c */ /* 0x000fe20003f05270 */
[----:B------:R-:W-:Y:S01]  /*1e1950*/  BSSY.RECONVERGENT B2, `(.L_x_9382) ;  /* 0x00001bd000027945 */ /* 0x000fe20003800200 */
[----:B01----:R-:W-:Y:S02]  /*1e1960*/  IMAD.MOV.U32 R3, RZ, RZ, RZ ;  /* 0x000000ffff037224 */ /* 0x003fe400078e00ff */
[----:B--2---:R-:W-:Y:S02]  /*1e1970*/  IMAD.MOV.U32 R122, RZ, RZ, 0x0 ;  /* 0x00000000ff7a7424 */ /* 0x004fe400078e00ff */
[----:B-----5:R-:W-:-:S07]  /*1e1980*/  IMAD.MOV.U32 R123, RZ, RZ, -0x100000 ;  /* 0xfff00000ff7b7424 */ /* 0x020fce00078e00ff */
        /* <DEDUP_REMOVED lines=11> */
.L_x_9408:
        /* <DEDUP_REMOVED lines=104> */
.L_x_9389:
[----:B------:R-:W-:Y:S05]  /*1e20c0*/  BSYNC.RECONVERGENT B3 ;  /* 0x0000000000037941 */ /* 0x000fea0003800200 */
.L_x_9388:
        /* <DEDUP_REMOVED lines=33> */
.L_x_9391:
[----:B------:R-:W-:Y:S05]  /*1e22e0*/  BSYNC.RECONVERGENT B3 ;  /* 0x0000000000037941 */ /* 0x000fea0003800200 */
.L_x_9390:
[----:B------:R-:W-:-:S06]  /*1e22f0*/  DSETP.GEU.AND P2, PT, R190, R84, PT ;  /* 0x00000054be00722a */ /* 0x000fcc0003f4e000 */
[----:B------:R-:W-:Y:S02]  /*1e2300*/  FSEL R126, R126, R186, !P2 ;  /* 0x000000ba7e7e7208 */ /* 0x000fe40005000000 */
[----:B------:R-:W-:Y:S02]  /*1e2310*/  FSEL R127, R127, R187, !P2 ;  /* 0x000000bb7f7f7208 */ /* 0x000fe40005000000 */
[----:B------:R-:W-:Y:S02]  /*1e2320*/  FSEL R84, R84, R190, !P2 ;  /* 0x000000be54547208 */ /* 0x000fe40005000000 */
[----:B------:R-:W-:Y:S02]  /*1e2330*/  FSEL R85, R85, R191, !P2 ;  /* 0x000000bf55557208 */ /* 0x000fe40005000000 */
[----:B------:R-:W-:Y:S02]  /*1e2340*/  FSEL R124, R124, R188, !P2 ;  /* 0x000000bc7c7c7208 */ /* 0x000fe40005000000 */
[----:B------:R-:W-:-:S07]  /*1e2350*/  FSEL R125, R125, R189, !P2 ;  /* 0x000000bd7d7d7208 */ /* 0x000fce0005000000 */
.L_x_9387:
[----:B------:R-:W-:Y:S05]  /*1e2360*/  BSYNC.RECONVERGENT B0 ;  /* 0x0000000000007941 */ /* 0x000fea0003800200 */
.L_x_9386:
        /* <DEDUP_REMOVED lines=46> */
.L_x_9395:
[----:B------:R-:W-:Y:S05]  /*1e2650*/  BSYNC.RECONVERGENT B3 ;  /* 0x0000000000037941 */ /* 0x000fea0003800200 */
.L_x_9394:
        /* <DEDUP_REMOVED lines=37> */
.L_x_9397:
[----:B------:R-:W-:Y:S05]  /*1e28b0*/  BSYNC.RECONVERGENT B3 ;  /* 0x0000000000037941 */ /* 0x000fea0003800200 */
.L_x_9396:
[----:B------:R-:W-:-:S06]  /*1e28c0*/  DSETP.GEU.AND P1, PT, R176, R84, PT ;  /* 0x00000054b000722a */ /* 0x000fcc0003f2e000 */
[----:B------:R-:W-:Y:S02]  /*1e28d0*/  FSEL R186, R186, R126, !P1 ;  /* 0x0000007ebaba7208 */ /* 0x000fe40004800000 */
[----:B------:R-:W-:Y:S02]  /*1e28e0*/  FSEL R187, R187, R127, !P1 ;  /* 0x0000007fbbbb7208 */ /* 0x000fe40004800000 */
[----:B------:R-:W-:Y:S02]  /*1e28f0*/  FSEL R188, R188, R124, !P1 ;  /* 0x0000007cbcbc7208 */ /* 0x000fe40004800000 */
[----:B------:R-:W-:Y:S02]  /*1e2900*/  FSEL R189, R189, R125, !P1 ;  /* 0x0000007dbdbd7208 */ /* 0x000fe40004800000 */
[----:B------:R-:W-:Y:S02]  /*1e2910*/  FSEL R84, R84, R176, !P1 ;  /* 0x000000b054547208 */ /* 0x000fe40004800000 */
[----:B------:R-:W-:-:S07]  /*1e2920*/  FSEL R85, R85, R177, !P1 ;  /* 0x000000b155557208 */ /* 0x000fce0004800000 */
.L_x_9393:
[----:B------:R-:W-:Y:S05]  /*1e2930*/  BSYNC.RECONVERGENT B0 ;  /* 0x0000000000007941 */ /* 0x000fea0003800200 */
.L_x_9392:
        /* <DEDUP_REMOVED lines=48> */
.L_x_9401:
[----:B------:R-:W-:Y:S05]  /*1e2c40*/  BSYNC.RECONVERGENT B3 ;  /* 0x0000000000037941 */ /* 0x000fea0003800200 */
.L_x_9400:
        /* <DEDUP_REMOVED lines=35> */
.L_x_9403:
[----:B------:R-:W-:Y:S05]  /*1e2e80*/  BSYNC.RECONVERGENT B3 ;  /* 0x0000000000037941 */ /* 0x000fea0003800200 */
.L_x_9402:
[----:B------:R-:W-:-:S06]  /*1e2e90*/  DSETP.GEU.AND P1, PT, R174, R84, PT ;  /* 0x00000054ae00722a */ /* 0x000fcc0003f2e000 */
[----:B------:R-:W-:Y:S02]  /*1e2ea0*/  FSEL R124, R124, R186, !P1 ;  /* 0x000000ba7c7c7208 */ /* 0x000fe40004800000 */
[----:B------:R-:W-:Y:S02]  /*1e2eb0*/  FSEL R125, R125, R187, !P1 ;  /* 0x000000bb7d7d7208 */ /* 0x000fe40004800000 */
[----:B------:R-:W-:Y:S02]  /*1e2ec0*/  FSEL R126, R126, R188, !P1 ;  /* 0x000000bc7e7e7208 */ /* 0x000fe40004800000 */
[----:B------:R-:W-:Y:S02]  /*1e2ed0*/  FSEL R127, R127, R189, !P1 ;  /* 0x000000bd7f7f7208 */ /* 0x000fe40004800000 */
[----:B------:R-:W-:Y:S02]  /*1e2ee0*/  FSEL R84, R84, R174, !P1 ;  /* 0x000000ae54547208 */ /* 0x000fe40004800000 */
[----:B------:R-:W-:-:S07]  /*1e2ef0*/  FSEL R85, R85, R175, !P1 ;  /* 0x000000af55557208 */ /* 0x000fce0004800000 */
.L_x_9399:
[----:B------:R-:W-:Y:S05]  /*1e2f00*/  BSYNC.RECONVERGENT B0 ;  /* 0x0000000000007941 */ /* 0x000fea0003800200 */
.L_x_9398:
        /* <DEDUP_REMOVED lines=34> */
.L_x_9405:
[----:B------:R-:W-:Y:S05]  /*1e3130*/  BSYNC.RECONVERGENT B0 ;  /* 0x0000000000007941 */ /* 0x000fea0003800200 */
.L_x_9404:
[----:B------:R-:W-:-:S06]  /*1e3140*/  DSETP.GEU.AND P1, PT, R84, R174, PT ;  /* 0x000000ae5400722a */ /* 0x000fcc0003f2e000 */
[----:B------:R-:W-:Y:S02]  /*1e3150*/  FSEL R182, R182, R126, !P1 ;  /* 0x0000007eb6b67208 */ /* 0x000fe40004800000 */
[----:B------:R-:W-:Y:S02]  /*1e3160*/  FSEL R184, R184, R124, !P1 ;  /* 0x0000007cb8b87208 */ /* 0x000fe40004800000 */
[----:B------:R-:W-:Y:S02]  /*1e3170*/  FSEL R126, R183, R127, !P1 ;  /* 0x0000007fb77e7208 */ /* 0x000fe40004800000 */
[----:B------:R-:W-:-:S03]  /*1e3180*/  FSEL R124, R185, R125, !P1 ;  /* 0x0000007db97c7208 */ /* 0x000fc60004800000 */
[----:B------:R-:W-:Y:S02]  /*1e3190*/  IMAD.MOV.U32 R183, RZ, RZ, R126 ;  /* 0x000000ffffb77224 */ /* 0x000fe400078e007e */
[----:B------:R-:W-:-:S07]  /*1e31a0*/  IMAD.MOV.U32 R185, RZ, RZ, R124 ;  /* 0x000000ffffb97224 */ /* 0x000fce00078e007c */
.L_x_9385:
[----:B------:R-:W-:Y:S05]  /*1e31b0*/  BSYNC.RECONVERGENT B1 ;  /* 0x0000000000017941 */ /* 0x000fea0003800200 */
.L_x_9384:
        /* <DEDUP_REMOVED lines=40> */
.L_x_9407:
[----:B------:R-:W-:Y:S05]  /*1e3440*/  BSYNC.RECONVERGENT B0 ;  /* 0x0000000000007941 */ /* 0x000fea0003800200 */
.L_x_9406:
        /* <DEDUP_REMOVED lines=8> */
[----:B------:R-:W-:Y:S02]  /*1e34d0*/  SEL R3, R2, R3, P1 ;  /* 0x0000000302037207 */ /* 0x000fe40000800000 */
[----:B------:R-:W-:Y:S02]  /*1e34e0*/  FSEL R122, R174, R122, P1 ;  /* 0x0000007aae7a7208 */ /* 0x000fe40000800000 */
[----:B------:R-:W-:Y:S02]  /*1e34f0*/  FSEL R123, R175, R123, P1 ;  /* 0x0000007baf7b7208 */ /* 0x000fe40000800000 */
[----:B------:R-:W-:Y:S01]  /*1e3500*/  MOV R2, R124 ;  /* 0x0000007c00027202 */ /* 0x000fe20000000f00 */
[----:B------:R-:W-:Y:S06]  /*1e3510*/  @P2 BRA `(.L_x_9408) ;  /* 0xffffffe400482947 */ /* 0x000fec000383ffff */
.L_x_9383:
[----:B------:R-:W-:Y:S05]  /*1e3520*/  BSYNC.RECONVERGENT B2 ;  /* 0x0000000000027941 */ /* 0x000fea0003800200 */
.L_x_9382:
[----:B------:R-:W-:Y:S01]  /*1e3530*/  ISETP.NE.AND P2, PT, R120, RZ, PT ;  /* 0x000000ff7800720c */ /* 0x000fe20003f45270 */
[----:B------:R-:W-:Y:S01]  /*1e3540*/  IMAD.MOV.U32 R124, RZ, RZ, -0x800000 ;  /* 0xff800000ff7c7424 */ /* 0x000fe200078e00ff */
[----:B------:R-:W-:Y:S05]  /*1e3550*/  BMOV.32.CLEAR RZ, B0 ;  /* 0x0000000000ff7355 */ /* 0x000fea0000100000 */
[----:B------:R-:W-:Y:S01]  /*1e3560*/  IMAD.MOV.U32 R125, RZ, RZ, 0x41cdcd64 ;  /* 0x41cdcd64ff7d7424 */ /* 0x000fe200078e00ff */
[----:B------:R-:W-:Y:S05]  /*1e3570*/  BSSY.RECONVERGENT B0, `(.L_x_9409) ;  /* 0x000002f000007945 */ /* 0x000fea0003800200 */
[----:B------:R-:W-:-:S06]  /*1e3580*/  DSETP.GT.AND P1, PT, |R122|, R124, PT ;  /* 0x0000007c7a00722a */ /* 0x000fcc0003f24200 */
[----:B------:R-:W-:Y:S02]  /*1e3590*/  SEL R172, R3, 0x1, !P1 ;  /* 0x0000000103ac7807 */ /* 0x000fe40004800000 */
[----:B------:R-:W-:Y:S01]  /*1e35a0*/  SEL R121, R120, 0x1, !P1 ;  /* 0x0000000178797807 */ /* 0x000fe20004800000 */
[----:B------:R-:W-:Y:S06]  /*1e35b0*/  @!P2 BRA `(.L_x_9410) ;  /* 0x0000000000a8a947 */ /* 0x000fec0003800000 */
        /* <DEDUP_REMOVED lines=8> */
.L_x_9413:
        /* <DEDUP_REMOVED lines=9> */
.L_x_9412:
[----:B------:R-:W-:Y:S05]  /*1e36d0*/  BSYNC.RECONVERGENT B1 ;  /* 0x0000000000017941 */ /* 0x000fea0003800200 */
.L_x_9411:
        /* <DEDUP_REMOVED lines=10> */
[----:B------:R-:W-:Y:S02]  /*1e3780*/  ISETP.GE.U32.AND P1, PT, R2, 0x4, PT ;  /* 0x000000040200780c */ /* 0x000fe40003f26070 */
[----:B------:R-:W-:-:S04]  /*1e3790*/  LOP3.LUT R120, R120, 0x3, RZ, 0xc0, !PT ;  /* 0x0000000378787812 */ /* 0x000fc800078ec0ff */
[----:B------:R-:W-:-:S07]  /*1e37a0*/  ISETP.NE.AND P2, PT, R120, RZ, PT ;  /* 0x000000ff7800720c */ /* 0x000fce0003f45270 */
[C---:B------:R-:W-:Y:S02]  /*1e37b0*/  @P1 IMAD R2, R3.reuse, 0x4, R123 ;  /* 0x0000000403021824 */ /* 0x040fe400078e027b */
[----:B------:R-:W-:-:S03]  /*1e37c0*/  @P1 VIADD R3, R3, 0x4 ;  /* 0x0000000403031836 */ /* 0x000fc60000000000 */
[----:B------:R1:W-:Y:S01]  /*1e37d0*/  @P1 STL.128 [R2], RZ ;  /* 0x000000ff02001387 */ /* 0x0003e20000100c00 */
        /* <DEDUP_REMOVED lines=8> */
.L_x_9410:
[----:B------:R-:W-:Y:S05]  /*1e3860*/  BSYNC.RECONVERGENT B0 ;  /* 0x0000000000007941 */ /* 0x000fea0003800200 */
.L_x_9409:
[----:B------:R-:W-:Y:S05]  /*1e3870*/  BMOV.32.CLEAR RZ, B0 ;  /* 0x0000000000ff7355 */ /* 0x000fea0000100000 */
[----:B------:R-:W-:Y:S04]  /*1e3880*/  BSSY.RECONVERGENT B0, `(.L_x_9414) ;  /* 0x0000041000007945 */ /* 0x000fe80003800200 */
[----:B------:R-:W-:Y:S05]  /*1e3890*/  @!P0 BRA `(.L_x_9415) ;  /* 0x0000000000fc8947 */ /* 0x000fea0003800000 */
[C---:B------:R-:W-:Y:S01]  /*1e38a0*/  ISETP.GE.U32.AND P0, PT, R0.reuse, 0x10, PT ;  /* 0x000000100000780c */ /* 0x040fe20003f06070 */
[----:B------:R-:W-:Y:S01]  /*1e38b0*/  BSSY.RECONVERGENT B1, `(.L_x_9416) ;  /* 0x000001c000017945 */ /* 0x000fe20003800200 */
[----:B-1----:R-:W-:Y:S01]  /*1e38c0*/  LOP3.LUT R2, R0, 0xf, RZ, 0xc0, !PT ;  /* 0x0000000f00027812 */ /* 0x002fe200078ec0ff */
[----:B--2---:R-:W-:-:S03]  /*1e38d0*/  IMAD.MOV.U32 R3, RZ, RZ, RZ ;  /* 0x000000ffff037224 */ /* 0x004fc600078e00ff */
[----:B------:R-:W-:-:S07]  /*1e38e0*/  ISETP.NE.AND P1, PT, R2, RZ, PT ;  /* 0x000000ff0200720c */ /* 0x000fce0003f25270 */
[----:B------:R-:W-:Y:S06]  /*1e38f0*/  @!P0 BRA `(.L_x_9417) ;  /* 0x00000000005c8947 */ /* 0x000fec0003800000 */
[----:B------:R-:W-:Y:S01]  /*1e3900*/  LOP3.LUT R3, R0, 0x7ffffff0, RZ, 0xc0, !PT ;  /* 0x7ffffff000037812 */ /* 0x000fe200078ec0ff */
[----:B------:R-:W-:-:S07]  /*1e3910*/  IMAD.MOV.U32 R120, RZ, RZ, RZ ;  /* 0x000000ffff787224 */ /* 0x000fce00078e00ff */
.L_x_9418:
[----:B-1----:R-:W-:-:S04]  /*1e3920*/  VIADD R122, R1, 0x2774 ;  /* 0x00002774017a7836 */ /* 0x002fc80000000000 */
        /* <DEDUP_REMOVED lines=20> */
.L_x_9417:
[----:B------:R-:W-:Y:S05]  /*1e3a70*/  BSYNC.RECONVERGENT B1 ;  /* 0x0000000000017941 */ /* 0x000fea0003800200 */
.L_x_9416:
[----:B------:R-:W-:Y:S05]  /*1e3a80*/  @!P1 BRA `(.L_x_9415) ;  /* 0x0000000000809947 */ /* 0x000fea0003800000 */
[----:B------:R-:W-:Y:S01]  /*1e3a90*/  ISETP.GE.U32.AND P0, PT, R2, 0x8, PT ;  /* 0x000000080200780c */ /* 0x000fe20003f06070 */
[----:B------:R-:W-:Y:S01]  /*1e3aa0*/  BSSY.RECONVERGENT B1, `(.L_x_9419) ;  /* 0x000000f000017945 */ /* 0x000fe20003800200 */
[----:B------:R-:W-:Y:S01]  /*1e3ab0*/  LOP3.LUT R2, R0, 0x7, RZ, 0xc0, !PT ;  /* 0x0000000700027812 */ /* 0x000fe200078ec0ff */
[----:B-1----:R-:W-:-:S03]  /*1e3ac0*/  VIADD R122, R1, 0x2774 ;  /* 0x00002774017a7836 */ /* 0x002fc60000000000 */
        /* <DEDUP_REMOVED lines=12> */
.L_x_9420:
[----:B------:R-:W-:Y:S05]  /*1e3b90*/  BSYNC.RECONVERGENT B1 ;  /* 0x0000000000017941 */ /* 0x000fea0003800200 */
.L_x_9419:
        /* <DEDUP_REMOVED lines=9> */
[----:B------:R-:W-:-:S13]  /*1e3c30*/  ISETP.GE.U32.AND P1, PT, R2, 0x2, PT ;  /* 0x000000020200780c */ /* 0x000fda0003f26070 */
[----:B------:R-:W-:Y:S05]  /*1e3c40*/  @!P1 BRA `(.L_x_9415) ;  /* 0x0000000000109947 */ /* 0x000fea0003800000 */
[----:B------:R-:W-:Y:S01]  /*1e3c50*/  ISETP.NE.AND P0, PT, R2, 0x2, PT ;  /* 0x000000020200780c */ /* 0x000fe20003f05270 */
[----:B------:R-:W-:-:S05]  /*1e3c60*/  IMAD R3, R3, 0x4, R122 ;  /* 0x0000000403037824 */ /* 0x000fca00078e027a */
[----:B------:R3:W-:Y:S07]  /*1e3c70*/  STL [R3+0x4], RZ ;  /* 0x000004ff03007387 */ /* 0x0007ee0000100800 */
[----:B------:R3:W-:Y:S02]  /*1e3c80*/  @P0 STL [R3+0x8], RZ ;  /* 0x000008ff03000387 */ /* 0x0007e40000100800 */
.L_x_9415:
[----:B------:R-:W-:Y:S05]  /*1e3c90*/  BSYNC.RECONVERGENT B0 ;  /* 0x0000000000007941 */ /* 0x000fea0003800200 */
.L_x_9414:
[----:B-1----:R-:W-:Y:S02]  /*1e3ca0*/  VIADD R2, R121, 0xffffffff ;  /* 0xffffffff79027836 */ /* 0x002fe40000000000 */
[----:B------:R-:W-:-:S04]  /*1e3cb0*/  VIADD R120, R172, 0xffffffff ;  /* 0xffffffffac787836 */ /* 0x000fc80000000000 */
[----:B------:R-:W-:-:S04]  /*1e3cc0*/  IMAD R2, R2, R0, R120 ;  /* 0x0000000002027224 */ /* 0x000fc800078e0278 */
[----:B------:R-:W-:-:S06]  /*1e3cd0*/  IMAD R2, R2, 0x8, R1 ;  /* 0x0000000802027824 */ /* 0x000fcc00078e0201 */
[----:B--23--:R-:W2:Y:S02]  /*1e3ce0*/  LDL.64 R2, [R2] ;  /* 0x0000000002027983 */ /* 0x00cea40000100a00 */
[----:B--2---:R-:W-:-:S14]  /*1e3cf0*/  DSETP.GEU.AND P0, PT, |R2|, R124, PT ;  /* 0x0000007c0200722a */ /* 0x004fdc0003f0e200 */
[----:B------:R-:W-:Y:S05]  /*1e3d00*/  @P0 BRA `(.L_x_8302) ;  /* 0x0000001800d80947 */ /* 0x000fea0003800000 */
[C---:B------:R-:W-:Y:S02]  /*1e3d10*/  VIADD R122, R1.reuse, 0x2710 ;  /* 0x00002710017a7836 */ /* 0x040fe40000000000 */
[----:B0-----:R-:W-:Y:S02]  /*1e3d20*/  VIADD R123, R1, 0x2774 ;  /* 0x00002774017b7836 */ /* 0x001fe40000000000 */
[----:B------:R-:W-:Y:S02]  /*1e3d30*/  IMAD R2, R121, 0x4, R122 ;  /* 0x0000000479027824 */ /* 0x000fe400078e027a */
[----:B------:R-:W-:-:S03]  /*1e3d40*/  IMAD R120, R120, 0x4, R123 ;  /* 0x0000000478787824 */ /* 0x000fc600078e027b */
[----:B------:R0:W-:Y:S04]  /*1e3d50*/  STL [R2+-0x4], R172 ;  /* 0xfffffcac02007387 */ /* 0x0001e80000100800 */
[----:B------:R0:W-:Y:S02]  /*1e3d60*/  STL [R120], R121 ;  /* 0x0000007978007387 */ /* 0x0001e40000100800 */
.L_x_9465:
[C---:B0-----:R-:W-:Y:S01]  /*1e3d70*/  IMAD.IADD R2, R1.reuse, 0x1, R172 ;  /* 0x0000000101027824 */ /* 0x041fe200078e02ac */
[----:B------:R0:W2:Y:S01]  /*1e3d80*/  LDL.64 R124, [R1+0x7eb0] ;  /* 0x007eb000017c7983 */ /* 0x0000a20000100a00 */
[----:B------:R-:W-:-:S03]  /*1e3d90*/  IMAD.IADD R129, R1, 0x1, R121 ;  /* 0x0000000101817824 */ /* 0x000fc600078e0279 */
[----:B------:R-:W3:Y:S04]  /*1e3da0*/  LDL.U8 R180, [R2+0x27f3] ;  /* 0x0027f30002b47983 */ /* 0x000ee80000100000 */
[----:B------:R-:W4:Y:S04]  /*1e3db0*/  LDL.U8 R120, [R129+0x27d8] ;  /* 0x0027d80081787983 */ /* 0x000f280000100000 */
[----:B------:R-:W5:Y:S01]  /*1e3dc0*/  LDL.64 R122, [R1+0x7eb0] ;  /* 0x007eb000017a7983 */ /* 0x000f620000100a00 */
[----:B------:R-:W-:Y:S01]  /*1e3dd0*/  BSSY.RECONVERGENT B1, `(.L_x_9421) ;  /* 0x0000182000017945 */ /* 0x000fe20003800200 */
[----:B---3--:R-:W-:-:S02]  /*1e3de0*/  PRMT R128, R180, 0x8880, RZ ;  /* 0x00008880b4807816 */ /* 0x008fc400000000ff */
[----:B------:R-:W-:Y:S02]  /*1e3df0*/  PRMT R3, R180, 0x8880, RZ ;  /* 0x00008880b4037816 */ /* 0x000fe400000000ff */
[----:B----4-:R-:W-:Y:S02]  /*1e3e00*/  PRMT R173, R120, 0x8880, RZ ;  /* 0x0000888078ad7816 */ /* 0x010fe400000000ff */
[----:B--2---:R-:W-:-:S03]  /*1e3e10*/  SHF.R.S32.HI R125, RZ, 0x1f, R128 ;  /* 0x0000001fff7d7819 */ /* 0x004fc60000011480 */
[----:B------:R-:W-:Y:S02]  /*1e3e20*/  IMAD.IADD R3, R173, 0x1, R3 ;  /* 0x00000001ad037824 */ /* 0x000fe400078e0203 */
[----:B------:R0:W-:Y:S03]  /*1e3e30*/  STL [R1+0x7eb4], R125 ;  /* 0x007eb47d01007387 */ /* 0x0001e60000100800 */
[----:B------:R-:W-:Y:S01]  /*1e3e40*/  ISETP.NE.AND P0, PT, R3, 0x3, PT ;  /* 0x000000030300780c */ /* 0x000fe20003f05270 */
[----:B-----5:R-:W-:-:S12]  /*1e3e50*/  IMAD.MOV.U32 R124, RZ, RZ, R122 ;  /* 0x000000ffff7c7224 */ /* 0x020fd800078e007a */
[----:B0-----:R-:W-:Y:S05]  /*1e3e60*/  @!P0 BRA `(.L_x_9422) ;  /* 0x0000000000308947 */ /* 0x001fea0003800000 */
        /* <DEDUP_REMOVED lines=8> */
[----:B0-----:R-:W-:-:S05]  /*1e3ef0*/  IMAD.MOV.U32 R123, RZ, RZ, 0x7ff00000 ;  /* 0x7ff00000ff7b7424 */ /* 0x001fca00078e00ff */
[----:B------:R0:W-:Y:S02]  /*1e3f00*/  STL.64 [R2], R122 ;  /* 0x0000007a02007387 */ /* 0x0001e40000100a00 */
[----:B0-----:R-:W-:Y:S01]  /*1e3f10*/  MOV R2, 0x0 ;  /* 0x0000000000027802 */ /* 0x001fe20000000f00 */
[----:B------:R-:W-:Y:S06]  /*1e3f20*/  BRA `(.L_x_9423) ;  /* 0x0000001400b07947 */ /* 0x000fec0003800000 */
.L_x_9422:
[----:B------:R-:W2:Y:S01]  /*1e3f30*/  LDL.S8 R2, [R2+0x27f2] ;  /* 0x0027f20002027983 */ /* 0x000ea20000100200 */
[----:B------:R-:W0:Y:S01]  /*1e3f40*/  LDC.64 R176, c[0x0][0x468] ;  /* 0x00011a00ffb07b82 */ /* 0x000e220000000a00 */
[----:B------:R-:W-:Y:S02]  /*1e3f50*/  IMAD.MOV.U32 R186, RZ, RZ, R124 ;  /* 0x000000ffffba7224 */ /* 0x000fe400078e007c */
[----:B------:R-:W3:Y:S01]  /*1e3f60*/  LDL.U8 R129, [R129+0x27d7] ;  /* 0x0027d70081817983 */ /* 0x000ee20000100000 */
[----:B------:R-:W-:-:S04]  /*1e3f70*/  IMAD.MOV.U32 R187, RZ, RZ, R125 ;  /* 0x000000ffffbb7224 */ /* 0x000fc800078e007d */
[----:B------:R-:W1:Y:S01]  /*1e3f80*/  LDC.64 R182, c[0x0][0x468] ;  /* 0x00011a00ffb67b82 */ /* 0x000e620000000a00 */
[----:B------:R-:W-:Y:S01]  /*1e3f90*/  IMAD.MOV.U32 R186, RZ, RZ, R128 ;  /* 0x000000ffffba7224 */ /* 0x000fe200078e0080 */
[----:B------:R-:W-:-:S03]  /*1e3fa0*/  UMOV UR10, 0x1905 ;  /* 0x00001905000a7882 */ /* 0x000fc60000000000 */
[----:B------:R-:W-:Y:S01]  /*1e3fb0*/  IMAD.WIDE R130, R173, 0x5, R186 ;  /* 0x00000005ad827825 */ /* 0x000fe200078e02ba */
[C---:B--2---:R-:W-:Y:S02]  /*1e3fc0*/  PRMT R3, R2.reuse, 0x5410, R128 ;  /* 0x0000541002037816 */ /* 0x044fe40000000080 */
[----:B------:R-:W-:-:S03]  /*1e3fd0*/  LOP3.LUT R2, R2, 0xffff, RZ, 0xc0, !PT ;  /* 0x0000ffff02027812 */ /* 0x000fc600078ec0ff */
[----:B------:R-:W-:Y:S01]  /*1e3fe0*/  IDP.2A.LO.S16.U8 R173, R3, UR10, R173 ;  /* 0x0000000a03ad7c26 */ /* 0x000fe200080012ad */
[----:B------:R-:W-:Y:S02]  /*1e3ff0*/  PRMT R2, R2, 0x3340, R180 ;  /* 0x0000334002027816 */ /* 0x000fe400000000b4 */
[----:B------:R-:W-:-:S04]  /*1e4000*/  PRMT R3, R120, 0x3340, RZ ;  /* 0x0000334078037816 */ /* 0x000fc800000000ff */
[----:B------:R-:W-:Y:S02]  /*1e4010*/  PRMT R2, R2, 0x5410, R3 ;  /* 0x0000541002027816 */ /* 0x000fe40000000003 */
[----:B---3--:R-:W-:Y:S01]  /*1e4020*/  PRMT R3, R129, 0x8880, RZ ;  /* 0x0000888081037816 */ /* 0x008fe200000000ff */
[----:B------:R-:W-:-:S04]  /*1e4030*/  UMOV UR10, 0x57d19 ;  /* 0x00057d19000a7882 */ /* 0x000fc80000000000 */
        /* <DEDUP_REMOVED lines=12> */
[----:B------:R0:W-:Y:S01]  /*1e4100*/  STL.64 [R1+0x7eb0], R186 ;  /* 0x007eb0ba01007387 */ /* 0x0001e20000100a00 */
        /* <DEDUP_REMOVED lines=12> */
[----:B0-----:R-:W-:Y:S06]  /*1e41d0*/  @P1 BRA `(.L_x_9425) ;  /* 0x0000000800d81947 */ /* 0x001fec0003800000 */
        /* <DEDUP_REMOVED lines=48> */
.L_x_9428:
[----:B------:R-:W-:Y:S05]  /*1e44e0*/  BSYNC.RECONVERGENT B2 ;  /* 0x0000000000027941 */ /* 0x000fea0003800200 */
.L_x_9427:
        /* <DEDUP_REMOVED lines=33> */
.L_x_9431:
[----:B------:R-:W-:Y:S05]  /*1e4700*/  BSYNC.RECONVERGENT B2 ;  /* 0x0000000000027941 */ /* 0x000fea0003800200 */
.L_x_9430:
[----:B------:R-:W-:-:S06]  /*1e4710*/  DSETP.GEU.AND P0, PT, R182, R86, PT ;  /* 0x00000056b600722a */ /* 0x000fcc0003f0e000 */
[----:B------:R-:W-:Y:S02]  /*1e4720*/  FSEL R128, R128, R126, !P0 ;  /* 0x0000007e80807208 */ /* 0x000fe40004000000 */
[----:B------:R-:W-:Y:S02]  /*1e4730*/  FSEL R126, R129, R127, !P0 ;  /* 0x0000007f817e7208 */ /* 0x000fe40004000000 */
[----:B------:R-:W-:Y:S02]  /*1e4740*/  FSEL R130, R130, R124, !P0 ;  /* 0x0000007c82827208 */ /* 0x000fe40004000000 */
[----:B------:R-:W-:Y:S01]  /*1e4750*/  FSEL R131, R131, R125, !P0 ;  /* 0x0000007d83837208 */ /* 0x000fe20004000000 */
[----:B------:R-:W-:Y:S01]  /*1e4760*/  IMAD.MOV.U32 R129, RZ, RZ, R126 ;  /* 0x000000ffff817224 */ /* 0x000fe200078e007e */
[----:B------:R-:W-:Y:S02]  /*1e4770*/  FSEL R86, R86, R182, !P0 ;  /* 0x000000b656567208 */ /* 0x000fe40004000000 */
[----:B------:R-:W-:Y:S01]  /*1e4780*/  FSEL R87, R87, R183, !P0 ;  /* 0x000000b757577208 */ /* 0x000fe20004000000 */
[----:B------:R-:W-:Y:S06]  /*1e4790*/  BRA `(.L_x_9429) ;  /* 0x0000000800f07947 */ /* 0x000fec0003800000 */
.L_x_9426:
        /* <DEDUP_REMOVED lines=25> */
[----:B------:R-:W-:Y:S01]  /*1e4930*/  MOV R130, R173 ;  /* 0x000000ad00827202 */ /* 0x000fe20000000f00 */
        /* <DEDUP_REMOVED lines=18> */
.L_x_9433:
[----:B------:R-:W-:Y:S05]  /*1e4a60*/  BSYNC.RECONVERGENT B2 ;  /* 0x0000000000027941 */ /* 0x000fea0003800200 */
.L_x_9432:
[----:B------:R-:W-:Y:S01]  /*1e4a70*/  UMOV UR10, 0xff800000 ;  /* 0xff800000000a7882 */ /* 0x000fe20000000000 */
[----:B------:R-:W-:Y:S01]  /*1e4a80*/  UMOV UR11, 0x41cdcd64 ;  /* 0x41cdcd64000b7882 */ /* 0x000fe20000000000 */
[----:B------:R-:W-:Y:S01]  /*1e4a90*/  IMAD.MOV.U32 R86, RZ, RZ, R176 ;  /* 0x000000ffff567224 */ /* 0x000fe200078e00b0 */
[----:B------:R-:W-:Y:S01]  /*1e4aa0*/  DSETP.GEU.AND P0, PT, |R124|, UR10, PT ;  /* 0x0000000a7c007e2a */ /* 0x000fe2000bf0e200 */
[----:B------:R-:W-:-:S13]  /*1e4ab0*/  IMAD.MOV.U32 R87, RZ, RZ, R177 ;  /* 0x000000ffff577224 */ /* 0x000fda00078e00b1 */
[----:B------:R-:W-:Y:S05]  /*1e4ac0*/  @P0 BRA `(.L_x_9429) ;  /* 0x0000000800240947 */ /* 0x000fea0003800000 */
        /* <DEDUP_REMOVED lines=29> */
.L_x_9435:
[----:B------:R-:W-:Y:S05]  /*1e4ca0*/  BSYNC.RECONVERGENT B2 ;  /* 0x0000000000027941 */ /* 0x000fea0003800200 */
.L_x_9434:
        /* <DEDUP_REMOVED lines=9> */
.L_x_9425:
[----:B------:R-:W2:Y:S01]  /*1e4d40*/  LDL.64 R182, [R1+0x7eb0] ;  /* 0x007eb00001b67983 */ /* 0x000ea20000100a00 */
[----:B------:R-:W-:-:S03]  /*1e4d50*/  IMAD.WIDE.U32 R130, R128, 0x18, R130 ;  /* 0x0000001880827825 */ /* 0x000fc600078e0082 */
[----:B------:R-:W-:Y:S01]  /*1e4d60*/  IADD3 R129, P0, PT, R129, R130, RZ ;  /* 0x0000008281817210 */ /* 0x000fe20007f1e0ff */
[----:B--2---:R-:W-:-:S05]  /*1e4d70*/  IMAD R128, R183, 0x18, RZ ;  /* 0x00000018b7807824 */ /* 0x004fca00078e02ff */
        /* <DEDUP_REMOVED lines=49> */
.L_x_9437:
[----:B------:R-:W-:Y:S05]  /*1e5090*/  BSYNC.RECONVERGENT B2 ;  /* 0x0000000000027941 */ /* 0x000fea0003800200 */
.L_x_9436:
        /* <DEDUP_REMOVED lines=35> */
.L_x_9439:
[----:B------:R-:W-:Y:S05]  /*1e52d0*/  BSYNC.RECONVERGENT B2 ;  /* 0x0000000000027941 */ /* 0x000fea0003800200 */
.L_x_9438:
[----:B------:R-:W-:-:S06]  /*1e52e0*/  DSETP.GEU.AND P0, PT, R182, R86, PT ;  /* 0x00000056b600722a */ /* 0x000fcc0003f0e000 */
[----:B------:R-:W-:Y:S02]  /*1e52f0*/  FSEL R128, R128, R126, !P0 ;  /* 0x0000007e80807208 */ /* 0x000fe40004000000 */
[----:B------:R-:W-:Y:S02]  /*1e5300*/  FSEL R126, R129, R127, !P0 ;  /* 0x0000007f817e7208 */ /* 0x000fe40004000000 */
[----:B------:R-:W-:Y:S02]  /*1e5310*/  FSEL R130, R130, R124, !P0 ;  /* 0x0000007c82827208 */ /* 0x000fe40004000000 */
[----:B------:R-:W-:Y:S01]  /*1e5320*/  FSEL R131, R131, R125, !P0 ;  /* 0x0000007d83837208 */ /* 0x000fe20004000000 */
[----:B------:R-:W-:Y:S01]  /*1e5330*/  IMAD.MOV.U32 R129, RZ, RZ, R126 ;  /* 0x000000ffff817224 */ /* 0x000fe200078e007e */
[----:B------:R-:W-:Y:S02]  /*1e5340*/  FSEL R86, R86, R182, !P0 ;  /* 0x000000b656567208 */ /* 0x000fe40004000000 */
[----:B------:R-:W-:-:S07]  /*1e5350*/  FSEL R87, R87, R183, !P0 ;  /* 0x000000b757577208 */ /* 0x000fce0004000000 */
.L_x_9429:
[----:B------:R-:W-:Y:S05]  /*1e5360*/  BSYNC.RECONVERGENT B0 ;  /* 0x0000000000007941 */ /* 0x000fea0003800200 */
.L_x_9424:
        /* <DEDUP_REMOVED lines=34> */
.L_x_9441:
[----:B------:R-:W-:Y:S05]  /*1e5590*/  BSYNC.RECONVERGENT B0 ;  /* 0x0000000000007941 */ /* 0x000fea0003800200 */
.L_x_9440:
[----:B------:R-:W-:-:S06]  /*1e55a0*/  DSETP.GEU.AND P0, PT, R86, R174, PT ;  /* 0x000000ae5600722a */ /* 0x000fcc0003f0e000 */
[----:B------:R-:W-:Y:S02]  /*1e55b0*/  FSEL R122, R122, R130, !P0 ;  /* 0x000000827a7a7208 */ /* 0x000fe40004000000 */
[----:B------:R-:W-:Y:S02]  /*1e55c0*/  FSEL R123, R123, R131, !P0 ;  /* 0x000000837b7b7208 */ /* 0x000fe40004000000 */
[----:B------:R-:W-:Y:S02]  /*1e55d0*/  FSEL R2, R2, R128, !P0 ;  /* 0x0000008002027208 */ /* 0x000fe40004000000 */
[----:B------:R-:W-:-:S07]  /*1e55e0*/  FSEL R3, R3, R129, !P0 ;  /* 0x0000008103037208 */ /* 0x000fce0004000000 */
.L_x_9423:
[----:B------:R-:W-:Y:S05]  /*1e55f0*/  BSYNC.RECONVERGENT B1 ;  /* 0x0000000000017941 */ /* 0x000fea0003800200 */
.L_x_9421:
        /* <DEDUP_REMOVED lines=28> */
[----:B------:R-:W-:Y:S02]  /*1e57c0*/  IMAD.MOV.U32 R174, RZ, RZ, R129 ;  /* 0x000000ffffae7224 */ /* 0x000fe400078e0081 */
[----:B------:R-:W-:-:S03]  /*1e57d0*/  IMAD.MOV.U32 R176, RZ, RZ, R128 ;  /* 0x000000ffffb07224 */ /* 0x000fc600078e0080 */
[----:B------:R-:W-:-:S08]  /*1e57e0*/  FSEL R174, |R174|, |R175|, P1 ;  /* 0x400000afaeae7208 */ /* 0x000fd00000800200 */
[----:B------:R-:W-:Y:S01]  /*1e57f0*/  @P0 LOP3.LUT R174, R175, 0x80000, RZ, 0xfc, !PT ;  /* 0x00080000afae0812 */ /* 0x000fe200078efcff */
[----:B------:R-:W-:Y:S01]  /*1e5800*/  IMAD.MOV.U32 R175, RZ, RZ, R122 ;  /* 0x000000ffffaf7224 */ /* 0x000fe200078e007a */
[----:B------:R-:W-:-:S08]  /*1e5810*/  DADD R122, R128, -R122 ;  /* 0x00000000807a7229 */ /* 0x000fd0000000087a */
[----:B------:R-:W-:Y:S01]  /*1e5820*/  DSETP.GEU.AND P0, PT, |R122|, R2, PT ;  /* 0x000000027a00722a */ /* 0x000fe20003f0e200 */
[----:B------:R-:W-:Y:S01]  /*1e5830*/  SEL R122, R176, R175, P1 ;  /* 0x000000afb07a7207 */ /* 0x000fe20000800000 */
[----:B------:R-:W-:-:S06]  /*1e5840*/  IMAD.MOV.U32 R123, RZ, RZ, R174 ;  /* 0x000000ffff7b7224 */ /* 0x000fcc00078e00ae */
[----:B------:R-:W-:-:S14]  /*1e5850*/  DSETP.GT.OR P0, PT, R122, R130, P0 ;  /* 0x000000827a00722a */ /* 0x000fdc0000704400 */
[----:B------:R-:W-:Y:S05]  /*1e5860*/  @P0 BRA `(.L_x_9442) ;  /* 0x0000000000080947 */ /* 0x000fea0003800000 */
.L_x_8302:
[----:B------:R-:W-:Y:S05]  /*1e5870*/  BSYNC.RECONVERGENT B6 ;  /* 0x0000000000067941 */ /* 0x000fea0003800200 */
.L_x_8301:
[----:B------:R-:W-:Y:S05]  /*1e5880*/  BRA `(.L_x_705) ;  /* 0x0000001800407947 */ /* 0x000fea0003800000 */
.L_x_9442:
        /* <DEDUP_REMOVED lines=9> */
[----:B------:R-:W2:Y:S04]  /*1e5920*/  LDL.U8 R122, [R122+0x27d8] ;  /* 0x0027d8007a7a7983 */ /* 0x000ea80000100000 */
[----:B------:R-:W3:Y:S01]  /*1e5930*/  LDL.U8 R123, [R123+0x27f3] ;  /* 0x0027f3007b7b7983 */ /* 0x000ee20000100000 */
[----:B------:R-:W-:Y:S01]  /*1e5940*/  PRMT R180, R180, 0x8880, RZ ;  /* 0x00008880b4b47816 */ /* 0x000fe200000000ff */
[----:B------:R-:W-:Y:S01]  /*1e5950*/  UMOV UR10, 0x57d19 ;  /* 0x00057d19000a7882 */ /* 0x000fe20000000000 */
[----:B------:R-:W-:Y:S01]  /*1e5960*/  VIADD R129, R1, 0x1388 ;  /* 0x0000138801817836 */ /* 0x000fe20000000000 */
[----:B--2---:R-:W-:Y:S02]  /*1e5970*/  PRMT R122, R120, 0x3340, R122 ;  /* 0x00003340787a7816 */ /* 0x004fe4000000007a */
[----:B------:R-:W-:-:S02]  /*1e5980*/  IADD3 R120, PT, PT, R172, -0x2, RZ ;  /* 0xfffffffeac787810 */ /* 0x000fc40007ffe0ff */
[----:B---3--:R-:W-:Y:S02]  /*1e5990*/  PRMT R123, R123, 0x3340, RZ ;  /* 0x000033407b7b7816 */ /* 0x008fe400000000ff */
[----:B------:R-:W-:Y:S02]  /*1e59a0*/  IADD3 R128, PT, PT, R120, R173, -R0 ;  /* 0x000000ad78807210 */ /* 0x000fe40007ffe800 */
[----:B------:R-:W-:-:S03]  /*1e59b0*/  PRMT R122, R122, 0x5410, R123 ;  /* 0x000054107a7a7816 */ /* 0x000fc6000000007b */
[----:B------:R-:W-:Y:S02]  /*1e59c0*/  IMAD R128, R128, 0x8, R129 ;  /* 0x0000000880807824 */ /* 0x000fe400078e0281 */
[----:B------:R-:W-:-:S04]  /*1e59d0*/  IDP.4A.S8.U8 R122, R122, UR10, R180 ;  /* 0x0000000a7a7a7c26 */ /* 0x000fc800080002b4 */
[----:B0-----:R-:W-:Y:S01]  /*1e59e0*/  IMAD.WIDE R122, R122, 0x8, R174 ;  /* 0x000000087a7a7825 */ /* 0x001fe200078e02ae */
[----:B------:R-:W2:Y:S05]  /*1e59f0*/  LDL.64 R128, [R128] ;  /* 0x0000000080807983 */ /* 0x000eaa0000100a00 */
        /* <DEDUP_REMOVED lines=23> */
.L_x_9444:
[----:B------:R-:W-:Y:S05]  /*1e5b70*/  BSYNC.RECONVERGENT B0 ;  /* 0x0000000000007941 */ /* 0x000fea0003800200 */
.L_x_9443:
[----:B------:R-:W-:Y:S04]  /*1e5b80*/  BSSY.RECONVERGENT B2, `(.L_x_9445) ;  /* 0x000015f000027945 */ /* 0x000fe80003800200 */
[----:B------:R-:W-:Y:S05]  /*1e5b90*/  @!P0 BRA `(.L_x_9446) ;  /* 0x0000001400748947 */ /* 0x000fea0003800000 */
[----:B------:R-:W-:-:S07]  /*1e5ba0*/  IMAD.MOV.U32 R186, RZ, RZ, 0x3 ;  /* 0x00000003ffba7424 */ /* 0x000fce00078e00ff */
.L_x_9464:
[----:B------:R-:W-:Y:S01]  /*1e5bb0*/  IMAD.IADD R182, R172, 0x1, -R186 ;  /* 0x00000001acb67824 */ /* 0x000fe200078e0aba */
[----:B------:R-:W-:Y:S01]  /*1e5bc0*/  BSSY.RECONVERGENT B1, `(.L_x_9447) ;  /* 0x0000157000017945 */ /* 0x000fe20003800200 */
[----:B------:R-:W-:-:S03]  /*1e5bd0*/  VIADD R122, R121, 0xffffffff ;  /* 0xffffffff797a7836 */ /* 0x000fc60000000000 */
[----:B0-----:R-:W-:Y:S02]  /*1e5be0*/  IABS R2, R182 ;  /* 0x000000b600027213 */ /* 0x001fe40000000000 */
[C---:B------:R-:W-:Y:S01]  /*1e5bf0*/  ISETP.GT.U32.AND P0, PT, R182.reuse, 0x7ffffffe, PT ;  /* 0x7ffffffeb600780c */ /* 0x040fe20003f04070 */
[----:B------:R-:W-:-:S03]  /*1e5c00*/  VIADD R182, R182, 0x1 ;  /* 0x00000001b6b67836 */ /* 0x000fc60000000000 */
[----:B------:R-:W-:Y:S02]  /*1e5c10*/  SEL R2, R2, RZ, P0 ;  /* 0x000000ff02027207 */ /* 0x000fe40000000000 */
[----:B------:R-:W-:Y:S02]  /*1e5c20*/  SEL R182, R182, 0x1, !P0 ;  /* 0x00000001b6b67807 */ /* 0x000fe40004000000 */
[----:B------:R-:W-:Y:S01]  /*1e5c30*/  PLOP3.LUT P0, PT, PT, PT, PT, 0x80, 0x8 ;  /* 0x000000000008781c */ /* 0x000fe20003f0f070 */
        /* <DEDUP_REMOVED lines=12> */
[C---:B------:R-:W-:Y:S01]  /*1e5d00*/  IMAD.IADD R184, R1.reuse, 0x1, R172 ;  /* 0x0000000101b87824 */ /* 0x040fe200078e02ac */
[----:B------:R-:W-:-:S03]  /*1e5d10*/  IADD3 R183, PT, PT, R1, R121, RZ ;  /* 0x0000007901b77210 */ /* 0x000fc60007ffe0ff */
[----:B0-----:R-:W-:-:S04]  /*1e5d20*/  IMAD.WIDE R124, R2, 0x8, R126 ;  /* 0x00000008027c7825 */ /* 0x001fc800078e027e */
[----:B------:R-:W-:Y:S01]  /*1e5d30*/  IMAD.WIDE.U32 R126, R2, 0x8, R126 ;  /* 0x00000008027e7825 */ /* 0x000fe200078e007e */
[----:B--2---:R-:W-:Y:S01]  /*1e5d40*/  DADD R128, R122, -UR10 ;  /* 0x8000000a7a807e29 */ /* 0x004fe20008000000 */
[----:B------:R-:W-:Y:S01]  /*1e5d50*/  UMOV UR10, 0x3a29c77a ;  /* 0x3a29c77a000a7882 */ /* 0x000fe20000000000 */
[----:B------:R-:W-:-:S06]  /*1e5d60*/  UMOV UR11, 0x3fffcb92 ;  /* 0x3fffcb92000b7882 */ /* 0x000fcc0000000000 */
[----:B------:R-:W-:-:S11]  /*1e5d70*/  DFMA R128, R178, UR10, R128 ;  /* 0x0000000ab2807c2b */ /* 0x000fd60008000080 */
.L_x_9463:
        /* <DEDUP_REMOVED lines=70> */
.L_x_9451:
        /* <DEDUP_REMOVED lines=71> */
.L_x_9454:
[----:B------:R-:W-:Y:S05]  /*1e6650*/  BSYNC.RECONVERGENT B3 ;  /* 0x0000000000037941 */ /* 0x000fea0003800200 */
.L_x_9453:
        /* <DEDUP_REMOVED lines=23> */
[----:B------:R-:W-:Y:S05]  /*1e67d0*/  CALL.REL.NOINC `($__internal_0_$__cuda_sm20_div_rn_f64_full) ;  /* 0x00000a3c00007944 */ /* 0x000fea0003c00000 */
[----:B------:R-:W-:Y:S02]  /*1e67e0*/  IMAD.MOV.U32 R176, RZ, RZ, R174 ;  /* 0x000000ffffb07224 */ /* 0x000fe400078e00ae */
[----:B------:R-:W-:-:S07]  /*1e67f0*/  IMAD.MOV.U32 R177, RZ, RZ, R175 ;  /* 0x000000ffffb17224 */ /* 0x000fce00078e00af */
.L_x_9456:
[----:B------:R-:W-:Y:S05]  /*1e6800*/  BSYNC.RECONVERGENT B3 ;  /* 0x0000000000037941 */ /* 0x000fea0003800200 */
.L_x_9455:
[----:B------:R-:W-:-:S06]  /*1e6810*/  DSETP.GE.AND P1, PT, R2, R176, PT ;  /* 0x000000b00200722a */ /* 0x000fcc0003f26000 */
[----:B------:R-:W-:Y:S02]  /*1e6820*/  FSEL R2, R180, RZ, P1 ;  /* 0x000000ffb4027208 */ /* 0x000fe40000800000 */
[----:B------:R-:W-:Y:S02]  /*1e6830*/  FSEL R3, R181, +QNAN , P1 ;  /* 0x7ff00000b5037808 */ /* 0x000fe40000800000 */
[----:B------:R-:W-:Y:S02]  /*1e6840*/  FSEL R130, R130, RZ, P1 ;  /* 0x000000ff82827208 */ /* 0x000fe40000800000 */
[----:B------:R-:W-:Y:S01]  /*1e6850*/  FSEL R131, R131, -1.875, P1 ;  /* 0xbff0000083837808 */ /* 0x000fe20000800000 */
[----:B------:R-:W-:Y:S06]  /*1e6860*/  BRA `(.L_x_9452) ;  /* 0x00000004005c7947 */ /* 0x000fec0003800000 */
.L_x_9450:
[----:B------:R-:W-:-:S04]  /*1e6870*/  ISETP.NE.AND P2, PT, R173, 0x1, PT ;  /* 0x00000001ad00780c */ /* 0x000fc80003f45270 */
[----:B------:R-:W-:-:S13]  /*1e6880*/  ISETP.EQ.OR P3, PT, R187, 0x1, !P2 ;  /* 0x00000001bb00780c */ /* 0x000fda0005762670 */
[----:B------:R-:W-:Y:S05]  /*1e6890*/  @P3 BRA `(.L_x_9457) ;  /* 0x0000000000a43947 */ /* 0x000fea0003800000 */
        /* <DEDUP_REMOVED lines=41> */
.L_x_9457:
        /* <DEDUP_REMOVED lines=27> */
.L_x_9459:
[----:B------:R-:W-:Y:S05]  /*1e6ce0*/  BSYNC.RECONVERGENT B3 ;  /* 0x0000000000037941 */ /* 0x000fea0003800200 */
.L_x_9458:
        /* <DEDUP_REMOVED lines=15> */
.L_x_9452:
[----:B------:R-:W-:Y:S05]  /*1e6de0*/  BSYNC.RECONVERGENT B0 ;  /* 0x0000000000007941 */ /* 0x000fea0003800200 */
.L_x_9449:
[----:B------:R-:W-:Y:S01]  /*1e6df0*/  DSETP.MAX.AND P2, P3, |R122|, |R130|, PT ;  /* 0x400000827a00722a */ /* 0x000fe20003b4f200 */
[----:B------:R-:W-:Y:S01]  /*1e6e00*/  IMAD.MOV.U32 R173, RZ, RZ, R122 ;  /* 0x000000ffffad7224 */ /* 0x000fe200078e007a */
[----:B------:R-:W-:Y:S05]  /*1e6e10*/  BMOV.32.CLEAR RZ, B0 ;  /* 0x0000000000ff7355 */ /* 0x000fea0000100000 */
[----:B------:R-:W-:Y:S01]  /*1e6e20*/  IMAD.MOV.U32 R174, RZ, RZ, R130 ;  /* 0x000000ffffae7224 */ /* 0x000fe200078e0082 */
[----:B------:R-:W-:Y:S01]  /*1e6e30*/  BSSY.RELIABLE B0, `(.L_x_9460) ;  /* 0x0000020000007945 */ /* 0x000fe20003800100 */
[----:B------:R-:W-:-:S03]  /*1e6e40*/  IMAD.MOV.U32 R175, RZ, RZ, 0x3ee4f8b5 ;  /* 0x3ee4f8b5ffaf7424 */ /* 0x000fc600078e00ff */
[----:B------:R-:W-:Y:S01]  /*1e6e50*/  SEL R176, R173, R174, P2 ;  /* 0x000000aeadb07207 */ /* 0x000fe20001000000 */
[----:B------:R-:W-:Y:S01]  /*1e6e60*/  IMAD.MOV.U32 R173, RZ, RZ, R131 ;  /* 0x000000ffffad7224 */ /* 0x000fe200078e0083 */
[----:B------:R-:W-:Y:S01]  /*1e6e70*/  DADD R130, R122, -R130 ;  /* 0x000000007a827229 */ /* 0x000fe20000000882 */
[----:B------:R-:W-:-:S07]  /*1e6e80*/  IMAD.MOV.U32 R174, RZ, RZ, -0x771c970f ;  /* 0x88e368f1ffae7424 */ /* 0x000fce00078e00ff */
[----:B------:R-:W-:Y:S01]  /*1e6e90*/  DSETP.GEU.AND P1, PT, |R130|, R174, PT ;  /* 0x000000ae8200722a */ /* 0x000fe20003f2e200 */
[----:B------:R-:W-:Y:S02]  /*1e6ea0*/  IMAD.MOV.U32 R130, RZ, RZ, R123 ;  /* 0x000000ffff827224 */ /* 0x000fe400078e007b */
[----:B------:R-:W-:-:S03]  /*1e6eb0*/  IMAD.MOV.U32 R131, RZ, RZ, 0x41cdcd64 ;  /* 0x41cdcd64ff837424 */ /* 0x000fc600078e00ff */
[----:B------:R-:W-:Y:S02]  /*1e6ec0*/  FSEL R177, |R130|, |R173|, P2 ;  /* 0x400000ad82b17208 */ /* 0x000fe40001000200 */
[----:B------:R-:W-:Y:S02]  /*1e6ed0*/  @P3 LOP3.LUT R177, R173, 0x80000, RZ, 0xfc, !PT ;  /* 0x00080000adb13812 */ /* 0x000fe400078efcff */
        /* <DEDUP_REMOVED lines=18> */
.L_x_9461:
[----:B------:R-:W-:-:S13]  /*1e7000*/  ISETP.GT.AND P1, PT, R120, 0x1, PT ;  /* 0x000000017800780c */ /* 0x000fda0003f24270 */
[----:B------:R-:W-:Y:S05]  /*1e7010*/  @!P1 BREAK.RELIABLE B0 ;  /* 0x0000000000009942 */ /* 0x000fea0003800100 */
[----:B------:R-:W-:Y:S05]  /*1e7020*/  @!P1 BRA `(.L_x_9448) ;  /* 0x0000000000409947 */ /* 0x000fea0003800000 */
[----:B------:R-:W-:Y:S05]  /*1e7030*/  BSYNC.RELIABLE B0 ;  /* 0x0000000000007941 */ /* 0x000fea0003800100 */
.L_x_9460:
[----:B------:R-:W-:Y:S02]  /*1e7040*/  VIADD R182, R182, 0x1 ;  /* 0x00000001b6b67836 */ /* 0x000fe40000000000 */
[----:B------:R-:W-:-:S03]  /*1e7050*/  VIADD R120, R120, 0xffffffff ;  /* 0xffffffff78787836 */ /* 0x000fc60000000000 */
[----:B------:R-:W-:-:S13]  /*1e7060*/  ISETP.GE.AND P1, PT, R182, R172, PT ;  /* 0x000000acb600720c */ /* 0x000fda0003f26270 */
[----:B------:R-:W-:Y:S05]  /*1e7070*/  @!P1 BRA `(.L_x_9463) ;  /* 0xffffffec00409947 */ /* 0x000fea000383ffff */
[----:B------:R-:W-:Y:S05]  /*1e7080*/  BRA `(.L_x_9448) ;  /* 0x0000000000287947 */ /* 0x000fea0003800000 */
.L_x_9462:
        /* <DEDUP_REMOVED lines=10> */
.L_x_9448:
[----:B------:R-:W-:Y:S05]  /*1e7130*/  BSYNC.RECONVERGENT B1 ;  /* 0x0000000000017941 */ /* 0x000fea0003800200 */
.L_x_9447:
[C---:B------:R-:W-:Y:S01]  /*1e7140*/  ISETP.LT.U32.AND P1, PT, R186.reuse, 0x20, PT ;  /* 0x00000020ba00780c */ /* 0x040fe20003f21070 */
[----:B------:R-:W-:-:S12]  /*1e7150*/  VIADD R186, R186, 0x1 ;  /* 0x00000001baba7836 */ /* 0x000fd80000000000 */
[----:B------:R-:W-:Y:S05]  /*1e7160*/  @P0 BRA P1, `(.L_x_9464) ;  /* 0xffffffe800900947 */ /* 0x000fea000083ffff */
.L_x_9446:
[----:B------:R-:W-:Y:S05]  /*1e7170*/  BSYNC.RECONVERGENT B2 ;  /* 0x0000000000027941 */ /* 0x000fea0003800200 */
.L_x_9445:
[----:B------:R-:W-:Y:S05]  /*1e7180*/  BRA `(.L_x_9465) ;  /* 0xffffffc800f87947 */ /* 0x000fea000383ffff */
.L_x_705:
[----:B------:R-:W-:-:S07]  /*1e7190*/  IMAD.MOV.U32 R186, RZ, RZ, RZ ;  /* 0x000000ffffba7224 */ /* 0x000fce00078e00ff */
.L_x_22:
[----:B------:R-:W-:Y:S05]  /*1e71a0*/  BSYNC.RELIABLE B9 ;  /* 0x0000000000097941 */ /* 0x000fea0003800100 */
.L_x_21:
[----:B--2---:R-:W0:Y:S01]  /*1e71b0*/  LDC.64 R2, c[0x0][0x450] ;  /* 0x00011400ff027b82 */ /* 0x004e220000000a00 */
[----:B------:R-:W2:Y:S04]  /*1e71c0*/  LDL.LU R120, [R1+0x7e90] ;  /* 0x007e900001787983 */ /* 0x000ea80000300800 */
[----:B01-3--:R2:W3:Y:S02]  /*1e71d0*/  LDG.E R0, desc[UR6][R2.64] ;  /* 0x0000000602007981 */ /* 0x00b4e4000c1e1900 */
[----:B--2---:R-:W-:-:S05]  /*1e71e0*/  VIADD R2, R120, 0x1 ;  /* 0x0000000178027836 */ /* 0x004fca0000000000 */
[----:B------:R1:W-:Y:S01]  /*1e71f0*/  STL [R1+0x29c4], R2 ;  /* 0x0029c40201007387 */ /* 0x0003e20000100800 */
[----:B------:R-:W-:-:S03]  /*1e7200*/  ISETP.NE.AND P0, PT, R2, -0x1, PT ;  /* 0xffffffff0200780c */ /* 0x000fc60003f05270 */
[----:B------:R1:W-:Y:S01]  /*1e7210*/  STL [R1+0x7e90], R2 ;  /* 0x007e900201007387 */ /* 0x0003e20000100800 */
[----:B---3--:R-:W-:-:S13]  /*1e7220*/  ISETP.LT.AND P1, PT, R2, R0, PT ;  /* 0x000000000200720c */ /* 0x008fda0003f21270 */
[----:B-1----:R-:W-:Y:S05]  /*1e7230*/  @P0 BRA P1, `(.L_x_9466) ;  /* 0xffffe19c00fc0947 */ /* 0x002fea000083ffff */
.L_x_20:
[----:B------:R-:W2:Y:S02]  /*1e7240*/  LDL.LU R2, [R1+0x7f2c] ;  /* 0x007f2c0001027983 */ /* 0x000ea40000300800 */
[----:B--2---:R1:W-:Y:S05]  /*1e7250*/  BMOV.32 B11, R2 ;  /* 0x000000020b007356 */ /* 0x0043ea0000000000 */
[----:B------:R-:W-:Y:S05]  /*1e7260*/  BSYNC.RECONVERGENT B11 ;  /* 0x00000000000b7941 */ /* 0x000fea0003800200 */
.L_x_16:
[----:B------:R-:W-:Y:S05]  /*1e7270*/  BSYNC.RELIABLE B10 ;  /* 0x00000000000a7941 */ /* 0x000fea0003800100 */
.L_x_15:
[----:B-1----:R-:W2:Y:S01]  /*1e7280*/  LDL.LU R2, [R1+0x7e98] ;  /* 0x007e980001027983 */ /* 0x002ea20000300800 */
[----:B------:R-:W-:Y:S01]  /*1e7290*/  ISETP.NE.AND P1, PT, R186, RZ, PT ;  /* 0x000000ffba00720c */ /* 0x000fe20003f25270 */
[----:B--2---:R-:W-:-:S05]  /*1e72a0*/  VIADD R2, R2, 0x1 ;  /* 0x0000000102027836 */ /* 0x004fca0000000000 */
[C---:B-----5:R-:W-:Y:S01]  /*1e72b0*/  ISETP.GE.AND P0, PT, R2.reuse, R0, PT ;  /* 0x000000000200720c */ /* 0x060fe20003f06270 */
[----:B------:R1:W-:Y:S03]  /*1e72c0*/  STL [R1+0x7e98], R2 ;  /* 0x007e980201007387 */ /* 0x0003e60000100800 */
[----:B------:R-:W-:Y:S01]  /*1e72d0*/  ISETP.EQ.OR P0, PT, R2, -0x1, P0 ;  /* 0xffffffff0200780c */ /* 0x000fe20000702670 */
[----:B------:R1:W-:Y:S03]  /*1e72e0*/  STL [R1+0x29c0], R2 ;  /* 0x0029c00201007387 */ /* 0x0003e60000100800 */
[----:B------:R-:W-:-:S13]  /*1e72f0*/  ISETP.NE.OR P0, PT, R186, RZ, P0 ;  /* 0x000000ffba00720c */ /* 0x000fda0000705670 */
[----:B-1----:R-:W-:Y:S05]  /*1e7300*/  @!P0 BRA `(.L_x_9467) ;  /* 0xffffe19800548947 */ /* 0x002fea000383ffff */
[----:B------:R-:W-:-:S13]  /*1e7310*/  PLOP3.LUT P0, PT, P1, PT, PT, 0x80, 0x8 ;  /* 0x000000000008781c */ /* 0x000fda0000f0f070 */
.L_x_14:
[----:B------:R-:W2:Y:S02]  /*1e7320*/  LDL.LU R2, [R1+0x7f38] ;  /* 0x007f380001027983 */ /* 0x000ea40000300800 */
[----:B--2---:R1:W-:Y:S05]  /*1e7330*/  BMOV.32 B11, R2 ;  /* 0x000000020b007356 */ /* 0x0043ea0000000000 */
[----:B------:R-:W-:Y:S05]  /*1e7340*/  BSYNC.RECONVERGENT B11 ;  /* 0x00000000000b7941 */ /* 0x000fea0003800200 */
.L_x_13:
[----:B-1----:R-:W1:Y:S01]  /*1e7350*/  LDC.64 R2, c[0x0][0x450] ;  /* 0x00011400ff027b82 */ /* 0x002e620000000a00 */
[----:B0-----:R-:W2:Y:S04]  /*1e7360*/  LDL.LU R120, [R1+0x7f30] ;  /* 0x007f300001787983 */ /* 0x001ea80000300800 */
[----:B-1----:R-:W3:Y:S01]  /*1e7370*/  LDG.E R2, desc[UR6][R2.64+0x4] ;  /* 0x0000040602027981 */ /* 0x002ee2000c1e1900 */
[----:B--2---:R-:W-:-:S05]  /*1e7380*/  VIADD R120, R120, 0x1 ;  /* 0x0000000178787836 */ /* 0x004fca0000000000 */
[----:B------:R0:W-:Y:S04]  /*1e7390*/  STL [R1+0x7f30], R120 ;  /* 0x007f307801007387 */ /* 0x0001e80000100800 */
[----:B------:R0:W-:Y:S01]  /*1e73a0*/  STL [R1+0x29bc], R120 ;  /* 0x0029bc7801007387 */ /* 0x0001e20000100800 */
[----:B---3--:R-:W-:-:S04]  /*1e73b0*/  ISETP.GE.AND P1, PT, R120, R2, PT ;  /* 0x000000027800720c */ /* 0x008fc80003f26270 */
[----:B------:R-:W-:-:S04]  /*1e73c0*/  ISETP.EQ.OR P1, PT, R120, -0x1, P1 ;  /* 0xffffffff7800780c */ /* 0x000fc80000f22670 */
[----:B------:R-:W-:-:S13]  /*1e73d0*/  PLOP3.LUT P1, PT, P1, P0, PT, 0xf8, 0x8f ;  /* 0x00000000008f781c */ /* 0x000fda0000f21f70 */
[----:B0-----:R-:W-:Y:S05]  /*1e73e0*/  @!P1 BRA `(.L_x_9468) ;  /* 0xffffe19400789947 */ /* 0x001fea000383ffff */
.L_x_12:
[----:B------:R-:W2:Y:S02]  /*1e73f0*/  LDL.LU R3, [R1+0x7f40] ;  /* 0x007f400001037983 */ /* 0x000ea40000300800 */
[----:B--2---:R0:W-:Y:S05]  /*1e7400*/  BMOV.32 B11, R3 ;  /* 0x000000030b007356 */ /* 0x0041ea0000000000 */
[----:B------:R-:W-:Y:S05]  /*1e7410*/  BSYNC.RECONVERGENT B11 ;  /* 0x00000000000b7941 */ /* 0x000fea0003800200 */
.L_x_11:
[----:B0-----:R-:W2:Y:S02]  /*1e7420*/  LDL.LU R3, [R1+0x7f28] ;  /* 0x007f280001037983 */ /* 0x001ea40000300800 */
[----:B--2---:R-:W-:-:S04]  /*1e7430*/  IADD3 R3, PT, PT, R3, 0x1, RZ ;  /* 0x0000000103037810 */ /* 0x004fc80007ffe0ff */
[C---:B------:R-:W-:Y:S01]  /*1e7440*/  ISETP.GE.AND P1, PT, R3.reuse, R2, PT ;  /* 0x000000020300720c */ /* 0x040fe20003f26270 */
[----:B------:R1:W-:Y:S03]  /*1e7450*/  STL [R1+0x7f28], R3 ;  /* 0x007f280301007387 */ /* 0x0003e60000100800 */
[----:B------:R-:W-:Y:S01]  /*1e7460*/  ISETP.EQ.OR P1, PT, R3, -0x1, P1 ;  /* 0xffffffff0300780c */ /* 0x000fe20000f22670 */
[----:B------:R1:W-:Y:S03]  /*1e7470*/  STL [R1+0x29b8], R3 ;  /* 0x0029b80301007387 */ /* 0x0003e60000100800 */
[----:B------:R-:W-:-:S13]  /*1e7480*/  PLOP3.LUT P1, PT, P1, P0, PT, 0xf8, 0x8f ;  /* 0x00000000008f781c */ /* 0x000fda0000f21f70 */
[----:B-1----:R-:W-:Y:S05]  /*1e7490*/  @!P1 BRA `(.L_x_9469) ;  /* 0xffffe19000b89947 */ /* 0x002fea000383ffff */
.L_x_10:
[----:B------:R-:W2:Y:S02]  /*1e74a0*/  LDL.LU R3, [R1+0x7f48] ;  /* 0x007f480001037983 */ /* 0x000ea40000300800 */
[----:B--2---:R0:W-:Y:S05]  /*1e74b0*/  BMOV.32 B11, R3 ;  /* 0x000000030b007356 */ /* 0x0041ea0000000000 */
[----:B------:R-:W-:Y:S05]  /*1e74c0*/  BSYNC.RECONVERGENT B11 ;  /* 0x00000000000b7941 */ /* 0x000fea0003800200 */
.L_x_9:
[----:B------:R-:W2:Y:S02]  /*1e74d0*/  LDL.LU R2, [R1+0x7ec8] ;  /* 0x007ec80001027983 */ /* 0x000ea40000300800 */
[----:B--2---:R-:W-:-:S05]  /*1e74e0*/  VIADD R2, R2, 0x1 ;  /* 0x0000000102027836 */ /* 0x004fca0000000000 */
[C---:B------:R-:W-:Y:S01]  /*1e74f0*/  ISETP.GE.AND P1, PT, R2.reuse, R0, PT ;  /* 0x000000000200720c */ /* 0x040fe20003f26270 */
[----:B------:R1:W-:Y:S03]  /*1e7500*/  STL [R1+0x7ec8], R2 ;  /* 0x007ec80201007387 */ /* 0x0003e60000100800 */
[----:B------:R-:W-:Y:S01]  /*1e7510*/  ISETP.EQ.OR P1, PT, R2, -0x1, P1 ;  /* 0xffffffff0200780c */ /* 0x000fe20000f22670 */
[----:B------:R1:W-:Y:S03]  /*1e7520*/  STL [R1+0x29b4], R2 ;  /* 0x0029b40201007387 */ /* 0x0003e60000100800 */
[----:B------:R-:W-:-:S13]  /*1e7530*/  PLOP3.LUT P1, PT, P1, P0, PT, 0xf8, 0x8f ;  /* 0x00000000008f781c */ /* 0x000fda0000f21f70 */
[----:B-1----:R-:W-:Y:S05]  /*1e7540*/  @!P1 BRA `(.L_x_9470) ;  /* 0xffffe18c00f89947 */ /* 0x002fea000383ffff */
.L_x_8:
[----:B0-----:R-:W2:Y:S02]  /*1e7550*/  LDL.LU R2, [R1+0x7f4c] ;  /* 0x007f4c0001027983 */ /* 0x001ea40000300800 */
[----:B--2---:R0:W-:Y:S05]  /*1e7560*/  BMOV.32 B11, R2 ;  /* 0x000000020b007356 */ /* 0x0041ea0000000000 */
[----:B------:R-:W-:Y:S05]  /*1e7570*/  BSYNC.RECONVERGENT B11 ;  /* 0x00000000000b7941 */ /* 0x000fea0003800200 */
.L_x_7:
[----:B------:R-:W-:Y:S05]  /*1e7580*/  BRA `(.L_x_9471) ;  /* 0x0000000000107947 */ /* 0x000fea0003800000 */
.L_x_5:
[----:B------:R-:W-:-:S05]  /*1e7590*/  IMAD.MOV.U32 R2, RZ, RZ, 0x1 ;  /* 0x00000001ff027424 */ /* 0x000fca00078e00ff */
[----:B------:R0:W-:Y:S02]  /*1e75a0*/  STL.64 [R1+0x29b0], R2 ;  /* 0x0029b00201007387 */ /* 0x0001e40000100a00 */
[----:B0-----:R-:W0:Y:S02]  /*1e75b0*/  LDC.64 R2, c[0x0][0x450] ;  /* 0x00011400ff027b82 */ /* 0x001e240000000a00 */
[----:B0-----:R0:W5:Y:S02]  /*1e75c0*/  LDG.E R0, desc[UR6][R2.64] ;  /* 0x0000000602007981 */ /* 0x001164000c1e1900 */
.L_x_9471:
[----:B0-----:R-:W2:Y:S02]  /*1e75d0*/  LDL.LU R2, [R1+0x7f50] ;  /* 0x007f500001027983 */ /* 0x001ea40000300800 */
[----:B--2---:R0:W-:Y:S05]  /*1e75e0*/  BMOV.32 B11, R2 ;  /* 0x000000020b007356 */ /* 0x0041ea0000000000 */
[----:B------:R-:W-:Y:S05]  /*1e75f0*/  BSYNC.RECONVERGENT B11 ;  /* 0x00000000000b7941 */ /* 0x000fea0003800200 */
.L_x_2:
[----:B------:R-:W2:Y:S01]  /*1e7600*/  LDL.LU R3, [R1+0x7e94] ;  /* 0x007e940001037983 */ /* 0x000ea20000300800 */
[----:B------:R-:W2:Y:S01]  /*1e7610*/  LDCU UR10, c[0x0][0x370] ;  /* 0x00006e00ff0a77ac */ /* 0x000ea20008000800 */
[----:B0-----:R-:W2:Y:S02]  /*1e7620*/  LDC R2, c[0x0][0x360] ;  /* 0x0000d800ff027b82 */ /* 0x001ea40000000800 */
[----:B--2---:R-:W-:-:S05]  /*1e7630*/  IMAD R3, R2, UR10, R3 ;  /* 0x0000000a02037c24 */ /* 0x004fca000f8e0203 */
[----:B------:R0:W-:Y:S01]  /*1e7640*/  STL [R1+0x7e94], R3 ;  /* 0x007e940301007387 */ /* 0x0001e20000100800 */
[----:B-----5:R-:W-:-:S13]  /*1e7650*/  ISETP.GE.AND P0, PT, R3, R0, PT ;  /* 0x000000000300720c */ /* 0x020fda0003f06270 */
[----:B0-----:R-:W-:Y:S05]  /*1e7660*/  @!P0 BRA `(.L_x_9472) ;  /* 0xffffe18800e08947 */ /* 0x001fea000383ffff */
.L_x_1:
[----:B------:R-:W2:Y:S02]  /*1e7670*/  LDL.LU R0, [R1+0x7f54] ;  /* 0x007f540001007983 */ /* 0x000ea40000300800 */
[----:B--2---:R0:W-:Y:S05]  /*1e7680*/  BMOV.32 B0, R0 ;  /* 0x0000000000007356 */ /* 0x0041ea0000000000 */
[----:B------:R-:W-:Y:S05]  /*1e7690*/  BSYNC.RECONVERGENT B0 ;  /* 0x0000000000007941 */ /* 0x000fea0003800200 */
.L_x_0:
[----:B------:R-:W-:Y:S05]  /*1e76a0*/  WARPSYNC.ALL ;  /* 0x0000000000007948 */ /* 0x000fea0003800000 */
[----:B------:R-:W-:Y:S06]  /*1e76b0*/  BAR.SYNC.DEFER_BLOCKING 0x0 ;  /* 0x0000000000007b1d */ /* 0x000fec0000010000 */
[----:B------:R-:W-:Y:S05]  /*1e76c0*/  EXIT ;  /* 0x000000000000794d */ /* 0x000fea0003800000 */
        .type           $_Z4LAMPPcPiS0_S0_S0_S0_S0_S0_S0_S0_S0_S0_S0_S0_S0_S0_S0_S0_S0_S0_S0_S0_S0_S0_S0_S0_S0_S0_S0_PdS_S0_S0_$_Z11design_loopPiS_S_S_S_S_PcS_S_S_S_S_S_S_S_S_S_S_S_S_PdS0_S_,@function
        .size           $_Z4LAMPPcPiS0_S0_S0_S0_S0_S0_S0_S0_S0_S0_S0_S0_S0_S0_S0_S0_S0_S0_S0_S0_S0_S0_S0_S0_S0_S0_S0_PdS_S0_S0_$_Z11design_loopPiS_S_S_S_S_PcS_S_S_S_S_S_S_S_S_S_S_S_S_PdS0_S_,($_Z4LAMPPcPiS0_S0_S0_S0_S0_S0_S0_S0_S0_S0_S0_S0_S0_S0_S0_S0_S0_S0_S0_S0_S0_S0_S0_S0_S0_S0_S0_PdS_S0_S0_$_Z4thalPcS_iPdS_Pi - $_Z4LAMPPcPiS0_S0_S0_S0_S0_S0_S0_S0_S0_S0_S0_S0_S0_S0_S0_S0_S0_S0_S0_S0_S0_S0_S0_S0_S0_S0_S0_PdS_S0_S0_$_Z11design_loopPiS_S_S_S_S_PcS_S_S_S_S_S_S_S_S_S_S_S_S_PdS0_S_)
$_Z4LAMPPcPiS0_S0_S0_S0_S0_S0_S0_S0_S0_S0_S0_S0_S0_S0_S0_S0_S0_S0_S0_S0_S0_S0_S0_S0_S0_S0_S0_PdS_S0_S0_$_Z11design_loopPiS_S_S_S_S_PcS_S_S_S_S_S_S_S_S_S_S_S_S_PdS0_S_:
[----:B------:R-:W0:Y:S08]  /*1e76d0*/  LDC.64 R186, c[0x0][0x358] ;  /* 0x0000d600ffba7b82 */ /* 0x000e300000000a00 */
[----:B------:R-:W1:Y:S01]  /*1e76e0*/  LDC.64 R2, c[0x0][0x450] ;  /* 0x00011400ff027b82 */ /* 0x000e620000000a00 */
[----:B0-----:R-:W-:Y:S02]  /*1e76f0*/  R2UR UR10, R186 ;  /* 0x00000000ba0a72ca */ /* 0x001fe400000e0000 */
[----:B------:R-:W-:-:S13]  /*1e7700*/  R2UR UR11, R187 ;  /* 0x00000000bb0b72ca */ /* 0x000fda00000e0000 */
[----:B-1----:R-:W2:Y:S01]  /*1e7710*/  LDG.E R0, desc[UR10][R2.64+0x18] ;  /* 0x0000180a02007981 */ /* 0x002ea2000c1e1900 */
[----:B------:R-:W0:Y:S02]  /*1e7720*/  LDCU UR10, c[0x0][0x2f8] ;  /* 0x00005f00ff0a77ac */ /* 0x000e240008000800 */
[----:B0-----:R-:W-:Y:S01]  /*1e7730*/  VIADD R129, R129, -UR10 ;  /* 0x8000000a81817c36 */ /* 0x001fe20008000000 */
[----:B--2---:R-:W-:-:S13]  /*1e7740*/  ISETP.NE.AND P0, PT, R0, RZ, PT ;  /* 0x000000ff0000720c */ /* 0x004fda0003f05270 */
[----:B------:R0:W5:Y:S01]  /*1e7750*/  @!P0 LDL R0, [R129+0x4] ;  /* 0x0000040081008983 */ /* 0x0001620000100800 */
[----:B------:R-:W1:Y:S01]  /*1e7760*/  LDCU UR11, c[0x0][0x2fc] ;  /* 0x00005f80ff0b77ac */ /* 0x000e620008000800 */
[----:B------:R-:W-:-:S04]  /*1e7770*/  VIADD R2, R1, 0x29d0 ;  /* 0x000029d001027836 */ /* 0x000fc80000000000 */
[C---:B------:R-:W-:Y:S01]  /*1e7780*/  VIADD R172, R2.reuse, 0x1388 ;  /* 0x0000138802ac7836 */ /* 0x040fe20000000000 */
[C---:B------:R-:W-:Y:S01]  /*1e7790*/  IADD3 R128, P1, PT, R2.reuse, UR10, RZ ;  /* 0x0000000a02807c10 */ /* 0x040fe2000ff3e0ff */
[C---:B------:R-:W-:Y:S02]  /*1e77a0*/  VIADD R131, R2.reuse, 0x2710 ;  /* 0x0000271002837836 */ /* 0x040fe40000000000 */
[----:B------:R-:W-:Y:S01]  /*1e77b0*/  VIADD R130, R2, 0x2774 ;  /* 0x0000277402827836 */ /* 0x000fe20000000000 */
[----:B------:R-:W-:Y:S01]  /*1e77c0*/  IADD3 R122, P2, PT, R128, 0x2828, RZ ;  /* 0x00002828807a7810 */ /* 0x000fe20007f5e0ff */
[----:B-1----:R-:W-:-:S04]  /*1e77d0*/  IMAD.X R127, RZ, RZ, UR11, P1 ;  /* 0x0000000bff7f7e24 */ /* 0x002fc800088e06ff */
[----:B------:R-:W-:Y:S01]  /*1e77e0*/  IMAD.X R123, RZ, RZ, R127, P2 ;  /* 0x000000ffff7b7224 */ /* 0x000fe200010e067f */
[----:B0-----:R-:W-:Y:S07]  /*1e77f0*/  @!P0 BRA `(.L_x_9473) ;  /* 0x0000008000f88947 */ /* 0x001fee0003800000 */
[----:B-----5:R-:W2:Y:S01]  /*1e7800*/  LDL R0, [R129] ;  /* 0x0000000081007983 */ /* 0x020ea20000100800 */
[----:B------:R-:W0:Y:S01]  /*1e7810*/  LDC.64 R120, c[0x0][0x388] ;  /* 0x0000e200ff787b82 */ /* 0x000e220000000a00 */
[C---:B------:R-:W-:Y:S02]  /*1e7820*/  R2UR UR10, R186.reuse ;  /* 0x00000000ba0a72ca */ /* 0x040fe400000e0000 */
[C---:B------:R-:W-:Y:S02]  /*1e7830*/  R2UR UR11, R187.reuse ;  /* 0x00000000bb0b72ca */ /* 0x040fe400000e0000 */
[----:B------:R-:W-:Y:S02]  /*1e7840*/  R2UR UR12, R186 ;  /* 0x00000000ba0c72ca */ /* 0x000fe400000e0000 */
[----:B------:R-:W-:Y:S01]  /*1e7850*/  R2UR UR13, R187 ;  /* 0x00000000bb0d72ca */ /* 0x000fe200000e0000 */
[----:B--2---:R-:W-:-:S04]  /*1e7860*/  IMAD.SHL.U32 R0, R0, 0x4, RZ ;  /* 0x0000000400007824 */ /* 0x004fc800078e00ff */
[----:B0-----:R-:W-:-:S05]  /*1e7870*/  IMAD.WIDE R2, R0, 0x4, R120 ;  /* 0x0000000400027825 */ /* 0x001fca00078e0278 */
[----:B------:R0:W5:Y:S04]  /*1e7880*/  LDG.E R126, desc[UR10][R2.64] ;  /* 0x0000000a027e7981 */ /* 0x000168000c1e1900 */
[----:B------:R-:W2:Y:S01]  /*1e7890*/  LDG.E R2, desc[UR12][R2.64+0x4] ;  /* 0x0000040c02027981 */ /* 0x000ea2000c1e1900 */
[----:B------:R-:W-:Y:S01]  /*1e78a0*/  BSSY.RECONVERGENT B2, `(.L_x_9474) ;  /* 0x00000b2000027945 */ /* 0x000fe20003800200 */
[----:B--2---:R-:W-:Y:S02]  /*1e78b0*/  ISETP.GE.U32.AND P0, PT, R2, 0x1, PT ;  /* 0x000000010200780c */ /* 0x004fe40003f06070 */
[----:B------:R-:W-:-:S04]  /*1e78c0*/  SHF.R.S32.HI R0, RZ, 0x1f, R2 ;  /* 0x0000001fff007819 */ /* 0x000fc80000011402 */
[----:B------:R-:W-:Y:S01]  /*1e78d0*/  ISETP.GE.AND.EX P0, PT, R0, RZ, PT, P0 ;  /* 0x000000ff0000720c */ /* 0x000fe20003f06300 */
[----:B------:R-:W-:-:S12]  /*1e78e0*/  IMAD.MOV.U32 R0, RZ, RZ, RZ ;  /* 0x000000ffff007224 */ /* 0x000fd800078e00ff */
[----:B0-----:R-:W-:Y:S05]  /*1e78f0*/  @!P0 BRA `(.L_x_9475) ;  /* 0x0000000800b08947 */ /* 0x001fea0003800000 */
[C---:B------:R-:W-:Y:S01]  /*1e7900*/  ISETP.GE.U32.AND P0, PT, R2.reuse, 0x4, PT ;  /* 0x000000040200780c */ /* 0x040fe20003f06070 */
[----:B------:R-:W-:Y:S01]  /*1e7910*/  BSSY.RECONVERGENT B1, `(.L_x_9476) ;  /* 0x0000096000017945 */ /* 0x000fe20003800200 */
[----:B------:R-:W-:Y:S01]  /*1e7920*/  LOP3.LUT R0, R2, 0x3, RZ, 0xc0, !PT ;  /* 0x0000000302007812 */ /* 0x000fe200078ec0ff */
[----:B------:R-:W-:-:S10]  /*1e7930*/  IMAD.MOV.U32 R3, RZ, RZ, RZ ;  /* 0x000000ffff037224 */ /* 0x000fd400078e00ff */
[----:B------:R-:W-:Y:S05]  /*1e7940*/  @!P0 BRA `(.L_x_9477) ;  /* 0x0000000800488947 */ /* 0x000fea0003800000 */
[----:B------:R-:W-:Y:S01]  /*1e7950*/  LOP3.LUT R3, R2, 0x7ffffffc, RZ, 0xc0, !PT ;  /* 0x7ffffffc02037812 */ /* 0x000fe200078ec0ff */
[----:B------:R-:W-:Y:S01]  /*1e7960*/  BSSY.RELIABLE B0, `(.L_x_9478) ;  /* 0x0000077000007945 */ /* 0x000fe20003800100 */
[----:B------:R-:W-:Y:S02]  /*1e7970*/  IMAD.MOV.U32 R173, RZ, RZ, RZ ;  /* 0x000000ffffad7224 */ /* 0x000fe400078e00ff */
[----:B------:R-:W-:-:S13]  /*1e7980*/  ISETP.GT.AND P0, PT, R3, RZ, PT ;  /* 0x000000ff0300720c */ /* 0x000fda0003f04270 */
        /* <DEDUP_REMOVED lines=8> */
.L_x_9482:
[----:B0-----:R-:W0:Y:S01]  /*1e7a10*/  LDCU.64 UR10, c[0x0][0x380] ;  /* 0x00007000ff0a77ac */ /* 0x001e220008000a00 */
[----:B-----5:R-:W-:Y:S01]  /*1e7a20*/  IMAD.IADD R125, R126, 0x1, R173 ;  /* 0x000000017e7d7824 */ /* 0x020fe200078e02ad */
[C---:B------:R-:W-:Y:S02]  /*1e7a30*/  R2UR UR12, R186.reuse ;  /* 0x00000000ba0c72ca */ /* 0x040fe400000e0000 */
[C---:B------:R-:W-:Y:S02]  /*1e7a40*/  R2UR UR13, R187.reuse ;  /* 0x00000000bb0d72ca */ /* 0x040fe400000e0000 */
[C---:B------:R-:W-:Y:S02]  /*1e7a50*/  R2UR UR14, R186.reuse ;  /* 0x00000000ba0e72ca */ /* 0x040fe400000e0000 */
[----:B------:R-:W-:Y:S02]  /*1e7a60*/  R2UR UR15, R187 ;  /* 0x00000000bb0f72ca */ /* 0x000fe400000e0000 */
[----:B------:R-:W-:-:S02]  /*1e7a70*/  R2UR UR16, R186 ;  /* 0x00000000ba1072ca */ /* 0x000fc400000e0000 */
[C---:B------:R-:W-:Y:S02]  /*1e7a80*/  R2UR UR17, R187.reuse ;  /* 0x00000000bb1172ca */ /* 0x040fe400000e0000 */
[----:B------:R-:W-:Y:S02]  /*1e7a90*/  R2UR UR18, R186 ;  /* 0x00000000ba1272ca */ /* 0x000fe400000e0000 */
[----:B------:R-:W-:Y:S02]  /*1e7aa0*/  R2UR UR19, R187 ;  /* 0x00000000bb1372ca */ /* 0x000fe400000e0000 */
[----:B0-----:R-:W-:Y:S01]  /*1e7ab0*/  IADD3 R124, P1, PT, R125, UR10, RZ ;  /* 0x0000000a7d7c7c10 */ /* 0x001fe2000ff3e0ff */
[----:B------:R-:W-:-:S03]  /*1e7ac0*/  VIADD R179, R173, 0x4 ;  /* 0x00000004adb37836 */ /* 0x000fc60000000000 */
[----:B------:R-:W-:-:S05]  /*1e7ad0*/  LEA.HI.X.SX32 R125, R125, UR11, 0x1, P1 ;  /* 0x0000000b7d7d7c11 */ /* 0x000fca00088f0eff */
[----:B------:R-:W2:Y:S04]  /*1e7ae0*/  LDG.E.U8 R175, desc[UR12][R124.64] ;  /* 0x0000000c7caf7981 */ /* 0x000ea8000c1e1100 */
[----:B------:R-:W2:Y:S04]  /*1e7af0*/  LDG.E.U8 R177, desc[UR14][R124.64+0x1] ;  /* 0x0000010e7cb17981 */ /* 0x000ea8000c1e1100 */
[----:B------:R-:W3:Y:S04]  /*1e7b00*/  LDG.E.U8 R176, desc[UR16][R124.64+0x2] ;  /* 0x000002107cb07981 */ /* 0x000ee8000c1e1100 */
[----:B------:R0:W3:Y:S02]  /*1e7b10*/  LDG.E.U8 R178, desc[UR18][R124.64+0x3] ;  /* 0x000003127cb27981 */ /* 0x0000e4000c1e1100 */
[----:B0-----:R-:W-:-:S05]  /*1e7b20*/  IMAD.IADD R125, R126, 0x1, R179 ;  /* 0x000000017e7d7824 */ /* 0x001fca00078e02b3 */
[----:B------:R-:W-:-:S04]  /*1e7b30*/  IADD3 R124, P1, PT, R125, UR10, RZ ;  /* 0x0000000a7d7c7c10 */ /* 0x000fc8000ff3e0ff */
[----:B------:R-:W-:-:S05]  /*1e7b40*/  LEA.HI.X.SX32 R125, R125, UR11, 0x1, P1 ;  /* 0x0000000b7d7d7c11 */ /* 0x000fca00088f0eff */
[----:B------:R-:W4:Y:S04]  /*1e7b50*/  LDG.E.U8 R180, desc[UR12][R124.64] ;  /* 0x0000000c7cb47981 */ /* 0x000f28000c1e1100 */
[----:B------:R-:W4:Y:S04]  /*1e7b60*/  LDG.E.U8 R181, desc[UR14][R124.64+0x1] ;  /* 0x0000010e7cb57981 */ /* 0x000f28000c1e1100 */
[----:B------:R-:W4:Y:S01]  /*1e7b70*/  LDG.E.U8 R182, desc[UR16][R124.64+0x2] ;  /* 0x000002107cb67981 */ /* 0x000f22000c1e1100 */
[----:B------:R-:W-:-:S03]  /*1e7b80*/  VIADD R184, R1, 0x29d0 ;  /* 0x000029d001b87836 */ /* 0x000fc60000000000 */
[----:B------:R0:W4:Y:S02]  /*1e7b90*/  LDG.E.U8 R124, desc[UR18][R124.64+0x3] ;  /* 0x000003127c7c7981 */ /* 0x000124000c1e1100 */
[C---:B------:R-:W-:Y:S01]  /*1e7ba0*/  IADD3 R179, PT, PT, R184.reuse, R179, RZ ;  /* 0x000000b3b8b37210 */ /* 0x040fe20007ffe0ff */
[----:B0-----:R-:W-:Y:S01]  /*1e7bb0*/  IMAD.IADD R125, R184, 0x1, R173 ;  /* 0x00000001b87d7824 */ /* 0x001fe200078e02ad */
[----:B--2---:R-:W-:Y:S01]  /*1e7bc0*/  PRMT R175, R177, 0x7604, R175 ;  /* 0x00007604b1af7816 */ /* 0x004fe200000000af */
[----:B------:R-:W-:-:S04]  /*1e7bd0*/  VIADD R177, R173, 0x8 ;  /* 0x00000008adb17836 */ /* 0x000fc80000000000 */
[----:B------:R-:W-:Y:S01]  /*1e7be0*/  STL.U16 [R125+0x280e], R175 ;  /* 0x00280eaf7d007387 */ /* 0x000fe20000100400 */
[----:B---3--:R-:W-:-:S05]  /*1e7bf0*/  PRMT R176, R178, 0x7604, R176 ;  /* 0x00007604b2b07816 */ /* 0x008fca00000000b0 */
[----:B------:R0:W-:Y:S02]  /*1e7c00*/  STL.U16 [R125+0x2810], R176 ;  /* 0x002810b07d007387 */ /* 0x0001e40000100400 */
[----:B0-----:R-:W-:Y:S01]  /*1e7c10*/  IMAD.IADD R125, R126, 0x1, R177 ;  /* 0x000000017e7d7824 */ /* 0x001fe200078e02b1 */
[----:B----4-:R-:W-:-:S05]  /*1e7c20*/  PRMT R180, R181, 0x7604, R180 ;  /* 0x00007604b5b47816 */ /* 0x010fca00000000b4 */
[----:B------:R-:W-:Y:S01]  /*1e7c30*/  STL.U16 [R179+0x280e], R180 ;  /* 0x00280eb4b3007387 */ /* 0x000fe20000100400 */
[----:B------:R-:W-:Y:S02]  /*1e7c40*/  PRMT R182, R124, 0x7604, R182 ;  /* 0x000076047cb67816 */ /* 0x000fe400000000b6 */
[----:B------:R-:W-:-:S03]  /*1e7c50*/  IADD3 R124, P1, PT, R125, UR10, RZ ;  /* 0x0000000a7d7c7c10 */ /* 0x000fc6000ff3e0ff */
[----:B------:R0:W-:Y:S01]  /*1e7c60*/  STL.U16 [R179+0x2810], R182 ;  /* 0x002810b6b3007387 */ /* 0x0001e20000100400 */
[----:B------:R-:W-:-:S05]  /*1e7c70*/  LEA.HI.X.SX32 R125, R125, UR11, 0x1, P1 ;  /* 0x0000000b7d7d7c11 */ /* 0x000fca00088f0eff */
[----:B------:R-:W2:Y:S01]  /*1e7c80*/  LDG.E.U8 R175, desc[UR12][R124.64] ;  /* 0x0000000c7caf7981 */ /* 0x000ea2000c1e1100 */
[----:B0-----:R-:W-:-:S03]  /*1e7c90*/  VIADD R179, R173, 0xc ;  /* 0x0000000cadb37836 */ /* 0x001fc60000000000 */
        /* <DEDUP_REMOVED lines=23> */
.L_x_9481:
[----:B------:R-:W-:Y:S05]  /*1e7e10*/  BSYNC.RECONVERGENT B3 ;  /* 0x0000000000037941 */ /* 0x000fea0003800200 */
.L_x_9480:
[----:B0-----:R-:W-:Y:S01]  /*1e7e20*/  IMAD.IADD R124, R3, 0x1, -R173 ;  /* 0x00000001037c7824 */ /* 0x001fe200078e0aad */
[----:B------:R-:W-:Y:S04]  /*1e7e30*/  BSSY.RECONVERGENT B3, `(.L_x_9483) ;  /* 0x0000026000037945 */ /* 0x000fe80003800200 */
[----:B------:R-:W-:-:S13]  /*1e7e40*/  ISETP.GT.AND P1, PT, R124, 0x4, PT ;  /* 0x000000047c00780c */ /* 0x000fda0003f24270 */
[----:B------:R-:W-:Y:S05]  /*1e7e50*/  @!P1 BRA `(.L_x_9484) ;  /* 0x00000000008c9947 */ /* 0x000fea0003800000 */
[----:B------:R-:W0:Y:S01]  /*1e7e60*/  LDCU.64 UR10, c[0x0][0x380] ;  /* 0x00007000ff0a77ac */ /* 0x000e220008000a00 */
[----:B-----5:R-:W-:Y:S01]  /*1e7e70*/  IMAD.IADD R125, R126, 0x1, R173 ;  /* 0x000000017e7d7824 */ /* 0x020fe200078e02ad */
[C---:B------:R-:W-:Y:S02]  /*1e7e80*/  R2UR UR12, R186.reuse ;  /* 0x00000000ba0c72ca */ /* 0x040fe400000e0000 */
[C---:B------:R-:W-:Y:S02]  /*1e7e90*/  R2UR UR13, R187.reuse ;  /* 0x00000000bb0d72ca */ /* 0x040fe400000e0000 */
[----:B------:R-:W-:Y:S02]  /*1e7ea0*/  R2UR UR14, R186 ;  /* 0x00000000ba0e72ca */ /* 0x000fe400000e0000 */
[----:B------:R-:W-:Y:S02]  /*1e7eb0*/  R2UR UR15, R187 ;  /* 0x00000000bb0f72ca */ /* 0x000fe400000e0000 */
[----:B0-----:R-:W-:-:S04]  /*1e7ec0*/  IADD3 R124, P0, PT, R125, UR10, RZ ;  /* 0x0000000a7d7c7c10 */ /* 0x001fc8000ff1e0ff */
[----:B------:R-:W-:-:S05]  /*1e7ed0*/  LEA.HI.X.SX32 R125, R125, UR11, 0x1, P0 ;  /* 0x0000000b7d7d7c11 */ /* 0x000fca00080f0eff */
[----:B------:R-:W2:Y:S04]  /*1e7ee0*/  LDG.E.U8 R174, desc[UR12][R124.64] ;  /* 0x0000000c7cae7981 */ /* 0x000ea8000c1e1100 */
[----:B------:R-:W2:Y:S01]  /*1e7ef0*/  LDG.E.U8 R175, desc[UR14][R124.64+0x1] ;  /* 0x0000010e7caf7981 */ /* 0x000ea2000c1e1100 */
[----:B------:R-:W-:-:S04]  /*1e7f00*/  VIADD R178, R1, 0x29d0 ;  /* 0x000029d001b27836 */ /* 0x000fc80000000000 */
[----:B------:R-:W-:Y:S01]  /*1e7f10*/  IMAD.IADD R177, R178, 0x1, R173 ;  /* 0x00000001b2b17824 */ /* 0x000fe200078e02ad */
[----:B--2---:R-:W-:Y:S02]  /*1e7f20*/  PRMT R174, R175, 0x7604, R174 ;  /* 0x00007604afae7816 */ /* 0x004fe400000000ae */
[----:B------:R-:W2:Y:S04]  /*1e7f30*/  LDG.E.U8 R175, desc[UR12][R124.64+0x2] ;  /* 0x0000020c7caf7981 */ /* 0x000ea8000c1e1100 */
[----:B------:R0:W2:Y:S04]  /*1e7f40*/  LDG.E.U8 R124, desc[UR14][R124.64+0x3] ;  /* 0x0000030e7c7c7981 */ /* 0x0000a8000c1e1100 */
[----:B------:R1:W-:Y:S02]  /*1e7f50*/  STL.U16 [R177+0x280e], R174 ;  /* 0x00280eaeb1007387 */ /* 0x0003e40000100400 */
[----:B-1----:R-:W-:-:S04]  /*1e7f60*/  VIADD R174, R173, 0x4 ;  /* 0x00000004adae7836 */ /* 0x002fc80000000000 */
[----:B0-----:R-:W-:Y:S01]  /*1e7f70*/  IMAD.IADD R125, R126, 0x1, R174 ;  /* 0x000000017e7d7824 */ /* 0x001fe200078e02ae */
[----:B--2---:R-:W-:-:S05]  /*1e7f80*/  PRMT R124, R124, 0x7604, R175 ;  /* 0x000076047c7c7816 */ /* 0x004fca00000000af */
[----:B------:R0:W-:Y:S02]  /*1e7f90*/  STL.U16 [R177+0x2810], R124 ;  /* 0x0028107cb1007387 */ /* 0x0001e40000100400 */
[----:B0-----:R-:W-:-:S04]  /*1e7fa0*/  IADD3 R124, P0, PT, R125, UR10, RZ ;  /* 0x0000000a7d7c7c10 */ /* 0x001fc8000ff1e0ff */
[----:B------:R-:W-:-:S05]  /*1e7fb0*/  LEA.HI.X.SX32 R125, R125, UR11, 0x1, P0 ;  /* 0x0000000b7d7d7c11 */ /* 0x000fca00080f0eff */
[----:B------:R-:W2:Y:S04]  /*1e7fc0*/  LDG.E.U8 R175, desc[UR12][R124.64] ;  /* 0x0000000c7caf7981 */ /* 0x000ea8000c1e1100 */
[----:B------:R-:W2:Y:S01]  /*1e7fd0*/  LDG.E.U8 R176, desc[UR14][R124.64+0x1] ;  /* 0x0000010e7cb07981 */ /* 0x000ea2000c1e1100 */
[----:B------:R-:W-:Y:S01]  /*1e7fe0*/  R2UR UR10, R186 ;  /* 0x00000000ba0a72ca */ /* 0x000fe200000e0000 */
[----:B------:R-:W-:Y:S01]  /*1e7ff0*/  IMAD.IADD R174, R178, 0x1, R174 ;  /* 0x00000001b2ae7824 */ /* 0x000fe200078e02ae */
[----:B------:R-:W-:Y:S02]  /*1e8000*/  R2UR UR11, R187 ;  /* 0x00000000bb0b72ca */ /* 0x000fe400000e0000 */
[----:B--2---:R-:W-:-:S05]  /*1e8010*/  PRMT R175, R176, 0x7604, R175 ;  /* 0x00007604b0af7816 */ /* 0x004fca00000000af */
[----:B------:R0:W-:Y:S06]  /*1e8020*/  STL.U16 [R174+0x280e], R175 ;  /* 0x00280eafae007387 */ /* 0x0001ec0000100400 */
[----:B0-----:R-:W2:Y:S04]  /*1e8030*/  LDG.E.U8 R175, desc[UR10][R124.64+0x2] ;  /* 0x0000020a7caf7981 */ /* 0x001ea8000c1e1100 */
[----:B------:R-:W2:Y:S01]  /*1e8040*/  LDG.E.U8 R124, desc[UR12][R124.64+0x3] ;  /* 0x0000030c7c7c7981 */ /* 0x000ea2000c1e1100 */
[----:B------:R-:W-:Y:S01]  /*1e8050*/  PLOP3.LUT P0, PT, PT, PT, PT, 0x8, 0x80 ;  /* 0x000000000080781c */ /* 0x000fe20003f0e170 */
[----:B------:R-:W-:Y:S01]  /*1e8060*/  VIADD R173, R173, 0x8 ;  /* 0x00000008adad7836 */ /* 0x000fe20000000000 */
[----:B--2---:R-:W-:-:S05]  /*1e8070*/  PRMT R124, R124, 0x7604, R175 ;  /* 0x000076047c7c7816 */ /* 0x004fca00000000af */
[----:B------:R0:W-:Y:S06]  /*1e8080*/  STL.U16 [R174+0x2810], R124 ;  /* 0x0028107cae007387 */ /* 0x0001ec0000100400 */
.L_x_9484:
[----:B------:R-:W-:Y:S05]  /*1e8090*/  BSYNC.RECONVERGENT B3 ;  /* 0x0000000000037941 */ /* 0x000fea0003800200 */
.L_x_9483:
[----:B------:R-:W-:-:S13]  /*1e80a0*/  ISETP.NE.OR P0, PT, R173, R3, P0 ;  /* 0x00000003ad00720c */ /* 0x000fda0000705670 */
[----:B------:R-:W-:Y:S05]  /*1e80b0*/  @!P0 BREAK.RELIABLE B0 ;  /* 0x0000000000008942 */ /* 0x000fea0003800100 */
[----:B------:R-:W-:Y:S05]  /*1e80c0*/  @!P0 BRA `(.L_x_9477) ;  /* 0x0000000000688947 */ /* 0x000fea0003800000 */
.L_x_9479:
[----:B------:R-:W-:Y:S05]  /*1e80d0*/  BSYNC.RELIABLE B0 ;  /* 0x0000000000007941 */ /* 0x000fea0003800100 */
.L_x_9478:
[----:B------:R-:W0:Y:S01]  /*1e80e0*/  LDCU.64 UR10, c[0x0][0x380] ;  /* 0x00007000ff0a77ac */ /* 0x000e220008000a00 */
[----:B-1---5:R-:W-:Y:S01]  /*1e80f0*/  IMAD.IADD R125, R126, 0x1, R173 ;  /* 0x000000017e7d7824 */ /* 0x022fe200078e02ad */
        /* <DEDUP_REMOVED lines=8> */
[----:B0-----:R-:W-:-:S04]  /*1e8180*/  IADD3 R124, P0, PT, R125, UR10, RZ ;  /* 0x0000000a7d7c7c10 */ /* 0x001fc8000ff1e0ff */
[----:B------:R-:W-:-:S05]  /*1e8190*/  LEA.HI.X.SX32 R125, R125, UR11, 0x1, P0 ;  /* 0x0000000b7d7d7c11 */ /* 0x000fca00080f0eff */
[----:B------:R-:W2:Y:S04]  /*1e81a0*/  LDG.E.U8 R174, desc[UR12][R124.64] ;  /* 0x0000000c7cae7981 */ /* 0x000ea8000c1e1100 */
[----:B------:R-:W2:Y:S04]  /*1e81b0*/  LDG.E.U8 R175, desc[UR14][R124.64+0x1] ;  /* 0x0000010e7caf7981 */ /* 0x000ea8000c1e1100 */
[----:B------:R-:W3:Y:S01]  /*1e81c0*/  LDG.E.U8 R176, desc[UR16][R124.64+0x2] ;  /* 0x000002107cb07981 */ /* 0x000ee2000c1e1100 */
[----:B------:R-:W-:-:S03]  /*1e81d0*/  VIADD R177, R1, 0x29d0 ;  /* 0x000029d001b17836 */ /* 0x000fc60000000000 */
[----:B------:R0:W3:Y:S02]  /*1e81e0*/  LDG.E.U8 R124, desc[UR18][R124.64+0x3] ;  /* 0x000003127c7c7981 */ /* 0x0000e4000c1e1100 */
[----:B0-----:R-:W-:Y:S02]  /*1e81f0*/  IMAD.IADD R125, R177, 0x1, R173 ;  /* 0x00000001b17d7824 */ /* 0x001fe400078e02ad */
[----:B------:R-:W-:-:S05]  /*1e8200*/  VIADD R173, R173, 0x4 ;  /* 0x00000004adad7836 */ /* 0x000fca0000000000 */
[----:B------:R-:W-:Y:S02]  /*1e8210*/  ISETP.NE.AND P0, PT, R173, R3, PT ;  /* 0x00000003ad00720c */ /* 0x000fe40003f05270 */
[----:B--2---:R-:W-:-:S05]  /*1e8220*/  PRMT R174, R175, 0x7604, R174 ;  /* 0x00007604afae7816 */ /* 0x004fca00000000ae */
[----:B------:R1:W-:Y:S01]  /*1e8230*/  STL.U16 [R125+0x280e], R174 ;  /* 0x00280eae7d007387 */ /* 0x0003e20000100400 */
[----:B---3--:R-:W-:-:S05]  /*1e8240*/  PRMT R124, R124, 0x7604, R176 ;  /* 0x000076047c7c7816 */ /* 0x008fca00000000b0 */
[----:B------:R1:W-:Y:S01]  /*1e8250*/  STL.U16 [R125+0x2810], R124 ;  /* 0x0028107c7d007387 */ /* 0x0003e20000100400 */
[----:B------:R-:W-:Y:S05]  /*1e8260*/  @P0 BRA `(.L_x_9478) ;  /* 0xfffffffc009c0947 */ /* 0x000fea000383ffff */
.L_x_9477:
[----:B------:R-:W-:Y:S05]  /*1e8270*/  BSYNC.RECONVERGENT B1 ;  /* 0x0000000000017941 */ /* 0x000fea0003800200 */
.L_x_9476:
[----:B------:R-:W-:Y:S01]  /*1e8280*/  ISETP.NE.AND P0, PT, R0, RZ, PT ;  /* 0x000000ff0000720c */ /* 0x000fe20003f05270 */
[----:B------:R-:W-:-:S12]  /*1e8290*/  BSSY.RECONVERGENT B0, `(.L_x_9485) ;  /* 0x0000011000007945 */ /* 0x000fd80003800200 */
[----:B------:R-:W-:Y:S05]  /*1e82a0*/  @!P0 BRA `(.L_x_9486) ;  /* 0x00000000003c8947 */ /* 0x000fea0003800000 */
[----:B------:R-:W-:-:S07]  /*1e82b0*/  IMAD.MOV.U32 R173, RZ, RZ, RZ ;  /* 0x000000ffffad7224 */ /* 0x000fce00078e00ff */
.L_x_9487:
[----:B--2---:R-:W2:Y:S01]  /*1e82c0*/  LDCU.64 UR10, c[0x0][0x380] ;  /* 0x00007000ff0a77ac */ /* 0x004ea20008000a00 */
[----:B------:R-:W-:Y:S01]  /*1e82d0*/  R2UR UR12, R186 ;  /* 0x00000000ba0c72ca */ /* 0x000fe200000e0000 */
[----:B01----:R-:W-:Y:S01]  /*1e82e0*/  VIADD R174, R1, 0x29d0 ;  /* 0x000029d001ae7836 */ /* 0x003fe20000000000 */
[----:B------:R-:W-:Y:S02]  /*1e82f0*/  R2UR UR13, R187 ;  /* 0x00000000bb0d72ca */ /* 0x000fe400000e0000 */
[----:B-----5:R-:W-:-:S04]  /*1e8300*/  IADD3 R125, PT, PT, R126, R3, RZ ;  /* 0x000000037e7d7210 */ /* 0x020fc80007ffe0ff */
[----:B--2---:R-:W-:-:S04]  /*1e8310*/  IADD3 R124, P0, PT, R125, UR10, RZ ;  /* 0x0000000a7d7c7c10 */ /* 0x004fc8000ff1e0ff */
[----:B------:R-:W-:-:S05]  /*1e8320*/  LEA.HI.X.SX32 R125, R125, UR11, 0x1, P0 ;  /* 0x0000000b7d7d7c11 */ /* 0x000fca00080f0eff */
[----:B------:R0:W2:Y:S01]  /*1e8330*/  LDG.E.U8 R124, desc[UR12][R124.64] ;  /* 0x0000000c7c7c7981 */ /* 0x0000a2000c1e1100 */
[----:B------:R-:W-:-:S05]  /*1e8340*/  VIADD R173, R173, 0x1 ;  /* 0x00000001adad7836 */ /* 0x000fca0000000000 */
[----:B------:R-:W-:Y:S01]  /*1e8350*/  ISETP.NE.AND P0, PT, R173, R0, PT ;  /* 0x00000000ad00720c */ /* 0x000fe20003f05270 */
[----:B0-----:R-:W-:Y:S02]  /*1e8360*/  IMAD.IADD R125, R174, 0x1, R3 ;  /* 0x00000001ae7d7824 */ /* 0x001fe400078e0203 */
[----:B------:R-:W-:-:S03]  /*1e8370*/  VIADD R3, R3, 0x1 ;  /* 0x0000000103037836 */ /* 0x000fc60000000000 */
[----:B--2---:R2:W-:Y:S07]  /*1e8380*/  STL.U8 [R125+0x280e], R124 ;  /* 0x00280e7c7d007387 */ /* 0x0045ee0000100000 */
[----:B------:R-:W-:Y:S05]  /*1e8390*/  @P0 BRA `(.L_x_9487) ;  /* 0xfffffffc00c80947 */ /* 0x000fea000383ffff */
.L_x_9486:
[----:B------:R-:W-:Y:S05]  /*1e83a0*/  BSYNC.RECONVERGENT B0 ;  /* 0x0000000000007941 */ /* 0x000fea0003800200 */
.L_x_9485:
[----:B------:R-:W-:-:S07]  /*1e83b0*/  IMAD.MOV.U32 R0, RZ, RZ, R2 ;  /* 0x000000ffff007224 */ /* 0x000fce00078e0002 */
.L_x_9475:
[----:B------:R-:W-:Y:S05]  /*1e83c0*/  BSYNC.RECONVERGENT B2 ;  /* 0x0000000000027941 */ /* 0x000fea0003800200 */
.L_x_9474:
[----:B------:R-:W-:-:S04]  /*1e83d0*/  VIADD R3, R1, 0x29d0 ;  /* 0x000029d001037836 */ /* 0x000fc80000000000 */
[----:B------:R-:W-:-:S05]  /*1e83e0*/  IMAD.IADD R0, R3, 0x1, R0 ;  /* 0x0000000103007824 */ /* 0x000fca00078e0200 */
[----:B------:R3:W-:Y:S04]  /*1e83f0*/  STL.U8 [R0+0x280e], RZ ;  /* 0x00280eff00007387 */ /* 0x0007e80000100000 */
[----:B---3--:R-:W3:Y:S01]  /*1e8400*/  LDL R0, [R129+0x4] ;  /* 0x0000040081007983 */ /* 0x008ee20000100800 */
[C---:B------:R-:W-:Y:S02]  /*1e8410*/  R2UR UR10, R186.reuse ;  /* 0x00000000ba0a72ca */ /* 0x040fe400000e0000 */
[C---:B------:R-:W-:Y:S02]  /*1e8420*/  R2UR UR11, R187.reuse ;  /* 0x00000000bb0b72ca */ /* 0x040fe400000e0000 */
[----:B------:R-:W-:Y:S02]  /*1e8430*/  R2UR UR12, R186 ;  /* 0x00000000ba0c72ca */ /* 0x000fe400000e0000 */
[----:B------:R-:W-:Y:S01]  /*1e8440*/  R2UR UR13, R187 ;  /* 0x00000000bb0d72ca */ /* 0x000fe200000e0000 */
[----:B---3--:R-:W-:-:S04]  /*1e8450*/  IMAD.SHL.U32 R3, R0, 0x4, RZ ;  /* 0x0000000400037824 */ /* 0x008fc800078e00ff */
[----:B------:R-:W-:-:S05]  /*1e8460*/  IMAD.WIDE R120, R3, 0x4, R120 ;  /* 0x0000000403787825 */ /* 0x000fca00078e0278 */
[----:B------:R3:W5:Y:S04]  /*1e8470*/  LDG.E R3, desc[UR10][R120.64] ;  /* 0x0000000a78037981 */ /* 0x000768000c1e1900 */
[----:B------:R-:W4:Y:S01]  /*1e8480*/  LDG.E R120, desc[UR12][R120.64+0x4] ;  /* 0x0000040c78787981 */ /* 0x000f22000c1e1900 */
[----:B------:R-:W-:Y:S01]  /*1e8490*/  BSSY.RECONVERGENT B2, `(.L_x_9488) ;  /* 0x00000bc000027945 */ /* 0x000fe20003800200 */
[----:B----4-:R-:W-:Y:S02]  /*1e84a0*/  ISETP.GE.U32.AND P0, PT, R120, 0x1, PT ;  /* 0x000000017800780c */ /* 0x010fe40003f06070 */
[----:B---3--:R-:W-:-:S04]  /*1e84b0*/  SHF.R.S32.HI R121, RZ, 0x1f, R120 ;  /* 0x0000001fff797819 */ /* 0x008fc80000011478 */
        /* <DEDUP_REMOVED lines=13> */
[----:B012---:R-:W-:Y:S01]  /*1e8590*/  IMAD.IADD R124, R121, 0x1, -R176 ;  /* 0x00000001797c7824 */ /* 0x007fe200078e0ab0 */
[----:B------:R-:W-:Y:S01]  /*1e85a0*/  BSSY.RECONVERGENT B3, `(.L_x_9494) ;  /* 0x0000050000037945 */ /* 0x000fe20003800200 */
[----:B------:R-:W-:-:S03]  /*1e85b0*/  PLOP3.LUT P0, PT, PT, PT, PT, 0x80, 0x8 ;  /* 0x000000000008781c */ /* 0x000fc60003f0f070 */
[----:B------:R-:W-:-:S13]  /*1e85c0*/  ISETP.GT.AND P1, PT, R124, 0xc, PT ;  /* 0x0000000c7c00780c */ /* 0x000fda0003f24270 */
[----:B------:R-:W-:Y:S05]  /*1e85d0*/  @!P1 BRA `(.L_x_9495) ;  /* 0x0000000400309947 */ /* 0x000fea0003800000 */
[----:B------:R-:W-:Y:S01]  /*1e85e0*/  PLOP3.LUT P0, PT, PT, PT, PT, 0x8, 0x80 ;  /* 0x000000000080781c */ /* 0x000fe20003f0e170 */
[----:B------:R-:W-:-:S12]  /*1e85f0*/  VIADD R177, R121, 0xfffffff4 ;  /* 0xfffffff479b17836 */ /* 0x000fd80000000000 */
.L_x_9496:
[----:B0-----:R-:W0:Y:S01]  /*1e8600*/  LDCU.64 UR10, c[0x0][0x380] ;  /* 0x00007000ff0a77ac */ /* 0x001e220008000a00 */
[----:B-----5:R-:W-:Y:S01]  /*1e8610*/  IMAD.IADD R125, R3, 0x1, R176 ;  /* 0x00000001037d7824 */ /* 0x020fe200078e02b0 */
[----:B------:R-:W-:Y:S01]  /*1e8620*/  R2UR UR12, R186 ;  /* 0x00000000ba0c72ca */ /* 0x000fe200000e0000 */
[----:B------:R-:W-:Y:S01]  /*1e8630*/  VIADD R179, R176, 0x4 ;  /* 0x00000004b0b37836 */ /* 0x000fe20000000000 */
[----:B------:R-:W-:Y:S02]  /*1e8640*/  R2UR UR13, R187 ;  /* 0x00000000bb0d72ca */ /* 0x000fe400000e0000 */
[C---:B------:R-:W-:Y:S01]  /*1e8650*/  R2UR UR14, R186.reuse ;  /* 0x00000000ba0e72ca */ /* 0x040fe200000e0000 */
[----:B------:R-:W-:Y:S01]  /*1e8660*/  IMAD.IADD R175, R3, 0x1, R179 ;  /* 0x0000000103af7824 */ /* 0x000fe200078e02b3 */
[----:B------:R-:W-:Y:S02]  /*1e8670*/  R2UR UR15, R187 ;  /* 0x00000000bb0f72ca */ /* 0x000fe400000e0000 */
[----:B------:R-:W-:-:S02]  /*1e8680*/  R2UR UR16, R186 ;  /* 0x00000000ba1072ca */ /* 0x000fc400000e0000 */
[C---:B------:R-:W-:Y:S02]  /*1e8690*/  R2UR UR17, R187.reuse ;  /* 0x00000000bb1172ca */ /* 0x040fe400000e0000 */
[C---:B------:R-:W-:Y:S02]  /*1e86a0*/  R2UR UR18, R186.reuse ;  /* 0x00000000ba1272ca */ /* 0x040fe400000e0000 */
[----:B------:R-:W-:Y:S02]  /*1e86b0*/  R2UR UR19, R187 ;  /* 0x00000000bb1372ca */ /* 0x000fe400000e0000 */
[----:B0-----:R-:W-:Y:S02]  /*1e86c0*/  IADD3 R124, P1, PT, R125, UR10, RZ ;  /* 0x0000000a7d7c7c10 */ /* 0x001fe4000ff3e0ff */
[----:B------:R-:W-:Y:S02]  /*1e86d0*/  R2UR UR20, R186 ;  /* 0x00000000ba1472ca */ /* 0x000fe400000e0000 */
[----:B------:R-:W-:-:S02]  /*1e86e0*/  R2UR UR21, R187 ;  /* 0x00000000bb1572ca */ /* 0x000fc400000e0000 */
[C---:B------:R-:W-:Y:S02]  /*1e86f0*/  R2UR UR22, R186.reuse ;  /* 0x00000000ba1672ca */ /* 0x040fe400000e0000 */
[C---:B------:R-:W-:Y:S02]  /*1e8700*/  R2UR UR23, R187.reuse ;  /* 0x00000000bb1772ca */ /* 0x040fe400000e0000 */
[C---:B------:R-:W-:Y:S02]  /*1e8710*/  R2UR UR24, R186.reuse ;  /* 0x00000000ba1872ca */ /* 0x040fe400000e0000 */
[C---:B------:R-:W-:Y:S02]  /*1e8720*/  R2UR UR25, R187.reuse ;  /* 0x00000000bb1972ca */ /* 0x040fe400000e0000 */
[----:B------:R-:W-:Y:S02]  /*1e8730*/  R2UR UR26, R186 ;  /* 0x00000000ba1a72ca */ /* 0x000fe400000e0000 */
[----:B------:R-:W-:-:S02]  /*1e8740*/  R2UR UR27, R187 ;  /* 0x00000000bb1b72ca */ /* 0x000fc400000e0000 */
        /* <DEDUP_REMOVED lines=11> */
[----:B------:R-:W-:-:S04]  /*1e8800*/  VIADD R185, R1, 0x29d0 ;  /* 0x000029d001b97836 */ /* 0x000fc80000000000 */
[----:B------:R-:W-:Y:S01]  /*1e8810*/  IMAD.IADD R179, R185, 0x1, R179 ;  /* 0x00000001b9b37824 */ /* 0x000fe200078e02b3 */
[----:B--2---:R-:W-:Y:S02]  /*1e8820*/  PRMT R180, R181, 0x7604, R180 ;  /* 0x00007604b5b47816 */ /* 0x004fe400000000b4 */
[----:B---3--:R-:W-:-:S04]  /*1e8830*/  PRMT R178, R183, 0x7604, R178 ;  /* 0x00007604b7b27816 */ /* 0x008fc800000000b2 */
[----:B------:R-:W-:Y:S02]  /*1e8840*/  PRMT R180, R180, 0x5410, R178 ;  /* 0x00005410b4b47816 */ /* 0x000fe400000000b2 */
[----:B----4-:R-:W-:Y:S02]  /*1e8850*/  PRMT R125, R182, 0x7604, R125 ;  /* 0x00007604b67d7816 */ /* 0x010fe4000000007d */
[----:B------:R-:W-:Y:S02]  /*1e8860*/  IADD3 R178, PT, PT, R176, 0xc, RZ ;  /* 0x0000000cb0b27810 */ /* 0x000fe40007ffe0ff */
[----:B------:R-:W-:Y:S01]  /*1e8870*/  PRMT R124, R174, 0x7604, R124 ;  /* 0x00007604ae7c7816 */ /* 0x000fe2000000007c */
[----:B------:R-:W-:-:S03]  /*1e8880*/  IMAD.IADD R174, R185, 0x1, R176 ;  /* 0x00000001b9ae7824 */ /* 0x000fc600078e02b0 */
[----:B------:R-:W-:Y:S02]  /*1e8890*/  PRMT R125, R125, 0x5410, R124 ;  /* 0x000054107d7d7816 */ /* 0x000fe4000000007c */
[----:B------:R0:W-:Y:S01]  /*1e88a0*/  STL [R174+0x2828], R180 ;  /* 0x002828b4ae007387 */ /* 0x0001e20000100800 */
[----:B------:R-:W-:-:S03]  /*1e88b0*/  IMAD.IADD R175, R3, 0x1, R178 ;  /* 0x0000000103af7824 */ /* 0x000fc600078e02b2 */
[----:B------:R1:W-:Y:S01]  /*1e88c0*/  STL [R179+0x2828], R125 ;  /* 0x0028287db3007387 */ /* 0x0003e20000100800 */
[----:B0-----:R-:W-:-:S04]  /*1e88d0*/  VIADD R180, R176, 0x8 ;  /* 0x00000008b0b47836 */ /* 0x001fc80000000000 */
[----:B-1----:R-:W-:Y:S01]  /*1e88e0*/  IMAD.IADD R125, R3, 0x1, R180 ;  /* 0x00000001037d7824 */ /* 0x002fe200078e02b4 */
[----:B------:R-:W-:-:S04]  /*1e88f0*/  IADD3 R174, P2, PT, R175, UR10, RZ ;  /* 0x0000000aafae7c10 */ /* 0x000fc8000ff5e0ff */
[----:B------:R-:W-:Y:S02]  /*1e8900*/  IADD3 R124, P1, PT, R125, UR10, RZ ;  /* 0x0000000a7d7c7c10 */ /* 0x000fe4000ff3e0ff */
[----:B------:R-:W-:Y:S02]  /*1e8910*/  LEA.HI.X.SX32 R175, R175, UR11, 0x1, P2 ;  /* 0x0000000bafaf7c11 */ /* 0x000fe400090f0eff */
[----:B------:R-:W-:Y:S02]  /*1e8920*/  LEA.HI.X.SX32 R125, R125, UR11, 0x1, P1 ;  /* 0x0000000b7d7d7c11 */ /* 0x000fe400088f0eff */
[----:B------:R-:W-:Y:S01]  /*1e8930*/  R2UR UR10, R186 ;  /* 0x00000000ba0a72ca */ /* 0x000fe200000e0000 */
[----:B------:R-:W2:Y:S01]  /*1e8940*/  LDG.E.U8 R183, desc[UR22][R174.64+0x1] ;  /* 0x00000116aeb77981 */ /* 0x000ea2000c1e1100 */
[----:B------:R-:W-:-:S03]  /*1e8950*/  R2UR UR11, R187 ;  /* 0x00000000bb0b72ca */ /* 0x000fc600000e0000 */
[----:B------:R-:W3:Y:S04]  /*1e8960*/  LDG.E.U8 R181, desc[UR12][R124.64] ;  /* 0x0000000c7cb57981 */ /* 0x000ee8000c1e1100 */
[----:B------:R-:W3:Y:S04]  /*1e8970*/  LDG.E.U8 R182, desc[UR14][R124.64+0x1] ;  /* 0x0000010e7cb67981 */ /* 0x000ee8000c1e1100 */
[----:B------:R-:W4:Y:S04]  /*1e8980*/  LDG.E.U8 R179, desc[UR16][R124.64+0x2] ;  /* 0x000002107cb37981 */ /* 0x000f28000c1e1100 */
[----:B------:R-:W2:Y:S04]  /*1e8990*/  LDG.E.U8 R184, desc[UR10][R174.64+0x2] ;  /* 0x0000020aaeb87981 */ /* 0x000ea8000c1e1100 */
[----:B------:R-:W4:Y:S04]  /*1e89a0*/  LDG.E.U8 R124, desc[UR18][R124.64+0x3] ;  /* 0x000003127c7c7981 */ /* 0x000f28000c1e1100 */
[----:B------:R-:W2:Y:S04]  /*1e89b0*/  LDG.E.U8 R125, desc[UR20][R174.64] ;  /* 0x00000014ae7d7981 */ /* 0x000ea8000c1e1100 */
[----:B------:R-:W2:Y:S01]  /*1e89c0*/  LDG.E.U8 R174, desc[UR24][R174.64+0x3] ;  /* 0x00000318aeae7981 */ /* 0x000ea2000c1e1100 */
[----:B------:R-:W-:-:S02]  /*1e89d0*/  IMAD.IADD R180, R185, 0x1, R180 ;  /* 0x00000001b9b47824 */ /* 0x000fc400078e02b4 */
[----:B------:R-:W-:Y:S02]  /*1e89e0*/  IMAD.IADD R178, R185, 0x1, R178 ;  /* 0x00000001b9b27824 */ /* 0x000fe400078e02b2 */
[----:B------:R-:W-:-:S05]  /*1e89f0*/  VIADD R176, R176, 0x10 ;  /* 0x00000010b0b07836 */ /* 0x000fca0000000000 */
[----:B------:R-:W-:Y:S02]  /*1e8a00*/  ISETP.GE.AND P1, PT, R176, R177, PT ;  /* 0x000000b1b000720c */ /* 0x000fe40003f26270 */
[----:B---3--:R-:W-:Y:S02]  /*1e8a10*/  PRMT R181, R182, 0x7604, R181 ;  /* 0x00007604b6b57816 */ /* 0x008fe400000000b5 */
[----:B----4-:R-:W-:-:S04]  /*1e8a20*/  PRMT R124, R124, 0x7604, R179 ;  /* 0x000076047c7c7816 */ /* 0x010fc800000000b3 */
[----:B------:R-:W-:Y:S02]  /*1e8a30*/  PRMT R181, R181, 0x5410, R124 ;  /* 0x00005410b5b57816 */ /* 0x000fe4000000007c */
[----:B--2---:R-:W-:-:S03]  /*1e8a40*/  PRMT R125, R183, 0x7604, R125 ;  /* 0x00007604b77d7816 */ /* 0x004fc6000000007d */
[----:B------:R0:W-:Y:S01]  /*1e8a50*/  STL [R180+0x2828], R181 ;  /* 0x002828b5b4007387 */ /* 0x0001e20000100800 */
[----:B------:R-:W-:-:S04]  /*1e8a60*/  PRMT R174, R174, 0x7604, R184 ;  /* 0x00007604aeae7816 */ /* 0x000fc800000000b8 */
[----:B------:R-:W-:-:S05]  /*1e8a70*/  PRMT R125, R125, 0x5410, R174 ;  /* 0x000054107d7d7816 */ /* 0x000fca00000000ae */
[----:B------:R0:W-:Y:S01]  /*1e8a80*/  STL [R178+0x2828], R125 ;  /* 0x0028287db2007387 */ /* 0x0001e20000100800 */
[----:B------:R-:W-:Y:S05]  /*1e8a90*/  @!P1 BRA `(.L_x_9496) ;  /* 0xfffffff800d89947 */ /* 0x000fea000383ffff */
.L_x_9495:
[----:B------:R-:W-:Y:S05]  /*1e8aa0*/  BSYNC.RECONVERGENT B3 ;  /* 0x0000000000037941 */ /* 0x000fea0003800200 */
.L_x_9494:
[----:B------:R-:W-:Y:S01]  /*1e8ab0*/  IMAD.IADD R124, R121, 0x1, -R176 ;  /* 0x00000001797c7824 */ /* 0x000fe200078e0ab0 */
[----:B------:R-:W-:Y:S04]  /*1e8ac0*/  BSSY.RECONVERGENT B3, `(.L_x_9497) ;  /* 0x0000026000037945 */ /* 0x000fe80003800200 */
[----:B------:R-:W-:-:S13]  /*1e8ad0*/  ISETP.GT.AND P1, PT, R124, 0x4, PT ;  /* 0x000000047c00780c */ /* 0x000fda0003f24270 */
[----:B------:R-:W-:Y:S05]  /*1e8ae0*/  @!P1 BRA `(.L_x_9498) ;  /* 0x00000000008c9947 */ /* 0x000fea0003800000 */
[----:B------:R-:W1:Y:S01]  /*1e8af0*/  LDCU.64 UR10, c[0x0][0x380] ;  /* 0x00007000ff0a77ac */ /* 0x000e620008000a00 */
[----:B0----5:R-:W-:Y:S01]  /*1e8b00*/  IMAD.IADD R125, R3, 0x1, R176 ;  /* 0x00000001037d7824 */ /* 0x021fe200078e02b0 */
[C---:B------:R-:W-:Y:S02]  /*1e8b10*/  R2UR UR12, R186.reuse ;  /* 0x00000000ba0c72ca */ /* 0x040fe400000e0000 */
[C---:B------:R-:W-:Y:S02]  /*1e8b20*/  R2UR UR13, R187.reuse ;  /* 0x00000000bb0d72ca */ /* 0x040fe400000e0000 */
[----:B------:R-:W-:Y:S02]  /*1e8b30*/  R2UR UR14, R186 ;  /* 0x00000000ba0e72ca */ /* 0x000fe400000e0000 */
[----:B------:R-:W-:Y:S02]  /*1e8b40*/  R2UR UR15, R187 ;  /* 0x00000000bb0f72ca */ /* 0x000fe400000e0000 */
[----:B-1----:R-:W-:-:S04]  /*1e8b50*/  IADD3 R124, P0, PT, R125, UR10, RZ ;  /* 0x0000000a7d7c7c10 */ /* 0x002fc8000ff1e0ff */
[----:B------:R-:W-:-:S05]  /*1e8b60*/  LEA.HI.X.SX32 R125, R125, UR11, 0x1, P0 ;  /* 0x0000000b7d7d7c11 */ /* 0x000fca00080f0eff */
[----:B------:R-:W2:Y:S04]  /*1e8b70*/  LDG.E.U8 R174, desc[UR12][R124.64] ;  /* 0x0000000c7cae7981 */ /* 0x000ea8000c1e1100 */
[----:B------:R-:W2:Y:S02]  /*1e8b80*/  LDG.E.U8 R175, desc[UR14][R124.64+0x1] ;  /* 0x0000010e7caf7981 */ /* 0x000ea4000c1e1100 */
[----:B--2---:R-:W-:Y:S02]  /*1e8b90*/  PRMT R174, R175, 0x7604, R174 ;  /* 0x00007604afae7816 */ /* 0x004fe400000000ae */
[----:B------:R-:W2:Y:S04]  /*1e8ba0*/  LDG.E.U8 R175, desc[UR12][R124.64+0x2] ;  /* 0x0000020c7caf7981 */ /* 0x000ea8000c1e1100 */
[----:B------:R-:W2:Y:S01]  /*1e8bb0*/  LDG.E.U8 R124, desc[UR14][R124.64+0x3] ;  /* 0x0000030e7c7c7981 */ /* 0x000ea2000c1e1100 */
[----:B------:R-:W-:Y:S01]  /*1e8bc0*/  VIADD R178, R1, 0x29d0 ;  /* 0x000029d001b27836 */ /* 0x000fe20000000000 */
[----:B--2---:R-:W-:-:S04]  /*1e8bd0*/  PRMT R124, R124, 0x7604, R175 ;  /* 0x000076047c7c7816 */ /* 0x004fc800000000af */
[----:B------:R-:W-:Y:S01]  /*1e8be0*/  PRMT R174, R174, 0x5410, R124 ;  /* 0x00005410aeae7816 */ /* 0x000fe2000000007c */
[----:B------:R-:W-:-:S05]  /*1e8bf0*/  IMAD.IADD R124, R178, 0x1, R176 ;  /* 0x00000001b27c7824 */ /* 0x000fca00078e02b0 */
[----:B------:R0:W-:Y:S02]  /*1e8c00*/  STL [R124+0x2828], R174 ;  /* 0x002828ae7c007387 */ /* 0x0001e40000100800 */
[----:B0-----:R-:W-:-:S04]  /*1e8c10*/  VIADD R174, R176, 0x4 ;  /* 0x00000004b0ae7836 */ /* 0x001fc80000000000 */
[----:B------:R-:W-:-:S05]  /*1e8c20*/  IMAD.IADD R125, R3, 0x1, R174 ;  /* 0x00000001037d7824 */ /* 0x000fca00078e02ae */
[----:B------:R-:W-:-:S04]  /*1e8c30*/  IADD3 R124, P0, PT, R125, UR10, RZ ;  /* 0x0000000a7d7c7c10 */ /* 0x000fc8000ff1e0ff */
[----:B------:R-:W-:-:S05]  /*1e8c40*/  LEA.HI.X.SX32 R125, R125, UR11, 0x1, P0 ;  /* 0x0000000b7d7d7c11 */ /* 0x000fca00080f0eff */
[----:B------:R-:W2:Y:S04]  /*1e8c50*/  LDG.E.U8 R175, desc[UR12][R124.64] ;  /* 0x0000000c7caf7981 */ /* 0x000ea8000c1e1100 */
[----:B------:R-:W2:Y:S01]  /*1e8c60*/  LDG.E.U8 R177, desc[UR14][R124.64+0x1] ;  /* 0x0000010e7cb17981 */ /* 0x000ea2000c1e1100 */
[----:B------:R-:W-:Y:S02]  /*1e8c70*/  R2UR UR10, R186 ;  /* 0x00000000ba0a72ca */ /* 0x000fe400000e0000 */
[----:B------:R-:W-:Y:S02]  /*1e8c80*/  R2UR UR11, R187 ;  /* 0x00000000bb0b72ca */ /* 0x000fe400000e0000 */
[----:B--2---:R-:W-:-:S11]  /*1e8c90*/  PRMT R175, R177, 0x7604, R175 ;  /* 0x00007604b1af7816 */ /* 0x004fd600000000af */
[----:B------:R-:W2:Y:S04]  /*1e8ca0*/  LDG.E.U8 R177, desc[UR10][R124.64+0x2] ;  /* 0x0000020a7cb17981 */ /* 0x000ea8000c1e1100 */
[----:B------:R-:W2:Y:S01]  /*1e8cb0*/  LDG.E.U8 R124, desc[UR12][R124.64+0x3] ;  /* 0x0000030c7c7c7981 */ /* 0x000ea2000c1e1100 */
[----:B------:R-:W-:Y:S01]  /*1e8cc0*/  IMAD.IADD R174, R178, 0x1, R174 ;  /* 0x00000001b2ae7824 */ /* 0x000fe200078e02ae */
[----:B------:R-:W-:Y:S01]  /*1e8cd0*/  PLOP3.LUT P0, PT, PT, PT, PT, 0x8, 0x80 ;  /* 0x000000000080781c */ /* 0x000fe20003f0e170 */
[----:B------:R-:W-:Y:S01]  /*1e8ce0*/  VIADD R176, R176, 0x8 ;  /* 0x00000008b0b07836 */ /* 0x000fe20000000000 */
[----:B--2---:R-:W-:-:S04]  /*1e8cf0*/  PRMT R124, R124, 0x7604, R177 ;  /* 0x000076047c7c7816 */ /* 0x004fc800000000b1 */
[----:B------:R-:W-:-:S05]  /*1e8d00*/  PRMT R175, R175, 0x5410, R124 ;  /* 0x00005410afaf7816 */ /* 0x000fca000000007c */
[----:B------:R1:W-:Y:S02]  /*1e8d10*/  STL [R174+0x2828], R175 ;  /* 0x002828afae007387 */ /* 0x0003e40000100800 */
.L_x_9498:
[----:B------:R-:W-:Y:S05]  /*1e8d20*/  BSYNC.RECONVERGENT B3 ;  /* 0x0000000000037941 */ /* 0x000fea0003800200 */
.L_x_9497:
[----:B------:R-:W-:-:S13]  /*1e8d30*/  ISETP.NE.OR P0, PT, R176, R121, P0 ;  /* 0x00000079b000720c */ /* 0x000fda0000705670 */
[----:B------:R-:W-:Y:S05]  /*1e8d40*/  @!P0 BREAK.RELIABLE B0 ;  /* 0x0000000000008942 */ /* 0x000fea0003800100 */
[----:B------:R-:W-:Y:S05]  /*1e8d50*/  @!P0 BRA `(.L_x_9491) ;  /* 0x0000000000688947 */ /* 0x000fea0003800000 */
.L_x_9493:
[----:B------:R-:W-:Y:S05]  /*1e8d60*/  BSYNC.RELIABLE B0 ;  /* 0x0000000000007941 */ /* 0x000fea0003800100 */
.L_x_9492:
[----:B------:R-:W3:Y:S01]  /*1e8d70*/  LDCU.64 UR10, c[0x0][0x380] ;  /* 0x00007000ff0a77ac */ /* 0x000ee20008000a00 */
[----:B012--5:R-:W-:Y:S01]  /*1e8d80*/  IMAD.IADD R125, R3, 0x1, R176 ;  /* 0x00000001037d7824 */ /* 0x027fe200078e02b0 */
        /* <DEDUP_REMOVED lines=8> */
[----:B---3--:R-:W-:-:S04]  /*1e8e10*/  IADD3 R124, P0, PT, R125, UR10, RZ ;  /* 0x0000000a7d7c7c10 */ /* 0x008fc8000ff1e0ff */
[----:B------:R-:W-:-:S05]  /*1e8e20*/  LEA.HI.X.SX32 R125, R125, UR11, 0x1, P0 ;  /* 0x0000000b7d7d7c11 */ /* 0x000fca00080f0eff */
[----:B------:R-:W2:Y:S04]  /*1e8e30*/  LDG.E.U8 R177, desc[UR12][R124.64] ;  /* 0x0000000c7cb17981 */ /* 0x000ea8000c1e1100 */
[----:B------:R-:W2:Y:S04]  /*1e8e40*/  LDG.E.U8 R175, desc[UR14][R124.64+0x1] ;  /* 0x0000010e7caf7981 */ /* 0x000ea8000c1e1100 */
[----:B------:R-:W3:Y:S04]  /*1e8e50*/  LDG.E.U8 R174, desc[UR16][R124.64+0x2] ;  /* 0x000002107cae7981 */ /* 0x000ee8000c1e1100 */
[----:B------:R-:W3:Y:S01]  /*1e8e60*/  LDG.E.U8 R124, desc[UR18][R124.64+0x3] ;  /* 0x000003127c7c7981 */ /* 0x000ee2000c1e1100 */
[----:B------:R-:W-:Y:S01]  /*1e8e70*/  VIADD R178, R1, 0x29d0 ;  /* 0x000029d001b27836 */ /* 0x000fe20000000000 */
        /* <DEDUP_REMOVED lines=8> */
.L_x_9491:
[----:B------:R-:W-:Y:S05]  /*1e8f00*/  BSYNC.RECONVERGENT B1 ;  /* 0x0000000000017941 */ /* 0x000fea0003800200 */
.L_x_9490:
[----:B------:R-:W-:Y:S01]  /*1e8f10*/  ISETP.NE.AND P0, PT, R173, RZ, PT ;  /* 0x000000ffad00720c */ /* 0x000fe20003f05270 */
[----:B------:R-:W-:-:S12]  /*1e8f20*/  BSSY.RECONVERGENT B0, `(.L_x_9499) ;  /* 0x0000011000007945 */ /* 0x000fd80003800200 */
[----:B------:R-:W-:Y:S05]  /*1e8f30*/  @!P0 BRA `(.L_x_9500) ;  /* 0x00000000003c8947 */ /* 0x000fea0003800000 */
[----:B01----:R-:W-:-:S07]  /*1e8f40*/  IMAD.MOV.U32 R174, RZ, RZ, RZ ;  /* 0x000000ffffae7224 */ /* 0x003fce00078e00ff */
.L_x_9501:
[----:B------:R-:W0:Y:S01]  /*1e8f50*/  LDCU.64 UR10, c[0x0][0x380] ;  /* 0x00007000ff0a77ac */ /* 0x000e220008000a00 */
[----:B--23-5:R-:W-:Y:S01]  /*1e8f60*/  IMAD.IADD R125, R3, 0x1, R121 ;  /* 0x00000001037d7824 */ /* 0x02cfe200078e0279 */
[----:B------:R-:W-:Y:S01]  /*1e8f70*/  R2UR UR12, R186 ;  /* 0x00000000ba0c72ca */ /* 0x000fe200000e0000 */
[----:B------:R-:W-:Y:S01]  /*1e8f80*/  VIADD R175, R1, 0x29d0 ;  /* 0x000029d001af7836 */ /* 0x000fe20000000000 */
[----:B------:R-:W-:Y:S02]  /*1e8f90*/  R2UR UR13, R187 ;  /* 0x00000000bb0d72ca */ /* 0x000fe400000e0000 */
[----:B0-----:R-:W-:-:S04]  /*1e8fa0*/  IADD3 R124, P0, PT, R125, UR10, RZ ;  /* 0x0000000a7d7c7c10 */ /* 0x001fc8000ff1e0ff */
[----:B------:R-:W-:-:S07]  /*1e8fb0*/  LEA.HI.X.SX32 R125, R125, UR11, 0x1, P0 ;  /* 0x0000000b7d7d7c11 */ /* 0x000fce00080f0eff */
[----:B------:R0:W2:Y:S01]  /*1e8fc0*/  LDG.E.U8 R124, desc[UR12][R124.64] ;  /* 0x0000000c7c7c7981 */ /* 0x0000a2000c1e1100 */
[----:B------:R-:W-:-:S05]  /*1e8fd0*/  VIADD R174, R174, 0x1 ;  /* 0x00000001aeae7836 */ /* 0x000fca0000000000 */
[----:B------:R-:W-:Y:S02]  /*1e8fe0*/  ISETP.NE.AND P0, PT, R174, R173, PT ;  /* 0x000000adae00720c */ /* 0x000fe40003f05270 */
[----:B0-----:R-:W-:Y:S01]  /*1e8ff0*/  IADD3 R125, PT, PT, R175, R121, RZ ;  /* 0x00000079af7d7210 */ /* 0x001fe20007ffe0ff */
[----:B------:R-:W-:-:S04]  /*1e9000*/  VIADD R121, R121, 0x1 ;  /* 0x0000000179797836 */ /* 0x000fc80000000000 */
[----:B--2---:R3:W-:Y:S06]  /*1e9010*/  STL.U8 [R125+0x2828], R124 ;  /* 0x0028287c7d007387 */ /* 0x0047ec0000100000 */
[----:B------:R-:W-:Y:S05]  /*1e9020*/  @P0 BRA `(.L_x_9501) ;  /* 0xfffffffc00c80947 */ /* 0x000fea000383ffff */
.L_x_9500:
[----:B------:R-:W-:Y:S05]  /*1e9030*/  BSYNC.RECONVERGENT B0 ;  /* 0x0000000000007941 */ /* 0x000fea0003800200 */
.L_x_9499:
[----:B------:R-:W-:-:S07]  /*1e9040*/  IMAD.MOV.U32 R121, RZ, RZ, R120 ;  /* 0x000000ffff797224 */ /* 0x000fce00078e0078 */
.L_x_9489:
[----:B------:R-:W-:Y:S05]  /*1e9050*/  BSYNC.RECONVERGENT B2 ;  /* 0x0000000000027941 */ /* 0x000fea0003800200 */
.L_x_9488:
[----:B0123--:R-:W-:Y:S01]  /*1e9060*/  VIADD R124, R1, 0x29d0 ;  /* 0x000029d0017c7836 */ /* 0x00ffe20000000000 */
[----:B------:R-:W0:Y:S03]  /*1e9070*/  LDC.64 R178, c[0x0][0x390] ;  /* 0x0000e400ffb27b82 */ /* 0x000e260000000a00 */
[----:B------:R-:W-:-:S05]  /*1e9080*/  IMAD.IADD R121, R124, 0x1, R121 ;  /* 0x000000017c797824 */ /* 0x000fca00078e0279 */
[----:B------:R1:W-:Y:S04]  /*1e9090*/  STL.U8 [R121+0x2828], RZ ;  /* 0x002828ff79007387 */ /* 0x0003e80000100000 */
[----:B-1----:R-:W2:Y:S01]  /*1e90a0*/  LDL R121, [R129+0x8] ;  /* 0x0000080081797983 */ /* 0x002ea20000100800 */
[----:B------:R-:W-:Y:S02]  /*1e90b0*/  R2UR UR10, R186 ;  /* 0x00000000ba0a72ca */ /* 0x000fe400000e0000 */
[----:B------:R-:W-:Y:S01]  /*1e90c0*/  R2UR UR11, R187 ;  /* 0x00000000bb0b72ca */ /* 0x000fe200000e0000 */
[----:B--2---:R-:W-:-:S04]  /*1e90d0*/  IMAD.SHL.U32 R121, R121, 0x4, RZ ;  /* 0x0000000479797824 */ /* 0x004fc800078e00ff */
[----:B0-----:R-:W-:-:S08]  /*1e90e0*/  IMAD.WIDE R178, R121, 0x4, R178 ;  /* 0x0000000479b27825 */ /* 0x001fd000078e02b2 */
[----:B------:R-:W2:Y:S01]  /*1e90f0*/  LDG.E R121, desc[UR10][R178.64+0x4] ;  /* 0x0000040ab2797981 */ /* 0x000ea2000c1e1900 */
[----:B------:R-:W-:Y:S01]  /*1e9100*/  BSSY.RECONVERGENT B1, `(.L_x_9502) ;  /* 0x0000094000017945 */ /* 0x000fe20003800200 */
[----:B--2---:R-:W-:Y:S02]  /*1e9110*/  ISETP.GE.U32.AND P0, PT, R121, 0x1, PT ;  /* 0x000000017900780c */ /* 0x004fe40003f06070 */
[----:B------:R-:W-:-:S04]  /*1e9120*/  SHF.R.S32.HI R124, RZ, 0x1f, R121 ;  /* 0x0000001fff7c7819 */ /* 0x000fc80000011479 */
[----:B------:R-:W-:Y:S01]  /*1e9130*/  ISETP.GE.AND.EX P0, PT, R124, RZ, PT, P0 ;  /* 0x000000ff7c00720c */ /* 0x000fe20003f06300 */
[----:B------:R-:W-:-:S12]  /*1e9140*/  IMAD.MOV.U32 R124, RZ, RZ, RZ ;  /* 0x000000ffff7c7224 */ /* 0x000fd800078e00ff */
[----:B------:R-:W-:Y:S05]  /*1e9150*/  @!P0 BRA `(.L_x_9503) ;  /* 0x0000000800388947 */ /* 0x000fea0003800000 */
[----:B------:R-:W-:Y:S02]  /*1e9160*/  R2UR UR10, R186 ;  /* 0x00000000ba0a72ca */ /* 0x000fe400000e0000 */
[----:B------:R-:W-:-:S13]  /*1e9170*/  R2UR UR11, R187 ;  /* 0x00000000bb0b72ca */ /* 0x000fda00000e0000 */
[----:B------:R-:W2:Y:S01]  /*1e9180*/  LDG.E R175, desc[UR10][R178.64] ;  /* 0x0000000ab2af7981 */ /* 0x000ea2000c1e1900 */
[C---:B------:R-:W-:Y:S01]  /*1e9190*/  ISETP.GE.U32.AND P0, PT, R121.reuse, 0x4, PT ;  /* 0x000000047900780c */ /* 0x040fe20003f06070 */
[----:B------:R-:W-:Y:S01]  /*1e91a0*/  BSSY.RECONVERGENT B0, `(.L_x_9504) ;  /* 0x0000061000007945 */ /* 0x000fe20003800200 */
[C---:B------:R-:W-:Y:S01]  /*1e91b0*/  LOP3.LUT R174, R121.reuse, 0x3, RZ, 0xc0, !PT ;  /* 0x0000000379ae7812 */ /* 0x040fe200078ec0ff */
[----:B------:R-:W-:Y:S02]  /*1e91c0*/  IMAD.MOV.U32 R173, RZ, RZ, RZ ;  /* 0x000000ffffad7224 */ /* 0x000fe400078e00ff */
[----:B--2---:R-:W-:-:S08]  /*1e91d0*/  IMAD.IADD R175, R121, 0x1, R175 ;  /* 0x0000000179af7824 */ /* 0x004fd000078e02af */
[----:B------:R-:W-:Y:S05]  /*1e91e0*/  @!P0 BRA `(.L_x_9505) ;  /* 0x0000000400708947 */ /* 0x000fea0003800000 */
[----:B------:R-:W-:Y:S01]  /*1e91f0*/  LOP3.LUT R173, R121, 0x7ffffffc, RZ, 0xc0, !PT ;  /* 0x7ffffffc79ad7812 */ /* 0x000fe200078ec0ff */
[----:B------:R-:W-:-:S07]  /*1e9200*/  IMAD.MOV.U32 R177, RZ, RZ, RZ ;  /* 0x000000ffffb17224 */ /* 0x000fce00078e00ff */
.L_x_9522:
[----:B0-----:R-:W0:Y:S01]  /*1e9210*/  LDCU.64 UR10, c[0x0][0x380] ;  /* 0x00007000ff0a77ac */ /* 0x001e220008000a00 */
[----:B------:R-:W-:Y:S01]  /*1e9220*/  LOP3.LUT R125, RZ, R177, RZ, 0x33, !PT ;  /* 0x000000b1ff7d7212 */ /* 0x000fe200078e33ff */
[----:B-1234-:R-:W-:Y:S01]  /*1e9230*/  VIADD R176, R1, 0x29d0 ;  /* 0x000029d001b07836 */ /* 0x01efe20000000000 */
[----:B------:R-:W-:Y:S02]  /*1e9240*/  R2UR UR12, R186 ;  /* 0x00000000ba0c72ca */ /* 0x000fe400000e0000 */
[----:B------:R-:W-:Y:S01]  /*1e9250*/  R2UR UR13, R187 ;  /* 0x00000000bb0d72ca */ /* 0x000fe200000e0000 */
[----:B------:R-:W-:-:S05]  /*1e9260*/  IMAD.IADD R125, R175, 0x1, R125 ;  /* 0x00000001af7d7824 */ /* 0x000fca00078e027d */
[----:B0-----:R-:W-:-:S04]  /*1e9270*/  IADD3 R124, P0, PT, R125, UR10, RZ ;  /* 0x0000000a7d7c7c10 */ /* 0x001fc8000ff1e0ff */
[----:B------:R-:W-:-:S05]  /*1e9280*/  LEA.HI.X.SX32 R125, R125, UR11, 0x1, P0 ;  /* 0x0000000b7d7d7c11 */ /* 0x000fca00080f0eff */
[----:B------:R-:W2:Y:S01]  /*1e9290*/  LDG.E.U8 R180, desc[UR12][R124.64] ;  /* 0x0000000c7cb47981 */ /* 0x000ea2000c1e1100 */
        /* <DEDUP_REMOVED lines=14> */
.L_x_9508:
[----:B------:R-:W-:-:S05]  /*1e9380*/  IMAD.MOV.U32 R180, RZ, RZ, 0x47 ;  /* 0x00000047ffb47424 */ /* 0x000fca00078e00ff */
[----:B------:R1:W-:Y:S01]  /*1e9390*/  STL.U8 [R176+0x2842], R180 ;  /* 0x002842b4b0007387 */ /* 0x0003e20000100000 */
[----:B------:R-:W-:Y:S05]  /*1e93a0*/  BRA `(.L_x_9509) ;  /* 0x0000000000087947 */ /* 0x000fea0003800000 */
.L_x_9507:
[----:B------:R-:W-:-:S05]  /*1e93b0*/  IMAD.MOV.U32 R180, RZ, RZ, 0x41 ;  /* 0x00000041ffb47424 */ /* 0x000fca00078e00ff */
[----:B------:R2:W-:Y:S02]  /*1e93c0*/  STL.U8 [R176+0x2842], R180 ;  /* 0x002842b4b0007387 */ /* 0x0005e40000100000 */
.L_x_9509:
[----:B------:R-:W-:Y:S05]  /*1e93d0*/  BSYNC.RECONVERGENT B2 ;  /* 0x0000000000027941 */ /* 0x000fea0003800200 */
.L_x_9506:
[----:B------:R-:W-:Y:S02]  /*1e93e0*/  R2UR UR10, R186 ;  /* 0x00000000ba0a72ca */ /* 0x000fe400000e0000 */
[----:B------:R-:W-:-:S13]  /*1e93f0*/  R2UR UR11, R187 ;  /* 0x00000000bb0b72ca */ /* 0x000fda00000e0000 */
        /* <DEDUP_REMOVED lines=12> */
.L_x_9512:
[----:B------:R-:W-:-:S05]  /*1e94c0*/  HFMA2 R180, -RZ, RZ, 0, 4.231929779052734375e-06 ;  /* 0x00000047ffb47431 */ /* 0x000fca00000001ff */
[----:B------:R1:W-:Y:S01]  /*1e94d0*/  STL.U8 [R176+0x2843], R180 ;  /* 0x002843b4b0007387 */ /* 0x0003e20000100000 */
[----:B------:R-:W-:Y:S05]  /*1e94e0*/  BRA `(.L_x_9513) ;  /* 0x0000000000087947 */ /* 0x000fea0003800000 */
.L_x_9511:
[----:B------:R-:W-:-:S05]  /*1e94f0*/  IMAD.MOV.U32 R180, RZ, RZ, 0x54 ;  /* 0x00000054ffb47424 */ /* 0x000fca00078e00ff */
[----:B------:R2:W-:Y:S02]  /*1e9500*/  STL.U8 [R176+0x2843], R180 ;  /* 0x002843b4b0007387 */ /* 0x0005e40000100000 */
.L_x_9513:
[----:B------:R-:W-:Y:S05]  /*1e9510*/  BSYNC.RECONVERGENT B2 ;  /* 0x0000000000027941 */ /* 0x000fea0003800200 */
.L_x_9510:
        /* <DEDUP_REMOVED lines=14> */
.L_x_9516:
[----:B------:R-:W-:-:S05]  /*1e9600*/  IMAD.MOV.U32 R180, RZ, RZ, 0x47 ;  /* 0x00000047ffb47424 */ /* 0x000fca00078e00ff */
[----:B------:R0:W-:Y:S01]  /*1e9610*/  STL.U8 [R176+0x2844], R180 ;  /* 0x002844b4b0007387 */ /* 0x0001e20000100000 */
[----:B------:R-:W-:Y:S05]  /*1e9620*/  BRA `(.L_x_9517) ;  /* 0x0000000000087947 */ /* 0x000fea0003800000 */
.L_x_9515:
[----:B------:R-:W-:-:S05]  /*1e9630*/  IMAD.MOV.U32 R180, RZ, RZ, 0x54 ;  /* 0x00000054ffb47424 */ /* 0x000fca00078e00ff */
[----:B------:R2:W-:Y:S02]  /*1e9640*/  STL.U8 [R176+0x2844], R180 ;  /* 0x002844b4b0007387 */ /* 0x0005e40000100000 */
.L_x_9517:
[----:B------:R-:W-:Y:S05]  /*1e9650*/  BSYNC.RECONVERGENT B2 ;  /* 0x0000000000027941 */ /* 0x000fea0003800200 */
.L_x_9514:
[----:B------:R-:W-:Y:S02]  /*1e9660*/  R2UR UR10, R186 ;  /* 0x00000000ba0a72ca */ /* 0x000fe400000e0000 */
[----:B------:R-:W-:-:S13]  /*1e9670*/  R2UR UR11, R187 ;  /* 0x00000000bb0b72ca */ /* 0x000fda00000e0000 */
        /* <DEDUP_REMOVED lines=12> */
.L_x_9520:
[----:B------:R-:W-:-:S05]  /*1e9740*/  IMAD.MOV.U32 R124, RZ, RZ, 0x47 ;  /* 0x00000047ff7c7424 */ /* 0x000fca00078e00ff */
[----:B------:R3:W-:Y:S01]  /*1e9750*/  STL.U8 [R176+0x2845], R124 ;  /* 0x0028457cb0007387 */ /* 0x0007e20000100000 */
[----:B------:R-:W-:Y:S05]  /*1e9760*/  BRA `(.L_x_9521) ;  /* 0x0000000000087947 */ /* 0x000fea0003800000 */
.L_x_9519:
[----:B------:R-:W-:-:S05]  /*1e9770*/  IMAD.MOV.U32 R124, RZ, RZ, 0x54 ;  /* 0x00000054ff7c7424 */ /* 0x000fca00078e00ff */
[----:B------:R3:W-:Y:S02]  /*1e9780*/  STL.U8 [R176+0x2845], R124 ;  /* 0x0028457cb0007387 */ /* 0x0007e40000100000 */
.L_x_9521:
[----:B------:R-:W-:Y:S05]  /*1e9790*/  BSYNC.RECONVERGENT B2 ;  /* 0x0000000000027941 */ /* 0x000fea0003800200 */
.L_x_9518:
[----:B------:R-:W-:Y:S05]  /*1e97a0*/  @P0 BRA `(.L_x_9522) ;  /* 0xfffffff800980947 */ /* 0x000fea000383ffff */
.L_x_9505:
[----:B------:R-:W-:Y:S05]  /*1e97b0*/  BSYNC.RECONVERGENT B0 ;  /* 0x0000000000007941 */ /* 0x000fea0003800200 */
.L_x_9504:
[----:B------:R-:W-:Y:S01]  /*1e97c0*/  ISETP.NE.AND P0, PT, R174, RZ, PT ;  /* 0x000000ffae00720c */ /* 0x000fe20003f05270 */
[----:B------:R-:W-:-:S12]  /*1e97d0*/  BSSY.RECONVERGENT B0, `(.L_x_9523) ;  /* 0x0000025000007945 */ /* 0x000fd80003800200 */
[----:B------:R-:W-:Y:S05]  /*1e97e0*/  @!P0 BRA `(.L_x_9524) ;  /* 0x00000000008c8947 */ /* 0x000fea0003800000 */
[----:B01234-:R-:W-:-:S07]  /*1e97f0*/  IMAD.MOV.U32 R176, RZ, RZ, RZ ;  /* 0x000000ffffb07224 */ /* 0x01ffce00078e00ff */
.L_x_9529:
[----:B0-----:R-:W0:Y:S01]  /*1e9800*/  LDCU.64 UR10, c[0x0][0x380] ;  /* 0x00007000ff0a77ac */ /* 0x001e220008000a00 */
[----:B-12---:R-:W-:Y:S02]  /*1e9810*/  LOP3.LUT R125, RZ, R173, RZ, 0x33, !PT ;  /* 0x000000adff7d7212 */ /* 0x006fe400078e33ff */
[----:B------:R-:W-:Y:S02]  /*1e9820*/  R2UR UR12, R186 ;  /* 0x00000000ba0c72ca */ /* 0x000fe400000e0000 */
[----:B------:R-:W-:Y:S01]  /*1e9830*/  R2UR UR13, R187 ;  /* 0x00000000bb0d72ca */ /* 0x000fe200000e0000 */
[----:B------:R-:W-:-:S05]  /*1e9840*/  IMAD.IADD R125, R175, 0x1, R125 ;  /* 0x00000001af7d7824 */ /* 0x000fca00078e027d */
[----:B0-----:R-:W-:-:S04]  /*1e9850*/  IADD3 R124, P0, PT, R125, UR10, RZ ;  /* 0x0000000a7d7c7c10 */ /* 0x001fc8000ff1e0ff */
[----:B------:R-:W-:-:S05]  /*1e9860*/  LEA.HI.X.SX32 R125, R125, UR11, 0x1, P0 ;  /* 0x0000000b7d7d7c11 */ /* 0x000fca00080f0eff */
[----:B------:R-:W2:Y:S01]  /*1e9870*/  LDG.E.U8 R124, desc[UR12][R124.64] ;  /* 0x0000000c7c7c7981 */ /* 0x000ea2000c1e1100 */
[----:B------:R-:W-:Y:S01]  /*1e9880*/  VIADD R176, R176, 0x1 ;  /* 0x00000001b0b07836 */ /* 0x000fe20000000000 */
[----:B------:R-:W-:Y:S04]  /*1e9890*/  BSSY.RECONVERGENT B2, `(.L_x_9525) ;  /* 0x0000016000027945 */ /* 0x000fe80003800200 */
[----:B------:R-:W-:Y:S02]  /*1e98a0*/  ISETP.NE.AND P1, PT, R176, R174, PT ;  /* 0x000000aeb000720c */ /* 0x000fe40003f25270 */
[----:B--2---:R-:W-:-:S13]  /*1e98b0*/  ISETP.NE.AND P0, PT, R124, 0x41, PT ;  /* 0x000000417c00780c */ /* 0x004fda0003f05270 */
[----:B------:R-:W-:Y:S05]  /*1e98c0*/  @!P0 BRA `(.L_x_9526) ;  /* 0x0000000000388947 */ /* 0x000fea0003800000 */
[----:B------:R-:W-:Y:S01]  /*1e98d0*/  ISETP.NE.AND P0, PT, R124, 0x43, PT ;  /* 0x000000437c00780c */ /* 0x000fe20003f05270 */
[----:B------:R-:W-:-:S12]  /*1e98e0*/  VIADD R177, R1, 0x29d0 ;  /* 0x000029d001b17836 */ /* 0x000fd80000000000 */
[----:B------:R-:W-:Y:S05]  /*1e98f0*/  @!P0 BRA `(.L_x_9527) ;  /* 0x00000000001c8947 */ /* 0x000fea0003800000 */
[----:B------:R-:W-:Y:S01]  /*1e9900*/  ISETP.NE.AND P0, PT, R124, 0x54, PT ;  /* 0x000000547c00780c */ /* 0x000fe20003f05270 */
[----:B------:R-:W-:Y:S02]  /*1e9910*/  IMAD.MOV.U32 R124, RZ, RZ, 0x43 ;  /* 0x00000043ff7c7424 */ /* 0x000fe400078e00ff */
[----:B------:R-:W-:-:S10]  /*1e9920*/  IMAD.IADD R125, R177, 0x1, R173 ;  /* 0x00000001b17d7824 */ /* 0x000fd400078e02ad */
[----:B------:R0:W-:Y:S02]  /*1e9930*/  @P0 STL.U8 [R125+0x2842], R124 ;  /* 0x0028427c7d000387 */ /* 0x0001e40000100000 */
[----:B0-----:R-:W-:-:S05]  /*1e9940*/  IMAD.MOV.U32 R124, RZ, RZ, 0x41 ;  /* 0x00000041ff7c7424 */ /* 0x001fca00078e00ff */
[----:B------:R1:W-:Y:S01]  /*1e9950*/  @!P0 STL.U8 [R125+0x2842], R124 ;  /* 0x0028427c7d008387 */ /* 0x0003e20000100000 */
[----:B------:R-:W-:Y:S05]  /*1e9960*/  BRA `(.L_x_9528) ;  /* 0x0000000000207947 */ /* 0x000fea0003800000 */
.L_x_9527:
[----:B------:R-:W-:Y:S02]  /*1e9970*/  IMAD.MOV.U32 R125, RZ, RZ, 0x47 ;  /* 0x00000047ff7d7424 */ /* 0x000fe400078e00ff */
[----:B------:R-:W-:-:S05]  /*1e9980*/  IMAD.IADD R124, R177, 0x1, R173 ;  /* 0x00000001b17c7824 */ /* 0x000fca00078e02ad */
[----:B------:R0:W-:Y:S01]  /*1e9990*/  STL.U8 [R124+0x2842], R125 ;  /* 0x0028427d7c007387 */ /* 0x0001e20000100000 */
[----:B------:R-:W-:Y:S05]  /*1e99a0*/  BRA `(.L_x_9528) ;  /* 0x0000000000107947 */ /* 0x000fea0003800000 */
.L_x_9526:
[----:B------:R-:W-:Y:S02]  /*1e99b0*/  VIADD R124, R1, 0x29d0 ;  /* 0x000029d0017c7836 */ /* 0x000fe40000000000 */
[----:B------:R-:W-:-:S03]  /*1e99c0*/  IMAD.MOV.U32 R125, RZ, RZ, 0x54 ;  /* 0x00000054ff7d7424 */ /* 0x000fc600078e00ff */
[----:B------:R-:W-:-:S05]  /*1e99d0*/  IADD3 R124, PT, PT, R124, R173, RZ ;  /* 0x000000ad7c7c7210 */ /* 0x000fca0007ffe0ff */
[----:B------:R2:W-:Y:S02]  /*1e99e0*/  STL.U8 [R124+0x2842], R125 ;  /* 0x0028427d7c007387 */ /* 0x0005e40000100000 */
.L_x_9528:
[----:B------:R-:W-:Y:S05]  /*1e99f0*/  BSYNC.RECONVERGENT B2 ;  /* 0x0000000000027941 */ /* 0x000fea0003800200 */
.L_x_9525:
[----:B------:R-:W-:Y:S01]  /*1e9a00*/  VIADD R173, R173, 0x1 ;  /* 0x00000001adad7836 */ /* 0x000fe20000000000 */
[----:B------:R-:W-:Y:S06]  /*1e9a10*/  @P1 BRA `(.L_x_9529) ;  /* 0xfffffffc00781947 */ /* 0x000fec000383ffff */
.L_x_9524:
[----:B------:R-:W-:Y:S05]  /*1e9a20*/  BSYNC.RECONVERGENT B0 ;  /* 0x0000000000007941 */ /* 0x000fea0003800200 */
.L_x_9523:
[----:B01234-:R-:W-:-:S07]  /*1e9a30*/  IMAD.MOV.U32 R124, RZ, RZ, R121 ;  /* 0x000000ffff7c7224 */ /* 0x01ffce00078e0079 */
.L_x_9503:
[----:B------:R-:W-:Y:S05]  /*1e9a40*/  BSYNC.RECONVERGENT B1 ;  /* 0x0000000000017941 */ /* 0x000fea0003800200 */
.L_x_9502:
[----:B------:R-:W-:Y:S01]  /*1e9a50*/  VIADD R125, R1, 0x29d0 ;  /* 0x000029d0017d7836 */ /* 0x000fe20000000000 */
[----:B------:R-:W0:Y:S03]  /*1e9a60*/  LDC.64 R174, c[0x0][0x390] ;  /* 0x0000e400ffae7b82 */ /* 0x000e260000000a00 */
[----:B------:R-:W-:-:S05]  /*1e9a70*/  IMAD.IADD R124, R125, 0x1, R124 ;  /* 0x000000017d7c7824 */ /* 0x000fca00078e027c */
[----:B------:R1:W-:Y:S04]  /*1e9a80*/  STL.U8 [R124+0x2842], RZ ;  /* 0x002842ff7c007387 */ /* 0x0003e80000100000 */
[----:B-1----:R-:W2:Y:S01]  /*1e9a90*/  LDL R124, [R129+0xc] ;  /* 0x00000c00817c7983 */ /* 0x002ea20000100800 */
[C---:B------:R-:W-:Y:S02]  /*1e9aa0*/  R2UR UR12, R186.reuse ;  /* 0x00000000ba0c72ca */ /* 0x040fe400000e0000 */
[C---:B------:R-:W-:Y:S02]  /*1e9ab0*/  R2UR UR13, R187.reuse ;  /* 0x00000000bb0d72ca */ /* 0x040fe400000e0000 */
[----:B------:R-:W-:Y:S02]  /*1e9ac0*/  R2UR UR10, R186 ;  /* 0x00000000ba0a72ca */ /* 0x000fe400000e0000 */
[----:B------:R-:W-:Y:S01]  /*1e9ad0*/  R2UR UR11, R187 ;  /* 0x00000000bb0b72ca */ /* 0x000fe200000e0000 */
[----:B--2---:R-:W-:-:S04]  /*1e9ae0*/  IMAD.SHL.U32 R124, R124, 0x4, RZ ;  /* 0x000000047c7c7824 */ /* 0x004fc800078e00ff */
[----:B0-----:R-:W-:-:S05]  /*1e9af0*/  IMAD.WIDE R174, R124, 0x4, R174 ;  /* 0x000000047cae7825 */ /* 0x001fca00078e02ae */
[----:B------:R-:W2:Y:S01]  /*1e9b00*/  LDG.E R125, desc[UR12][R174.64+0x4] ;  /* 0x0000040cae7d7981 */ /* 0x000ea2000c1e1900 */
[----:B------:R-:W-:Y:S03]  /*1e9b10*/  BSSY.RECONVERGENT B2, `(.L_x_9530) ;  /* 0x00000bd000027945 */ /* 0x000fe60003800200 */
[----:B------:R0:W5:Y:S01]  /*1e9b20*/  LDG.E R124, desc[UR10][R174.64] ;  /* 0x0000000aae7c7981 */ /* 0x000162000c1e1900 */
        /* <DEDUP_REMOVED lines=22> */
.L_x_9538:
[----:B0-----:R-:W0:Y:S01]  /*1e9c90*/  LDCU.64 UR10, c[0x0][0x380] ;  /* 0x00007000ff0a77ac */ /* 0x001e220008000a00 */
[----:B-----5:R-:W-:Y:S01]  /*1e9ca0*/  IMAD.IADD R175, R124, 0x1, R181 ;  /* 0x000000017caf7824 */ /* 0x020fe200078e02b5 */
[C---:B------:R-:W-:Y:S01]  /*1e9cb0*/  R2UR UR12, R186.reuse ;  /* 0x00000000ba0c72ca */ /* 0x040fe200000e0000 */
[----:B------:R-:W-:Y:S01]  /*1e9cc0*/  VIADD R184, R181, 0x4 ;  /* 0x00000004b5b87836 */ /* 0x000fe20000000000 */
[C---:B------:R-:W-:Y:S02]  /*1e9cd0*/  R2UR UR13, R187.reuse ;  /* 0x00000000bb0d72ca */ /* 0x040fe400000e0000 */
[----:B------:R-:W-:Y:S01]  /*1e9ce0*/  R2UR UR14, R186 ;  /* 0x00000000ba0e72ca */ /* 0x000fe200000e0000 */
        /* <DEDUP_REMOVED lines=26> */
[----:B------:R-:W-:-:S04]  /*1e9e90*/  VIADD R192, R1, 0x29d0 ;  /* 0x000029d001c07836 */ /* 0x000fc80000000000 */
[----:B------:R-:W-:Y:S01]  /*1e9ea0*/  IMAD.IADD R184, R192, 0x1, R184 ;  /* 0x00000001c0b87824 */ /* 0x000fe200078e02b8 */
[----:B--2---:R-:W-:Y:S02]  /*1e9eb0*/  PRMT R185, R188, 0x7604, R185 ;  /* 0x00007604bcb97816 */ /* 0x004fe400000000b9 */
[----:B---3--:R-:W-:-:S04]  /*1e9ec0*/  PRMT R174, R174, 0x7604, R183 ;  /* 0x00007604aeae7816 */ /* 0x008fc800000000b7 */
[----:B------:R-:W-:Y:S01]  /*1e9ed0*/  PRMT R185, R185, 0x5410, R174 ;  /* 0x00005410b9b97816 */ /* 0x000fe200000000ae */
[----:B------:R-:W-:Y:S01]  /*1e9ee0*/  IMAD.IADD R174, R192, 0x1, R181 ;  /* 0x00000001c0ae7824 */ /* 0x000fe200078e02b5 */
[----:B----4-:R-:W-:-:S04]  /*1e9ef0*/  PRMT R175, R189, 0x7604, R175 ;  /* 0x00007604bdaf7816 */ /* 0x010fc800000000af */
[----:B------:R0:W-:Y:S01]  /*1e9f00*/  STL [R174+0x285c], R185 ;  /* 0x00285cb9ae007387 */ /* 0x0001e20000100800 */
[----:B------:R-:W-:Y:S01]  /*1e9f10*/  VIADD R183, R181, 0xc ;  /* 0x0000000cb5b77836 */ /* 0x000fe20000000000 */
[----:B------:R-:W-:-:S04]  /*1e9f20*/  PRMT R176, R176, 0x7604, R190 ;  /* 0x00007604b0b07816 */ /* 0x000fc800000000be */
[----:B------:R-:W-:Y:S01]  /*1e9f30*/  PRMT R175, R175, 0x5410, R176 ;  /* 0x00005410afaf7816 */ /* 0x000fe200000000b0 */
[----:B0-----:R-:W-:Y:S02]  /*1e9f40*/  VIADD R185, R181, 0x8 ;  /* 0x00000008b5b97836 */ /* 0x001fe40000000000 */
[C---:B------:R-:W-:Y:S02]  /*1e9f50*/  IMAD.IADD R177, R124.reuse, 0x1, R183 ;  /* 0x000000017cb17824 */ /* 0x040fe400078e02b7 */
[----:B------:R0:W-:Y:S03]  /*1e9f60*/  STL [R184+0x285c], R175 ;  /* 0x00285cafb8007387 */ /* 0x0001e60000100800 */
[----:B------:R-:W-:Y:S01]  /*1e9f70*/  IADD3 R176, P2, PT, R177, UR10, RZ ;  /* 0x0000000ab1b07c10 */ /* 0x000fe2000ff5e0ff */
[----:B0-----:R-:W-:-:S03]  /*1e9f80*/  IMAD.IADD R175, R124, 0x1, R185 ;  /* 0x000000017caf7824 */ /* 0x001fc600078e02b9 */
[----:B------:R-:W-:Y:S02]  /*1e9f90*/  LEA.HI.X.SX32 R177, R177, UR11, 0x1, P2 ;  /* 0x0000000bb1b17c11 */ /* 0x000fe400090f0eff */
[----:B------:R-:W-:-:S03]  /*1e9fa0*/  IADD3 R174, P1, PT, R175, UR10, RZ ;  /* 0x0000000aafae7c10 */ /* 0x000fc6000ff3e0ff */
[----:B------:R-:W2:Y:S01]  /*1e9fb0*/  LDG.E.U8 R190, desc[UR22][R176.64+0x1] ;  /* 0x00000116b0be7981 */ /* 0x000ea2000c1e1100 */
[----:B------:R-:W-:Y:S02]  /*1e9fc0*/  R2UR UR10, R186 ;  /* 0x00000000ba0a72ca */ /* 0x000fe400000e0000 */
[----:B------:R-:W-:Y:S02]  /*1e9fd0*/  LEA.HI.X.SX32 R175, R175, UR11, 0x1, P1 ;  /* 0x0000000bafaf7c11 */ /* 0x000fe400088f0eff */
[----:B------:R-:W-:-:S03]  /*1e9fe0*/  R2UR UR11, R187 ;  /* 0x00000000bb0b72ca */ /* 0x000fc600000e0000 */
[----:B------:R-:W3:Y:S04]  /*1e9ff0*/  LDG.E.U8 R188, desc[UR12][R174.64] ;  /* 0x0000000caebc7981 */ /* 0x000ee8000c1e1100 */
[----:B------:R-:W3:Y:S04]  /*1ea000*/  LDG.E.U8 R189, desc[UR14][R174.64+0x1] ;  /* 0x0000010eaebd7981 */ /* 0x000ee8000c1e1100 */
[----:B------:R-:W4:Y:S04]  /*1ea010*/  LDG.E.U8 R184, desc[UR16][R174.64+0x2] ;  /* 0x00000210aeb87981 */ /* 0x000f28000c1e1100 */
[----:B------:R-:W4:Y:S04]  /*1ea020*/  LDG.E.U8 R191, desc[UR18][R174.64+0x3] ;  /* 0x00000312aebf7981 */ /* 0x000f28000c1e1100 */
[----:B------:R-:W2:Y:S04]  /*1ea030*/  LDG.E.U8 R175, desc[UR20][R176.64] ;  /* 0x00000014b0af7981 */ /* 0x000ea8000c1e1100 */
[----:B------:R-:W2:Y:S04]  /*1ea040*/  LDG.E.U8 R174, desc[UR10][R176.64+0x2] ;  /* 0x0000020ab0ae7981 */ /* 0x000ea8000c1e1100 */
[----:B------:R-:W2:Y:S01]  /*1ea050*/  LDG.E.U8 R176, desc[UR24][R176.64+0x3] ;  /* 0x00000318b0b07981 */ /* 0x000ea2000c1e1100 */
[C---:B------:R-:W-:Y:S01]  /*1ea060*/  IADD3 R185, PT, PT, R192.reuse, R185, RZ ;  /* 0x000000b9c0b97210 */ /* 0x040fe20007ffe0ff */
[----:B------:R-:W-:-:S02]  /*1ea070*/  IMAD.IADD R183, R192, 0x1, R183 ;  /* 0x00000001c0b77824 */ /* 0x000fc400078e02b7 */
        /* <DEDUP_REMOVED lines=11> */
.L_x_9537:
[----:B------:R-:W-:Y:S05]  /*1ea130*/  BSYNC.RECONVERGENT B3 ;  /* 0x0000000000037941 */ /* 0x000fea0003800200 */
.L_x_9536:
        /* <DEDUP_REMOVED lines=39> */
.L_x_9540:
[----:B------:R-:W-:Y:S05]  /*1ea3b0*/  BSYNC.RECONVERGENT B3 ;  /* 0x0000000000037941 */ /* 0x000fea0003800200 */
.L_x_9539:
[----:B------:R-:W-:-:S13]  /*1ea3c0*/  ISETP.NE.OR P0, PT, R181, R180, P0 ;  /* 0x000000b4b500720c */ /* 0x000fda0000705670 */
[----:B------:R-:W-:Y:S05]  /*1ea3d0*/  @!P0 BREAK.RELIABLE B0 ;  /* 0x0000000000008942 */ /* 0x000fea0003800100 */
[----:B------:R-:W-:Y:S05]  /*1ea3e0*/  @!P0 BRA `(.L_x_9533) ;  /* 0x0000000000688947 */ /* 0x000fea0003800000 */
.L_x_9535:
[----:B------:R-:W-:Y:S05]  /*1ea3f0*/  BSYNC.RELIABLE B0 ;  /* 0x0000000000007941 */ /* 0x000fea0003800100 */
.L_x_9534:
[----:B------:R-:W2:Y:S01]  /*1ea400*/  LDCU.64 UR10, c[0x0][0x380] ;  /* 0x00007000ff0a77ac */ /* 0x000ea20008000a00 */
[----:B0----5:R-:W-:Y:S01]  /*1ea410*/  IMAD.IADD R175, R124, 0x1, R181 ;  /* 0x000000017caf7824 */ /* 0x021fe200078e02b5 */
        /* <DEDUP_REMOVED lines=8> */
[----:B--2---:R-:W-:-:S04]  /*1ea4a0*/  IADD3 R174, P0, PT, R175, UR10, RZ ;  /* 0x0000000aafae7c10 */ /* 0x004fc8000ff1e0ff */
[----:B------:R-:W-:-:S05]  /*1ea4b0*/  LEA.HI.X.SX32 R175, R175, UR11, 0x1, P0 ;  /* 0x0000000bafaf7c11 */ /* 0x000fca00080f0eff */
[----:B-1----:R-:W2:Y:S04]  /*1ea4c0*/  LDG.E.U8 R176, desc[UR12][R174.64] ;  /* 0x0000000caeb07981 */ /* 0x002ea8000c1e1100 */
        /* <DEDUP_REMOVED lines=11> */
[----:B--2---:R-:W-:Y:S05]  /*1ea580*/  @P0 BRA `(.L_x_9534) ;  /* 0xfffffffc009c0947 */ /* 0x004fea000383ffff */
.L_x_9533:
[----:B------:R-:W-:Y:S05]  /*1ea590*/  BSYNC.RECONVERGENT B1 ;  /* 0x0000000000017941 */ /* 0x000fea0003800200 */
.L_x_9532:
[----:B------:R-:W-:Y:S01]  /*1ea5a0*/  ISETP.NE.AND P0, PT, R173, RZ, PT ;  /* 0x000000ffad00720c */ /* 0x000fe20003f05270 */
[----:B------:R-:W-:-:S12]  /*1ea5b0*/  BSSY.RECONVERGENT B0, `(.L_x_9541) ;  /* 0x0000011000007945 */ /* 0x000fd80003800200 */
[----:B------:R-:W-:Y:S05]  /*1ea5c0*/  @!P0 BRA `(.L_x_9542) ;  /* 0x00000000003c8947 */ /* 0x000fea0003800000 */
[----:B-1----:R-:W-:-:S07]  /*1ea5d0*/  IMAD.MOV.U32 R176, RZ, RZ, RZ ;  /* 0x000000ffffb07224 */ /* 0x002fce00078e00ff */
.L_x_9543:
[----:B------:R-:W1:Y:S01]  /*1ea5e0*/  LDCU.64 UR10, c[0x0][0x380] ;  /* 0x00007000ff0a77ac */ /* 0x000e620008000a00 */
[----:B0-2--5:R-:W-:Y:S01]  /*1ea5f0*/  IMAD.IADD R175, R124, 0x1, R180 ;  /* 0x000000017caf7824 */ /* 0x025fe200078e02b4 */
[----:B------:R-:W-:Y:S01]  /*1ea600*/  R2UR UR12, R186 ;  /* 0x00000000ba0c72ca */ /* 0x000fe200000e0000 */
[----:B------:R-:W-:Y:S01]  /*1ea610*/  VIADD R177, R1, 0x29d0 ;  /* 0x000029d001b17836 */ /* 0x000fe20000000000 */
[----:B------:R-:W-:Y:S02]  /*1ea620*/  R2UR UR13, R187 ;  /* 0x00000000bb0d72ca */ /* 0x000fe400000e0000 */
[----:B-1----:R-:W-:-:S04]  /*1ea630*/  IADD3 R174, P0, PT, R175, UR10, RZ ;  /* 0x0000000aafae7c10 */ /* 0x002fc8000ff1e0ff */
[----:B------:R-:W-:-:S07]  /*1ea640*/  LEA.HI.X.SX32 R175, R175, UR11, 0x1, P0 ;  /* 0x0000000bafaf7c11 */ /* 0x000fce00080f0eff */
[----:B------:R0:W2:Y:S01]  /*1ea650*/  LDG.E.U8 R174, desc[UR12][R174.64] ;  /* 0x0000000caeae7981 */ /* 0x0000a2000c1e1100 */
[----:B------:R-:W-:-:S05]  /*1ea660*/  VIADD R176, R176, 0x1 ;  /* 0x00000001b0b07836 */ /* 0x000fca0000000000 */
[----:B------:R-:W-:Y:S01]  /*1ea670*/  ISETP.NE.AND P0, PT, R176, R173, PT ;  /* 0x000000adb000720c */ /* 0x000fe20003f05270 */
[----:B0-----:R-:W-:Y:S02]  /*1ea680*/  IMAD.IADD R175, R177, 0x1, R180 ;  /* 0x00000001b1af7824 */ /* 0x001fe400078e02b4 */
[----:B------:R-:W-:-:S03]  /*1ea690*/  VIADD R180, R180, 0x1 ;  /* 0x00000001b4b47836 */ /* 0x000fc60000000000 */
[----:B--2---:R2:W-:Y:S07]  /*1ea6a0*/  STL.U8 [R175+0x285c], R174 ;  /* 0x00285caeaf007387 */ /* 0x0045ee0000100000 */
[----:B------:R-:W-:Y:S05]  /*1ea6b0*/  @P0 BRA `(.L_x_9543) ;  /* 0xfffffffc00c80947 */ /* 0x000fea000383ffff */
.L_x_9542:
[----:B------:R-:W-:Y:S05]  /*1ea6c0*/  BSYNC.RECONVERGENT B0 ;  /* 0x0000000000007941 */ /* 0x000fea0003800200 */
.L_x_9541:
[----:B------:R-:W-:-:S07]  /*1ea6d0*/  MOV R173, R125 ;  /* 0x0000007d00ad7202 */ /* 0x000fce0000000f00 */
.L_x_9531:
[----:B------:R-:W-:Y:S05]  /*1ea6e0*/  BSYNC.RECONVERGENT B2 ;  /* 0x0000000000027941 */ /* 0x000fea0003800200 */
.L_x_9530:
[----:B--2---:R-:W-:Y:S01]  /*1ea6f0*/  VIADD R174, R1, 0x29d0 ;  /* 0x000029d001ae7836 */ /* 0x004fe20000000000 */
[----:B-1----:R-:W1:Y:S03]  /*1ea700*/  LDC.64 R176, c[0x0][0x388] ;  /* 0x0000e200ffb07b82 */ /* 0x002e660000000a00 */
[----:B------:R-:W-:-:S05]  /*1ea710*/  IMAD.IADD R173, R174, 0x1, R173 ;  /* 0x00000001aead7824 */ /* 0x000fca00078e02ad */
[----:B------:R2:W-:Y:S04]  /*1ea720*/  STL.U8 [R173+0x285c], RZ ;  /* 0x00285cffad007387 */ /* 0x0005e80000100000 */
[----:B--2---:R-:W2:Y:S01]  /*1ea730*/  LDL R173, [R129+0x10] ;  /* 0x0000100081ad7983 */ /* 0x004ea20000100800 */
[----:B------:R-:W-:Y:S02]  /*1ea740*/  R2UR UR10, R186 ;  /* 0x00000000ba0a72ca */ /* 0x000fe400000e0000 */
[----:B------:R-:W-:Y:S01]  /*1ea750*/  R2UR UR11, R187 ;  /* 0x00000000bb0b72ca */ /* 0x000fe200000e0000 */
[----:B--2---:R-:W-:-:S04]  /*1ea760*/  IMAD.SHL.U32 R173, R173, 0x4, RZ ;  /* 0x00000004adad7824 */ /* 0x004fc800078e00ff */
[----:B-1----:R-:W-:-:S08]  /*1ea770*/  IMAD.WIDE R176, R173, 0x4, R176 ;  /* 0x00000004adb07825 */ /* 0x002fd000078e02b0 */
        /* <DEDUP_REMOVED lines=17> */
[----:B0-----:R-:W-:-:S07]  /*1ea890*/  IMAD.MOV.U32 R183, RZ, RZ, RZ ;  /* 0x000000ffffb77224 */ /* 0x001fce00078e00ff */
.L_x_9564:
        /* <DEDUP_REMOVED lines=23> */
.L_x_9550:
[----:B------:R-:W-:-:S05]  /*1eaa10*/  IMAD.MOV.U32 R185, RZ, RZ, 0x47 ;  /* 0x00000047ffb97424 */ /* 0x000fca00078e00ff */
[----:B------:R1:W-:Y:S01]  /*1eaa20*/  STL.U8 [R184+0x2876], R185 ;  /* 0x002876b9b8007387 */ /* 0x0003e20000100000 */
[----:B------:R-:W-:Y:S05]  /*1eaa30*/  BRA `(.L_x_9551) ;  /* 0x0000000000087947 */ /* 0x000fea0003800000 */
.L_x_9549:
[----:B------:R-:W-:-:S05]  /*1eaa40*/  IMAD.MOV.U32 R185, RZ, RZ, 0x41 ;  /* 0x00000041ffb97424 */ /* 0x000fca00078e00ff */
[----:B------:R2:W-:Y:S02]  /*1eaa50*/  STL.U8 [R184+0x2876], R185 ;  /* 0x002876b9b8007387 */ /* 0x0005e40000100000 */
.L_x_9551:
[----:B------:R-:W-:Y:S05]  /*1eaa60*/  BSYNC.RECONVERGENT B2 ;  /* 0x0000000000027941 */ /* 0x000fea0003800200 */
.L_x_9548:
        /* <DEDUP_REMOVED lines=14> */
.L_x_9554:
[----:B------:R-:W-:-:S05]  /*1eab50*/  IMAD.MOV.U32 R185, RZ, RZ, 0x47 ;  /* 0x00000047ffb97424 */ /* 0x000fca00078e00ff */
[----:B------:R1:W-:Y:S01]  /*1eab60*/  STL.U8 [R184+0x2877], R185 ;  /* 0x002877b9b8007387 */ /* 0x0003e20000100000 */
[----:B------:R-:W-:Y:S05]  /*1eab70*/  BRA `(.L_x_9555) ;  /* 0x0000000000087947 */ /* 0x000fea0003800000 */
.L_x_9553:
[----:B------:R-:W-:-:S05]  /*1eab80*/  IMAD.MOV.U32 R185, RZ, RZ, 0x54 ;  /* 0x00000054ffb97424 */ /* 0x000fca00078e00ff */
[----:B------:R0:W-:Y:S02]  /*1eab90*/  STL.U8 [R184+0x2877], R185 ;  /* 0x002877b9b8007387 */ /* 0x0001e40000100000 */
.L_x_9555:
[----:B------:R-:W-:Y:S05]  /*1eaba0*/  BSYNC.RECONVERGENT B2 ;  /* 0x0000000000027941 */ /* 0x000fea0003800200 */
.L_x_9552:
        /* <DEDUP_REMOVED lines=14> */
.L_x_9558:
[----:B------:R-:W-:-:S05]  /*1eac90*/  IMAD.MOV.U32 R185, RZ, RZ, 0x47 ;  /* 0x00000047ffb97424 */ /* 0x000fca00078e00ff */
[----:B------:R2:W-:Y:S01]  /*1eaca0*/  STL.U8 [R184+0x2878], R185 ;  /* 0x002878b9b8007387 */ /* 0x0005e20000100000 */
[----:B------:R-:W-:Y:S05]  /*1eacb0*/  BRA `(.L_x_9559) ;  /* 0x0000000000087947 */ /* 0x000fea0003800000 */
.L_x_9557:
[----:B------:R-:W-:-:S05]  /*1eacc0*/  IMAD.MOV.U32 R185, RZ, RZ, 0x54 ;  /* 0x00000054ffb97424 */ /* 0x000fca00078e00ff */
[----:B------:R0:W-:Y:S02]  /*1eacd0*/  STL.U8 [R184+0x2878], R185 ;  /* 0x002878b9b8007387 */ /* 0x0001e40000100000 */
.L_x_9559:
[----:B------:R-:W-:Y:S05]  /*1eace0*/  BSYNC.RECONVERGENT B2 ;  /* 0x0000000000027941 */ /* 0x000fea0003800200 */
.L_x_9556:
        /* <DEDUP_REMOVED lines=14> */
.L_x_9562:
[----:B------:R-:W-:-:S05]  /*1eadd0*/  IMAD.MOV.U32 R174, RZ, RZ, 0x47 ;  /* 0x00000047ffae7424 */ /* 0x000fca00078e00ff */
[----:B------:R4:W-:Y:S01]  /*1eade0*/  STL.U8 [R184+0x2879], R174 ;  /* 0x002879aeb8007387 */ /* 0x0009e20000100000 */
[----:B------:R-:W-:Y:S05]  /*1eadf0*/  BRA `(.L_x_9563) ;  /* 0x0000000000087947 */ /* 0x000fea0003800000 */
.L_x_9561:
[----:B------:R-:W-:-:S05]  /*1eae00*/  IMAD.MOV.U32 R174, RZ, RZ, 0x54 ;  /* 0x00000054ffae7424 */ /* 0x000fca00078e00ff */
[----:B------:R3:W-:Y:S02]  /*1eae10*/  STL.U8 [R184+0x2879], R174 ;  /* 0x002879aeb8007387 */ /* 0x0007e40000100000 */
.L_x_9563:
[----:B------:R-:W-:Y:S05]  /*1eae20*/  BSYNC.RECONVERGENT B2 ;  /* 0x0000000000027941 */ /* 0x000fea0003800200 */
.L_x_9560:
[----:B------:R-:W-:Y:S05]  /*1eae30*/  @P0 BRA `(.L_x_9564) ;  /* 0xfffffff800980947 */ /* 0x000fea000383ffff */
.L_x_9547:
[----:B------:R-:W-:Y:S05]  /*1eae40*/  BSYNC.RECONVERGENT B0 ;  /* 0x0000000000007941 */ /* 0x000fea0003800200 */
.L_x_9546:
[----:B------:R-:W-:Y:S01]  /*1eae50*/  ISETP.NE.AND P0, PT, R181, RZ, PT ;  /* 0x000000ffb500720c */ /* 0x000fe20003f05270 */
[----:B------:R-:W-:-:S12]  /*1eae60*/  BSSY.RECONVERGENT B0, `(.L_x_9565) ;  /* 0x0000025000007945 */ /* 0x000fd80003800200 */
[----:B------:R-:W-:Y:S05]  /*1eae70*/  @!P0 BRA `(.L_x_9566) ;  /* 0x00000000008c8947 */ /* 0x000fea0003800000 */
[----:B0-----:R-:W-:-:S07]  /*1eae80*/  IMAD.MOV.U32 R183, RZ, RZ, RZ ;  /* 0x000000ffffb77224 */ /* 0x001fce00078e00ff */
.L_x_9571:
[----:B---3--:R-:W3:Y:S01]  /*1eae90*/  LDCU.64 UR10, c[0x0][0x380] ;  /* 0x00007000ff0a77ac */ /* 0x008ee20008000a00 */
[----:B0---4-:R-:W-:Y:S02]  /*1eaea0*/  LOP3.LUT R175, RZ, R182, RZ, 0x33, !PT ;  /* 0x000000b6ffaf7212 */ /* 0x011fe400078e33ff */
[----:B------:R-:W-:Y:S02]  /*1eaeb0*/  R2UR UR12, R186 ;  /* 0x00000000ba0c72ca */ /* 0x000fe400000e0000 */
[----:B------:R-:W-:Y:S01]  /*1eaec0*/  R2UR UR13, R187 ;  /* 0x00000000bb0d72ca */ /* 0x000fe200000e0000 */
[----:B------:R-:W-:-:S05]  /*1eaed0*/  IMAD.IADD R175, R180, 0x1, R175 ;  /* 0x00000001b4af7824 */ /* 0x000fca00078e02af */
[----:B---34-:R-:W-:-:S04]  /*1eaee0*/  IADD3 R174, P0, PT, R175, UR10, RZ ;  /* 0x0000000aafae7c10 */ /* 0x018fc8000ff1e0ff */
[----:B------:R-:W-:-:S05]  /*1eaef0*/  LEA.HI.X.SX32 R175, R175, UR11, 0x1, P0 ;  /* 0x0000000bafaf7c11 */ /* 0x000fca00080f0eff */
[----:B------:R-:W3:Y:S01]  /*1eaf00*/  LDG.E.U8 R174, desc[UR12][R174.64] ;  /* 0x0000000caeae7981 */ /* 0x000ee2000c1e1100 */
[----:B------:R-:W-:Y:S01]  /*1eaf10*/  VIADD R183, R183, 0x1 ;  /* 0x00000001b7b77836 */ /* 0x000fe20000000000 */
[----:B------:R-:W-:Y:S04]  /*1eaf20*/  BSSY.RECONVERGENT B2, `(.L_x_9567) ;  /* 0x0000016000027945 */ /* 0x000fe80003800200 */
[----:B------:R-:W-:Y:S02]  /*1eaf30*/  ISETP.NE.AND P1, PT, R183, R181, PT ;  /* 0x000000b5b700720c */ /* 0x000fe40003f25270 */
[----:B---3--:R-:W-:-:S13]  /*1eaf40*/  ISETP.NE.AND P0, PT, R174, 0x41, PT ;  /* 0x00000041ae00780c */ /* 0x008fda0003f05270 */
[----:B------:R-:W-:Y:S05]  /*1eaf50*/  @!P0 BRA `(.L_x_9568) ;  /* 0x0000000000388947 */ /* 0x000fea0003800000 */
[----:B------:R-:W-:Y:S01]  /*1eaf60*/  ISETP.NE.AND P0, PT, R174, 0x43, PT ;  /* 0x00000043ae00780c */ /* 0x000fe20003f05270 */
[----:B-12---:R-:W-:-:S12]  /*1eaf70*/  VIADD R184, R1, 0x29d0 ;  /* 0x000029d001b87836 */ /* 0x006fd80000000000 */
        /* <DEDUP_REMOVED lines=8> */
.L_x_9569:
[----:B------:R-:W-:Y:S02]  /*1eb000*/  IMAD.MOV.U32 R175, RZ, RZ, 0x47 ;  /* 0x00000047ffaf7424 */ /* 0x000fe400078e00ff */
[----:B------:R-:W-:-:S05]  /*1eb010*/  IMAD.IADD R174, R184, 0x1, R182 ;  /* 0x00000001b8ae7824 */ /* 0x000fca00078e02b6 */
[----:B------:R4:W-:Y:S01]  /*1eb020*/  STL.U8 [R174+0x2876], R175 ;  /* 0x002876afae007387 */ /* 0x0009e20000100000 */
[----:B------:R-:W-:Y:S05]  /*1eb030*/  BRA `(.L_x_9570) ;  /* 0x0000000000107947 */ /* 0x000fea0003800000 */
.L_x_9568:
[----:B------:R-:W-:Y:S02]  /*1eb040*/  VIADD R174, R1, 0x29d0 ;  /* 0x000029d001ae7836 */ /* 0x000fe40000000000 */
[----:B------:R-:W-:Y:S02]  /*1eb050*/  IMAD.MOV.U32 R175, RZ, RZ, 0x54 ;  /* 0x00000054ffaf7424 */ /* 0x000fe400078e00ff */
[----:B------:R-:W-:-:S05]  /*1eb060*/  IMAD.IADD R174, R174, 0x1, R182 ;  /* 0x00000001aeae7824 */ /* 0x000fca00078e02b6 */
[----:B------:R0:W-:Y:S02]  /*1eb070*/  STL.U8 [R174+0x2876], R175 ;  /* 0x002876afae007387 */ /* 0x0001e40000100000 */
.L_x_9570:
[----:B------:R-:W-:Y:S05]  /*1eb080*/  BSYNC.RECONVERGENT B2 ;  /* 0x0000000000027941 */ /* 0x000fea0003800200 */
.L_x_9567:
[----:B------:R-:W-:Y:S01]  /*1eb090*/  VIADD R182, R182, 0x1 ;  /* 0x00000001b6b67836 */ /* 0x000fe20000000000 */
[----:B------:R-:W-:Y:S06]  /*1eb0a0*/  @P1 BRA `(.L_x_9571) ;  /* 0xfffffffc00781947 */ /* 0x000fec000383ffff */
.L_x_9566:
[----:B------:R-:W-:Y:S05]  /*1eb0b0*/  BSYNC.RECONVERGENT B0 ;  /* 0x0000000000007941 */ /* 0x000fea0003800200 */
.L_x_9565:
[----:B0--34-:R-:W-:-:S07]  /*1eb0c0*/  IMAD.MOV.U32 R174, RZ, RZ, R173 ;  /* 0x000000ffffae7224 */ /* 0x019fce00078e00ad */
.L_x_9545:
[----:B------:R-:W-:Y:S05]  /*1eb0d0*/  BSYNC.RECONVERGENT B1 ;  /* 0x0000000000017941 */ /* 0x000fea0003800200 */
.L_x_9544:
[----:B0-----:R-:W-:Y:S01]  /*1eb0e0*/  IADD3 R175, PT, PT, R1, 0x29d0, RZ ;  /* 0x000029d001af7810 */ /* 0x001fe20007ffe0ff */
[----:B------:R-:W0:Y:S04]  /*1eb0f0*/  LDC.64 R180, c[0x0][0x388] ;  /* 0x0000e200ffb47b82 */ /* 0x000e280000000a00 */
[----:B------:R-:W-:-:S05]  /*1eb100*/  IMAD.IADD R174, R175, 0x1, R174 ;  /* 0x00000001afae7824 */ /* 0x000fca00078e02ae */
[----:B------:R3:W-:Y:S04]  /*1eb110*/  STL.U8 [R174+0x2876], RZ ;  /* 0x002876ffae007387 */ /* 0x0007e80000100000 */
[----:B---3--:R-:W3:Y:S01]  /*1eb120*/  LDL R174, [R129+0x14] ;  /* 0x0000140081ae7983 */ /* 0x008ee20000100800 */
[----:B------:R-:W-:Y:S02]  /*1eb130*/  R2UR UR10, R186 ;  /* 0x00000000ba0a72ca */ /* 0x000fe400000e0000 */
[----:B------:R-:W-:Y:S01]  /*1eb140*/  R2UR UR11, R187 ;  /* 0x00000000bb0b72ca */ /* 0x000fe200000e0000 */
[----:B---3--:R-:W-:-:S04]  /*1eb150*/  IMAD.SHL.U32 R174, R174, 0x4, RZ ;  /* 0x00000004aeae7824 */ /* 0x008fc800078e00ff */
[----:B0-----:R-:W-:-:S08]  /*1eb160*/  IMAD.WIDE R174, R174, 0x4, R180 ;  /* 0x00000004aeae7825 */ /* 0x001fd000078e02b4 */
[----:B------:R-:W3:Y:S01]  /*1eb170*/  LDG.E R182, desc[UR10][R174.64+0x4] ;  /* 0x0000040aaeb67981 */ /* 0x000ee2000c1e1900 */
[----:B------:R-:W-:Y:S01]  /*1eb180*/  BSSY.RECONVERGENT B1, `(.L_x_9572) ;  /* 0x0000094000017945 */ /* 0x000fe20003800200 */
[----:B---3--:R-:W-:Y:S02]  /*1eb190*/  ISETP.GE.U32.AND P0, PT, R182, 0x1, PT ;  /* 0x00000001b600780c */ /* 0x008fe40003f06070 */
[----:B------:R-:W-:-:S04]  /*1eb1a0*/  SHF.R.S32.HI R180, RZ, 0x1f, R182 ;  /* 0x0000001fffb47819 */ /* 0x000fc800000114b6 */
[----:B------:R-:W-:Y:S01]  /*1eb1b0*/  ISETP.GE.AND.EX P0, PT, R180, RZ, PT, P0 ;  /* 0x000000ffb400720c */ /* 0x000fe20003f06300 */
[----:B------:R-:W-:-:S12]  /*1eb1c0*/  IMAD.MOV.U32 R180, RZ, RZ, RZ ;  /* 0x000000ffffb47224 */ /* 0x000fd800078e00ff */
[----:B------:R-:W-:Y:S05]  /*1eb1d0*/  @!P0 BRA `(.L_x_9573) ;  /* 0x0000000800388947 */ /* 0x000fea0003800000 */
[----:B------:R-:W-:Y:S02]  /*1eb1e0*/  R2UR UR10, R186 ;  /* 0x00000000ba0a72ca */ /* 0x000fe400000e0000 */
[----:B------:R-:W-:-:S13]  /*1eb1f0*/  R2UR UR11, R187 ;  /* 0x00000000bb0b72ca */ /* 0x000fda00000e0000 */
[----:B-12---:R-:W2:Y:S01]  /*1eb200*/  LDG.E R185, desc[UR10][R174.64] ;  /* 0x0000000aaeb97981 */ /* 0x006ea2000c1e1900 */
        /* <DEDUP_REMOVED lines=8> */
.L_x_9592:
        /* <DEDUP_REMOVED lines=23> */
.L_x_9578:
[----:B------:R-:W-:-:S05]  /*1eb400*/  IMAD.MOV.U32 R190, RZ, RZ, 0x47 ;  /* 0x00000047ffbe7424 */ /* 0x000fca00078e00ff */
[----:B------:R2:W-:Y:S01]  /*1eb410*/  STL.U8 [R188+0x2890], R190 ;  /* 0x002890bebc007387 */ /* 0x0005e20000100000 */
[----:B------:R-:W-:Y:S05]  /*1eb420*/  BRA `(.L_x_9579) ;  /* 0x0000000000087947 */ /* 0x000fea0003800000 */
.L_x_9577:
[----:B------:R-:W-:-:S05]  /*1eb430*/  IMAD.MOV.U32 R190, RZ, RZ, 0x41 ;  /* 0x00000041ffbe7424 */ /* 0x000fca00078e00ff */
[----:B------:R0:W-:Y:S02]  /*1eb440*/  STL.U8 [R188+0x2890], R190 ;  /* 0x002890bebc007387 */ /* 0x0001e40000100000 */
.L_x_9579:
[----:B------:R-:W-:Y:S05]  /*1eb450*/  BSYNC.RECONVERGENT B2 ;  /* 0x0000000000027941 */ /* 0x000fea0003800200 */
.L_x_9576:
        /* <DEDUP_REMOVED lines=14> */
.L_x_9582:
[----:B------:R-:W-:-:S05]  /*1eb540*/  IMAD.MOV.U32 R190, RZ, RZ, 0x47 ;  /* 0x00000047ffbe7424 */ /* 0x000fca00078e00ff */
[----:B------:R2:W-:Y:S01]  /*1eb550*/  STL.U8 [R188+0x2891], R190 ;  /* 0x002891bebc007387 */ /* 0x0005e20000100000 */
[----:B------:R-:W-:Y:S05]  /*1eb560*/  BRA `(.L_x_9583) ;  /* 0x0000000000087947 */ /* 0x000fea0003800000 */
.L_x_9581:
[----:B------:R-:W-:-:S05]  /*1eb570*/  IMAD.MOV.U32 R190, RZ, RZ, 0x54 ;  /* 0x00000054ffbe7424 */ /* 0x000fca00078e00ff */
[----:B------:R0:W-:Y:S02]  /*1eb580*/  STL.U8 [R188+0x2891], R190 ;  /* 0x002891bebc007387 */ /* 0x0001e40000100000 */
.L_x_9583:
[----:B------:R-:W-:Y:S05]  /*1eb590*/  BSYNC.RECONVERGENT B2 ;  /* 0x0000000000027941 */ /* 0x000fea0003800200 */
.L_x_9580:
        /* <DEDUP_REMOVED lines=14> */
.L_x_9586:
[----:B------:R-:W-:-:S05]  /*1eb680*/  MOV R190, 0x47 ;  /* 0x0000004700be7802 */ /* 0x000fca0000000f00 */
[----:B------:R1:W-:Y:S01]  /*1eb690*/  STL.U8 [R188+0x2892], R190 ;  /* 0x002892bebc007387 */ /* 0x0003e20000100000 */
[----:B------:R-:W-:Y:S05]  /*1eb6a0*/  BRA `(.L_x_9587) ;  /* 0x0000000000087947 */ /* 0x000fea0003800000 */
.L_x_9585:
[----:B------:R-:W-:-:S05]  /*1eb6b0*/  IMAD.MOV.U32 R190, RZ, RZ, 0x54 ;  /* 0x00000054ffbe7424 */ /* 0x000fca00078e00ff */
[----:B------:R0:W-:Y:S02]  /*1eb6c0*/  STL.U8 [R188+0x2892], R190 ;  /* 0x002892bebc007387 */ /* 0x0001e40000100000 */
.L_x_9587:
[----:B------:R-:W-:Y:S05]  /*1eb6d0*/  BSYNC.RECONVERGENT B2 ;  /* 0x0000000000027941 */ /* 0x000fea0003800200 */
.L_x_9584:
        /* <DEDUP_REMOVED lines=14> */
.L_x_9590:
[----:B------:R-:W-:-:S05]  /*1eb7c0*/  IMAD.MOV.U32 R180, RZ, RZ, 0x47 ;  /* 0x00000047ffb47424 */ /* 0x000fca00078e00ff */
[----:B------:R4:W-:Y:S01]  /*1eb7d0*/  STL.U8 [R188+0x2893], R180 ;  /* 0x002893b4bc007387 */ /* 0x0009e20000100000 */
[----:B------:R-:W-:Y:S05]  /*1eb7e0*/  BRA `(.L_x_9591) ;  /* 0x0000000000087947 */ /* 0x000fea0003800000 */
.L_x_9589:
[----:B------:R-:W-:-:S05]  /*1eb7f0*/  IMAD.MOV.U32 R180, RZ, RZ, 0x54 ;  /* 0x00000054ffb47424 */ /* 0x000fca00078e00ff */
[----:B------:R3:W-:Y:S02]  /*1eb800*/  STL.U8 [R188+0x2893], R180 ;  /* 0x002893b4bc007387 */ /* 0x0007e40000100000 */
.L_x_9591:
[----:B------:R-:W-:Y:S05]  /*1eb810*/  BSYNC.RECONVERGENT B2 ;  /* 0x0000000000027941 */ /* 0x000fea0003800200 */
.L_x_9588:
[----:B------:R-:W-:Y:S05]  /*1eb820*/  @P0 BRA `(.L_x_9592) ;  /* 0xfffffff800980947 */ /* 0x000fea000383ffff */
.L_x_9575:
[----:B------:R-:W-:Y:S05]  /*1eb830*/  BSYNC.RECONVERGENT B0 ;  /* 0x0000000000007941 */ /* 0x000fea0003800200 */
.L_x_9574:
[----:B------:R-:W-:Y:S01]  /*1eb840*/  ISETP.NE.AND P0, PT, R184, RZ, PT ;  /* 0x000000ffb800720c */ /* 0x000fe20003f05270 */
[----:B------:R-:W-:-:S12]  /*1eb850*/  BSSY.RECONVERGENT B0, `(.L_x_9593) ;  /* 0x0000025000007945 */ /* 0x000fd80003800200 */
[----:B------:R-:W-:Y:S05]  /*1eb860*/  @!P0 BRA `(.L_x_9594) ;  /* 0x00000000008c8947 */ /* 0x000fea0003800000 */
[----:B01234-:R-:W-:-:S07]  /*1eb870*/  IMAD.MOV.U32 R188, RZ, RZ, RZ ;  /* 0x000000ffffbc7224 */ /* 0x01ffce00078e00ff */
.L_x_9599:
        /* <DEDUP_REMOVED lines=23> */
.L_x_9597:
[----:B------:R-:W-:Y:S02]  /*1eb9f0*/  IMAD.MOV.U32 R181, RZ, RZ, 0x47 ;  /* 0x00000047ffb57424 */ /* 0x000fe400078e00ff */
[----:B------:R-:W-:-:S05]  /*1eba00*/  IMAD.IADD R180, R189, 0x1, R183 ;  /* 0x00000001bdb47824 */ /* 0x000fca00078e02b7 */
[----:B------:R1:W-:Y:S01]  /*1eba10*/  STL.U8 [R180+0x2890], R181 ;  /* 0x002890b5b4007387 */ /* 0x0003e20000100000 */
[----:B------:R-:W-:Y:S05]  /*1eba20*/  BRA `(.L_x_9598) ;  /* 0x0000000000107947 */ /* 0x000fea0003800000 */
.L_x_9596:
[----:B------:R-:W-:Y:S02]  /*1eba30*/  VIADD R180, R1, 0x29d0 ;  /* 0x000029d001b47836 */ /* 0x000fe40000000000 */
[----:B------:R-:W-:Y:S02]  /*1eba40*/  IMAD.MOV.U32 R181, RZ, RZ, 0x54 ;  /* 0x00000054ffb57424 */ /* 0x000fe400078e00ff */
[----:B------:R-:W-:-:S05]  /*1eba50*/  IMAD.IADD R180, R180, 0x1, R183 ;  /* 0x00000001b4b47824 */ /* 0x000fca00078e02b7 */
[----:B------:R0:W-:Y:S02]  /*1eba60*/  STL.U8 [R180+0x2890], R181 ;  /* 0x002890b5b4007387 */ /* 0x0001e40000100000 */
.L_x_9598:
[----:B------:R-:W-:Y:S05]  /*1eba70*/  BSYNC.RECONVERGENT B2 ;  /* 0x0000000000027941 */ /* 0x000fea0003800200 */
.L_x_9595:
[----:B------:R-:W-:Y:S01]  /*1eba80*/  VIADD R183, R183, 0x1 ;  /* 0x00000001b7b77836 */ /* 0x000fe20000000000 */
[----:B------:R-:W-:Y:S06]  /*1eba90*/  @P1 BRA `(.L_x_9599) ;  /* 0xfffffffc00781947 */ /* 0x000fec000383ffff */
.L_x_9594:
[----:B------:R-:W-:Y:S05]  /*1ebaa0*/  BSYNC.RECONVERGENT B0 ;  /* 0x0000000000007941 */ /* 0x000fea0003800200 */
.L_x_9593:
[----:B01234-:R-:W-:-:S07]  /*1ebab0*/  IMAD.MOV.U32 R180, RZ, RZ, R182 ;  /* 0x000000ffffb47224 */ /* 0x01ffce00078e00b6 */
.L_x_9573:
[----:B------:R-:W-:Y:S05]  /*1ebac0*/  BSYNC.RECONVERGENT B1 ;  /* 0x0000000000017941 */ /* 0x000fea0003800200 */
.L_x_9572:
[----:B------:R-:W-:Y:S01]  /*1ebad0*/  ISETP.GE.AND P0, PT, R2, 0x1, PT ;  /* 0x000000010200780c */ /* 0x000fe20003f06270 */
[----:B------:R-:W-:Y:S01]  /*1ebae0*/  VIADD R181, R1, 0x29d0 ;  /* 0x000029d001b57836 */ /* 0x000fe20000000000 */
[----:B------:R-:W-:Y:S04]  /*1ebaf0*/  BSSY.RECONVERGENT B1, `(.L_x_9600) ;  /* 0x0000090000017945 */ /* 0x000fe80003800200 */
[----:B------:R-:W-:-:S05]  /*1ebb00*/  IADD3 R180, PT, PT, R181, R180, RZ ;  /* 0x000000b4b5b47210 */ /* 0x000fca0007ffe0ff */
[----:B------:R0:W-:Y:S02]  /*1ebb10*/  STL.U8 [R180+0x2890], RZ ;  /* 0x002890ffb4007387 */ /* 0x0001e40000100000 */
[----:B0-----:R-:W-:Y:S01]  /*1ebb20*/  IMAD.MOV.U32 R180, RZ, RZ, RZ ;  /* 0x000000ffffb47224 */ /* 0x001fe200078e00ff */
[----:B------:R-:W-:Y:S06]  /*1ebb30*/  @!P0 BRA `(.L_x_9601) ;  /* 0x00000008002c8947 */ /* 0x000fec0003800000 */
[----:B------:R-:W-:Y:S01]  /*1ebb40*/  ISETP.GE.U32.AND P0, PT, R2, 0x4, PT ;  /* 0x000000040200780c */ /* 0x000fe20003f06070 */
[----:B------:R-:W-:Y:S01]  /*1ebb50*/  BSSY.RECONVERGENT B0, `(.L_x_9602) ;  /* 0x0000061000007945 */ /* 0x000fe20003800200 */
[----:B-----5:R-:W-:Y:S01]  /*1ebb60*/  IMAD.IADD R126, R126, 0x1, R2 ;  /* 0x000000017e7e7824 */ /* 0x020fe200078e0202 */
[----:B------:R-:W-:Y:S01]  /*1ebb70*/  LOP3.LUT R183, R2, 0x3, RZ, 0xc0, !PT ;  /* 0x0000000302b77812 */ /* 0x000fe200078ec0ff */
[----:B-12---:R-:W-:-:S09]  /*1ebb80*/  IMAD.MOV.U32 R184, RZ, RZ, RZ ;  /* 0x000000ffffb87224 */ /* 0x006fd200078e00ff */
[----:B------:R-:W-:Y:S05]  /*1ebb90*/  @!P0 BRA `(.L_x_9603) ;  /* 0x0000000400708947 */ /* 0x000fea0003800000 */
[----:B------:R-:W-:Y:S01]  /*1ebba0*/  LOP3.LUT R184, R2, 0x7ffffffc, RZ, 0xc0, !PT ;  /* 0x7ffffffc02b87812 */ /* 0x000fe200078ec0ff */
[----:B------:R-:W-:-:S07]  /*1ebbb0*/  IMAD.MOV.U32 R185, RZ, RZ, RZ ;  /* 0x000000ffffb97224 */ /* 0x000fce00078e00ff */
.L_x_9620:
        /* <DEDUP_REMOVED lines=23> */
.L_x_9606:
[----:B------:R-:W-:-:S05]  /*1ebd30*/  IMAD.MOV.U32 R189, RZ, RZ, 0x47 ;  /* 0x00000047ffbd7424 */ /* 0x000fca00078e00ff */
[----:B------:R1:W-:Y:S01]  /*1ebd40*/  STL.U8 [R188+0x2920], R189 ;  /* 0x002920bdbc007387 */ /* 0x0003e20000100000 */
[----:B------:R-:W-:Y:S05]  /*1ebd50*/  BRA `(.L_x_9607) ;  /* 0x0000000000087947 */ /* 0x000fea0003800000 */
.L_x_9605:
[----:B------:R-:W-:-:S05]  /*1ebd60*/  IMAD.MOV.U32 R189, RZ, RZ, 0x41 ;  /* 0x00000041ffbd7424 */ /* 0x000fca00078e00ff */
[----:B------:R0:W-:Y:S02]  /*1ebd70*/  STL.U8 [R188+0x2920], R189 ;  /* 0x002920bdbc007387 */ /* 0x0001e40000100000 */
.L_x_9607:
[----:B------:R-:W-:Y:S05]  /*1ebd80*/  BSYNC.RECONVERGENT B2 ;  /* 0x0000000000027941 */ /* 0x000fea0003800200 */
.L_x_9604:
        /* <DEDUP_REMOVED lines=14> */
.L_x_9610:
[----:B------:R-:W-:-:S05]  /*1ebe70*/  IMAD.MOV.U32 R189, RZ, RZ, 0x47 ;  /* 0x00000047ffbd7424 */ /* 0x000fca00078e00ff */
[----:B------:R0:W-:Y:S01]  /*1ebe80*/  STL.U8 [R188+0x2921], R189 ;  /* 0x002921bdbc007387 */ /* 0x0001e20000100000 */
[----:B------:R-:W-:Y:S05]  /*1ebe90*/  BRA `(.L_x_9611) ;  /* 0x0000000000087947 */ /* 0x000fea0003800000 */
.L_x_9609:
[----:B------:R-:W-:-:S05]  /*1ebea0*/  IMAD.MOV.U32 R189, RZ, RZ, 0x54 ;  /* 0x00000054ffbd7424 */ /* 0x000fca00078e00ff */
[----:B------:R2:W-:Y:S02]  /*1ebeb0*/  STL.U8 [R188+0x2921], R189 ;  /* 0x002921bdbc007387 */ /* 0x0005e40000100000 */
.L_x_9611:
[----:B------:R-:W-:Y:S05]  /*1ebec0*/  BSYNC.RECONVERGENT B2 ;  /* 0x0000000000027941 */ /* 0x000fea0003800200 */
.L_x_9608:
        /* <DEDUP_REMOVED lines=14> */
.L_x_9614:
[----:B------:R-:W-:-:S05]  /*1ebfb0*/  IMAD.MOV.U32 R189, RZ, RZ, 0x47 ;  /* 0x00000047ffbd7424 */ /* 0x000fca00078e00ff */
[----:B------:R1:W-:Y:S01]  /*1ebfc0*/  STL.U8 [R188+0x2922], R189 ;  /* 0x002922bdbc007387 */ /* 0x0003e20000100000 */
[----:B------:R-:W-:Y:S05]  /*1ebfd0*/  BRA `(.L_x_9615) ;  /* 0x0000000000087947 */ /* 0x000fea0003800000 */
.L_x_9613:
[----:B------:R-:W-:-:S05]  /*1ebfe0*/  IMAD.MOV.U32 R189, RZ, RZ, 0x54 ;  /* 0x00000054ffbd7424 */ /* 0x000fca00078e00ff */
[----:B------:R0:W-:Y:S02]  /*1ebff0*/  STL.U8 [R188+0x2922], R189 ;  /* 0x002922bdbc007387 */ /* 0x0001e40000100000 */
.L_x_9615:
[----:B------:R-:W-:Y:S05]  /*1ec000*/  BSYNC.RECONVERGENT B2 ;  /* 0x0000000000027941 */ /* 0x000fea0003800200 */
.L_x_9612:
        /* <DEDUP_REMOVED lines=9> */
[----:B------:R-:W-:-:S12]  /*1ec0a0*/  HFMA2 R180, -RZ, RZ, 0, 3.993511199951171875e-06 ;  /* 0x00000043ffb47431 */ /* 0x000fd800000001ff */
[----:B------:R3:W-:Y:S02]  /*1ec0b0*/  @P1 STL.U8 [R188+0x2923], R180 ;  /* 0x002923b4bc001387 */ /* 0x0007e40000100000 */
[----:B---3--:R-:W-:-:S05]  /*1ec0c0*/  IMAD.MOV.U32 R180, RZ, RZ, 0x41 ;  /* 0x00000041ffb47424 */ /* 0x008fca00078e00ff */
[----:B------:R4:W-:Y:S01]  /*1ec0d0*/  @!P1 STL.U8 [R188+0x2923], R180 ;  /* 0x002923b4bc009387 */ /* 0x0009e20000100000 */
[----:B------:R-:W-:Y:S05]  /*1ec0e0*/  BRA `(.L_x_9619) ;  /* 0x0000000000147947 */ /* 0x000fea0003800000 */
.L_x_9618:
[----:B------:R-:W-:-:S05]  /*1ec0f0*/  IMAD.MOV.U32 R180, RZ, RZ, 0x47 ;  /* 0x00000047ffb47424 */ /* 0x000fca00078e00ff */
[----:B------:R3:W-:Y:S01]  /*1ec100*/  STL.U8 [R188+0x2923], R180 ;  /* 0x002923b4bc007387 */ /* 0x0007e20000100000 */
[----:B------:R-:W-:Y:S05]  /*1ec110*/  BRA `(.L_x_9619) ;  /* 0x0000000000087947 */ /* 0x000fea0003800000 */
.L_x_9617:
[----:B------:R-:W-:-:S05]  /*1ec120*/  IMAD.MOV.U32 R180, RZ, RZ, 0x54 ;  /* 0x00000054ffb47424 */ /* 0x000fca00078e00ff */
[----:B------:R3:W-:Y:S02]  /*1ec130*/  STL.U8 [R188+0x2923], R180 ;  /* 0x002923b4bc007387 */ /* 0x0007e40000100000 */
.L_x_9619:
[----:B------:R-:W-:Y:S05]  /*1ec140*/  BSYNC.RECONVERGENT B2 ;  /* 0x0000000000027941 */ /* 0x000fea0003800200 */
.L_x_9616:
[----:B------:R-:W-:Y:S05]  /*1ec150*/  @P0 BRA `(.L_x_9620) ;  /* 0xfffffff800980947 */ /* 0x000fea000383ffff */
.L_x_9603:
[----:B------:R-:W-:Y:S05]  /*1ec160*/  BSYNC.RECONVERGENT B0 ;  /* 0x0000000000007941 */ /* 0x000fea0003800200 */
.L_x_9602:
[----:B------:R-:W-:Y:S01]  /*1ec170*/  ISETP.NE.AND P0, PT, R183, RZ, PT ;  /* 0x000000ffb700720c */ /* 0x000fe20003f05270 */
[----:B------:R-:W-:-:S12]  /*1ec180*/  BSSY.RECONVERGENT B0, `(.L_x_9621) ;  /* 0x0000025000007945 */ /* 0x000fd80003800200 */
[----:B------:R-:W-:Y:S05]  /*1ec190*/  @!P0 BRA `(.L_x_9622) ;  /* 0x00000000008c8947 */ /* 0x000fea0003800000 */
[----:B------:R-:W-:-:S07]  /*1ec1a0*/  IMAD.MOV.U32 R185, RZ, RZ, RZ ;  /* 0x000000ffffb97224 */ /* 0x000fce00078e00ff */
.L_x_9627:
        /* <DEDUP_REMOVED lines=14> */
[----:B012---:R-:W-:-:S12]  /*1ec290*/  VIADD R188, R1, 0x29d0 ;  /* 0x000029d001bc7836 */ /* 0x007fd80000000000 */
        /* <DEDUP_REMOVED lines=8> */
.L_x_9625:
[----:B------:R-:W-:Y:S02]  /*1ec320*/  IMAD.MOV.U32 R181, RZ, RZ, 0x47 ;  /* 0x00000047ffb57424 */ /* 0x000fe400078e00ff */
[----:B------:R-:W-:-:S05]  /*1ec330*/  IMAD.IADD R180, R188, 0x1, R184 ;  /* 0x00000001bcb47824 */ /* 0x000fca00078e02b8 */
[----:B------:R4:W-:Y:S01]  /*1ec340*/  STL.U8 [R180+0x2920], R181 ;  /* 0x002920b5b4007387 */ /* 0x0009e20000100000 */
[----:B------:R-:W-:Y:S05]  /*1ec350*/  BRA `(.L_x_9626) ;  /* 0x0000000000107947 */ /* 0x000fea0003800000 */
.L_x_9624:
[----:B------:R-:W-:Y:S02]  /*1ec360*/  VIADD R180, R1, 0x29d0 ;  /* 0x000029d001b47836 */ /* 0x000fe40000000000 */
[----:B------:R-:W-:Y:S02]  /*1ec370*/  IMAD.MOV.U32 R181, RZ, RZ, 0x54 ;  /* 0x00000054ffb57424 */ /* 0x000fe400078e00ff */
[----:B------:R-:W-:-:S05]  /*1ec380*/  IMAD.IADD R180, R180, 0x1, R184 ;  /* 0x00000001b4b47824 */ /* 0x000fca00078e02b8 */
[----:B------:R3:W-:Y:S02]  /*1ec390*/  STL.U8 [R180+0x2920], R181 ;  /* 0x002920b5b4007387 */ /* 0x0007e40000100000 */
.L_x_9626:
[----:B------:R-:W-:Y:S05]  /*1ec3a0*/  BSYNC.RECONVERGENT B2 ;  /* 0x0000000000027941 */ /* 0x000fea0003800200 */
.L_x_9623:
[----:B------:R-:W-:Y:S01]  /*1ec3b0*/  VIADD R184, R184, 0x1 ;  /* 0x00000001b8b87836 */ /* 0x000fe20000000000 */
[----:B------:R-:W-:Y:S06]  /*1ec3c0*/  @P1 BRA `(.L_x_9627) ;  /* 0xfffffffc00781947 */ /* 0x000fec000383ffff */
.L_x_9622:
[----:B------:R-:W-:Y:S05]  /*1ec3d0*/  BSYNC.RECONVERGENT B0 ;  /* 0x0000000000007941 */ /* 0x000fea0003800200 */
.L_x_9621:
[----:B0--34-:R-:W-:-:S07]  /*1ec3e0*/  IMAD.MOV.U32 R180, RZ, RZ, R2 ;  /* 0x000000ffffb47224 */ /* 0x019fce00078e0002 */
.L_x_9601:
[----:B------:R-:W-:Y:S05]  /*1ec3f0*/  BSYNC.RECONVERGENT B1 ;  /* 0x0000000000017941 */ /* 0x000fea0003800200 */
.L_x_9600:
[----:B------:R-:W-:Y:S01]  /*1ec400*/  VIADD R2, R1, 0x29d0 ;  /* 0x000029d001027836 */ /* 0x000fe20000000000 */
[----:B------:R-:W-:Y:S01]  /*1ec410*/  ISETP.GE.AND P0, PT, R120, 0x1, PT ;  /* 0x000000017800780c */ /* 0x000fe20003f06270 */
[----:B------:R-:W-:Y:S02]  /*1ec420*/  BSSY.RECONVERGENT B1, `(.L_x_9628) ;  /* 0x0000090000017945 */ /* 0x000fe40003800200 */
[----:B------:R-:W-:Y:S02]  /*1ec430*/  IMAD.IADD R180, R2, 0x1, R180 ;  /* 0x0000000102b47824 */ /* 0x000fe400078e02b4 */
[----:B------:R-:W-:-:S03]  /*1ec440*/  IMAD.MOV.U32 R2, RZ, RZ, RZ ;  /* 0x000000ffff027224 */ /* 0x000fc600078e00ff */
[----:B------:R0:W-:Y:S05]  /*1ec450*/  STL.U8 [R180+0x2920], RZ ;  /* 0x002920ffb4007387 */ /* 0x0001ea0000100000 */
[----:B------:R-:W-:Y:S05]  /*1ec460*/  @!P0 BRA `(.L_x_9629) ;  /* 0x00000008002c8947 */ /* 0x000fea0003800000 */
[C---:B------:R-:W-:Y:S01]  /*1ec470*/  ISETP.GE.U32.AND P0, PT, R120.reuse, 0x4, PT ;  /* 0x000000047800780c */ /* 0x040fe20003f06070 */
[----:B------:R-:W-:Y:S01]  /*1ec480*/  BSSY.RECONVERGENT B0, `(.L_x_9630) ;  /* 0x0000061000007945 */ /* 0x000fe20003800200 */
[----:B-----5:R-:W-:Y:S01]  /*1ec490*/  IADD3 R126, PT, PT, R3, R120, RZ ;  /* 0x00000078037e7210 */ /* 0x020fe20007ffe0ff */
[----:B------:R-:W-:Y:S01]  /*1ec4a0*/  IMAD.MOV.U32 R181, RZ, RZ, RZ ;  /* 0x000000ffffb57224 */ /* 0x000fe200078e00ff */
[----:B0-----:R-:W-:-:S09]  /*1ec4b0*/  LOP3.LUT R180, R120, 0x3, RZ, 0xc0, !PT ;  /* 0x0000000378b47812 */ /* 0x001fd200078ec0ff */
[----:B------:R-:W-:Y:S05]  /*1ec4c0*/  @!P0 BRA `(.L_x_9631) ;  /* 0x0000000400708947 */ /* 0x000fea0003800000 */
[----:B------:R-:W-:Y:S01]  /*1ec4d0*/  LOP3.LUT R181, R120, 0x7ffffffc, RZ, 0xc0, !PT ;  /* 0x7ffffffc78b57812 */ /* 0x000fe200078ec0ff */
[----:B------:R-:W-:-:S07]  /*1ec4e0*/  IMAD.MOV.U32 R183, RZ, RZ, RZ ;  /* 0x000000ffffb77224 */ /* 0x000fce00078e00ff */
.L_x_9648:
        /* <DEDUP_REMOVED lines=23> */
.L_x_9634:
[----:B------:R-:W-:-:S05]  /*1ec660*/  IMAD.MOV.U32 R185, RZ, RZ, 0x47 ;  /* 0x00000047ffb97424 */ /* 0x000fca00078e00ff */
[----:B------:R1:W-:Y:S01]  /*1ec670*/  STL.U8 [R184+0x293a], R185 ;  /* 0x00293ab9b8007387 */ /* 0x0003e20000100000 */
[----:B------:R-:W-:Y:S05]  /*1ec680*/  BRA `(.L_x_9635) ;  /* 0x0000000000087947 */ /* 0x000fea0003800000 */
.L_x_9633:
[----:B------:R-:W-:-:S05]  /*1ec690*/  IMAD.MOV.U32 R185, RZ, RZ, 0x41 ;  /* 0x00000041ffb97424 */ /* 0x000fca00078e00ff */
[----:B------:R0:W-:Y:S02]  /*1ec6a0*/  STL.U8 [R184+0x293a], R185 ;  /* 0x00293ab9b8007387 */ /* 0x0001e40000100000 */
.L_x_9635:
[----:B------:R-:W-:Y:S05]  /*1ec6b0*/  BSYNC.RECONVERGENT B2 ;  /* 0x0000000000027941 */ /* 0x000fea0003800200 */
.L_x_9632:
        /* <DEDUP_REMOVED lines=14> */
.L_x_9638:
[----:B------:R-:W-:-:S05]  /*1ec7a0*/  IMAD.MOV.U32 R185, RZ, RZ, 0x47 ;  /* 0x00000047ffb97424 */ /* 0x000fca00078e00ff */
[----:B------:R2:W-:Y:S01]  /*1ec7b0*/  STL.U8 [R184+0x293b], R185 ;  /* 0x00293bb9b8007387 */ /* 0x0005e20000100000 */
[----:B------:R-:W-:Y:S05]  /*1ec7c0*/  BRA `(.L_x_9639) ;  /* 0x0000000000087947 */ /* 0x000fea0003800000 */
.L_x_9637:
[----:B------:R-:W-:-:S05]  /*1ec7d0*/  IMAD.MOV.U32 R185, RZ, RZ, 0x54 ;  /* 0x00000054ffb97424 */ /* 0x000fca00078e00ff */
[----:B------:R0:W-:Y:S02]  /*1ec7e0*/  STL.U8 [R184+0x293b], R185 ;  /* 0x00293bb9b8007387 */ /* 0x0001e40000100000 */
.L_x_9639:
[----:B------:R-:W-:Y:S05]  /*1ec7f0*/  BSYNC.RECONVERGENT B2 ;  /* 0x0000000000027941 */ /* 0x000fea0003800200 */
.L_x_9636:
        /* <DEDUP_REMOVED lines=14> */
.L_x_9642:
[----:B------:R-:W-:-:S05]  /*1ec8e0*/  IMAD.MOV.U32 R185, RZ, RZ, 0x47 ;  /* 0x00000047ffb97424 */ /* 0x000fca00078e00ff */
[----:B------:R2:W-:Y:S01]  /*1ec8f0*/  STL.U8 [R184+0x293c], R185 ;  /* 0x00293cb9b8007387 */ /* 0x0005e20000100000 */
[----:B------:R-:W-:Y:S05]  /*1ec900*/  BRA `(.L_x_9643) ;  /* 0x0000000000087947 */ /* 0x000fea0003800000 */
.L_x_9641:
[----:B------:R-:W-:-:S05]  /*1ec910*/  IMAD.MOV.U32 R185, RZ, RZ, 0x54 ;  /* 0x00000054ffb97424 */ /* 0x000fca00078e00ff */
[----:B------:R0:W-:Y:S02]  /*1ec920*/  STL.U8 [R184+0x293c], R185 ;  /* 0x00293cb9b8007387 */ /* 0x0001e40000100000 */
.L_x_9643:
[----:B------:R-:W-:Y:S05]  /*1ec930*/  BSYNC.RECONVERGENT B2 ;  /* 0x0000000000027941 */ /* 0x000fea0003800200 */
.L_x_9640:
        /* <DEDUP_REMOVED lines=14> */
.L_x_9646:
[----:B------:R-:W-:-:S05]  /*1eca20*/  MOV R2, 0x47 ;  /* 0x0000004700027802 */ /* 0x000fca0000000f00 */
[----:B------:R4:W-:Y:S01]  /*1eca30*/  STL.U8 [R184+0x293d], R2 ;  /* 0x00293d02b8007387 */ /* 0x0009e20000100000 */
[----:B------:R-:W-:Y:S05]  /*1eca40*/  BRA `(.L_x_9647) ;  /* 0x0000000000087947 */ /* 0x000fea0003800000 */
.L_x_9645:
[----:B------:R-:W-:-:S05]  /*1eca50*/  IMAD.MOV.U32 R2, RZ, RZ, 0x54 ;  /* 0x00000054ff027424 */ /* 0x000fca00078e00ff */
[----:B------:R3:W-:Y:S02]  /*1eca60*/  STL.U8 [R184+0x293d], R2 ;  /* 0x00293d02b8007387 */ /* 0x0007e40000100000 */
.L_x_9647:
[----:B------:R-:W-:Y:S05]  /*1eca70*/  BSYNC.RECONVERGENT B2 ;  /* 0x0000000000027941 */ /* 0x000fea0003800200 */
.L_x_9644:
[----:B------:R-:W-:Y:S05]  /*1eca80*/  @P0 BRA `(.L_x_9648) ;  /* 0xfffffff800980947 */ /* 0x000fea000383ffff */
.L_x_9631:
[----:B------:R-:W-:Y:S05]  /*1eca90*/  BSYNC.RECONVERGENT B0 ;  /* 0x0000000000007941 */ /* 0x000fea0003800200 */
.L_x_9630:
[----:B------:R-:W-:Y:S01]  /*1ecaa0*/  ISETP.NE.AND P0, PT, R180, RZ, PT ;  /* 0x000000ffb400720c */ /* 0x000fe20003f05270 */
[----:B------:R-:W-:-:S12]  /*1ecab0*/  BSSY.RECONVERGENT B0, `(.L_x_9649) ;  /* 0x0000025000007945 */ /* 0x000fd80003800200 */
[----:B------:R-:W-:Y:S05]  /*1ecac0*/  @!P0 BRA `(.L_x_9650) ;  /* 0x00000000008c8947 */ /* 0x000fea0003800000 */
[----:B------:R-:W-:-:S07]  /*1ecad0*/  IMAD.MOV.U32 R183, RZ, RZ, RZ ;  /* 0x000000ffffb77224 */ /* 0x000fce00078e00ff */
.L_x_9655:
        /* <DEDUP_REMOVED lines=23> */
.L_x_9653:
[----:B------:R-:W-:Y:S02]  /*1ecc50*/  IMAD.MOV.U32 R3, RZ, RZ, 0x47 ;  /* 0x00000047ff037424 */ /* 0x000fe400078e00ff */
[----:B------:R-:W-:-:S05]  /*1ecc60*/  IMAD.IADD R2, R184, 0x1, R181 ;  /* 0x00000001b8027824 */ /* 0x000fca00078e02b5 */
[----:B------:R0:W-:Y:S01]  /*1ecc70*/  STL.U8 [R2+0x293a], R3 ;  /* 0x00293a0302007387 */ /* 0x0001e20000100000 */
[----:B------:R-:W-:Y:S05]  /*1ecc80*/  BRA `(.L_x_9654) ;  /* 0x0000000000107947 */ /* 0x000fea0003800000 */
.L_x_9652:
[----:B------:R-:W-:Y:S02]  /*1ecc90*/  VIADD R2, R1, 0x29d0 ;  /* 0x000029d001027836 */ /* 0x000fe40000000000 */
[----:B------:R-:W-:Y:S02]  /*1ecca0*/  IMAD.MOV.U32 R3, RZ, RZ, 0x54 ;  /* 0x00000054ff037424 */ /* 0x000fe400078e00ff */
[----:B------:R-:W-:-:S05]  /*1eccb0*/  IMAD.IADD R2, R2, 0x1, R181 ;  /* 0x0000000102027824 */ /* 0x000fca00078e02b5 */
[----:B------:R3:W-:Y:S02]  /*1eccc0*/  STL.U8 [R2+0x293a], R3 ;  /* 0x00293a0302007387 */ /* 0x0007e40000100000 */
.L_x_9654:
[----:B------:R-:W-:Y:S05]  /*1eccd0*/  BSYNC.RECONVERGENT B2 ;  /* 0x0000000000027941 */ /* 0x000fea0003800200 */
.L_x_9651:
[----:B------:R-:W-:Y:S01]  /*1ecce0*/  VIADD R181, R181, 0x1 ;  /* 0x00000001b5b57836 */ /* 0x000fe20000000000 */
[----:B------:R-:W-:Y:S06]  /*1eccf0*/  @P1 BRA `(.L_x_9655) ;  /* 0xfffffffc00781947 */ /* 0x000fec000383ffff */
.L_x_9650:
[----:B------:R-:W-:Y:S05]  /*1ecd00*/  BSYNC.RECONVERGENT B0 ;  /* 0x0000000000007941 */ /* 0x000fea0003800200 */
.L_x_9649:
[----:B0--34-:R-:W-:-:S07]  /*1ecd10*/  IMAD.MOV.U32 R2, RZ, RZ, R120 ;  /* 0x000000ffff027224 */ /* 0x019fce00078e0078 */
.L_x_9629:
[----:B------:R-:W-:Y:S05]  /*1ecd20*/  BSYNC.RECONVERGENT B1 ;  /* 0x0000000000017941 */ /* 0x000fea0003800200 */
.L_x_9628:
[----:B------:R-:W-:Y:S01]  /*1ecd30*/  ISETP.GE.AND P0, PT, R121, 0x1, PT ;  /* 0x000000017900780c */ /* 0x000fe20003f06270 */
[----:B-----5:R-:W-:Y:S01]  /*1ecd40*/  VIADD R3, R1, 0x29d0 ;  /* 0x000029d001037836 */ /* 0x020fe20000000000 */
[----:B------:R-:W-:Y:S03]  /*1ecd50*/  BSSY.RECONVERGENT B2, `(.L_x_9656) ;  /* 0x00000be000027945 */ /* 0x000fe60003800200 */
[----:B------:R-:W-:-:S05]  /*1ecd60*/  IMAD.IADD R2, R3, 0x1, R2 ;  /* 0x0000000103027824 */ /* 0x000fca00078e0202 */
[----:B------:R3:W-:Y:S02]  /*1ecd70*/  STL.U8 [R2+0x293a], RZ ;  /* 0x00293aff02007387 */ /* 0x0007e40000100000 */
[----:B---3--:R-:W-:Y:S01]  /*1ecd80*/  IMAD.MOV.U32 R2, RZ, RZ, RZ ;  /* 0x000000ffff027224 */ /* 0x008fe200078e00ff */
[----:B------:R-:W-:Y:S06]  /*1ecd90*/  @!P0 BRA `(.L_x_9657) ;  /* 0x0000000800e48947 */ /* 0x000fec0003800000 */
[----:B------:R-:W-:Y:S02]  /*1ecda0*/  R2UR UR10, R186 ;  /* 0x00000000ba0a72ca */ /* 0x000fe400000e0000 */
[----:B------:R-:W-:Y:S02]  /*1ecdb0*/  R2UR UR11, R187 ;  /* 0x00000000bb0b72ca */ /* 0x000fe400000e0000 */
[C---:B------:R-:W-:Y:S01]  /*1ecdc0*/  ISETP.GE.U32.AND P0, PT, R121.reuse, 0x4, PT ;  /* 0x000000047900780c */ /* 0x040fe20003f06070 */
[----:B------:R-:W-:Y:S01]  /*1ecdd0*/  BSSY.RECONVERGENT B1, `(.L_x_9658) ;  /* 0x00000a1000017945 */ /* 0x000fe20003800200 */
[----:B------:R-:W-:Y:S01]  /*1ecde0*/  LOP3.LUT R126, R121, 0x3, RZ, 0xc0, !PT ;  /* 0x00000003797e7812 */ /* 0x000fe200078ec0ff */
[----:B------:R-:W-:-:S08]  /*1ecdf0*/  IMAD.MOV.U32 R120, RZ, RZ, RZ ;  /* 0x000000ffff787224 */ /* 0x000fd000078e00ff */
[----:B0-----:R0:W5:Y:S02]  /*1ece00*/  LDG.E R180, desc[UR10][R178.64] ;  /* 0x0000000ab2b47981 */ /* 0x001164000c1e1900 */
[----:B------:R-:W-:Y:S05]  /*1ece10*/  @!P0 BRA `(.L_x_9659) ;  /* 0x0000000800708947 */ /* 0x000fea0003800000 */
[----:B------:R-:W-:Y:S01]  /*1ece20*/  LOP3.LUT R120, R121, 0x7ffffffc, RZ, 0xc0, !PT ;  /* 0x7ffffffc79787812 */ /* 0x000fe200078ec0ff */
[----:B------:R-:W-:Y:S01]  /*1ece30*/  BSSY.RELIABLE B0, `(.L_x_9660) ;  /* 0x0000081000007945 */ /* 0x000fe20003800100 */
[----:B------:R-:W-:Y:S02]  /*1ece40*/  IMAD.MOV.U32 R181, RZ, RZ, RZ ;  /* 0x000000ffffb57224 */ /* 0x000fe400078e00ff */
[----:B------:R-:W-:-:S13]  /*1ece50*/  ISETP.GT.AND P0, PT, R120, RZ, PT ;  /* 0x000000ff7800720c */ /* 0x000fda0003f04270 */
[----:B------:R-:W-:Y:S05]  /*1ece60*/  @!P0 BRA `(.L_x_9661) ;  /* 0x0000000400f48947 */ /* 0x000fea0003800000 */
[----:B------:R-:W-:Y:S01]  /*1ece70*/  IADD3 R2, PT, PT, R120, -R181, RZ ;  /* 0x800000b578027210 */ /* 0x000fe20007ffe0ff */
[----:B------:R-:W-:Y:S01]  /*1ece80*/  BSSY.RECONVERGENT B3, `(.L_x_9662) ;  /* 0x0000050000037945 */ /* 0x000fe20003800200 */
[----:B------:R-:W-:Y:S02]  /*1ece90*/  PLOP3.LUT P0, PT, PT, PT, PT, 0x80, 0x8 ;  /* 0x000000000008781c */ /* 0x000fe40003f0f070 */
[----:B------:R-:W-:-:S13]  /*1ecea0*/  ISETP.GT.AND P1, PT, R2, 0xc, PT ;  /* 0x0000000c0200780c */ /* 0x000fda0003f24270 */
[----:B------:R-:W-:Y:S05]  /*1eceb0*/  @!P1 BRA `(.L_x_9663) ;  /* 0x0000000400309947 */ /* 0x000fea0003800000 */
[----:B------:R-:W-:Y:S01]  /*1ecec0*/  PLOP3.LUT P0, PT, PT, PT, PT, 0x8, 0x80 ;  /* 0x000000000080781c */ /* 0x000fe20003f0e170 */
[----:B------:R-:W-:-:S12]  /*1eced0*/  VIADD R183, R120, 0xfffffff4 ;  /* 0xfffffff478b77836 */ /* 0x000fd80000000000 */
.L_x_9664:
[----:B---3--:R-:W3:Y:S01]  /*1ecee0*/  LDCU.64 UR10, c[0x0][0x380] ;  /* 0x00007000ff0a77ac */ /* 0x008ee20008000a00 */
[----:B-----5:R-:W-:Y:S01]  /*1ecef0*/  IMAD.IADD R3, R180, 0x1, R181 ;  /* 0x00000001b4037824 */ /* 0x020fe200078e02b5 */
[C---:B------:R-:W-:Y:S01]  /*1ecf00*/  R2UR UR12, R186.reuse ;  /* 0x00000000ba0c72ca */ /* 0x040fe200000e0000 */
[----:B-12---:R-:W-:Y:S01]  /*1ecf10*/  VIADD R185, R181, 0x4 ;  /* 0x00000004b5b97836 */ /* 0x006fe20000000000 */
[C---:B------:R-:W-:Y:S02]  /*1ecf20*/  R2UR UR13, R187.reuse ;  /* 0x00000000bb0d72ca */ /* 0x040fe400000e0000 */
[----:B------:R-:W-:Y:S01]  /*1ecf30*/  R2UR UR14, R186 ;  /* 0x00000000ba0e72ca */ /* 0x000fe200000e0000 */
[----:B0-----:R-:W-:Y:S01]  /*1ecf40*/  IMAD.IADD R179, R180, 0x1, R185 ;  /* 0x00000001b4b37824 */ /* 0x001fe200078e02b9 */
[----:B------:R-:W-:Y:S02]  /*1ecf50*/  R2UR UR15, R187 ;  /* 0x00000000bb0f72ca */ /* 0x000fe400000e0000 */
[----:B------:R-:W-:-:S02]  /*1ecf60*/  R2UR UR16, R186 ;  /* 0x00000000ba1072ca */ /* 0x000fc400000e0000 */
[C---:B------:R-:W-:Y:S02]  /*1ecf70*/  R2UR UR17, R187.reuse ;  /* 0x00000000bb1172ca */ /* 0x040fe400000e0000 */
[C---:B------:R-:W-:Y:S02]  /*1ecf80*/  R2UR UR18, R186.reuse ;  /* 0x00000000ba1272ca */ /* 0x040fe400000e0000 */
[----:B------:R-:W-:Y:S02]  /*1ecf90*/  R2UR UR19, R187 ;  /* 0x00000000bb1372ca */ /* 0x000fe400000e0000 */
[----:B---3--:R-:W-:Y:S02]  /*1ecfa0*/  IADD3 R2, P1, PT, R3, UR10, RZ ;  /* 0x0000000a03027c10 */ /* 0x008fe4000ff3e0ff */
        /* <DEDUP_REMOVED lines=24> */
[----:B----4-:R-:W-:Y:S01]  /*1ed130*/  PRMT R3, R190, 0x7604, R3 ;  /* 0x00007604be037816 */ /* 0x010fe20000000003 */
[----:B------:R-:W-:Y:S01]  /*1ed140*/  VIADD R184, R181, 0xc ;  /* 0x0000000cb5b87836 */ /* 0x000fe20000000000 */
        /* <DEDUP_REMOVED lines=35> */
.L_x_9663:
[----:B------:R-:W-:Y:S05]  /*1ed380*/  BSYNC.RECONVERGENT B3 ;  /* 0x0000000000037941 */ /* 0x000fea0003800200 */
.L_x_9662:
[----:B------:R-:W-:Y:S01]  /*1ed390*/  IMAD.IADD R2, R120, 0x1, -R181 ;  /* 0x0000000178027824 */ /* 0x000fe200078e0ab5 */
[----:B------:R-:W-:Y:S04]  /*1ed3a0*/  BSSY.RECONVERGENT B3, `(.L_x_9665) ;  /* 0x0000026000037945 */ /* 0x000fe80003800200 */
[----:B------:R-:W-:-:S13]  /*1ed3b0*/  ISETP.GT.AND P1, PT, R2, 0x4, PT ;  /* 0x000000040200780c */ /* 0x000fda0003f24270 */
[----:B------:R-:W-:Y:S05]  /*1ed3c0*/  @!P1 BRA `(.L_x_9666) ;  /* 0x00000000008c9947 */ /* 0x000fea0003800000 */
[----:B------:R-:W4:Y:S01]  /*1ed3d0*/  LDCU.64 UR10, c[0x0][0x380] ;  /* 0x00007000ff0a77ac */ /* 0x000f220008000a00 */
[----:B---3-5:R-:W-:Y:S01]  /*1ed3e0*/  IMAD.IADD R3, R180, 0x1, R181 ;  /* 0x00000001b4037824 */ /* 0x028fe200078e02b5 */
[C---:B------:R-:W-:Y:S02]  /*1ed3f0*/  R2UR UR12, R186.reuse ;  /* 0x00000000ba0c72ca */ /* 0x040fe400000e0000 */
[C---:B------:R-:W-:Y:S02]  /*1ed400*/  R2UR UR13, R187.reuse ;  /* 0x00000000bb0d72ca */ /* 0x040fe400000e0000 */
[----:B------:R-:W-:Y:S02]  /*1ed410*/  R2UR UR14, R186 ;  /* 0x00000000ba0e72ca */ /* 0x000fe400000e0000 */
[----:B------:R-:W-:Y:S02]  /*1ed420*/  R2UR UR15, R187 ;  /* 0x00000000bb0f72ca */ /* 0x000fe400000e0000 */
[----:B----4-:R-:W-:-:S04]  /*1ed430*/  IADD3 R2, P0, PT, R3, UR10, RZ ;  /* 0x0000000a03027c10 */ /* 0x010fc8000ff1e0ff */
[----:B------:R-:W-:-:S05]  /*1ed440*/  LEA.HI.X.SX32 R3, R3, UR11, 0x1, P0 ;  /* 0x0000000b03037c11 */ /* 0x000fca00080f0eff */
[----:B0-----:R-:W3:Y:S04]  /*1ed450*/  LDG.E.U8 R178, desc[UR12][R2.64] ;  /* 0x0000000c02b27981 */ /* 0x001ee8000c1e1100 */
[----:B------:R-:W3:Y:S02]  /*1ed460*/  LDG.E.U8 R179, desc[UR14][R2.64+0x1] ;  /* 0x0000010e02b37981 */ /* 0x000ee4000c1e1100 */
[----:B---3--:R-:W-:Y:S02]  /*1ed470*/  PRMT R178, R179, 0x7604, R178 ;  /* 0x00007604b3b27816 */ /* 0x008fe400000000b2 */
[----:B------:R-:W3:Y:S04]  /*1ed480*/  LDG.E.U8 R179, desc[UR12][R2.64+0x2] ;  /* 0x0000020c02b37981 */ /* 0x000ee8000c1e1100 */
[----:B------:R-:W3:Y:S01]  /*1ed490*/  LDG.E.U8 R2, desc[UR14][R2.64+0x3] ;  /* 0x0000030e02027981 */ /* 0x000ee2000c1e1100 */
[----:B-12---:R-:W-:Y:S01]  /*1ed4a0*/  VIADD R184, R1, 0x29d0 ;  /* 0x000029d001b87836 */ /* 0x006fe20000000000 */
[----:B---3--:R-:W-:-:S04]  /*1ed4b0*/  PRMT R2, R2, 0x7604, R179 ;  /* 0x0000760402027816 */ /* 0x008fc800000000b3 */
        /* <DEDUP_REMOVED lines=14> */
[----:B------:R-:W-:Y:S01]  /*1ed5a0*/  IADD3 R178, PT, PT, R184, R178, RZ ;  /* 0x000000b2b8b27210 */ /* 0x000fe20007ffe0ff */
[----:B------:R-:W-:Y:S01]  /*1ed5b0*/  VIADD R181, R181, 0x8 ;  /* 0x00000008b5b57836 */ /* 0x000fe20000000000 */
[----:B------:R-:W-:Y:S02]  /*1ed5c0*/  PLOP3.LUT P0, PT, PT, PT, PT, 0x8, 0x80 ;  /* 0x000000000080781c */ /* 0x000fe40003f0e170 */
[----:B--2---:R-:W-:-:S04]  /*1ed5d0*/  PRMT R2, R2, 0x7604, R183 ;  /* 0x0000760402027816 */ /* 0x004fc800000000b7 */
[----:B------:R-:W-:-:S05]  /*1ed5e0*/  PRMT R179, R179, 0x5410, R2 ;  /* 0x00005410b3b37816 */ /* 0x000fca0000000002 */
[----:B------:R4:W-:Y:S02]  /*1ed5f0*/  STL [R178+0x2954], R179 ;  /* 0x002954b3b2007387 */ /* 0x0009e40000100800 */
.L_x_9666:
[----:B------:R-:W-:Y:S05]  /*1ed600*/  BSYNC.RECONVERGENT B3 ;  /* 0x0000000000037941 */ /* 0x000fea0003800200 */
.L_x_9665:
[----:B------:R-:W-:-:S13]  /*1ed610*/  ISETP.NE.OR P0, PT, R181, R120, P0 ;  /* 0x00000078b500720c */ /* 0x000fda0000705670 */
[----:B------:R-:W-:Y:S05]  /*1ed620*/  @!P0 BREAK.RELIABLE B0 ;  /* 0x0000000000008942 */ /* 0x000fea0003800100 */
[----:B------:R-:W-:Y:S05]  /*1ed630*/  @!P0 BRA `(.L_x_9659) ;  /* 0x0000000000688947 */ /* 0x000fea0003800000 */
.L_x_9661:
[----:B------:R-:W-:Y:S05]  /*1ed640*/  BSYNC.RELIABLE B0 ;  /* 0x0000000000007941 */ /* 0x000fea0003800100 */
.L_x_9660:
[----:B------:R-:W0:Y:S01]  /*1ed650*/  LDCU.64 UR10, c[0x0][0x380] ;  /* 0x00007000ff0a77ac */ /* 0x000e220008000a00 */
[----:B---3-5:R-:W-:Y:S01]  /*1ed660*/  IMAD.IADD R3, R180, 0x1, R181 ;  /* 0x00000001b4037824 */ /* 0x028fe200078e02b5 */
        /* <DEDUP_REMOVED lines=10> */
[----:B------:R-:W3:Y:S04]  /*1ed710*/  LDG.E.U8 R183, desc[UR12][R2.64] ;  /* 0x0000000c02b77981 */ /* 0x000ee8000c1e1100 */
[----:B----4-:R-:W3:Y:S04]  /*1ed720*/  LDG.E.U8 R179, desc[UR14][R2.64+0x1] ;  /* 0x0000010e02b37981 */ /* 0x010ee8000c1e1100 */
[----:B------:R-:W4:Y:S04]  /*1ed730*/  LDG.E.U8 R178, desc[UR16][R2.64+0x2] ;  /* 0x0000021002b27981 */ /* 0x000f28000c1e1100 */
[----:B------:R-:W4:Y:S01]  /*1ed740*/  LDG.E.U8 R2, desc[UR18][R2.64+0x3] ;  /* 0x0000031202027981 */ /* 0x000f22000c1e1100 */
[----:B-12---:R-:W-:Y:S01]  /*1ed750*/  VIADD R184, R1, 0x29d0 ;  /* 0x000029d001b87836 */ /* 0x006fe20000000000 */
[----:B---3--:R-:W-:-:S02]  /*1ed760*/  PRMT R179, R179, 0x7604, R183 ;  /* 0x00007604b3b37816 */ /* 0x008fc400000000b7 */
[----:B----4-:R-:W-:-:S04]  /*1ed770*/  PRMT R2, R2, 0x7604, R178 ;  /* 0x0000760402027816 */ /* 0x010fc800000000b2 */
[----:B------:R-:W-:Y:S01]  /*1ed780*/  PRMT R179, R179, 0x5410, R2 ;  /* 0x00005410b3b37816 */ /* 0x000fe20000000002 */
[----:B------:R-:W-:Y:S02]  /*1ed790*/  IMAD.IADD R2, R184, 0x1, R181 ;  /* 0x00000001b8027824 */ /* 0x000fe400078e02b5 */
[----:B------:R-:W-:-:S03]  /*1ed7a0*/  VIADD R181, R181, 0x4 ;  /* 0x00000004b5b57836 */ /* 0x000fc60000000000 */
[----:B------:R0:W-:Y:S02]  /*1ed7b0*/  STL [R2+0x2954], R179 ;  /* 0x002954b302007387 */ /* 0x0001e40000100800 */
[----:B------:R-:W-:-:S13]  /*1ed7c0*/  ISETP.NE.AND P0, PT, R181, R120, PT ;  /* 0x00000078b500720c */ /* 0x000fda0003f05270 */
[----:B0-----:R-:W-:Y:S05]  /*1ed7d0*/  @P0 BRA `(.L_x_9660) ;  /* 0xfffffffc009c0947 */ /* 0x001fea000383ffff */
.L_x_9659:
[----:B------:R-:W-:Y:S05]  /*1ed7e0*/  BSYNC.RECONVERGENT B1 ;  /* 0x0000000000017941 */ /* 0x000fea0003800200 */
.L_x_9658:
[----:B------:R-:W-:Y:S01]  /*1ed7f0*/  ISETP.NE.AND P0, PT, R126, RZ, PT ;  /* 0x000000ff7e00720c */ /* 0x000fe20003f05270 */
[----:B------:R-:W-:-:S12]  /*1ed800*/  BSSY.RECONVERGENT B0, `(.L_x_9667) ;  /* 0x0000011000007945 */ /* 0x000fd80003800200 */
[----:B------:R-:W-:Y:S05]  /*1ed810*/  @!P0 BRA `(.L_x_9668) ;  /* 0x00000000003c8947 */ /* 0x000fea0003800000 */
[----:B0---4-:R-:W-:-:S07]  /*1ed820*/  IMAD.MOV.U32 R178, RZ, RZ, RZ ;  /* 0x000000ffffb27224 */ /* 0x011fce00078e00ff */
.L_x_9669:
[----:B0-----:R-:W0:Y:S01]  /*1ed830*/  LDCU.64 UR10, c[0x0][0x380] ;  /* 0x00007000ff0a77ac */ /* 0x001e220008000a00 */
[----:B---3-5:R-:W-:Y:S01]  /*1ed840*/  IMAD.IADD R3, R180, 0x1, R120 ;  /* 0x00000001b4037824 */ /* 0x028fe200078e0278 */
[----:B------:R-:W-:Y:S01]  /*1ed850*/  R2UR UR12, R186 ;  /* 0x00000000ba0c72ca */ /* 0x000fe200000e0000 */
[----:B------:R-:W-:Y:S01]  /*1ed860*/  VIADD R179, R1, 0x29d0 ;  /* 0x000029d001b37836 */ /* 0x000fe20000000000 */
[----:B------:R-:W-:Y:S02]  /*1ed870*/  R2UR UR13, R187 ;  /* 0x00000000bb0d72ca */ /* 0x000fe400000e0000 */
[----:B0-----:R-:W-:-:S04]  /*1ed880*/  IADD3 R2, P0, PT, R3, UR10, RZ ;  /* 0x0000000a03027c10 */ /* 0x001fc8000ff1e0ff */
[----:B------:R-:W-:-:S07]  /*1ed890*/  LEA.HI.X.SX32 R3, R3, UR11, 0x1, P0 ;  /* 0x0000000b03037c11 */ /* 0x000fce00080f0eff */
[----:B------:R0:W3:Y:S01]  /*1ed8a0*/  LDG.E.U8 R2, desc[UR12][R2.64] ;  /* 0x0000000c02027981 */ /* 0x0000e2000c1e1100 */
[----:B------:R-:W-:-:S05]  /*1ed8b0*/  VIADD R178, R178, 0x1 ;  /* 0x00000001b2b27836 */ /* 0x000fca0000000000 */
[----:B------:R-:W-:Y:S01]  /*1ed8c0*/  ISETP.NE.AND P0, PT, R178, R126, PT ;  /* 0x0000007eb200720c */ /* 0x000fe20003f05270 */
[----:B0-----:R-:W-:Y:S02]  /*1ed8d0*/  IMAD.IADD R3, R179, 0x1, R120 ;  /* 0x00000001b3037824 */ /* 0x001fe400078e0278 */
[----:B------:R-:W-:-:S03]  /*1ed8e0*/  VIADD R120, R120, 0x1 ;  /* 0x0000000178787836 */ /* 0x000fc60000000000 */
[----:B---3--:R0:W-:Y:S07]  /*1ed8f0*/  STL.U8 [R3+0x2954], R2 ;  /* 0x0029540203007387 */ /* 0x0081ee0000100000 */
[----:B------:R-:W-:Y:S05]  /*1ed900*/  @P0 BRA `(.L_x_9669) ;  /* 0xfffffffc00c80947 */ /* 0x000fea000383ffff */
.L_x_9668:
[----:B------:R-:W-:Y:S05]  /*1ed910*/  BSYNC.RECONVERGENT B0 ;  /* 0x0000000000007941 */ /* 0x000fea0003800200 */
.L_x_9667:
[----:B0-----:R-:W-:-:S07]  /*1ed920*/  IMAD.MOV.U32 R2, RZ, RZ, R121 ;  /* 0x000000ffff027224 */ /* 0x001fce00078e0079 */
.L_x_9657:
[----:B------:R-:W-:Y:S05]  /*1ed930*/  BSYNC.RECONVERGENT B2 ;  /* 0x0000000000027941 */ /* 0x000fea0003800200 */
.L_x_9656:
[----:B------:R-:W-:Y:S01]  /*1ed940*/  ISETP.GE.AND P0, PT, R125, 0x1, PT ;  /* 0x000000017d00780c */ /* 0x000fe20003f06270 */
[----:B---3--:R-:W-:Y:S01]  /*1ed950*/  VIADD R3, R1, 0x29d0 ;  /* 0x000029d001037836 */ /* 0x008fe20000000000 */
[----:B------:R-:W-:Y:S03]  /*1ed960*/  BSSY.RECONVERGENT B1, `(.L_x_9670) ;  /* 0x0000090000017945 */ /* 0x000fe60003800200 */
[----:B------:R-:W-:-:S05]  /*1ed970*/  IMAD.IADD R2, R3, 0x1, R2 ;  /* 0x0000000103027824 */ /* 0x000fca00078e0202 */
[----:B------:R3:W-:Y:S02]  /*1ed980*/  STL.U8 [R2+0x2954], RZ ;  /* 0x002954ff02007387 */ /* 0x0007e40000100000 */
[----:B---3--:R-:W-:Y:S01]  /*1ed990*/  IMAD.MOV.U32 R2, RZ, RZ, RZ ;  /* 0x000000ffff027224 */ /* 0x008fe200078e00ff */
[----:B------:R-:W-:Y:S06]  /*1ed9a0*/  @!P0 BRA `(.L_x_9671) ;  /* 0x00000008002c8947 */ /* 0x000fec0003800000 */
[C---:B------:R-:W-:Y:S01]  /*1ed9b0*/  ISETP.GE.U32.AND P0, PT, R125.reuse, 0x4, PT ;  /* 0x000000047d00780c */ /* 0x040fe20003f06070 */
[----:B------:R-:W-:Y:S01]  /*1ed9c0*/  BSSY.RECONVERGENT B0, `(.L_x_9672) ;  /* 0x0000061000007945 */ /* 0x000fe20003800200 */
[----:B------:R-:W-:Y:S01]  /*1ed9d0*/  IMAD.IADD R124, R124, 0x1, R125 ;  /* 0x000000017c7c7824 */ /* 0x000fe200078e027d */
[----:B------:R-:W-:Y:S01]  /*1ed9e0*/  LOP3.LUT R121, R125, 0x3, RZ, 0xc0, !PT ;  /* 0x000000037d797812 */ /* 0x000fe200078ec0ff */
[----:B------:R-:W-:-:S09]  /*1ed9f0*/  IMAD.MOV.U32 R120, RZ, RZ, RZ ;  /* 0x000000ffff787224 */ /* 0x000fd200078e00ff */
[----:B------:R-:W-:Y:S05]  /*1eda00*/  @!P0 BRA `(.L_x_9673) ;  /* 0x0000000400708947 */ /* 0x000fea0003800000 */
[----:B------:R-:W-:Y:S01]  /*1eda10*/  LOP3.LUT R120, R125, 0x7ffffffc, RZ, 0xc0, !PT ;  /* 0x7ffffffc7d787812 */ /* 0x000fe200078ec0ff */
[----:B----4-:R-:W-:-:S07]  /*1eda20*/  IMAD.MOV.U32 R178, RZ, RZ, RZ ;  /* 0x000000ffffb27224 */ /* 0x010fce00078e00ff */
.L_x_9690:
[----:B---3--:R-:W3:Y:S01]  /*1eda30*/  LDCU.64 UR10, c[0x0][0x380] ;  /* 0x00007000ff0a77ac */ /* 0x008ee20008000a00 */
[----:B------:R-:W-:Y:S01]  /*1eda40*/  LOP3.LUT R3, RZ, R178, RZ, 0x33, !PT ;  /* 0x000000b2ff037212 */ /* 0x000fe200078e33ff */
[----:B--2-4-:R-:W-:Y:S01]  /*1eda50*/  VIADD R126, R1, 0x29d0 ;  /* 0x000029d0017e7836 */ /* 0x014fe20000000000 */
[----:B------:R-:W-:Y:S02]  /*1eda60*/  R2UR UR12, R186 ;  /* 0x00000000ba0c72ca */ /* 0x000fe400000e0000 */
[----:B------:R-:W-:Y:S01]  /*1eda70*/  R2UR UR13, R187 ;  /* 0x00000000bb0d72ca */ /* 0x000fe200000e0000 */
[----:B------:R-:W-:-:S05]  /*1eda80*/  IMAD.IADD R3, R124, 0x1, R3 ;  /* 0x000000017c037824 */ /* 0x000fca00078e0203 */
[----:B---3--:R-:W-:-:S04]  /*1eda90*/  IADD3 R2, P0, PT, R3, UR10, RZ ;  /* 0x0000000a03027c10 */ /* 0x008fc8000ff1e0ff */
[----:B------:R-:W-:-:S05]  /*1edaa0*/  LEA.HI.X.SX32 R3, R3, UR11, 0x1, P0 ;  /* 0x0000000b03037c11 */ /* 0x000fca00080f0eff */
[----:B------:R-:W3:Y:S01]  /*1edab0*/  LDG.E.U8 R179, desc[UR12][R2.64] ;  /* 0x0000000c02b37981 */ /* 0x000ee2000c1e1100 */
[----:B------:R-:W-:Y:S01]  /*1edac0*/  IADD3 R126, PT, PT, R126, R178, RZ ;  /* 0x000000b27e7e7210 */ /* 0x000fe20007ffe0ff */
[----:B------:R-:W-:Y:S01]  /*1edad0*/  VIADD R178, R178, 0x4 ;  /* 0x00000004b2b27836 */ /* 0x000fe20000000000 */
[----:B------:R-:W-:Y:S04]  /*1edae0*/  BSSY.RECONVERGENT B2, `(.L_x_9674) ;  /* 0x0000011000027945 */ /* 0x000fe80003800200 */
        /* <DEDUP_REMOVED lines=11> */
.L_x_9676:
[----:B------:R-:W-:-:S05]  /*1edba0*/  IMAD.MOV.U32 R179, RZ, RZ, 0x47 ;  /* 0x00000047ffb37424 */ /* 0x000fca00078e00ff */
[----:B------:R3:W-:Y:S01]  /*1edbb0*/  STL.U8 [R126+0x296e], R179 ;  /* 0x00296eb37e007387 */ /* 0x0007e20000100000 */
[----:B------:R-:W-:Y:S05]  /*1edbc0*/  BRA `(.L_x_9677) ;  /* 0x0000000000087947 */ /* 0x000fea0003800000 */
.L_x_9675:
[----:B------:R-:W-:-:S05]  /*1edbd0*/  IMAD.MOV.U32 R179, RZ, RZ, 0x41 ;  /* 0x00000041ffb37424 */ /* 0x000fca00078e00ff */
[----:B------:R3:W-:Y:S02]  /*1edbe0*/  STL.U8 [R126+0x296e], R179 ;  /* 0x00296eb37e007387 */ /* 0x0007e40000100000 */
.L_x_9677:
[----:B------:R-:W-:Y:S05]  /*1edbf0*/  BSYNC.RECONVERGENT B2 ;  /* 0x0000000000027941 */ /* 0x000fea0003800200 */
.L_x_9674:
[----:B------:R-:W-:Y:S02]  /*1edc00*/  R2UR UR10, R186 ;  /* 0x00000000ba0a72ca */ /* 0x000fe400000e0000 */
[----:B------:R-:W-:-:S13]  /*1edc10*/  R2UR UR11, R187 ;  /* 0x00000000bb0b72ca */ /* 0x000fda00000e0000 */
        /* <DEDUP_REMOVED lines=12> */
.L_x_9680:
[----:B------:R-:W-:-:S05]  /*1edce0*/  IMAD.MOV.U32 R179, RZ, RZ, 0x47 ;  /* 0x00000047ffb37424 */ /* 0x000fca00078e00ff */
[----:B------:R4:W-:Y:S01]  /*1edcf0*/  STL.U8 [R126+0x296f], R179 ;  /* 0x00296fb37e007387 */ /* 0x0009e20000100000 */
[----:B------:R-:W-:Y:S05]  /*1edd00*/  BRA `(.L_x_9681) ;  /* 0x0000000000087947 */ /* 0x000fea0003800000 */
.L_x_9679:
[----:B------:R-:W-:-:S05]  /*1edd10*/  IMAD.MOV.U32 R179, RZ, RZ, 0x54 ;  /* 0x00000054ffb37424 */ /* 0x000fca00078e00ff */
[----:B------:R3:W-:Y:S02]  /*1edd20*/  STL.U8 [R126+0x296f], R179 ;  /* 0x00296fb37e007387 */ /* 0x0007e40000100000 */
.L_x_9681:
[----:B------:R-:W-:Y:S05]  /*1edd30*/  BSYNC.RECONVERGENT B2 ;  /* 0x0000000000027941 */ /* 0x000fea0003800200 */
.L_x_9678:
        /* <DEDUP_REMOVED lines=14> */
.L_x_9684:
[----:B------:R-:W-:-:S05]  /*1ede20*/  IMAD.MOV.U32 R179, RZ, RZ, 0x47 ;  /* 0x00000047ffb37424 */ /* 0x000fca00078e00ff */
[----:B------:R3:W-:Y:S01]  /*1ede30*/  STL.U8 [R126+0x2970], R179 ;  /* 0x002970b37e007387 */ /* 0x0007e20000100000 */
[----:B------:R-:W-:Y:S05]  /*1ede40*/  BRA `(.L_x_9685) ;  /* 0x0000000000087947 */ /* 0x000fea0003800000 */
.L_x_9683:
[----:B------:R-:W-:-:S05]  /*1ede50*/  IMAD.MOV.U32 R179, RZ, RZ, 0x54 ;  /* 0x00000054ffb37424 */ /* 0x000fca00078e00ff */
[----:B------:R3:W-:Y:S02]  /*1ede60*/  STL.U8 [R126+0x2970], R179 ;  /* 0x002970b37e007387 */ /* 0x0007e40000100000 */
.L_x_9685:
[----:B------:R-:W-:Y:S05]  /*1ede70*/  BSYNC.RECONVERGENT B2 ;  /* 0x0000000000027941 */ /* 0x000fea0003800200 */
.L_x_9682:
[----:B------:R-:W-:Y:S02]  /*1ede80*/  R2UR UR10, R186 ;  /* 0x00000000ba0a72ca */ /* 0x000fe400000e0000 */
[----:B------:R-:W-:-:S13]  /*1ede90*/  R2UR UR11, R187 ;  /* 0x00000000bb0b72ca */ /* 0x000fda00000e0000 */
[----:B------:R-:W2:Y:S01]  /*1edea0*/  LDG.E.U8 R2, desc[UR10][R2.64+-0x3] ;  /* 0xfffffd0a02027981 */ /* 0x000ea2000c1e1100 */
        /* <DEDUP_REMOVED lines=8> */
[----:B--2---:R-:W-:-:S05]  /*1edf30*/  IMAD.MOV.U32 R2, RZ, RZ, 0x41 ;  /* 0x00000041ff027424 */ /* 0x004fca00078e00ff */
[----:B------:R2:W-:Y:S01]  /*1edf40*/  @!P1 STL.U8 [R126+0x2971], R2 ;  /* 0x002971027e009387 */ /* 0x0005e20000100000 */
[----:B------:R-:W-:Y:S05]  /*1edf50*/  BRA `(.L_x_9689) ;  /* 0x0000000000147947 */ /* 0x000fea0003800000 */
.L_x_9688:
[----:B------:R-:W-:-:S05]  /*1edf60*/  IMAD.MOV.U32 R2, RZ, RZ, 0x47 ;  /* 0x00000047ff027424 */ /* 0x000fca00078e00ff */
[----:B------:R2:W-:Y:S01]  /*1edf70*/  STL.U8 [R126+0x2971], R2 ;  /* 0x002971027e007387 */ /* 0x0005e20000100000 */
[----:B------:R-:W-:Y:S05]  /*1edf80*/  BRA `(.L_x_9689) ;  /* 0x0000000000087947 */ /* 0x000fea0003800000 */
.L_x_9687:
[----:B------:R-:W-:-:S05]  /*1edf90*/  IMAD.MOV.U32 R2, RZ, RZ, 0x54 ;  /* 0x00000054ff027424 */ /* 0x000fca00078e00ff */
[----:B------:R2:W-:Y:S02]  /*1edfa0*/  STL.U8 [R126+0x2971], R2 ;  /* 0x002971027e007387 */ /* 0x0005e40000100000 */
.L_x_9689:
[----:B------:R-:W-:Y:S05]  /*1edfb0*/  BSYNC.RECONVERGENT B2 ;  /* 0x0000000000027941 */ /* 0x000fea0003800200 */
.L_x_9686:
[----:B------:R-:W-:Y:S05]  /*1edfc0*/  @P0 BRA `(.L_x_9690) ;  /* 0xfffffff800980947 */ /* 0x000fea000383ffff */
.L_x_9673:
[----:B------:R-:W-:Y:S05]  /*1edfd0*/  BSYNC.RECONVERGENT B0 ;  /* 0x0000000000007941 */ /* 0x000fea0003800200 */
.L_x_9672:
[----:B------:R-:W-:Y:S01]  /*1edfe0*/  ISETP.NE.AND P0, PT, R121, RZ, PT ;  /* 0x000000ff7900720c */ /* 0x000fe20003f05270 */
[----:B------:R-:W-:-:S12]  /*1edff0*/  BSSY.RECONVERGENT B0, `(.L_x_9691) ;  /* 0x0000025000007945 */ /* 0x000fd80003800200 */
[----:B------:R-:W-:Y:S05]  /*1ee000*/  @!P0 BRA `(.L_x_9692) ;  /* 0x00000000008c8947 */ /* 0x000fea0003800000 */
[----:B--234-:R-:W-:-:S07]  /*1ee010*/  IMAD.MOV.U32 R126, RZ, RZ, RZ ;  /* 0x000000ffff7e7224 */ /* 0x01cfce00078e00ff */
.L_x_9697:
[----:B--2---:R-:W2:Y:S01]  /*1ee020*/  LDCU.64 UR10, c[0x0][0x380] ;  /* 0x00007000ff0a77ac */ /* 0x004ea20008000a00 */
[----:B---34-:R-:W-:Y:S02]  /*1ee030*/  LOP3.LUT R3, RZ, R120, RZ, 0x33, !PT ;  /* 0x00000078ff037212 */ /* 0x018fe400078e33ff */
[----:B------:R-:W-:Y:S02]  /*1ee040*/  R2UR UR12, R186 ;  /* 0x00000000ba0c72ca */ /* 0x000fe400000e0000 */
[----:B------:R-:W-:Y:S01]  /*1ee050*/  R2UR UR13, R187 ;  /* 0x00000000bb0d72ca */ /* 0x000fe200000e0000 */
[----:B------:R-:W-:-:S05]  /*1ee060*/  IMAD.IADD R3, R124, 0x1, R3 ;  /* 0x000000017c037824 */ /* 0x000fca00078e0203 */
[----:B--2---:R-:W-:-:S04]  /*1ee070*/  IADD3 R2, P0, PT, R3, UR10, RZ ;  /* 0x0000000a03027c10 */ /* 0x004fc8000ff1e0ff */
[----:B------:R-:W-:-:S05]  /*1ee080*/  LEA.HI.X.SX32 R3, R3, UR11, 0x1, P0 ;  /* 0x0000000b03037c11 */ /* 0x000fca00080f0eff */
[----:B------:R-:W2:Y:S01]  /*1ee090*/  LDG.E.U8 R2, desc[UR12][R2.64] ;  /* 0x0000000c02027981 */ /* 0x000ea2000c1e1100 */
[----:B------:R-:W-:Y:S01]  /*1ee0a0*/  VIADD R126, R126, 0x1 ;  /* 0x000000017e7e7836 */ /* 0x000fe20000000000 */
[----:B------:R-:W-:Y:S04]  /*1ee0b0*/  BSSY.RECONVERGENT B2, `(.L_x_9693) ;  /* 0x0000016000027945 */ /* 0x000fe80003800200 */
[----:B------:R-:W-:Y:S02]  /*1ee0c0*/  ISETP.NE.AND P1, PT, R126, R121, PT ;  /* 0x000000797e00720c */ /* 0x000fe40003f25270 */
[----:B--2---:R-:W-:-:S13]  /*1ee0d0*/  ISETP.NE.AND P0, PT, R2, 0x41, PT ;  /* 0x000000410200780c */ /* 0x004fda0003f05270 */
[----:B------:R-:W-:Y:S05]  /*1ee0e0*/  @!P0 BRA `(.L_x_9694) ;  /* 0x0000000000388947 */ /* 0x000fea0003800000 */
[----:B------:R-:W-:Y:S02]  /*1ee0f0*/  ISETP.NE.AND P0, PT, R2, 0x43, PT ;  /* 0x000000430200780c */ /* 0x000fe40003f05270 */
[----:B------:R-:W-:-:S11]  /*1ee100*/  IADD3 R178, PT, PT, R1, 0x29d0, RZ ;  /* 0x000029d001b27810 */ /* 0x000fd60007ffe0ff */
[----:B------:R-:W-:Y:S05]  /*1ee110*/  @!P0 BRA `(.L_x_9695) ;  /* 0x00000000001c8947 */ /* 0x000fea0003800000 */
[----:B------:R-:W-:Y:S01]  /*1ee120*/  ISETP.NE.AND P0, PT, R2, 0x54, PT ;  /* 0x000000540200780c */ /* 0x000fe20003f05270 */
[----:B------:R-:W-:Y:S02]  /*1ee130*/  IMAD.MOV.U32 R2, RZ, RZ, 0x43 ;  /* 0x00000043ff027424 */ /* 0x000fe400078e00ff */
[----:B------:R-:W-:-:S10]  /*1ee140*/  IMAD.IADD R3, R178, 0x1, R120 ;  /* 0x00000001b2037824 */ /* 0x000fd400078e0278 */
[----:B------:R2:W-:Y:S02]  /*1ee150*/  @P0 STL.U8 [R3+0x296e], R2 ;  /* 0x00296e0203000387 */ /* 0x0005e40000100000 */
[----:B--2---:R-:W-:-:S05]  /*1ee160*/  IMAD.MOV.U32 R2, RZ, RZ, 0x41 ;  /* 0x00000041ff027424 */ /* 0x004fca00078e00ff */
[----:B------:R3:W-:Y:S01]  /*1ee170*/  @!P0 STL.U8 [R3+0x296e], R2 ;  /* 0x00296e0203008387 */ /* 0x0007e20000100000 */
[----:B------:R-:W-:Y:S05]  /*1ee180*/  BRA `(.L_x_9696) ;  /* 0x0000000000207947 */ /* 0x000fea0003800000 */
.L_x_9695:
[----:B------:R-:W-:Y:S02]  /*1ee190*/  IMAD.MOV.U32 R3, RZ, RZ, 0x47 ;  /* 0x00000047ff037424 */ /* 0x000fe400078e00ff */
[----:B------:R-:W-:-:S05]  /*1ee1a0*/  IMAD.IADD R2, R178, 0x1, R120 ;  /* 0x00000001b2027824 */ /* 0x000fca00078e0278 */
[----:B------:R4:W-:Y:S01]  /*1ee1b0*/  STL.U8 [R2+0x296e], R3 ;  /* 0x00296e0302007387 */ /* 0x0009e20000100000 */
[----:B------:R-:W-:Y:S05]  /*1ee1c0*/  BRA `(.L_x_9696) ;  /* 0x0000000000107947 */ /* 0x000fea0003800000 */
.L_x_9694:
[----:B------:R-:W-:Y:S02]  /*1ee1d0*/  VIADD R2, R1, 0x29d0 ;  /* 0x000029d001027836 */ /* 0x000fe40000000000 */
[----:B------:R-:W-:Y:S02]  /*1ee1e0*/  IMAD.MOV.U32 R3, RZ, RZ, 0x54 ;  /* 0x00000054ff037424 */ /* 0x000fe400078e00ff */
[----:B------:R-:W-:-:S05]  /*1ee1f0*/  IMAD.IADD R2, R2, 0x1, R120 ;  /* 0x0000000102027824 */ /* 0x000fca00078e0278 */
[----:B------:R2:W-:Y:S02]  /*1ee200*/  STL.U8 [R2+0x296e], R3 ;  /* 0x00296e0302007387 */ /* 0x0005e40000100000 */
.L_x_9696:
[----:B------:R-:W-:Y:S05]  /*1ee210*/  BSYNC.RECONVERGENT B2 ;  /* 0x0000000000027941 */ /* 0x000fea0003800200 */
.L_x_9693:
[----:B------:R-:W-:Y:S01]  /*1ee220*/  VIADD R120, R120, 0x1 ;  /* 0x0000000178787836 */ /* 0x000fe20000000000 */
[----:B------:R-:W-:Y:S06]  /*1ee230*/  @P1 BRA `(.L_x_9697) ;  /* 0xfffffffc00781947 */ /* 0x000fec000383ffff */
.L_x_9692:
[----:B------:R-:W-:Y:S05]  /*1ee240*/  BSYNC.RECONVERGENT B0 ;  /* 0x0000000000007941 */ /* 0x000fea0003800200 */
.L_x_9691:
[----:B--234-:R-:W-:-:S07]  /*1ee250*/  IMAD.MOV.U32 R2, RZ, RZ, R125 ;  /* 0x000000ffff027224 */ /* 0x01cfce00078e007d */
.L_x_9671:
[----:B------:R-:W-:Y:S05]  /*1ee260*/  BSYNC.RECONVERGENT B1 ;  /* 0x0000000000017941 */ /* 0x000fea0003800200 */
.L_x_9670:
[----:B------:R-:W-:Y:S01]  /*1ee270*/  ISETP.GE.AND P0, PT, R173, 0x1, PT ;  /* 0x00000001ad00780c */ /* 0x000fe20003f06270 */
[----:B------:R-:W-:Y:S01]  /*1ee280*/  VIADD R3, R1, 0x29d0 ;  /* 0x000029d001037836 */ /* 0x000fe20000000000 */
        /* <DEDUP_REMOVED lines=11> */
[----:B------:R3:W5:Y:S02]  /*1ee340*/  LDG.E R176, desc[UR10][R176.64] ;  /* 0x0000000ab0b07981 */ /* 0x000764000c1e1900 */
        /* <DEDUP_REMOVED lines=13> */
.L_x_9706:
[----:B------:R-:W3:Y:S01]  /*1ee420*/  LDCU.64 UR10, c[0x0][0x380] ;  /* 0x00007000ff0a77ac */ /* 0x000ee20008000a00 */
[----:B0----5:R-:W-:Y:S01]  /*1ee430*/  IMAD.IADD R3, R176, 0x1, R126 ;  /* 0x00000001b0037824 */ /* 0x021fe200078e027e */
[----:B------:R-:W-:Y:S01]  /*1ee440*/  R2UR UR12, R186 ;  /* 0x00000000ba0c72ca */ /* 0x000fe200000e0000 */
[----:B----4-:R-:W-:Y:S01]  /*1ee450*/  VIADD R179, R126, 0x4 ;  /* 0x000000047eb37836 */ /* 0x010fe20000000000 */
        /* <DEDUP_REMOVED lines=19> */
[----:B0-----:R-:W3:Y:S01]  /*1ee590*/  LDG.E.U8 R180, desc[UR12][R2.64] ;  /* 0x0000000c02b47981 */ /* 0x001ee2000c1e1100 */
[----:B------:R-:W-:-:S03]  /*1ee5a0*/  LEA.HI.X.SX32 R121, R121, UR11, 0x1, P1 ;  /* 0x0000000b79797c11 */ /* 0x000fc600088f0eff */
[----:B------:R-:W3:Y:S04]  /*1ee5b0*/  LDG.E.U8 R181, desc[UR14][R2.64+0x1] ;  /* 0x0000010e02b57981 */ /* 0x000ee8000c1e1100 */
[----:B------:R-:W4:Y:S04]  /*1ee5c0*/  LDG.E.U8 R178, desc[UR16][R2.64+0x2] ;  /* 0x0000021002b27981 */ /* 0x000f28000c1e1100 */
[----:B------:R-:W4:Y:S04]  /*1ee5d0*/  LDG.E.U8 R183, desc[UR22][R120.64+0x1] ;  /* 0x0000011678b77981 */ /* 0x000f28000c1e1100 */
[----:B-12---:R-:W2:Y:S04]  /*1ee5e0*/  LDG.E.U8 R184, desc[UR24][R120.64+0x2] ;  /* 0x0000021878b87981 */ /* 0x006ea8000c1e1100 */
[----:B------:R-:W4:Y:S04]  /*1ee5f0*/  LDG.E.U8 R2, desc[UR18][R2.64+0x3] ;  /* 0x0000031202027981 */ /* 0x000f28000c1e1100 */
[----:B------:R-:W2:Y:S04]  /*1ee600*/  LDG.E.U8 R3, desc[UR20][R120.64] ;  /* 0x0000001478037981 */ /* 0x000ea8000c1e1100 */
[----:B------:R-:W2:Y:S01]  /*1ee610*/  LDG.E.U8 R120, desc[UR26][R120.64+0x3] ;  /* 0x0000031a78787981 */ /* 0x000ea2000c1e1100 */
[----:B------:R-:W-:-:S05]  /*1ee620*/  IADD3 R188, PT, PT, R1, 0x29d0, RZ ;  /* 0x000029d001bc7810 */ /* 0x000fca0007ffe0ff */
[----:B------:R-:W-:Y:S01]  /*1ee630*/  IMAD.IADD R179, R188, 0x1, R179 ;  /* 0x00000001bcb37824 */ /* 0x000fe200078e02b3 */
[----:B---3--:R-:W-:Y:S02]  /*1ee640*/  PRMT R180, R181, 0x7604, R180 ;  /* 0x00007604b5b47816 */ /* 0x008fe400000000b4 */
[----:B----4-:R-:W-:-:S04]  /*1ee650*/  PRMT R2, R2, 0x7604, R178 ;  /* 0x0000760402027816 */ /* 0x010fc800000000b2 */
[----:B------:R-:W-:Y:S01]  /*1ee660*/  PRMT R180, R180, 0x5410, R2 ;  /* 0x00005410b4b47816 */ /* 0x000fe20000000002 */
[----:B------:R-:W-:Y:S01]  /*1ee670*/  IMAD.IADD R2, R188, 0x1, R126 ;  /* 0x00000001bc027824 */ /* 0x000fe200078e027e */
[----:B--2---:R-:W-:-:S04]  /*1ee680*/  PRMT R3, R183, 0x7604, R3 ;  /* 0x00007604b7037816 */ /* 0x004fc80000000003 */
        /* <DEDUP_REMOVED lines=35> */
.L_x_9705:
[----:B------:R-:W-:Y:S05]  /*1ee8c0*/  BSYNC.RECONVERGENT B3 ;  /* 0x0000000000037941 */ /* 0x000fea0003800200 */
.L_x_9704:
        /* <DEDUP_REMOVED lines=17> */
[----:B----4-:R-:W-:Y:S01]  /*1ee9e0*/  VIADD R178, R1, 0x29d0 ;  /* 0x000029d001b27836 */ /* 0x010fe20000000000 */
        /* <DEDUP_REMOVED lines=9> */
[----:B---3--:R-:W2:Y:S01]  /*1eea80*/  LDG.E.U8 R177, desc[UR14][R2.64+0x1] ;  /* 0x0000010e02b17981 */ /* 0x008ea2000c1e1100 */
        /* <DEDUP_REMOVED lines=11> */
.L_x_9708:
[----:B------:R-:W-:Y:S05]  /*1eeb40*/  BSYNC.RECONVERGENT B3 ;  /* 0x0000000000037941 */ /* 0x000fea0003800200 */
.L_x_9707:
[----:B------:R-:W-:-:S13]  /*1eeb50*/  ISETP.NE.OR P0, PT, R126, R125, P0 ;  /* 0x0000007d7e00720c */ /* 0x000fda0000705670 */
[----:B------:R-:W-:Y:S05]  /*1eeb60*/  @!P0 BREAK.RELIABLE B0 ;  /* 0x0000000000008942 */ /* 0x000fea0003800100 */
[----:B------:R-:W-:Y:S05]  /*1eeb70*/  @!P0 BRA `(.L_x_9701) ;  /* 0x0000000000688947 */ /* 0x000fea0003800000 */
.L_x_9703:
[----:B------:R-:W-:Y:S05]  /*1eeb80*/  BSYNC.RELIABLE B0 ;  /* 0x0000000000007941 */ /* 0x000fea0003800100 */
.L_x_9702:
[----:B------:R-:W1:Y:S01]  /*1eeb90*/  LDCU.64 UR10, c[0x0][0x380] ;  /* 0x00007000ff0a77ac */ /* 0x000e620008000a00 */
        /* <DEDUP_REMOVED lines=9> */
[----:B-1----:R-:W-:-:S04]  /*1eec30*/  IADD3 R2, P0, PT, R3, UR10, RZ ;  /* 0x0000000a03027c10 */ /* 0x002fc8000ff1e0ff */
[----:B------:R-:W-:-:S05]  /*1eec40*/  LEA.HI.X.SX32 R3, R3, UR11, 0x1, P0 ;  /* 0x0000000b03037c11 */ /* 0x000fca00080f0eff */
[----:B------:R-:W2:Y:S04]  /*1eec50*/  LDG.E.U8 R120, desc[UR12][R2.64] ;  /* 0x0000000c02787981 */ /* 0x000ea8000c1e1100 */
[----:B------:R-:W2:Y:S04]  /*1eec60*/  LDG.E.U8 R121, desc[UR14][R2.64+0x1] ;  /* 0x0000010e02797981 */ /* 0x000ea8000c1e1100 */
[----:B---3--:R-:W3:Y:S04]  /*1eec70*/  LDG.E.U8 R177, desc[UR16][R2.64+0x2] ;  /* 0x0000021002b17981 */ /* 0x008ee8000c1e1100 */
[----:B------:R-:W3:Y:S01]  /*1eec80*/  LDG.E.U8 R2, desc[UR18][R2.64+0x3] ;  /* 0x0000031202027981 */ /* 0x000ee2000c1e1100 */
[----:B----4-:R-:W-:Y:S01]  /*1eec90*/  VIADD R178, R1, 0x29d0 ;  /* 0x000029d001b27836 */ /* 0x010fe20000000000 */
[----:B--2---:R-:W-:-:S02]  /*1eeca0*/  PRMT R120, R121, 0x7604, R120 ;  /* 0x0000760479787816 */ /* 0x004fc40000000078 */
[----:B---3--:R-:W-:-:S04]  /*1eecb0*/  PRMT R2, R2, 0x7604, R177 ;  /* 0x0000760402027816 */ /* 0x008fc800000000b1 */
[----:B------:R-:W-:Y:S01]  /*1eecc0*/  PRMT R120, R120, 0x5410, R2 ;  /* 0x0000541078787816 */ /* 0x000fe20000000002 */
[----:B------:R-:W-:Y:S01]  /*1eecd0*/  IMAD.IADD R2, R178, 0x1, R126 ;  /* 0x00000001b2027824 */ /* 0x000fe200078e027e */
[----:B------:R-:W-:-:S04]  /*1eece0*/  IADD3 R126, PT, PT, R126, 0x4, RZ ;  /* 0x000000047e7e7810 */ /* 0x000fc80007ffe0ff */
[----:B------:R0:W-:Y:S01]  /*1eecf0*/  STL [R2+0x2988], R120 ;  /* 0x0029887802007387 */ /* 0x0001e20000100800 */
[----:B------:R-:W-:-:S13]  /*1eed00*/  ISETP.NE.AND P0, PT, R126, R125, PT ;  /* 0x0000007d7e00720c */ /* 0x000fda0003f05270 */
[----:B0-----:R-:W-:Y:S05]  /*1eed10*/  @P0 BRA `(.L_x_9702) ;  /* 0xfffffffc009c0947 */ /* 0x001fea000383ffff */
.L_x_9701:
[----:B------:R-:W-:Y:S05]  /*1eed20*/  BSYNC.RECONVERGENT B1 ;  /* 0x0000000000017941 */ /* 0x000fea0003800200 */
.L_x_9700:
[----:B------:R-:W-:Y:S01]  /*1eed30*/  ISETP.NE.AND P0, PT, R124, RZ, PT ;  /* 0x000000ff7c00720c */ /* 0x000fe20003f05270 */
[----:B------:R-:W-:-:S12]  /*1eed40*/  BSSY.RECONVERGENT B0, `(.L_x_9709) ;  /* 0x0000011000007945 */ /* 0x000fd80003800200 */
[----:B------:R-:W-:Y:S05]  /*1eed50*/  @!P0 BRA `(.L_x_9710) ;  /* 0x00000000003c8947 */ /* 0x000fea0003800000 */
[----:B0-----:R-:W-:-:S07]  /*1eed60*/  IMAD.MOV.U32 R120, RZ, RZ, RZ ;  /* 0x000000ffff787224 */ /* 0x001fce00078e00ff */
.L_x_9711:
[----:B0-----:R-:W0:Y:S01]  /*1eed70*/  LDCU.64 UR10, c[0x0][0x380] ;  /* 0x00007000ff0a77ac */ /* 0x001e220008000a00 */
[----:B-----5:R-:W-:Y:S01]  /*1eed80*/  IMAD.IADD R3, R176, 0x1, R125 ;  /* 0x00000001b0037824 */ /* 0x020fe200078e027d */
[----:B------:R-:W-:Y:S01]  /*1eed90*/  R2UR UR12, R186 ;  /* 0x00000000ba0c72ca */ /* 0x000fe200000e0000 */
[----:B------:R-:W-:Y:S01]  /*1eeda0*/  VIADD R121, R1, 0x29d0 ;  /* 0x000029d001797836 */ /* 0x000fe20000000000 */
[----:B------:R-:W-:Y:S02]  /*1eedb0*/  R2UR UR13, R187 ;  /* 0x00000000bb0d72ca */ /* 0x000fe400000e0000 */
[----:B0-----:R-:W-:-:S04]  /*1eedc0*/  IADD3 R2, P0, PT, R3, UR10, RZ ;  /* 0x0000000a03027c10 */ /* 0x001fc8000ff1e0ff */
        /* <DEDUP_REMOVED lines=8> */
.L_x_9710:
[----:B------:R-:W-:Y:S05]  /*1eee50*/  BSYNC.RECONVERGENT B0 ;  /* 0x0000000000007941 */ /* 0x000fea0003800200 */
.L_x_9709:
[----:B0-----:R-:W-:-:S07]  /*1eee60*/  IMAD.MOV.U32 R2, RZ, RZ, R173 ;  /* 0x000000ffff027224 */ /* 0x001fce00078e00ad */
.L_x_9699:
[----:B------:R-:W-:Y:S05]  /*1eee70*/  BSYNC.RECONVERGENT B2 ;  /* 0x0000000000027941 */ /* 0x000fea0003800200 */
.L_x_9698:
[----:B------:R-:W-:Y:S01]  /*1eee80*/  ISETP.GE.AND P0, PT, R182, 0x1, PT ;  /* 0x00000001b600780c */ /* 0x000fe20003f06270 */
[----:B------:R-:W-:Y:S01]  /*1eee90*/  VIADD R3, R1, 0x29d0 ;  /* 0x000029d001037836 */ /* 0x000fe20000000000 */
[----:B------:R-:W-:Y:S03]  /*1eeea0*/  BSSY.RECONVERGENT B2, `(.L_x_9712) ;  /* 0x00000b4000027945 */ /* 0x000fe60003800200 */
[----:B------:R-:W-:-:S05]  /*1eeeb0*/  IMAD.IADD R2, R3, 0x1, R2 ;  /* 0x0000000103027824 */ /* 0x000fca00078e0202 */
[----:B------:R0:W-:Y:S02]  /*1eeec0*/  STL.U8 [R2+0x2988], RZ ;  /* 0x002988ff02007387 */ /* 0x0001e40000100000 */
[----:B0-----:R-:W-:Y:S01]  /*1eeed0*/  IMAD.MOV.U32 R2, RZ, RZ, RZ ;  /* 0x000000ffff027224 */ /* 0x001fe200078e00ff */
        /* <DEDUP_REMOVED lines=21> */
.L_x_9720:
        /* <DEDUP_REMOVED lines=15> */
[----:B------:R-:W2:Y:S04]  /*1ef120*/  LDG.E.U8 R175, desc[UR16][R120.64+0x2] ;  /* 0x0000021078af7981 */ /* 0x000ea8000c1e1100 */
[----:B------:R0:W2:Y:S02]  /*1ef130*/  LDG.E.U8 R180, desc[UR18][R120.64+0x3] ;  /* 0x0000031278b47981 */ /* 0x0000a4000c1e1100 */
[----:B0-----:R-:W-:-:S05]  /*1ef140*/  IMAD.IADD R121, R174, 0x1, R176 ;  /* 0x00000001ae797824 */ /* 0x001fca00078e02b0 */
[----:B------:R-:W-:-:S04]  /*1ef150*/  IADD3 R120, P1, PT, R121, UR10, RZ ;  /* 0x0000000a79787c10 */ /* 0x000fc8000ff3e0ff */
[----:B------:R-:W-:-:S05]  /*1ef160*/  LEA.HI.X.SX32 R121, R121, UR11, 0x1, P1 ;  /* 0x0000000b79797c11 */ /* 0x000fca00088f0eff */
[----:B----4-:R-:W4:Y:S04]  /*1ef170*/  LDG.E.U8 R179, desc[UR12][R120.64] ;  /* 0x0000000c78b37981 */ /* 0x010f28000c1e1100 */
[----:B------:R-:W4:Y:S04]  /*1ef180*/  LDG.E.U8 R178, desc[UR14][R120.64+0x1] ;  /* 0x0000010e78b27981 */ /* 0x000f28000c1e1100 */
[----:B---3--:R-:W3:Y:S01]  /*1ef190*/  LDG.E.U8 R177, desc[UR16][R120.64+0x2] ;  /* 0x0000021078b17981 */ /* 0x008ee2000c1e1100 */
[----:B------:R-:W-:-:S03]  /*1ef1a0*/  VIADD R183, R1, 0x29d0 ;  /* 0x000029d001b77836 */ /* 0x000fc60000000000 */
[----:B------:R0:W3:Y:S02]  /*1ef1b0*/  LDG.E.U8 R120, desc[UR18][R120.64+0x3] ;  /* 0x0000031278787981 */ /* 0x0000e4000c1e1100 */
[----:B0-----:R-:W-:Y:S01]  /*1ef1c0*/  IMAD.IADD R121, R183, 0x1, R124 ;  /* 0x00000001b7797824 */ /* 0x001fe200078e027c */
[----:B--2---:R-:W-:Y:S02]  /*1ef1d0*/  PRMT R126, R173, 0x7604, R126 ;  /* 0x00007604ad7e7816 */ /* 0x004fe4000000007e */
[----:B------:R-:W-:-:S03]  /*1ef1e0*/  IADD3 R173, PT, PT, R124, 0x8, RZ ;  /* 0x000000087cad7810 */ /* 0x000fc60007ffe0ff */
[----:B------:R-:W-:Y:S01]  /*1ef1f0*/  STL.U16 [R121+0x29a2], R126 ;  /* 0x0029a27e79007387 */ /* 0x000fe20000100400 */
[----:B------:R-:W-:-:S05]  /*1ef200*/  PRMT R175, R180, 0x7604, R175 ;  /* 0x00007604b4af7816 */ /* 0x000fca00000000af */
[----:B------:R0:W-:Y:S02]  /*1ef210*/  STL.U16 [R121+0x29a4], R175 ;  /* 0x0029a4af79007387 */ /* 0x0001e40000100400 */
[----:B0-----:R-:W-:Y:S01]  /*1ef220*/  IMAD.IADD R121, R174, 0x1, R173 ;  /* 0x00000001ae797824 */ /* 0x001fe200078e02ad */
[----:B----4-:R-:W-:Y:S01]  /*1ef230*/  PRMT R178, R178, 0x7604, R179 ;  /* 0x00007604b2b27816 */ /* 0x010fe200000000b3 */
[----:B------:R-:W-:-:S05]  /*1ef240*/  IMAD.IADD R179, R183, 0x1, R176 ;  /* 0x00000001b7b37824 */ /* 0x000fca00078e02b0 */
[----:B------:R0:W-:Y:S01]  /*1ef250*/  STL.U16 [R179+0x29a2], R178 ;  /* 0x0029a2b2b3007387 */ /* 0x0001e20000100400 */
[----:B---3--:R-:W-:Y:S02]  /*1ef260*/  PRMT R177, R120, 0x7604, R177 ;  /* 0x0000760478b17816 */ /* 0x008fe400000000b1 */
[C---:B------:R-:W-:Y:S01]  /*1ef270*/  IADD3 R120, P1, PT, R121.reuse, UR10, RZ ;  /* 0x0000000a79787c10 */ /* 0x040fe2000ff3e0ff */
[----:B0-----:R-:W-:Y:S02]  /*1ef280*/  VIADD R178, R124, 0xc ;  /* 0x0000000c7cb27836 */ /* 0x001fe40000000000 */
[----:B------:R0:W-:Y:S01]  /*1ef290*/  STL.U16 [R179+0x29a4], R177 ;  /* 0x0029a4b1b3007387 */ /* 0x0001e20000100400 */
[----:B------:R-:W-:-:S05]  /*1ef2a0*/  LEA.HI.X.SX32 R121, R121, UR11, 0x1, P1 ;  /* 0x0000000b79797c11 */ /* 0x000fca00088f0eff */
[----:B------:R-:W2:Y:S04]  /*1ef2b0*/  LDG.E.U8 R126, desc[UR12][R120.64] ;  /* 0x0000000c787e7981 */ /* 0x000ea8000c1e1100 */
[----:B------:R-:W2:Y:S04]  /*1ef2c0*/  LDG.E.U8 R176, desc[UR14][R120.64+0x1] ;  /* 0x0000010e78b07981 */ /* 0x000ea8000c1e1100 */
[----:B------:R-:W3:Y:S04]  /*1ef2d0*/  LDG.E.U8 R175, desc[UR16][R120.64+0x2] ;  /* 0x0000021078af7981 */ /* 0x000ee8000c1e1100 */
[----:B0-----:R0:W3:Y:S02]  /*1ef2e0*/  LDG.E.U8 R177, desc[UR18][R120.64+0x3] ;  /* 0x0000031278b17981 */ /* 0x0010e4000c1e1100 */
        /* <DEDUP_REMOVED lines=20> */
.L_x_9719:
[----:B------:R-:W-:Y:S05]  /*1ef430*/  BSYNC.RECONVERGENT B3 ;  /* 0x0000000000037941 */ /* 0x000fea0003800200 */
.L_x_9718:
        /* <DEDUP_REMOVED lines=39> */
.L_x_9722:
[----:B------:R-:W-:Y:S05]  /*1ef6b0*/  BSYNC.RECONVERGENT B3 ;  /* 0x0000000000037941 */ /* 0x000fea0003800200 */
.L_x_9721:
[----:B------:R-:W-:-:S13]  /*1ef6c0*/  ISETP.NE.OR P0, PT, R124, R2, P0 ;  /* 0x000000027c00720c */ /* 0x000fda0000705670 */
[----:B------:R-:W-:Y:S05]  /*1ef6d0*/  @!P0 BREAK.RELIABLE B0 ;  /* 0x0000000000008942 */ /* 0x000fea0003800100 */
[----:B------:R-:W-:Y:S05]  /*1ef6e0*/  @!P0 BRA `(.L_x_9715) ;  /* 0x0000000000688947 */ /* 0x000fea0003800000 */
.L_x_9717:
[----:B------:R-:W-:Y:S05]  /*1ef6f0*/  BSYNC.RELIABLE B0 ;  /* 0x0000000000007941 */ /* 0x000fea0003800100 */
.L_x_9716:
        /* <DEDUP_REMOVED lines=25> */
.L_x_9715:
[----:B------:R-:W-:Y:S05]  /*1ef890*/  BSYNC.RECONVERGENT B1 ;  /* 0x0000000000017941 */ /* 0x000fea0003800200 */
.L_x_9714:
[----:B------:R-:W-:Y:S01]  /*1ef8a0*/  ISETP.NE.AND P0, PT, R3, RZ, PT ;  /* 0x000000ff0300720c */ /* 0x000fe20003f05270 */
[----:B------:R-:W-:-:S12]  /*1ef8b0*/  BSSY.RECONVERGENT B0, `(.L_x_9723) ;  /* 0x0000011000007945 */ /* 0x000fd80003800200 */
[----:B------:R-:W-:Y:S05]  /*1ef8c0*/  @!P0 BRA `(.L_x_9724) ;  /* 0x00000000003c8947 */ /* 0x000fea0003800000 */
[----:B------:R-:W-:-:S07]  /*1ef8d0*/  IMAD.MOV.U32 R124, RZ, RZ, RZ ;  /* 0x000000ffff7c7224 */ /* 0x000fce00078e00ff */
.L_x_9725:
[----:B------:R-:W1:Y:S01]  /*1ef8e0*/  LDCU.64 UR10, c[0x0][0x380] ;  /* 0x00007000ff0a77ac */ /* 0x000e620008000a00 */
[----:B0----5:R-:W-:Y:S01]  /*1ef8f0*/  IMAD.IADD R121, R174, 0x1, R2 ;  /* 0x00000001ae797824 */ /* 0x021fe200078e0202 */
[----:B------:R-:W-:Y:S02]  /*1ef900*/  R2UR UR12, R186 ;  /* 0x00000000ba0c72ca */ /* 0x000fe400000e0000 */
[----:B------:R-:W-:Y:S02]  /*1ef910*/  R2UR UR13, R187 ;  /* 0x00000000bb0d72ca */ /* 0x000fe400000e0000 */
[----:B------:R-:W-:Y:S02]  /*1ef920*/  IADD3 R125, PT, PT, R1, 0x29d0, RZ ;  /* 0x000029d0017d7810 */ /* 0x000fe40007ffe0ff */
[----:B-1----:R-:W-:-:S04]  /*1ef930*/  IADD3 R120, P0, PT, R121, UR10, RZ ;  /* 0x0000000a79787c10 */ /* 0x002fc8000ff1e0ff */
        /* <DEDUP_REMOVED lines=8> */
.L_x_9724:
[----:B------:R-:W-:Y:S05]  /*1ef9c0*/  BSYNC.RECONVERGENT B0 ;  /* 0x0000000000007941 */ /* 0x000fea0003800200 */
.L_x_9723:
[----:B------:R-:W-:-:S07]  /*1ef9d0*/  IMAD.MOV.U32 R2, RZ, RZ, R182 ;  /* 0x000000ffff027224 */ /* 0x000fce00078e00b6 */
.L_x_9713:
[----:B------:R-:W-:Y:S05]  /*1ef9e0*/  BSYNC.RECONVERGENT B2 ;  /* 0x0000000000027941 */ /* 0x000fea0003800200 */
.L_x_9712:
[----:B------:R-:W-:Y:S01]  /*1ef9f0*/  VIADD R3, R1, 0x29d0 ;  /* 0x000029d001037836 */ /* 0x000fe20000000000 */
[----:B0-----:R-:W-:-:S03]  /*1efa00*/  IADD3 R120, P0, PT, R128, 0x280e, RZ ;  /* 0x0000280e80787810 */ /* 0x001fc60007f1e0ff */
[----:B------:R-:W-:Y:S02]  /*1efa10*/  IMAD.IADD R2, R3, 0x1, R2 ;  /* 0x0000000103027824 */ /* 0x000fe400078e0202 */
[----:B------:R-:W-:-:S03]  /*1efa20*/  IMAD.X R121, RZ, RZ, R127, P0 ;  /* 0x000000ffff797224 */ /* 0x000fc600000e067f */
[----:B------:R-:W-:Y:S04]  /*1efa30*/  STL.U8 [R2+0x29a2], RZ ;  /* 0x0029a2ff02007387 */ /* 0x000fe80000100000 */
[----:B------:R0:W-:Y:S02]  /*1efa40*/  STL.128 [R1+0x52b0], R120 ;  /* 0x0052b07801007387 */ /* 0x0001e40000100c00 */
[C---:B0-----:R-:W-:Y:S02]  /*1efa50*/  IADD3 R122, P0, PT, R128.reuse, 0x285c, RZ ;  /* 0x0000285c807a7810 */ /* 0x041fe40007f1e0ff */
[----:B------:R-:W-:-:S03]  /*1efa60*/  IADD3 R120, P1, PT, R128, 0x2842, RZ ;  /* 0x0000284280787810 */ /* 0x000fc60007f3e0ff */
[--C-:B------:R-:W-:Y:S02]  /*1efa70*/  IMAD.X R123, RZ, RZ, R127.reuse, P0 ;  /* 0x000000ffff7b7224 */ /* 0x100fe400000e067f */
[----:B------:R-:W-:-:S05]  /*1efa80*/  IMAD.X R121, RZ, RZ, R127, P1 ;  /* 0x000000ffff797224 */ /* 0x000fca00008e067f */
        /* <DEDUP_REMOVED lines=20> */
[----:B------:R0:W-:Y:S03]  /*1efbd0*/  STL.128 [R1+0x53e0], R120 ;  /* 0x0053e07801007387 */ /* 0x0001e60000100c00 */
.L_x_9473:
[----:B------:R-:W1:Y:S01]  /*1efbe0*/  LDC.64 R232, c[0x0][0x428] ;  /* 0x00010a00ffe87b82 */ /* 0x000e620000000a00 */
[C---:B------:R-:W-:Y:S02]  /*1efbf0*/  R2UR UR10, R186.reuse ;  /* 0x00000000ba0a72ca */ /* 0x040fe400000e0000 */
[C---:B------:R-:W-:Y:S02]  /*1efc00*/  R2UR UR11, R187.reuse ;  /* 0x00000000bb0b72ca */ /* 0x040fe400000e0000 */
[----:B------:R-:W-:Y:S02]  /*1efc10*/  R2UR UR12, R186 ;  /* 0x00000000ba0c72ca */ /* 0x000fe400000e0000 */
[----:B------:R-:W-:Y:S01]  /*1efc20*/  R2UR UR13, R187 ;  /* 0x00000000bb0d72ca */ /* 0x000fe200000e0000 */
[----:B------:R-:W2:Y:S01]  /*1efc30*/  LDC.64 R2, c[0x0][0x450] ;  /* 0x00011400ff027b82 */ /* 0x000ea20000000a00 */
[----:B-1---5:R-:W-:-:S07]  /*1efc40*/  IMAD.WIDE R232, R0, 0x4, R232 ;  /* 0x0000000400e87825 */ /* 0x022fce00078e02e8 */
[----:B------:R-:W3:Y:S04]  /*1efc50*/  LDG.E R232, desc[UR10][R232.64] ;  /* 0x0000000ae8e87981 */ /* 0x000ee8000c1e1900 */
[----:B--2---:R-:W3:Y:S01]  /*1efc60*/  LDG.E R2, desc[UR12][R2.64+0x8] ;  /* 0x0000080c02027981 */ /* 0x004ee2000c1e1900 */
[----:B------:R-:W-:Y:S04]  /*1efc70*/  BSSY.RECONVERGENT B0, `(.L_x_9726) ;  /* 0x000866f000007945 */ /* 0x000fe80003800200 */
[----:B------:R-:W1:Y:S05]  /*1efc80*/  BMOV.32.CLEAR R0, B0 ;  /* 0x0000000000007355 */ /* 0x000e6a0000100000 */
[----:B-1----:R1:W-:Y:S01]  /*1efc90*/  STL [R1+0x7e9c], R0 ;  /* 0x007e9c0001007387 */ /* 0x0023e20000100800 */
[----:B---3--:R-:W-:-:S04]  /*1efca0*/  ISETP.GE.AND P0, PT, R232, R2, PT ;  /* 0x00000002e800720c */ /* 0x008fc80003f06270 */
[----:B------:R-:W-:-:S13]  /*1efcb0*/  ISETP.EQ.OR P0, PT, R232, -0x1, P0 ;  /* 0xffffffffe800780c */ /* 0x000fda0000702670 */
[----:B-1----:R-:W-:Y:S05]  /*1efcc0*/  @P0 BRA `(.L_x_9727) ;  /* 0x000006a000fc0947 */ /* 0x002fea0003800000 */
[----:B------:R-:W-:-:S04]  /*1efcd0*/  VIADD R3, R1, 0x29d0 ;  /* 0x000029d001037836 */ /* 0x000fc80000000000 */
[C---:B------:R-:W-:Y:S01]  /*1efce0*/  VIADD R172, R3.reuse, 0x1388 ;  /* 0x0000138803ac7836 */ /* 0x040fe20000000000 */
[C---:B------:R-:W-:Y:S01]  /*1efcf0*/  IADD3 R130, PT, PT, R3.reuse, 0x2774, RZ ;  /* 0x0000277403827810 */ /* 0x040fe20007ffe0ff */
[----:B------:R-:W-:-:S07]  /*1efd00*/  VIADD R131, R3, 0x2710 ;  /* 0x0000271003837836 */ /* 0x000fce0000000000 */
.L_x_11740:
[----:B0-----:R-:W0:Y:S01]  /*1efd10*/  LDC.64 R120, c[0x0][0x398] ;  /* 0x0000e600ff787b82 */ /* 0x001e220000000a00 */
[----:B------:R-:W-:Y:S01]  /*1efd20*/  R2UR UR10, R186 ;  /* 0x00000000ba0a72ca */ /* 0x000fe200000e0000 */
[----:B------:R-:W-:Y:S01]  /*1efd30*/  IMAD.SHL.U32 R242, R232, 0x4, RZ ;  /* 0x00000004e8f27824 */ /* 0x000fe200078e00ff */
[----:B------:R-:W-:-:S03]  /*1efd40*/  R2UR UR11, R187 ;  /* 0x00000000bb0b72ca */ /* 0x000fc600000e0000 */
[----:B0-----:R-:W-:-:S10]  /*1efd50*/  IMAD.WIDE R242, R242, 0x4, R120 ;  /* 0x00000004f2f27825 */ /* 0x001fd400078e0278 */
[----:B------:R-:W2:Y:S01]  /*1efd60*/  LDG.E R0, desc[UR10][R242.64+0xc] ;  /* 0x00000c0af2007981 */ /* 0x000ea2000c1e1900 */
[----:B------:R-:W-:Y:S01]  /*1efd70*/  BSSY.RELIABLE B8, `(.L_x_9728) ;  /* 0x0006a2a000087945 */ /* 0x000fe20003800100 */
[----:B--2---:R-:W-:-:S13]  /*1efd80*/  ISETP.NE.AND P0, PT, R0, 0x1, PT ;  /* 0x000000010000780c */ /* 0x004fda0003f05270 */
[----:B-1----:R-:W-:Y:S05]  /*1efd90*/  @P0 BRA `(.L_x_9729) ;  /* 0x000006a0009c0947 */ /* 0x002fea0003800000 */
[----:B------:R-:W2:Y:S01]  /*1efda0*/  LDL R0, [R129+0x8] ;  /* 0x0000080081007983 */ /* 0x000ea20000100800 */
[----:B------:R-:W0:Y:S01]  /*1efdb0*/  LDC.64 R122, c[0x0][0x390] ;  /* 0x0000e400ff7a7b82 */ /* 0x000e220000000a00 */
[C---:B------:R-:W-:Y:S02]  /*1efdc0*/  R2UR UR10, R186.reuse ;  /* 0x00000000ba0a72ca */ /* 0x040fe400000e0000 */
[C---:B------:R-:W-:Y:S02]  /*1efdd0*/  R2UR UR11, R187.reuse ;  /* 0x00000000bb0b72ca */ /* 0x040fe400000e0000 */
[----:B------:R-:W-:Y:S02]  /*1efde0*/  R2UR UR12, R186 ;  /* 0x00000000ba0c72ca */ /* 0x000fe400000e0000 */
[----:B------:R-:W-:-:S09]  /*1efdf0*/  R2UR UR13, R187 ;  /* 0x00000000bb0d72ca */ /* 0x000fd200000e0000 */
[----:B------:R-:W3:Y:S01]  /*1efe00*/  LDG.E R125, desc[UR10][R242.64] ;  /* 0x0000000af27d7981 */ /* 0x000ee2000c1e1900 */
[----:B--2---:R-:W-:-:S04]  /*1efe10*/  IMAD.SHL.U32 R0, R0, 0x4, RZ ;  /* 0x0000000400007824 */ /* 0x004fc800078e00ff */
[----:B0-----:R-:W-:-:S06]  /*1efe20*/  IMAD.WIDE R122, R0, 0x4, R122 ;  /* 0x00000004007a7825 */ /* 0x001fcc00078e027a */
[----:B------:R-:W2:Y:S01]  /*1efe30*/  LDG.E R122, desc[UR12][R122.64] ;  /* 0x0000000c7a7a7981 */ /* 0x000ea2000c1e1900 */
[----:B---3--:R-:W-:-:S05]  /*1efe40*/  VIADD R0, R125, 0x12 ;  /* 0x000000127d007836 */ /* 0x008fca0000000000 */
[----:B--2---:R-:W-:-:S13]  /*1efe50*/  ISETP.GT.AND P0, PT, R0, R122, PT ;  /* 0x0000007a0000720c */ /* 0x004fda0003f04270 */
[----:B------:R-:W-:Y:S05]  /*1efe60*/  @P0 BREAK.RELIABLE B8 ;  /* 0x0000000000080942 */ /* 0x000fea0003800100 */
[----:B------:R-:W-:Y:S05]  /*1efe70*/  @P0 BRA `(.L_x_9730) ;  /* 0x000006a000780947 */ /* 0x000fea0003800000 */
[----:B------:R-:W2:Y:S01]  /*1efe80*/  LDL R122, [R129+0xc] ;  /* 0x00000c00817a7983 */ /* 0x000ea20000100800 */
[----:B------:R-:W2:Y:S01]  /*1efe90*/  LDC.64 R174, c[0x0][0x440] ;  /* 0x00011000ffae7b82 */ /* 0x000ea20000000a00 */
[----:B------:R-:W-:Y:S02]  /*1efea0*/  R2UR UR10, R186 ;  /* 0x00000000ba0a72ca */ /* 0x000fe400000e0000 */
[----:B------:R-:W-:Y:S01]  /*1efeb0*/  R2UR UR11, R187 ;  /* 0x00000000bb0b72ca */ /* 0x000fe200000e0000 */
[----:B--2---:R-:W-:-:S12]  /*1efec0*/  IMAD.WIDE R122, R122, 0x4, R174 ;  /* 0x000000047a7a7825 */ /* 0x004fd800078e02ae */
[----:B------:R-:W2:Y:S02]  /*1efed0*/  LDG.E R122, desc[UR10][R122.64] ;  /* 0x0000000a7a7a7981 */ /* 0x000ea4000c1e1900 */
[----:B--2---:R-:W-:-:S13]  /*1efee0*/  ISETP.NE.AND P0, PT, R122, -0x1, PT ;  /* 0xffffffff7a00780c */ /* 0x004fda0003f05270 */
[----:B------:R-:W-:Y:S05]  /*1efef0*/  @!P0 BREAK.RELIABLE B8 ;  /* 0x0000000000088942 */ /* 0x000fea0003800100 */
[----:B------:R-:W-:Y:S05]  /*1eff00*/  @!P0 BRA `(.L_x_9730) ;  /* 0x000006a000548947 */ /* 0x000fea0003800000 */
[----:B------:R-:W2:Y:S01]  /*1eff10*/  LDL R0, [R129+0x10] ;  /* 0x0000100081007983 */ /* 0x000ea20000100800 */
[----:B------:R-:W-:Y:S01]  /*1eff20*/  IMAD.MOV.U32 R245, RZ, RZ, R122 ;  /* 0x000000fffff57224 */ /* 0x000fe200078e007a */
[----:B------:R-:W-:Y:S02]  /*1eff30*/  R2UR UR10, R186 ;  /* 0x00000000ba0a72ca */ /* 0x000fe400000e0000 */
[----:B------:R-:W-:Y:S01]  /*1eff40*/  R2UR UR11, R187 ;  /* 0x00000000bb0b72ca */ /* 0x000fe200000e0000 */
[----:B------:R-:W-:-:S04]  /*1eff50*/  IMAD.SHL.U32 R3, R245, 0x4, RZ ;  /* 0x00000004f5037824 */ /* 0x000fc800078e00ff */
[----:B------:R-:W-:-:S08]  /*1eff60*/  IMAD.WIDE R120, R3, 0x4, R120 ;  /* 0x0000000403787825 */ /* 0x000fd000078e0278 */
[----:B------:R0:W3:Y:S02]  /*1eff70*/  LDG.E R3, desc[UR10][R120.64] ;  /* 0x0000000a78037981 */ /* 0x0000e4000c1e1900 */
[----:B0-----:R-:W0:Y:S01]  /*1eff80*/  LDC.64 R120, c[0x0][0x388] ;  /* 0x0000e200ff787b82 */ /* 0x001e220000000a00 */
[----:B--2---:R-:W-:-:S04]  /*1eff90*/  IMAD.SHL.U32 R0, R0, 0x4, RZ ;  /* 0x0000000400007824 */ /* 0x004fc800078e00ff */
[----:B0-----:R-:W-:-:S06]  /*1effa0*/  IMAD.WIDE R120, R0, 0x4, R120 ;  /* 0x0000000400787825 */ /* 0x001fcc00078e0278 */
[----:B------:R-:W2:Y:S01]  /*1effb0*/  LDG.E R120, desc[UR10][R120.64] ;  /* 0x0000000a78787981 */ /* 0x000ea2000c1e1900 */
[----:B---3--:R-:W-:-:S05]  /*1effc0*/  VIADD R3, R3, 0x12 ;  /* 0x0000001203037836 */ /* 0x008fca0000000000 */
[----:B--2---:R-:W-:-:S13]  /*1effd0*/  ISETP.GT.AND P0, PT, R3, R120, PT ;  /* 0x000000780300720c */ /* 0x004fda0003f04270 */
[----:B------:R-:W-:Y:S05]  /*1effe0*/  @P0 BREAK.RELIABLE B8 ;  /* 0x0000000000080942 */ /* 0x000fea0003800100 */
[----:B------:R-:W-:Y:S05]  /*1efff0*/  @P0 BRA `(.L_x_9730) ;  /* 0x000006a000180947 */ /* 0x000fea0003800000 */
[----:B------:R-:W0:Y:S01]  /*1f0000*/  LDC.64 R176, c[0x0][0x450] ;  /* 0x00011400ffb07b82 */ /* 0x000e220000000a00 */
[----:B------:R-:W-:Y:S02]  /*1f0010*/  R2UR UR10, R186 ;  /* 0x00000000ba0a72ca */ /* 0x000fe400000e0000 */
[----:B------:R-:W-:-:S13]  /*1f0020*/  R2UR UR11, R187 ;  /* 0x00000000bb0b72ca */ /* 0x000fda00000e0000 */
[----:B0-----:R-:W2:Y:S02]  /*1f0030*/  LDG.E R0, desc[UR10][R176.64+0x18] ;  /* 0x0000180ab0007981 */ /* 0x001ea4000c1e1900 */
[----:B--2---:R-:W-:-:S13]  /*1f0040*/  ISETP.NE.AND P0, PT, R0, RZ, PT ;  /* 0x000000ff0000720c */ /* 0x004fda0003f05270 */
[----:B------:R-:W-:Y:S05]  /*1f0050*/  @!P0 BRA `(.L_x_9731) ;  /* 0x0000001800388947 */ /* 0x000fea0003800000 */
[----:B------:R-:W-:Y:S02]  /*1f0060*/  R2UR UR10, R186 ;  /* 0x00000000ba0a72ca */ /* 0x000fe400000e0000 */
[----:B------:R-:W-:-:S13]  /*1f0070*/  R2UR UR11, R187 ;  /* 0x00000000bb0b72ca */ /* 0x000fda00000e0000 */
[----:B------:R-:W2:Y:S01]  /*1f0080*/  LDG.E R124, desc[UR10][R242.64+0x4] ;  /* 0x0000040af27c7981 */ /* 0x000ea2000c1e1900 */
[----:B------:R-:W-:Y:S01]  /*1f0090*/  BSSY.RECONVERGENT B1, `(.L_x_9732) ;  /* 0x00000b3000017945 */ /* 0x000fe20003800200 */
[----:B--2---:R-:W-:Y:S02]  /*1f00a0*/  ISETP.GE.U32.AND P0, PT, R124, 0x1, PT ;  /* 0x000000017c00780c */ /* 0x004fe40003f06070 */
[----:B------:R-:W-:-:S04]  /*1f00b0*/  SHF.R.S32.HI R0, RZ, 0x1f, R124 ;  /* 0x0000001fff007819 */ /* 0x000fc8000001147c */
[----:B------:R-:W-:Y:S01]  /*1f00c0*/  ISETP.GE.AND.EX P0, PT, R0, RZ, PT, P0 ;  /* 0x000000ff0000720c */ /* 0x000fe20003f06300 */
[----:B------:R-:W-:-:S12]  /*1f00d0*/  IMAD.MOV.U32 R0, RZ, RZ, RZ ;  /* 0x000000ffff007224 */ /* 0x000fd800078e00ff */
[----:B------:R-:W-:Y:S05]  /*1f00e0*/  @!P0 BRA `(.L_x_9733) ;  /* 0x0000000800b48947 */ /* 0x000fea0003800000 */
[C---:B------:R-:W-:Y:S01]  /*1f00f0*/  ISETP.GE.U32.AND P0, PT, R124.reuse, 0x4, PT ;  /* 0x000000047c00780c */ /* 0x040fe20003f06070 */
[----:B------:R-:W-:Y:S01]  /*1f0100*/  BSSY.RECONVERGENT B0, `(.L_x_9734) ;  /* 0x0000061000007945 */ /* 0x000fe20003800200 */
[----:B------:R-:W-:Y:S01]  /*1f0110*/  IMAD.IADD R122, R125, 0x1, R124 ;  /* 0x000000017d7a7824 */ /* 0x000fe200078e027c */
[----:B------:R-:W-:Y:S01]  /*1f0120*/  LOP3.LUT R0, R124, 0x3, RZ, 0xc0, !PT ;  /* 0x000000037c007812 */ /* 0x000fe200078ec0ff */
[----:B------:R-:W-:-:S09]  /*1f0130*/  IMAD.MOV.U32 R3, RZ, RZ, RZ ;  /* 0x000000ffff037224 */ /* 0x000fd200078e00ff */
[----:B------:R-:W-:Y:S05]  /*1f0140*/  @!P0 BRA `(.L_x_9735) ;  /* 0x0000000400708947 */ /* 0x000fea0003800000 */
[----:B------:R-:W-:Y:S01]  /*1f0150*/  LOP3.LUT R3, R124, 0x7ffffffc, RZ, 0xc0, !PT ;  /* 0x7ffffffc7c037812 */ /* 0x000fe200078ec0ff */
[----:B------:R-:W-:-:S07]  /*1f0160*/  IMAD.MOV.U32 R123, RZ, RZ, RZ ;  /* 0x000000ffff7b7224 */ /* 0x000fce00078e00ff */
.L_x_9752:
[----:B0-----:R-:W0:Y:S01]  /*1f0170*/  LDCU.64 UR10, c[0x0][0x380] ;  /* 0x00007000ff0a77ac */ /* 0x001e220008000a00 */
[----:B------:R-:W-:Y:S01]  /*1f0180*/  LOP3.LUT R121, RZ, R123, RZ, 0x33, !PT ;  /* 0x0000007bff797212 */ /* 0x000fe200078e33ff */
[----:B-123--:R-:W-:Y:S01]  /*1f0190*/  VIADD R126, R1, 0x29d0 ;  /* 0x000029d0017e7836 */ /* 0x00efe20000000000 */
        /* <DEDUP_REMOVED lines=20> */
.L_x_9738:
[----:B------:R-:W-:-:S05]  /*1f02e0*/  IMAD.MOV.U32 R173, RZ, RZ, 0x47 ;  /* 0x00000047ffad7424 */ /* 0x000fca00078e00ff */
[----:B------:R0:W-:Y:S01]  /*1f02f0*/  STL.U8 [R126+0x28aa], R173 ;  /* 0x0028aaad7e007387 */ /* 0x0001e20000100000 */
[----:B------:R-:W-:Y:S05]  /*1f0300*/  BRA `(.L_x_9739) ;  /* 0x0000000000087947 */ /* 0x000fea0003800000 */
.L_x_9737:
[----:B------:R-:W-:-:S05]  /*1f0310*/  IMAD.MOV.U32 R173, RZ, RZ, 0x41 ;  /* 0x00000041ffad7424 */ /* 0x000fca00078e00ff */
[----:B------:R2:W-:Y:S02]  /*1f0320*/  STL.U8 [R126+0x28aa], R173 ;  /* 0x0028aaad7e007387 */ /* 0x0005e40000100000 */
.L_x_9739:
[----:B------:R-:W-:Y:S05]  /*1f0330*/  BSYNC.RECONVERGENT B2 ;  /* 0x0000000000027941 */ /* 0x000fea0003800200 */
.L_x_9736:
        /* <DEDUP_REMOVED lines=14> */
.L_x_9742:
[----:B------:R-:W-:-:S05]  /*1f0420*/  IMAD.MOV.U32 R173, RZ, RZ, 0x47 ;  /* 0x00000047ffad7424 */ /* 0x000fca00078e00ff */
[----:B------:R0:W-:Y:S01]  /*1f0430*/  STL.U8 [R126+0x28ab], R173 ;  /* 0x0028abad7e007387 */ /* 0x0001e20000100000 */
[----:B------:R-:W-:Y:S05]  /*1f0440*/  BRA `(.L_x_9743) ;  /* 0x0000000000087947 */ /* 0x000fea0003800000 */
.L_x_9741:
[----:B------:R-:W-:-:S05]  /*1f0450*/  IMAD.MOV.U32 R173, RZ, RZ, 0x54 ;  /* 0x00000054ffad7424 */ /* 0x000fca00078e00ff */
[----:B------:R2:W-:Y:S02]  /*1f0460*/  STL.U8 [R126+0x28ab], R173 ;  /* 0x0028abad7e007387 */ /* 0x0005e40000100000 */
.L_x_9743:
[----:B------:R-:W-:Y:S05]  /*1f0470*/  BSYNC.RECONVERGENT B2 ;  /* 0x0000000000027941 */ /* 0x000fea0003800200 */
.L_x_9740:
        /* <DEDUP_REMOVED lines=14> */
.L_x_9746:
[----:B------:R-:W-:-:S05]  /*1f0560*/  IMAD.MOV.U32 R173, RZ, RZ, 0x47 ;  /* 0x00000047ffad7424 */ /* 0x000fca00078e00ff */
[----:B------:R1:W-:Y:S01]  /*1f0570*/  STL.U8 [R126+0x28ac], R173 ;  /* 0x0028acad7e007387 */ /* 0x0003e20000100000 */
[----:B------:R-:W-:Y:S05]  /*1f0580*/  BRA `(.L_x_9747) ;  /* 0x0000000000087947 */ /* 0x000fea0003800000 */
.L_x_9745:
[----:B------:R-:W-:-:S05]  /*1f0590*/  IMAD.MOV.U32 R173, RZ, RZ, 0x54 ;  /* 0x00000054ffad7424 */ /* 0x000fca00078e00ff */
[----:B------:R0:W-:Y:S02]  /*1f05a0*/  STL.U8 [R126+0x28ac], R173 ;  /* 0x0028acad7e007387 */ /* 0x0001e40000100000 */
.L_x_9747:
[----:B------:R-:W-:Y:S05]  /*1f05b0*/  BSYNC.RECONVERGENT B2 ;  /* 0x0000000000027941 */ /* 0x000fea0003800200 */
.L_x_9744:
        /* <DEDUP_REMOVED lines=14> */
.L_x_9750:
[----:B------:R-:W-:-:S05]  /*1f06a0*/  IMAD.MOV.U32 R120, RZ, RZ, 0x47 ;  /* 0x00000047ff787424 */ /* 0x000fca00078e00ff */
[----:B------:R3:W-:Y:S01]  /*1f06b0*/  STL.U8 [R126+0x28ad], R120 ;  /* 0x0028ad787e007387 */ /* 0x0007e20000100000 */
[----:B------:R-:W-:Y:S05]  /*1f06c0*/  BRA `(.L_x_9751) ;  /* 0x0000000000087947 */ /* 0x000fea0003800000 */
.L_x_9749:
[----:B------:R-:W-:-:S05]  /*1f06d0*/  IMAD.MOV.U32 R120, RZ, RZ, 0x54 ;  /* 0x00000054ff787424 */ /* 0x000fca00078e00ff */
[----:B------:R3:W-:Y:S02]  /*1f06e0*/  STL.U8 [R126+0x28ad], R120 ;  /* 0x0028ad787e007387 */ /* 0x0007e40000100000 */
.L_x_9751:
[----:B------:R-:W-:Y:S05]  /*1f06f0*/  BSYNC.RECONVERGENT B2 ;  /* 0x0000000000027941 */ /* 0x000fea0003800200 */
.L_x_9748:
[----:B------:R-:W-:Y:S05]  /*1f0700*/  @P0 BRA `(.L_x_9752) ;  /* 0xfffffff800980947 */ /* 0x000fea000383ffff */
.L_x_9735:
[----:B------:R-:W-:Y:S05]  /*1f0710*/  BSYNC.RECONVERGENT B0 ;  /* 0x0000000000007941 */ /* 0x000fea0003800200 */
.L_x_9734:
[----:B------:R-:W-:Y:S01]  /*1f0720*/  ISETP.NE.AND P0, PT, R0, RZ, PT ;  /* 0x000000ff0000720c */ /* 0x000fe20003f05270 */
[----:B------:R-:W-:-:S12]  /*1f0730*/  BSSY.RECONVERGENT B0, `(.L_x_9753) ;  /* 0x0000047000007945 */ /* 0x000fd80003800200 */
[----:B------:R-:W-:Y:S05]  /*1f0740*/  @!P0 BRA `(.L_x_9754) ;  /* 0x0000000400148947 */ /* 0x000fea0003800000 */
[----:B------:R-:W5:Y:S01]  /*1f0750*/  LDCU.64 UR10, c[0x0][0x380] ;  /* 0x00007000ff0a77ac */ /* 0x000f620008000a00 */
[----:B---3--:R-:W-:Y:S01]  /*1f0760*/  LOP3.LUT R120, RZ, R3, RZ, 0x33, !PT ;  /* 0x00000003ff787212 */ /* 0x008fe200078e33ff */
[----:B012---:R-:W-:Y:S01]  /*1f0770*/  VIADD R126, R1, 0x29d0 ;  /* 0x000029d0017e7836 */ /* 0x007fe20000000000 */
[----:B------:R-:W-:Y:S02]  /*1f0780*/  R2UR UR12, R186 ;  /* 0x00000000ba0c72ca */ /* 0x000fe400000e0000 */
[----:B------:R-:W-:Y:S01]  /*1f0790*/  R2UR UR13, R187 ;  /* 0x00000000bb0d72ca */ /* 0x000fe200000e0000 */
[----:B------:R-:W-:-:S05]  /*1f07a0*/  IMAD.IADD R122, R122, 0x1, R120 ;  /* 0x000000017a7a7824 */ /* 0x000fca00078e0278 */
[----:B-----5:R-:W-:-:S04]  /*1f07b0*/  IADD3 R120, P0, PT, R122, UR10, RZ ;  /* 0x0000000a7a787c10 */ /* 0x020fc8000ff1e0ff */
[----:B------:R-:W-:-:S05]  /*1f07c0*/  LEA.HI.X.SX32 R121, R122, UR11, 0x1, P0 ;  /* 0x0000000b7a797c11 */ /* 0x000fca00080f0eff */
[----:B------:R-:W2:Y:S01]  /*1f07d0*/  LDG.E.U8 R122, desc[UR12][R120.64] ;  /* 0x0000000c787a7981 */ /* 0x000ea2000c1e1100 */
[----:B------:R-:W-:Y:S01]  /*1f07e0*/  BSSY.RECONVERGENT B2, `(.L_x_9755) ;  /* 0x0000011000027945 */ /* 0x000fe20003800200 */
[----:B------:R-:W-:Y:S01]  /*1f07f0*/  IMAD.IADD R3, R126, 0x1, R3 ;  /* 0x000000017e037824 */ /* 0x000fe200078e0203 */
        /* <DEDUP_REMOVED lines=10> */
.L_x_9757:
[----:B------:R-:W-:-:S05]  /*1f08a0*/  IMAD.MOV.U32 R122, RZ, RZ, 0x47 ;  /* 0x00000047ff7a7424 */ /* 0x000fca00078e00ff */
[----:B------:R1:W-:Y:S01]  /*1f08b0*/  STL.U8 [R3+0x28aa], R122 ;  /* 0x0028aa7a03007387 */ /* 0x0003e20000100000 */
[----:B------:R-:W-:Y:S05]  /*1f08c0*/  BRA `(.L_x_9758) ;  /* 0x0000000000087947 */ /* 0x000fea0003800000 */
.L_x_9756:
[----:B------:R-:W-:-:S05]  /*1f08d0*/  IMAD.MOV.U32 R122, RZ, RZ, 0x54 ;  /* 0x00000054ff7a7424 */ /* 0x000fca00078e00ff */
[----:B------:R0:W-:Y:S02]  /*1f08e0*/  STL.U8 [R3+0x28aa], R122 ;  /* 0x0028aa7a03007387 */ /* 0x0001e40000100000 */
.L_x_9758:
[----:B------:R-:W-:Y:S05]  /*1f08f0*/  BSYNC.RECONVERGENT B2 ;  /* 0x0000000000027941 */ /* 0x000fea0003800200 */
.L_x_9755:
[----:B------:R-:W-:-:S13]  /*1f0900*/  ISETP.NE.AND P0, PT, R0, 0x1, PT ;  /* 0x000000010000780c */ /* 0x000fda0003f05270 */
[----:B------:R-:W-:Y:S05]  /*1f0910*/  @!P0 BRA `(.L_x_9754) ;  /* 0x0000000000a08947 */ /* 0x000fea0003800000 */
        /* <DEDUP_REMOVED lines=14> */
.L_x_9761:
[----:B------:R-:W-:-:S05]  /*1f0a00*/  IMAD.MOV.U32 R122, RZ, RZ, 0x47 ;  /* 0x00000047ff7a7424 */ /* 0x000fca00078e00ff */
[----:B------:R1:W-:Y:S01]  /*1f0a10*/  STL.U8 [R3+0x28ab], R122 ;  /* 0x0028ab7a03007387 */ /* 0x0003e20000100000 */
[----:B------:R-:W-:Y:S05]  /*1f0a20*/  BRA `(.L_x_9762) ;  /* 0x0000000000087947 */ /* 0x000fea0003800000 */
.L_x_9760:
[----:B------:R-:W-:-:S05]  /*1f0a30*/  MOV R122, 0x54 ;  /* 0x00000054007a7802 */ /* 0x000fca0000000f00 */
[----:B------:R0:W-:Y:S02]  /*1f0a40*/  STL.U8 [R3+0x28ab], R122 ;  /* 0x0028ab7a03007387 */ /* 0x0001e40000100000 */
.L_x_9762:
[----:B------:R-:W-:Y:S05]  /*1f0a50*/  BSYNC.RECONVERGENT B2 ;  /* 0x0000000000027941 */ /* 0x000fea0003800200 */
.L_x_9759:
[----:B------:R-:W-:-:S13]  /*1f0a60*/  ISETP.NE.AND P0, PT, R0, 0x2, PT ;  /* 0x000000020000780c */ /* 0x000fda0003f05270 */
[----:B------:R-:W-:Y:S05]  /*1f0a70*/  @!P0 BRA `(.L_x_9754) ;  /* 0x0000000000488947 */ /* 0x000fea0003800000 */
[----:B------:R-:W-:Y:S02]  /*1f0a80*/  R2UR UR10, R186 ;  /* 0x00000000ba0a72ca */ /* 0x000fe400000e0000 */
[----:B------:R-:W-:-:S13]  /*1f0a90*/  R2UR UR11, R187 ;  /* 0x00000000bb0b72ca */ /* 0x000fda00000e0000 */
[----:B------:R-:W3:Y:S02]  /*1f0aa0*/  LDG.E.U8 R120, desc[UR10][R120.64+-0x2] ;  /* 0xfffffe0a78787981 */ /* 0x000ee4000c1e1100 */
        /* <DEDUP_REMOVED lines=10> */
.L_x_9764:
[----:B------:R-:W-:-:S05]  /*1f0b50*/  IMAD.MOV.U32 R0, RZ, RZ, 0x47 ;  /* 0x00000047ff007424 */ /* 0x000fca00078e00ff */
[----:B------:R3:W-:Y:S01]  /*1f0b60*/  STL.U8 [R3+0x28ac], R0 ;  /* 0x0028ac0003007387 */ /* 0x0007e20000100000 */
[----:B------:R-:W-:Y:S05]  /*1f0b70*/  BRA `(.L_x_9754) ;  /* 0x0000000000087947 */ /* 0x000fea0003800000 */
.L_x_9763:
[----:B------:R-:W-:-:S05]  /*1f0b80*/  IMAD.MOV.U32 R0, RZ, RZ, 0x54 ;  /* 0x00000054ff007424 */ /* 0x000fca00078e00ff */
[----:B------:R3:W-:Y:S02]  /*1f0b90*/  STL.U8 [R3+0x28ac], R0 ;  /* 0x0028ac0003007387 */ /* 0x0007e40000100000 */
.L_x_9754:
[----:B------:R-:W-:Y:S05]  /*1f0ba0*/  BSYNC.RECONVERGENT B0 ;  /* 0x0000000000007941 */ /* 0x000fea0003800200 */
.L_x_9753:
[----:B---3--:R-:W-:-:S07]  /*1f0bb0*/  IMAD.MOV.U32 R0, RZ, RZ, R124 ;  /* 0x000000ffff007224 */ /* 0x008fce00078e007c */
.L_x_9733:
[----:B------:R-:W-:Y:S05]  /*1f0bc0*/  BSYNC.RECONVERGENT B1 ;  /* 0x0000000000017941 */ /* 0x000fea0003800200 */
.L_x_9732:
[----:B------:R-:W-:Y:S01]  /*1f0bd0*/  ISETP.GE.AND P0, PT, R124, 0x1, PT ;  /* 0x000000017c00780c */ /* 0x000fe20003f06270 */
[----:B012---:R-:W-:Y:S01]  /*1f0be0*/  VIADD R3, R1, 0x29d0 ;  /* 0x000029d001037836 */ /* 0x007fe20000000000 */
[----:B------:R-:W-:Y:S03]  /*1f0bf0*/  BSSY.RECONVERGENT B2, `(.L_x_9765) ;  /* 0x00000cb000027945 */ /* 0x000fe60003800200 */
[----:B------:R-:W-:-:S05]  /*1f0c00*/  IMAD.IADD R0, R3, 0x1, R0 ;  /* 0x0000000103007824 */ /* 0x000fca00078e0200 */
[----:B------:R0:W-:Y:S02]  /*1f0c10*/  STL.U8 [R0+0x28aa], RZ ;  /* 0x0028aaff00007387 */ /* 0x0001e40000100000 */
[----:B0-----:R-:W-:Y:S01]  /*1f0c20*/  IMAD.MOV.U32 R0, RZ, RZ, RZ ;  /* 0x000000ffff007224 */ /* 0x001fe200078e00ff */
[----:B------:R-:W-:Y:S06]  /*1f0c30*/  @!P0 BRA `(.L_x_9766) ;  /* 0x0000000c00188947 */ /* 0x000fec0003800000 */
        /* <DEDUP_REMOVED lines=17> */
.L_x_9773:
[----:B0-----:R-:W0:Y:S01]  /*1f0d50*/  LDCU.64 UR10, c[0x0][0x380] ;  /* 0x00007000ff0a77ac */ /* 0x001e220008000a00 */
[----:B------:R-:W-:Y:S01]  /*1f0d60*/  IMAD.IADD R121, R125, 0x1, R126 ;  /* 0x000000017d797824 */ /* 0x000fe200078e027e */
        /* <DEDUP_REMOVED lines=25> */
[----:B----4-:R-:W3:Y:S04]  /*1f0f00*/  LDG.E.U8 R179, desc[UR18][R120.64+0x3] ;  /* 0x0000031278b37981 */ /* 0x010ee8000c1e1100 */
[----:B------:R-:W4:Y:S04]  /*1f0f10*/  LDG.E.U8 R178, desc[UR22][R122.64+0x1] ;  /* 0x000001167ab27981 */ /* 0x000f28000c1e1100 */
[----:B------:R-:W4:Y:S04]  /*1f0f20*/  LDG.E.U8 R121, desc[UR20][R122.64] ;  /* 0x000000147a797981 */ /* 0x000f28000c1e1100 */
[----:B------:R-:W5:Y:S04]  /*1f0f30*/  LDG.E.U8 R120, desc[UR24][R122.64+0x2] ;  /* 0x000002187a787981 */ /* 0x000f68000c1e1100 */
[----:B------:R0:W5:Y:S01]  /*1f0f40*/  LDG.E.U8 R122, desc[UR26][R122.64+0x3] ;  /* 0x0000031a7a7a7981 */ /* 0x000162000c1e1100 */
[----:B------:R-:W-:-:S04]  /*1f0f50*/  VIADD R181, R1, 0x29d0 ;  /* 0x000029d001b57836 */ /* 0x000fc80000000000 */
[----:B------:R-:W-:Y:S01]  /*1f0f60*/  IMAD.IADD R175, R181, 0x1, R175 ;  /* 0x00000001b5af7824 */ /* 0x000fe200078e02af */
[----:B--2---:R-:W-:Y:S02]  /*1f0f70*/  PRMT R176, R177, 0x7604, R176 ;  /* 0x00007604b1b07816 */ /* 0x004fe400000000b0 */
[----:B---3--:R-:W-:-:S04]  /*1f0f80*/  PRMT R174, R179, 0x7604, R174 ;  /* 0x00007604b3ae7816 */ /* 0x008fc800000000ae */
[----:B------:R-:W-:Y:S01]  /*1f0f90*/  PRMT R176, R176, 0x5410, R174 ;  /* 0x00005410b0b07816 */ /* 0x000fe200000000ae */
[----:B------:R-:W-:Y:S01]  /*1f0fa0*/  VIADD R174, R126, 0xc ;  /* 0x0000000c7eae7836 */ /* 0x000fe20000000000 */
[----:B----4-:R-:W-:-:S03]  /*1f0fb0*/  PRMT R121, R178, 0x7604, R121 ;  /* 0x00007604b2797816 */ /* 0x010fc60000000079 */
[----:B0-----:R-:W-:Y:S01]  /*1f0fc0*/  IMAD.IADD R123, R125, 0x1, R174 ;  /* 0x000000017d7b7824 */ /* 0x001fe200078e02ae */
[----:B-----5:R-:W-:Y:S01]  /*1f0fd0*/  PRMT R120, R122, 0x7604, R120 ;  /* 0x000076047a787816 */ /* 0x020fe20000000078 */
[----:B------:R-:W-:-:S03]  /*1f0fe0*/  IMAD.IADD R122, R181, 0x1, R126 ;  /* 0x00000001b57a7824 */ /* 0x000fc600078e027e */
[----:B------:R-:W-:Y:S02]  /*1f0ff0*/  PRMT R121, R121, 0x5410, R120 ;  /* 0x0000541079797816 */ /* 0x000fe40000000078 */
[----:B------:R0:W-:Y:S04]  /*1f1000*/  STL [R122+0x29bc], R176 ;  /* 0x0029bcb07a007387 */ /* 0x0001e80000100800 */
[----:B------:R1:W-:Y:S01]  /*1f1010*/  STL [R175+0x29bc], R121 ;  /* 0x0029bc79af007387 */ /* 0x0003e20000100800 */
[----:B0-----:R-:W-:Y:S01]  /*1f1020*/  VIADD R176, R126, 0x8 ;  /* 0x000000087eb07836 */ /* 0x001fe20000000000 */
[----:B------:R-:W-:-:S04]  /*1f1030*/  IADD3 R122, P2, PT, R123, UR10, RZ ;  /* 0x0000000a7b7a7c10 */ /* 0x000fc8000ff5e0ff */
[----:B-1----:R-:W-:-:S04]  /*1f1040*/  IADD3 R121, PT, PT, R125, R176, RZ ;  /* 0x000000b07d797210 */ /* 0x002fc80007ffe0ff */
        /* <DEDUP_REMOVED lines=9> */
[----:B------:R-:W5:Y:S04]  /*1f10e0*/  LDG.E.U8 R180, desc[UR10][R122.64+0x2] ;  /* 0x0000020a7ab47981 */ /* 0x000f68000c1e1100 */
[----:B------:R-:W4:Y:S04]  /*1f10f0*/  LDG.E.U8 R120, desc[UR18][R120.64+0x3] ;  /* 0x0000031278787981 */ /* 0x000f28000c1e1100 */
[----:B------:R-:W2:Y:S04]  /*1f1100*/  LDG.E.U8 R121, desc[UR20][R122.64] ;  /* 0x000000147a797981 */ /* 0x000ea8000c1e1100 */
[----:B------:R-:W5:Y:S01]  /*1f1110*/  LDG.E.U8 R122, desc[UR24][R122.64+0x3] ;  /* 0x000003187a7a7981 */ /* 0x000f62000c1e1100 */
        /* <DEDUP_REMOVED lines=9> */
[----:B-----5:R-:W-:-:S04]  /*1f11b0*/  PRMT R122, R122, 0x7604, R180 ;  /* 0x000076047a7a7816 */ /* 0x020fc800000000b4 */
[----:B------:R-:W-:-:S05]  /*1f11c0*/  PRMT R121, R121, 0x5410, R122 ;  /* 0x0000541079797816 */ /* 0x000fca000000007a */
[----:B------:R0:W-:Y:S01]  /*1f11d0*/  STL [R174+0x29bc], R121 ;  /* 0x0029bc79ae007387 */ /* 0x0001e20000100800 */
[----:B------:R-:W-:Y:S05]  /*1f11e0*/  @!P1 BRA `(.L_x_9773) ;  /* 0xfffffff800d89947 */ /* 0x000fea000383ffff */
.L_x_9772:
[----:B------:R-:W-:Y:S05]  /*1f11f0*/  BSYNC.RECONVERGENT B3 ;  /* 0x0000000000037941 */ /* 0x000fea0003800200 */
.L_x_9771:
[----:B------:R-:W-:Y:S01]  /*1f1200*/  IMAD.IADD R120, R0, 0x1, -R126 ;  /* 0x0000000100787824 */ /* 0x000fe200078e0a7e */
[----:B------:R-:W-:Y:S04]  /*1f1210*/  BSSY.RECONVERGENT B3, `(.L_x_9774) ;  /* 0x0000030000037945 */ /* 0x000fe80003800200 */
[----:B------:R-:W-:-:S13]  /*1f1220*/  ISETP.GT.AND P1, PT, R120, 0x4, PT ;  /* 0x000000047800780c */ /* 0x000fda0003f24270 */
[----:B------:R-:W-:Y:S05]  /*1f1230*/  @!P1 BRA `(.L_x_9775) ;  /* 0x0000000000b49947 */ /* 0x000fea0003800000 */
[----:B------:R-:W1:Y:S01]  /*1f1240*/  LDCU.64 UR10, c[0x0][0x380] ;  /* 0x00007000ff0a77ac */ /* 0x000e620008000a00 */
[----:B0-----:R-:W-:Y:S01]  /*1f1250*/  IMAD.IADD R121, R125, 0x1, R126 ;  /* 0x000000017d797824 */ /* 0x001fe200078e027e */
        /* <DEDUP_REMOVED lines=10> */
[----:B-1----:R-:W-:Y:S02]  /*1f1300*/  IADD3 R120, P0, PT, R121, UR10, RZ ;  /* 0x0000000a79787c10 */ /* 0x002fe4000ff1e0ff */
        /* <DEDUP_REMOVED lines=14> */
[----:B------:R-:W5:Y:S04]  /*1f13f0*/  LDG.E.U8 R177, desc[UR22][R122.64+0x1] ;  /* 0x000001167ab17981 */ /* 0x000f68000c1e1100 */
[----:B----4-:R-:W4:Y:S04]  /*1f1400*/  LDG.E.U8 R178, desc[UR24][R122.64+0x2] ;  /* 0x000002187ab27981 */ /* 0x010f28000c1e1100 */
[----:B------:R-:W3:Y:S04]  /*1f1410*/  LDG.E.U8 R120, desc[UR18][R120.64+0x3] ;  /* 0x0000031278787981 */ /* 0x000ee8000c1e1100 */
[----:B------:R-:W5:Y:S04]  /*1f1420*/  LDG.E.U8 R121, desc[UR20][R122.64] ;  /* 0x000000147a797981 */ /* 0x000f68000c1e1100 */
[----:B------:R-:W4:Y:S01]  /*1f1430*/  LDG.E.U8 R122, desc[UR26][R122.64+0x3] ;  /* 0x0000031a7a7a7981 */ /* 0x000f22000c1e1100 */
[----:B------:R-:W-:-:S04]  /*1f1440*/  VIADD R179, R1, 0x29d0 ;  /* 0x000029d001b37836 */ /* 0x000fc80000000000 */
[----:B------:R-:W-:Y:S01]  /*1f1450*/  IMAD.IADD R174, R179, 0x1, R174 ;  /* 0x00000001b3ae7824 */ /* 0x000fe200078e02ae */
[----:B------:R-:W-:Y:S02]  /*1f1460*/  PLOP3.LUT P0, PT, PT, PT, PT, 0x8, 0x80 ;  /* 0x000000000080781c */ /* 0x000fe40003f0e170 */
[----:B--2---:R-:W-:Y:S02]  /*1f1470*/  PRMT R175, R176, 0x7604, R175 ;  /* 0x00007604b0af7816 */ /* 0x004fe400000000af */
[----:B---3--:R-:W-:-:S04]  /*1f1480*/  PRMT R120, R120, 0x7604, R173 ;  /* 0x0000760478787816 */ /* 0x008fc800000000ad */
[----:B------:R-:W-:Y:S01]  /*1f1490*/  PRMT R175, R175, 0x5410, R120 ;  /* 0x00005410afaf7816 */ /* 0x000fe20000000078 */
[----:B------:R-:W-:Y:S01]  /*1f14a0*/  IMAD.IADD R120, R179, 0x1, R126 ;  /* 0x00000001b3787824 */ /* 0x000fe200078e027e */
[----:B-----5:R-:W-:-:S04]  /*1f14b0*/  PRMT R121, R177, 0x7604, R121 ;  /* 0x00007604b1797816 */ /* 0x020fc80000000079 */
[----:B------:R1:W-:Y:S01]  /*1f14c0*/  STL [R120+0x29bc], R175 ;  /* 0x0029bcaf78007387 */ /* 0x0003e20000100800 */
[----:B----4-:R-:W-:-:S04]  /*1f14d0*/  PRMT R122, R122, 0x7604, R178 ;  /* 0x000076047a7a7816 */ /* 0x010fc800000000b2 */
[----:B------:R-:W-:-:S05]  /*1f14e0*/  PRMT R121, R121, 0x5410, R122 ;  /* 0x0000541079797816 */ /* 0x000fca000000007a */
[----:B------:R1:W-:Y:S01]  /*1f14f0*/  STL [R174+0x29bc], R121 ;  /* 0x0029bc79ae007387 */ /* 0x0003e20000100800 */
[----:B------:R-:W-:-:S07]  /*1f1500*/  VIADD R126, R126, 0x8 ;  /* 0x000000087e7e7836 */ /* 0x000fce0000000000 */
.L_x_9775:
[----:B------:R-:W-:Y:S05]  /*1f1510*/  BSYNC.RECONVERGENT B3 ;  /* 0x0000000000037941 */ /* 0x000fea0003800200 */
.L_x_9774:
[----:B------:R-:W-:-:S13]  /*1f1520*/  ISETP.NE.OR P0, PT, R126, R0, P0 ;  /* 0x000000007e00720c */ /* 0x000fda0000705670 */
[----:B------:R-:W-:Y:S05]  /*1f1530*/  @!P0 BREAK.RELIABLE B0 ;  /* 0x0000000000008942 */ /* 0x000fea0003800100 */
[----:B------:R-:W-:Y:S05]  /*1f1540*/  @!P0 BRA `(.L_x_9768) ;  /* 0x0000000000688947 */ /* 0x000fea0003800000 */
.L_x_9770:
[----:B------:R-:W-:Y:S05]  /*1f1550*/  BSYNC.RELIABLE B0 ;  /* 0x0000000000007941 */ /* 0x000fea0003800100 */
.L_x_9769:
[----:B------:R-:W2:Y:S01]  /*1f1560*/  LDCU.64 UR10, c[0x0][0x380] ;  /* 0x00007000ff0a77ac */ /* 0x000ea20008000a00 */
[----:B01----:R-:W-:Y:S01]  /*1f1570*/  IMAD.IADD R121, R125, 0x1, R126 ;  /* 0x000000017d797824 */ /* 0x003fe200078e027e */
        /* <DEDUP_REMOVED lines=23> */
.L_x_9768:
[----:B------:R-:W-:Y:S05]  /*1f16f0*/  BSYNC.RECONVERGENT B1 ;  /* 0x0000000000017941 */ /* 0x000fea0003800200 */
.L_x_9767:
[----:B------:R-:W-:Y:S01]  /*1f1700*/  ISETP.NE.AND P0, PT, R3, RZ, PT ;  /* 0x000000ff0300720c */ /* 0x000fe20003f05270 */
[----:B------:R-:W-:-:S12]  /*1f1710*/  BSSY.RECONVERGENT B0, `(.L_x_9776) ;  /* 0x0000017000007945 */ /* 0x000fd80003800200 */
[----:B------:R-:W-:Y:S05]  /*1f1720*/  @!P0 BRA `(.L_x_9777) ;  /* 0x0000000000548947 */ /* 0x000fea0003800000 */
[----:B------:R-:W1:Y:S01]  /*1f1730*/  LDCU.64 UR10, c[0x0][0x380] ;  /* 0x00007000ff0a77ac */ /* 0x000e620008000a00 */
[----:B------:R-:W-:Y:S01]  /*1f1740*/  IMAD.IADD R125, R125, 0x1, R0 ;  /* 0x000000017d7d7824 */ /* 0x000fe200078e0200 */
[----:B------:R-:W-:Y:S01]  /*1f1750*/  R2UR UR12, R186 ;  /* 0x00000000ba0c72ca */ /* 0x000fe200000e0000 */
[----:B------:R-:W-:Y:S01]  /*1f1760*/  VIADD R123, R1, 0x29d0 ;  /* 0x000029d0017b7836 */ /* 0x000fe20000000000 */
[----:B------:R-:W-:Y:S02]  /*1f1770*/  R2UR UR13, R187 ;  /* 0x00000000bb0d72ca */ /* 0x000fe400000e0000 */
[----:B-1----:R-:W-:-:S04]  /*1f1780*/  IADD3 R120, P0, PT, R125, UR10, RZ ;  /* 0x0000000a7d787c10 */ /* 0x002fc8000ff1e0ff */
[----:B0-----:R-:W-:-:S07]  /*1f1790*/  LEA.HI.X.SX32 R121, R125, UR11, 0x1, P0 ;  /* 0x0000000b7d797c11 */ /* 0x001fce00080f0eff */
[----:B------:R-:W2:Y:S01]  /*1f17a0*/  LDG.E.U8 R122, desc[UR12][R120.64] ;  /* 0x0000000c787a7981 */ /* 0x000ea2000c1e1100 */
[----:B------:R-:W-:Y:S01]  /*1f17b0*/  IMAD.IADD R0, R123, 0x1, R0 ;  /* 0x000000017b007824 */ /* 0x000fe200078e0200 */
[----:B------:R-:W-:-:S04]  /*1f17c0*/  ISETP.NE.AND P0, PT, R3, 0x1, PT ;  /* 0x000000010300780c */ /* 0x000fc80003f05270 */
[----:B--2---:R2:W-:Y:S09]  /*1f17d0*/  STL.U8 [R0+0x29bc], R122 ;  /* 0x0029bc7a00007387 */ /* 0x0045f20000100000 */
[----:B------:R-:W-:Y:S05]  /*1f17e0*/  @!P0 BRA `(.L_x_9777) ;  /* 0x0000000000248947 */ /* 0x000fea0003800000 */
[----:B------:R-:W-:Y:S02]  /*1f17f0*/  ISETP.NE.AND P0, PT, R3, 0x2, PT ;  /* 0x000000020300780c */ /* 0x000fe40003f05270 */
[----:B------:R-:W-:Y:S02]  /*1f1800*/  R2UR UR10, R186 ;  /* 0x00000000ba0a72ca */ /* 0x000fe400000e0000 */
[----:B------:R-:W-:-:S09]  /*1f1810*/  R2UR UR11, R187 ;  /* 0x00000000bb0b72ca */ /* 0x000fd200000e0000 */
[----:B------:R-:W-:Y:S02]  /*1f1820*/  @P0 R2UR UR12, R186 ;  /* 0x00000000ba0c02ca */ /* 0x000fe400000e0000 */
[----:B------:R-:W-:Y:S02]  /*1f1830*/  @P0 R2UR UR13, R187 ;  /* 0x00000000bb0d02ca */ /* 0x000fe400000e0000 */
[----:B------:R-:W3:Y:S11]  /*1f1840*/  LDG.E.U8 R3, desc[UR10][R120.64+0x1] ;  /* 0x0000010a78037981 */ /* 0x000ef6000c1e1100 */
[----:B------:R-:W5:Y:S04]  /*1f1850*/  @P0 LDG.E.U8 R120, desc[UR12][R120.64+0x2] ;  /* 0x0000020c78780981 */ /* 0x000f68000c1e1100 */
[----:B---3--:R3:W-:Y:S04]  /*1f1860*/  STL.U8 [R0+0x29bd], R3 ;  /* 0x0029bd0300007387 */ /* 0x0087e80000100000 */
[----:B-----5:R3:W-:Y:S02]  /*1f1870*/  @P0 STL.U8 [R0+0x29be], R120 ;  /* 0x0029be7800000387 */ /* 0x0207e40000100000 */
.L_x_9777:
[----:B------:R-:W-:Y:S05]  /*1f1880*/  BSYNC.RECONVERGENT B0 ;  /* 0x0000000000007941 */ /* 0x000fea0003800200 */
.L_x_9776:
[----:B--23--:R-:W-:-:S07]  /*1f1890*/  IMAD.MOV.U32 R0, RZ, RZ, R124 ;  /* 0x000000ffff007224 */ /* 0x00cfce00078e007c */
.L_x_9766:
[----:B------:R-:W-:Y:S05]  /*1f18a0*/  BSYNC.RECONVERGENT B2 ;  /* 0x0000000000027941 */ /* 0x000fea0003800200 */
.L_x_9765:
[----:B------:R-:W-:Y:S02]  /*1f18b0*/  IADD3 R3, PT, PT, R1, 0x29d0, RZ ;  /* 0x000029d001037810 */ /* 0x000fe40007ffe0ff */
[----:B-1----:R-:W-:-:S03]  /*1f18c0*/  IADD3 R120, P0, PT, R128, 0x28aa, RZ ;  /* 0x000028aa80787810 */ /* 0x002fc60007f1e0ff */
[----:B------:R-:W-:Y:S02]  /*1f18d0*/  IMAD.IADD R0, R3, 0x1, R0 ;  /* 0x0000000103007824 */ /* 0x000fe400078e0200 */
[----:B0-----:R-:W-:-:S03]  /*1f18e0*/  IMAD.X R121, RZ, RZ, R127, P0 ;  /* 0x000000ffff797224 */ /* 0x001fc600000e067f */
[----:B------:R-:W-:Y:S04]  /*1f18f0*/  STL.U8 [R0+0x29bc], RZ ;  /* 0x0029bcff00007387 */ /* 0x000fe80000100000 */
[----:B------:R0:W-:Y:S02]  /*1f1900*/  STL.64 [R1+0x52e0], R120 ;  /* 0x0052e07801007387 */ /* 0x0001e40000100a00 */
[----:B0-----:R-:W-:-:S05]  /*1f1910*/  IADD3 R120, P0, PT, R128, 0x29bc, RZ ;  /* 0x000029bc80787810 */ /* 0x001fca0007f1e0ff */
[----:B------:R-:W-:-:S05]  /*1f1920*/  IMAD.X R121, RZ, RZ, R127, P0 ;  /* 0x000000ffff797224 */ /* 0x000fca00000e067f */
[----:B------:R0:W-:Y:S03]  /*1f1930*/  STL.64 [R1+0x53f0], R120 ;  /* 0x0053f07801007387 */ /* 0x0001e60000100a00 */
.L_x_9731:
[----:B------:R-:W-:-:S13]  /*1f1940*/  ISETP.GE.AND P0, PT, R245, R2, PT ;  /* 0x00000002f500720c */ /* 0x000fda0003f06270 */
[----:B------:R-:W-:Y:S05]  /*1f1950*/  @P0 BRA `(.L_x_9729) ;  /* 0x0000068400ac0947 */ /* 0x000fea0003800000 */
[----:B0-----:R-:W0:Y:S08]  /*1f1960*/  LDC.64 R120, c[0x0][0x3d8] ;  /* 0x0000f600ff787b82 */ /* 0x001e300000000a00 */
[----:B------:R-:W1:Y:S01]  /*1f1970*/  LDC.64 R122, c[0x0][0x3f0] ;  /* 0x0000fc00ff7a7b82 */ /* 0x000e620000000a00 */
[----:B0-----:R-:W-:-:S05]  /*1f1980*/  IMAD.WIDE R124, R232, 0x4, R120 ;  /* 0x00000004e87c7825 */ /* 0x001fca00078e0278 */
[----:B------:R0:W-:Y:S01]  /*1f1990*/  STL.64 [R1+0x7c18], R124 ;  /* 0x007c187c01007387 */ /* 0x0001e20000100a00 */
[----:B-1----:R-:W-:-:S05]  /*1f19a0*/  IMAD.WIDE R120, R232, 0x4, R122 ;  /* 0x00000004e8787825 */ /* 0x002fca00078e027a */
[----:B------:R0:W-:Y:S02]  /*1f19b0*/  STL.64 [R1+0x7c10], R120 ;  /* 0x007c107801007387 */ /* 0x0001e40000100a00 */
.L_x_11739:
[----:B0-----:R-:W0:Y:S01]  /*1f19c0*/  LDC.64 R120, c[0x0][0x398] ;  /* 0x0000e600ff787b82 */ /* 0x001e220000000a00 */
[----:B------:R-:W-:Y:S01]  /*1f19d0*/  R2UR UR10, R186 ;  /* 0x00000000ba0a72ca */ /* 0x000fe200000e0000 */
[----:B------:R-:W-:Y:S01]  /*1f19e0*/  IMAD.SHL.U32 R246, R245, 0x4, RZ ;  /* 0x00000004f5f67824 */ /* 0x000fe200078e00ff */
[----:B------:R-:W-:-:S03]  /*1f19f0*/  R2UR UR11, R187 ;  /* 0x00000000bb0b72ca */ /* 0x000fc600000e0000 */
[----:B0-----:R-:W-:-:S10]  /*1f1a00*/  IMAD.WIDE R246, R246, 0x4, R120 ;  /* 0x00000004f6f67825 */ /* 0x001fd400078e0278 */
[----:B------:R-:W2:Y:S02]  /*1f1a10*/  LDG.E R0, desc[UR10][R246.64+0x8] ;  /* 0x0000080af6007981 */ /* 0x000ea4000c1e1900 */
        /* <DEDUP_REMOVED lines=14> */
[----:B------:R-:W-:Y:S05]  /*1f1b00*/  @P0 BRA `(.L_x_9729) ;  /* 0x0000068400400947 */ /* 0x000fea0003800000 */
[----:B------:R-:W0:Y:S01]  /*1f1b10*/  LDC.64 R124, c[0x0][0x450] ;  /* 0x00011400ff7c7b82 */ /* 0x000e220000000a00 */
[----:B------:R-:W-:Y:S02]  /*1f1b20*/  R2UR UR10, R186 ;  /* 0x00000000ba0a72ca */ /* 0x000fe400000e0000 */
[----:B------:R-:W-:-:S13]  /*1f1b30*/  R2UR UR11, R187 ;  /* 0x00000000bb0b72ca */ /* 0x000fda00000e0000 */
[----:B0-----:R-:W2:Y:S02]  /*1f1b40*/  LDG.E R2, desc[UR10][R124.64+0xc] ;  /* 0x00000c0a7c027981 */ /* 0x001ea4000c1e1900 */
[----:B--2---:R-:W-:-:S13]  /*1f1b50*/  ISETP.NE.AND P0, PT, R2, RZ, PT ;  /* 0x000000ff0200720c */ /* 0x004fda0003f05270 */
[----:B------:R-:W-:Y:S05]  /*1f1b60*/  @!P0 BRA `(.L_x_9779) ;  /* 0x0000002800d88947 */ /* 0x000fea0003800000 */
[----:B------:R-:W2:Y:S01]  /*1f1b70*/  LDL R2, [R129] ;  /* 0x0000000081027983 */ /* 0x000ea20000100800 */
[----:B------:R-:W2:Y:S01]  /*1f1b80*/  LDC.64 R120, c[0x0][0x3e0] ;  /* 0x0000f800ff787b82 */ /* 0x000ea20000000a00 */
[C---:B------:R-:W-:Y:S02]  /*1f1b90*/  R2UR UR10, R186.reuse ;  /* 0x00000000ba0a72ca */ /* 0x040fe400000e0000 */
[C---:B------:R-:W-:Y:S02]  /*1f1ba0*/  R2UR UR11, R187.reuse ;  /* 0x00000000bb0b72ca */ /* 0x040fe400000e0000 */
[----:B------:R-:W-:Y:S02]  /*1f1bb0*/  R2UR UR12, R186 ;  /* 0x00000000ba0c72ca */ /* 0x000fe400000e0000 */
[----:B------:R-:W-:Y:S01]  /*1f1bc0*/  R2UR UR13, R187 ;  /* 0x00000000bb0d72ca */ /* 0x000fe200000e0000 */
[----:B------:R-:W0:Y:S08]  /*1f1bd0*/  LDC.64 R122, c[0x0][0x3c8] ;  /* 0x0000f200ff7a7b82 */ /* 0x000e300000000a00 */
[----:B------:R-:W1:Y:S01]  /*1f1be0*/  LDC.64 R174, c[0x0][0x3f0] ;  /* 0x0000fc00ffae7b82 */ /* 0x000e620000000a00 */
[----:B--2---:R-:W-:-:S04]  /*1f1bf0*/  IMAD.WIDE R120, R2, 0x4, R120 ;  /* 0x0000000402787825 */ /* 0x004fc800078e0278 */
[----:B0-----:R-:W-:Y:S02]  /*1f1c00*/  IMAD.WIDE R122, R2, 0x4, R122 ;  /* 0x00000004027a7825 */ /* 0x001fe400078e027a */
[----:B------:R-:W2:Y:S04]  /*1f1c10*/  LDG.E R120, desc[UR12][R120.64] ;  /* 0x0000000c78787981 */ /* 0x000ea8000c1e1900 */
[----:B------:R-:W2:Y:S01]  /*1f1c20*/  LDG.E R3, desc[UR10][R122.64] ;  /* 0x0000000a7a037981 */ /* 0x000ea2000c1e1900 */
[----:B------:R-:W-:Y:S05]  /*1f1c30*/  BMOV.32.CLEAR RZ, B6 ;  /* 0x0000000006ff7355 */ /* 0x000fea0000100000 */
[----:B------:R-:W-:Y:S01]  /*1f1c40*/  BSSY.RECONVERGENT B6, `(.L_x_9780) ;  /* 0x0000150000067945 */ /* 0x000fe20003800200 */
[----:B-1----:R-:W-:Y:S01]  /*1f1c50*/  IMAD.WIDE R174, R245, 0x4, R174 ;  /* 0x00000004f5ae7825 */ /* 0x002fe200078e02ae */
[----:B--2---:R-:W-:-:S13]  /*1f1c60*/  ISETP.GE.AND P0, PT, R3, R120, PT ;  /* 0x000000780300720c */ /* 0x004fda0003f06270 */
[----:B------:R-:W-:Y:S05]  /*1f1c70*/  @P0 BRA `(.L_x_9781) ;  /* 0x0000001400300947 */ /* 0x000fea0003800000 */
[----:B------:R-:W-:Y:S01]  /*1f1c80*/  BSSY.RECONVERGENT B5, `(.L_x_9782) ;  /* 0x0000145000057945 */ /* 0x000fe20003800200 */
.L_x_9805:
[----:B------:R-:W0:Y:S01]  /*1f1c90*/  LDC.64 R120, c[0x0][0x3a0] ;  /* 0x0000e800ff787b82 */ /* 0x000e220000000a00 */
[----:B------:R-:W-:Y:S01]  /*1f1ca0*/  R2UR UR10, R186 ;  /* 0x00000000ba0a72ca */ /* 0x000fe200000e0000 */
[----:B------:R-:W-:Y:S01]  /*1f1cb0*/  IMAD.SHL.U32 R176, R3, 0x4, RZ ;  /* 0x0000000403b07824 */ /* 0x000fe200078e00ff */
[----:B------:R-:W-:-:S03]  /*1f1cc0*/  R2UR UR11, R187 ;  /* 0x00000000bb0b72ca */ /* 0x000fc600000e0000 */
[----:B0-----:R-:W-:-:S10]  /*1f1cd0*/  IMAD.WIDE R176, R176, 0x4, R120 ;  /* 0x00000004b0b07825 */ /* 0x001fd400078e0278 */
[----:B------:R-:W2:Y:S01]  /*1f1ce0*/  LDG.E R120, desc[UR10][R176.64+0x8] ;  /* 0x0000080ab0787981 */ /* 0x000ea2000c1e1900 */
[----:B------:R-:W-:Y:S01]  /*1f1cf0*/  BSSY.RECONVERGENT B4, `(.L_x_9783) ;  /* 0x0000135000047945 */ /* 0x000fe20003800200 */
[----:B--2---:R-:W-:-:S13]  /*1f1d00*/  ISETP.NE.AND P0, PT, R120, 0x1, PT ;  /* 0x000000017800780c */ /* 0x004fda0003f05270 */
[----:B-1----:R-:W-:Y:S05]  /*1f1d10*/  @P0 BRA `(.L_x_9784) ;  /* 0x0000001000c80947 */ /* 0x002fea0003800000 */
[----:B------:R-:W0:Y:S01]  /*1f1d20*/  LDC.64 R122, c[0x0][0x450] ;  /* 0x00011400ff7a7b82 */ /* 0x000e220000000a00 */
[C---:B------:R-:W-:Y:S02]  /*1f1d30*/  R2UR UR10, R186.reuse ;  /* 0x00000000ba0a72ca */ /* 0x040fe400000e0000 */
[C---:B------:R-:W-:Y:S02]  /*1f1d40*/  R2UR UR11, R187.reuse ;  /* 0x00000000bb0b72ca */ /* 0x040fe400000e0000 */
[----:B------:R-:W-:Y:S02]  /*1f1d50*/  R2UR UR12, R186 ;  /* 0x00000000ba0c72ca */ /* 0x000fe400000e0000 */
[----:B------:R-:W-:-:S09]  /*1f1d60*/  R2UR UR13, R187 ;  /* 0x00000000bb0d72ca */ /* 0x000fd200000e0000 */
[----:B------:R-:W2:Y:S04]  /*1f1d70*/  LDG.E R120, desc[UR10][R176.64] ;  /* 0x0000000ab0787981 */ /* 0x000ea8000c1e1900 */
[----:B0-----:R0:W2:Y:S02]  /*1f1d80*/  LDG.E R121, desc[UR12][R122.64+0x1c] ;  /* 0x00001c0c7a797981 */ /* 0x0010a4000c1e1900 */
[----:B0-----:R-:W0:Y:S01]  /*1f1d90*/  LDC.64 R122, c[0x0][0x460] ;  /* 0x00011800ff7a7b82 */ /* 0x001e220000000a00 */
[----:B--2---:R-:W-:-:S04]  /*1f1da0*/  IMAD R121, R2, R121, R120 ;  /* 0x0000007902797224 */ /* 0x004fc800078e0278 */
[----:B0-----:R-:W-:-:S06]  /*1f1db0*/  IMAD.WIDE R122, R121, 0x4, R122 ;  /* 0x00000004797a7825 */ /* 0x001fcc00078e027a */
[----:B------:R-:W2:Y:S02]  /*1f1dc0*/  LDG.E R122, desc[UR10][R122.64] ;  /* 0x0000000a7a7a7981 */ /* 0x000ea4000c1e1900 */
[----:B--2---:R-:W-:-:S04]  /*1f1dd0*/  LOP3.LUT R122, R122, 0x2, RZ, 0xfc, !PT ;  /* 0x000000027a7a7812 */ /* 0x004fc800078efcff */
[----:B------:R-:W-:-:S13]  /*1f1de0*/  ISETP.NE.AND P0, PT, R122, 0x2, PT ;  /* 0x000000027a00780c */ /* 0x000fda0003f05270 */
[----:B------:R-:W-:Y:S05]  /*1f1df0*/  @!P0 BRA `(.L_x_9784) ;  /* 0x0000001000908947 */ /* 0x000fea0003800000 */
[----:B------:R-:W2:Y:S01]  /*1f1e00*/  LDL R121, [R129+0x4] ;  /* 0x0000040081797983 */ /* 0x000ea20000100800 */
[----:B------:R-:W2:Y:S01]  /*1f1e10*/  LDC.64 R122, c[0x0][0x3c8] ;  /* 0x0000f200ff7a7b82 */ /* 0x000ea20000000a00 */
[----:B------:R-:W-:Y:S02]  /*1f1e20*/  R2UR UR10, R186 ;  /* 0x00000000ba0a72ca */ /* 0x000fe400000e0000 */
[----:B------:R-:W-:Y:S01]  /*1f1e30*/  R2UR UR11, R187 ;  /* 0x00000000bb0b72ca */ /* 0x000fe200000e0000 */
[----:B--2---:R-:W-:-:S12]  /*1f1e40*/  IMAD.WIDE R122, R121, 0x4, R122 ;  /* 0x00000004797a7825 */ /* 0x004fd800078e027a */
[----:B------:R0:W2:Y:S02]  /*1f1e50*/  LDG.E R124, desc[UR10][R122.64] ;  /* 0x0000000a7a7c7981 */ /* 0x0000a4000c1e1900 */
[----:B0-----:R-:W0:Y:S02]  /*1f1e60*/  LDC.64 R122, c[0x0][0x3e0] ;  /* 0x0000f800ff7a7b82 */ /* 0x001e240000000a00 */
[----:B0-----:R-:W-:-:S06]  /*1f1e70*/  IMAD.WIDE R122, R121, 0x4, R122 ;  /* 0x00000004797a7825 */ /* 0x001fcc00078e027a */
[----:B------:R-:W2:Y:S02]  /*1f1e80*/  LDG.E R122, desc[UR10][R122.64] ;  /* 0x0000000a7a7a7981 */ /* 0x000ea4000c1e1900 */
[----:B--2---:R-:W-:-:S13]  /*1f1e90*/  ISETP.GE.AND P0, PT, R124, R122, PT ;  /* 0x0000007a7c00720c */ /* 0x004fda0003f06270 */
[----:B------:R-:W-:Y:S05]  /*1f1ea0*/  @P0 BRA `(.L_x_9784) ;  /* 0x0000001000640947 */ /* 0x000fea0003800000 */
[----:B------:R-:W-:-:S07]  /*1f1eb0*/  IMAD.MOV.U32 R122, RZ, RZ, R124 ;  /* 0x000000ffff7a7224 */ /* 0x000fce00078e007c */
.L_x_9804:
[----:B------:R-:W0:Y:S01]  /*1f1ec0*/  LDC.64 R124, c[0x0][0x3a0] ;  /* 0x0000e800ff7c7b82 */ /* 0x000e220000000a00 */
[----:B------:R-:W-:Y:S01]  /*1f1ed0*/  R2UR UR10, R186 ;  /* 0x00000000ba0a72ca */ /* 0x000fe200000e0000 */
[----:B----4-:R-:W-:Y:S01]  /*1f1ee0*/  IMAD.SHL.U32 R178, R122, 0x4, RZ ;  /* 0x000000047ab27824 */ /* 0x010fe200078e00ff */
[----:B------:R-:W-:-:S03]  /*1f1ef0*/  R2UR UR11, R187 ;  /* 0x00000000bb0b72ca */ /* 0x000fc600000e0000 */
[----:B0-----:R-:W-:-:S10]  /*1f1f00*/  IMAD.WIDE R178, R178, 0x4, R124 ;  /* 0x00000004b2b27825 */ /* 0x001fd400078e027c */
[----:B------:R-:W2:Y:S01]  /*1f1f10*/  LDG.E R123, desc[UR10][R178.64] ;  /* 0x0000000ab27b7981 */ /* 0x000ea2000c1e1900 */
[----:B------:R-:W-:Y:S01]  /*1f1f20*/  BSSY.RECONVERGENT B3, `(.L_x_9785) ;  /* 0x0000109000037945 */ /* 0x000fe20003800200 */
[----:B--2---:R-:W-:-:S13]  /*1f1f30*/  ISETP.NE.AND P0, PT, R123, R120, PT ;  /* 0x000000787b00720c */ /* 0x004fda0003f05270 */
[----:B-1----:R-:W-:Y:S05]  /*1f1f40*/  @P0 BRA `(.L_x_9786) ;  /* 0x0000001000180947 */ /* 0x002fea0003800000 */
[----:B------:R-:W-:Y:S02]  /*1f1f50*/  R2UR UR10, R186 ;  /* 0x00000000ba0a72ca */ /* 0x000fe400000e0000 */
[----:B------:R-:W-:-:S13]  /*1f1f60*/  R2UR UR11, R187 ;  /* 0x00000000bb0b72ca */ /* 0x000fda00000e0000 */
[----:B------:R-:W2:Y:S02]  /*1f1f70*/  LDG.E R123, desc[UR10][R178.64+0x8] ;  /* 0x0000080ab27b7981 */ /* 0x000ea4000c1e1900 */
[----:B--2---:R-:W-:-:S13]  /*1f1f80*/  ISETP.NE.AND P0, PT, R123, 0x1, PT ;  /* 0x000000017b00780c */ /* 0x004fda0003f05270 */
[----:B------:R-:W-:Y:S05]  /*1f1f90*/  @P0 BRA `(.L_x_9786) ;  /* 0x0000001000040947 */ /* 0x000fea0003800000 */
        /* <DEDUP_REMOVED lines=12> */
.L_x_9803:
[----:B------:R-:W0:Y:S01]  /*1f2060*/  LDC.64 R182, c[0x0][0x3a8] ;  /* 0x0000ea00ffb67b82 */ /* 0x000e220000000a00 */
[----:B------:R-:W-:Y:S01]  /*1f2070*/  R2UR UR10, R186 ;  /* 0x00000000ba0a72ca */ /* 0x000fe200000e0000 */
[----:B------:R-:W-:Y:S01]  /*1f2080*/  IMAD.SHL.U32 R180, R124, 0x4, RZ ;  /* 0x000000047cb47824 */ /* 0x000fe200078e00ff */
        /* <DEDUP_REMOVED lines=22> */
.L_x_9802:
        /* <DEDUP_REMOVED lines=14> */
[----:B------:R-:W0:Y:S01]  /*1f22d0*/  LDC.64 R184, c[0x0][0x3c8] ;  /* 0x0000f200ffb87b82 */ /* 0x000e220000000a00 */
[----:B------:R-:W-:Y:S02]  /*1f22e0*/  R2UR UR10, R186 ;  /* 0x00000000ba0a72ca */ /* 0x000fe400000e0000 */
[----:B------:R-:W-:Y:S01]  /*1f22f0*/  R2UR UR11, R187 ;  /* 0x00000000bb0b72ca */ /* 0x000fe200000e0000 */
[----:B0-----:R-:W-:-:S12]  /*1f2300*/  IMAD.WIDE R184, R0, 0x4, R184 ;  /* 0x0000000400b87825 */ /* 0x001fd800078e02b8 */
[----:B------:R0:W2:Y:S02]  /*1f2310*/  LDG.E R173, desc[UR10][R184.64] ;  /* 0x0000000ab8ad7981 */ /* 0x0000a4000c1e1900 */
[----:B0-----:R-:W0:Y:S02]  /*1f2320*/  LDC.64 R184, c[0x0][0x3e0] ;  /* 0x0000f800ffb87b82 */ /* 0x001e240000000a00 */
[----:B0-----:R-:W-:-:S06]  /*1f2330*/  IMAD.WIDE R184, R0, 0x4, R184 ;  /* 0x0000000400b87825 */ /* 0x001fcc00078e02b8 */
[----:B------:R-:W2:Y:S02]  /*1f2340*/  LDG.E R184, desc[UR10][R184.64] ;  /* 0x0000000ab8b87981 */ /* 0x000ea4000c1e1900 */
[----:B--2---:R-:W-:-:S13]  /*1f2350*/  ISETP.GE.AND P0, PT, R173, R184, PT ;  /* 0x000000b8ad00720c */ /* 0x004fda0003f06270 */
[----:B------:R-:W-:Y:S05]  /*1f2360*/  @P0 BRA `(.L_x_9790) ;  /* 0x0000000800c80947 */ /* 0x000fea0003800000 */
.L_x_9801:
        /* <DEDUP_REMOVED lines=25> */
.L_x_9800:
[----:B------:R-:W0:Y:S01]  /*1f2500*/  LDC.64 R190, c[0x0][0x3a0] ;  /* 0x0000e800ffbe7b82 */ /* 0x000e220000000a00 */
[----:B------:R-:W-:Y:S01]  /*1f2510*/  R2UR UR10, R186 ;  /* 0x00000000ba0a72ca */ /* 0x000fe200000e0000 */
[----:B------:R-:W-:Y:S01]  /*1f2520*/  IMAD.SHL.U32 R188, R193, 0x4, RZ ;  /* 0x00000004c1bc7824 */ /* 0x000fe200078e00ff */
[----:B------:R-:W-:-:S03]  /*1f2530*/  R2UR UR11, R187 ;  /* 0x00000000bb0b72ca */ /* 0x000fc600000e0000 */
[----:B0-----:R-:W-:-:S10]  /*1f2540*/  IMAD.WIDE R188, R188, 0x4, R190 ;  /* 0x00000004bcbc7825 */ /* 0x001fd400078e02be */
[----:B------:R-:W2:Y:S01]  /*1f2550*/  LDG.E R190, desc[UR10][R188.64] ;  /* 0x0000000abcbe7981 */ /* 0x000ea2000c1e1900 */
[----:B------:R-:W-:Y:S04]  /*1f2560*/  BSSY.RECONVERGENT B7, `(.L_x_9793) ;  /* 0x0000081000077945 */ /* 0x000fe80003800200 */
[----:B-1----:R-:W0:Y:S05]  /*1f2570*/  BMOV.32.CLEAR R194, B7 ;  /* 0x0000000007c27355 */ /* 0x002e2a0000100000 */
[----:B--2---:R-:W-:-:S13]  /*1f2580*/  ISETP.NE.AND P0, PT, R190, R120, PT ;  /* 0x00000078be00720c */ /* 0x004fda0003f05270 */
[----:B0-----:R-:W-:Y:S05]  /*1f2590*/  @P0 BRA `(.L_x_9794) ;  /* 0x0000000400f00947 */ /* 0x001fea0003800000 */
[----:B------:R-:W-:Y:S02]  /*1f25a0*/  R2UR UR10, R186 ;  /* 0x00000000ba0a72ca */ /* 0x000fe400000e0000 */
[----:B------:R-:W-:-:S13]  /*1f25b0*/  R2UR UR11, R187 ;  /* 0x00000000bb0b72ca */ /* 0x000fda00000e0000 */
[----:B------:R-:W2:Y:S02]  /*1f25c0*/  LDG.E R190, desc[UR10][R188.64+0xc] ;  /* 0x00000c0abcbe7981 */ /* 0x000ea4000c1e1900 */
[----:B--2---:R-:W-:-:S13]  /*1f25d0*/  ISETP.NE.AND P0, PT, R190, 0x1, PT ;  /* 0x00000001be00780c */ /* 0x004fda0003f05270 */
[----:B------:R-:W-:Y:S05]  /*1f25e0*/  @P0 BRA `(.L_x_9794) ;  /* 0x0000000400dc0947 */ /* 0x000fea0003800000 */
[----:B------:R-:W0:Y:S01]  /*1f25f0*/  LDC.64 R198, c[0x0][0x388] ;  /* 0x0000e200ffc67b82 */ /* 0x000e220000000a00 */
[----:B------:R-:W-:Y:S01]  /*1f2600*/  R2UR UR14, R186 ;  /* 0x00000000ba0e72ca */ /* 0x000fe200000e0000 */
[----:B------:R-:W-:Y:S01]  /*1f2610*/  IMAD.SHL.U32 R190, R2, 0x4, RZ ;  /* 0x0000000402be7824 */ /* 0x000fe200078e00ff */
[C---:B------:R-:W-:Y:S02]  /*1f2620*/  R2UR UR15, R187.reuse ;  /* 0x00000000bb0f72ca */ /* 0x040fe400000e0000 */
[C---:B------:R-:W-:Y:S02]  /*1f2630*/  R2UR UR10, R186.reuse ;  /* 0x00000000ba0a72ca */ /* 0x040fe400000e0000 */
[C---:B------:R-:W-:Y:S02]  /*1f2640*/  R2UR UR11, R187.reuse ;  /* 0x00000000bb0b72ca */ /* 0x040fe400000e0000 */
[----:B------:R-:W-:Y:S02]  /*1f2650*/  R2UR UR12, R186 ;  /* 0x00000000ba0c72ca */ /* 0x000fe400000e0000 */
[----:B------:R-:W-:-:S09]  /*1f2660*/  R2UR UR13, R187 ;  /* 0x00000000bb0d72ca */ /* 0x000fd200000e0000 */
[----:B------:R-:W2:Y:S01]  /*1f2670*/  LDG.E R195, desc[UR10][R178.64+0x4] ;  /* 0x0000040ab2c37981 */ /* 0x000ea2000c1e1900 */
[----:B0-----:R-:W-:-:S06]  /*1f2680*/  IMAD.WIDE R190, R190, 0x4, R198 ;  /* 0x00000004bebe7825 */ /* 0x001fcc00078e02c6 */
[----:B------:R-:W2:Y:S04]  /*1f2690*/  LDG.E R190, desc[UR14][R190.64+0x4] ;  /* 0x0000040ebebe7981 */ /* 0x000ea8000c1e1900 */
[----:B------:R-:W2:Y:S02]  /*1f26a0*/  LDG.E R191, desc[UR12][R176.64+0x4] ;  /* 0x0000040cb0bf7981 */ /* 0x000ea4000c1e1900 */
[----:B--2---:R-:W-:-:S04]  /*1f26b0*/  IADD3 R190, PT, PT, R195, -R191, -R190 ;  /* 0x800000bfc3be7210 */ /* 0x004fc80007ffe8be */
[----:B------:R-:W-:-:S13]  /*1f26c0*/  ISETP.GT.U32.AND P0, PT, R190, 0x14, PT ;  /* 0x00000014be00780c */ /* 0x000fda0003f04070 */
[----:B------:R-:W-:Y:S05]  /*1f26d0*/  @P0 BRA `(.L_x_9794) ;  /* 0x0000000400a00947 */ /* 0x000fea0003800000 */
[----:B------:R-:W-:Y:S02]  /*1f26e0*/  R2UR UR10, R186 ;  /* 0x00000000ba0a72ca */ /* 0x000fe400000e0000 */
[----:B------:R-:W-:-:S13]  /*1f26f0*/  R2UR UR11, R187 ;  /* 0x00000000bb0b72ca */ /* 0x000fda00000e0000 */
[----:B------:R-:W2:Y:S02]  /*1f2700*/  LDG.E R196, desc[UR10][R180.64+0x4] ;  /* 0x0000040ab4c47981 */ /* 0x000ea4000c1e1900 */
[----:B--2---:R-:W-:-:S04]  /*1f2710*/  IADD3 R190, PT, PT, R195, 0x3d, -R196 ;  /* 0x0000003dc3be7810 */ /* 0x004fc80007ffe8c4 */
[----:B------:R-:W-:-:S13]  /*1f2720*/  ISETP.GT.U32.AND P0, PT, R190, 0x14, PT ;  /* 0x00000014be00780c */ /* 0x000fda0003f04070 */
[----:B------:R-:W-:Y:S05]  /*1f2730*/  @P0 BRA `(.L_x_9794) ;  /* 0x0000000400880947 */ /* 0x000fea0003800000 */
[----:B------:R-:W0:Y:S01]  /*1f2740*/  LDC.64 R200, c[0x0][0x390] ;  /* 0x0000e400ffc87b82 */ /* 0x000e220000000a00 */
[C---:B------:R-:W-:Y:S01]  /*1f2750*/  R2UR UR12, R186.reuse ;  /* 0x00000000ba0c72ca */ /* 0x040fe200000e0000 */
[----:B------:R-:W-:Y:S01]  /*1f2760*/  IMAD.SHL.U32 R190, R123, 0x4, RZ ;  /* 0x000000047bbe7824 */ /* 0x000fe200078e00ff */
[C---:B------:R-:W-:Y:S02]  /*1f2770*/  R2UR UR13, R187.reuse ;  /* 0x00000000bb0d72ca */ /* 0x040fe400000e0000 */
[----:B------:R-:W-:Y:S02]  /*1f2780*/  R2UR UR10, R186 ;  /* 0x00000000ba0a72ca */ /* 0x000fe400000e0000 */
[----:B------:R-:W-:-:S13]  /*1f2790*/  R2UR UR11, R187 ;  /* 0x00000000bb0b72ca */ /* 0x000fda00000e0000 */
[----:B------:R-:W2:Y:S01]  /*1f27a0*/  LDG.E R197, desc[UR10][R182.64+0x4] ;  /* 0x0000040ab6c57981 */ /* 0x000ea2000c1e1900 */
[----:B0-----:R-:W-:-:S06]  /*1f27b0*/  IMAD.WIDE R190, R190, 0x4, R200 ;  /* 0x00000004bebe7825 */ /* 0x001fcc00078e02c8 */
[----:B------:R-:W2:Y:S02]  /*1f27c0*/  LDG.E R190, desc[UR12][R190.64+0x4] ;  /* 0x0000040cbebe7981 */ /* 0x000ea4000c1e1900 */
[----:B--2---:R-:W-:-:S04]  /*1f27d0*/  IADD3 R190, PT, PT, R197, -R196, -R190 ;  /* 0x800000c4c5be7210 */ /* 0x004fc80007ffe8be */
[----:B------:R-:W-:-:S13]  /*1f27e0*/  ISETP.GE.AND P0, PT, R190, RZ, PT ;  /* 0x000000ffbe00720c */ /* 0x000fda0003f06270 */
[----:B------:R-:W-:Y:S05]  /*1f27f0*/  @!P0 BRA `(.L_x_9794) ;  /* 0x0000000400588947 */ /* 0x000fea0003800000 */
[----:B------:R-:W-:Y:S01]  /*1f2800*/  R2UR UR12, R186 ;  /* 0x00000000ba0c72ca */ /* 0x000fe200000e0000 */
[----:B------:R-:W-:Y:S01]  /*1f2810*/  IMAD.SHL.U32 R190, R0, 0x4, RZ ;  /* 0x0000000400be7824 */ /* 0x000fe200078e00ff */
[C---:B------:R-:W-:Y:S02]  /*1f2820*/  R2UR UR13, R187.reuse ;  /* 0x00000000bb0d72ca */ /* 0x040fe400000e0000 */
[----:B------:R-:W-:Y:S01]  /*1f2830*/  R2UR UR10, R186 ;  /* 0x00000000ba0a72ca */ /* 0x000fe200000e0000 */
[----:B------:R-:W-:Y:S01]  /*1f2840*/  IMAD.WIDE R190, R190, 0x4, R198 ;  /* 0x00000004bebe7825 */ /* 0x000fe200078e02c6 */
[----:B------:R-:W-:-:S09]  /*1f2850*/  R2UR UR11, R187 ;  /* 0x00000000bb0b72ca */ /* 0x000fd200000e0000 */
[----:B------:R0:W2:Y:S04]  /*1f2860*/  LDG.E R199, desc[UR12][R190.64+0x4] ;  /* 0x0000040cbec77981 */ /* 0x0000a8000c1e1900 */
[----:B------:R-:W2:Y:S01]  /*1f2870*/  LDG.E R198, desc[UR10][R184.64+0x4] ;  /* 0x0000040ab8c67981 */ /* 0x000ea2000c1e1900 */
[----:B0-----:R-:W-:-:S04]  /*1f2880*/  IMAD.SHL.U32 R190, R125, 0x4, RZ ;  /* 0x000000047dbe7824 */ /* 0x001fc800078e00ff */
[----:B------:R-:W-:-:S06]  /*1f2890*/  IMAD.WIDE R190, R190, 0x4, R200 ;  /* 0x00000004bebe7825 */ /* 0x000fcc00078e02c8 */
[----:B------:R0:W3:Y:S01]  /*1f28a0*/  LDG.E R190, desc[UR12][R190.64+0x4] ;  /* 0x0000040cbebe7981 */ /* 0x0000e2000c1e1900 */
[----:B--2---:R-:W-:-:S04]  /*1f28b0*/  IMAD.IADD R198, R198, 0x1, R199 ;  /* 0x00000001c6c67824 */ /* 0x004fc800078e02c7 */
[----:B0-----:R-:W-:-:S05]  /*1f28c0*/  VIADD R191, R198, 0xffffffc3 ;  /* 0xffffffc3c6bf7836 */ /* 0x001fca0000000000 */
[----:B---3--:R-:W-:Y:S02]  /*1f28d0*/  IADD3 R190, PT, PT, -R191, R190, R197 ;  /* 0x000000bebfbe7210 */ /* 0x008fe40007ffe1c5 */
[----:B------:R-:W-:-:S04]  /*1f28e0*/  IADD3 R191, PT, PT, R195, 0x79, -R191 ;  /* 0x00000079c3bf7810 */ /* 0x000fc80007ffe8bf */
[----:B------:R-:W-:-:S04]  /*1f28f0*/  ISETP.GT.U32.AND P0, PT, R191, 0x3c, PT ;  /* 0x0000003cbf00780c */ /* 0x000fc80003f04070 */
[----:B------:R-:W-:-:S13]  /*1f2900*/  ISETP.GT.U32.OR P0, PT, R190, 0x14, P0 ;  /* 0x00000014be00780c */ /* 0x000fda0000704470 */
[----:B------:R-:W-:Y:S05]  /*1f2910*/  @P0 BRA `(.L_x_9794) ;  /* 0x0000000400100947 */ /* 0x000fea0003800000 */
[----:B------:R-:W-:Y:S02]  /*1f2920*/  R2UR UR10, R186 ;  /* 0x00000000ba0a72ca */ /* 0x000fe400000e0000 */
[----:B------:R-:W-:-:S13]  /*1f2930*/  R2UR UR11, R187 ;  /* 0x00000000bb0b72ca */ /* 0x000fda00000e0000 */
[----:B------:R-:W2:Y:S02]  /*1f2940*/  LDG.E R188, desc[UR10][R188.64+0x4] ;  /* 0x0000040abcbc7981 */ /* 0x000ea4000c1e1900 */
[----:B--2---:R-:W-:-:S04]  /*1f2950*/  IADD3 R188, PT, PT, -R198, R188, RZ ;  /* 0x000000bcc6bc7210 */ /* 0x004fc80007ffe1ff */
[----:B------:R-:W-:-:S13]  /*1f2960*/  ISETP.GT.U32.AND P0, PT, R188, 0x14, PT ;  /* 0x00000014bc00780c */ /* 0x000fda0003f04070 */
[----:B------:R-:W-:Y:S05]  /*1f2970*/  @P0 BRA `(.L_x_9794) ;  /* 0x0000000000f80947 */ /* 0x000fea0003800000 */
[----:B------:R-:W2:Y:S04]  /*1f2980*/  LDL.64 R204, [R1+0x7c18] ;  /* 0x007c180001cc7983 */ /* 0x000ea80000100a00 */
[----:B------:R-:W3:Y:S01]  /*1f2990*/  LDL.64 R202, [R1+0x7c10] ;  /* 0x007c100001ca7983 */ /* 0x000ee20000100a00 */
[C---:B------:R-:W-:Y:S02]  /*1f29a0*/  R2UR UR10, R186.reuse ;  /* 0x00000000ba0a72ca */ /* 0x040fe400000e0000 */
[C---:B------:R-:W-:Y:S02]  /*1f29b0*/  R2UR UR11, R187.reuse ;  /* 0x00000000bb0b72ca */ /* 0x040fe400000e0000 */
[----:B------:R-:W-:Y:S02]  /*1f29c0*/  R2UR UR12, R186 ;  /* 0x00000000ba0c72ca */ /* 0x000fe400000e0000 */
[----:B------:R-:W-:-:S09]  /*1f29d0*/  R2UR UR13, R187 ;  /* 0x00000000bb0d72ca */ /* 0x000fd200000e0000 */
[----:B--2---:R-:W2:Y:S04]  /*1f29e0*/  LDG.E R191, desc[UR10][R204.64] ;  /* 0x0000000accbf7981 */ /* 0x004ea8000c1e1900 */
[----:B---3--:R-:W2:Y:S02]  /*1f29f0*/  LDG.E R190, desc[UR12][R202.64] ;  /* 0x0000000ccabe7981 */ /* 0x008ea4000c1e1900 */
[----:B--2---:R-:W-:-:S13]  /*1f2a00*/  ISETP.GE.AND P0, PT, R191, R190, PT ;  /* 0x000000bebf00720c */ /* 0x004fda0003f06270 */
[----:B------:R-:W-:Y:S05]  /*1f2a10*/  @P0 BRA `(.L_x_9794) ;  /* 0x0000000000d00947 */ /* 0x000fea0003800000 */
.L_x_9797:
[----:B------:R-:W0:Y:S01]  /*1f2a20*/  LDC.64 R198, c[0x0][0x3b0] ;  /* 0x0000ec00ffc67b82 */ /* 0x000e220000000a00 */
[----:B------:R-:W-:Y:S01]  /*1f2a30*/  R2UR UR10, R186 ;  /* 0x00000000ba0a72ca */ /* 0x000fe200000e0000 */
[----:B------:R-:W-:Y:S01]  /*1f2a40*/  IMAD.SHL.U32 R188, R191, 0x4, RZ ;  /* 0x00000004bfbc7824 */ /* 0x000fe200078e00ff */
[----:B------:R-:W-:-:S03]  /*1f2a50*/  R2UR UR11, R187 ;  /* 0x00000000bb0b72ca */ /* 0x000fc600000e0000 */
[----:B0-----:R-:W-:-:S10]  /*1f2a60*/  IMAD.WIDE R188, R188, 0x4, R198 ;  /* 0x00000004bcbc7825 */ /* 0x001fd400078e02c6 */
[----:B------:R-:W2:Y:S02]  /*1f2a70*/  LDG.E R197, desc[UR10][R188.64] ;  /* 0x0000000abcc57981 */ /* 0x000ea4000c1e1900 */
[----:B--2---:R-:W-:-:S13]  /*1f2a80*/  ISETP.NE.AND P0, PT, R197, R120, PT ;  /* 0x00000078c500720c */ /* 0x004fda0003f05270 */
[----:B------:R-:W-:Y:S05]  /*1f2a90*/  @P0 BRA `(.L_x_9795) ;  /* 0x0000000000540947 */ /* 0x000fea0003800000 */
[----:B------:R-:W-:Y:S02]  /*1f2aa0*/  R2UR UR10, R186 ;  /* 0x00000000ba0a72ca */ /* 0x000fe400000e0000 */
[----:B------:R-:W-:-:S13]  /*1f2ab0*/  R2UR UR11, R187 ;  /* 0x00000000bb0b72ca */ /* 0x000fda00000e0000 */
[----:B------:R-:W2:Y:S02]  /*1f2ac0*/  LDG.E R197, desc[UR10][R188.64+0xc] ;  /* 0x00000c0abcc57981 */ /* 0x000ea4000c1e1900 */
[----:B--2---:R-:W-:-:S13]  /*1f2ad0*/  ISETP.NE.AND P0, PT, R197, 0x1, PT ;  /* 0x00000001c500780c */ /* 0x004fda0003f05270 */
[----:B------:R-:W-:Y:S05]  /*1f2ae0*/  @P0 BRA `(.L_x_9795) ;  /* 0x0000000000400947 */ /* 0x000fea0003800000 */
[----:B------:R-:W0:Y:S01]  /*1f2af0*/  LDC.64 R198, c[0x0][0x388] ;  /* 0x0000e200ffc67b82 */ /* 0x000e220000000a00 */
[----:B------:R-:W-:Y:S02]  /*1f2b00*/  R2UR UR10, R186 ;  /* 0x00000000ba0a72ca */ /* 0x000fe400000e0000 */
[----:B------:R-:W-:-:S13]  /*1f2b10*/  R2UR UR11, R187 ;  /* 0x00000000bb0b72ca */ /* 0x000fda00000e0000 */
[----:B------:R1:W2:Y:S02]  /*1f2b20*/  LDG.E R197, desc[UR10][R188.64+0x4] ;  /* 0x0000040abcc57981 */ /* 0x0002a4000c1e1900 */
[----:B-1----:R-:W-:-:S04]  /*1f2b30*/  IMAD.SHL.U32 R188, R121, 0x4, RZ ;  /* 0x0000000479bc7824 */ /* 0x002fc800078e00ff */
[----:B0-----:R-:W-:-:S06]  /*1f2b40*/  IMAD.WIDE R188, R188, 0x4, R198 ;  /* 0x00000004bcbc7825 */ /* 0x001fcc00078e02c6 */
[----:B------:R-:W3:Y:S02]  /*1f2b50*/  LDG.E R188, desc[UR10][R188.64+0x4] ;  /* 0x0000040abcbc7981 */ /* 0x000ee4000c1e1900 */
[----:B---3--:R-:W-:-:S05]  /*1f2b60*/  IMAD.IADD R188, R195, 0x1, R188 ;  /* 0x00000001c3bc7824 */ /* 0x008fca00078e02bc */
[----:B--2---:R-:W-:-:S13]  /*1f2b70*/  ISETP.GT.AND P0, PT, R188, R197, PT ;  /* 0x000000c5bc00720c */ /* 0x004fda0003f04270 */
[----:B------:R-:W-:Y:S05]  /*1f2b80*/  @P0 BRA `(.L_x_9795) ;  /* 0x0000000000180947 */ /* 0x000fea0003800000 */
[----:B------:R-:W-:Y:S02]  /*1f2b90*/  R2UR UR10, R186 ;  /* 0x00000000ba0a72ca */ /* 0x000fe400000e0000 */
[----:B------:R-:W-:-:S13]  /*1f2ba0*/  R2UR UR11, R187 ;  /* 0x00000000bb0b72ca */ /* 0x000fda00000e0000 */
[----:B------:R-:W2:Y:S02]  /*1f2bb0*/  LDG.E R188, desc[UR10][R242.64+0x4] ;  /* 0x0000040af2bc7981 */ /* 0x000ea4000c1e1900 */
[----:B--2---:R-:W-:-:S05]  /*1f2bc0*/  IMAD.IADD R188, R197, 0x1, R188 ;  /* 0x00000001c5bc7824 */ /* 0x004fca00078e02bc */
[----:B------:R-:W-:-:S13]  /*1f2bd0*/  ISETP.GT.AND P0, PT, R188, R196, PT ;  /* 0x000000c4bc00720c */ /* 0x000fda0003f04270 */
[----:B------:R-:W-:Y:S05]  /*1f2be0*/  @!P0 BRA `(.L_x_9796) ;  /* 0x0000000000108947 */ /* 0x000fea0003800000 */
.L_x_9795:
[----:B------:R-:W-:-:S05]  /*1f2bf0*/  VIADD R191, R191, 0x1 ;  /* 0x00000001bfbf7836 */ /* 0x000fca0000000000 */
[----:B------:R-:W-:-:S13]  /*1f2c00*/  ISETP.GE.AND P0, PT, R191, R190, PT ;  /* 0x000000bebf00720c */ /* 0x000fda0003f06270 */
[----:B------:R-:W-:Y:S05]  /*1f2c10*/  @!P0 BRA `(.L_x_9797) ;  /* 0xfffffffc00808947 */ /* 0x000fea000383ffff */
[----:B------:R-:W-:Y:S05]  /*1f2c20*/  BRA `(.L_x_9794) ;  /* 0x00000000004c7947 */ /* 0x000fea0003800000 */
.L_x_9796:
[----:B------:R-:W-:Y:S01]  /*1f2c30*/  ISETP.NE.AND P0, PT, R245, -0x1, PT ;  /* 0xfffffffff500780c */ /* 0x000fe20003f05270 */
[----:B------:R-:W-:-:S12]  /*1f2c40*/  BSSY.RELIABLE B11, `(.L_x_9798) ;  /* 0x00000080000b7945 */ /* 0x000fd80003800100 */
[----:B------:R-:W-:Y:S05]  /*1f2c50*/  @!P0 BRA `(.L_x_9799) ;  /* 0x0000000000188947 */ /* 0x000fea0003800000 */
[----:B------:R-:W-:Y:S02]  /*1f2c60*/  R2UR UR10, R186 ;  /* 0x00000000ba0a72ca */ /* 0x000fe400000e0000 */
[----:B------:R-:W-:-:S13]  /*1f2c70*/  R2UR UR11, R187 ;  /* 0x00000000bb0b72ca */ /* 0x000fda00000e0000 */
[----:B------:R-:W2:Y:S02]  /*1f2c80*/  LDG.E R188, desc[UR10][R174.64] ;  /* 0x0000000aaebc7981 */ /* 0x000ea4000c1e1900 */
[----:B--2---:R-:W-:-:S13]  /*1f2c90*/  ISETP.NE.AND P0, PT, R188, RZ, PT ;  /* 0x000000ffbc00720c */ /* 0x004fda0003f05270 */
[----:B------:R-:W-:Y:S05]  /*1f2ca0*/  @!P0 BREAK.RELIABLE B11 ;  /* 0x00000000000b8942 */ /* 0x000fea0003800100 */
[----:B------:R-:W-:Y:S05]  /*1f2cb0*/  @!P0 BRA `(.L_x_9794) ;  /* 0x0000000000288947 */ /* 0x000fea0003800000 */
.L_x_9799:
[----:B------:R-:W-:Y:S05]  /*1f2cc0*/  BSYNC.RELIABLE B11 ;  /* 0x00000000000b7941 */ /* 0x000fea0003800100 */
.L_x_9798:
[----:B------:R-:W0:Y:S01]  /*1f2cd0*/  LDC.64 R188, c[0x0][0x450] ;  /* 0x00011400ffbc7b82 */ /* 0x000e220000000a00 */
[----:B------:R-:W-:Y:S02]  /*1f2ce0*/  R2UR UR10, R186 ;  /* 0x00000000ba0a72ca */ /* 0x000fe400000e0000 */
[----:B------:R-:W-:-:S05]  /*1f2cf0*/  R2UR UR11, R187 ;  /* 0x00000000bb0b72ca */ /* 0x000fca00000e0000 */
[----:B------:R-:W1:Y:S08]  /*1f2d00*/  LDC.64 R190, c[0x0][0x460] ;  /* 0x00011800ffbe7b82 */ /* 0x000e700000000a00 */
[----:B0-----:R-:W2:Y:S02]  /*1f2d10*/  LDG.E R188, desc[UR10][R188.64+0x1c] ;  /* 0x00001c0abcbc7981 */ /* 0x001ea4000c1e1900 */
[----:B--2---:R-:W-:-:S04]  /*1f2d20*/  IMAD R188, R2, R188, R120 ;  /* 0x000000bc02bc7224 */ /* 0x004fc800078e0278 */
[----:B-1----:R-:W-:-:S04]  /*1f2d30*/  IMAD.WIDE R188, R188, 0x4, R190 ;  /* 0x00000004bcbc7825 */ /* 0x002fc800078e02be */
[----:B------:R-:W-:-:S05]  /*1f2d40*/  IMAD.MOV.U32 R190, RZ, RZ, 0x2 ;  /* 0x00000002ffbe7424 */ /* 0x000fca00078e00ff */
[----:B------:R0:W-:Y:S02]  /*1f2d50*/  STG.E desc[UR10][R188.64], R190 ;  /* 0x000000bebc007986 */ /* 0x0001e4000c10190a */
.L_x_9794:
[----:B------:R1:W-:Y:S05]  /*1f2d60*/  BMOV.32 B7, R194 ;  /* 0x000000c207007356 */ /* 0x0003ea0000000000 */
[----:B------:R-:W-:Y:S05]  /*1f2d70*/  BSYNC.RECONVERGENT B7 ;  /* 0x0000000000077941 */ /* 0x000fea0003800200 */
.L_x_9793:
[----:B0-----:R-:W0:Y:S01]  /*1f2d80*/  LDC.64 R188, c[0x0][0x3e0] ;  /* 0x0000f800ffbc7b82 */ /* 0x001e220000000a00 */
[----:B------:R-:W-:Y:S02]  /*1f2d90*/  R2UR UR10, R186 ;  /* 0x00000000ba0a72ca */ /* 0x000fe400000e0000 */
[----:B------:R-:W-:Y:S01]  /*1f2da0*/  R2UR UR11, R187 ;  /* 0x00000000bb0b72ca */ /* 0x000fe200000e0000 */
[----:B0-----:R-:W-:-:S12]  /*1f2db0*/  IMAD.WIDE R188, R192, 0x4, R188 ;  /* 0x00000004c0bc7825 */ /* 0x001fd800078e02bc */
[----:B------:R-:W2:Y:S01]  /*1f2dc0*/  LDG.E R188, desc[UR10][R188.64] ;  /* 0x0000000abcbc7981 */ /* 0x000ea2000c1e1900 */
[----:B------:R-:W-:-:S05]  /*1f2dd0*/  VIADD R193, R193, 0x1 ;  /* 0x00000001c1c17836 */ /* 0x000fca0000000000 */
[----:B--2---:R-:W-:-:S13]  /*1f2de0*/  ISETP.GE.AND P0, PT, R193, R188, PT ;  /* 0x000000bcc100720c */ /* 0x004fda0003f06270 */
[----:B------:R-:W-:Y:S05]  /*1f2df0*/  @!P0 BRA `(.L_x_9800) ;  /* 0xfffffff400c08947 */ /* 0x000fea000383ffff */
.L_x_9792:
[----:B------:R-:W-:Y:S05]  /*1f2e00*/  BSYNC.RECONVERGENT B0 ;  /* 0x0000000000007941 */ /* 0x000fea0003800200 */
.L_x_9791:
[----:B------:R-:W0:Y:S01]  /*1f2e10*/  LDC.64 R184, c[0x0][0x3e0] ;  /* 0x0000f800ffb87b82 */ /* 0x000e220000000a00 */
[----:B------:R-:W-:Y:S02]  /*1f2e20*/  R2UR UR10, R186 ;  /* 0x00000000ba0a72ca */ /* 0x000fe400000e0000 */
[----:B------:R-:W-:Y:S01]  /*1f2e30*/  R2UR UR11, R187 ;  /* 0x00000000bb0b72ca */ /* 0x000fe200000e0000 */
[----:B0-----:R-:W-:-:S12]  /*1f2e40*/  IMAD.WIDE R184, R0, 0x4, R184 ;  /* 0x0000000400b87825 */ /* 0x001fd800078e02b8 */
[----:B------:R-:W2:Y:S01]  /*1f2e50*/  LDG.E R184, desc[UR10][R184.64] ;  /* 0x0000000ab8b87981 */ /* 0x000ea2000c1e1900 */
[----:B------:R-:W-:-:S05]  /*1f2e60*/  VIADD R173, R173, 0x1 ;  /* 0x00000001adad7836 */ /* 0x000fca0000000000 */
[----:B--2---:R-:W-:-:S13]  /*1f2e70*/  ISETP.GE.AND P0, PT, R173, R184, PT ;  /* 0x000000b8ad00720c */ /* 0x004fda0003f06270 */
[----:B------:R-:W-:Y:S05]  /*1f2e80*/  @!P0 BRA `(.L_x_9801) ;  /* 0xfffffff400388947 */ /* 0x000fea000383ffff */
.L_x_9790:
[----:B------:R-:W-:Y:S05]  /*1f2e90*/  BSYNC.RECONVERGENT B1 ;  /* 0x0000000000017941 */ /* 0x000fea0003800200 */
.L_x_9789:
        /* <DEDUP_REMOVED lines=8> */
.L_x_9788:
[----:B------:R-:W-:Y:S05]  /*1f2f20*/  BSYNC.RECONVERGENT B2 ;  /* 0x0000000000027941 */ /* 0x000fea0003800200 */
.L_x_9787:
        /* <DEDUP_REMOVED lines=8> */
.L_x_9786:
[----:B------:R-:W-:Y:S05]  /*1f2fb0*/  BSYNC.RECONVERGENT B3 ;  /* 0x0000000000037941 */ /* 0x000fea0003800200 */
.L_x_9785:
        /* <DEDUP_REMOVED lines=8> */
.L_x_9784:
[----:B------:R-:W-:Y:S05]  /*1f3040*/  BSYNC.RECONVERGENT B4 ;  /* 0x0000000000047941 */ /* 0x000fea0003800200 */
.L_x_9783:
        /* <DEDUP_REMOVED lines=8> */
[----:B------:R-:W-:Y:S05]  /*1f30d0*/  BSYNC.RECONVERGENT B5 ;  /* 0x0000000000057941 */ /* 0x000fea0003800200 */
.L_x_9782:
[----:B------:R-:W0:Y:S01]  /*1f30e0*/  LDC.64 R120, c[0x0][0x3c8] ;  /* 0x0000f200ff787b82 */ /* 0x000e220000000a00 */
[----:B------:R-:W-:Y:S02]  /*1f30f0*/  R2UR UR10, R186 ;  /* 0x00000000ba0a72ca */ /* 0x000fe400000e0000 */
[----:B------:R-:W-:Y:S01]  /*1f3100*/  R2UR UR11, R187 ;  /* 0x00000000bb0b72ca */ /* 0x000fe200000e0000 */
[----:B0-----:R-:W-:-:S12]  /*1f3110*/  IMAD.WIDE R120, R2, 0x4, R120 ;  /* 0x0000000402787825 */ /* 0x001fd800078e0278 */
[----:B------:R0:W5:Y:S02]  /*1f3120*/  LDG.E R3, desc[UR10][R120.64] ;  /* 0x0000000a78037981 */ /* 0x000164000c1e1900 */
[----:B0-----:R-:W-:-:S07]  /*1f3130*/  IMAD.MOV.U32 R120, RZ, RZ, R122 ;  /* 0x000000ffff787224 */ /* 0x001fce00078e007a */
.L_x_9781:
[----:B------:R-:W-:Y:S05]  /*1f3140*/  BSYNC.RECONVERGENT B6 ;  /* 0x0000000000067941 */ /* 0x000fea0003800200 */
.L_x_9780:
[----:B-----5:R-:W-:Y:S01]  /*1f3150*/  ISETP.GE.AND P0, PT, R3, R120, PT ;  /* 0x000000780300720c */ /* 0x020fe20003f06270 */
[----:B------:R-:W-:-:S12]  /*1f3160*/  BSSY.RECONVERGENT B0, `(.L_x_9806) ;  /* 0x0000143000007945 */ /* 0x000fd80003800200 */
[----:B------:R-:W-:Y:S05]  /*1f3170*/  @P0 BRA `(.L_x_9807) ;  /* 0x0000001400040947 */ /* 0x000fea0003800000 */
.L_x_9831:
        /* <DEDUP_REMOVED lines=8> */
[----:B------:R-:W-:Y:S05]  /*1f3200*/  @P0 BRA `(.L_x_9809) ;  /* 0x0000001000bc0947 */ /* 0x000fea0003800000 */
        /* <DEDUP_REMOVED lines=26> */
.L_x_9830:
        /* <DEDUP_REMOVED lines=8> */
[----:B------:R-:W-:Y:S05]  /*1f3430*/  @P0 BRA `(.L_x_9811) ;  /* 0x00000010000c0947 */ /* 0x000fea0003800000 */
        /* <DEDUP_REMOVED lines=17> */
.L_x_9829:
        /* <DEDUP_REMOVED lines=25> */
.L_x_9828:
        /* <DEDUP_REMOVED lines=24> */
.L_x_9827:
        /* <DEDUP_REMOVED lines=25> */
.L_x_9826:
[----:B------:R-:W0:Y:S01]  /*1f39f0*/  LDC.64 R190, c[0x0][0x3a0] ;  /* 0x0000e800ffbe7b82 */ /* 0x000e220000000a00 */
[----:B------:R-:W-:Y:S02]  /*1f3a00*/  R2UR UR10, R186 ;  /* 0x00000000ba0a72ca */ /* 0x000fe400000e0000 */
[----:B------:R-:W-:Y:S02]  /*1f3a10*/  R2UR UR11, R187 ;  /* 0x00000000bb0b72ca */ /* 0x000fe400000e0000 */
[----:B------:R-:W-:-:S05]  /*1f3a20*/  SHF.L.U32 R188, R193, 0x2, RZ ;  /* 0x00000002c1bc7819 */ /* 0x000fca00000006ff */
[----:B0-----:R-:W-:-:S06]  /*1f3a30*/  IMAD.WIDE R188, R188, 0x4, R190 ;  /* 0x00000004bcbc7825 */ /* 0x001fcc00078e02be */
[----:B------:R-:W2:Y:S01]  /*1f3a40*/  LDG.E R190, desc[UR10][R188.64] ;  /* 0x0000000abcbe7981 */ /* 0x000ea2000c1e1900 */
[----:B------:R-:W-:Y:S05]  /*1f3a50*/  BMOV.32.CLEAR RZ, B6 ;  /* 0x0000000006ff7355 */ /* 0x000fea0000100000 */
        /* <DEDUP_REMOVED lines=9> */
[C---:B------:R-:W-:Y:S01]  /*1f3af0*/  R2UR UR14, R186.reuse ;  /* 0x00000000ba0e72ca */ /* 0x040fe200000e0000 */
[----:B------:R-:W-:Y:S01]  /*1f3b00*/  IMAD.SHL.U32 R190, R121, 0x4, RZ ;  /* 0x0000000479be7824 */ /* 0x000fe200078e00ff */
[C---:B------:R-:W-:Y:S02]  /*1f3b10*/  R2UR UR15, R187.reuse ;  /* 0x00000000bb0f72ca */ /* 0x040fe400000e0000 */
[C---:B------:R-:W-:Y:S02]  /*1f3b20*/  R2UR UR12, R186.reuse ;  /* 0x00000000ba0c72ca */ /* 0x040fe400000e0000 */
[C---:B------:R-:W-:Y:S02]  /*1f3b30*/  R2UR UR13, R187.reuse ;  /* 0x00000000bb0d72ca */ /* 0x040fe400000e0000 */
[----:B------:R-:W-:Y:S02]  /*1f3b40*/  R2UR UR10, R186 ;  /* 0x00000000ba0a72ca */ /* 0x000fe400000e0000 */
[----:B------:R-:W-:-:S09]  /*1f3b50*/  R2UR UR11, R187 ;  /* 0x00000000bb0b72ca */ /* 0x000fd200000e0000 */
[----:B-1----:R-:W2:Y:S01]  /*1f3b60*/  LDG.E R194, desc[UR12][R178.64+0x4] ;  /* 0x0000040cb2c27981 */ /* 0x002ea2000c1e1900 */
[----:B0-----:R-:W-:-:S06]  /*1f3b70*/  IMAD.WIDE R190, R190, 0x4, R200 ;  /* 0x00000004bebe7825 */ /* 0x001fcc00078e02c8 */
[----:B------:R-:W2:Y:S04]  /*1f3b80*/  LDG.E R191, desc[UR14][R190.64+0x4] ;  /* 0x0000040ebebf7981 */ /* 0x000ea8000c1e1900 */
[----:B------:R-:W3:Y:S01]  /*1f3b90*/  LDG.E R190, desc[UR10][R176.64+0x4] ;  /* 0x0000040ab0be7981 */ /* 0x000ee2000c1e1900 */
[----:B--2---:R-:W-:-:S04]  /*1f3ba0*/  IMAD.IADD R196, R194, 0x1, R191 ;  /* 0x00000001c2c47824 */ /* 0x004fc800078e02bf */
[----:B---3--:R-:W-:-:S05]  /*1f3bb0*/  IMAD.IADD R190, R190, 0x1, -R196 ;  /* 0x00000001bebe7824 */ /* 0x008fca00078e0ac4 */
        /* <DEDUP_REMOVED lines=11> */
[----:B--2---:R-:W-:-:S05]  /*1f3c70*/  IMAD.IADD R195, R197, 0x1, R190 ;  /* 0x00000001c5c37824 */ /* 0x004fca00078e02be */
[----:B------:R-:W-:-:S04]  /*1f3c80*/  IADD3 R190, PT, PT, R195, 0x3d, -R196 ;  /* 0x0000003dc3be7810 */ /* 0x000fc80007ffe8c4 */
[----:B------:R-:W-:-:S13]  /*1f3c90*/  ISETP.GT.U32.AND P0, PT, R190, 0x14, PT ;  /* 0x00000014be00780c */ /* 0x000fda0003f04070 */
[----:B------:R-:W-:Y:S05]  /*1f3ca0*/  @P0 BRA `(.L_x_9819) ;  /* 0x0000000400600947 */ /* 0x000fea0003800000 */
[C---:B------:R-:W-:Y:S01]  /*1f3cb0*/  R2UR UR12, R186.reuse ;  /* 0x00000000ba0c72ca */ /* 0x040fe200000e0000 */
[----:B------:R-:W-:Y:S01]  /*1f3cc0*/  IMAD.SHL.U32 R190, R125, 0x4, RZ ;  /* 0x000000047dbe7824 */ /* 0x000fe200078e00ff */
[C---:B------:R-:W-:Y:S02]  /*1f3cd0*/  R2UR UR13, R187.reuse ;  /* 0x00000000bb0d72ca */ /* 0x040fe400000e0000 */
[----:B------:R-:W-:Y:S01]  /*1f3ce0*/  R2UR UR10, R186 ;  /* 0x00000000ba0a72ca */ /* 0x000fe200000e0000 */
[----:B------:R-:W-:Y:S01]  /*1f3cf0*/  IMAD.WIDE R190, R190, 0x4, R198 ;  /* 0x00000004bebe7825 */ /* 0x000fe200078e02c6 */
[----:B------:R-:W-:-:S09]  /*1f3d00*/  R2UR UR11, R187 ;  /* 0x00000000bb0b72ca */ /* 0x000fd200000e0000 */
[----:B------:R-:W2:Y:S04]  /*1f3d10*/  LDG.E R190, desc[UR12][R190.64+0x4] ;  /* 0x0000040cbebe7981 */ /* 0x000ea8000c1e1900 */
[----:B------:R-:W2:Y:S02]  /*1f3d20*/  LDG.E R191, desc[UR10][R182.64+0x4] ;  /* 0x0000040ab6bf7981 */ /* 0x000ea4000c1e1900 */
[----:B--2---:R-:W-:-:S04]  /*1f3d30*/  IADD3 R190, PT, PT, R197, -R191, -R190 ;  /* 0x800000bfc5be7210 */ /* 0x004fc80007ffe8be */
[----:B------:R-:W-:-:S13]  /*1f3d40*/  ISETP.GE.AND P0, PT, R190, RZ, PT ;  /* 0x000000ffbe00720c */ /* 0x000fda0003f06270 */
[----:B------:R-:W-:Y:S05]  /*1f3d50*/  @!P0 BRA `(.L_x_9819) ;  /* 0x0000000400348947 */ /* 0x000fea0003800000 */
[----:B------:R-:W-:Y:S02]  /*1f3d60*/  R2UR UR10, R186 ;  /* 0x00000000ba0a72ca */ /* 0x000fe400000e0000 */
[----:B------:R-:W-:-:S13]  /*1f3d70*/  R2UR UR11, R187 ;  /* 0x00000000bb0b72ca */ /* 0x000fda00000e0000 */
[----:B------:R-:W2:Y:S02]  /*1f3d80*/  LDG.E R190, desc[UR10][R184.64+0x4] ;  /* 0x0000040ab8be7981 */ /* 0x000ea4000c1e1900 */
[C---:B--2---:R-:W-:Y:S02]  /*1f3d90*/  IADD3 R196, PT, PT, R190.reuse, 0xb6, -R196 ;  /* 0x000000b6bec47810 */ /* 0x044fe40007ffe8c4 */
[----:B------:R-:W-:Y:S02]  /*1f3da0*/  IADD3 R191, PT, PT, R190, 0x3d, -R191 ;  /* 0x0000003dbebf7810 */ /* 0x000fe40007ffe8bf */
[----:B------:R-:W-:-:S04]  /*1f3db0*/  ISETP.GT.U32.AND P0, PT, R196, 0x3c, PT ;  /* 0x0000003cc400780c */ /* 0x000fc80003f04070 */
[----:B------:R-:W-:-:S13]  /*1f3dc0*/  ISETP.GT.U32.OR P0, PT, R191, 0x14, P0 ;  /* 0x00000014bf00780c */ /* 0x000fda0000704470 */
[----:B------:R-:W-:Y:S05]  /*1f3dd0*/  @P0 BRA `(.L_x_9819) ;  /* 0x0000000400140947 */ /* 0x000fea0003800000 */
[----:B------:R-:W-:Y:S02]  /*1f3de0*/  R2UR UR10, R186 ;  /* 0x00000000ba0a72ca */ /* 0x000fe400000e0000 */
[----:B------:R-:W-:-:S13]  /*1f3df0*/  R2UR UR11, R187 ;  /* 0x00000000bb0b72ca */ /* 0x000fda00000e0000 */
[----:B------:R0:W2:Y:S02]  /*1f3e00*/  LDG.E R191, desc[UR10][R188.64+0x4] ;  /* 0x0000040abcbf7981 */ /* 0x0000a4000c1e1900 */
[----:B0-----:R-:W-:-:S04]  /*1f3e10*/  IMAD.SHL.U32 R188, R192, 0x4, RZ ;  /* 0x00000004c0bc7824 */ /* 0x001fc800078e00ff */
[----:B------:R-:W-:-:S06]  /*1f3e20*/  IMAD.WIDE R188, R188, 0x4, R200 ;  /* 0x00000004bcbc7825 */ /* 0x000fcc00078e02c8 */
[----:B------:R-:W2:Y:S02]  /*1f3e30*/  LDG.E R188, desc[UR10][R188.64+0x4] ;  /* 0x0000040abcbc7981 */ /* 0x000ea4000c1e1900 */
[----:B--2---:R-:W-:-:S04]  /*1f3e40*/  IADD3 R188, PT, PT, R190, -R191, -R188 ;  /* 0x800000bfbebc7210 */ /* 0x004fc80007ffe8bc */
        /* <DEDUP_REMOVED lines=12> */
.L_x_9823:
[----:B------:R-:W0:Y:S01]  /*1f3f10*/  LDC.64 R196, c[0x0][0x3b0] ;  /* 0x0000ec00ffc47b82 */ /* 0x000e220000000a00 */
[----:B------:R-:W-:Y:S01]  /*1f3f20*/  R2UR UR10, R186 ;  /* 0x00000000ba0a72ca */ /* 0x000fe200000e0000 */
[----:B------:R-:W-:Y:S01]  /*1f3f30*/  IMAD.SHL.U32 R188, R191, 0x4, RZ ;  /* 0x00000004bfbc7824 */ /* 0x000fe200078e00ff */
[----:B------:R-:W-:-:S03]  /*1f3f40*/  R2UR UR11, R187 ;  /* 0x00000000bb0b72ca */ /* 0x000fc600000e0000 */
[----:B0-----:R-:W-:-:S10]  /*1f3f50*/  IMAD.WIDE R188, R188, 0x4, R196 ;  /* 0x00000004bcbc7825 */ /* 0x001fd400078e02c4 */
[----:B------:R-:W2:Y:S01]  /*1f3f60*/  LDG.E R196, desc[UR10][R188.64] ;  /* 0x0000000abcc47981 */ /* 0x000ea2000c1e1900 */
[----:B------:R-:W-:Y:S01]  /*1f3f70*/  BSSY.RELIABLE B7, `(.L_x_9820) ;  /* 0x0000014000077945 */ /* 0x000fe20003800100 */
[----:B--2---:R-:W-:-:S13]  /*1f3f80*/  ISETP.NE.AND P0, PT, R196, R120, PT ;  /* 0x00000078c400720c */ /* 0x004fda0003f05270 */
[----:B------:R-:W-:Y:S05]  /*1f3f90*/  @P0 BRA `(.L_x_9821) ;  /* 0x0000000000440947 */ /* 0x000fea0003800000 */
[----:B------:R-:W-:Y:S02]  /*1f3fa0*/  R2UR UR10, R186 ;  /* 0x00000000ba0a72ca */ /* 0x000fe400000e0000 */
[----:B------:R-:W-:-:S13]  /*1f3fb0*/  R2UR UR11, R187 ;  /* 0x00000000bb0b72ca */ /* 0x000fda00000e0000 */
[----:B------:R-:W2:Y:S02]  /*1f3fc0*/  LDG.E R196, desc[UR10][R188.64+0x8] ;  /* 0x0000080abcc47981 */ /* 0x000ea4000c1e1900 */
[----:B--2---:R-:W-:-:S13]  /*1f3fd0*/  ISETP.NE.AND P0, PT, R196, 0x1, PT ;  /* 0x00000001c400780c */ /* 0x004fda0003f05270 */
[----:B------:R-:W-:Y:S05]  /*1f3fe0*/  @P0 BRA `(.L_x_9821) ;  /* 0x0000000000300947 */ /* 0x000fea0003800000 */
[----:B------:R-:W-:Y:S02]  /*1f3ff0*/  R2UR UR10, R186 ;  /* 0x00000000ba0a72ca */ /* 0x000fe400000e0000 */
[----:B------:R-:W-:-:S13]  /*1f4000*/  R2UR UR11, R187 ;  /* 0x00000000bb0b72ca */ /* 0x000fda00000e0000 */
[----:B------:R-:W2:Y:S02]  /*1f4010*/  LDG.E R188, desc[UR10][R188.64+0x4] ;  /* 0x0000040abcbc7981 */ /* 0x000ea4000c1e1900 */
[----:B--2---:R-:W-:-:S13]  /*1f4020*/  ISETP.GT.AND P0, PT, R195, R188, PT ;  /* 0x000000bcc300720c */ /* 0x004fda0003f04270 */
[----:B------:R-:W-:Y:S05]  /*1f4030*/  @P0 BRA `(.L_x_9821) ;  /* 0x00000000001c0947 */ /* 0x000fea0003800000 */
[----:B------:R-:W-:Y:S02]  /*1f4040*/  R2UR UR10, R186 ;  /* 0x00000000ba0a72ca */ /* 0x000fe400000e0000 */
[----:B------:R-:W-:-:S13]  /*1f4050*/  R2UR UR11, R187 ;  /* 0x00000000bb0b72ca */ /* 0x000fda00000e0000 */
[----:B------:R-:W2:Y:S02]  /*1f4060*/  LDG.E R189, desc[UR10][R242.64+0x4] ;  /* 0x0000040af2bd7981 */ /* 0x000ea4000c1e1900 */
[----:B--2---:R-:W-:-:S05]  /*1f4070*/  IMAD.IADD R189, R188, 0x1, R189 ;  /* 0x00000001bcbd7824 */ /* 0x004fca00078e02bd */
[----:B------:R-:W-:-:S13]  /*1f4080*/  ISETP.GT.AND P0, PT, R189, R194, PT ;  /* 0x000000c2bd00720c */ /* 0x000fda0003f04270 */
[----:B------:R-:W-:Y:S05]  /*1f4090*/  @!P0 BREAK.RELIABLE B7 ;  /* 0x0000000000078942 */ /* 0x000fea0003800100 */
[----:B------:R-:W-:Y:S05]  /*1f40a0*/  @!P0 BRA `(.L_x_9822) ;  /* 0x0000000000148947 */ /* 0x000fea0003800000 */
.L_x_9821:
[----:B------:R-:W-:Y:S05]  /*1f40b0*/  BSYNC.RELIABLE B7 ;  /* 0x0000000000077941 */ /* 0x000fea0003800100 */
.L_x_9820:
[----:B------:R-:W-:-:S05]  /*1f40c0*/  VIADD R191, R191, 0x1 ;  /* 0x00000001bfbf7836 */ /* 0x000fca0000000000 */
[----:B------:R-:W-:-:S13]  /*1f40d0*/  ISETP.GE.AND P0, PT, R191, R190, PT ;  /* 0x000000bebf00720c */ /* 0x000fda0003f06270 */
[----:B------:R-:W-:Y:S05]  /*1f40e0*/  @!P0 BRA `(.L_x_9823) ;  /* 0xfffffffc00888947 */ /* 0x000fea000383ffff */
[----:B------:R-:W-:Y:S05]  /*1f40f0*/  BRA `(.L_x_9819) ;  /* 0x00000000004c7947 */ /* 0x000fea0003800000 */
.L_x_9822:
        /* <DEDUP_REMOVED lines=9> */
.L_x_9825:
[----:B------:R-:W-:Y:S05]  /*1f4190*/  BSYNC.RELIABLE B11 ;  /* 0x00000000000b7941 */ /* 0x000fea0003800100 */
.L_x_9824:
        /* <DEDUP_REMOVED lines=9> */
.L_x_9819:
[----:B------:R-:W-:Y:S05]  /*1f4230*/  BSYNC.RECONVERGENT B6 ;  /* 0x0000000000067941 */ /* 0x000fea0003800200 */
.L_x_9818:
        /* <DEDUP_REMOVED lines=8> */
.L_x_9817:
[----:B------:R-:W-:Y:S05]  /*1f42c0*/  BSYNC.RECONVERGENT B5 ;  /* 0x0000000000057941 */ /* 0x000fea0003800200 */
.L_x_9816:
        /* <DEDUP_REMOVED lines=8> */
.L_x_9815:
[----:B------:R-:W-:Y:S05]  /*1f4350*/  BSYNC.RECONVERGENT B4 ;  /* 0x0000000000047941 */ /* 0x000fea0003800200 */
.L_x_9814:
        /* <DEDUP_REMOVED lines=8> */
.L_x_9813:
[----:B------:R-:W-:Y:S05]  /*1f43e0*/  BSYNC.RECONVERGENT B3 ;  /* 0x0000000000037941 */ /* 0x000fea0003800200 */
.L_x_9812:
        /* <DEDUP_REMOVED lines=8> */
.L_x_9811:
[----:B------:R-:W-:Y:S05]  /*1f4470*/  BSYNC.RECONVERGENT B2 ;  /* 0x0000000000027941 */ /* 0x000fea0003800200 */
.L_x_9810:
        /* <DEDUP_REMOVED lines=8> */
.L_x_9809:
[----:B------:R-:W-:Y:S05]  /*1f4500*/  BSYNC.RECONVERGENT B1 ;  /* 0x0000000000017941 */ /* 0x000fea0003800200 */
.L_x_9808:
        /* <DEDUP_REMOVED lines=8> */
.L_x_9807:
[----:B------:R-:W-:Y:S05]  /*1f4590*/  BSYNC.RECONVERGENT B0 ;  /* 0x0000000000007941 */ /* 0x000fea0003800200 */
.L_x_9806:
[----:B------:R-:W0:Y:S01]  /*1f45a0*/  LDC.64 R120, c[0x0][0x450] ;  /* 0x00011400ff787b82 */ /* 0x000e220000000a00 */
[----:B------:R-:W-:Y:S02]  /*1f45b0*/  R2UR UR10, R186 ;  /* 0x00000000ba0a72ca */ /* 0x000fe400000e0000 */
[----:B------:R-:W-:-:S13]  /*1f45c0*/  R2UR UR11, R187 ;  /* 0x00000000bb0b72ca */ /* 0x000fda00000e0000 */
[----:B0-----:R-:W2:Y:S02]  /*1f45d0*/  LDG.E R0, desc[UR10][R120.64+0x1c] ;  /* 0x00001c0a78007981 */ /* 0x001ea4000c1e1900 */
[----:B--2---:R-:W-:-:S13]  /*1f45e0*/  ISETP.GE.AND P0, PT, R0, 0x1, PT ;  /* 0x000000010000780c */ /* 0x004fda0003f06270 */
[----:B------:R-:W-:Y:S05]  /*1f45f0*/  @!P0 BRA `(.L_x_9779) ;  /* 0x0000000000348947 */ /* 0x000fea0003800000 */
[----:B------:R-:W-:Y:S02]  /*1f4600*/  IMAD R120, R2, R0, RZ ;  /* 0x0000000002787224 */ /* 0x000fe400078e02ff */
[----:B------:R-:W-:-:S07]  /*1f4610*/  IMAD.MOV.U32 R121, RZ, RZ, RZ ;  /* 0x000000ffff797224 */ /* 0x000fce00078e00ff */
.L_x_9832:
[----:B------:R-:W0:Y:S01]  /*1f4620*/  LDC.64 R122, c[0x0][0x460] ;  /* 0x00011800ff7a7b82 */ /* 0x000e220000000a00 */
[----:B------:R-:W-:Y:S01]  /*1f4630*/  R2UR UR10, R186 ;  /* 0x00000000ba0a72ca */ /* 0x000fe200000e0000 */
[----:B------:R-:W-:Y:S01]  /*1f4640*/  IMAD.IADD R2, R120, 0x1, R121 ;  /* 0x0000000178027824 */ /* 0x000fe200078e0279 */
[----:B------:R-:W-:-:S03]  /*1f4650*/  R2UR UR11, R187 ;  /* 0x00000000bb0b72ca */ /* 0x000fc600000e0000 */
[----:B0-----:R-:W-:-:S10]  /*1f4660*/  IMAD.WIDE R2, R2, 0x4, R122 ;  /* 0x0000000402027825 */ /* 0x001fd400078e027a */
[----:B------:R-:W2:Y:S02]  /*1f4670*/  LDG.E R2, desc[UR10][R2.64] ;  /* 0x0000000a02027981 */ /* 0x000ea4000c1e1900 */
[----:B--2---:R-:W-:-:S13]  /*1f4680*/  ISETP.NE.AND P0, PT, R2, 0x1, PT ;  /* 0x000000010200780c */ /* 0x004fda0003f05270 */
[----:B------:R-:W-:Y:S05]  /*1f4690*/  @!P0 BRA `(.L_x_9778) ;  /* 0x0000065800408947 */ /* 0x000fea0003800000 */
[----:B------:R-:W-:-:S05]  /*1f46a0*/  VIADD R121, R121, 0x1 ;  /* 0x0000000179797836 */ /* 0x000fca0000000000 */
[----:B------:R-:W-:-:S13]  /*1f46b0*/  ISETP.GE.AND P0, PT, R121, R0, PT ;  /* 0x000000007900720c */ /* 0x000fda0003f06270 */
[----:B------:R-:W-:Y:S05]  /*1f46c0*/  @!P0 BRA `(.L_x_9832) ;  /* 0xfffffffc00d48947 */ /* 0x000fea000383ffff */
.L_x_9779:
[----:B------:R-:W0:Y:S01]  /*1f46d0*/  LDC.64 R2, c[0x0][0x450] ;  /* 0x00011400ff027b82 */ /* 0x000e220000000a00 */
[----:B------:R-:W-:Y:S02]  /*1f46e0*/  R2UR UR10, R186 ;  /* 0x00000000ba0a72ca */ /* 0x000fe400000e0000 */
[----:B------:R-:W-:-:S13]  /*1f46f0*/  R2UR UR11, R187 ;  /* 0x00000000bb0b72ca */ /* 0x000fda00000e0000 */
[----:B0-----:R-:W2:Y:S02]  /*1f4700*/  LDG.E R0, desc[UR10][R2.64+0x18] ;  /* 0x0000180a02007981 */ /* 0x001ea4000c1e1900 */
[----:B--2---:R-:W-:-:S13]  /*1f4710*/  ISETP.NE.AND P0, PT, R0, RZ, PT ;  /* 0x000000ff0000720c */ /* 0x004fda0003f05270 */
[----:B------:R-:W-:Y:S05]  /*1f4720*/  @!P0 BREAK.RELIABLE B8 ;  /* 0x0000000000088942 */ /* 0x000fea0003800100 */
[----:B------:R-:W-:Y:S05]  /*1f4730*/  @!P0 BRA `(.L_x_9833) ;  /* 0x0000081800b88947 */ /* 0x000fea0003800000 */
[----:B------:R-:W-:Y:S02]  /*1f4740*/  R2UR UR10, R186 ;  /* 0x00000000ba0a72ca */ /* 0x000fe400000e0000 */
[----:B------:R-:W-:-:S13]  /*1f4750*/  R2UR UR11, R187 ;  /* 0x00000000bb0b72ca */ /* 0x000fda00000e0000 */
[----:B------:R-:W2:Y:S01]  /*1f4760*/  LDG.E R0, desc[UR10][R246.64+0x4] ;  /* 0x0000040af6007981 */ /* 0x000ea2000c1e1900 */
[----:B------:R-:W-:Y:S03]  /*1f4770*/  BSSY.RECONVERGENT B2, `(.L_x_9834) ;  /* 0x00000cd000027945 */ /* 0x000fe60003800200 */
[----:B------:R0:W5:Y:S01]  /*1f4780*/  LDG.E R2, desc[UR10][R246.64] ;  /* 0x0000000af6027981 */ /* 0x000162000c1e1900 */
[----:B--2---:R-:W-:Y:S02]  /*1f4790*/  ISETP.GE.U32.AND P0, PT, R0, 0x1, PT ;  /* 0x000000010000780c */ /* 0x004fe40003f06070 */
[----:B------:R-:W-:-:S04]  /*1f47a0*/  SHF.R.S32.HI R3, RZ, 0x1f, R0 ;  /* 0x0000001fff037819 */ /* 0x000fc80000011400 */
[----:B------:R-:W-:Y:S01]  /*1f47b0*/  ISETP.GE.AND.EX P0, PT, R3, RZ, PT, P0 ;  /* 0x000000ff0300720c */ /* 0x000fe20003f06300 */
[----:B------:R-:W-:-:S12]  /*1f47c0*/  HFMA2 R3, -RZ, RZ, 0, 0 ;  /* 0x00000000ff037431 */ /* 0x000fd800000001ff */
        /* <DEDUP_REMOVED lines=18> */
.L_x_9842:
        /* <DEDUP_REMOVED lines=28> */
[----:B----4-:R-:W4:Y:S04]  /*1f4ab0*/  LDG.E.U8 R178, desc[UR24][R122.64+0x2] ;  /* 0x000002187ab27981 */ /* 0x010f28000c1e1100 */
        /* <DEDUP_REMOVED lines=45> */
.L_x_9841:
[----:B------:R-:W-:Y:S05]  /*1f4d90*/  BSYNC.RECONVERGENT B3 ;  /* 0x0000000000037941 */ /* 0x000fea0003800200 */
.L_x_9840:
[----:B------:R-:W-:Y:S01]  /*1f4da0*/  IMAD.IADD R120, R124, 0x1, -R125 ;  /* 0x000000017c787824 */ /* 0x000fe200078e0a7d */
[----:B------:R-:W-:Y:S04]  /*1f4db0*/  BSSY.RECONVERGENT B3, `(.L_x_9843) ;  /* 0x0000030000037945 */ /* 0x000fe80003800200 */
[----:B------:R-:W-:-:S13]  /*1f4dc0*/  ISETP.GT.AND P1, PT, R120, 0x4, PT ;  /* 0x000000047800780c */ /* 0x000fda0003f24270 */
[----:B------:R-:W-:Y:S05]  /*1f4dd0*/  @!P1 BRA `(.L_x_9844) ;  /* 0x0000000000b49947 */ /* 0x000fea0003800000 */
[----:B------:R-:W2:Y:S01]  /*1f4de0*/  LDCU.64 UR10, c[0x0][0x380] ;  /* 0x00007000ff0a77ac */ /* 0x000ea20008000a00 */
[----:B0----5:R-:W-:Y:S01]  /*1f4df0*/  IMAD.IADD R121, R2, 0x1, R125 ;  /* 0x0000000102797824 */ /* 0x021fe200078e027d */
[C---:B------:R-:W-:Y:S01]  /*1f4e00*/  R2UR UR12, R186.reuse ;  /* 0x00000000ba0c72ca */ /* 0x040fe200000e0000 */
[----:B------:R-:W-:Y:S01]  /*1f4e10*/  VIADD R173, R125, 0x4 ;  /* 0x000000047dad7836 */ /* 0x000fe20000000000 */
[C---:B------:R-:W-:Y:S02]  /*1f4e20*/  R2UR UR13, R187.reuse ;  /* 0x00000000bb0d72ca */ /* 0x040fe400000e0000 */
[C---:B------:R-:W-:Y:S02]  /*1f4e30*/  R2UR UR14, R186.reuse ;  /* 0x00000000ba0e72ca */ /* 0x040fe400000e0000 */
[----:B------:R-:W-:Y:S02]  /*1f4e40*/  R2UR UR15, R187 ;  /* 0x00000000bb0f72ca */ /* 0x000fe400000e0000 */
[----:B------:R-:W-:-:S02]  /*1f4e50*/  R2UR UR16, R186 ;  /* 0x00000000ba1072ca */ /* 0x000fc400000e0000 */
[C---:B------:R-:W-:Y:S02]  /*1f4e60*/  R2UR UR17, R187.reuse ;  /* 0x00000000bb1172ca */ /* 0x040fe400000e0000 */
[C---:B------:R-:W-:Y:S02]  /*1f4e70*/  R2UR UR18, R186.reuse ;  /* 0x00000000ba1272ca */ /* 0x040fe400000e0000 */
[----:B------:R-:W-:Y:S02]  /*1f4e80*/  R2UR UR19, R187 ;  /* 0x00000000bb1372ca */ /* 0x000fe400000e0000 */
[----:B--2---:R-:W-:Y:S02]  /*1f4e90*/  IADD3 R120, P0, PT, R121, UR10, RZ ;  /* 0x0000000a79787c10 */ /* 0x004fe4000ff1e0ff */
[----:B------:R-:W-:Y:S02]  /*1f4ea0*/  R2UR UR20, R186 ;  /* 0x00000000ba1472ca */ /* 0x000fe400000e0000 */
[----:B------:R-:W-:-:S02]  /*1f4eb0*/  R2UR UR21, R187 ;  /* 0x00000000bb1572ca */ /* 0x000fc400000e0000 */
[C---:B------:R-:W-:Y:S02]  /*1f4ec0*/  R2UR UR22, R186.reuse ;  /* 0x00000000ba1672ca */ /* 0x040fe400000e0000 */
[C---:B------:R-:W-:Y:S02]  /*1f4ed0*/  R2UR UR23, R187.reuse ;  /* 0x00000000bb1772ca */ /* 0x040fe400000e0000 */
[----:B------:R-:W-:Y:S02]  /*1f4ee0*/  R2UR UR24, R186 ;  /* 0x00000000ba1872ca */ /* 0x000fe400000e0000 */
[----:B------:R-:W-:Y:S02]  /*1f4ef0*/  R2UR UR25, R187 ;  /* 0x00000000bb1972ca */ /* 0x000fe400000e0000 */
[----:B------:R-:W-:Y:S02]  /*1f4f00*/  IADD3 R123, PT, PT, R2, R173, RZ ;  /* 0x000000ad027b7210 */ /* 0x000fe40007ffe0ff */
[----:B------:R-:W-:-:S02]  /*1f4f10*/  R2UR UR26, R186 ;  /* 0x00000000ba1a72ca */ /* 0x000fc400000e0000 */
[----:B------:R-:W-:Y:S02]  /*1f4f20*/  R2UR UR27, R187 ;  /* 0x00000000bb1b72ca */ /* 0x000fe400000e0000 */
[----:B------:R-:W-:Y:S02]  /*1f4f30*/  LEA.HI.X.SX32 R121, R121, UR11, 0x1, P0 ;  /* 0x0000000b79797c11 */ /* 0x000fe400080f0eff */
[----:B------:R-:W-:-:S03]  /*1f4f40*/  IADD3 R122, P0, PT, R123, UR10, RZ ;  /* 0x0000000a7b7a7c10 */ /* 0x000fc6000ff1e0ff */
[----:B------:R-:W2:Y:S01]  /*1f4f50*/  LDG.E.U8 R174, desc[UR12][R120.64] ;  /* 0x0000000c78ae7981 */ /* 0x000ea2000c1e1100 */
[----:B------:R-:W-:-:S03]  /*1f4f60*/  LEA.HI.X.SX32 R123, R123, UR11, 0x1, P0 ;  /* 0x0000000b7b7b7c11 */ /* 0x000fc600080f0eff */
[----:B------:R-:W2:Y:S04]  /*1f4f70*/  LDG.E.U8 R175, desc[UR14][R120.64+0x1] ;  /* 0x0000010e78af7981 */ /* 0x000ea8000c1e1100 */
[----:B------:R-:W3:Y:S04]  /*1f4f80*/  LDG.E.U8 R126, desc[UR16][R120.64+0x2] ;  /* 0x00000210787e7981 */ /* 0x000ee8000c1e1100 */
[----:B------:R-:W3:Y:S04]  /*1f4f90*/  LDG.E.U8 R177, desc[UR18][R120.64+0x3] ;  /* 0x0000031278b17981 */ /* 0x000ee8000c1e1100 */
[----:B------:R-:W3:Y:S04]  /*1f4fa0*/  LDG.E.U8 R176, desc[UR22][R122.64+0x1] ;  /* 0x000001167ab07981 */ /* 0x000ee8000c1e1100 */
[----:B------:R-:W3:Y:S04]  /*1f4fb0*/  LDG.E.U8 R121, desc[UR20][R122.64] ;  /* 0x000000147a797981 */ /* 0x000ee8000c1e1100 */
[----:B------:R-:W3:Y:S04]  /*1f4fc0*/  LDG.E.U8 R120, desc[UR24][R122.64+0x2] ;  /* 0x000002187a787981 */ /* 0x000ee8000c1e1100 */
[----:B------:R-:W3:Y:S01]  /*1f4fd0*/  LDG.E.U8 R122, desc[UR26][R122.64+0x3] ;  /* 0x0000031a7a7a7981 */ /* 0x000ee2000c1e1100 */
[----:B----4-:R-:W-:-:S04]  /*1f4fe0*/  VIADD R178, R1, 0x29d0 ;  /* 0x000029d001b27836 */ /* 0x010fc80000000000 */
[----:B------:R-:W-:Y:S01]  /*1f4ff0*/  IMAD.IADD R173, R178, 0x1, R173 ;  /* 0x00000001b2ad7824 */ /* 0x000fe200078e02ad */
[----:B------:R-:W-:Y:S02]  /*1f5000*/  PLOP3.LUT P0, PT, PT, PT, PT, 0x8, 0x80 ;  /* 0x000000000080781c */ /* 0x000fe40003f0e170 */
[----:B--2---:R-:W-:Y:S02]  /*1f5010*/  PRMT R174, R175, 0x7604, R174 ;  /* 0x00007604afae7816 */ /* 0x004fe400000000ae */
[----:B---3--:R-:W-:-:S04]  /*1f5020*/  PRMT R126, R177, 0x7604, R126 ;  /* 0x00007604b17e7816 */ /* 0x008fc8000000007e */
[----:B------:R-:W-:Y:S02]  /*1f5030*/  PRMT R174, R174, 0x5410, R126 ;  /* 0x00005410aeae7816 */ /* 0x000fe4000000007e */
[----:B------:R-:W-:Y:S02]  /*1f5040*/  PRMT R121, R176, 0x7604, R121 ;  /* 0x00007604b0797816 */ /* 0x000fe40000000079 */
[----:B------:R-:W-:Y:S01]  /*1f5050*/  PRMT R120, R122, 0x7604, R120 ;  /* 0x000076047a787816 */ /* 0x000fe20000000078 */
[----:B------:R-:W-:-:S03]  /*1f5060*/  IMAD.IADD R122, R178, 0x1, R125 ;  /* 0x00000001b27a7824 */ /* 0x000fc600078e027d */
[----:B------:R-:W-:Y:S02]  /*1f5070*/  PRMT R121, R121, 0x5410, R120 ;  /* 0x0000541079797816 */ /* 0x000fe40000000078 */
[----:B------:R2:W-:Y:S04]  /*1f5080*/  STL [R122+0x28c4], R174 ;  /* 0x0028c4ae7a007387 */ /* 0x0005e80000100800 */
[----:B------:R2:W-:Y:S01]  /*1f5090*/  STL [R173+0x28c4], R121 ;  /* 0x0028c479ad007387 */ /* 0x0005e20000100800 */
[----:B------:R-:W-:-:S07]  /*1f50a0*/  VIADD R125, R125, 0x8 ;  /* 0x000000087d7d7836 */ /* 0x000fce0000000000 */
.L_x_9844:
[----:B------:R-:W-:Y:S05]  /*1f50b0*/  BSYNC.RECONVERGENT B3 ;  /* 0x0000000000037941 */ /* 0x000fea0003800200 */
.L_x_9843:
[----:B------:R-:W-:-:S13]  /*1f50c0*/  ISETP.NE.OR P0, PT, R125, R124, P0 ;  /* 0x0000007c7d00720c */ /* 0x000fda0000705670 */
[----:B------:R-:W-:Y:S05]  /*1f50d0*/  @!P0 BREAK.RELIABLE B0 ;  /* 0x0000000000008942 */ /* 0x000fea0003800100 */
[----:B------:R-:W-:Y:S05]  /*1f50e0*/  @!P0 BRA `(.L_x_9837) ;  /* 0x0000000000688947 */ /* 0x000fea0003800000 */
.L_x_9839:
[----:B------:R-:W-:Y:S05]  /*1f50f0*/  BSYNC.RELIABLE B0 ;  /* 0x0000000000007941 */ /* 0x000fea0003800100 */
.L_x_9838:
[----:B------:R-:W3:Y:S01]  /*1f5100*/  LDCU.64 UR10, c[0x0][0x380] ;  /* 0x00007000ff0a77ac */ /* 0x000ee20008000a00 */
[----:B0-2--5:R-:W-:Y:S01]  /*1f5110*/  IMAD.IADD R121, R2, 0x1, R125 ;  /* 0x0000000102797824 */ /* 0x025fe200078e027d */
        /* <DEDUP_REMOVED lines=23> */
.L_x_9837:
[----:B------:R-:W-:Y:S05]  /*1f5290*/  BSYNC.RECONVERGENT B1 ;  /* 0x0000000000017941 */ /* 0x000fea0003800200 */
.L_x_9836:
[----:B------:R-:W-:Y:S01]  /*1f52a0*/  ISETP.NE.AND P0, PT, R3, RZ, PT ;  /* 0x000000ff0300720c */ /* 0x000fe20003f05270 */
[----:B------:R-:W-:-:S12]  /*1f52b0*/  BSSY.RECONVERGENT B0, `(.L_x_9845) ;  /* 0x0000017000007945 */ /* 0x000fd80003800200 */
[----:B------:R-:W-:Y:S05]  /*1f52c0*/  @!P0 BRA `(.L_x_9846) ;  /* 0x0000000000548947 */ /* 0x000fea0003800000 */
[----:B------:R-:W3:Y:S01]  /*1f52d0*/  LDCU.64 UR10, c[0x0][0x380] ;  /* 0x00007000ff0a77ac */ /* 0x000ee20008000a00 */
[----:B0-2--5:R-:W-:Y:S01]  /*1f52e0*/  IMAD.IADD R121, R2, 0x1, R124 ;  /* 0x0000000102797824 */ /* 0x025fe200078e027c */
[----:B------:R-:W-:Y:S01]  /*1f52f0*/  R2UR UR12, R186 ;  /* 0x00000000ba0c72ca */ /* 0x000fe200000e0000 */
[----:B------:R-:W-:Y:S01]  /*1f5300*/  VIADD R123, R1, 0x29d0 ;  /* 0x000029d0017b7836 */ /* 0x000fe20000000000 */
[----:B------:R-:W-:Y:S02]  /*1f5310*/  R2UR UR13, R187 ;  /* 0x00000000bb0d72ca */ /* 0x000fe400000e0000 */
[----:B---3--:R-:W-:-:S04]  /*1f5320*/  IADD3 R120, P0, PT, R121, UR10, RZ ;  /* 0x0000000a79787c10 */ /* 0x008fc8000ff1e0ff */
[----:B------:R-:W-:-:S07]  /*1f5330*/  LEA.HI.X.SX32 R121, R121, UR11, 0x1, P0 ;  /* 0x0000000b79797c11 */ /* 0x000fce00080f0eff */
        /* <DEDUP_REMOVED lines=10> */
[----:B------:R-:W2:Y:S11]  /*1f53e0*/  LDG.E.U8 R3, desc[UR10][R120.64+0x1] ;  /* 0x0000010a78037981 */ /* 0x000eb6000c1e1100 */
[----:B------:R-:W5:Y:S04]  /*1f53f0*/  @P0 LDG.E.U8 R120, desc[UR12][R120.64+0x2] ;  /* 0x0000020c78780981 */ /* 0x000f68000c1e1100 */
[----:B--2---:R0:W-:Y:S04]  /*1f5400*/  STL.U8 [R124+0x28c5], R3 ;  /* 0x0028c5037c007387 */ /* 0x0041e80000100000 */
[----:B-----5:R0:W-:Y:S02]  /*1f5410*/  @P0 STL.U8 [R124+0x28c6], R120 ;  /* 0x0028c6787c000387 */ /* 0x0201e40000100000 */
.L_x_9846:
[----:B------:R-:W-:Y:S05]  /*1f5420*/  BSYNC.RECONVERGENT B0 ;  /* 0x0000000000007941 */ /* 0x000fea0003800200 */
.L_x_9845:
[----:B0-----:R-:W-:-:S07]  /*1f5430*/  IMAD.MOV.U32 R3, RZ, RZ, R0 ;  /* 0x000000ffff037224 */ /* 0x001fce00078e0000 */
.L_x_9835:
[----:B------:R-:W-:Y:S05]  /*1f5440*/  BSYNC.RECONVERGENT B2 ;  /* 0x0000000000027941 */ /* 0x000fea0003800200 */
.L_x_9834:
[----:B------:R-:W-:Y:S01]  /*1f5450*/  ISETP.GE.AND P0, PT, R0, 0x1, PT ;  /* 0x000000010000780c */ /* 0x000fe20003f06270 */
[----:B------:R-:W-:Y:S01]  /*1f5460*/  VIADD R120, R1, 0x29d0 ;  /* 0x000029d001787836 */ /* 0x000fe20000000000 */
[----:B------:R-:W-:Y:S03]  /*1f5470*/  BSSY.RECONVERGENT B1, `(.L_x_9847) ;  /* 0x00000b2000017945 */ /* 0x000fe60003800200 */
[----:B------:R-:W-:-:S05]  /*1f5480*/  IMAD.IADD R3, R120, 0x1, R3 ;  /* 0x0000000178037824 */ /* 0x000fca00078e0203 */
[----:B------:R0:W-:Y:S02]  /*1f5490*/  STL.U8 [R3+0x28c4], RZ ;  /* 0x0028c4ff03007387 */ /* 0x0001e40000100000 */
[----:B0-----:R-:W-:Y:S01]  /*1f54a0*/  IMAD.MOV.U32 R3, RZ, RZ, RZ ;  /* 0x000000ffff037224 */ /* 0x001fe200078e00ff */
[----:B------:R-:W-:Y:S06]  /*1f54b0*/  @!P0 BRA `(.L_x_9848) ;  /* 0x0000000800b48947 */ /* 0x000fec0003800000 */
[----:B------:R-:W-:Y:S01]  /*1f54c0*/  ISETP.GE.U32.AND P0, PT, R0, 0x4, PT ;  /* 0x000000040000780c */ /* 0x000fe20003f06070 */
[----:B------:R-:W-:Y:S01]  /*1f54d0*/  BSSY.RECONVERGENT B0, `(.L_x_9849) ;  /* 0x0000061000007945 */ /* 0x000fe20003800200 */
[----:B--23-5:R-:W-:Y:S01]  /*1f54e0*/  IMAD.IADD R122, R2, 0x1, R0 ;  /* 0x00000001027a7824 */ /* 0x02cfe200078e0200 */
[----:B------:R-:W-:Y:S01]  /*1f54f0*/  LOP3.LUT R120, R0, 0x3, RZ, 0xc0, !PT ;  /* 0x0000000300787812 */ /* 0x000fe200078ec0ff */
[----:B------:R-:W-:-:S09]  /*1f5500*/  IMAD.MOV.U32 R121, RZ, RZ, RZ ;  /* 0x000000ffff797224 */ /* 0x000fd200078e00ff */
[----:B------:R-:W-:Y:S05]  /*1f5510*/  @!P0 BRA `(.L_x_9850) ;  /* 0x0000000400708947 */ /* 0x000fea0003800000 */
[----:B------:R-:W-:Y:S01]  /*1f5520*/  LOP3.LUT R121, R0, 0x7ffffffc, RZ, 0xc0, !PT ;  /* 0x7ffffffc00797812 */ /* 0x000fe200078ec0ff */
[----:B------:R-:W-:-:S07]  /*1f5530*/  IMAD.MOV.U32 R123, RZ, RZ, RZ ;  /* 0x000000ffff7b7224 */ /* 0x000fce00078e00ff */
.L_x_9867:
[----:B0-----:R-:W0:Y:S01]  /*1f5540*/  LDCU.64 UR10, c[0x0][0x380] ;  /* 0x00007000ff0a77ac */ /* 0x001e220008000a00 */
[----:B------:R-:W-:Y:S01]  /*1f5550*/  LOP3.LUT R3, RZ, R123, RZ, 0x33, !PT ;  /* 0x0000007bff037212 */ /* 0x000fe200078e33ff */
[----:B--23--:R-:W-:Y:S01]  /*1f5560*/  VIADD R124, R1, 0x29d0 ;  /* 0x000029d0017c7836 */ /* 0x00cfe20000000000 */
[----:B------:R-:W-:Y:S02]  /*1f5570*/  R2UR UR12, R186 ;  /* 0x00000000ba0c72ca */ /* 0x000fe400000e0000 */
[----:B------:R-:W-:Y:S01]  /*1f5580*/  R2UR UR13, R187 ;  /* 0x00000000bb0d72ca */ /* 0x000fe200000e0000 */
[----:B------:R-:W-:-:S05]  /*1f5590*/  IMAD.IADD R3, R122, 0x1, R3 ;  /* 0x000000017a037824 */ /* 0x000fca00078e0203 */
[----:B0-----:R-:W-:-:S04]  /*1f55a0*/  IADD3 R2, P0, PT, R3, UR10, RZ ;  /* 0x0000000a03027c10 */ /* 0x001fc8000ff1e0ff */
[----:B------:R-:W-:-:S05]  /*1f55b0*/  LEA.HI.X.SX32 R3, R3, UR11, 0x1, P0 ;  /* 0x0000000b03037c11 */ /* 0x000fca00080f0eff */
[----:B------:R-:W2:Y:S01]  /*1f55c0*/  LDG.E.U8 R125, desc[UR12][R2.64] ;  /* 0x0000000c027d7981 */ /* 0x000ea2000c1e1100 */
        /* <DEDUP_REMOVED lines=14> */
.L_x_9853:
[----:B------:R-:W-:-:S05]  /*1f56b0*/  IMAD.MOV.U32 R125, RZ, RZ, 0x47 ;  /* 0x00000047ff7d7424 */ /* 0x000fca00078e00ff */
[----:B------:R0:W-:Y:S01]  /*1f56c0*/  STL.U8 [R124+0x29d6], R125 ;  /* 0x0029d67d7c007387 */ /* 0x0001e20000100000 */
[----:B------:R-:W-:Y:S05]  /*1f56d0*/  BRA `(.L_x_9854) ;  /* 0x0000000000087947 */ /* 0x000fea0003800000 */
.L_x_9852:
[----:B------:R-:W-:-:S05]  /*1f56e0*/  IMAD.MOV.U32 R125, RZ, RZ, 0x41 ;  /* 0x00000041ff7d7424 */ /* 0x000fca00078e00ff */
[----:B------:R3:W-:Y:S02]  /*1f56f0*/  STL.U8 [R124+0x29d6], R125 ;  /* 0x0029d67d7c007387 */ /* 0x0007e40000100000 */
.L_x_9854:
[----:B------:R-:W-:Y:S05]  /*1f5700*/  BSYNC.RECONVERGENT B2 ;  /* 0x0000000000027941 */ /* 0x000fea0003800200 */
.L_x_9851:
[----:B------:R-:W-:Y:S02]  /*1f5710*/  R2UR UR10, R186 ;  /* 0x00000000ba0a72ca */ /* 0x000fe400000e0000 */
[----:B------:R-:W-:-:S13]  /*1f5720*/  R2UR UR11, R187 ;  /* 0x00000000bb0b72ca */ /* 0x000fda00000e0000 */
        /* <DEDUP_REMOVED lines=12> */
.L_x_9857:
[----:B------:R-:W-:-:S05]  /*1f57f0*/  IMAD.MOV.U32 R125, RZ, RZ, 0x47 ;  /* 0x00000047ff7d7424 */ /* 0x000fca00078e00ff */
[----:B------:R2:W-:Y:S01]  /*1f5800*/  STL.U8 [R124+0x29d7], R125 ;  /* 0x0029d77d7c007387 */ /* 0x0005e20000100000 */
[----:B------:R-:W-:Y:S05]  /*1f5810*/  BRA `(.L_x_9858) ;  /* 0x0000000000087947 */ /* 0x000fea0003800000 */
.L_x_9856:
[----:B------:R-:W-:-:S05]  /*1f5820*/  IMAD.MOV.U32 R125, RZ, RZ, 0x54 ;  /* 0x00000054ff7d7424 */ /* 0x000fca00078e00ff */
[----:B------:R0:W-:Y:S02]  /*1f5830*/  STL.U8 [R124+0x29d7], R125 ;  /* 0x0029d77d7c007387 */ /* 0x0001e40000100000 */
.L_x_9858:
[----:B------:R-:W-:Y:S05]  /*1f5840*/  BSYNC.RECONVERGENT B2 ;  /* 0x0000000000027941 */ /* 0x000fea0003800200 */
.L_x_9855:
        /* <DEDUP_REMOVED lines=14> */
.L_x_9861:
[----:B------:R-:W-:-:S05]  /*1f5930*/  IMAD.MOV.U32 R125, RZ, RZ, 0x47 ;  /* 0x00000047ff7d7424 */ /* 0x000fca00078e00ff */
[----:B------:R2:W-:Y:S01]  /*1f5940*/  STL.U8 [R124+0x29d8], R125 ;  /* 0x0029d87d7c007387 */ /* 0x0005e20000100000 */
[----:B------:R-:W-:Y:S05]  /*1f5950*/  BRA `(.L_x_9862) ;  /* 0x0000000000087947 */ /* 0x000fea0003800000 */
.L_x_9860:
[----:B------:R-:W-:-:S05]  /*1f5960*/  IMAD.MOV.U32 R125, RZ, RZ, 0x54 ;  /* 0x00000054ff7d7424 */ /* 0x000fca00078e00ff */
[----:B------:R0:W-:Y:S02]  /*1f5970*/  STL.U8 [R124+0x29d8], R125 ;  /* 0x0029d87d7c007387 */ /* 0x0001e40000100000 */
.L_x_9862:
[----:B------:R-:W-:Y:S05]  /*1f5980*/  BSYNC.RECONVERGENT B2 ;  /* 0x0000000000027941 */ /* 0x000fea0003800200 */
.L_x_9859:
[----:B------:R-:W-:Y:S02]  /*1f5990*/  R2UR UR10, R186 ;  /* 0x00000000ba0a72ca */ /* 0x000fe400000e0000 */
[----:B------:R-:W-:-:S13]  /*1f59a0*/  R2UR UR11, R187 ;  /* 0x00000000bb0b72ca */ /* 0x000fda00000e0000 */
        /* <DEDUP_REMOVED lines=12> */
.L_x_9865:
[----:B------:R-:W-:-:S05]  /*1f5a70*/  IMAD.MOV.U32 R2, RZ, RZ, 0x47 ;  /* 0x00000047ff027424 */ /* 0x000fca00078e00ff */
[----:B------:R0:W-:Y:S01]  /*1f5a80*/  STL.U8 [R124+0x29d9], R2 ;  /* 0x0029d9027c007387 */ /* 0x0001e20000100000 */
[----:B------:R-:W-:Y:S05]  /*1f5a90*/  BRA `(.L_x_9866) ;  /* 0x0000000000087947 */ /* 0x000fea0003800000 */
.L_x_9864:
[----:B------:R-:W-:-:S05]  /*1f5aa0*/  IMAD.MOV.U32 R2, RZ, RZ, 0x54 ;  /* 0x00000054ff027424 */ /* 0x000fca00078e00ff */
[----:B------:R0:W-:Y:S02]  /*1f5ab0*/  STL.U8 [R124+0x29d9], R2 ;  /* 0x0029d9027c007387 */ /* 0x0001e40000100000 */
.L_x_9866:
[----:B------:R-:W-:Y:S05]  /*1f5ac0*/  BSYNC.RECONVERGENT B2 ;  /* 0x0000000000027941 */ /* 0x000fea0003800200 */
.L_x_9863:
[----:B------:R-:W-:Y:S05]  /*1f5ad0*/  @P0 BRA `(.L_x_9867) ;  /* 0xfffffff800980947 */ /* 0x000fea000383ffff */
.L_x_9850:
[----:B------:R-:W-:Y:S05]  /*1f5ae0*/  BSYNC.RECONVERGENT B0 ;  /* 0x0000000000007941 */ /* 0x000fea0003800200 */
.L_x_9849:
[----:B------:R-:W-:Y:S01]  /*1f5af0*/  ISETP.NE.AND P0, PT, R120, RZ, PT ;  /* 0x000000ff7800720c */ /* 0x000fe20003f05270 */
[----:B------:R-:W-:-:S12]  /*1f5b00*/  BSSY.RECONVERGENT B0, `(.L_x_9868) ;  /* 0x0000047000007945 */ /* 0x000fd80003800200 */
[----:B------:R-:W-:Y:S05]  /*1f5b10*/  @!P0 BRA `(.L_x_9869) ;  /* 0x0000000400148947 */ /* 0x000fea0003800000 */
[----:B------:R-:W5:Y:S01]  /*1f5b20*/  LDCU.64 UR10, c[0x0][0x380] ;  /* 0x00007000ff0a77ac */ /* 0x000f620008000a00 */
[----:B0-----:R-:W-:Y:S01]  /*1f5b30*/  LOP3.LUT R2, RZ, R121, RZ, 0x33, !PT ;  /* 0x00000079ff027212 */ /* 0x001fe200078e33ff */
[----:B--23--:R-:W-:Y:S01]  /*1f5b40*/  VIADD R124, R1, 0x29d0 ;  /* 0x000029d0017c7836 */ /* 0x00cfe20000000000 */
        /* <DEDUP_REMOVED lines=13> */
[----:B------:R-:W-:-:S12]  /*1f5c20*/  HFMA2 R122, -RZ, RZ, 0, 3.993511199951171875e-06 ;  /* 0x00000043ff7a7431 */ /* 0x000fd800000001ff */
[----:B------:R0:W-:Y:S02]  /*1f5c30*/  @P0 STL.U8 [R121+0x29d6], R122 ;  /* 0x0029d67a79000387 */ /* 0x0001e40000100000 */
[----:B0-----:R-:W-:-:S05]  /*1f5c40*/  IMAD.MOV.U32 R122, RZ, RZ, 0x41 ;  /* 0x00000041ff7a7424 */ /* 0x001fca00078e00ff */
[----:B------:R0:W-:Y:S01]  /*1f5c50*/  @!P0 STL.U8 [R121+0x29d6], R122 ;  /* 0x0029d67a79008387 */ /* 0x0001e20000100000 */
[----:B------:R-:W-:Y:S05]  /*1f5c60*/  BRA `(.L_x_9873) ;  /* 0x0000000000147947 */ /* 0x000fea0003800000 */
.L_x_9872:
[----:B------:R-:W-:-:S05]  /*1f5c70*/  IMAD.MOV.U32 R122, RZ, RZ, 0x47 ;  /* 0x00000047ff7a7424 */ /* 0x000fca00078e00ff */
[----:B------:R2:W-:Y:S01]  /*1f5c80*/  STL.U8 [R121+0x29d6], R122 ;  /* 0x0029d67a79007387 */ /* 0x0005e20000100000 */
[----:B------:R-:W-:Y:S05]  /*1f5c90*/  BRA `(.L_x_9873) ;  /* 0x0000000000087947 */ /* 0x000fea0003800000 */
.L_x_9871:
[----:B------:R-:W-:-:S05]  /*1f5ca0*/  IMAD.MOV.U32 R122, RZ, RZ, 0x54 ;  /* 0x00000054ff7a7424 */ /* 0x000fca00078e00ff */
[----:B------:R3:W-:Y:S02]  /*1f5cb0*/  STL.U8 [R121+0x29d6], R122 ;  /* 0x0029d67a79007387 */ /* 0x0007e40000100000 */
.L_x_9873:
[----:B------:R-:W-:Y:S05]  /*1f5cc0*/  BSYNC.RECONVERGENT B2 ;  /* 0x0000000000027941 */ /* 0x000fea0003800200 */
.L_x_9870:
[----:B------:R-:W-:-:S13]  /*1f5cd0*/  ISETP.NE.AND P0, PT, R120, 0x1, PT ;  /* 0x000000017800780c */ /* 0x000fda0003f05270 */
[----:B------:R-:W-:Y:S05]  /*1f5ce0*/  @!P0 BRA `(.L_x_9869) ;  /* 0x0000000000a08947 */ /* 0x000fea0003800000 */
        /* <DEDUP_REMOVED lines=14> */
.L_x_9876:
[----:B------:R-:W-:-:S05]  /*1f5dd0*/  IMAD.MOV.U32 R122, RZ, RZ, 0x47 ;  /* 0x00000047ff7a7424 */ /* 0x000fca00078e00ff */
[----:B------:R0:W-:Y:S01]  /*1f5de0*/  STL.U8 [R121+0x29d7], R122 ;  /* 0x0029d77a79007387 */ /* 0x0001e20000100000 */
[----:B------:R-:W-:Y:S05]  /*1f5df0*/  BRA `(.L_x_9877) ;  /* 0x0000000000087947 */ /* 0x000fea0003800000 */
.L_x_9875:
[----:B------:R-:W-:-:S05]  /*1f5e00*/  IMAD.MOV.U32 R122, RZ, RZ, 0x54 ;  /* 0x00000054ff7a7424 */ /* 0x000fca00078e00ff */
[----:B------:R3:W-:Y:S02]  /*1f5e10*/  STL.U8 [R121+0x29d7], R122 ;  /* 0x0029d77a79007387 */ /* 0x0007e40000100000 */
.L_x_9877:
[----:B------:R-:W-:Y:S05]  /*1f5e20*/  BSYNC.RECONVERGENT B2 ;  /* 0x0000000000027941 */ /* 0x000fea0003800200 */
.L_x_9874:
[----:B------:R-:W-:-:S13]  /*1f5e30*/  ISETP.NE.AND P0, PT, R120, 0x2, PT ;  /* 0x000000027800780c */ /* 0x000fda0003f05270 */
[----:B------:R-:W-:Y:S05]  /*1f5e40*/  @!P0 BRA `(.L_x_9869) ;  /* 0x0000000000488947 */ /* 0x000fea0003800000 */
[----:B------:R-:W-:Y:S02]  /*1f5e50*/  R2UR UR10, R186 ;  /* 0x00000000ba0a72ca */ /* 0x000fe400000e0000 */
[----:B------:R-:W-:-:S13]  /*1f5e60*/  R2UR UR11, R187 ;  /* 0x00000000bb0b72ca */ /* 0x000fda00000e0000 */
        /* <DEDUP_REMOVED lines=11> */
.L_x_9879:
[----:B------:R-:W-:-:S05]  /*1f5f20*/  IMAD.MOV.U32 R2, RZ, RZ, 0x47 ;  /* 0x00000047ff027424 */ /* 0x000fca00078e00ff */
[----:B------:R0:W-:Y:S01]  /*1f5f30*/  STL.U8 [R121+0x29d8], R2 ;  /* 0x0029d80279007387 */ /* 0x0001e20000100000 */
[----:B------:R-:W-:Y:S05]  /*1f5f40*/  BRA `(.L_x_9869) ;  /* 0x0000000000087947 */ /* 0x000fea0003800000 */
.L_x_9878:
[----:B------:R-:W-:-:S05]  /*1f5f50*/  IMAD.MOV.U32 R2, RZ, RZ, 0x54 ;  /* 0x00000054ff027424 */ /* 0x000fca00078e00ff */
[----:B------:R0:W-:Y:S02]  /*1f5f60*/  STL.U8 [R121+0x29d8], R2 ;  /* 0x0029d80279007387 */ /* 0x0001e40000100000 */
.L_x_9869:
[----:B------:R-:W-:Y:S05]  /*1f5f70*/  BSYNC.RECONVERGENT B0 ;  /* 0x0000000000007941 */ /* 0x000fea0003800200 */
.L_x_9868:
[----:B------:R-:W-:-:S07]  /*1f5f80*/  IMAD.MOV.U32 R3, RZ, RZ, R0 ;  /* 0x000000ffff037224 */ /* 0x000fce00078e0000 */
.L_x_9848:
[----:B------:R-:W-:Y:S05]  /*1f5f90*/  BSYNC.RECONVERGENT B1 ;  /* 0x0000000000017941 */ /* 0x000fea0003800200 */
.L_x_9847:
[----:B------:R-:W-:Y:S01]  /*1f5fa0*/  VIADD R0, R1, 0x29d0 ;  /* 0x000029d001007836 */ /* 0x000fe20000000000 */
[----:B0----5:R-:W-:Y:S01]  /*1f5fb0*/  IADD3 R2, P0, PT, R128, 0x28c4, RZ ;  /* 0x000028c480027810 */ /* 0x021fe20007f1e0ff */
[----:B--23--:R-:W0:Y:S02]  /*1f5fc0*/  LDC.64 R120, c[0x0][0x450] ;  /* 0x00011400ff787b82 */ /* 0x00ce240000000a00 */
[----:B------:R-:W-:-:S05]  /*1f5fd0*/  IMAD.IADD R3, R0, 0x1, R3 ;  /* 0x0000000100037824 */ /* 0x000fca00078e0203 */
[----:B------:R2:W-:Y:S02]  /*1f5fe0*/  STL.U8 [R3+0x29d6], RZ ;  /* 0x0029d6ff03007387 */ /* 0x0005e40000100000 */
[----:B--2---:R-:W-:-:S05]  /*1f5ff0*/  IMAD.X R3, RZ, RZ, R127, P0 ;  /* 0x000000ffff037224 */ /* 0x004fca00000e067f */
[----:B------:R2:W-:Y:S02]  /*1f6000*/  STL.64 [R1+0x52e8], R2 ;  /* 0x0052e80201007387 */ /* 0x0005e40000100a00 */
[----:B--2---:R-:W-:-:S05]  /*1f6010*/  IADD3 R2, P0, PT, R128, 0x29d6, RZ ;  /* 0x000029d680027810 */ /* 0x004fca0007f1e0ff */
[----:B------:R-:W-:-:S05]  /*1f6020*/  IMAD.X R3, RZ, RZ, R127, P0 ;  /* 0x000000ffff037224 */ /* 0x000fca00000e067f */
[----:B------:R2:W-:Y:S04]  /*1f6030*/  STL.64 [R1+0x53f8], R2 ;  /* 0x0053f80201007387 */ /* 0x0005e80000100a00 */
[----:B--2---:R-:W2:Y:S01]  /*1f6040*/  LDL.64 R2, [R1+0x52e0] ;  /* 0x0052e00001027983 */ /* 0x004ea20000100a00 */
[----:B------:R-:W-:Y:S02]  /*1f6050*/  R2UR UR10, R186 ;  /* 0x00000000ba0a72ca */ /* 0x000fe400000e0000 */
[----:B------:R-:W-:-:S13]  /*1f6060*/  R2UR UR11, R187 ;  /* 0x00000000bb0b72ca */ /* 0x000fda00000e0000 */
[----:B0-----:R0:W5:Y:S01]  /*1f6070*/  LDG.E R252, desc[UR10][R120.64+0x24] ;  /* 0x0000240a78fc7981 */ /* 0x001162000c1e1900 */
[----:B--2---:R-:W-:-:S04]  /*1f6080*/  ISETP.NE.U32.AND P0, PT, R2, RZ, PT ;  /* 0x000000ff0200720c */ /* 0x004fc80003f05070 */
[----:B------:R-:W-:Y:S02]  /*1f6090*/  ISETP.NE.AND.EX P0, PT, R3, RZ, PT, P0 ;  /* 0x000000ff0300720c */ /* 0x000fe40003f05300 */
[----:B------:R-:W-:-:S11]  /*1f60a0*/  CS2R R2, SRZ ;  /* 0x0000000000027805 */ /* 0x000fd6000001ff00 */
[----:B0-----:R-:W-:Y:S05]  /*1f60b0*/  @!P0 BRA `(.L_x_9880) ;  /* 0x0000061c009c8947 */ /* 0x001fea0003800000 */
[----:B------:R-:W-:Y:S01]  /*1f60c0*/  IMAD.MOV.U32 R122, RZ, RZ, 0x5 ;  /* 0x00000005ff7a7424 */ /* 0x000fe200078e00ff */
[----:B------:R-:W-:Y:S01]  /*1f60d0*/  PLOP3.LUT P0, PT, PT, PT, PT, 0x80, 0x8 ;  /* 0x000000000008781c */ /* 0x000fe20003f0f070 */
[----:B------:R-:W-:Y:S02]  /*1f60e0*/  IMAD.MOV.U32 R236, RZ, RZ, RZ ;  /* 0x000000ffffec7224 */ /* 0x000fe400078e00ff */
[----:B-----5:R-:W-:-:S06]  /*1f60f0*/  IMAD R122, R252, R122, 0x2c ;  /* 0x0000002cfc7a7424 */ /* 0x020fcc00078e027a */
[----:B------:R-:W0:Y:S04]  /*1f6100*/  I2F.F64 R122, R122 ;  /* 0x0000007a007a7312 */ /* 0x000e280000201c00 */
.L_x_11393:
[----:B------:R-:W-:Y:S01]  /*1f6110*/  VIADD R0, R1, 0x29d0 ;  /* 0x000029d001007836 */ /* 0x000fe20000000000 */
[----:B------:R2:W5:Y:S03]  /*1f6120*/  LDL.64 R184, [R1+0x52e0] ;  /* 0x0052e00001b87983 */ /* 0x0005660000100a00 */
[----:B------:R-:W-:-:S05]  /*1f6130*/  IMAD.U32 R236, R236, 0x8, R0 ;  /* 0x00000008ecec7824 */ /* 0x000fca00078e0000 */
[----:B------:R2:W5:Y:S01]  /*1f6140*/  LDL.64 R2, [R236+0x28e0] ;  /* 0x0028e000ec027983 */ /* 0x0005620000100a00 */
[----:B------:R-:W-:Y:S01]  /*1f6150*/  HFMA2 R0, -RZ, RZ, 0, 0 ;  /* 0x00000000ff007431 */ /* 0x000fe200000001ff */
[----:B------:R-:W-:Y:S01]  /*1f6160*/  BSSY.RECONVERGENT B0, `(.L_x_9881) ;  /* 0x000000b000007945 */ /* 0x000fe20003800200 */
[----:B------:R-:W-:-:S13]  /*1f6170*/  PLOP3.LUT P4, PT, P0, PT, PT, 0x80, 0x8 ;  /* 0x000000000008781c */ /* 0x000fda000078f070 */
.L_x_9882:
[----:B------:R-:W-:Y:S02]  /*1f6180*/  R2UR UR10, R186 ;  /* 0x00000000ba0a72ca */ /* 0x000fe400000e0000 */
[----:B------:R-:W-:Y:S02]  /*1f6190*/  R2UR UR11, R187 ;  /* 0x00000000bb0b72ca */ /* 0x000fe400000e0000 */
[----:B-----5:R-:W-:-:S05]  /*1f61a0*/  IADD3 R120, P0, PT, R2, R0, RZ ;  /* 0x0000000002787210 */ /* 0x020fca0007f1e0ff */
[----:B------:R-:W-:-:S06]  /*1f61b0*/  IMAD.X R121, RZ, RZ, R3, P0 ;  /* 0x000000ffff797224 */ /* 0x000fcc00000e0603 */
[----:B------:R-:W3:Y:S01]  /*1f61c0*/  LD.E.U8 R120, desc[UR10][R120.64] ;  /* 0x0000000a78787980 */ /* 0x000ee2000c101100 */
[----:B------:R-:W-:Y:S02]  /*1f61d0*/  IMAD.MOV.U32 R125, RZ, RZ, R0 ;  /* 0x000000ffff7d7224 */ /* 0x000fe400078e0000 */
[----:B------:R-:W-:Y:S01]  /*1f61e0*/  VIADD R0, R0, 0x1 ;  /* 0x0000000100007836 */ /* 0x000fe20000000000 */
[----:B---3--:R-:W-:-:S13]  /*1f61f0*/  ISETP.NE.AND P0, PT, R120, RZ, PT ;  /* 0x000000ff7800720c */ /* 0x008fda0003f05270 */
[----:B------:R-:W-:Y:S05]  /*1f6200*/  @P0 BRA `(.L_x_9882) ;  /* 0xfffffffc00dc0947 */ /* 0x000fea000383ffff */
[----:B------:R-:W-:Y:S05]  /*1f6210*/  BSYNC.RECONVERGENT B0 ;  /* 0x0000000000007941 */ /* 0x000fea0003800200 */
.L_x_9881:
[----:B------:R-:W-:Y:S01]  /*1f6220*/  LOP3.LUT R0, R125, 0x1, RZ, 0xc0, !PT ;  /* 0x000000017d007812 */ /* 0x000fe200078ec0ff */
[----:B------:R-:W-:Y:S03]  /*1f6230*/  BSSY.RECONVERGENT B0, `(.L_x_9883) ;  /* 0x00000d1000007945 */ /* 0x000fe60003800200 */
        /* <DEDUP_REMOVED lines=9> */
.L_x_9886:
[----:B------:R-:W-:Y:S02]  /*1f62d0*/  R2UR UR10, R186 ;  /* 0x00000000ba0a72ca */ /* 0x000fe400000e0000 */
[----:B------:R-:W-:Y:S02]  /*1f62e0*/  R2UR UR11, R187 ;  /* 0x00000000bb0b72ca */ /* 0x000fe400000e0000 */
[----:B------:R-:W-:Y:S01]  /*1f62f0*/  IADD3 R120, P0, PT, R2, R0, RZ ;  /* 0x0000000002787210 */ /* 0x000fe20007f1e0ff */
[----:B------:R-:W-:-:S04]  /*1f6300*/  IMAD.IADD R126, R125, 0x1, R126 ;  /* 0x000000017d7e7824 */ /* 0x000fc800078e027e */
[----:B------:R-:W-:-:S06]  /*1f6310*/  IMAD.X R121, RZ, RZ, R3, P0 ;  /* 0x000000ffff797224 */ /* 0x000fcc00000e0603 */
        /* <DEDUP_REMOVED lines=28> */
.L_x_9885:
[----:B------:R-:W-:Y:S01]  /*1f64e0*/  BSSY.RECONVERGENT B1, `(.L_x_9887) ;  /* 0x000000b000017945 */ /* 0x000fe20003800200 */
[----:B------:R-:W-:-:S07]  /*1f64f0*/  IMAD.MOV.U32 R0, RZ, RZ, RZ ;  /* 0x000000ffff007224 */ /* 0x000fce00078e00ff */
.L_x_9888:
[----:B------:R-:W-:Y:S02]  /*1f6500*/  R2UR UR10, R186 ;  /* 0x00000000ba0a72ca */ /* 0x000fe400000e0000 */
[----:B------:R-:W-:Y:S02]  /*1f6510*/  R2UR UR11, R187 ;  /* 0x00000000bb0b72ca */ /* 0x000fe400000e0000 */
[----:B------:R-:W-:-:S05]  /*1f6520*/  IADD3 R120, P0, PT, R184, R0, RZ ;  /* 0x00000000b8787210 */ /* 0x000fca0007f1e0ff */
[----:B------:R-:W-:-:S06]  /*1f6530*/  IMAD.X R121, RZ, RZ, R185, P0 ;  /* 0x000000ffff797224 */ /* 0x000fcc00000e06b9 */
[----:B------:R-:W3:Y:S01]  /*1f6540*/  LD.E.U8 R120, desc[UR10][R120.64] ;  /* 0x0000000a78787980 */ /* 0x000ee2000c101100 */
[----:B------:R-:W-:Y:S02]  /*1f6550*/  IMAD.MOV.U32 R125, RZ, RZ, R0 ;  /* 0x000000ffff7d7224 */ /* 0x000fe400078e0000 */
[----:B------:R-:W-:Y:S01]  /*1f6560*/  VIADD R0, R0, 0x1 ;  /* 0x0000000100007836 */ /* 0x000fe20000000000 */
[----:B---3--:R-:W-:-:S13]  /*1f6570*/  ISETP.NE.AND P0, PT, R120, RZ, PT ;  /* 0x000000ff7800720c */ /* 0x008fda0003f05270 */
[----:B------:R-:W-:Y:S05]  /*1f6580*/  @P0 BRA `(.L_x_9888) ;  /* 0xfffffffc00dc0947 */ /* 0x000fea000383ffff */
[----:B------:R-:W-:Y:S05]  /*1f6590*/  BSYNC.RECONVERGENT B1 ;  /* 0x0000000000017941 */ /* 0x000fea0003800200 */
.L_x_9887:
        /* <DEDUP_REMOVED lines=10> */
.L_x_9890:
        /* <DEDUP_REMOVED lines=33> */
.L_x_9889:
        /* <DEDUP_REMOVED lines=56> */
.L_x_9884:
        /* <DEDUP_REMOVED lines=49> */
[----:B------:R-:W-:Y:S01]  /*1f6ee0*/  DADD R124, R124, -R120 ;  /* 0x000000007c7c7229 */ /* 0x000fe20000000878 */
[----:B------:R-:W-:Y:S01]  /*1f6ef0*/  MOV R120, 0x3b39803f ;  /* 0x3b39803f00787802 */ /* 0x000fe20000000f00 */
[----:B------:R-:W-:-:S06]  /*1f6f00*/  IMAD.MOV.U32 R121, RZ, RZ, 0x3c7abc9e ;  /* 0x3c7abc9eff797424 */ /* 0x000fcc00078e00ff */
[----:B------:R-:W-:-:S08]  /*1f6f10*/  DADD R124, -R124, R176 ;  /* 0x000000007c7c7229 */ /* 0x000fd000000001b0 */
[----:B------:R-:W-:-:S08]  /*1f6f20*/  DFMA R124, R120, -UR10, R124 ;  /* 0x8000000a787c7c2b */ /* 0x000fd0000800007c */
[----:B------:R-:W-:-:S11]  /*1f6f30*/  DADD R182, R182, R124 ;  /* 0x00000000b6b67229 */ /* 0x000fd6000000007c */
.L_x_9891:
[----:B------:R-:W-:Y:S05]  /*1f6f40*/  BSYNC.RECONVERGENT B0 ;  /* 0x0000000000007941 */ /* 0x000fea0003800200 */
.L_x_9883:
[----:B------:R-:W-:Y:S01]  /*1f6f50*/  BSSY.RECONVERGENT B0, `(.L_x_9892) ;  /* 0x000000b000007945 */ /* 0x000fe20003800200 */
[----:B------:R-:W-:-:S07]  /*1f6f60*/  IMAD.MOV.U32 R0, RZ, RZ, RZ ;  /* 0x000000ffff007224 */ /* 0x000fce00078e00ff */
.L_x_9893:
        /* <DEDUP_REMOVED lines=10> */
.L_x_9892:
[----:B------:R-:W-:Y:S01]  /*1f7010*/  BSSY.RECONVERGENT B0, `(.L_x_9894) ;  /* 0x000000b000007945 */ /* 0x000fe20003800200 */
[----:B------:R-:W-:-:S07]  /*1f7020*/  IMAD.MOV.U32 R0, RZ, RZ, RZ ;  /* 0x000000ffff007224 */ /* 0x000fce00078e00ff */
.L_x_9895:
        /* <DEDUP_REMOVED lines=10> */
.L_x_9894:
[----:B------:R-:W-:Y:S01]  /*1f70d0*/  ISETP.NE.AND P1, PT, R202, RZ, PT ;  /* 0x000000ffca00720c */ /* 0x000fe20003f25270 */
[----:B------:R-:W-:-:S12]  /*1f70e0*/  BSSY.RECONVERGENT B1, `(.L_x_9896) ;  /* 0x00000be000017945 */ /* 0x000fd80003800200 */
[----:B------:R-:W-:Y:S05]  /*1f70f0*/  @!P1 BRA `(.L_x_9897) ;  /* 0x0000000800f09947 */ /* 0x000fea0003800000 */
[C---:B------:R-:W-:Y:S01]  /*1f7100*/  ISETP.GE.U32.AND P0, PT, R202.reuse, 0x4, PT ;  /* 0x00000004ca00780c */ /* 0x040fe20003f06070 */
[----:B------:R-:W-:Y:S01]  /*1f7110*/  BSSY.RECONVERGENT B0, `(.L_x_9898) ;  /* 0x000006a000007945 */ /* 0x000fe20003800200 */
[----:B------:R-:W-:Y:S01]  /*1f7120*/  LOP3.LUT R124, R202, 0x3, RZ, 0xc0, !PT ;  /* 0x00000003ca7c7812 */ /* 0x000fe200078ec0ff */
[----:B------:R-:W-:-:S10]  /*1f7130*/  IMAD.MOV.U32 R0, RZ, RZ, 0x1 ;  /* 0x00000001ff007424 */ /* 0x000fd400078e00ff */
[----:B------:R-:W-:Y:S05]  /*1f7140*/  @!P0 BRA `(.L_x_9899) ;  /* 0x0000000400988947 */ /* 0x000fea0003800000 */
[----:B------:R-:W-:Y:S01]  /*1f7150*/  LOP3.LUT R173, R202, 0x7ffffffc, RZ, 0xc0, !PT ;  /* 0x7ffffffccaad7812 */ /* 0x000fe200078ec0ff */
[----:B------:R-:W-:-:S07]  /*1f7160*/  IMAD.MOV.U32 R0, RZ, RZ, 0x1 ;  /* 0x00000001ff007424 */ /* 0x000fce00078e00ff */
.L_x_9920:
[----:B------:R-:W-:Y:S02]  /*1f7170*/  R2UR UR10, R186 ;  /* 0x00000000ba0a72ca */ /* 0x000fe400000e0000 */
[----:B------:R-:W-:Y:S02]  /*1f7180*/  R2UR UR11, R187 ;  /* 0x00000000bb0b72ca */ /* 0x000fe400000e0000 */
[----:B------:R-:W-:-:S04]  /*1f7190*/  IADD3 R120, P0, PT, R2, R0, RZ ;  /* 0x0000000002787210 */ /* 0x000fc80007f1e0ff */
[----:B------:R-:W-:-:S07]  /*1f71a0*/  LEA.HI.X.SX32 R121, R0, R3, 0x1, P0 ;  /* 0x0000000300797211 */ /* 0x000fce00000f0eff */
        /* <DEDUP_REMOVED lines=11> */
.L_x_9901:
[----:B------:R-:W-:Y:S01]  /*1f7260*/  ISETP.NE.AND P0, PT, R126, 0x47, PT ;  /* 0x000000477e00780c */ /* 0x000fe20003f05270 */
[----:B------:R-:W-:-:S12]  /*1f7270*/  IMAD.MOV.U32 R125, RZ, RZ, 0x2 ;  /* 0x00000002ff7d7424 */ /* 0x000fd800078e00ff */
[----:B------:R-:W-:Y:S05]  /*1f7280*/  @!P0 BRA `(.L_x_9902) ;  /* 0x0000000000148947 */ /* 0x000fea0003800000 */
[----:B------:R-:W-:-:S13]  /*1f7290*/  ISETP.NE.AND P0, PT, R126, 0x54, PT ;  /* 0x000000547e00780c */ /* 0x000fda0003f05270 */
[----:B------:R-:W-:Y:S05]  /*1f72a0*/  @!P0 BRA `(.L_x_9904) ;  /* 0x0000000000088947 */ /* 0x000fea0003800000 */
.L_x_9903:
[----:B------:R-:W-:Y:S01]  /*1f72b0*/  IMAD.MOV.U32 R125, RZ, RZ, 0x4 ;  /* 0x00000004ff7d7424 */ /* 0x000fe200078e00ff */
[----:B------:R-:W-:Y:S06]  /*1f72c0*/  BRA `(.L_x_9902) ;  /* 0x0000000000047947 */ /* 0x000fec0003800000 */
.L_x_9904:
[----:B------:R-:W-:-:S07]  /*1f72d0*/  IMAD.MOV.U32 R125, RZ, RZ, 0x3 ;  /* 0x00000003ff7d7424 */ /* 0x000fce00078e00ff */
.L_x_9902:
[----:B------:R-:W-:Y:S05]  /*1f72e0*/  BSYNC.RECONVERGENT B2 ;  /* 0x0000000000027941 */ /* 0x000fea0003800200 */
.L_x_9900:
[----:B------:R-:W-:Y:S01]  /*1f72f0*/  R2UR UR10, R186 ;  /* 0x00000000ba0a72ca */ /* 0x000fe200000e0000 */
[----:B------:R-:W-:Y:S01]  /*1f7300*/  VIADD R126, R1, 0x29d0 ;  /* 0x000029d0017e7836 */ /* 0x000fe20000000000 */
[----:B------:R-:W-:-:S03]  /*1f7310*/  R2UR UR11, R187 ;  /* 0x00000000bb0b72ca */ /* 0x000fc600000e0000 */
[----:B------:R-:W-:-:S05]  /*1f7320*/  IMAD.IADD R126, R126, 0x1, R0 ;  /* 0x000000017e7e7824 */ /* 0x000fca00078e0200 */
[----:B------:R3:W-:Y:S05]  /*1f7330*/  STL.U8 [R126+0x27d8], R125 ;  /* 0x0027d87d7e007387 */ /* 0x0007ea0000100000 */
        /* <DEDUP_REMOVED lines=11> */
.L_x_9906:
[----:B------:R-:W-:-:S13]  /*1f73f0*/  ISETP.NE.AND P0, PT, R174, 0x47, PT ;  /* 0x00000047ae00780c */ /* 0x000fda0003f05270 */
[----:B------:R-:W-:Y:S05]  /*1f7400*/  @!P0 BRA `(.L_x_9909) ;  /* 0x0000000000148947 */ /* 0x000fea0003800000 */
[----:B------:R-:W-:Y:S01]  /*1f7410*/  ISETP.NE.AND P0, PT, R174, 0x54, PT ;  /* 0x00000054ae00780c */ /* 0x000fe20003f05270 */
[----:B------:R-:W-:-:S12]  /*1f7420*/  IMAD.MOV.U32 R125, RZ, RZ, 0x3 ;  /* 0x00000003ff7d7424 */ /* 0x000fd800078e00ff */
[----:B------:R-:W-:Y:S05]  /*1f7430*/  @!P0 BRA `(.L_x_9907) ;  /* 0x00000000000c8947 */ /* 0x000fea0003800000 */
.L_x_9908:
[----:B------:R-:W-:Y:S01]  /*1f7440*/  IMAD.MOV.U32 R125, RZ, RZ, 0x4 ;  /* 0x00000004ff7d7424 */ /* 0x000fe200078e00ff */
[----:B------:R-:W-:Y:S06]  /*1f7450*/  BRA `(.L_x_9907) ;  /* 0x0000000000047947 */ /* 0x000fec0003800000 */
.L_x_9909:
[----:B------:R-:W-:-:S07]  /*1f7460*/  MOV R125, 0x2 ;  /* 0x00000002007d7802 */ /* 0x000fce0000000f00 */
.L_x_9907:
[----:B------:R-:W-:Y:S05]  /*1f7470*/  BSYNC.RECONVERGENT B2 ;  /* 0x0000000000027941 */ /* 0x000fea0003800200 */
.L_x_9905:
[----:B------:R-:W-:Y:S01]  /*1f7480*/  R2UR UR10, R186 ;  /* 0x00000000ba0a72ca */ /* 0x000fe200000e0000 */
[----:B------:R3:W-:Y:S01]  /*1f7490*/  STL.U8 [R126+0x27d9], R125 ;  /* 0x0027d97d7e007387 */ /* 0x0007e20000100000 */
[----:B------:R-:W-:-:S13]  /*1f74a0*/  R2UR UR11, R187 ;  /* 0x00000000bb0b72ca */ /* 0x000fda00000e0000 */
        /* <DEDUP_REMOVED lines=11> */
.L_x_9911:
[----:B------:R-:W-:-:S13]  /*1f7560*/  ISETP.NE.AND P0, PT, R174, 0x47, PT ;  /* 0x00000047ae00780c */ /* 0x000fda0003f05270 */
[----:B------:R-:W-:Y:S05]  /*1f7570*/  @!P0 BRA `(.L_x_9914) ;  /* 0x0000000000148947 */ /* 0x000fea0003800000 */
[----:B------:R-:W-:Y:S01]  /*1f7580*/  ISETP.NE.AND P0, PT, R174, 0x54, PT ;  /* 0x00000054ae00780c */ /* 0x000fe20003f05270 */
[----:B------:R-:W-:-:S12]  /*1f7590*/  IMAD.MOV.U32 R125, RZ, RZ, 0x3 ;  /* 0x00000003ff7d7424 */ /* 0x000fd800078e00ff */
[----:B------:R-:W-:Y:S05]  /*1f75a0*/  @!P0 BRA `(.L_x_9912) ;  /* 0x00000000000c8947 */ /* 0x000fea0003800000 */
.L_x_9913:
[----:B------:R-:W-:Y:S01]  /*1f75b0*/  IMAD.MOV.U32 R125, RZ, RZ, 0x4 ;  /* 0x00000004ff7d7424 */ /* 0x000fe200078e00ff */
[----:B------:R-:W-:Y:S06]  /*1f75c0*/  BRA `(.L_x_9912) ;  /* 0x0000000000047947 */ /* 0x000fec0003800000 */
.L_x_9914:
[----:B------:R-:W-:-:S07]  /*1f75d0*/  IMAD.MOV.U32 R125, RZ, RZ, 0x2 ;  /* 0x00000002ff7d7424 */ /* 0x000fce00078e00ff */
.L_x_9912:
[----:B------:R-:W-:Y:S05]  /*1f75e0*/  BSYNC.RECONVERGENT B2 ;  /* 0x0000000000027941 */ /* 0x000fea0003800200 */
.L_x_9910:
        /* <DEDUP_REMOVED lines=14> */
.L_x_9916:
[----:B------:R-:W-:-:S13]  /*1f76d0*/  ISETP.NE.AND P0, PT, R121, 0x47, PT ;  /* 0x000000477900780c */ /* 0x000fda0003f05270 */
[----:B------:R-:W-:Y:S05]  /*1f76e0*/  @!P0 BRA `(.L_x_9919) ;  /* 0x0000000000148947 */ /* 0x000fea0003800000 */
[----:B------:R-:W-:Y:S01]  /*1f76f0*/  ISETP.NE.AND P0, PT, R121, 0x54, PT ;  /* 0x000000547900780c */ /* 0x000fe20003f05270 */
[----:B------:R-:W-:-:S12]  /*1f7700*/  IMAD.MOV.U32 R120, RZ, RZ, 0x3 ;  /* 0x00000003ff787424 */ /* 0x000fd800078e00ff */
[----:B------:R-:W-:Y:S05]  /*1f7710*/  @!P0 BRA `(.L_x_9917) ;  /* 0x00000000000c8947 */ /* 0x000fea0003800000 */
.L_x_9918:
[----:B------:R-:W-:Y:S01]  /*1f7720*/  IMAD.MOV.U32 R120, RZ, RZ, 0x4 ;  /* 0x00000004ff787424 */ /* 0x000fe200078e00ff */
[----:B------:R-:W-:Y:S06]  /*1f7730*/  BRA `(.L_x_9917) ;  /* 0x0000000000047947 */ /* 0x000fec0003800000 */
.L_x_9919:
[----:B------:R-:W-:-:S07]  /*1f7740*/  IMAD.MOV.U32 R120, RZ, RZ, 0x2 ;  /* 0x00000002ff787424 */ /* 0x000fce00078e00ff */
.L_x_9917:
[----:B------:R-:W-:Y:S05]  /*1f7750*/  BSYNC.RECONVERGENT B2 ;  /* 0x0000000000027941 */ /* 0x000fea0003800200 */
.L_x_9915:
[----:B------:R3:W-:Y:S02]  /*1f7760*/  STL.U8 [R126+0x27db], R120 ;  /* 0x0027db787e007387 */ /* 0x0007e40000100000 */
[C---:B---3--:R-:W-:Y:S02]  /*1f7770*/  VIADD R120, R0.reuse, 0x3 ;  /* 0x0000000300787836 */ /* 0x048fe40000000000 */
[----:B------:R-:W-:-:S03]  /*1f7780*/  VIADD R0, R0, 0x4 ;  /* 0x0000000400007836 */ /* 0x000fc60000000000 */
[----:B------:R-:W-:-:S13]  /*1f7790*/  ISETP.NE.AND P0, PT, R120, R173, PT ;  /* 0x000000ad7800720c */ /* 0x000fda0003f05270 */
[----:B------:R-:W-:Y:S05]  /*1f77a0*/  @P0 BRA `(.L_x_9920) ;  /* 0xfffffff800700947 */ /* 0x000fea000383ffff */
.L_x_9899:
[----:B------:R-:W-:Y:S05]  /*1f77b0*/  BSYNC.RECONVERGENT B0 ;  /* 0x0000000000007941 */ /* 0x000fea0003800200 */
.L_x_9898:
[----:B------:R-:W-:-:S13]  /*1f77c0*/  ISETP.NE.AND P0, PT, R124, RZ, PT ;  /* 0x000000ff7c00720c */ /* 0x000fda0003f05270 */
[----:B------:R-:W-:Y:S05]  /*1f77d0*/  @!P0 BRA `(.L_x_9897) ;  /* 0x0000000400388947 */ /* 0x000fea0003800000 */
        /* <DEDUP_REMOVED lines=15> */
.L_x_9922:
[----:B------:R-:W-:-:S13]  /*1f78d0*/  ISETP.NE.AND P0, PT, R125, 0x47, PT ;  /* 0x000000477d00780c */ /* 0x000fda0003f05270 */
[----:B------:R-:W-:Y:S05]  /*1f78e0*/  @!P0 BRA `(.L_x_9925) ;  /* 0x0000000000148947 */ /* 0x000fea0003800000 */
[----:B------:R-:W-:Y:S01]  /*1f78f0*/  ISETP.NE.AND P0, PT, R125, 0x54, PT ;  /* 0x000000547d00780c */ /* 0x000fe20003f05270 */
[----:B------:R-:W-:-:S12]  /*1f7900*/  IMAD.MOV.U32 R126, RZ, RZ, 0x3 ;  /* 0x00000003ff7e7424 */ /* 0x000fd800078e00ff */
[----:B------:R-:W-:Y:S05]  /*1f7910*/  @!P0 BRA `(.L_x_9923) ;  /* 0x00000000000c8947 */ /* 0x000fea0003800000 */
.L_x_9924:
[----:B------:R-:W-:Y:S01]  /*1f7920*/  IMAD.MOV.U32 R126, RZ, RZ, 0x4 ;  /* 0x00000004ff7e7424 */ /* 0x000fe200078e00ff */
[----:B------:R-:W-:Y:S06]  /*1f7930*/  BRA `(.L_x_9923) ;  /* 0x0000000000047947 */ /* 0x000fec0003800000 */
.L_x_9925:
[----:B------:R-:W-:-:S07]  /*1f7940*/  IMAD.MOV.U32 R126, RZ, RZ, 0x2 ;  /* 0x00000002ff7e7424 */ /* 0x000fce00078e00ff */
.L_x_9923:
[----:B------:R-:W-:Y:S05]  /*1f7950*/  BSYNC.RECONVERGENT B0 ;  /* 0x0000000000007941 */ /* 0x000fea0003800200 */
.L_x_9921:
[----:B------:R-:W-:Y:S01]  /*1f7960*/  VIADD R174, R1, 0x29d0 ;  /* 0x000029d001ae7836 */ /* 0x000fe20000000000 */
[----:B------:R-:W-:-:S03]  /*1f7970*/  ISETP.NE.AND P0, PT, R124, 0x1, PT ;  /* 0x000000017c00780c */ /* 0x000fc60003f05270 */
[----:B------:R-:W-:-:S05]  /*1f7980*/  IMAD.IADD R125, R174, 0x1, R0 ;  /* 0x00000001ae7d7824 */ /* 0x000fca00078e0200 */
[----:B------:R3:W-:Y:S05]  /*1f7990*/  STL.U8 [R125+0x27d8], R126 ;  /* 0x0027d87e7d007387 */ /* 0x0007ea0000100000 */
[----:B------:R-:W-:Y:S05]  /*1f79a0*/  @!P0 BRA `(.L_x_9897) ;  /* 0x0000000000c48947 */ /* 0x000fea0003800000 */
[----:B------:R-:W-:Y:S02]  /*1f79b0*/  R2UR UR10, R186 ;  /* 0x00000000ba0a72ca */ /* 0x000fe400000e0000 */
[----:B------:R-:W-:-:S13]  /*1f79c0*/  R2UR UR11, R187 ;  /* 0x00000000bb0b72ca */ /* 0x000fda00000e0000 */
[----:B---3--:R-:W3:Y:S01]  /*1f79d0*/  LD.E.U8 R126, desc[UR10][R120.64] ;  /* 0x0000000a787e7980 */ /* 0x008ee2000c101100 */
        /* <DEDUP_REMOVED lines=10> */
.L_x_9927:
[----:B------:R-:W-:-:S13]  /*1f7a80*/  ISETP.NE.AND P0, PT, R126, 0x47, PT ;  /* 0x000000477e00780c */ /* 0x000fda0003f05270 */
[----:B------:R-:W-:Y:S05]  /*1f7a90*/  @!P0 BRA `(.L_x_9930) ;  /* 0x0000000000148947 */ /* 0x000fea0003800000 */
[----:B------:R-:W-:Y:S01]  /*1f7aa0*/  ISETP.NE.AND P0, PT, R126, 0x54, PT ;  /* 0x000000547e00780c */ /* 0x000fe20003f05270 */
[----:B------:R-:W-:-:S12]  /*1f7ab0*/  IMAD.MOV.U32 R173, RZ, RZ, 0x3 ;  /* 0x00000003ffad7424 */ /* 0x000fd800078e00ff */
[----:B------:R-:W-:Y:S05]  /*1f7ac0*/  @!P0 BRA `(.L_x_9928) ;  /* 0x00000000000c8947 */ /* 0x000fea0003800000 */
.L_x_9929:
[----:B------:R-:W-:Y:S01]  /*1f7ad0*/  IMAD.MOV.U32 R173, RZ, RZ, 0x4 ;  /* 0x00000004ffad7424 */ /* 0x000fe200078e00ff */
[----:B------:R-:W-:Y:S06]  /*1f7ae0*/  BRA `(.L_x_9928) ;  /* 0x0000000000047947 */ /* 0x000fec0003800000 */
.L_x_9930:
[----:B------:R-:W-:-:S07]  /*1f7af0*/  IMAD.MOV.U32 R173, RZ, RZ, 0x2 ;  /* 0x00000002ffad7424 */ /* 0x000fce00078e00ff */
.L_x_9928:
[----:B------:R-:W-:Y:S05]  /*1f7b00*/  BSYNC.RECONVERGENT B0 ;  /* 0x0000000000007941 */ /* 0x000fea0003800200 */
.L_x_9926:
[----:B------:R-:W-:Y:S02]  /*1f7b10*/  IADD3 R0, PT, PT, R174, 0x1, R0 ;  /* 0x00000001ae007810 */ /* 0x000fe40007ffe000 */
[----:B------:R-:W-:-:S03]  /*1f7b20*/  ISETP.NE.AND P0, PT, R124, 0x2, PT ;  /* 0x000000027c00780c */ /* 0x000fc60003f05270 */
[----:B------:R3:W-:Y:S10]  /*1f7b30*/  STL.U8 [R0+0x27d8], R173 ;  /* 0x0027d8ad00007387 */ /* 0x0007f40000100000 */
[----:B---3--:R-:W-:Y:S05]  /*1f7b40*/  @!P0 BRA `(.L_x_9897) ;  /* 0x00000000005c8947 */ /* 0x008fea0003800000 */
[----:B------:R-:W-:Y:S02]  /*1f7b50*/  R2UR UR10, R186 ;  /* 0x00000000ba0a72ca */ /* 0x000fe400000e0000 */
[----:B------:R-:W-:-:S13]  /*1f7b60*/  R2UR UR11, R187 ;  /* 0x00000000bb0b72ca */ /* 0x000fda00000e0000 */
        /* <DEDUP_REMOVED lines=11> */
.L_x_9932:
[----:B------:R-:W-:-:S13]  /*1f7c20*/  ISETP.NE.AND P0, PT, R120, 0x47, PT ;  /* 0x000000477800780c */ /* 0x000fda0003f05270 */
[----:B------:R-:W-:Y:S05]  /*1f7c30*/  @!P0 BRA `(.L_x_9935) ;  /* 0x0000000000148947 */ /* 0x000fea0003800000 */
[----:B------:R-:W-:Y:S01]  /*1f7c40*/  ISETP.NE.AND P0, PT, R120, 0x54, PT ;  /* 0x000000547800780c */ /* 0x000fe20003f05270 */
[----:B------:R-:W-:-:S12]  /*1f7c50*/  IMAD.MOV.U32 R0, RZ, RZ, 0x3 ;  /* 0x00000003ff007424 */ /* 0x000fd800078e00ff */
[----:B------:R-:W-:Y:S05]  /*1f7c60*/  @!P0 BRA `(.L_x_9933) ;  /* 0x00000000000c8947 */ /* 0x000fea0003800000 */
.L_x_9934:
[----:B------:R-:W-:Y:S01]  /*1f7c70*/  IMAD.MOV.U32 R0, RZ, RZ, 0x4 ;  /* 0x00000004ff007424 */ /* 0x000fe200078e00ff */
[----:B------:R-:W-:Y:S06]  /*1f7c80*/  BRA `(.L_x_9933) ;  /* 0x0000000000047947 */ /* 0x000fec0003800000 */
.L_x_9935:
[----:B------:R-:W-:-:S07]  /*1f7c90*/  IMAD.MOV.U32 R0, RZ, RZ, 0x2 ;  /* 0x00000002ff007424 */ /* 0x000fce00078e00ff */
.L_x_9933:
[----:B------:R-:W-:Y:S05]  /*1f7ca0*/  BSYNC.RECONVERGENT B0 ;  /* 0x0000000000007941 */ /* 0x000fea0003800200 */
.L_x_9931:
[----:B------:R3:W-:Y:S02]  /*1f7cb0*/  STL.U8 [R125+0x27da], R0 ;  /* 0x0027da007d007387 */ /* 0x0007e40000100000 */
.L_x_9897:
[----:B------:R-:W-:Y:S05]  /*1f7cc0*/  BSYNC.RECONVERGENT B1 ;  /* 0x0000000000017941 */ /* 0x000fea0003800200 */
.L_x_9896:
[----:B------:R-:W-:Y:S01]  /*1f7cd0*/  ISETP.NE.AND P0, PT, R181, RZ, PT ;  /* 0x000000ffb500720c */ /* 0x000fe20003f05270 */
[----:B------:R-:W-:-:S12]  /*1f7ce0*/  BSSY.RECONVERGENT B1, `(.L_x_9936) ;  /* 0x00000d0000017945 */ /* 0x000fd80003800200 */
[----:B------:R-:W-:Y:S05]  /*1f7cf0*/  @!P0 BRA `(.L_x_9937) ;  /* 0x0000000c00388947 */ /* 0x000fea0003800000 */
[C---:B------:R-:W-:Y:S01]  /*1f7d00*/  ISETP.GE.U32.AND P2, PT, R181.reuse, 0x4, PT ;  /* 0x00000004b500780c */ /* 0x040fe20003f46070 */
[----:B------:R-:W-:Y:S01]  /*1f7d10*/  BSSY.RECONVERGENT B0, `(.L_x_9938) ;  /* 0x0000075000007945 */ /* 0x000fe20003800200 */
[----:B---3--:R-:W-:Y:S01]  /*1f7d20*/  LOP3.LUT R0, R181, 0x3, RZ, 0xc0, !PT ;  /* 0x00000003b5007812 */ /* 0x008fe200078ec0ff */
[----:B------:R-:W-:-:S10]  /*1f7d30*/  IMAD.MOV.U32 R124, RZ, RZ, 0x1 ;  /* 0x00000001ff7c7424 */ /* 0x000fd400078e00ff */
[----:B------:R-:W-:Y:S05]  /*1f7d40*/  @!P2 BRA `(.L_x_9939) ;  /* 0x0000000400c4a947 */ /* 0x000fea0003800000 */
[----:B------:R-:W-:Y:S01]  /*1f7d50*/  LOP3.LUT R125, R181, 0x7ffffffc, RZ, 0xc0, !PT ;  /* 0x7ffffffcb57d7812 */ /* 0x000fe200078ec0ff */
[----:B------:R-:W-:-:S07]  /*1f7d60*/  IMAD.MOV.U32 R124, RZ, RZ, 0x1 ;  /* 0x00000001ff7c7424 */ /* 0x000fce00078e00ff */
.L_x_9960:
[----:B------:R-:W-:Y:S01]  /*1f7d70*/  IMAD.IADD R120, R181, 0x1, -R124 ;  /* 0x00000001b5787824 */ /* 0x000fe200078e0a7c */
[----:B------:R-:W-:Y:S02]  /*1f7d80*/  R2UR UR10, R186 ;  /* 0x00000000ba0a72ca */ /* 0x000fe400000e0000 */
[----:B------:R-:W-:Y:S02]  /*1f7d90*/  R2UR UR11, R187 ;  /* 0x00000000bb0b72ca */ /* 0x000fe400000e0000 */
        /* <DEDUP_REMOVED lines=13> */
.L_x_9941:
[----:B------:R-:W-:Y:S01]  /*1f7e70*/  ISETP.NE.AND P2, PT, R121, 0x47, PT ;  /* 0x000000477900780c */ /* 0x000fe20003f45270 */
[----:B------:R-:W-:-:S12]  /*1f7e80*/  IMAD.MOV.U32 R120, RZ, RZ, 0x2 ;  /* 0x00000002ff787424 */ /* 0x000fd800078e00ff */
[----:B------:R-:W-:Y:S05]  /*1f7e90*/  @!P2 BRA `(.L_x_9942) ;  /* 0x000000000014a947 */ /* 0x000fea0003800000 */
[----:B------:R-:W-:-:S13]  /*1f7ea0*/  ISETP.NE.AND P2, PT, R121, 0x54, PT ;  /* 0x000000547900780c */ /* 0x000fda0003f45270 */
[----:B------:R-:W-:Y:S05]  /*1f7eb0*/  @!P2 BRA `(.L_x_9944) ;  /* 0x000000000008a947 */ /* 0x000fea0003800000 */
.L_x_9943:
[----:B------:R-:W-:Y:S01]  /*1f7ec0*/  IMAD.MOV.U32 R120, RZ, RZ, 0x4 ;  /* 0x00000004ff787424 */ /* 0x000fe200078e00ff */
[----:B------:R-:W-:Y:S06]  /*1f7ed0*/  BRA `(.L_x_9942) ;  /* 0x0000000000047947 */ /* 0x000fec0003800000 */
.L_x_9944:
[----:B------:R-:W-:-:S07]  /*1f7ee0*/  IMAD.MOV.U32 R120, RZ, RZ, 0x3 ;  /* 0x00000003ff787424 */ /* 0x000fce00078e00ff */
.L_x_9942:
[----:B------:R-:W-:Y:S05]  /*1f7ef0*/  BSYNC.RECONVERGENT B2 ;  /* 0x0000000000027941 */ /* 0x000fea0003800200 */
.L_x_9940:
[----:B------:R-:W-:Y:S01]  /*1f7f00*/  VIADD R121, R1, 0x29d0 ;  /* 0x000029d001797836 */ /* 0x000fe20000000000 */
[----:B------:R-:W-:Y:S02]  /*1f7f10*/  R2UR UR10, R186 ;  /* 0x00000000ba0a72ca */ /* 0x000fe400000e0000 */
[----:B------:R-:W-:Y:S01]  /*1f7f20*/  R2UR UR11, R187 ;  /* 0x00000000bb0b72ca */ /* 0x000fe200000e0000 */
        /* <DEDUP_REMOVED lines=17> */
.L_x_9946:
[----:B------:R-:W-:-:S13]  /*1f8040*/  ISETP.NE.AND P2, PT, R121, 0x47, PT ;  /* 0x000000477900780c */ /* 0x000fda0003f45270 */
[----:B------:R-:W-:Y:S05]  /*1f8050*/  @!P2 BRA `(.L_x_9949) ;  /* 0x000000000014a947 */ /* 0x000fea0003800000 */
[----:B------:R-:W-:Y:S01]  /*1f8060*/  ISETP.NE.AND P2, PT, R121, 0x54, PT ;  /* 0x000000547900780c */ /* 0x000fe20003f45270 */
[----:B------:R-:W-:-:S12]  /*1f8070*/  IMAD.MOV.U32 R120, RZ, RZ, 0x3 ;  /* 0x00000003ff787424 */ /* 0x000fd800078e00ff */
[----:B------:R-:W-:Y:S05]  /*1f8080*/  @!P2 BRA `(.L_x_9947) ;  /* 0x00000000000ca947 */ /* 0x000fea0003800000 */
.L_x_9948:
[----:B------:R-:W-:Y:S01]  /*1f8090*/  IMAD.MOV.U32 R120, RZ, RZ, 0x4 ;  /* 0x00000004ff787424 */ /* 0x000fe200078e00ff */
[----:B------:R-:W-:Y:S06]  /*1f80a0*/  BRA `(.L_x_9947) ;  /* 0x0000000000047947 */ /* 0x000fec0003800000 */
.L_x_9949:
[----:B------:R-:W-:-:S07]  /*1f80b0*/  IMAD.MOV.U32 R120, RZ, RZ, 0x2 ;  /* 0x00000002ff787424 */ /* 0x000fce00078e00ff */
.L_x_9947:
[----:B------:R-:W-:Y:S05]  /*1f80c0*/  BSYNC.RECONVERGENT B2 ;  /* 0x0000000000027941 */ /* 0x000fea0003800200 */
.L_x_9945:
[----:B------:R3:W-:Y:S01]  /*1f80d0*/  STL.U8 [R126+0x27f4], R120 ;  /* 0x0027f4787e007387 */ /* 0x0007e20000100000 */
[----:B------:R-:W-:Y:S02]  /*1f80e0*/  R2UR UR10, R186 ;  /* 0x00000000ba0a72ca */ /* 0x000fe400000e0000 */
[----:B------:R-:W-:Y:S02]  /*1f80f0*/  R2UR UR11, R187 ;  /* 0x00000000bb0b72ca */ /* 0x000fe400000e0000 */
        /* <DEDUP_REMOVED lines=14> */
.L_x_9951:
[----:B------:R-:W-:-:S13]  /*1f81e0*/  ISETP.NE.AND P2, PT, R121, 0x47, PT ;  /* 0x000000477900780c */ /* 0x000fda0003f45270 */
[----:B------:R-:W-:Y:S05]  /*1f81f0*/  @!P2 BRA `(.L_x_9954) ;  /* 0x000000000014a947 */ /* 0x000fea0003800000 */
[----:B------:R-:W-:Y:S01]  /*1f8200*/  ISETP.NE.AND P2, PT, R121, 0x54, PT ;  /* 0x000000547900780c */ /* 0x000fe20003f45270 */
[----:B------:R-:W-:-:S12]  /*1f8210*/  IMAD.MOV.U32 R120, RZ, RZ, 0x3 ;  /* 0x00000003ff787424 */ /* 0x000fd800078e00ff */
[----:B------:R-:W-:Y:S05]  /*1f8220*/  @!P2 BRA `(.L_x_9952) ;  /* 0x00000000000ca947 */ /* 0x000fea0003800000 */
.L_x_9953:
[----:B------:R-:W-:Y:S01]  /*1f8230*/  IMAD.MOV.U32 R120, RZ, RZ, 0x4 ;  /* 0x00000004ff787424 */ /* 0x000fe200078e00ff */
[----:B------:R-:W-:Y:S06]  /*1f8240*/  BRA `(.L_x_9952) ;  /* 0x0000000000047947 */ /* 0x000fec0003800000 */
.L_x_9954:
[----:B------:R-:W-:-:S07]  /*1f8250*/  IMAD.MOV.U32 R120, RZ, RZ, 0x2 ;  /* 0x00000002ff787424 */ /* 0x000fce00078e00ff */
.L_x_9952:
[----:B------:R-:W-:Y:S05]  /*1f8260*/  BSYNC.RECONVERGENT B2 ;  /* 0x0000000000027941 */ /* 0x000fea0003800200 */
.L_x_9950:
[----:B------:R-:W-:Y:S01]  /*1f8270*/  VIADD R173, R124, 0x3 ;  /* 0x000000037cad7836 */ /* 0x000fe20000000000 */
[----:B------:R3:W-:Y:S01]  /*1f8280*/  STL.U8 [R126+0x27f5], R120 ;  /* 0x0027f5787e007387 */ /* 0x0007e20000100000 */
[----:B------:R-:W-:Y:S02]  /*1f8290*/  R2UR UR10, R186 ;  /* 0x00000000ba0a72ca */ /* 0x000fe400000e0000 */
[----:B------:R-:W-:Y:S01]  /*1f82a0*/  R2UR UR11, R187 ;  /* 0x00000000bb0b72ca */ /* 0x000fe200000e0000 */
[----:B---3--:R-:W-:-:S05]  /*1f82b0*/  IMAD.IADD R120, R181, 0x1, -R173 ;  /* 0x00000001b5787824 */ /* 0x008fca00078e0aad */
[----:B------:R-:W-:-:S05]  /*1f82c0*/  IADD3 R120, P2, PT, R184, R120, RZ ;  /* 0x00000078b8787210 */ /* 0x000fca0007f5e0ff */
[----:B------:R-:W-:-:S05]  /*1f82d0*/  IMAD.X R121, RZ, RZ, R185, P2 ;  /* 0x000000ffff797224 */ /* 0x000fca00010e06b9 */
        /* <DEDUP_REMOVED lines=11> */
.L_x_9956:
[----:B------:R-:W-:-:S13]  /*1f8390*/  ISETP.NE.AND P2, PT, R120, 0x47, PT ;  /* 0x000000477800780c */ /* 0x000fda0003f45270 */
[----:B------:R-:W-:Y:S05]  /*1f83a0*/  @!P2 BRA `(.L_x_9959) ;  /* 0x000000000014a947 */ /* 0x000fea0003800000 */
[----:B------:R-:W-:Y:S01]  /*1f83b0*/  ISETP.NE.AND P2, PT, R120, 0x54, PT ;  /* 0x000000547800780c */ /* 0x000fe20003f45270 */
[----:B------:R-:W-:-:S12]  /*1f83c0*/  IMAD.MOV.U32 R121, RZ, RZ, 0x3 ;  /* 0x00000003ff797424 */ /* 0x000fd800078e00ff */
[----:B------:R-:W-:Y:S05]  /*1f83d0*/  @!P2 BRA `(.L_x_9957) ;  /* 0x00000000000ca947 */ /* 0x000fea0003800000 */
.L_x_9958:
[----:B------:R-:W-:Y:S01]  /*1f83e0*/  IMAD.MOV.U32 R121, RZ, RZ, 0x4 ;  /* 0x00000004ff797424 */ /* 0x000fe200078e00ff */
[----:B------:R-:W-:Y:S06]  /*1f83f0*/  BRA `(.L_x_9957) ;  /* 0x0000000000047947 */ /* 0x000fec0003800000 */
.L_x_9959:
[----:B------:R-:W-:-:S07]  /*1f8400*/  IMAD.MOV.U32 R121, RZ, RZ, 0x2 ;  /* 0x00000002ff797424 */ /* 0x000fce00078e00ff */
.L_x_9957:
[----:B------:R-:W-:Y:S05]  /*1f8410*/  BSYNC.RECONVERGENT B2 ;  /* 0x0000000000027941 */ /* 0x000fea0003800200 */
.L_x_9955:
[----:B------:R3:W-:Y:S01]  /*1f8420*/  STL.U8 [R126+0x27f6], R121 ;  /* 0x0027f6797e007387 */ /* 0x0007e20000100000 */
[----:B------:R-:W-:Y:S01]  /*1f8430*/  ISETP.NE.AND P2, PT, R173, R125, PT ;  /* 0x0000007dad00720c */ /* 0x000fe20003f45270 */
[----:B------:R-:W-:-:S12]  /*1f8440*/  VIADD R124, R124, 0x4 ;  /* 0x000000047c7c7836 */ /* 0x000fd80000000000 */
[----:B---3--:R-:W-:Y:S05]  /*1f8450*/  @P2 BRA `(.L_x_9960) ;  /* 0xfffffff800442947 */ /* 0x008fea000383ffff */
.L_x_9939:
[----:B------:R-:W-:Y:S05]  /*1f8460*/  BSYNC.RECONVERGENT B0 ;  /* 0x0000000000007941 */ /* 0x000fea0003800200 */
.L_x_9938:
[----:B------:R-:W-:-:S13]  /*1f8470*/  ISETP.NE.AND P2, PT, R0, RZ, PT ;  /* 0x000000ff0000720c */ /* 0x000fda0003f45270 */
[----:B------:R-:W-:Y:S05]  /*1f8480*/  @!P2 BRA `(.L_x_9937) ;  /* 0x000000040054a947 */ /* 0x000fea0003800000 */
        /* <DEDUP_REMOVED lines=16> */
.L_x_9962:
[----:B------:R-:W-:-:S13]  /*1f8590*/  ISETP.NE.AND P2, PT, R121, 0x47, PT ;  /* 0x000000477900780c */ /* 0x000fda0003f45270 */
[----:B------:R-:W-:Y:S05]  /*1f85a0*/  @!P2 BRA `(.L_x_9965) ;  /* 0x000000000014a947 */ /* 0x000fea0003800000 */
[----:B------:R-:W-:Y:S01]  /*1f85b0*/  ISETP.NE.AND P2, PT, R121, 0x54, PT ;  /* 0x000000547900780c */ /* 0x000fe20003f45270 */
[----:B------:R-:W-:-:S12]  /*1f85c0*/  IMAD.MOV.U32 R120, RZ, RZ, 0x3 ;  /* 0x00000003ff787424 */ /* 0x000fd800078e00ff */
[----:B------:R-:W-:Y:S05]  /*1f85d0*/  @!P2 BRA `(.L_x_9963) ;  /* 0x00000000000ca947 */ /* 0x000fea0003800000 */
.L_x_9964:
[----:B------:R-:W-:Y:S01]  /*1f85e0*/  IMAD.MOV.U32 R120, RZ, RZ, 0x4 ;  /* 0x00000004ff787424 */ /* 0x000fe200078e00ff */
[----:B------:R-:W-:Y:S06]  /*1f85f0*/  BRA `(.L_x_9963) ;  /* 0x0000000000047947 */ /* 0x000fec0003800000 */
.L_x_9965:
[----:B------:R-:W-:-:S07]  /*1f8600*/  IMAD.MOV.U32 R120, RZ, RZ, 0x2 ;  /* 0x00000002ff787424 */ /* 0x000fce00078e00ff */
.L_x_9963:
[----:B------:R-:W-:Y:S05]  /*1f8610*/  BSYNC.RECONVERGENT B0 ;  /* 0x0000000000007941 */ /* 0x000fea0003800200 */
.L_x_9961:
[----:B------:R-:W-:Y:S01]  /*1f8620*/  VIADD R121, R1, 0x29d0 ;  /* 0x000029d001797836 */ /* 0x000fe20000000000 */
[----:B------:R-:W-:-:S03]  /*1f8630*/  ISETP.NE.AND P2, PT, R0, 0x1, PT ;  /* 0x000000010000780c */ /* 0x000fc60003f45270 */
[----:B------:R-:W-:-:S05]  /*1f8640*/  IMAD.IADD R125, R121, 0x1, R124 ;  /* 0x00000001797d7824 */ /* 0x000fca00078e027c */
[----:B------:R3:W-:Y:S05]  /*1f8650*/  STL.U8 [R125+0x27f3], R120 ;  /* 0x0027f3787d007387 */ /* 0x0007ea0000100000 */
[----:B------:R-:W-:Y:S05]  /*1f8660*/  @!P2 BRA `(.L_x_9937) ;  /* 0x0000000000dca947 */ /* 0x000fea0003800000 */
[----:B---3--:R-:W-:Y:S02]  /*1f8670*/  LOP3.LUT R120, RZ, R124, RZ, 0x33, !PT ;  /* 0x0000007cff787212 */ /* 0x008fe400078e33ff */
[----:B------:R-:W-:Y:S02]  /*1f8680*/  R2UR UR10, R186 ;  /* 0x00000000ba0a72ca */ /* 0x000fe400000e0000 */
[----:B------:R-:W-:Y:S01]  /*1f8690*/  R2UR UR11, R187 ;  /* 0x00000000bb0b72ca */ /* 0x000fe200000e0000 */
[----:B------:R-:W-:-:S05]  /*1f86a0*/  IMAD.IADD R120, R120, 0x1, R181 ;  /* 0x0000000178787824 */ /* 0x000fca00078e02b5 */
[----:B------:R-:W-:-:S04]  /*1f86b0*/  IADD3 R120, P2, PT, R184, R120, RZ ;  /* 0x00000078b8787210 */ /* 0x000fc80007f5e0ff */
[----:B------:R-:W-:-:S05]  /*1f86c0*/  IADD3.X R121, PT, PT, RZ, R185, RZ, P2, !PT ;  /* 0x000000b9ff797210 */ /* 0x000fca00017fe4ff */
        /* <DEDUP_REMOVED lines=11> */
.L_x_9967:
[----:B------:R-:W-:-:S13]  /*1f8780*/  ISETP.NE.AND P2, PT, R120, 0x47, PT ;  /* 0x000000477800780c */ /* 0x000fda0003f45270 */
[----:B------:R-:W-:Y:S05]  /*1f8790*/  @!P2 BRA `(.L_x_9970) ;  /* 0x000000000014a947 */ /* 0x000fea0003800000 */
[----:B------:R-:W-:Y:S01]  /*1f87a0*/  ISETP.NE.AND P2, PT, R120, 0x54, PT ;  /* 0x000000547800780c */ /* 0x000fe20003f45270 */
[----:B------:R-:W-:-:S12]  /*1f87b0*/  IMAD.MOV.U32 R121, RZ, RZ, 0x3 ;  /* 0x00000003ff797424 */ /* 0x000fd800078e00ff */
[----:B------:R-:W-:Y:S05]  /*1f87c0*/  @!P2 BRA `(.L_x_9968) ;  /* 0x00000000000ca947 */ /* 0x000fea0003800000 */
.L_x_9969:
[----:B------:R-:W-:Y:S01]  /*1f87d0*/  IMAD.MOV.U32 R121, RZ, RZ, 0x4 ;  /* 0x00000004ff797424 */ /* 0x000fe200078e00ff */
[----:B------:R-:W-:Y:S06]  /*1f87e0*/  BRA `(.L_x_9968) ;  /* 0x0000000000047947 */ /* 0x000fec0003800000 */
.L_x_9970:
[----:B------:R-:W-:-:S07]  /*1f87f0*/  IMAD.MOV.U32 R121, RZ, RZ, 0x2 ;  /* 0x00000002ff797424 */ /* 0x000fce00078e00ff */
.L_x_9968:
[----:B------:R-:W-:Y:S05]  /*1f8800*/  BSYNC.RECONVERGENT B0 ;  /* 0x0000000000007941 */ /* 0x000fea0003800200 */
.L_x_9966:
[----:B------:R3:W-:Y:S01]  /*1f8810*/  STL.U8 [R125+0x27f4], R121 ;  /* 0x0027f4797d007387 */ /* 0x0007e20000100000 */
[----:B------:R-:W-:-:S13]  /*1f8820*/  ISETP.NE.AND P2, PT, R0, 0x2, PT ;  /* 0x000000020000780c */ /* 0x000fda0003f45270 */
[----:B---3--:R-:W-:Y:S05]  /*1f8830*/  @!P2 BRA `(.L_x_9937) ;  /* 0x000000000068a947 */ /* 0x008fea0003800000 */
[----:B------:R-:W-:Y:S02]  /*1f8840*/  IADD3 R120, PT, PT, R181, -0x2, -R124 ;  /* 0xfffffffeb5787810 */ /* 0x000fe40007ffe87c */
        /* <DEDUP_REMOVED lines=15> */
.L_x_9972:
[----:B------:R-:W-:-:S13]  /*1f8940*/  ISETP.NE.AND P2, PT, R120, 0x47, PT ;  /* 0x000000477800780c */ /* 0x000fda0003f45270 */
[----:B------:R-:W-:Y:S05]  /*1f8950*/  @!P2 BRA `(.L_x_9975) ;  /* 0x000000000014a947 */ /* 0x000fea0003800000 */
[----:B------:R-:W-:Y:S01]  /*1f8960*/  ISETP.NE.AND P2, PT, R120, 0x54, PT ;  /* 0x000000547800780c */ /* 0x000fe20003f45270 */
[----:B------:R-:W-:-:S12]  /*1f8970*/  IMAD.MOV.U32 R0, RZ, RZ, 0x3 ;  /* 0x00000003ff007424 */ /* 0x000fd800078e00ff */
[----:B------:R-:W-:Y:S05]  /*1f8980*/  @!P2 BRA `(.L_x_9973) ;  /* 0x00000000000ca947 */ /* 0x000fea0003800000 */
.L_x_9974:
[----:B------:R-:W-:Y:S01]  /*1f8990*/  IMAD.MOV.U32 R0, RZ, RZ, 0x4 ;  /* 0x00000004ff007424 */ /* 0x000fe200078e00ff */
[----:B------:R-:W-:Y:S06]  /*1f89a0*/  BRA `(.L_x_9973) ;  /* 0x0000000000047947 */ /* 0x000fec0003800000 */
.L_x_9975:
[----:B------:R-:W-:-:S07]  /*1f89b0*/  IMAD.MOV.U32 R0, RZ, RZ, 0x2 ;  /* 0x00000002ff007424 */ /* 0x000fce00078e00ff */
.L_x_9973:
[----:B------:R-:W-:Y:S05]  /*1f89c0*/  BSYNC.RECONVERGENT B0 ;  /* 0x0000000000007941 */ /* 0x000fea0003800200 */
.L_x_9971:
[----:B------:R3:W-:Y:S02]  /*1f89d0*/  STL.U8 [R125+0x27f5], R0 ;  /* 0x0027f5007d007387 */ /* 0x0007e40000100000 */
.L_x_9937:
[----:B------:R-:W-:Y:S05]  /*1f89e0*/  BSYNC.RECONVERGENT B1 ;  /* 0x0000000000017941 */ /* 0x000fea0003800200 */
.L_x_9936:
[----:B------:R-:W-:Y:S01]  /*1f89f0*/  VIADD R121, R1, 0x29d0 ;  /* 0x000029d001797836 */ /* 0x000fe20000000000 */
[----:B------:R-:W-:Y:S05]  /*1f8a00*/  BMOV.32.CLEAR RZ, B6 ;  /* 0x0000000006ff7355 */ /* 0x000fea0000100000 */
[----:B---3--:R-:W-:Y:S01]  /*1f8a10*/  IMAD.MOV.U32 R0, RZ, RZ, 0x4 ;  /* 0x00000004ff007424 */ /* 0x008fe200078e00ff */
[----:B------:R-:W-:Y:S01]  /*1f8a20*/  BSSY.RECONVERGENT B6, `(.L_x_9976) ;  /* 0x0000687000067945 */ /* 0x000fe20003800200 */
[----:B------:R-:W-:Y:S02]  /*1f8a30*/  IMAD.IADD R120, R121, 0x1, R181 ;  /* 0x0000000179787824 */ /* 0x000fe400078e02b5 */
[----:B------:R-:W-:-:S03]  /*1f8a40*/  IMAD.MOV.U32 R126, RZ, RZ, RZ ;  /* 0x000000ffff7e7224 */ /* 0x000fc600078e00ff */
[----:B------:R3:W-:Y:S04]  /*1f8a50*/  STL.U8 [R120+0x27f4], R0 ;  /* 0x0027f40078007387 */ /* 0x0007e80000100000 */
[----:B------:R-:W-:Y:S01]  /*1f8a60*/  STL.U8 [R1+0x51c3], R0 ;  /* 0x0051c30001007387 */ /* 0x000fe20000100000 */
[----:B---3--:R-:W-:Y:S02]  /*1f8a70*/  IMAD.IADD R120, R121, 0x1, R202 ;  /* 0x0000000179787824 */ /* 0x008fe400078e02ca */
[----:B------:R-:W-:-:S03]  /*1f8a80*/  IMAD.MOV.U32 R121, RZ, RZ, -0x100000 ;  /* 0xfff00000ff797424 */ /* 0x000fc600078e00ff */
[----:B------:R3:W-:Y:S04]  /*1f8a90*/  STL.U8 [R120+0x27d9], R0 ;  /* 0x0027d90078007387 */ /* 0x0007e80000100000 */
[----:B------:R5:W-:Y:S01]  /*1f8aa0*/  STL.U8 [R1+0x51a8], R0 ;  /* 0x0051a80001007387 */ /* 0x000be20000100000 */
[----:B---3--:R-:W-:Y:S02]  /*1f8ab0*/  IMAD.MOV.U32 R120, RZ, RZ, 0x0 ;  /* 0x00000000ff787424 */ /* 0x008fe400078e00ff */
[----:B-----5:R-:W-:Y:S01]  /*1f8ac0*/  IMAD.MOV.U32 R0, RZ, RZ, RZ ;  /* 0x000000ffff007224 */ /* 0x020fe200078e00ff */
[----:B------:R-:W-:Y:S06]  /*1f8ad0*/  @!P1 BRA `(.L_x_9977) ;  /* 0x0000006400ec9947 */ /* 0x000fec0003800000 */
[----:B------:R-:W-:Y:S01]  /*1f8ae0*/  BSSY.RECONVERGENT B0, `(.L_x_9978) ;  /* 0x0000091000007945 */ /* 0x000fe20003800200 */
[C---:B------:R-:W-:Y:S01]  /*1f8af0*/  LOP3.LUT R0, R181.reuse, 0x3, RZ, 0xc0, !PT ;  /* 0x00000003b5007812 */ /* 0x040fe200078ec0ff */
[----:B------:R-:W-:Y:S01]  /*1f8b00*/  IMAD.MOV.U32 R121, RZ, RZ, 0x1 ;  /* 0x00000001ff797424 */ /* 0x000fe200078e00ff */
[----:B------:R-:W-:-:S07]  /*1f8b10*/  LOP3.LUT R120, R181, 0x7ffffffc, RZ, 0xc0, !PT ;  /* 0x7ffffffcb5787812 */ /* 0x000fce00078ec0ff */
.L_x_9984:
[----:B------:R-:W-:Y:S04]  /*1f8b20*/  BSSY.RECONVERGENT B1, `(.L_x_9979) ;  /* 0x0000089000017945 */ /* 0x000fe80003800200 */
[----:B----45:R-:W-:Y:S05]  /*1f8b30*/  @!P0 BRA `(.L_x_9980) ;  /* 0x00000008001c8947 */ /* 0x030fea0003800000 */
[----:B------:R-:W-:-:S04]  /*1f8b40*/  VIADD R124, R1, 0x29d0 ;  /* 0x000029d0017c7836 */ /* 0x000fc80000000000 */
        /* <DEDUP_REMOVED lines=11> */
.L_x_9983:
[----:B------:R-:W-:-:S04]  /*1f8c00*/  VIADD R180, R1, 0x29d0 ;  /* 0x000029d001b47836 */ /* 0x000fc80000000000 */
[----:B------:R-:W-:-:S05]  /*1f8c10*/  IMAD.IADD R177, R180, 0x1, R173 ;  /* 0x00000001b4b17824 */ /* 0x000fca00078e02ad */
[----:B------:R-:W3:Y:S01]  /*1f8c20*/  LDL.S8 R174, [R177+0x27f3] ;  /* 0x0027f300b1ae7983 */ /* 0x000ee20000100200 */
[----:B----4-:R-:W-:Y:S02]  /*1f8c30*/  IMAD.IADD R178, R126, 0x1, R173 ;  /* 0x000000017eb27824 */ /* 0x010fe400078e02ad */
[----:B---3-5:R-:W-:-:S05]  /*1f8c40*/  IMAD.IADD R174, R124, 0x1, R174 ;  /* 0x000000017cae7824 */ /* 0x028fca00078e02ae */
[----:B------:R-:W-:-:S13]  /*1f8c50*/  ISETP.NE.AND P2, PT, R174, 0x3, PT ;  /* 0x00000003ae00780c */ /* 0x000fda0003f45270 */
[----:B------:R-:W-:Y:S02]  /*1f8c60*/  @P2 IMAD.MOV.U32 R176, RZ, RZ, R180 ;  /* 0x000000ffffb02224 */ /* 0x000fe400078e00b4 */
[----:B------:R-:W-:Y:S02]  /*1f8c70*/  @P2 IMAD.MOV.U32 R174, RZ, RZ, 0x0 ;  /* 0x00000000ffae2424 */ /* 0x000fe400078e00ff */
[----:B------:R-:W-:Y:S02]  /*1f8c80*/  @P2 IMAD R179, R178, 0x8, R176 ;  /* 0x00000008b2b32824 */ /* 0x000fe400078e02b0 */
[----:B------:R-:W-:Y:S02]  /*1f8c90*/  @P2 IMAD.MOV.U32 R175, RZ, RZ, 0x7ff00000 ;  /* 0x7ff00000ffaf2424 */ /* 0x000fe400078e00ff */
[----:B------:R-:W-:-:S03]  /*1f8ca0*/  @!P2 IMAD.MOV.U32 R176, RZ, RZ, R180 ;  /* 0x000000ffffb0a224 */ /* 0x000fc600078e00b4 */
[----:B------:R3:W-:Y:S01]  /*1f8cb0*/  @P2 STL.64 [R179], R174 ;  /* 0x000000aeb3002387 */ /* 0x0007e20000100a00 */
[----:B------:R-:W-:Y:S02]  /*1f8cc0*/  @!P2 IMAD R178, R178, 0x8, R176 ;  /* 0x00000008b2b2a824 */ /* 0x000fe400078e02b0 */
        /* <DEDUP_REMOVED lines=48> */
[----:B---3--:R-:W-:-:S05]  /*1f8fd0*/  @P2 MOV R175, 0xbff00000 ;  /* 0xbff0000000af2802 */ /* 0x008fca0000000f00 */
[----:B------:R3:W-:Y:S04]  /*1f8fe0*/  @P2 STL.64 [R179+0x1388], R174 ;  /* 0x001388aeb3002387 */ /* 0x0007e80000100a00 */
[----:B------:R3:W-:Y:S01]  /*1f8ff0*/  @!P2 STL.64 [R178], RZ ;  /* 0x000000ffb200a387 */ /* 0x0007e20000100a00 */
[----:B------:R-:W-:Y:S02]  /*1f9000*/  @!P2 IMAD.MOV.U32 R174, RZ, RZ, 0x0 ;  /* 0x00000000ffaea424 */ /* 0x000fe400078e00ff */
[----:B------:R-:W-:-:S05]  /*1f9010*/  @!P2 IMAD.MOV.U32 R175, RZ, RZ, -0x3f56d000 ;  /* 0xc0a93000ffafa424 */ /* 0x000fca00078e00ff */
[----:B------:R3:W-:Y:S01]  /*1f9020*/  @!P2 STL.64 [R178+0x1388], R174 ;  /* 0x001388aeb200a387 */ /* 0x0007e20000100a00 */
[----:B------:R-:W-:-:S13]  /*1f9030*/  ISETP.NE.AND P2, PT, R177, R120, PT ;  /* 0x00000078b100720c */ /* 0x000fda0003f45270 */
[----:B---3--:R-:W-:Y:S05]  /*1f9040*/  @P2 BRA `(.L_x_9983) ;  /* 0xfffffff800ec2947 */ /* 0x008fea000383ffff */
.L_x_9982:
[----:B------:R-:W-:Y:S05]  /*1f9050*/  BSYNC.RECONVERGENT B2 ;  /* 0x0000000000027941 */ /* 0x000fea0003800200 */
.L_x_9981:
[----:B------:R-:W-:Y:S05]  /*1f9060*/  @!P1 BRA `(.L_x_9980) ;  /* 0x0000000000d09947 */ /* 0x000fea0003800000 */
[----:B------:R-:W-:-:S04]  /*1f9070*/  VIADD R180, R1, 0x29d0 ;  /* 0x000029d001b47836 */ /* 0x000fc80000000000 */
[----:B------:R-:W-:-:S05]  /*1f9080*/  IMAD.IADD R176, R180, 0x1, R173 ;  /* 0x00000001b4b07824 */ /* 0x000fca00078e02ad */
[----:B------:R-:W3:Y:S01]  /*1f9090*/  LDL.S8 R174, [R176+0x27f3] ;  /* 0x0027f300b0ae7983 */ /* 0x000ee20000100200 */
[----:B----4-:R-:W-:Y:S02]  /*1f90a0*/  IMAD.IADD R178, R126, 0x1, R173 ;  /* 0x000000017eb27824 */ /* 0x010fe400078e02ad */
[----:B---3-5:R-:W-:-:S05]  /*1f90b0*/  IMAD.IADD R174, R124, 0x1, R174 ;  /* 0x000000017cae7824 */ /* 0x028fca00078e02ae */
[----:B------:R-:W-:-:S13]  /*1f90c0*/  ISETP.NE.AND P1, PT, R174, 0x3, PT ;  /* 0x00000003ae00780c */ /* 0x000fda0003f25270 */
[--C-:B------:R-:W-:Y:S02]  /*1f90d0*/  @P1 IMAD.MOV.U32 R177, RZ, RZ, R180.reuse ;  /* 0x000000ffffb11224 */ /* 0x100fe400078e00b4 */
[----:B------:R-:W-:Y:S02]  /*1f90e0*/  @P1 IMAD.MOV.U32 R174, RZ, RZ, 0x0 ;  /* 0x00000000ffae1424 */ /* 0x000fe400078e00ff */
[----:B------:R-:W-:Y:S02]  /*1f90f0*/  @P1 IMAD R179, R178, 0x8, R177 ;  /* 0x00000008b2b31824 */ /* 0x000fe400078e02b1 */
[----:B------:R-:W-:Y:S02]  /*1f9100*/  @P1 IMAD.MOV.U32 R175, RZ, RZ, 0x7ff00000 ;  /* 0x7ff00000ffaf1424 */ /* 0x000fe400078e00ff */
[----:B------:R-:W-:-:S03]  /*1f9110*/  @!P1 IMAD.MOV.U32 R177, RZ, RZ, R180 ;  /* 0x000000ffffb19224 */ /* 0x000fc600078e00b4 */
[----:B------:R3:W-:Y:S01]  /*1f9120*/  @P1 STL.64 [R179], R174 ;  /* 0x000000aeb3001387 */ /* 0x0007e20000100a00 */
[----:B------:R-:W-:Y:S02]  /*1f9130*/  @!P1 IMAD R178, R178, 0x8, R177 ;  /* 0x00000008b2b29824 */ /* 0x000fe400078e02b1 */
        /* <DEDUP_REMOVED lines=13> */
[----:B------:R-:W-:Y:S01]  /*1f9210*/  @P1 MOV R174, 0x0 ;  /* 0x0000000000ae1802 */ /* 0x000fe20000000f00 */
        /* <DEDUP_REMOVED lines=25> */
.L_x_9980:
[----:B------:R-:W-:Y:S05]  /*1f93b0*/  BSYNC.RECONVERGENT B1 ;  /* 0x0000000000017941 */ /* 0x000fea0003800200 */
.L_x_9979:
[C---:B------:R-:W-:Y:S01]  /*1f93c0*/  ISETP.NE.AND P1, PT, R121.reuse, R202, PT ;  /* 0x000000ca7900720c */ /* 0x040fe20003f25270 */
[----:B------:R-:W-:-:S12]  /*1f93d0*/  VIADD R121, R121, 0x1 ;  /* 0x0000000179797836 */ /* 0x000fd80000000000 */
[----:B------:R-:W-:Y:S05]  /*1f93e0*/  @P1 BRA `(.L_x_9984) ;  /* 0xfffffff400cc1947 */ /* 0x000fea000383ffff */
[----:B------:R-:W-:Y:S05]  /*1f93f0*/  BSYNC.RECONVERGENT B0 ;  /* 0x0000000000007941 */ /* 0x000fea0003800200 */
.L_x_9978:
[----:B------:R-:W-:Y:S01]  /*1f9400*/  BSSY.RECONVERGENT B5, `(.L_x_9985) ;  /* 0x000041f000057945 */ /* 0x000fe20003800200 */
[----:B------:R-:W-:-:S07]  /*1f9410*/  IMAD.MOV.U32 R180, RZ, RZ, 0x1 ;  /* 0x00000001ffb47424 */ /* 0x000fce00078e00ff */
.L_x_10048:
[----:B------:R-:W-:Y:S04]  /*1f9420*/  BSSY.RECONVERGENT B4, `(.L_x_9986) ;  /* 0x0000419000047945 */ /* 0x000fe80003800200 */
[----:B-1-34-:R-:W-:Y:S05]  /*1f9430*/  @!P0 BRA `(.L_x_9987) ;  /* 0x00000040005c8947 */ /* 0x01afea0003800000 */
[----:B------:R-:W-:Y:S02]  /*1f9440*/  VIADD R226, R180, 0xffffffff ;  /* 0xffffffffb4e27836 */ /* 0x000fe40000000000 */
[----:B------:R-:W-:Y:S02]  /*1f9450*/  VIADD R0, R1, 0x29d0 ;  /* 0x000029d001007836 */ /* 0x000fe40000000000 */
[----:B------:R-:W-:Y:S02]  /*1f9460*/  IMAD R227, R226, R181, -R181 ;  /* 0x000000b5e2e37224 */ /* 0x000fe400078e0ab5 */
[----:B------:R-:W-:Y:S02]  /*1f9470*/  IMAD.IADD R203, R0, 0x1, R180 ;  /* 0x0000000100cb7824 */ /* 0x000fe400078e02b4 */
[----:B------:R-:W-:Y:S02]  /*1f9480*/  VIADD R227, R227, 0xfffffffe ;  /* 0xfffffffee3e37836 */ /* 0x000fe40000000000 */
[----:B----4-:R-:W-:-:S02]  /*1f9490*/  IMAD.MOV.U32 R179, RZ, RZ, 0x1 ;  /* 0x00000001ffb37424 */ /* 0x010fc400078e00ff */
[----:B------:R-:W-:-:S07]  /*1f94a0*/  IMAD R233, R226, R181, -0x1 ;  /* 0xffffffffe2e97424 */ /* 0x000fce00078e02b5 */
.L_x_10047:
[----:B-----5:R-:W-:Y:S01]  /*1f94b0*/  IADD3 R124, PT, PT, R1, 0x29d0, RZ ;  /* 0x000029d0017c7810 */ /* 0x020fe20007ffe0ff */
[----:B-1-34-:R-:W-:-:S04]  /*1f94c0*/  IMAD.IADD R0, R233, 0x1, R179 ;  /* 0x00000001e9007824 */ /* 0x01afc800078e02b3 */
[----:B------:R-:W-:-:S05]  /*1f94d0*/  IMAD R178, R0, 0x8, R124 ;  /* 0x0000000800b27824 */ /* 0x000fca00078e027c */
[----:B------:R-:W3:Y:S01]  /*1f94e0*/  LDL.64 R120, [R178] ;  /* 0x00000000b2787983 */ /* 0x000ee20000100a00 */
[----:B------:R-:W-:Y:S01]  /*1f94f0*/  IMAD.MOV.U32 R208, RZ, RZ, -0x800000 ;  /* 0xff800000ffd07424 */ /* 0x000fe200078e00ff */
[----:B------:R-:W-:Y:S01]  /*1f9500*/  BSSY.RECONVERGENT B3, `(.L_x_9988) ;  /* 0x0000407000037945 */ /* 0x000fe20003800200 */
[----:B------:R-:W-:-:S06]  /*1f9510*/  IMAD.MOV.U32 R209, RZ, RZ, 0x41cdcd64 ;  /* 0x41cdcd64ffd17424 */ /* 0x000fcc00078e00ff */
[----:B---3--:R-:W-:-:S14]  /*1f9520*/  DSETP.GEU.AND P1, PT, |R120|, R208, PT ;  /* 0x000000d07800722a */ /* 0x008fdc0003f2e200 */
[----:B------:R-:W-:Y:S05]  /*1f9530*/  @P1 BRA `(.L_x_9989) ;  /* 0x00000040000c1947 */ /* 0x000fea0003800000 */
[----:B------:R-:W-:Y:S01]  /*1f9540*/  IMAD.IADD R126, R124, 0x1, R179 ;  /* 0x000000017c7e7824 */ /* 0x000fe200078e02b3 */
[----:B------:R-:W3:Y:S04]  /*1f9550*/  LDL.U8 R125, [R203+0x27d8] ;  /* 0x0027d800cb7d7983 */ /* 0x000ee80000100000 */
[----:B------:R-:W4:Y:S01]  /*1f9560*/  LDL.U8 R124, [R126+0x27f3] ;  /* 0x0027f3007e7c7983 */ /* 0x000f220000100000 */
[----:B------:R-:W-:Y:S01]  /*1f9570*/  IMAD R0, R0, 0x8, R172 ;  /* 0x0000000800007824 */ /* 0x000fe200078e02ac */
[----:B------:R-:W-:Y:S01]  /*1f9580*/  BSSY.RECONVERGENT B1, `(.L_x_9990) ;  /* 0x000017a000017945 */ /* 0x000fe20003800200 */
[----:B---3--:R-:W-:Y:S02]  /*1f9590*/  PRMT R190, R125, 0x8880, RZ ;  /* 0x000088807dbe7816 */ /* 0x008fe400000000ff */
        /* <DEDUP_REMOVED lines=16> */
[----:B---3--:R-:W3:Y:S03]  /*1f96a0*/  LDC.64 R174, c[0x0][0x468] ;  /* 0x00011a00ffae7b82 */ /* 0x008ee60000000a00 */
[----:B------:R-:W5:Y:S01]  /*1f96b0*/  LDL.U8 R204, [R203+0x27d7] ;  /* 0x0027d700cbcc7983 */ /* 0x000f620000100000 */
[----:B------:R-:W-:Y:S01]  /*1f96c0*/  PRMT R173, R125, 0x3340, RZ ;  /* 0x000033407dad7816 */ /* 0x000fe200000000ff */
[----:B------:R-:W-:Y:S01]  /*1f96d0*/  UMOV UR10, 0x1905 ;  /* 0x00001905000a7882 */ /* 0x000fe20000000000 */
[----:B------:R-:W-:Y:S02]  /*1f96e0*/  R2UR UR14, R186 ;  /* 0x00000000ba0e72ca */ /* 0x000fe400000e0000 */
[----:B------:R-:W0:Y:S01]  /*1f96f0*/  LDC.64 R200, c[0x0][0x468] ;  /* 0x00011a00ffc87b82 */ /* 0x000e220000000a00 */
[----:B------:R-:W-:-:S02]  /*1f9700*/  R2UR UR15, R187 ;  /* 0x00000000bb0f72ca */ /* 0x000fc400000e0000 */
[C---:B------:R-:W-:Y:S02]  /*1f9710*/  R2UR UR16, R186.reuse ;  /* 0x00000000ba1072ca */ /* 0x040fe400000e0000 */
[C---:B------:R-:W-:Y:S02]  /*1f9720*/  R2UR UR17, R187.reuse ;  /* 0x00000000bb1172ca */ /* 0x040fe400000e0000 */
[C---:B------:R-:W-:Y:S02]  /*1f9730*/  R2UR UR11, R187.reuse ;  /* 0x00000000bb0b72ca */ /* 0x040fe400000e0000 */
[----:B------:R-:W-:Y:S02]  /*1f9740*/  R2UR UR12, R186 ;  /* 0x00000000ba0c72ca */ /* 0x000fe400000e0000 */
[----:B------:R-:W-:Y:S02]  /*1f9750*/  R2UR UR13, R187 ;  /* 0x00000000bb0d72ca */ /* 0x000fe400000e0000 */
[----:B----4-:R-:W-:-:S04]  /*1f9760*/  LOP3.LUT R188, R196, 0xffff, RZ, 0xc0, !PT ;  /* 0x0000ffffc4bc7812 */ /* 0x010fc800078ec0ff */
[----:B------:R-:W-:Y:S02]  /*1f9770*/  PRMT R188, R188, 0x3340, R124 ;  /* 0x00003340bcbc7816 */ /* 0x000fe4000000007c */
[----:B-----5:R-:W-:Y:S02]  /*1f9780*/  PRMT R189, R204, 0x8880, RZ ;  /* 0x00008880ccbd7816 */ /* 0x020fe400000000ff */
[----:B------:R-:W-:Y:S02]  /*1f9790*/  PRMT R188, R188, 0x5410, R173 ;  /* 0x00005410bcbc7816 */ /* 0x000fe400000000ad */
[----:B------:R-:W-:-:S04]  /*1f97a0*/  PRMT R173, R124, 0x8880, RZ ;  /* 0x000088807cad7816 */ /* 0x000fc800000000ff */
[--C-:B------:R-:W-:Y:S01]  /*1f97b0*/  PRMT R196, R196, 0x5410, R173.reuse ;  /* 0x00005410c4c47816 */ /* 0x100fe200000000ad */
[--C-:B------:R-:W-:Y:S01]  /*1f97c0*/  IMAD.MOV.U32 R176, RZ, RZ, R173.reuse ;  /* 0x000000ffffb07224 */ /* 0x100fe200078e00ad */
[----:B------:R-:W-:-:S03]  /*1f97d0*/  SHF.R.S32.HI R177, RZ, 0x1f, R173 ;  /* 0x0000001fffb17819 */ /* 0x000fc600000114ad */
[----:B------:R-:W-:Y:S01]  /*1f97e0*/  IDP.2A.LO.S16.U8 R196, R196, UR10, R190 ;  /* 0x0000000ac4c47c26 */ /* 0x000fe200080012be */
[----:B------:R-:W-:Y:S01]  /*1f97f0*/  UMOV UR10, 0x57d19 ;  /* 0x00057d19000a7882 */ /* 0x000fe20000000000 */
[----:B------:R-:W-:-:S04]  /*1f9800*/  IMAD.WIDE R190, R190, 0x5, R176 ;  /* 0x00000005bebe7825 */ /* 0x000fc800078e02b0 */
[----:B------:R-:W-:Y:S01]  /*1f9810*/  IDP.4A.S8.U8 R198, R188, UR10, R189 ;  /* 0x0000000abcc67c26 */ /* 0x000fe200080002bd */
[----:B---3--:R-:W-:Y:S02]  /*1f9820*/  LEA R188, P1, R190, R174, 0x3 ;  /* 0x000000aebebc7211 */ /* 0x008fe400078218ff */
[----:B------:R-:W-:Y:S01]  /*1f9830*/  R2UR UR10, R186 ;  /* 0x00000000ba0a72ca */ /* 0x000fe200000e0000 */
[----:B0-----:R-:W-:Y:S01]  /*1f9840*/  IMAD.WIDE R196, R196, 0x8, R200 ;  /* 0x00000008c4c47825 */ /* 0x001fe200078e02c8 */
[----:B------:R-:W-:-:S03]  /*1f9850*/  LEA.HI.X R189, R190, R175, R191, 0x3, P1 ;  /* 0x000000afbebd7211 */ /* 0x000fc600008f1cbf */
[----:B------:R-:W-:Y:S02]  /*1f9860*/  IMAD.WIDE R198, R198, 0x8, R200 ;  /* 0x00000008c6c67825 */ /* 0x000fe400078e02c8 */
[----:B------:R-:W3:Y:S04]  /*1f9870*/  LDG.E.64 R200, desc[UR14][R196.64+0x5208] ;  /* 0x0052080ec4c87981 */ /* 0x000ee8000c1e1b00 */
[----:B-1----:R-:W4:Y:S04]  /*1f9880*/  LDG.E.64 R194, desc[UR16][R198.64+0x9df8] ;  /* 0x009df810c6c27981 */ /* 0x002f28000c1e1b00 */
[----:B------:R-:W4:Y:S04]  /*1f9890*/  LDG.E.64 R192, desc[UR14][R188.64+0xb248] ;  /* 0x00b2480ebcc07981 */ /* 0x000f28000c1e1b00 */
[----:B------:R-:W5:Y:S04]  /*1f98a0*/  LDG.E.64 R198, desc[UR12][R198.64+0x8a70] ;  /* 0x008a700cc6c67981 */ /* 0x000f68000c1e1b00 */
[----:B------:R-:W5:Y:S01]  /*1f98b0*/  LDG.E.64 R188, desc[UR10][R188.64+0xb180] ;  /* 0x00b1800abcbc7981 */ /* 0x000f62000c1e1b00 */
[----:B------:R-:W-:Y:S01]  /*1f98c0*/  PRMT R204, R204, 0x8880, RZ ;  /* 0x00008880cccc7816 */ /* 0x000fe200000000ff */
[----:B------:R-:W-:Y:S03]  /*1f98d0*/  BSSY.RECONVERGENT B0, `(.L_x_9992) ;  /* 0x0000120000007945 */ /* 0x000fe60003800200 */
[----:B------:R-:W-:Y:S01]  /*1f98e0*/  SHF.R.S32.HI R205, RZ, 0x1f, R204 ;  /* 0x0000001fffcd7819 */ /* 0x000fe200000114cc */
[----:B---3--:R-:W-:-:S02]  /*1f98f0*/  DSETP.GEU.AND P2, PT, |R200|, R208, PT ;  /* 0x000000d0c800722a */ /* 0x008fc40003f4e200 */
[----:B----4-:R-:W-:Y:S02]  /*1f9900*/  DADD R194, R192, R194 ;  /* 0x00000000c0c27229 */ /* 0x010fe400000000c2 */
[----:B-----5:R-:W-:-:S06]  /*1f9910*/  DADD R198, R188, R198 ;  /* 0x00000000bcc67229 */ /* 0x020fcc00000000c6 */
[----:B------:R-:W-:-:S06]  /*1f9920*/  DSETP.GT.AND P1, PT, |R194|, R208, PT ;  /* 0x000000d0c200722a */ /* 0x000fcc0003f24200 */
[----:B------:R-:W-:Y:S02]  /*1f9930*/  FSEL R194, R194, RZ, !P1 ;  /* 0x000000ffc2c27208 */ /* 0x000fe40004800000 */
[----:B------:R-:W-:Y:S02]  /*1f9940*/  FSEL R195, R195, +QNAN , !P1 ;  /* 0x7ff00000c3c37808 */ /* 0x000fe40004800000 */
[----:B------:R-:W-:Y:S02]  /*1f9950*/  FSEL R198, R198, RZ, !P1 ;  /* 0x000000ffc6c67208 */ /* 0x000fe40004800000 */
[----:B------:R-:W-:Y:S01]  /*1f9960*/  FSEL R199, R199, -1.875, !P1 ;  /* 0xbff00000c7c77808 */ /* 0x000fe20004800000 */
[----:B------:R-:W-:Y:S06]  /*1f9970*/  @P2 BRA `(.L_x_9993) ;  /* 0x0000000800d02947 */ /* 0x000fec0003800000 */
[----:B------:R-:W-:Y:S01]  /*1f9980*/  IMAD.WIDE.U32 R190, R173, 0x18, R190 ;  /* 0x00000018adbe7825 */ /* 0x000fe200078e00be */
[----:B------:R-:W-:Y:S02]  /*1f9990*/  R2UR UR10, R186 ;  /* 0x00000000ba0a72ca */ /* 0x000fe400000e0000 */
[----:B------:R-:W-:Y:S01]  /*1f99a0*/  R2UR UR11, R187 ;  /* 0x00000000bb0b72ca */ /* 0x000fe200000e0000 */
[----:B------:R-:W-:Y:S01]  /*1f99b0*/  IMAD R176, R177, 0x18, RZ ;  /* 0x00000018b1b07824 */ /* 0x000fe200078e02ff */
[----:B------:R-:W-:-:S04]  /*1f99c0*/  IADD3 R204, P1, PT, R204, R190, RZ ;  /* 0x000000becccc7210 */ /* 0x000fc80007f3e0ff */
[----:B------:R-:W-:Y:S02]  /*1f99d0*/  IADD3.X R176, PT, PT, R205, R191, R176, P1, !PT ;  /* 0x000000bfcdb07210 */ /* 0x000fe40000ffe4b0 */
[----:B------:R-:W-:-:S04]  /*1f99e0*/  LEA R174, P1, R204, R174, 0x3 ;  /* 0x000000aeccae7211 */ /* 0x000fc800078218ff */
[----:B------:R-:W-:-:S05]  /*1f99f0*/  LEA.HI.X R175, R204, R175, R176, 0x3, P1 ;  /* 0x000000afccaf7211 */ /* 0x000fca00008f1cb0 */
[----:B------:R-:W3:Y:S02]  /*1f9a00*/  LDG.E.64 R176, desc[UR10][R174.64+0x59d8] ;  /* 0x0059d80aaeb07981 */ /* 0x000ee4000c1e1b00 */
[----:B---3--:R-:W-:-:S14]  /*1f9a10*/  DSETP.GEU.AND P1, PT, |R176|, R208, PT ;  /* 0x000000d0b000722a */ /* 0x008fdc0003f2e200 */
[----:B------:R-:W-:Y:S05]  /*1f9a20*/  @P1 BRA `(.L_x_9994) ;  /* 0x0000000400541947 */ /* 0x000fea0003800000 */
[C---:B------:R-:W-:Y:S02]  /*1f9a30*/  R2UR UR10, R186.reuse ;  /* 0x00000000ba0a72ca */ /* 0x040fe400000e0000 */
[C---:B------:R-:W-:Y:S02]  /*1f9a40*/  R2UR UR11, R187.reuse ;  /* 0x00000000bb0b72ca */ /* 0x040fe400000e0000 */
[----:B------:R-:W-:Y:S02]  /*1f9a50*/  R2UR UR12, R186 ;  /* 0x00000000ba0c72ca */ /* 0x000fe400000e0000 */
[----:B------:R-:W-:-:S09]  /*1f9a60*/  R2UR UR13, R187 ;  /* 0x00000000bb0d72ca */ /* 0x000fd200000e0000 */
        /* <DEDUP_REMOVED lines=33> */
[----:B------:R-:W-:-:S07]  /*1f9c80*/  MOV R173, 0x1f9ca0 ;  /* 0x001f9ca000ad7802 */ /* 0x000fce0000000f00 */
[----:B--2---:R-:W-:Y:S05]  /*1f9c90*/  CALL.REL.NOINC `($__internal_0_$__cuda_sm20_div_rn_f64_full) ;  /* 0x0000090400d07944 */ /* 0x004fea0003c00000 */
[----:B------:R-:W-:Y:S02]  /*1f9ca0*/  IMAD.MOV.U32 R190, RZ, RZ, R174 ;  /* 0x000000ffffbe7224 */ /* 0x000fe400078e00ae */
[----:B------:R-:W-:-:S07]  /*1f9cb0*/  IMAD.MOV.U32 R191, RZ, RZ, R175 ;  /* 0x000000ffffbf7224 */ /* 0x000fce00078e00af */
.L_x_9996:
[----:B------:R-:W-:Y:S05]  /*1f9cc0*/  BSYNC.RECONVERGENT B2 ;  /* 0x0000000000027941 */ /* 0x000fea0003800200 */
.L_x_9995:
        /* <DEDUP_REMOVED lines=32> */
.L_x_9999:
[----:B------:R-:W-:Y:S05]  /*1f9ed0*/  BSYNC.RECONVERGENT B2 ;  /* 0x0000000000027941 */ /* 0x000fea0003800200 */
.L_x_9998:
[----:B------:R-:W-:-:S06]  /*1f9ee0*/  DSETP.GEU.AND P1, PT, R190, R250, PT ;  /* 0x000000fabe00722a */ /* 0x000fcc0003f2e000 */
[----:B------:R-:W-:Y:S02]  /*1f9ef0*/  FSEL R204, R204, R198, !P1 ;  /* 0x000000c6cccc7208 */ /* 0x000fe40004800000 */
[----:B------:R-:W-:Y:S02]  /*1f9f00*/  FSEL R250, R250, R190, !P1 ;  /* 0x000000befafa7208 */ /* 0x000fe40004800000 */
[----:B------:R-:W-:Y:S02]  /*1f9f10*/  FSEL R198, R205, R199, !P1 ;  /* 0x000000c7cdc67208 */ /* 0x000fe40004800000 */
[----:B------:R-:W-:Y:S02]  /*1f9f20*/  FSEL R190, R251, R191, !P1 ;  /* 0x000000bffbbe7208 */ /* 0x000fe40004800000 */
[----:B------:R-:W-:Y:S01]  /*1f9f30*/  FSEL R206, R206, R194, !P1 ;  /* 0x000000c2cece7208 */ /* 0x000fe20004800000 */
[----:B------:R-:W-:Y:S01]  /*1f9f40*/  IMAD.MOV.U32 R205, RZ, RZ, R198 ;  /* 0x000000ffffcd7224 */ /* 0x000fe200078e00c6 */
[----:B------:R-:W-:Y:S01]  /*1f9f50*/  FSEL R207, R207, R195, !P1 ;  /* 0x000000c3cfcf7208 */ /* 0x000fe20004800000 */
[----:B------:R-:W-:Y:S01]  /*1f9f60*/  IMAD.MOV.U32 R251, RZ, RZ, R190 ;  /* 0x000000fffffb7224 */ /* 0x000fe200078e00be */
[----:B------:R-:W-:Y:S06]  /*1f9f70*/  BRA `(.L_x_9997) ;  /* 0x0000000800d47947 */ /* 0x000fec0003800000 */
.L_x_9994:
[----:B------:R-:W-:Y:S02]  /*1f9f80*/  R2UR UR10, R186 ;  /* 0x00000000ba0a72ca */ /* 0x000fe400000e0000 */
[----:B------:R-:W-:-:S13]  /*1f9f90*/  R2UR UR11, R187 ;  /* 0x00000000bb0b72ca */ /* 0x000fda00000e0000 */
        /* <DEDUP_REMOVED lines=10> */
[----:B---3--:R-:W-:-:S10]  /*1fa040*/  DADD R196, R188, R196 ;  /* 0x00000000bcc47229 */ /* 0x008fd400000000c4 */
        /* <DEDUP_REMOVED lines=25> */
.L_x_10001:
[----:B------:R-:W-:Y:S05]  /*1fa1e0*/  BSYNC.RECONVERGENT B2 ;  /* 0x0000000000027941 */ /* 0x000fea0003800200 */
.L_x_10000:
        /* <DEDUP_REMOVED lines=34> */
.L_x_10003:
[----:B------:R-:W-:Y:S05]  /*1fa410*/  BSYNC.RECONVERGENT B2 ;  /* 0x0000000000027941 */ /* 0x000fea0003800200 */
.L_x_10002:
        /* <DEDUP_REMOVED lines=10> */
.L_x_9993:
        /* <DEDUP_REMOVED lines=8> */
[----:B------:R-:W3:Y:S01]  /*1fa540*/  LDG.E.64 R176, desc[UR10][R174.64+0x59d8] ;  /* 0x0059d80aaeb07981 */ /* 0x000ee2000c1e1b00 */
[----:B------:R-:W-:Y:S01]  /*1fa550*/  MOV R206, R194 ;  /* 0x000000c200ce7202 */ /* 0x000fe20000000f00 */
[----:B------:R-:W-:Y:S02]  /*1fa560*/  IMAD.MOV.U32 R207, RZ, RZ, R195 ;  /* 0x000000ffffcf7224 */ /* 0x000fe400078e00c3 */
[----:B------:R-:W-:Y:S02]  /*1fa570*/  IMAD.MOV.U32 R204, RZ, RZ, R198 ;  /* 0x000000ffffcc7224 */ /* 0x000fe400078e00c6 */
[----:B------:R-:W-:Y:S01]  /*1fa580*/  IMAD.MOV.U32 R205, RZ, RZ, R199 ;  /* 0x000000ffffcd7224 */ /* 0x000fe200078e00c7 */
[----:B---3--:R-:W-:-:S14]  /*1fa590*/  DSETP.GEU.AND P1, PT, |R176|, R208, PT ;  /* 0x000000d0b000722a */ /* 0x008fdc0003f2e200 */
[----:B------:R-:W-:Y:S05]  /*1fa5a0*/  @P1 BRA `(.L_x_9997) ;  /* 0x0000000400481947 */ /* 0x000fea0003800000 */
        /* <DEDUP_REMOVED lines=37> */
.L_x_10005:
[----:B------:R-:W-:Y:S05]  /*1fa800*/  BSYNC.RECONVERGENT B2 ;  /* 0x0000000000027941 */ /* 0x000fea0003800200 */
.L_x_10004:
        /* <DEDUP_REMOVED lines=34> */
.L_x_10007:
[----:B------:R-:W-:Y:S05]  /*1faa30*/  BSYNC.RECONVERGENT B2 ;  /* 0x0000000000027941 */ /* 0x000fea0003800200 */
.L_x_10006:
        /* <DEDUP_REMOVED lines=8> */
[----:B------:R-:W-:-:S07]  /*1faac0*/  IMAD.MOV.U32 R251, RZ, RZ, R190 ;  /* 0x000000fffffb7224 */ /* 0x000fce00078e00be */
.L_x_9997:
[----:B------:R-:W-:Y:S05]  /*1faad0*/  BSYNC.RECONVERGENT B0 ;  /* 0x0000000000007941 */ /* 0x000fea0003800200 */
.L_x_9992:
        /* <DEDUP_REMOVED lines=30> */
.L_x_10009:
[----:B------:R-:W-:Y:S05]  /*1facc0*/  BSYNC.RECONVERGENT B0 ;  /* 0x0000000000007941 */ /* 0x000fea0003800200 */
.L_x_10008:
[----:B------:R-:W-:-:S06]  /*1facd0*/  DSETP.GEU.AND P1, PT, R250, R190, PT ;  /* 0x000000befa00722a */ /* 0x000fcc0003f2e000 */
[----:B------:R-:W-:Y:S02]  /*1face0*/  FSEL R192, R192, R206, !P1 ;  /* 0x000000cec0c07208 */ /* 0x000fe40004800000 */
[----:B------:R-:W-:Y:S02]  /*1facf0*/  FSEL R193, R193, R207, !P1 ;  /* 0x000000cfc1c17208 */ /* 0x000fe40004800000 */
[----:B------:R-:W-:Y:S02]  /*1fad00*/  FSEL R188, R188, R204, !P1 ;  /* 0x000000ccbcbc7208 */ /* 0x000fe40004800000 */
[----:B------:R-:W-:-:S07]  /*1fad10*/  FSEL R189, R189, R205, !P1 ;  /* 0x000000cdbdbd7208 */ /* 0x000fce0004800000 */
.L_x_9991:
[----:B------:R-:W-:Y:S05]  /*1fad20*/  BSYNC.RECONVERGENT B1 ;  /* 0x0000000000017941 */ /* 0x000fea0003800200 */
.L_x_9990:
[----:B------:R-:W-:Y:S01]  /*1fad30*/  UMOV UR10, 0xff800000 ;  /* 0xff800000000a7882 */ /* 0x000fe20000000000 */
[----:B------:R-:W-:Y:S01]  /*1fad40*/  UMOV UR11, 0x41cdcd64 ;  /* 0x41cdcd64000b7882 */ /* 0x000fe20000000000 */
[----:B------:R-:W-:Y:S01]  /*1fad50*/  VIMNMX.U32 R173, PT, PT, R179, R180, PT ;  /* 0x000000b4b3ad7248 */ /* 0x000fe20003fe0000 */
[----:B------:R-:W-:-:S03]  /*1fad60*/  DSETP.GEU.AND P1, PT, |R192|, UR10, PT ;  /* 0x0000000ac0007e2a */ /* 0x000fc6000bf2e200 */
[----:B------:R-:W-:-:S11]  /*1fad70*/  ISETP.GE.U32.AND P2, PT, R173, 0x2, PT ;  /* 0x00000002ad00780c */ /* 0x000fd60003f46070 */
[----:B------:R4:W-:Y:S01]  /*1fad80*/  @!P1 STL.64 [R0], R188 ;  /* 0x000000bc00009387 */ /* 0x0009e20000100a00 */
[----:B------:R-:W-:Y:S01]  /*1fad90*/  @!P1 IMAD.MOV.U32 R120, RZ, RZ, R192 ;  /* 0x000000ffff789224 */ /* 0x000fe200078e00c0 */
[----:B------:R-:W-:Y:S02]  /*1fada0*/  @!P1 MOV R121, R193 ;  /* 0x000000c100799202 */ /* 0x000fe40000000f00 */
[----:B------:R4:W-:Y:S01]  /*1fadb0*/  @!P1 STL.64 [R178], R192 ;  /* 0x000000c0b2009387 */ /* 0x0009e20000100a00 */
[----:B------:R-:W-:Y:S05]  /*1fadc0*/  @!P2 BRA `(.L_x_9989) ;  /* 0x0000002400e8a947 */ /* 0x000fea0003800000 */
[----:B------:R-:W3:Y:S01]  /*1fadd0*/  LDL.64 R198, [R0] ;  /* 0x0000000000c67983 */ /* 0x000ee20000100a00 */
[----:B------:R-:W-:Y:S01]  /*1fade0*/  UMOV UR10, 0xcccccccd ;  /* 0xcccccccd000a7882 */ /* 0x000fe20000000000 */
[----:B------:R-:W-:Y:S01]  /*1fadf0*/  UMOV UR11, 0x4016cccc ;  /* 0x4016cccc000b7882 */ /* 0x000fe20000000000 */
[----:B------:R-:W-:Y:S01]  /*1fae00*/  IMAD.MOV.U32 R176, RZ, RZ, 0x1 ;  /* 0x00000001ffb07424 */ /* 0x000fe200078e00ff */
[----:B------:R-:W-:Y:S01]  /*1fae10*/  BSSY.RECONVERGENT B0, `(.L_x_10010) ;  /* 0x000001b000007945 */ /* 0x000fe20003800200 */
[----:B----4-:R-:W-:Y:S02]  /*1fae20*/  IMAD.MOV.U32 R192, RZ, RZ, 0x0 ;  /* 0x00000000ffc07424 */ /* 0x010fe400078e00ff */
[----:B------:R-:W-:Y:S01]  /*1fae30*/  IMAD.MOV.U32 R193, RZ, RZ, 0x7ff00000 ;  /* 0x7ff00000ffc17424 */ /* 0x000fe200078e00ff */
[----:B---3--:R-:W-:Y:S01]  /*1fae40*/  DADD R174, R198, -UR10 ;  /* 0x8000000ac6ae7e29 */ /* 0x008fe20008000000 */
        /* <DEDUP_REMOVED lines=8> */
[----:B-1----:R-:W-:-:S04]  /*1faed0*/  DFMA R194, -R174, R188, 1 ;  /* 0x3ff00000aec2742b */ /* 0x002fc800000001bc */
[----:B------:R-:W-:-:S04]  /*1faee0*/  FSETP.GEU.AND P2, PT, |R177|, 6.5827683646048100446e-37, PT ;  /* 0x03600000b100780b */ /* 0x000fc80003f4e200 */
[----:B------:R-:W-:-:S08]  /*1faef0*/  DFMA R194, R188, R194, R188 ;  /* 0x000000c2bcc2722b */ /* 0x000fd000000000bc */
[----:B------:R-:W-:-:S08]  /*1faf00*/  DMUL R188, R176, R194 ;  /* 0x000000c2b0bc7228 */ /* 0x000fd00000000000 */
[----:B------:R-:W-:-:S08]  /*1faf10*/  DFMA R190, -R174, R188, R176 ;  /* 0x000000bcaebe722b */ /* 0x000fd000000001b0 */
[----:B------:R-:W-:Y:S01]  /*1faf20*/  DFMA R194, R194, R190, R188 ;  /* 0x000000bec2c2722b */ /* 0x000fe200000000bc */
[----:B------:R-:W-:Y:S02]  /*1faf30*/  IMAD.MOV.U32 R188, RZ, RZ, 0x0 ;  /* 0x00000000ffbc7424 */ /* 0x000fe400078e00ff */
[----:B------:R-:W-:-:S07]  /*1faf40*/  IMAD.MOV.U32 R189, RZ, RZ, -0x40100000 ;  /* 0xbff00000ffbd7424 */ /* 0x000fce00078e00ff */
[----:B------:R-:W-:-:S05]  /*1faf50*/  FFMA R173, RZ, R175, R195 ;  /* 0x000000afffad7223 */ /* 0x000fca00000000c3 */
[----:B------:R-:W-:-:S13]  /*1faf60*/  FSETP.GT.AND P1, PT, |R173|, 1.469367938527859385e-39, PT ;  /* 0x00100000ad00780b */ /* 0x000fda0003f24200 */
[----:B------:R-:W-:Y:S05]  /*1faf70*/  @P1 BRA P2, `(.L_x_10011) ;  /* 0x0000000000101947 */ /* 0x000fea0001000000 */
[----:B------:R-:W-:-:S07]  /*1faf80*/  MOV R173, 0x1fafa0 ;  /* 0x001fafa000ad7802 */ /* 0x000fce0000000f00 */
[----:B0-2---:R-:W-:Y:S05]  /*1faf90*/  CALL.REL.NOINC `($__internal_0_$__cuda_sm20_div_rn_f64_full) ;  /* 0x000008f400107944 */ /* 0x005fea0003c00000 */
[----:B------:R-:W-:Y:S02]  /*1fafa0*/  IMAD.MOV.U32 R194, RZ, RZ, R174 ;  /* 0x000000ffffc27224 */ /* 0x000fe400078e00ae */
[----:B------:R-:W-:-:S07]  /*1fafb0*/  IMAD.MOV.U32 R195, RZ, RZ, R175 ;  /* 0x000000ffffc37224 */ /* 0x000fce00078e00af */
.L_x_10011:
[----:B------:R-:W-:Y:S05]  /*1fafc0*/  BSYNC.RECONVERGENT B0 ;  /* 0x0000000000007941 */ /* 0x000fea0003800200 */
.L_x_10010:
[----:B------:R-:W-:Y:S02]  /*1fafd0*/  VIADD R174, R1, 0x29d0 ;  /* 0x000029d001ae7836 */ /* 0x000fe40000000000 */
[----:B------:R-:W-:-:S04]  /*1fafe0*/  IMAD.IADD R173, R227, 0x1, R179 ;  /* 0x00000001e3ad7824 */ /* 0x000fc800078e02b3 */
[----:B------:R-:W-:-:S06]  /*1faff0*/  IMAD R176, R173, 0x8, R174 ;  /* 0x00000008adb07824 */ /* 0x000fcc00078e02ae */
[----:B------:R-:W3:Y:S01]  /*1fb000*/  LDL.64 R176, [R176] ;  /* 0x00000000b0b07983 */ /* 0x000ee20000100a00 */
[----:B------:R-:W-:Y:S01]  /*1fb010*/  IMAD.MOV.U32 R196, RZ, RZ, -0x800000 ;  /* 0xff800000ffc47424 */ /* 0x000fe200078e00ff */
[----:B------:R-:W-:Y:S01]  /*1fb020*/  BSSY.RECONVERGENT B0, `(.L_x_10012) ;  /* 0x000001a000007945 */ /* 0x000fe20003800200 */
[----:B------:R-:W-:-:S06]  /*1fb030*/  IMAD.MOV.U32 R197, RZ, RZ, 0x41cdcd64 ;  /* 0x41cdcd64ffc57424 */ /* 0x000fcc00078e00ff */
[----:B---3--:R-:W-:-:S14]  /*1fb040*/  DSETP.GEU.AND P1, PT, |R176|, R196, PT ;  /* 0x000000c4b000722a */ /* 0x008fdc0003f2e200 */
[----:B------:R-:W-:Y:S05]  /*1fb050*/  @P1 BRA `(.L_x_10013) ;  /* 0x0000000000581947 */ /* 0x000fea0003800000 */
[----:B------:R-:W3:Y:S01]  /*1fb060*/  LDL.U8 R175, [R203+0x27d7] ;  /* 0x0027d700cbaf7983 */ /* 0x000ee20000100000 */
[----:B------:R-:W1:Y:S03]  /*1fb070*/  LDC.64 R190, c[0x0][0x468] ;  /* 0x00011a00ffbe7b82 */ /* 0x000e660000000a00 */
[----:B------:R-:W4:Y:S01]  /*1fb080*/  LDL.U8 R174, [R126+0x27f2] ;  /* 0x0027f2007eae7983 */ /* 0x000f220000100000 */
[----:B------:R-:W-:Y:S01]  /*1fb090*/  R2UR UR12, R186 ;  /* 0x00000000ba0c72ca */ /* 0x000fe200000e0000 */
[----:B------:R-:W-:Y:S01]  /*1fb0a0*/  UMOV UR10, 0x5197d ;  /* 0x0005197d000a7882 */ /* 0x000fe20000000000 */
[----:B------:R-:W-:Y:S02]  /*1fb0b0*/  R2UR UR13, R187 ;  /* 0x00000000bb0d72ca */ /* 0x000fe400000e0000 */
[----:B---3--:R-:W-:Y:S02]  /*1fb0c0*/  PRMT R175, R175, 0x3340, R125 ;  /* 0x00003340afaf7816 */ /* 0x008fe4000000007d */
[----:B----4-:R-:W-:-:S04]  /*1fb0d0*/  PRMT R174, R174, 0x3340, RZ ;  /* 0x00003340aeae7816 */ /* 0x010fc800000000ff */
[----:B------:R-:W-:Y:S02]  /*1fb0e0*/  PRMT R174, R175, 0x5410, R174 ;  /* 0x00005410afae7816 */ /* 0x000fe400000000ae */
[----:B------:R-:W-:-:S05]  /*1fb0f0*/  PRMT R175, R124, 0x8880, RZ ;  /* 0x000088807caf7816 */ /* 0x000fca00000000ff */
[----:B------:R-:W-:-:S04]  /*1fb100*/  IDP.4A.S8.U8 R174, R174, UR10, R175 ;  /* 0x0000000aaeae7c26 */ /* 0x000fc800080002af */
[----:B-1----:R-:W-:-:S05]  /*1fb110*/  IMAD.WIDE R190, R174, 0x8, R190 ;  /* 0x00000008aebe7825 */ /* 0x002fca00078e02be */
[----:B------:R-:W3:Y:S02]  /*1fb120*/  LDG.E.64 R174, desc[UR12][R190.64+0x1388] ;  /* 0x0013880cbeae7981 */ /* 0x000ee4000c1e1b00 */
[----:B---3--:R-:W-:-:S14]  /*1fb130*/  DSETP.GEU.AND P1, PT, |R174|, R196, PT ;  /* 0x000000c4ae00722a */ /* 0x008fdc0003f2e200 */
[----:B------:R-:W-:Y:S05]  /*1fb140*/  @P1 BRA `(.L_x_10013) ;  /* 0x00000000001c1947 */ /* 0x000fea0003800000 */
[----:B------:R-:W-:Y:S01]  /*1fb150*/  R2UR UR10, R186 ;  /* 0x00000000ba0a72ca */ /* 0x000fe200000e0000 */
[----:B------:R-:W-:Y:S01]  /*1fb160*/  IMAD R173, R173, 0x8, R172 ;  /* 0x00000008adad7824 */ /* 0x000fe200078e02ac */
[----:B------:R-:W-:-:S13]  /*1fb170*/  R2UR UR11, R187 ;  /* 0x00000000bb0b72ca */ /* 0x000fda00000e0000 */
[----:B------:R-:W3:Y:S04]  /*1fb180*/  LDG.E.64 R188, desc[UR10][R190.64] ;  /* 0x0000000abebc7981 */ /* 0x000ee8000c1e1b00 */
[----:B------:R-:W3:Y:S01]  /*1fb190*/  LDL.64 R190, [R173] ;  /* 0x00000000adbe7983 */ /* 0x000ee20000100a00 */
[----:B------:R-:W-:Y:S02]  /*1fb1a0*/  DADD R192, R176, R174 ;  /* 0x00000000b0c07229 */ /* 0x000fe400000000ae */
[----:B---3--:R-:W-:-:S11]  /*1fb1b0*/  DADD R188, R190, R188 ;  /* 0x00000000bebc7229 */ /* 0x008fd600000000bc */
.L_x_10013:
[----:B------:R-:W-:Y:S05]  /*1fb1c0*/  BSYNC.RECONVERGENT B0 ;  /* 0x0000000000007941 */ /* 0x000fea0003800200 */
.L_x_10012:
        /* <DEDUP_REMOVED lines=23> */
[----:B------:R-:W-:Y:S01]  /*1fb340*/  MOV R173, 0x1fb370 ;  /* 0x001fb37000ad7802 */ /* 0x000fe20000000f00 */
[----:B------:R-:W-:-:S07]  /*1fb350*/  IMAD.MOV.U32 R175, RZ, RZ, R191 ;  /* 0x000000ffffaf7224 */ /* 0x000fce00078e00bf */
[----:B0-2---:R-:W-:Y:S05]  /*1fb360*/  CALL.REL.NOINC `($__internal_0_$__cuda_sm20_div_rn_f64_full) ;  /* 0x000008f0001c7944 */ /* 0x005fea0003c00000 */
.L_x_10015:
[----:B------:R-:W-:Y:S05]  /*1fb370*/  BSYNC.RECONVERGENT B0 ;  /* 0x0000000000007941 */ /* 0x000fea0003800200 */
.L_x_10014:
[----:B------:R-:W-:Y:S01]  /*1fb380*/  DSETP.GEU.AND P2, PT, R198, -2500, PT ;  /* 0xc0a38800c600742a */ /* 0x000fe20003f4e000 */
[----:B------:R-:W-:Y:S01]  /*1fb390*/  BSSY.RECONVERGENT B0, `(.L_x_10016) ;  /* 0x000001b000007945 */ /* 0x000fe20003800200 */
[----:B------:R-:W-:-:S04]  /*1fb3a0*/  DSETP.GEU.AND P1, PT, R188, -2500, PT ;  /* 0xc0a38800bc00742a */ /* 0x000fc80003f2e000 */
[----:B------:R-:W-:Y:S02]  /*1fb3b0*/  FSEL R176, R120, RZ, P2 ;  /* 0x000000ff78b07208 */ /* 0x000fe40001000000 */
[----:B------:R-:W-:Y:S02]  /*1fb3c0*/  FSEL R177, R121, RZ, P2 ;  /* 0x000000ff79b17208 */ /* 0x000fe40001000000 */
[----:B------:R-:W-:Y:S02]  /*1fb3d0*/  FSEL R188, R188, RZ, P1 ;  /* 0x000000ffbcbc7208 */ /* 0x000fe40000800000 */
[----:B------:R-:W-:Y:S02]  /*1fb3e0*/  FSEL R189, R189, -5.287109375, P1 ;  /* 0xc0a93000bdbd7808 */ /* 0x000fe40000800000 */
[----:B------:R-:W-:Y:S02]  /*1fb3f0*/  FSEL R192, R192, RZ, P1 ;  /* 0x000000ffc0c07208 */ /* 0x000fe40000800000 */
[----:B------:R-:W-:Y:S01]  /*1fb400*/  FSEL R193, R193, RZ, P1 ;  /* 0x000000ffc1c17208 */ /* 0x000fe20000800000 */
[----:B------:R-:W-:Y:S01]  /*1fb410*/  DSETP.GT.AND P1, PT, R176, RZ, PT ;  /* 0x000000ffb000722a */ /* 0x000fe20003f24000 */
[----:B------:R-:W-:-:S02]  /*1fb420*/  FSEL R190, R198, RZ, P2 ;  /* 0x000000ffc6be7208 */ /* 0x000fc40001000000 */
[----:B------:R-:W-:-:S06]  /*1fb430*/  FSEL R191, R199, -5.287109375, P2 ;  /* 0xc0a93000c7bf7808 */ /* 0x000fcc0001000000 */
[----:B------:R-:W-:-:S06]  /*1fb440*/  DSETP.LEU.OR P1, PT, R190, RZ, !P1 ;  /* 0x000000ffbe00722a */ /* 0x000fcc0004f2b400 */
[----:B------:R-:W-:-:S14]  /*1fb450*/  DSETP.LEU.AND P1, PT, R174, R194, P1 ;  /* 0x000000c2ae00722a */ /* 0x000fdc0000f2b000 */
[----:B------:R1:W-:Y:S04]  /*1fb460*/  @!P1 STL.64 [R0], R188 ;  /* 0x000000bc00009387 */ /* 0x0003e80000100a00 */
[----:B------:R1:W-:Y:S01]  /*1fb470*/  @!P1 STL.64 [R178], R192 ;  /* 0x000000c0b2009387 */ /* 0x0003e20000100a00 */
[----:B------:R-:W-:Y:S05]  /*1fb480*/  @!P1 BRA `(.L_x_10017) ;  /* 0x00000000002c9947 */ /* 0x000fea0003800000 */
[----:B------:R-:W-:Y:S01]  /*1fb490*/  DSETP.GE.AND P1, PT, R194, R174, PT ;  /* 0x000000aec200722a */ /* 0x000fe20003f26000 */
[----:B-1----:R-:W-:Y:S01]  /*1fb4a0*/  IMAD.MOV.U32 R188, RZ, RZ, R198 ;  /* 0x000000ffffbc7224 */ /* 0x002fe200078e00c6 */
[----:B------:R-:W-:Y:S01]  /*1fb4b0*/  MOV R192, R120 ;  /* 0x0000007800c07202 */ /* 0x000fe20000000f00 */
[----:B------:R-:W-:Y:S02]  /*1fb4c0*/  IMAD.MOV.U32 R189, RZ, RZ, R199 ;  /* 0x000000ffffbd7224 */ /* 0x000fe400078e00c7 */
[----:B------:R-:W-:-:S09]  /*1fb4d0*/  IMAD.MOV.U32 R193, RZ, RZ, R121 ;  /* 0x000000ffffc17224 */ /* 0x000fd200078e0079 */
[----:B------:R3:W-:Y:S01]  /*1fb4e0*/  @P1 STL.64 [R0], R190 ;  /* 0x000000be00001387 */ /* 0x0007e20000100a00 */
[----:B------:R-:W-:Y:S02]  /*1fb4f0*/  @P1 IMAD.MOV.U32 R188, RZ, RZ, R190 ;  /* 0x000000ffffbc1224 */ /* 0x000fe400078e00be */
[----:B------:R-:W-:Y:S01]  /*1fb500*/  @P1 IMAD.MOV.U32 R189, RZ, RZ, R191 ;  /* 0x000000ffffbd1224 */ /* 0x000fe200078e00bf */
[----:B------:R3:W-:Y:S01]  /*1fb510*/  @P1 STL.64 [R178], R176 ;  /* 0x000000b0b2001387 */ /* 0x0007e20000100a00 */
[----:B------:R-:W-:Y:S02]  /*1fb520*/  @P1 IMAD.MOV.U32 R192, RZ, RZ, R176 ;  /* 0x000000ffffc01224 */ /* 0x000fe400078e00b0 */
[----:B------:R-:W-:-:S07]  /*1fb530*/  @P1 IMAD.MOV.U32 R193, RZ, RZ, R177 ;  /* 0x000000ffffc11224 */ /* 0x000fce00078e00b1 */
.L_x_10017:
[----:B------:R-:W-:Y:S05]  /*1fb540*/  BSYNC.RECONVERGENT B0 ;  /* 0x0000000000007941 */ /* 0x000fea0003800200 */
.L_x_10016:
        /* <DEDUP_REMOVED lines=11> */
.L_x_10046:
        /* <DEDUP_REMOVED lines=13> */
.L_x_10045:
[----:B------:R-:W-:Y:S02]  /*1fb6d0*/  IMAD.MOV.U32 R210, RZ, RZ, R208 ;  /* 0x000000ffffd27224 */ /* 0x000fe400078e00d0 */
[----:B------:R-:W-:Y:S02]  /*1fb6e0*/  VIADD R208, R208, 0xffffffff ;  /* 0xffffffffd0d07836 */ /* 0x000fe40000000000 */
[----:B---3--:R-:W-:Y:S02]  /*1fb6f0*/  VIADD R177, R1, 0x29d0 ;  /* 0x000029d001b17836 */ /* 0x008fe40000000000 */
[----:B------:R-:W-:-:S04]  /*1fb700*/  IMAD R173, R208, R181, R209 ;  /* 0x000000b5d0ad7224 */ /* 0x000fc800078e02d1 */
[----:B------:R-:W-:-:S04]  /*1fb710*/  VIADD R173, R173, 0xffffffff ;  /* 0xffffffffadad7836 */ /* 0x000fc80000000000 */
[----:B------:R-:W-:-:S06]  /*1fb720*/  IMAD R120, R173, 0x8, R177 ;  /* 0x00000008ad787824 */ /* 0x000fcc00078e02b1 */
[----:B------:R-:W3:Y:S01]  /*1fb730*/  LDL.64 R120, [R120] ;  /* 0x0000000078787983 */ /* 0x000ee20000100a00 */
[----:B------:R-:W-:Y:S01]  /*1fb740*/  IMAD.MOV.U32 R240, RZ, RZ, -0x800000 ;  /* 0xff800000fff07424 */ /* 0x000fe200078e00ff */
[----:B------:R-:W-:Y:S01]  /*1fb750*/  BSSY.RECONVERGENT B1, `(.L_x_10020) ;  /* 0x00001db000017945 */ /* 0x000fe20003800200 */
[----:B------:R-:W-:-:S06]  /*1fb760*/  IMAD.MOV.U32 R241, RZ, RZ, 0x41cdcd64 ;  /* 0x41cdcd64fff17424 */ /* 0x000fcc00078e00ff */
[----:B---3--:R-:W-:-:S14]  /*1fb770*/  DSETP.GEU.AND P2, PT, |R120|, R240, PT ;  /* 0x000000f07800722a */ /* 0x008fdc0003f4e200 */
[----:B------:R-:W-:Y:S05]  /*1fb780*/  @P2 BRA `(.L_x_10021) ;  /* 0x0000001c005c2947 */ /* 0x000fea0003800000 */
[----:B------:R-:W-:Y:S01]  /*1fb790*/  LOP3.LUT R235, RZ, R210, RZ, 0x33, !PT ;  /* 0x000000d2ffeb7212 */ /* 0x000fe200078e33ff */
[----:B------:R-:W-:Y:S01]  /*1fb7a0*/  BSSY.RECONVERGENT B0, `(.L_x_10022) ;  /* 0x00001c7000007945 */ /* 0x000fe20003800200 */
[----:B------:R-:W-:-:S03]  /*1fb7b0*/  LOP3.LUT R234, RZ, R209, RZ, 0x33, !PT ;  /* 0x000000d1ffea7212 */ /* 0x000fc600078e33ff */
[----:B------:R-:W-:Y:S02]  /*1fb7c0*/  IMAD.IADD R235, R235, 0x1, R180 ;  /* 0x00000001ebeb7824 */ /* 0x000fe400078e02b4 */
[----:B------:R-:W-:-:S03]  /*1fb7d0*/  IMAD.IADD R234, R234, 0x1, R179 ;  /* 0x00000001eaea7824 */ /* 0x000fc600078e02b3 */
[C---:B------:R-:W-:Y:S01]  /*1fb7e0*/  ISETP.NE.AND P2, PT, R235.reuse, RZ, PT ;  /* 0x000000ffeb00720c */ /* 0x040fe20003f45270 */
[C---:B------:R-:W-:Y:S01]  /*1fb7f0*/  IMAD.IADD R176, R235.reuse, 0x1, R234 ;  /* 0x00000001ebb07824 */ /* 0x040fe200078e02ea */
        /* <DEDUP_REMOVED lines=8> */
[----:B------:R-:W-:Y:S01]  /*1fb880*/  BSSY.RECONVERGENT B7, `(.L_x_10025) ;  /* 0x0000023000077945 */ /* 0x000fe20003800200 */
[----:B------:R-:W-:Y:S02]  /*1fb890*/  ISETP.EQ.AND P2, PT, R234, 0x1, !P2 ;  /* 0x00000001ea00780c */ /* 0x000fe40005742270 */
[----:B------:R-:W-:Y:S02]  /*1fb8a0*/  CS2R R174, SRZ ;  /* 0x0000000000ae7805 */ /* 0x000fe4000001ff00 */
[----:B------:R-:W-:Y:S01]  /*1fb8b0*/  ISETP.EQ.AND P3, PT, R235, 0x1, !P3 ;  /* 0x00000001eb00780c */ /* 0x000fe20005f62270 */
[----:B------:R-:W-:Y:S01]  /*1fb8c0*/  IMAD.MOV.U32 R196, RZ, RZ, 0x0 ;  /* 0x00000000ffc47424 */ /* 0x000fe200078e00ff */
[----:B------:R-:W-:Y:S01]  /*1fb8d0*/  LEA R173, R173, R172, 0x3 ;  /* 0x000000acadad7211 */ /* 0x000fe200078e18ff */
[----:B------:R-:W-:Y:S01]  /*1fb8e0*/  IMAD.MOV.U32 R197, RZ, RZ, -0x3f56d000 ;  /* 0xc0a93000ffc57424 */ /* 0x000fe200078e00ff */
[----:B------:R-:W-:-:S13]  /*1fb8f0*/  PLOP3.LUT P2, PT, P2, P3, PT, 0xf8, 0x8f ;  /* 0x00000000008f781c */ /* 0x000fda0001747f70 */
[----:B------:R-:W-:Y:S05]  /*1fb900*/  @!P2 BRA `(.L_x_10026) ;  /* 0x000000000068a947 */ /* 0x000fea0003800000 */
[C---:B------:R-:W-:Y:S01]  /*1fb910*/  IMAD.IADD R174, R177.reuse, 0x1, R210 ;  /* 0x00000001b1ae7824 */ /* 0x040fe200078e02d2 */
[----:B------:R-:W3:Y:S01]  /*1fb920*/  LDC.64 R190, c[0x0][0x468] ;  /* 0x00011a00ffbe7b82 */ /* 0x000ee20000000a00 */
[----:B------:R-:W-:-:S04]  /*1fb930*/  IMAD.IADD R175, R177, 0x1, R209 ;  /* 0x00000001b1af7824 */ /* 0x000fc800078e02d1 */
[----:B------:R-:W4:Y:S04]  /*1fb940*/  LDL.U8 R174, [R174+0x27d8] ;  /* 0x0027d800aeae7983 */ /* 0x000f280000100000 */
[----:B------:R-:W5:Y:S01]  /*1fb950*/  LDL.U8 R175, [R175+0x27f3] ;  /* 0x0027f300afaf7983 */ /* 0x000f620000100000 */
[C---:B------:R-:W-:Y:S01]  /*1fb960*/  R2UR UR12, R186.reuse ;  /* 0x00000000ba0c72ca */ /* 0x040fe200000e0000 */
[----:B------:R-:W-:Y:S01]  /*1fb970*/  UMOV UR10, 0x5197d ;  /* 0x0005197d000a7882 */ /* 0x000fe20000000000 */
[C---:B------:R-:W-:Y:S02]  /*1fb980*/  R2UR UR13, R187.reuse ;  /* 0x00000000bb0d72ca */ /* 0x040fe400000e0000 */
[----:B------:R-:W-:Y:S02]  /*1fb990*/  R2UR UR14, R186 ;  /* 0x00000000ba0e72ca */ /* 0x000fe400000e0000 */
[----:B------:R-:W-:-:S02]  /*1fb9a0*/  R2UR UR15, R187 ;  /* 0x00000000bb0f72ca */ /* 0x000fc400000e0000 */
[C---:B------:R-:W-:Y:S02]  /*1fb9b0*/  R2UR UR16, R186.reuse ;  /* 0x00000000ba1072ca */ /* 0x040fe400000e0000 */
[C---:B------:R-:W-:Y:S02]  /*1fb9c0*/  R2UR UR17, R187.reuse ;  /* 0x00000000bb1172ca */ /* 0x040fe400000e0000 */
[----:B------:R-:W-:Y:S02]  /*1fb9d0*/  R2UR UR18, R186 ;  /* 0x00000000ba1272ca */ /* 0x000fe400000e0000 */
[----:B------:R-:W-:Y:S01]  /*1fb9e0*/  R2UR UR19, R187 ;  /* 0x00000000bb1372ca */ /* 0x000fe200000e0000 */
        /* <DEDUP_REMOVED lines=12> */
.L_x_10026:
[----:B------:R-:W-:Y:S05]  /*1fbab0*/  BSYNC.RECONVERGENT B7 ;  /* 0x0000000000077941 */ /* 0x000fea0003800200 */
.L_x_10025:
        /* <DEDUP_REMOVED lines=31> */
[----:B012---:R-:W-:Y:S05]  /*1fbcb0*/  CALL.REL.NOINC `($__internal_0_$__cuda_sm20_div_rn_f64_full) ;  /* 0x000008e400c87944 */ /* 0x007fea0003c00000 */
[----:B------:R-:W-:Y:S02]  /*1fbcc0*/  IMAD.MOV.U32 R120, RZ, RZ, R174 ;  /* 0x000000ffff787224 */ /* 0x000fe400078e00ae */
[----:B------:R-:W-:-:S07]  /*1fbcd0*/  IMAD.MOV.U32 R121, RZ, RZ, R175 ;  /* 0x000000ffff797224 */ /* 0x000fce00078e00af */
.L_x_10028:
[----:B------:R-:W-:Y:S05]  /*1fbce0*/  BSYNC.RECONVERGENT B7 ;  /* 0x0000000000077941 */ /* 0x000fea0003800200 */
.L_x_10027:
        /* <DEDUP_REMOVED lines=26> */
.L_x_10030:
[----:B------:R-:W-:Y:S05]  /*1fbe90*/  BSYNC.RECONVERGENT B7 ;  /* 0x0000000000077941 */ /* 0x000fea0003800200 */
.L_x_10029:
[----:B------:R-:W-:-:S06]  /*1fbea0*/  DSETP.GT.AND P2, PT, R120, R190, PT ;  /* 0x000000be7800722a */ /* 0x000fcc0003f44000 */
[----:B------:R-:W-:Y:S02]  /*1fbeb0*/  FSEL R174, R206, RZ, P2 ;  /* 0x000000ffceae7208 */ /* 0x000fe40001000000 */
[----:B------:R-:W-:Y:S02]  /*1fbec0*/  FSEL R175, R207, +QNAN , P2 ;  /* 0x7ff00000cfaf7808 */ /* 0x000fe40001000000 */
[----:B------:R-:W-:Y:S02]  /*1fbed0*/  FSEL R176, R204, RZ, P2 ;  /* 0x000000ffccb07208 */ /* 0x000fe40001000000 */
[----:B------:R-:W-:Y:S01]  /*1fbee0*/  FSEL R177, R205, -1.875, P2 ;  /* 0xbff00000cdb17808 */ /* 0x000fe20001000000 */
[----:B------:R-:W-:Y:S06]  /*1fbef0*/  BRA `(.L_x_10031) ;  /* 0x0000001400447947 */ /* 0x000fec0003800000 */
.L_x_10024:
[----:B------:R-:W-:Y:S01]  /*1fbf00*/  VIADD R190, R1, 0x29d0 ;  /* 0x000029d001be7836 */ /* 0x000fe20000000000 */
[----:B------:R-:W3:Y:S03]  /*1fbf10*/  LDCU.64 UR10, c[0x0][0x468] ;  /* 0x00008d00ff0a77ac */ /* 0x000ee60008000a00 */
[C---:B------:R-:W-:Y:S02]  /*1fbf20*/  IMAD.IADD R174, R190.reuse, 0x1, R209 ;  /* 0x00000001beae7824 */ /* 0x040fe400078e02d1 */
[----:B------:R-:W-:Y:S02]  /*1fbf30*/  IMAD.IADD R175, R190, 0x1, R210 ;  /* 0x00000001beaf7824 */ /* 0x000fe400078e02d2 */
[----:B------:R-:W4:Y:S02]  /*1fbf40*/  LDC.64 R190, c[0x0][0x468] ;  /* 0x00011a00ffbe7b82 */ /* 0x000f240000000a00 */
[----:B------:R-:W5:Y:S04]  /*1fbf50*/  LDL.S8 R174, [R174+0x27f3] ;  /* 0x0027f300aeae7983 */ /* 0x000f680000100200 */
[----:B------:R5:W2:Y:S01]  /*1fbf60*/  LDL.S8 R177, [R175+0x27d8] ;  /* 0x0027d800afb17983 */ /* 0x000aa20000100200 */
[----:B------:R-:W-:-:S02]  /*1fbf70*/  R2UR UR12, R186 ;  /* 0x00000000ba0c72ca */ /* 0x000fc400000e0000 */
[C---:B------:R-:W-:Y:S02]  /*1fbf80*/  R2UR UR13, R187.reuse ;  /* 0x00000000bb0d72ca */ /* 0x040fe400000e0000 */
[C---:B------:R-:W-:Y:S02]  /*1fbf90*/  R2UR UR14, R186.reuse ;  /* 0x00000000ba0e72ca */ /* 0x040fe400000e0000 */
[C---:B------:R-:W-:Y:S02]  /*1fbfa0*/  R2UR UR15, R187.reuse ;  /* 0x00000000bb0f72ca */ /* 0x040fe400000e0000 */
[C---:B------:R-:W-:Y:S02]  /*1fbfb0*/  R2UR UR16, R186.reuse ;  /* 0x00000000ba1072ca */ /* 0x040fe400000e0000 */
[----:B------:R-:W-:Y:S02]  /*1fbfc0*/  R2UR UR17, R187 ;  /* 0x00000000bb1172ca */ /* 0x000fe400000e0000 */
[----:B------:R-:W-:-:S02]  /*1fbfd0*/  R2UR UR18, R186 ;  /* 0x00000000ba1272ca */ /* 0x000fc400000e0000 */
[C---:B------:R-:W-:Y:S02]  /*1fbfe0*/  R2UR UR19, R187.reuse ;  /* 0x00000000bb1372ca */ /* 0x040fe400000e0000 */
[----:B------:R-:W-:Y:S02]  /*1fbff0*/  R2UR UR20, R186 ;  /* 0x00000000ba1472ca */ /* 0x000fe400000e0000 */
[----:B------:R-:W-:Y:S01]  /*1fc000*/  R2UR UR21, R187 ;  /* 0x00000000bb1572ca */ /* 0x000fe200000e0000 */
[----:B------:R-:W-:-:S06]  /*1fc010*/  IMAD R206, R173, 0x8, R172 ;  /* 0x00000008adce7824 */ /* 0x000fcc00078e02ac */
[----:B------:R-:W3:Y:S06]  /*1fc020*/  LDL.64 R206, [R206] ;  /* 0x00000000cece7983 */ /* 0x000eec0000100a00 */
[----:B------:R-:W3:Y:S01]  /*1fc030*/  LDG.E.64 R204, desc[UR20][R198.64+0xb180] ;  /* 0x00b18014c6cc7981 */ /* 0x000ee2000c1e1b00 */
[----:B-----5:R-:W-:-:S03]  /*1fc040*/  SHF.R.S32.HI R175, RZ, 0x1f, R174 ;  /* 0x0000001fffaf7819 */ /* 0x020fc600000114ae */
[----:B--2---:R-:W-:-:S04]  /*1fc050*/  IMAD.WIDE R174, R177, 0x5, R174 ;  /* 0x00000005b1ae7825 */ /* 0x004fc800078e02ae */
[----:B----4-:R-:W-:Y:S01]  /*1fc060*/  IMAD.WIDE R176, R176, 0x8, R190 ;  /* 0x00000008b0b07825 */ /* 0x010fe200078e02be */
[----:B---3--:R-:W-:Y:S02]  /*1fc070*/  LEA R196, P2, R174, UR10, 0x3 ;  /* 0x0000000aaec47c11 */ /* 0x008fe4000f8418ff */
[----:B------:R-:W-:Y:S02]  /*1fc080*/  R2UR UR10, R186 ;  /* 0x00000000ba0a72ca */ /* 0x000fe400000e0000 */
[----:B------:R-:W-:Y:S02]  /*1fc090*/  LEA.HI.X R197, R174, UR11, R175, 0x3, P2 ;  /* 0x0000000baec57c11 */ /* 0x000fe400090f1caf */
[----:B------:R-:W-:Y:S01]  /*1fc0a0*/  R2UR UR11, R187 ;  /* 0x00000000bb0b72ca */ /* 0x000fe200000e0000 */
[----:B------:R-:W2:Y:S04]  /*1fc0b0*/  LDG.E.64 R174, desc[UR12][R176.64+0x6268] ;  /* 0x0062680cb0ae7981 */ /* 0x000ea8000c1e1b00 */
[----:B------:R-:W2:Y:S04]  /*1fc0c0*/  LDG.E.64 R190, desc[UR14][R196.64+0xb248] ;  /* 0x00b2480ec4be7981 */ /* 0x000ea8000c1e1b00 */
[----:B------:R-:W3:Y:S04]  /*1fc0d0*/  LDG.E.64 R176, desc[UR16][R176.64+0x5f98] ;  /* 0x005f9810b0b07981 */ /* 0x000ee8000c1e1b00 */
[----:B------:R-:W3:Y:S04]  /*1fc0e0*/  LDG.E.64 R196, desc[UR18][R196.64+0xb180] ;  /* 0x00b18012c4c47981 */ /* 0x000ee8000c1e1b00 */
[----:B------:R-:W4:Y:S01]  /*1fc0f0*/  LDG.E.64 R200, desc[UR10][R198.64+0xb248] ;  /* 0x00b2480ac6c87981 */ /* 0x000f22000c1e1b00 */
        /* <DEDUP_REMOVED lines=33> */
[----:B------:R-:W-:-:S07]  /*1fc310*/  MOV R173, 0x1fc330 ;  /* 0x001fc33000ad7802 */ /* 0x000fce0000000f00 */
[----:B01----:R-:W-:Y:S05]  /*1fc320*/  CALL.REL.NOINC `($__internal_0_$__cuda_sm20_div_rn_f64_full) ;  /* 0x000008e0002c7944 */ /* 0x003fea0003c00000 */
[----:B------:R-:W-:Y:S02]  /*1fc330*/  IMAD.MOV.U32 R120, RZ, RZ, R174 ;  /* 0x000000ffff787224 */ /* 0x000fe400078e00ae */
[----:B------:R-:W-:-:S07]  /*1fc340*/  IMAD.MOV.U32 R121, RZ, RZ, R175 ;  /* 0x000000ffff797224 */ /* 0x000fce00078e00af */
.L_x_10033:
[----:B------:R-:W-:Y:S05]  /*1fc350*/  BSYNC.RECONVERGENT B7 ;  /* 0x0000000000077941 */ /* 0x000fea0003800200 */
.L_x_10032:
        /* <DEDUP_REMOVED lines=23> */
[----:B01----:R-:W-:Y:S05]  /*1fc4d0*/  CALL.REL.NOINC `($__internal_0_$__cuda_sm20_div_rn_f64_full) ;  /* 0x000008dc00c07944 */ /* 0x003fea0003c00000 */
[----:B------:R-:W-:Y:S02]  /*1fc4e0*/  IMAD.MOV.U32 R190, RZ, RZ, R174 ;  /* 0x000000ffffbe7224 */ /* 0x000fe400078e00ae */
[----:B------:R-:W-:-:S07]  /*1fc4f0*/  IMAD.MOV.U32 R191, RZ, RZ, R175 ;  /* 0x000000ffffbf7224 */ /* 0x000fce00078e00af */
.L_x_10035:
[----:B------:R-:W-:Y:S05]  /*1fc500*/  BSYNC.RECONVERGENT B7 ;  /* 0x0000000000077941 */ /* 0x000fea0003800200 */
.L_x_10034:
[----:B------:R-:W-:-:S06]  /*1fc510*/  DSETP.GT.AND P2, PT, R120, R190, PT ;  /* 0x000000be7800722a */ /* 0x000fcc0003f44000 */
[----:B------:R-:W-:Y:S02]  /*1fc520*/  FSEL R174, R206, RZ, P2 ;  /* 0x000000ffceae7208 */ /* 0x000fe40001000000 */
[----:B------:R-:W-:Y:S02]  /*1fc530*/  FSEL R175, R207, +QNAN , P2 ;  /* 0x7ff00000cfaf7808 */ /* 0x000fe40001000000 */
[----:B------:R-:W-:Y:S02]  /*1fc540*/  FSEL R176, R204, RZ, P2 ;  /* 0x000000ffccb07208 */ /* 0x000fe40001000000 */
[----:B------:R-:W-:Y:S01]  /*1fc550*/  FSEL R177, R205, -1.875, P2 ;  /* 0xbff00000cdb17808 */ /* 0x000fe20001000000 */
[----:B------:R-:W-:Y:S06]  /*1fc560*/  BRA `(.L_x_10031) ;  /* 0x0000000c00a87947 */ /* 0x000fec0003800000 */
.L_x_10023:
[----:B------:R-:W-:-:S04]  /*1fc570*/  ISETP.NE.AND P2, PT, R234, 0x1, PT ;  /* 0x00000001ea00780c */ /* 0x000fc80003f45270 */
[----:B------:R-:W-:-:S13]  /*1fc580*/  ISETP.NE.OR P2, PT, R235, 0x1, P2 ;  /* 0x00000001eb00780c */ /* 0x000fda0001745670 */
[----:B------:R-:W-:Y:S05]  /*1fc590*/  @P2 BRA `(.L_x_10036) ;  /* 0x0000000400c82947 */ /* 0x000fea0003800000 */
[----:B------:R-:W-:Y:S01]  /*1fc5a0*/  IADD3 R196, PT, PT, R1, 0x29d0, RZ ;  /* 0x000029d001c47810 */ /* 0x000fe20007ffe0ff */
[----:B------:R-:W3:Y:S04]  /*1fc5b0*/  LDL.U8 R174, [R126+0x27f2] ;  /* 0x0027f2007eae7983 */ /* 0x000ee80000100000 */
[C---:B------:R-:W-:Y:S01]  /*1fc5c0*/  IMAD.IADD R190, R196.reuse, 0x1, R210 ;  /* 0x00000001c4be7824 */ /* 0x040fe200078e02d2 */
[----:B------:R-:W4:Y:S01]  /*1fc5d0*/  LDL.S8 R176, [R203+0x27d7] ;  /* 0x0027d700cbb07983 */ /* 0x000f220000100200 */
[----:B------:R-:W-:Y:S02]  /*1fc5e0*/  IMAD.IADD R175, R196, 0x1, R209 ;  /* 0x00000001c4af7824 */ /* 0x000fe400078e02d1 */
[----:B------:R-:W5:Y:S01]  /*1fc5f0*/  LDC.64 R196, c[0x0][0x468] ;  /* 0x00011a00ffc47b82 */ /* 0x000f620000000a00 */
[----:B------:R-:W2:Y:S04]  /*1fc600*/  LDL.U8 R191, [R190+0x27d9] ;  /* 0x0027d900bebf7983 */ /* 0x000ea80000100000 */
[----:B------:R-:W5:Y:S04]  /*1fc610*/  LDL.U8 R177, [R175+0x27f3] ;  /* 0x0027f300afb17983 */ /* 0x000f680000100000 */
[----:B------:R-:W2:Y:S04]  /*1fc620*/  LDL.U8 R190, [R190+0x27d8] ;  /* 0x0027d800bebe7983 */ /* 0x000ea80000100000 */
[----:B------:R-:W4:Y:S01]  /*1fc630*/  LDL.S8 R175, [R175+0x27f4] ;  /* 0x0027f400afaf7983 */ /* 0x000f220000100200 */
[----:B------:R-:W-:Y:S01]  /*1fc640*/  UMOV UR10, 0x57d19 ;  /* 0x00057d19000a7882 */ /* 0x000fe20000000000 */
[----:B------:R-:W-:-:S02]  /*1fc650*/  R2UR UR12, R186 ;  /* 0x00000000ba0c72ca */ /* 0x000fc400000e0000 */
[C---:B------:R-:W-:Y:S02]  /*1fc660*/  R2UR UR13, R187.reuse ;  /* 0x00000000bb0d72ca */ /* 0x040fe400000e0000 */
[C---:B------:R-:W-:Y:S02]  /*1fc670*/  R2UR UR16, R186.reuse ;  /* 0x00000000ba1072ca */ /* 0x040fe400000e0000 */
[C---:B------:R-:W-:Y:S02]  /*1fc680*/  R2UR UR17, R187.reuse ;  /* 0x00000000bb1172ca */ /* 0x040fe400000e0000 */
[----:B------:R-:W-:Y:S02]  /*1fc690*/  R2UR UR14, R186 ;  /* 0x00000000ba0e72ca */ /* 0x000fe400000e0000 */
[C---:B------:R-:W-:Y:S02]  /*1fc6a0*/  R2UR UR15, R187.reuse ;  /* 0x00000000bb0f72ca */ /* 0x040fe400000e0000 */
[----:B------:R-:W-:Y:S01]  /*1fc6b0*/  R2UR UR11, R187 ;  /* 0x00000000bb0b72ca */ /* 0x000fe200000e0000 */
        /* <DEDUP_REMOVED lines=10> */
[----:B------:R-:W-:Y:S01]  /*1fc760*/  IDP.4A.S8.U8 R175, R177, UR10, R175 ;  /* 0x0000000ab1af7c26 */ /* 0x000fe200080002af */
[----:B------:R-:W-:Y:S01]  /*1fc770*/  R2UR UR10, R186 ;  /* 0x00000000ba0a72ca */ /* 0x000fe200000e0000 */
        /* <DEDUP_REMOVED lines=41> */
.L_x_10038:
[----:B------:R-:W-:Y:S05]  /*1fca10*/  BSYNC.RECONVERGENT B7 ;  /* 0x0000000000077941 */ /* 0x000fea0003800200 */
.L_x_10037:
        /* <DEDUP_REMOVED lines=26> */
.L_x_10040:
[----:B------:R-:W-:Y:S05]  /*1fcbc0*/  BSYNC.RECONVERGENT B7 ;  /* 0x0000000000077941 */ /* 0x000fea0003800200 */
.L_x_10039:
        /* <DEDUP_REMOVED lines=15> */
.L_x_10036:
[----:B------:R-:W-:Y:S01]  /*1fccc0*/  VIADD R190, R1, 0x29d0 ;  /* 0x000029d001be7836 */ /* 0x000fe20000000000 */
[----:B------:R-:W3:Y:S01]  /*1fccd0*/  LDL.U8 R191, [R126+0x27f2] ;  /* 0x0027f2007ebf7983 */ /* 0x000ee20000100000 */
[----:B------:R-:W4:Y:S02]  /*1fcce0*/  LDC.64 R204, c[0x0][0x468] ;  /* 0x00011a00ffcc7b82 */ /* 0x000f240000000a00 */
[C---:B------:R-:W-:Y:S01]  /*1fccf0*/  IMAD.IADD R175, R190.reuse, 0x1, R210 ;  /* 0x00000001beaf7824 */ /* 0x040fe200078e02d2 */
[----:B------:R-:W5:Y:S01]  /*1fcd00*/  LDL.S8 R200, [R203+0x27d7] ;  /* 0x0027d700cbc87983 */ /* 0x000f620000100200 */
[----:B------:R-:W-:-:S03]  /*1fcd10*/  IMAD.IADD R190, R190, 0x1, R209 ;  /* 0x00000001bebe7824 */ /* 0x000fc600078e02d1 */
[----:B------:R-:W2:Y:S04]  /*1fcd20*/  LDL.U8 R174, [R175+0x27d9] ;  /* 0x0027d900afae7983 */ /* 0x000ea80000100000 */
[----:B------:R-:W4:Y:S04]  /*1fcd30*/  LDL.U8 R177, [R190+0x27f3] ;  /* 0x0027f300beb17983 */ /* 0x000f280000100000 */
[----:B------:R-:W2:Y:S04]  /*1fcd40*/  LDL.U8 R175, [R175+0x27d8] ;  /* 0x0027d800afaf7983 */ /* 0x000ea80000100000 */
[----:B------:R-:W3:Y:S01]  /*1fcd50*/  LDL.S8 R190, [R190+0x27f4] ;  /* 0x0027f400bebe7983 */ /* 0x000ee20000100200 */
[----:B------:R-:W-:Y:S01]  /*1fcd60*/  UMOV UR10, 0x5197d ;  /* 0x0005197d000a7882 */ /* 0x000fe20000000000 */
[----:B------:R-:W-:-:S02]  /*1fcd70*/  R2UR UR11, R187 ;  /* 0x00000000bb0b72ca */ /* 0x000fc400000e0000 */
[C---:B------:R-:W-:Y:S02]  /*1fcd80*/  R2UR UR12, R186.reuse ;  /* 0x00000000ba0c72ca */ /* 0x040fe400000e0000 */
[C---:B------:R-:W-:Y:S02]  /*1fcd90*/  R2UR UR13, R187.reuse ;  /* 0x00000000bb0d72ca */ /* 0x040fe400000e0000 */
[C---:B------:R-:W-:Y:S02]  /*1fcda0*/  R2UR UR14, R186.reuse ;  /* 0x00000000ba0e72ca */ /* 0x040fe400000e0000 */
[C---:B------:R-:W-:Y:S02]  /*1fcdb0*/  R2UR UR15, R187.reuse ;  /* 0x00000000bb0f72ca */ /* 0x040fe400000e0000 */
[----:B------:R-:W-:Y:S02]  /*1fcdc0*/  R2UR UR16, R186 ;  /* 0x00000000ba1072ca */ /* 0x000fe400000e0000 */
[----:B------:R-:W-:-:S02]  /*1fcdd0*/  R2UR UR17, R187 ;  /* 0x00000000bb1172ca */ /* 0x000fc400000e0000 */
[----:B------:R-:W-:Y:S01]  /*1fcde0*/  PRMT R201, R125, 0x3340, RZ ;  /* 0x000033407dc97816 */ /* 0x000fe200000000ff */
[----:B------:R-:W-:-:S06]  /*1fcdf0*/  IMAD R206, R173, 0x8, R172 ;  /* 0x00000008adce7824 */ /* 0x000fcc00078e02ac */
[----:B------:R-:W5:Y:S01]  /*1fce00*/  LDL.64 R206, [R206] ;  /* 0x00000000cece7983 */ /* 0x000f620000100a00 */
[----:B----4-:R-:W-:Y:S02]  /*1fce10*/  PRMT R177, R177, 0x3340, RZ ;  /* 0x00003340b1b17816 */ /* 0x010fe400000000ff */
[----:B--2---:R-:W-:-:S04]  /*1fce20*/  PRMT R174, R175, 0x3340, R174 ;  /* 0x00003340afae7816 */ /* 0x004fc800000000ae */
[----:B------:R-:W-:-:S05]  /*1fce30*/  PRMT R174, R174, 0x5410, R177 ;  /* 0x00005410aeae7816 */ /* 0x000fca00000000b1 */
[----:B---3--:R-:W-:Y:S01]  /*1fce40*/  IDP.4A.S8.U8 R190, R174, UR10, R190 ;  /* 0x0000000aaebe7c26 */ /* 0x008fe200080002be */
[----:B------:R-:W-:Y:S01]  /*1fce50*/  R2UR UR10, R186 ;  /* 0x00000000ba0a72ca */ /* 0x000fe200000e0000 */
[----:B------:R-:W-:Y:S01]  /*1fce60*/  IMAD.WIDE R176, R176, 0x8, R204 ;  /* 0x00000008b0b07825 */ /* 0x000fe200078e02cc */
[----:B------:R-:W-:-:S03]  /*1fce70*/  PRMT R191, R191, 0x3340, R124 ;  /* 0x00003340bfbf7816 */ /* 0x000fc6000000007c */
[----:B------:R-:W-:Y:S01]  /*1fce80*/  IMAD.WIDE R196, R190, 0x8, R204 ;  /* 0x00000008bec47825 */ /* 0x000fe200078e02cc */
[----:B------:R-:W-:-:S04]  /*1fce90*/  PRMT R201, R191, 0x5410, R201 ;  /* 0x00005410bfc97816 */ /* 0x000fc800000000c9 */
[----:B------:R-:W2:Y:S04]  /*1fcea0*/  LDG.E.64 R190, desc[UR12][R196.64+0x76e8] ;  /* 0x0076e80cc4be7981 */ /* 0x000ea8000c1e1b00 */
[----:B------:R-:W2:Y:S01]  /*1fceb0*/  LDG.E.64 R174, desc[UR10][R176.64+0x6178] ;  /* 0x0061780ab0ae7981 */ /* 0x000ea2000c1e1b00 */
[----:B------:R-:W-:Y:S02]  /*1fcec0*/  UMOV UR10, 0x57d19 ;  /* 0x00057d19000a7882 */ /* 0x000fe40000000000 */
[----:B-----5:R-:W-:Y:S01]  /*1fced0*/  IDP.4A.S8.U8 R200, R201, UR10, R200 ;  /* 0x0000000ac9c87c26 */ /* 0x020fe200080002c8 */
[----:B------:R-:W-:Y:S01]  /*1fcee0*/  R2UR UR10, R186 ;  /* 0x00000000ba0a72ca */ /* 0x000fe200000e0000 */
[----:B------:R-:W3:Y:S02]  /*1fcef0*/  LDG.E.64 R196, desc[UR16][R196.64+0x6360] ;  /* 0x00636010c4c47981 */ /* 0x000ee4000c1e1b00 */
[----:B------:R-:W-:-:S02]  /*1fcf00*/  IMAD.WIDE R204, R200, 0x8, R204 ;  /* 0x00000008c8cc7825 */ /* 0x000fc400078e02cc */
[----:B------:R-:W3:Y:S04]  /*1fcf10*/  LDG.E.64 R176, desc[UR14][R176.64+0x5ea8] ;  /* 0x005ea80eb0b07981 */ /* 0x000ee8000c1e1b00 */
[----:B------:R-:W4:Y:S04]  /*1fcf20*/  LDG.E.64 R200, desc[UR12][R204.64+0x6360] ;  /* 0x0063600cccc87981 */ /* 0x000f28000c1e1b00 */
        /* <DEDUP_REMOVED lines=43> */
[----:B------:R-:W-:Y:S01]  /*1fd1e0*/  MOV R120, R174 ;  /* 0x000000ae00787202 */ /* 0x000fe20000000f00 */
[----:B------:R-:W-:-:S07]  /*1fd1f0*/  IMAD.MOV.U32 R121, RZ, RZ, R175 ;  /* 0x000000ffff797224 */ /* 0x000fce00078e00af */
.L_x_10042:
[----:B------:R-:W-:Y:S05]  /*1fd200*/  BSYNC.RECONVERGENT B7 ;  /* 0x0000000000077941 */ /* 0x000fea0003800200 */
.L_x_10041:
        /* <DEDUP_REMOVED lines=26> */
.L_x_10044:
[----:B------:R-:W-:Y:S05]  /*1fd3b0*/  BSYNC.RECONVERGENT B7 ;  /* 0x0000000000077941 */ /* 0x000fea0003800200 */
.L_x_10043:
[----:B------:R-:W-:-:S06]  /*1fd3c0*/  DSETP.GT.AND P2, PT, R120, R190, PT ;  /* 0x000000be7800722a */ /* 0x000fcc0003f44000 */
[----:B------:R-:W-:Y:S02]  /*1fd3d0*/  FSEL R174, R206, RZ, P2 ;  /* 0x000000ffceae7208 */ /* 0x000fe40001000000 */
[----:B------:R-:W-:Y:S02]  /*1fd3e0*/  FSEL R175, R207, +QNAN , P2 ;  /* 0x7ff00000cfaf7808 */ /* 0x000fe40001000000 */
[----:B------:R-:W-:Y:S02]  /*1fd3f0*/  FSEL R176, R204, RZ, P2 ;  /* 0x000000ffccb07208 */ /* 0x000fe40001000000 */
[----:B------:R-:W-:-:S07]  /*1fd400*/  FSEL R177, R205, -1.875, P2 ;  /* 0xbff00000cdb17808 */ /* 0x000fce0001000000 */
.L_x_10031:
[----:B------:R-:W-:Y:S05]  /*1fd410*/  BSYNC.RECONVERGENT B0 ;  /* 0x0000000000007941 */ /* 0x000fea0003800200 */
.L_x_10022:
        /* <DEDUP_REMOVED lines=14> */
.L_x_10021:
[----:B------:R-:W-:Y:S05]  /*1fd500*/  BSYNC.RECONVERGENT B1 ;  /* 0x0000000000017941 */ /* 0x000fea0003800200 */
.L_x_10020:
[----:B------:R-:W-:Y:S01]  /*1fd510*/  VIADD R209, R209, 0x1 ;  /* 0x00000001d1d17836 */ /* 0x000fe20000000000 */
[----:B------:R-:W-:-:S04]  /*1fd520*/  ISETP.GT.U32.AND P3, PT, R210, 0x1, PT ;  /* 0x00000001d200780c */ /* 0x000fc80003f64070 */
[----:B------:R-:W-:-:S13]  /*1fd530*/  ISETP.GE.AND P2, PT, R209, R179, PT ;  /* 0x000000b3d100720c */ /* 0x000fda0003f46270 */
[----:B------:R-:W-:Y:S05]  /*1fd540*/  @!P2 BRA P3, `(.L_x_10045) ;  /* 0xffffffe00060a947 */ /* 0x000fea000183ffff */
.L_x_10019:
[----:B------:R-:W-:Y:S05]  /*1fd550*/  BSYNC.RECONVERGENT B2 ;  /* 0x0000000000027941 */ /* 0x000fea0003800200 */
.L_x_10018:
[----:B------:R-:W-:Y:S05]  /*1fd560*/  @P1 BRA `(.L_x_10046) ;  /* 0xffffffe000241947 */ /* 0x000fea000383ffff */
.L_x_9989:
[----:B------:R-:W-:Y:S05]  /*1fd570*/  BSYNC.RECONVERGENT B3 ;  /* 0x0000000000037941 */ /* 0x000fea0003800200 */
.L_x_9988:
[C---:B------:R-:W-:Y:S01]  /*1fd580*/  ISETP.NE.AND P1, PT, R179.reuse, R181, PT ;  /* 0x000000b5b300720c */ /* 0x040fe20003f25270 */
[----:B------:R-:W-:-:S12]  /*1fd590*/  VIADD R179, R179, 0x1 ;  /* 0x00000001b3b37836 */ /* 0x000fd80000000000 */
[----:B------:R-:W-:Y:S05]  /*1fd5a0*/  @P1 BRA `(.L_x_10047) ;  /* 0xffffffbc00c01947 */ /* 0x000fea000383ffff */
.L_x_9987:
[----:B------:R-:W-:Y:S05]  /*1fd5b0*/  BSYNC.RECONVERGENT B4 ;  /* 0x0000000000047941 */ /* 0x000fea0003800200 */
.L_x_9986:
[C---:B------:R-:W-:Y:S01]  /*1fd5c0*/  ISETP.NE.AND P1, PT, R180.reuse, R202, PT ;  /* 0x000000cab400720c */ /* 0x040fe20003f25270 */
[----:B------:R-:W-:-:S12]  /*1fd5d0*/  VIADD R180, R180, 0x1 ;  /* 0x00000001b4b47836 */ /* 0x000fd80000000000 */
[----:B------:R-:W-:Y:S05]  /*1fd5e0*/  @P1 BRA `(.L_x_10048) ;  /* 0xffffffbc008c1947 */ /* 0x000fea000383ffff */
[----:B------:R-:W-:Y:S05]  /*1fd5f0*/  BSYNC.RECONVERGENT B5 ;  /* 0x0000000000057941 */ /* 0x000fea0003800200 */
.L_x_9985:
[----:B-1-34-:R-:W-:Y:S02]  /*1fd600*/  IMAD.MOV.U32 R0, RZ, RZ, RZ ;  /* 0x000000ffff007224 */ /* 0x01afe400078e00ff */
[----:B------:R-:W-:Y:S02]  /*1fd610*/  IMAD.MOV.U32 R227, RZ, RZ, 0x1 ;  /* 0x00000001ffe37424 */ /* 0x000fe400078e00ff */
[----:B------:R-:W-:Y:S02]  /*1fd620*/  IMAD.MOV.U32 R126, RZ, RZ, RZ ;  /* 0x000000ffff7e7224 */ /* 0x000fe400078e00ff */
[----:B------:R-:W-:Y:S02]  /*1fd630*/  IMAD.MOV.U32 R120, RZ, RZ, 0x0 ;  /* 0x00000000ff787424 */ /* 0x000fe400078e00ff */
[----:B------:R-:W-:-:S07]  /*1fd640*/  IMAD.MOV.U32 R121, RZ, RZ, -0x100000 ;  /* 0xfff00000ff797424 */ /* 0x000fce00078e00ff */
.L_x_10076:
[----:B------:R-:W-:Y:S01]  /*1fd650*/  ISETP.NE.AND P0, PT, R181, RZ, PT ;  /* 0x000000ffb500720c */ /* 0x000fe20003f05270 */
[----:B------:R-:W-:-:S12]  /*1fd660*/  BSSY.RECONVERGENT B2, `(.L_x_10049) ;  /* 0x00001bf000027945 */ /* 0x000fd80003800200 */
[----:B------:R-:W-:Y:S05]  /*1fd670*/  @!P0 BRA `(.L_x_10050) ;  /* 0x0000001800f48947 */ /* 0x000fea0003800000 */
[----:B-----5:R-:W-:-:S04]  /*1fd680*/  VIADD R124, R1, 0x29d0 ;  /* 0x000029d0017c7836 */ /* 0x020fc80000000000 */
[----:B------:R-:W-:-:S05]  /*1fd690*/  IMAD.IADD R226, R124, 0x1, R227 ;  /* 0x000000017ce27824 */ /* 0x000fca00078e02e3 */
[----:B------:R-:W3:Y:S01]  /*1fd6a0*/  LDL.U8 R211, [R226+0x27d8] ;  /* 0x0027d800e2d37983 */ /* 0x000ee20000100000 */
[----:B------:R-:W-:Y:S02]  /*1fd6b0*/  VIADD R210, R227, 0xffffffff ;  /* 0xffffffffe3d27836 */ /* 0x000fe40000000000 */
[----:B------:R-:W-:Y:S02]  /*1fd6c0*/  IMAD.MOV.U32 R180, RZ, RZ, 0x1 ;  /* 0x00000001ffb47424 */ /* 0x000fe400078e00ff */
[----:B------:R-:W-:Y:S01]  /*1fd6d0*/  IMAD R210, R210, R181, -0x1 ;  /* 0xffffffffd2d27424 */ /* 0x000fe200078e02b5 */
[C---:B---3--:R-:W-:Y:S02]  /*1fd6e0*/  PRMT R124, R211.reuse, 0x8880, RZ ;  /* 0x00008880d37c7816 */ /* 0x048fe400000000ff */
[----:B------:R-:W-:Y:S02]  /*1fd6f0*/  PRMT R203, R211, 0x8880, RZ ;  /* 0x00008880d3cb7816 */ /* 0x000fe400000000ff */
[----:B------:R-:W-:-:S07]  /*1fd700*/  PRMT R233, R124, 0x7610, R233 ;  /* 0x000076107ce97816 */ /* 0x000fce00000000e9 */
.L_x_10075:
[----:B------:R-:W-:-:S05]  /*1fd710*/  IADD3 R124, PT, PT, R1, 0x29d0, RZ ;  /* 0x000029d0017c7810 */ /* 0x000fca0007ffe0ff */
[----:B------:R-:W-:-:S05]  /*1fd720*/  IMAD.IADD R173, R124, 0x1, R180 ;  /* 0x000000017cad7824 */ /* 0x000fca00078e02b4 */
        /* <DEDUP_REMOVED lines=10> */
[----:B------:R-:W3:Y:S01]  /*1fd7d0*/  LDL.S8 R178, [R226+0x27d9] ;  /* 0x0027d900e2b27983 */ /* 0x000ee20000100200 */
[----:B------:R-:W1:Y:S01]  /*1fd7e0*/  LDC.64 R196, c[0x0][0x468] ;  /* 0x00011a00ffc47b82 */ /* 0x000e620000000a00 */
[----:B------:R-:W4:Y:S02]  /*1fd7f0*/  LDCU.64 UR10, c[0x0][0x468] ;  /* 0x00008d00ff0a77ac */ /* 0x000f240008000a00 */
[----:B------:R-:W5:Y:S01]  /*1fd800*/  LDL.S8 R173, [R173+0x27f4] ;  /* 0x0027f400adad7983 */ /* 0x000f620000100200 */
[C---:B------:R-:W-:Y:S01]  /*1fd810*/  PRMT R125, R176.reuse, 0x3340, RZ ;  /* 0x00003340b07d7816 */ /* 0x040fe200000000ff */
[----:B------:R-:W-:Y:S01]  /*1fd820*/  UMOV UR12, 0x5197d ;  /* 0x0005197d000c7882 */ /* 0x000fe20000000000 */
[----:B------:R-:W-:Y:S02]  /*1fd830*/  PRMT R124, R176, 0x8880, RZ ;  /* 0x00008880b07c7816 */ /* 0x000fe400000000ff */
[----:B------:R-:W-:Y:S02]  /*1fd840*/  R2UR UR14, R186 ;  /* 0x00000000ba0e72ca */ /* 0x000fe400000e0000 */
[----:B------:R-:W-:-:S02]  /*1fd850*/  R2UR UR15, R187 ;  /* 0x00000000bb0f72ca */ /* 0x000fc400000e0000 */
[C---:B------:R-:W-:Y:S02]  /*1fd860*/  R2UR UR16, R186.reuse ;  /* 0x00000000ba1072ca */ /* 0x040fe400000e0000 */
[C---:B------:R-:W-:Y:S02]  /*1fd870*/  R2UR UR17, R187.reuse ;  /* 0x00000000bb1172ca */ /* 0x040fe400000e0000 */
[----:B------:R-:W-:Y:S02]  /*1fd880*/  R2UR UR18, R186 ;  /* 0x00000000ba1272ca */ /* 0x000fe400000e0000 */
[C---:B------:R-:W-:Y:S02]  /*1fd890*/  R2UR UR19, R187.reuse ;  /* 0x00000000bb1372ca */ /* 0x040fe400000e0000 */
[----:B------:R-:W-:Y:S02]  /*1fd8a0*/  R2UR UR13, R187 ;  /* 0x00000000bb0d72ca */ /* 0x000fe400000e0000 */
[----:B---3--:R-:W-:-:S04]  /*1fd8b0*/  LOP3.LUT R174, R178, 0xffff, RZ, 0xc0, !PT ;  /* 0x0000ffffb2ae7812 */ /* 0x008fc800078ec0ff */
[----:B------:R-:W-:-:S04]  /*1fd8c0*/  PRMT R174, R211, 0x3340, R174 ;  /* 0x00003340d3ae7816 */ /* 0x000fc800000000ae */
[----:B------:R-:W-:Y:S02]  /*1fd8d0*/  PRMT R174, R174, 0x5410, R125 ;  /* 0x00005410aeae7816 */ /* 0x000fe4000000007d */
[----:B------:R-:W-:-:S03]  /*1fd8e0*/  SHF.R.S32.HI R125, RZ, 0x1f, R124 ;  /* 0x0000001fff7d7819 */ /* 0x000fc6000001147c */
[----:B-----5:R-:W-:Y:S01]  /*1fd8f0*/  IDP.4A.S8.U8 R174, R174, UR12, R173 ;  /* 0x0000000caeae7c26 */ /* 0x020fe200080002ad */
[----:B------:R-:W-:Y:S01]  /*1fd900*/  R2UR UR12, R186 ;  /* 0x00000000ba0c72ca */ /* 0x000fe200000e0000 */
[----:B------:R-:W-:-:S03]  /*1fd910*/  IMAD.WIDE R124, R203, 0x5, R124 ;  /* 0x00000005cb7c7825 */ /* 0x000fc600078e027c */
[----:B----4-:R-:W-:-:S04]  /*1fd920*/  LEA R204, P0, R124, UR10, 0x3 ;  /* 0x0000000a7ccc7c11 */ /* 0x010fc8000f8018ff */
[----:B------:R-:W-:Y:S01]  /*1fd930*/  LEA.HI.X R205, R124, UR11, R125, 0x3, P0 ;  /* 0x0000000b7ccd7c11 */ /* 0x000fe200080f1c7d */
[----:B-1----:R-:W-:Y:S01]  /*1fd940*/  IMAD.WIDE R124, R174, 0x8, R196 ;  /* 0x00000008ae7c7825 */ /* 0x002fe200078e02c4 */
[----:B------:R-:W-:-:S03]  /*1fd950*/  PRMT R178, R233, 0x5410, R178 ;  /* 0x00005410e9b27816 */ /* 0x000fc600000000b2 */
[----:B------:R-:W3:Y:S04]  /*1fd960*/  LDG.E.64 R198, desc[UR16][R204.64+0xb248] ;  /* 0x00b24810ccc67981 */ /* 0x000ee8000c1e1b00 */
[----:B------:R-:W4:Y:S01]  /*1fd970*/  LDG.E.64 R174, desc[UR14][R124.64+0x8a70] ;  /* 0x008a700e7cae7981 */ /* 0x000f22000c1e1b00 */
[----:B------:R-:W-:Y:S02]  /*1fd980*/  UMOV UR10, 0x519 ;  /* 0x00000519000a7882 */ /* 0x000fe40000000000 */
[----:B------:R-:W-:Y:S01]  /*1fd990*/  IDP.2A.LO.S16.U8 R194, R178, UR10, R177 ;  /* 0x0000000ab2c27c26 */ /* 0x000fe200080012b1 */
[----:B------:R-:W4:Y:S04]  /*1fd9a0*/  LDG.E.64 R204, desc[UR12][R204.64+0xb180] ;  /* 0x00b1800ccccc7981 */ /* 0x000f28000c1e1b00 */
[----:B------:R-:W3:Y:S01]  /*1fd9b0*/  LDG.E.64 R124, desc[UR18][R124.64+0x9df8] ;  /* 0x009df8127c7c7981 */ /* 0x000ee2000c1e1b00 */
[----:B------:R-:W-:-:S05]  /*1fd9c0*/  IMAD.WIDE R194, R194, 0x8, R196 ;  /* 0x00000008c2c27825 */ /* 0x000fca00078e02c4 */
[----:B------:R-:W5:Y:S01]  /*1fd9d0*/  LDG.E.64 R192, desc[UR12][R194.64+0x5208] ;  /* 0x0052080cc2c07981 */ /* 0x000f62000c1e1b00 */
[----:B------:R-:W-:Y:S02]  /*1fd9e0*/  IMAD.MOV.U32 R190, RZ, RZ, -0x800000 ;  /* 0xff800000ffbe7424 */ /* 0x000fe400078e00ff */
[----:B------:R-:W-:Y:S01]  /*1fd9f0*/  IMAD.MOV.U32 R191, RZ, RZ, 0x41cdcd64 ;  /* 0x41cdcd64ffbf7424 */ /* 0x000fe200078e00ff */
[----:B------:R-:W-:-:S04]  /*1fda00*/  PRMT R176, R176, 0x8880, RZ ;  /* 0x00008880b0b07816 */ /* 0x000fc800000000ff */
[----:B------:R-:W-:-:S04]  /*1fda10*/  PRMT R176, R176, 0x7710, RZ ;  /* 0x00007710b0b07816 */ /* 0x000fc800000000ff */
[----:B------:R-:W-:Y:S01]  /*1fda20*/  PRMT R176, R233, 0x5410, R176 ;  /* 0x00005410e9b07816 */ /* 0x000fe200000000b0 */
[----:B------:R-:W-:Y:S04]  /*1fda30*/  BSSY.RECONVERGENT B0, `(.L_x_10053) ;  /* 0x000006f000007945 */ /* 0x000fe80003800200 */
[----:B------:R-:W-:-:S04]  /*1fda40*/  IDP.2A.LO.S16.U8 R188, R176, UR10, R173 ;  /* 0x0000000ab0bc7c26 */ /* 0x000fc800080012ad */
[----:B------:R-:W-:Y:S01]  /*1fda50*/  IMAD.WIDE R188, R188, 0x8, R196 ;  /* 0x00000008bcbc7825 */ /* 0x000fe200078e02c4 */
[----:B----4-:R-:W-:Y:S02]  /*1fda60*/  DADD R174, R204, R174 ;  /* 0x00000000ccae7229 */ /* 0x010fe400000000ae */
[----:B---3--:R-:W-:-:S08]  /*1fda70*/  DADD R124, R198, R124 ;  /* 0x00000000c67c7229 */ /* 0x008fd0000000007c */
[----:B------:R-:W-:-:S06]  /*1fda80*/  DSETP.GT.AND P0, PT, |R124|, R190, PT ;  /* 0x000000be7c00722a */ /* 0x000fcc0003f04200 */
[----:B------:R-:W-:Y:S02]  /*1fda90*/  FSEL R206, R174, RZ, !P0 ;  /* 0x000000ffaece7208 */ /* 0x000fe40004000000 */
[----:B------:R-:W-:Y:S02]  /*1fdaa0*/  FSEL R207, R175, -1.875, !P0 ;  /* 0xbff00000afcf7808 */ /* 0x000fe40004000000 */
[----:B------:R-:W-:Y:S02]  /*1fdab0*/  FSEL R208, R124, RZ, !P0 ;  /* 0x000000ff7cd07208 */ /* 0x000fe40004000000 */
[----:B------:R-:W-:Y:S01]  /*1fdac0*/  FSEL R209, R125, +QNAN , !P0 ;  /* 0x7ff000007dd17808 */ /* 0x000fe20004000000 */
[----:B-----5:R-:W-:Y:S01]  /*1fdad0*/  DSETP.GEU.AND P0, PT, |R192|, R190, PT ;  /* 0x000000bec000722a */ /* 0x020fe20003f0e200 */
[----:B------:R-:W-:Y:S02]  /*1fdae0*/  IMAD.MOV.U32 R178, RZ, RZ, R206 ;  /* 0x000000ffffb27224 */ /* 0x000fe400078e00ce */
[----:B------:R-:W-:-:S02]  /*1fdaf0*/  IMAD.MOV.U32 R179, RZ, RZ, R207 ;  /* 0x000000ffffb37224 */ /* 0x000fc400078e00cf */
[----:B------:R-:W-:Y:S02]  /*1fdb00*/  IMAD.MOV.U32 R124, RZ, RZ, R208 ;  /* 0x000000ffff7c7224 */ /* 0x000fe400078e00d0 */
[----:B------:R-:W-:-:S07]  /*1fdb10*/  IMAD.MOV.U32 R125, RZ, RZ, R209 ;  /* 0x000000ffff7d7224 */ /* 0x000fce00078e00d1 */
[----:B------:R-:W-:Y:S05]  /*1fdb20*/  @P0 BRA `(.L_x_10054) ;  /* 0x00000004007c0947 */ /* 0x000fea0003800000 */
[----:B------:R-:W-:Y:S02]  /*1fdb30*/  R2UR UR10, R186 ;  /* 0x00000000ba0a72ca */ /* 0x000fe400000e0000 */
[----:B------:R-:W-:-:S13]  /*1fdb40*/  R2UR UR11, R187 ;  /* 0x00000000bb0b72ca */ /* 0x000fda00000e0000 */
[----:B------:R-:W3:Y:S01]  /*1fdb50*/  LDG.E.64 R174, desc[UR10][R188.64+0x59d8] ;  /* 0x0059d80abcae7981 */ /* 0x000ee2000c1e1b00 */
[----:B------:R-:W-:Y:S02]  /*1fdb60*/  IMAD.MOV.U32 R178, RZ, RZ, R206 ;  /* 0x000000ffffb27224 */ /* 0x000fe400078e00ce */
[----:B------:R-:W-:Y:S02]  /*1fdb70*/  IMAD.MOV.U32 R179, RZ, RZ, R207 ;  /* 0x000000ffffb37224 */ /* 0x000fe400078e00cf */
[----:B------:R-:W-:Y:S02]  /*1fdb80*/  IMAD.MOV.U32 R124, RZ, RZ, R208 ;  /* 0x000000ffff7c7224 */ /* 0x000fe400078e00d0 */
[----:B------:R-:W-:Y:S01]  /*1fdb90*/  IMAD.MOV.U32 R125, RZ, RZ, R209 ;  /* 0x000000ffff7d7224 */ /* 0x000fe200078e00d1 */
        /* <DEDUP_REMOVED lines=16> */
[----:B---3--:R-:W-:-:S08]  /*1fdca0*/  DADD R176, R204, R176 ;  /* 0x00000000ccb07229 */ /* 0x008fd000000000b0 */
[----:B----4-:R-:W-:Y:S01]  /*1fdcb0*/  DADD R88, R176, R88 ;  /* 0x00000000b0587229 */ /* 0x010fe20000000058 */
        /* <DEDUP_REMOVED lines=23> */
[----:B------:R-:W-:Y:S01]  /*1fde30*/  IMAD.MOV.U32 R177, RZ, RZ, R175 ;  /* 0x000000ffffb17224 */ /* 0x000fe200078e00af */
[----:B------:R-:W-:Y:S01]  /*1fde40*/  MOV R175, R89 ;  /* 0x0000005900af7202 */ /* 0x000fe20000000f00 */
[----:B------:R-:W-:-:S07]  /*1fde50*/  IMAD.MOV.U32 R174, RZ, RZ, R88 ;  /* 0x000000ffffae7224 */ /* 0x000fce00078e0058 */
[----:B0-2---:R-:W-:Y:S05]  /*1fde60*/  CALL.REL.NOINC `($__internal_0_$__cuda_sm20_div_rn_f64_full) ;  /* 0x000008c4005c7944 */ /* 0x005fea0003c00000 */
[----:B------:R-:W-:Y:S02]  /*1fde70*/  IMAD.MOV.U32 R176, RZ, RZ, R174 ;  /* 0x000000ffffb07224 */ /* 0x000fe400078e00ae */
[----:B------:R-:W-:-:S07]  /*1fde80*/  IMAD.MOV.U32 R177, RZ, RZ, R175 ;  /* 0x000000ffffb17224 */ /* 0x000fce00078e00af */
.L_x_10056:
[----:B------:R-:W-:Y:S05]  /*1fde90*/  BSYNC.RECONVERGENT B3 ;  /* 0x0000000000037941 */ /* 0x000fea0003800200 */
.L_x_10055:
        /* <DEDUP_REMOVED lines=29> */
[----:B0-2---:R-:W-:Y:S05]  /*1fe070*/  CALL.REL.NOINC `($__internal_0_$__cuda_sm20_div_rn_f64_full) ;  /* 0x000008c000d87944 */ /* 0x005fea0003c00000 */
[----:B------:R-:W-:Y:S02]  /*1fe080*/  IMAD.MOV.U32 R190, RZ, RZ, R174 ;  /* 0x000000ffffbe7224 */ /* 0x000fe400078e00ae */
[----:B------:R-:W-:-:S07]  /*1fe090*/  IMAD.MOV.U32 R191, RZ, RZ, R175 ;  /* 0x000000ffffbf7224 */ /* 0x000fce00078e00af */
.L_x_10058:
[----:B------:R-:W-:Y:S05]  /*1fe0a0*/  BSYNC.RECONVERGENT B3 ;  /* 0x0000000000037941 */ /* 0x000fea0003800200 */
.L_x_10057:
[----:B------:R-:W-:-:S06]  /*1fe0b0*/  DSETP.GEU.AND P1, PT, R190, R88, PT ;  /* 0x00000058be00722a */ /* 0x000fcc0003f2e000 */
[----:B------:R-:W-:Y:S02]  /*1fe0c0*/  FSEL R178, R178, R206, !P1 ;  /* 0x000000ceb2b27208 */ /* 0x000fe40004800000 */
[----:B------:R-:W-:Y:S02]  /*1fe0d0*/  FSEL R179, R179, R207, !P1 ;  /* 0x000000cfb3b37208 */ /* 0x000fe40004800000 */
[----:B------:R-:W-:Y:S02]  /*1fe0e0*/  FSEL R88, R88, R190, !P1 ;  /* 0x000000be58587208 */ /* 0x000fe40004800000 */
[----:B------:R-:W-:Y:S02]  /*1fe0f0*/  FSEL R89, R89, R191, !P1 ;  /* 0x000000bf59597208 */ /* 0x000fe40004800000 */
[----:B------:R-:W-:Y:S02]  /*1fe100*/  FSEL R124, R124, R208, !P1 ;  /* 0x000000d07c7c7208 */ /* 0x000fe40004800000 */
[----:B------:R-:W-:-:S07]  /*1fe110*/  FSEL R125, R125, R209, !P1 ;  /* 0x000000d17d7d7208 */ /* 0x000fce0004800000 */
.L_x_10054:
[----:B------:R-:W-:Y:S05]  /*1fe120*/  BSYNC.RECONVERGENT B0 ;  /* 0x0000000000007941 */ /* 0x000fea0003800200 */
.L_x_10053:
[----:B------:R-:W-:Y:S01]  /*1fe130*/  BSSY.RECONVERGENT B0, `(.L_x_10059) ;  /* 0x0000059000007945 */ /* 0x000fe20003800200 */
[----:B------:R-:W-:Y:S02]  /*1fe140*/  IMAD.MOV.U32 R206, RZ, RZ, R178 ;  /* 0x000000ffffce7224 */ /* 0x000fe400078e00b2 */
[----:B------:R-:W-:Y:S02]  /*1fe150*/  IMAD.MOV.U32 R207, RZ, RZ, R179 ;  /* 0x000000ffffcf7224 */ /* 0x000fe400078e00b3 */
[----:B------:R-:W-:Y:S02]  /*1fe160*/  IMAD.MOV.U32 R208, RZ, RZ, R124 ;  /* 0x000000ffffd07224 */ /* 0x000fe400078e007c */
[----:B------:R-:W-:Y:S01]  /*1fe170*/  IMAD.MOV.U32 R209, RZ, RZ, R125 ;  /* 0x000000ffffd17224 */ /* 0x000fe200078e007d */
[----:B------:R-:W-:Y:S06]  /*1fe180*/  @P0 BRA `(.L_x_10060) ;  /* 0x00000004004c0947 */ /* 0x000fec0003800000 */
        /* <DEDUP_REMOVED lines=36> */
[----:B------:R-:W-:Y:S02]  /*1fe3d0*/  IMAD.MOV.U32 R177, RZ, RZ, R175 ;  /* 0x000000ffffb17224 */ /* 0x000fe400078e00af */
[----:B------:R-:W-:Y:S02]  /*1fe3e0*/  IMAD.MOV.U32 R174, RZ, RZ, R88 ;  /* 0x000000ffffae7224 */ /* 0x000fe400078e0058 */
[----:B------:R-:W-:-:S07]  /*1fe3f0*/  IMAD.MOV.U32 R175, RZ, RZ, R89 ;  /* 0x000000ffffaf7224 */ /* 0x000fce00078e0059 */
[----:B0-2---:R-:W-:Y:S05]  /*1fe400*/  CALL.REL.NOINC `($__internal_0_$__cuda_sm20_div_rn_f64_full) ;  /* 0x000008bc00f47944 */ /* 0x005fea0003c00000 */
[----:B------:R-:W-:Y:S02]  /*1fe410*/  IMAD.MOV.U32 R176, RZ, RZ, R174 ;  /* 0x000000ffffb07224 */ /* 0x000fe400078e00ae */
[----:B------:R-:W-:-:S07]  /*1fe420*/  IMAD.MOV.U32 R177, RZ, RZ, R175 ;  /* 0x000000ffffb17224 */ /* 0x000fce00078e00af */
.L_x_10062:
[----:B------:R-:W-:Y:S05]  /*1fe430*/  BSYNC.RECONVERGENT B3 ;  /* 0x0000000000037941 */ /* 0x000fea0003800200 */
.L_x_10061:
        /* <DEDUP_REMOVED lines=32> */
.L_x_10064:
[----:B------:R-:W-:Y:S05]  /*1fe640*/  BSYNC.RECONVERGENT B3 ;  /* 0x0000000000037941 */ /* 0x000fea0003800200 */
.L_x_10063:
[----:B------:R-:W-:-:S06]  /*1fe650*/  DSETP.GEU.AND P0, PT, R190, R88, PT ;  /* 0x00000058be00722a */ /* 0x000fcc0003f0e000 */
[----:B------:R-:W-:Y:S02]  /*1fe660*/  FSEL R206, R206, R178, !P0 ;  /* 0x000000b2cece7208 */ /* 0x000fe40004000000 */
[----:B------:R-:W-:Y:S02]  /*1fe670*/  FSEL R207, R207, R179, !P0 ;  /* 0x000000b3cfcf7208 */ /* 0x000fe40004000000 */
[----:B------:R-:W-:Y:S02]  /*1fe680*/  FSEL R208, R208, R124, !P0 ;  /* 0x0000007cd0d07208 */ /* 0x000fe40004000000 */
[----:B------:R-:W-:Y:S02]  /*1fe690*/  FSEL R209, R209, R125, !P0 ;  /* 0x0000007dd1d17208 */ /* 0x000fe40004000000 */
[----:B------:R-:W-:Y:S02]  /*1fe6a0*/  FSEL R88, R88, R190, !P0 ;  /* 0x000000be58587208 */ /* 0x000fe40004000000 */
[----:B------:R-:W-:-:S07]  /*1fe6b0*/  FSEL R89, R89, R191, !P0 ;  /* 0x000000bf59597208 */ /* 0x000fce0004000000 */
.L_x_10060:
[----:B------:R-:W-:Y:S05]  /*1fe6c0*/  BSYNC.RECONVERGENT B0 ;  /* 0x0000000000007941 */ /* 0x000fea0003800200 */
.L_x_10059:
[----:B------:R-:W-:Y:S02]  /*1fe6d0*/  R2UR UR10, R186 ;  /* 0x00000000ba0a72ca */ /* 0x000fe400000e0000 */
[----:B------:R-:W-:-:S13]  /*1fe6e0*/  R2UR UR11, R187 ;  /* 0x00000000bb0b72ca */ /* 0x000fda00000e0000 */
[----:B------:R-:W3:Y:S01]  /*1fe6f0*/  LDG.E.64 R174, desc[UR10][R188.64+0x59d8] ;  /* 0x0059d80abcae7981 */ /* 0x000ee2000c1e1b00 */
[----:B------:R-:W-:Y:S01]  /*1fe700*/  IMAD.MOV.U32 R176, RZ, RZ, -0x800000 ;  /* 0xff800000ffb07424 */ /* 0x000fe200078e00ff */
[----:B------:R-:W-:Y:S01]  /*1fe710*/  BSSY.RECONVERGENT B0, `(.L_x_10065) ;  /* 0x0000059000007945 */ /* 0x000fe20003800200 */
[----:B------:R-:W-:Y:S02]  /*1fe720*/  IMAD.MOV.U32 R177, RZ, RZ, 0x41cdcd64 ;  /* 0x41cdcd64ffb17424 */ /* 0x000fe400078e00ff */
[----:B------:R-:W-:Y:S02]  /*1fe730*/  IMAD.MOV.U32 R124, RZ, RZ, R206 ;  /* 0x000000ffff7c7224 */ /* 0x000fe400078e00ce */
        /* <DEDUP_REMOVED lines=45> */
.L_x_10068:
[----:B------:R-:W-:Y:S05]  /*1fea10*/  BSYNC.RECONVERGENT B3 ;  /* 0x0000000000037941 */ /* 0x000fea0003800200 */
.L_x_10067:
        /* <DEDUP_REMOVED lines=32> */
.L_x_10070:
[----:B------:R-:W-:Y:S05]  /*1fec20*/  BSYNC.RECONVERGENT B3 ;  /* 0x0000000000037941 */ /* 0x000fea0003800200 */
.L_x_10069:
[----:B------:R-:W-:-:S06]  /*1fec30*/  DSETP.GEU.AND P0, PT, R188, R88, PT ;  /* 0x00000058bc00722a */ /* 0x000fcc0003f0e000 */
[----:B------:R-:W-:Y:S02]  /*1fec40*/  FSEL R124, R124, R206, !P0 ;  /* 0x000000ce7c7c7208 */ /* 0x000fe40004000000 */
[----:B------:R-:W-:Y:S02]  /*1fec50*/  FSEL R125, R125, R207, !P0 ;  /* 0x000000cf7d7d7208 */ /* 0x000fe40004000000 */
[----:B------:R-:W-:Y:S02]  /*1fec60*/  FSEL R178, R178, R208, !P0 ;  /* 0x000000d0b2b27208 */ /* 0x000fe40004000000 */
[----:B------:R-:W-:Y:S02]  /*1fec70*/  FSEL R179, R179, R209, !P0 ;  /* 0x000000d1b3b37208 */ /* 0x000fe40004000000 */
[----:B------:R-:W-:Y:S02]  /*1fec80*/  FSEL R88, R88, R188, !P0 ;  /* 0x000000bc58587208 */ /* 0x000fe40004000000 */
[----:B------:R-:W-:-:S07]  /*1fec90*/  FSEL R89, R89, R189, !P0 ;  /* 0x000000bd59597208 */ /* 0x000fce0004000000 */
.L_x_10066:
[----:B------:R-:W-:Y:S05]  /*1feca0*/  BSYNC.RECONVERGENT B0 ;  /* 0x0000000000007941 */ /* 0x000fea0003800200 */
.L_x_10065:
        /* <DEDUP_REMOVED lines=11> */
[----:B------:R-:W-:Y:S01]  /*1fed60*/  MOV R176, 0x1 ;  /* 0x0000000100b07802 */ /* 0x000fe20000000f00 */
[----:B------:R-:W-:Y:S05]  /*1fed70*/  BSSY.RECONVERGENT B0, `(.L_x_10071) ;  /* 0x0000012000007945 */ /* 0x000fea0003800200 */
        /* <DEDUP_REMOVED lines=17> */
.L_x_10072:
[----:B------:R-:W-:Y:S05]  /*1fee90*/  BSYNC.RECONVERGENT B0 ;  /* 0x0000000000007941 */ /* 0x000fea0003800200 */
.L_x_10071:
[----:B------:R-:W-:-:S06]  /*1feea0*/  DSETP.GEU.AND P0, PT, R88, R188, PT ;  /* 0x000000bc5800722a */ /* 0x000fcc0003f0e000 */
[----:B------:R-:W-:Y:S02]  /*1feeb0*/  FSEL R198, R198, R178, !P0 ;  /* 0x000000b2c6c67208 */ /* 0x000fe40004000000 */
[----:B------:R-:W-:Y:S02]  /*1feec0*/  FSEL R204, R204, R124, !P0 ;  /* 0x0000007ccccc7208 */ /* 0x000fe40004000000 */
[----:B------:R-:W-:Y:S02]  /*1feed0*/  FSEL R178, R199, R179, !P0 ;  /* 0x000000b3c7b27208 */ /* 0x000fe40004000000 */
[----:B------:R-:W-:-:S03]  /*1feee0*/  FSEL R124, R205, R125, !P0 ;  /* 0x0000007dcd7c7208 */ /* 0x000fc60004000000 */
[----:B------:R-:W-:Y:S02]  /*1feef0*/  IMAD.MOV.U32 R199, RZ, RZ, R178 ;  /* 0x000000ffffc77224 */ /* 0x000fe400078e00b2 */
[----:B------:R-:W-:-:S07]  /*1fef00*/  IMAD.MOV.U32 R205, RZ, RZ, R124 ;  /* 0x000000ffffcd7224 */ /* 0x000fce00078e007c */
.L_x_10052:
[----:B------:R-:W-:Y:S05]  /*1fef10*/  BSYNC.RECONVERGENT B1 ;  /* 0x0000000000017941 */ /* 0x000fea0003800200 */
.L_x_10051:
[----:B------:R-:W-:Y:S02]  /*1fef20*/  VIADD R124, R1, 0x29d0 ;  /* 0x000029d0017c7836 */ /* 0x000fe40000000000 */
        /* <DEDUP_REMOVED lines=11> */
[----:B------:R-:W-:Y:S04]  /*1fefe0*/  BSSY.RECONVERGENT B0, `(.L_x_10073) ;  /* 0x0000019000007945 */ /* 0x000fe80003800200 */
[----:B---3--:R-:W-:-:S08]  /*1feff0*/  DADD R124, R204, R124 ;  /* 0x00000000cc7c7229 */ /* 0x008fd0000000007c */
[----:B------:R-:W-:Y:S01]  /*1ff000*/  DADD R174, R124, -UR12 ;  /* 0x8000000c7cae7e29 */ /* 0x000fe20008000000 */
[----:B------:R-:W-:Y:S01]  /*1ff010*/  UMOV UR12, 0x3a29c77a ;  /* 0x3a29c77a000c7882 */ /* 0x000fe20000000000 */
[----:B------:R-:W-:Y:S01]  /*1ff020*/  UMOV UR13, 0x3fffcb92 ;  /* 0x3fffcb92000d7882 */ /* 0x000fe20000000000 */
[----:B----4-:R-:W-:-:S05]  /*1ff030*/  DADD R178, R198, R178 ;  /* 0x00000000c6b27229 */ /* 0x010fca00000000b2 */
        /* <DEDUP_REMOVED lines=19> */
.L_x_10074:
[----:B------:R-:W-:Y:S05]  /*1ff170*/  BSYNC.RECONVERGENT B0 ;  /* 0x0000000000007941 */ /* 0x000fea0003800200 */
.L_x_10073:
        /* <DEDUP_REMOVED lines=13> */
.L_x_10050:
[----:B------:R-:W-:Y:S05]  /*1ff250*/  BSYNC.RECONVERGENT B2 ;  /* 0x0000000000027941 */ /* 0x000fea0003800200 */
.L_x_10049:
[C---:B------:R-:W-:Y:S01]  /*1ff260*/  ISETP.NE.AND P0, PT, R227.reuse, R202, PT ;  /* 0x000000cae300720c */ /* 0x040fe20003f05270 */
[----:B------:R-:W-:-:S12]  /*1ff270*/  VIADD R227, R227, 0x1 ;  /* 0x00000001e3e37836 */ /* 0x000fd80000000000 */
[----:B------:R-:W-:Y:S05]  /*1ff280*/  @P0 BRA `(.L_x_10076) ;  /* 0xffffffe000f00947 */ /* 0x000fea000383ffff */
.L_x_9977:
[----:B------:R-:W-:Y:S05]  /*1ff290*/  BSYNC.RECONVERGENT B6 ;  /* 0x0000000000067941 */ /* 0x000fea0003800200 */
.L_x_9976:
[----:B------:R-:W-:Y:S02]  /*1ff2a0*/  IMAD.MOV.U32 R174, RZ, RZ, -0x800000 ;  /* 0xff800000ffae7424 */ /* 0x000fe400078e00ff */
[----:B------:R-:W-:Y:S02]  /*1ff2b0*/  IMAD.MOV.U32 R175, RZ, RZ, 0x41cdcd64 ;  /* 0x41cdcd64ffaf7424 */ /* 0x000fe400078e00ff */
[----:B-----5:R-:W-:-:S04]  /*1ff2c0*/  VIADD R124, R1, 0x29d0 ;  /* 0x000029d0017c7836 */ /* 0x020fc80000000000 */
        /* <DEDUP_REMOVED lines=8> */
[----:B------:R-:W-:Y:S01]  /*1ff350*/  IMAD.MOV.U32 R188, RZ, RZ, 0x0 ;  /* 0x00000000ffbc7424 */ /* 0x000fe200078e00ff */
[----:B----4-:R-:W-:Y:S01]  /*1ff360*/  MOV R178, 0x0 ;  /* 0x0000000000b27802 */ /* 0x010fe20000000f00 */
[----:B------:R-:W-:Y:S02]  /*1ff370*/  IMAD.MOV.U32 R189, RZ, RZ, -0x40100000 ;  /* 0xbff00000ffbd7424 */ /* 0x000fe400078e00ff */
[----:B------:R-:W-:Y:S01]  /*1ff380*/  IMAD.MOV.U32 R179, RZ, RZ, 0x7ff00000 ;  /* 0x7ff00000ffb37424 */ /* 0x000fe200078e00ff */
[----:B---3--:R-:W-:-:S02]  /*1ff390*/  PRMT R121, R180, 0x8880, RZ ;  /* 0x00008880b4797816 */ /* 0x008fc400000000ff */
[----:B--2---:R-:W-:-:S05]  /*1ff3a0*/  PRMT R120, R203, 0x8880, RZ ;  /* 0x00008880cb787816 */ /* 0x004fca00000000ff */
[----:B------:R-:W-:-:S05]  /*1ff3b0*/  IMAD.IADD R120, R121, 0x1, R120 ;  /* 0x0000000179787824 */ /* 0x000fca00078e0278 */
[----:B------:R-:W-:-:S13]  /*1ff3c0*/  ISETP.NE.AND P1, PT, R120, 0x3, PT ;  /* 0x000000037800780c */ /* 0x000fda0003f25270 */
[----:B------:R-:W-:Y:S05]  /*1ff3d0*/  @P1 BRA `(.L_x_10078) ;  /* 0x0000001800001947 */ /* 0x000fea0003800000 */
[----:B------:R-:W2:Y:S04]  /*1ff3e0*/  LDL.S8 R176, [R176+0x27d9] ;  /* 0x0027d900b0b07983 */ /* 0x000ea80000100200 */
[----:B------:R-:W3:Y:S01]  /*1ff3f0*/  LDL.S8 R173, [R173+0x27f4] ;  /* 0x0027f400adad7983 */ /* 0x000ee20000100200 */
[----:B------:R-:W-:Y:S01]  /*1ff400*/  LOP3.LUT R124, R180, 0xffff, RZ, 0xc0, !PT ;  /* 0x0000ffffb47c7812 */ /* 0x000fe200078ec0ff */
[----:B------:R-:W4:Y:S01]  /*1ff410*/  LDCU.64 UR10, c[0x0][0x468] ;  /* 0x00008d00ff0a77ac */ /* 0x000f220008000a00 */
[----:B------:R-:W-:Y:S01]  /*1ff420*/  LOP3.LUT R190, R203, 0xffff, RZ, 0xc0, !PT ;  /* 0x0000ffffcbbe7812 */ /* 0x000fe200078ec0ff */
[----:B------:R-:W5:Y:S01]  /*1ff430*/  LDC.64 R192, c[0x0][0x468] ;  /* 0x00011a00ffc07b82 */ /* 0x000f620000000a00 */
[----:B------:R-:W-:Y:S02]  /*1ff440*/  PRMT R121, R124, 0x8880, RZ ;  /* 0x000088807c797816 */ /* 0x000fe400000000ff */
[----:B------:R-:W-:-:S02]  /*1ff450*/  PRMT R120, R190, 0x8880, RZ ;  /* 0x00008880be787816 */ /* 0x000fc400000000ff */
[C---:B------:R-:W-:Y:S01]  /*1ff460*/  R2UR UR12, R186.reuse ;  /* 0x00000000ba0c72ca */ /* 0x040fe200000e0000 */
[----:B------:R-:W-:Y:S01]  /*1ff470*/  IMAD.MOV.U32 R125, RZ, RZ, R121 ;  /* 0x000000ffff7d7224 */ /* 0x000fe200078e0079 */
[--C-:B------:R-:W-:Y:S02]  /*1ff480*/  SHF.R.S32.HI R121, RZ, 0x1f, R120.reuse ;  /* 0x0000001fff797819 */ /* 0x100fe40000011478 */
[----:B------:R-:W-:Y:S02]  /*1ff490*/  R2UR UR13, R187 ;  /* 0x00000000bb0d72ca */ /* 0x000fe400000e0000 */
[C---:B------:R-:W-:Y:S01]  /*1ff4a0*/  R2UR UR16, R186.reuse ;  /* 0x00000000ba1072ca */ /* 0x040fe200000e0000 */
[----:B------:R-:W-:Y:S01]  /*1ff4b0*/  IMAD.WIDE R120, R125, 0x5, R120 ;  /* 0x000000057d787825 */ /* 0x000fe200078e0278 */
[----:B------:R-:W-:Y:S02]  /*1ff4c0*/  R2UR UR17, R187 ;  /* 0x00000000bb1172ca */ /* 0x000fe400000e0000 */
[----:B------:R-:W-:-:S02]  /*1ff4d0*/  R2UR UR14, R186 ;  /* 0x00000000ba0e72ca */ /* 0x000fc400000e0000 */
[C---:B----4-:R-:W-:Y:S01]  /*1ff4e0*/  LEA R188, P1, R120.reuse, UR10, 0x3 ;  /* 0x0000000a78bc7c11 */ /* 0x050fe2000f8218ff */
[----:B------:R-:W-:Y:S01]  /*1ff4f0*/  UMOV UR10, 0x5197d ;  /* 0x0005197d000a7882 */ /* 0x000fe20000000000 */
[C---:B------:R-:W-:Y:S02]  /*1ff500*/  R2UR UR15, R187.reuse ;  /* 0x00000000bb0f72ca */ /* 0x040fe400000e0000 */
[----:B------:R-:W-:Y:S02]  /*1ff510*/  LEA.HI.X R189, R120, UR11, R121, 0x3, P1 ;  /* 0x0000000b78bd7c11 */ /* 0x000fe400088f1c79 */
[----:B------:R-:W-:Y:S02]  /*1ff520*/  PRMT R121, R190, 0x3340, RZ ;  /* 0x00003340be797816 */ /* 0x000fe400000000ff */
[----:B------:R-:W-:Y:S02]  /*1ff530*/  R2UR UR11, R187 ;  /* 0x00000000bb0b72ca */ /* 0x000fe400000e0000 */
[----:B------:R-:W-:-:S02]  /*1ff540*/  PRMT R177, R180, 0x8880, RZ ;  /* 0x00008880b4b17816 */ /* 0x000fc400000000ff */
[----:B------:R-:W-:Y:S02]  /*1ff550*/  PRMT R190, R190, 0x8880, RZ ;  /* 0x00008880bebe7816 */ /* 0x000fe400000000ff */
[----:B------:R-:W-:Y:S01]  /*1ff560*/  PRMT R177, R177, 0x7710, RZ ;  /* 0x00007710b1b17816 */ /* 0x000fe200000000ff */
[----:B------:R-:W4:Y:S01]  /*1ff570*/  LDG.E.64 R178, desc[UR14][R188.64+0xb248] ;  /* 0x00b2480ebcb27981 */ /* 0x000f22000c1e1b00 */
[----:B--2---:R-:W-:-:S04]  /*1ff580*/  LOP3.LUT R120, R176, 0xffff, RZ, 0xc0, !PT ;  /* 0x0000ffffb0787812 */ /* 0x004fc800078ec0ff */
[----:B------:R-:W-:-:S04]  /*1ff590*/  PRMT R120, R124, 0x3340, R120 ;  /* 0x000033407c787816 */ /* 0x000fc80000000078 */
[----:B------:R-:W-:-:S05]  /*1ff5a0*/  PRMT R120, R120, 0x5410, R121 ;  /* 0x0000541078787816 */ /* 0x000fca0000000079 */
[----:B---3--:R-:W-:Y:S01]  /*1ff5b0*/  IDP.4A.S8.U8 R120, R120, UR10, R173 ;  /* 0x0000000a78787c26 */ /* 0x008fe200080002ad */
[----:B------:R-:W-:-:S03]  /*1ff5c0*/  R2UR UR10, R186 ;  /* 0x00000000ba0a72ca */ /* 0x000fc600000e0000 */
[----:B-----5:R-:W-:Y:S01]  /*1ff5d0*/  IMAD.WIDE R120, R120, 0x8, R192 ;  /* 0x0000000878787825 */ /* 0x020fe200078e02c0 */
[----:B------:R-:W-:-:S04]  /*1ff5e0*/  PRMT R176, R177, 0x5410, R176 ;  /* 0x00005410b1b07816 */ /* 0x000fc800000000b0 */
[----:B------:R-:W2:Y:S05]  /*1ff5f0*/  LDG.E.64 R124, desc[UR12][R120.64+0x8a70] ;  /* 0x008a700c787c7981 */ /* 0x000eaa000c1e1b00 */
[----:B------:R-:W2:Y:S01]  /*1ff600*/  LDG.E.64 R188, desc[UR10][R188.64+0xb180] ;  /* 0x00b1800abcbc7981 */ /* 0x000ea2000c1e1b00 */
[----:B------:R-:W-:-:S03]  /*1ff610*/  UMOV UR10, 0x519 ;  /* 0x00000519000a7882 */ /* 0x000fc60000000000 */
[----:B------:R-:W4:Y:S01]  /*1ff620*/  LDG.E.64 R120, desc[UR16][R120.64+0x9df8] ;  /* 0x009df81078787981 */ /* 0x000f22000c1e1b00 */
[----:B------:R-:W-:-:S04]  /*1ff630*/  IDP.2A.LO.S16.U8 R176, R176, UR10, R190 ;  /* 0x0000000ab0b07c26 */ /* 0x000fc800080012be */
[----:B------:R-:W-:-:S05]  /*1ff640*/  IMAD.WIDE R198, R176, 0x8, R192 ;  /* 0x00000008b0c67825 */ /* 0x000fca00078e02c0 */
[----:B-1----:R-:W3:Y:S01]  /*1ff650*/  LDG.E.64 R194, desc[UR12][R198.64+0x5208] ;  /* 0x0052080cc6c27981 */ /* 0x002ee2000c1e1b00 */
[----:B------:R-:W-:-:S04]  /*1ff660*/  PRMT R176, R203, 0x8880, RZ ;  /* 0x00008880cbb07816 */ /* 0x000fc800000000ff */
[----:B------:R-:W-:-:S04]  /*1ff670*/  PRMT R176, R176, 0x7710, RZ ;  /* 0x00007710b0b07816 */ /* 0x000fc800000000ff */
[----:B------:R-:W-:Y:S01]  /*1ff680*/  PRMT R176, R177, 0x5410, R176 ;  /* 0x00005410b1b07816 */ /* 0x000fe200000000b0 */
[----:B------:R-:W-:Y:S04]  /*1ff690*/  BSSY.RECONVERGENT B0, `(.L_x_10079) ;  /* 0x0000071000007945 */ /* 0x000fe80003800200 */
[----:B------:R-:W-:-:S04]  /*1ff6a0*/  IDP.2A.LO.S16.U8 R173, R176, UR10, R173 ;  /* 0x0000000ab0ad7c26 */ /* 0x000fc800080012ad */
[----:B------:R-:W-:Y:S01]  /*1ff6b0*/  IMAD.WIDE R192, R173, 0x8, R192 ;  /* 0x00000008adc07825 */ /* 0x000fe200078e02c0 */
[----:B--2---:R-:W-:Y:S02]  /*1ff6c0*/  DADD R124, R188, R124 ;  /* 0x00000000bc7c7229 */ /* 0x004fe4000000007c */
[----:B----4-:R-:W-:-:S08]  /*1ff6d0*/  DADD R120, R178, R120 ;  /* 0x00000000b2787229 */ /* 0x010fd00000000078 */
        /* <DEDUP_REMOVED lines=11> */
[----:B------:R-:W-:Y:S02]  /*1ff790*/  R2UR UR10, R186 ;  /* 0x00000000ba0a72ca */ /* 0x000fe400000e0000 */
[----:B------:R-:W-:-:S13]  /*1ff7a0*/  R2UR UR11, R187 ;  /* 0x00000000bb0b72ca */ /* 0x000fda00000e0000 */
[----:B------:R-:W2:Y:S01]  /*1ff7b0*/  LDG.E.64 R176, desc[UR10][R192.64+0x59d8] ;  /* 0x0059d80ac0b07981 */ /* 0x000ea2000c1e1b00 */
[----:B------:R-:W-:Y:S02]  /*1ff7c0*/  IMAD.MOV.U32 R124, RZ, RZ, R204 ;  /* 0x000000ffff7c7224 */ /* 0x000fe400078e00cc */
[----:B------:R-:W-:Y:S02]  /*1ff7d0*/  IMAD.MOV.U32 R125, RZ, RZ, R205 ;  /* 0x000000ffff7d7224 */ /* 0x000fe400078e00cd */
[----:B------:R-:W-:Y:S02]  /*1ff7e0*/  IMAD.MOV.U32 R120, RZ, RZ, R206 ;  /* 0x000000ffff787224 */ /* 0x000fe400078e00ce */
[----:B------:R-:W-:Y:S01]  /*1ff7f0*/  IMAD.MOV.U32 R121, RZ, RZ, R207 ;  /* 0x000000ffff797224 */ /* 0x000fe200078e00cf */
[----:B--2---:R-:W-:-:S14]  /*1ff800*/  DSETP.GEU.AND P2, PT, |R176|, R174, PT ;  /* 0x000000aeb000722a */ /* 0x004fdc0003f4e200 */
[----:B------:R-:W-:Y:S05]  /*1ff810*/  @P2 BRA `(.L_x_10080) ;  /* 0x0000000400602947 */ /* 0x000fea0003800000 */
[C---:B------:R-:W-:Y:S02]  /*1ff820*/  R2UR UR10, R186.reuse ;  /* 0x00000000ba0a72ca */ /* 0x040fe400000e0000 */
[C---:B------:R-:W-:Y:S02]  /*1ff830*/  R2UR UR11, R187.reuse ;  /* 0x00000000bb0b72ca */ /* 0x040fe400000e0000 */
[----:B------:R-:W-:Y:S02]  /*1ff840*/  R2UR UR12, R186 ;  /* 0x00000000ba0c72ca */ /* 0x000fe400000e0000 */
[----:B------:R-:W-:-:S09]  /*1ff850*/  R2UR UR13, R187 ;  /* 0x00000000bb0d72ca */ /* 0x000fd200000e0000 */
        /* <DEDUP_REMOVED lines=42> */
.L_x_10082:
[----:B------:R-:W-:Y:S05]  /*1ffb00*/  BSYNC.RECONVERGENT B2 ;  /* 0x0000000000027941 */ /* 0x000fea0003800200 */
.L_x_10081:
        /* <DEDUP_REMOVED lines=33> */
.L_x_10084:
[----:B------:R-:W-:Y:S05]  /*1ffd20*/  BSYNC.RECONVERGENT B2 ;  /* 0x0000000000027941 */ /* 0x000fea0003800200 */
.L_x_10083:
[----:B------:R-:W-:-:S06]  /*1ffd30*/  DSETP.GEU.AND P2, PT, R190, R90, PT ;  /* 0x0000005abe00722a */ /* 0x000fcc0003f4e000 */
[----:B------:R-:W-:Y:S02]  /*1ffd40*/  FSEL R124, R124, R204, !P2 ;  /* 0x000000cc7c7c7208 */ /* 0x000fe40005000000 */
[----:B------:R-:W-:Y:S02]  /*1ffd50*/  FSEL R125, R125, R205, !P2 ;  /* 0x000000cd7d7d7208 */ /* 0x000fe40005000000 */
[----:B------:R-:W-:Y:S02]  /*1ffd60*/  FSEL R90, R90, R190, !P2 ;  /* 0x000000be5a5a7208 */ /* 0x000fe40005000000 */
[----:B------:R-:W-:Y:S02]  /*1ffd70*/  FSEL R91, R91, R191, !P2 ;  /* 0x000000bf5b5b7208 */ /* 0x000fe40005000000 */
[----:B------:R-:W-:Y:S02]  /*1ffd80*/  FSEL R120, R120, R206, !P2 ;  /* 0x000000ce78787208 */ /* 0x000fe40005000000 */
[----:B------:R-:W-:-:S07]  /*1ffd90*/  FSEL R121, R121, R207, !P2 ;  /* 0x000000cf79797208 */ /* 0x000fce0005000000 */
.L_x_10080:
[----:B------:R-:W-:Y:S05]  /*1ffda0*/  BSYNC.RECONVERGENT B0 ;  /* 0x0000000000007941 */ /* 0x000fea0003800200 */
.L_x_10079:
        /* <DEDUP_REMOVED lines=49> */
.L_x_10088:
[----:B------:R-:W-:Y:S05]  /*2000c0*/  BSYNC.RECONVERGENT B2 ;  /* 0x0000000000027941 */ /* 0x000fea0003800200 */
.L_x_10087:
        /* <DEDUP_REMOVED lines=33> */
.L_x_10090:
[----:B------:R-:W-:Y:S05]  /*2002e0*/  BSYNC.RECONVERGENT B2 ;  /* 0x0000000000027941 */ /* 0x000fea0003800200 */
.L_x_10089:
[----:B------:R-:W-:-:S06]  /*2002f0*/  DSETP.GEU.AND P1, PT, R190, R90, PT ;  /* 0x0000005abe00722a */ /* 0x000fcc0003f2e000 */
[----:B------:R-:W-:Y:S02]  /*200300*/  FSEL R204, R204, R124, !P1 ;  /* 0x0000007ccccc7208 */ /* 0x000fe40004800000 */
[----:B------:R-:W-:Y:S02]  /*200310*/  FSEL R205, R205, R125, !P1 ;  /* 0x0000007dcdcd7208 */ /* 0x000fe40004800000 */
[----:B------:R-:W-:Y:S02]  /*200320*/  FSEL R206, R206, R120, !P1 ;  /* 0x00000078cece7208 */ /* 0x000fe40004800000 */
[----:B------:R-:W-:Y:S02]  /*200330*/  FSEL R207, R207, R121, !P1 ;  /* 0x00000079cfcf7208 */ /* 0x000fe40004800000 */
[----:B------:R-:W-:Y:S02]  /*200340*/  FSEL R90, R90, R190, !P1 ;  /* 0x000000be5a5a7208 */ /* 0x000fe40004800000 */
[----:B------:R-:W-:-:S07]  /*200350*/  FSEL R91, R91, R191, !P1 ;  /* 0x000000bf5b5b7208 */ /* 0x000fce0004800000 */
.L_x_10086:
[----:B------:R-:W-:Y:S05]  /*200360*/  BSYNC.RECONVERGENT B0 ;  /* 0x0000000000007941 */ /* 0x000fea0003800200 */
.L_x_10085:
[----:B------:R-:W-:Y:S02]  /*200370*/  R2UR UR10, R186 ;  /* 0x00000000ba0a72ca */ /* 0x000fe400000e0000 */
[----:B------:R-:W-:-:S13]  /*200380*/  R2UR UR11, R187 ;  /* 0x00000000bb0b72ca */ /* 0x000fda00000e0000 */
[----:B------:R-:W2:Y:S01]  /*200390*/  LDG.E.64 R174, desc[UR10][R192.64+0x59d8] ;  /* 0x0059d80ac0ae7981 */ /* 0x000ea2000c1e1b00 */
[----:B------:R-:W-:Y:S01]  /*2003a0*/  IMAD.MOV.U32 R176, RZ, RZ, -0x800000 ;  /* 0xff800000ffb07424 */ /* 0x000fe200078e00ff */
[----:B------:R-:W-:Y:S01]  /*2003b0*/  BSSY.RECONVERGENT B0, `(.L_x_10091) ;  /* 0x000005b000007945 */ /* 0x000fe20003800200 */
[----:B------:R-:W-:Y:S01]  /*2003c0*/  IMAD.MOV.U32 R177, RZ, RZ, 0x41cdcd64 ;  /* 0x41cdcd64ffb17424 */ /* 0x000fe200078e00ff */
[----:B------:R-:W-:Y:S01]  /*2003d0*/  MOV R125, R205 ;  /* 0x000000cd007d7202 */ /* 0x000fe20000000f00 */
[----:B------:R-:W-:Y:S02]  /*2003e0*/  IMAD.MOV.U32 R124, RZ, RZ, R204 ;  /* 0x000000ffff7c7224 */ /* 0x000fe400078e00cc */
[----:B------:R-:W-:Y:S02]  /*2003f0*/  IMAD.MOV.U32 R120, RZ, RZ, R206 ;  /* 0x000000ffff787224 */ /* 0x000fe400078e00ce */
[----:B------:R-:W-:Y:S01]  /*200400*/  IMAD.MOV.U32 R121, RZ, RZ, R207 ;  /* 0x000000ffff797224 */ /* 0x000fe200078e00cf */
[----:B--2---:R-:W-:-:S14]  /*200410*/  DSETP.GEU.AND P1, PT, |R174|, R176, PT ;  /* 0x000000b0ae00722a */ /* 0x004fdc0003f2e200 */
[----:B------:R-:W-:Y:S05]  /*200420*/  @P1 BRA `(.L_x_10092) ;  /* 0x00000004004c1947 */ /* 0x000fea0003800000 */
[----:B------:R-:W-:Y:S02]  /*200430*/  R2UR UR10, R186 ;  /* 0x00000000ba0a72ca */ /* 0x000fe400000e0000 */
[----:B------:R-:W-:-:S13]  /*200440*/  R2UR UR11, R187 ;  /* 0x00000000bb0b72ca */ /* 0x000fda00000e0000 */
        /* <DEDUP_REMOVED lines=39> */
.L_x_10094:
[----:B------:R-:W-:Y:S05]  /*2006c0*/  BSYNC.RECONVERGENT B2 ;  /* 0x0000000000027941 */ /* 0x000fea0003800200 */
.L_x_10093:
        /* <DEDUP_REMOVED lines=33> */
.L_x_10096:
[----:B------:R-:W-:Y:S05]  /*2008e0*/  BSYNC.RECONVERGENT B2 ;  /* 0x0000000000027941 */ /* 0x000fea0003800200 */
.L_x_10095:
[----:B------:R-:W-:-:S06]  /*2008f0*/  DSETP.GEU.AND P1, PT, R190, R90, PT ;  /* 0x0000005abe00722a */ /* 0x000fcc0003f2e000 */
[----:B------:R-:W-:Y:S02]  /*200900*/  FSEL R124, R124, R204, !P1 ;  /* 0x000000cc7c7c7208 */ /* 0x000fe40004800000 */
[----:B------:R-:W-:Y:S02]  /*200910*/  FSEL R125, R125, R205, !P1 ;  /* 0x000000cd7d7d7208 */ /* 0x000fe40004800000 */
[----:B------:R-:W-:Y:S02]  /*200920*/  FSEL R120, R120, R206, !P1 ;  /* 0x000000ce78787208 */ /* 0x000fe40004800000 */
[----:B------:R-:W-:Y:S02]  /*200930*/  FSEL R121, R121, R207, !P1 ;  /* 0x000000cf79797208 */ /* 0x000fe40004800000 */
[----:B------:R-:W-:Y:S02]  /*200940*/  FSEL R90, R90, R190, !P1 ;  /* 0x000000be5a5a7208 */ /* 0x000fe40004800000 */
[----:B------:R-:W-:-:S07]  /*200950*/  FSEL R91, R91, R191, !P1 ;  /* 0x000000bf5b5b7208 */ /* 0x000fce0004800000 */
.L_x_10092:
[----:B------:R-:W-:Y:S05]  /*200960*/  BSYNC.RECONVERGENT B0 ;  /* 0x0000000000007941 */ /* 0x000fea0003800200 */
.L_x_10091:
        /* <DEDUP_REMOVED lines=31> */
.L_x_10098:
[----:B------:R-:W-:Y:S05]  /*200b60*/  BSYNC.RECONVERGENT B0 ;  /* 0x0000000000007941 */ /* 0x000fea0003800200 */
.L_x_10097:
[----:B------:R-:W-:-:S06]  /*200b70*/  DSETP.GEU.AND P1, PT, R90, R190, PT ;  /* 0x000000be5a00722a */ /* 0x000fcc0003f2e000 */
[----:B------:R-:W-:Y:S02]  /*200b80*/  FSEL R178, R178, R120, !P1 ;  /* 0x00000078b2b27208 */ /* 0x000fe40004800000 */
[----:B------:R-:W-:Y:S02]  /*200b90*/  FSEL R188, R188, R124, !P1 ;  /* 0x0000007cbcbc7208 */ /* 0x000fe40004800000 */
[----:B------:R-:W-:Y:S02]  /*200ba0*/  FSEL R120, R179, R121, !P1 ;  /* 0x00000079b3787208 */ /* 0x000fe40004800000 */
[----:B------:R-:W-:-:S03]  /*200bb0*/  FSEL R124, R189, R125, !P1 ;  /* 0x0000007dbd7c7208 */ /* 0x000fc60004800000 */
[----:B------:R-:W-:Y:S02]  /*200bc0*/  IMAD.MOV.U32 R179, RZ, RZ, R120 ;  /* 0x000000ffffb37224 */ /* 0x000fe400078e0078 */
[----:B------:R-:W-:-:S07]  /*200bd0*/  IMAD.MOV.U32 R189, RZ, RZ, R124 ;  /* 0x000000ffffbd7224 */ /* 0x000fce00078e007c */
.L_x_10078:
[----:B------:R-:W-:Y:S05]  /*200be0*/  BSYNC.RECONVERGENT B1 ;  /* 0x0000000000017941 */ /* 0x000fea0003800200 */
.L_x_10077:
        /* <DEDUP_REMOVED lines=11> */
.L_x_10103:
[C---:B--2---:R-:W-:Y:S02]  /*200ca0*/  IMAD R125, R124.reuse, 0x4, R131 ;  /* 0x000000047c7d7824 */ /* 0x044fe400078e0283 */
[----:B------:R-:W-:-:S03]  /*200cb0*/  VIADD R124, R124, 0x10 ;  /* 0x000000107c7c7836 */ /* 0x000fc60000000000 */
[----:B------:R2:W-:Y:S02]  /*200cc0*/  STL.64 [R125], RZ ;  /* 0x000000ff7d007387 */ /* 0x0005e40000100a00 */
[----:B------:R-:W-:Y:S02]  /*200cd0*/  ISETP.NE.AND P2, PT, R124, R121, PT ;  /* 0x000000797c00720c */ /* 0x000fe40003f45270 */
[----:B------:R2:W-:Y:S04]  /*200ce0*/  STL.64 [R125+0x8], RZ ;  /* 0x000008ff7d007387 */ /* 0x0005e80000100a00 */
[----:B------:R2:W-:Y:S04]  /*200cf0*/  STL.64 [R125+0x10], RZ ;  /* 0x000010ff7d007387 */ /* 0x0005e80000100a00 */
[----:B------:R2:W-:Y:S04]  /*200d00*/  STL.64 [R125+0x18], RZ ;  /* 0x000018ff7d007387 */ /* 0x0005e80000100a00 */
[----:B------:R2:W-:Y:S04]  /*200d10*/  STL.64 [R125+0x20], RZ ;  /* 0x000020ff7d007387 */ /* 0x0005e80000100a00 */
[----:B------:R2:W-:Y:S04]  /*200d20*/  STL.64 [R125+0x28], RZ ;  /* 0x000028ff7d007387 */ /* 0x0005e80000100a00 */
[----:B------:R2:W-:Y:S04]  /*200d30*/  STL.64 [R125+0x30], RZ ;  /* 0x000030ff7d007387 */ /* 0x0005e80000100a00 */
[----:B------:R2:W-:Y:S01]  /*200d40*/  STL.64 [R125+0x38], RZ ;  /* 0x000038ff7d007387 */ /* 0x0005e20000100a00 */
[----:B------:R-:W-:Y:S05]  /*200d50*/  @P2 BRA `(.L_x_10103) ;  /* 0xfffffffc00d02947 */ /* 0x000fea000383ffff */
.L_x_10102:
[----:B------:R-:W-:Y:S05]  /*200d60*/  BSYNC.RECONVERGENT B1 ;  /* 0x0000000000017941 */ /* 0x000fea0003800200 */
.L_x_10101:
[----:B------:R-:W-:Y:S05]  /*200d70*/  @!P3 BRA `(.L_x_10100) ;  /* 0x000000000064b947 */ /* 0x000fea0003800000 */
[----:B------:R-:W-:-:S13]  /*200d80*/  ISETP.GE.U32.AND P2, PT, R120, 0x8, PT ;  /* 0x000000087800780c */ /* 0x000fda0003f46070 */
[C---:B------:R-:W-:Y:S02]  /*200d90*/  @P2 IMAD R120, R121.reuse, 0x4, R131 ;  /* 0x0000000479782824 */ /* 0x040fe400078e0283 */
[----:B------:R-:W-:-:S03]  /*200da0*/  @P2 VIADD R121, R121, 0x8 ;  /* 0x0000000879792836 */ /* 0x000fc60000000000 */
[----:B------:R-:W-:Y:S04]  /*200db0*/  @P2 STL.64 [R120], RZ ;  /* 0x000000ff78002387 */ /* 0x000fe80000100a00 */
[----:B------:R-:W-:Y:S04]  /*200dc0*/  @P2 STL.64 [R120+0x8], RZ ;  /* 0x000008ff78002387 */ /* 0x000fe80000100a00 */
[----:B------:R-:W-:Y:S04]  /*200dd0*/  @P2 STL.64 [R120+0x10], RZ ;  /* 0x000010ff78002387 */ /* 0x000fe80000100a00 */
[----:B------:R3:W-:Y:S02]  /*200de0*/  @P2 STL.64 [R120+0x18], RZ ;  /* 0x000018ff78002387 */ /* 0x0007e40000100a00 */
[----:B---3--:R-:W-:-:S04]  /*200df0*/  LOP3.LUT R120, R202, 0x7, RZ, 0xc0, !PT ;  /* 0x00000007ca787812 */ /* 0x008fc800078ec0ff */
[----:B------:R-:W-:-:S13]  /*200e00*/  ISETP.NE.AND P3, PT, R120, RZ, PT ;  /* 0x000000ff7800720c */ /* 0x000fda0003f65270 */
[----:B------:R-:W-:Y:S05]  /*200e10*/  @!P3 BRA `(.L_x_10100) ;  /* 0x00000000003cb947 */ /* 0x000fea0003800000 */
[----:B------:R-:W-:-:S13]  /*200e20*/  ISETP.GE.U32.AND P2, PT, R120, 0x4, PT ;  /* 0x000000047800780c */ /* 0x000fda0003f46070 */
[C---:B------:R-:W-:Y:S02]  /*200e30*/  @P2 IMAD R120, R121.reuse, 0x4, R131 ;  /* 0x0000000479782824 */ /* 0x040fe400078e0283 */
[----:B------:R-:W-:-:S03]  /*200e40*/  @P2 VIADD R121, R121, 0x4 ;  /* 0x0000000479792836 */ /* 0x000fc60000000000 */
[----:B------:R-:W-:Y:S04]  /*200e50*/  @P2 STL.64 [R120], RZ ;  /* 0x000000ff78002387 */ /* 0x000fe80000100a00 */
[----:B------:R3:W-:Y:S02]  /*200e60*/  @P2 STL.64 [R120+0x8], RZ ;  /* 0x000008ff78002387 */ /* 0x0007e40000100a00 */
        /* <DEDUP_REMOVED lines=10> */
.L_x_10100:
[----:B------:R-:W-:Y:S05]  /*200f10*/  BSYNC.RECONVERGENT B0 ;  /* 0x0000000000007941 */ /* 0x000fea0003800200 */
.L_x_10099:
[----:B------:R-:W-:Y:S01]  /*200f20*/  ISETP.NE.AND P2, PT, R181, RZ, PT ;  /* 0x000000ffb500720c */ /* 0x000fe20003f45270 */
[----:B------:R-:W-:-:S12]  /*200f30*/  BSSY.RECONVERGENT B0, `(.L_x_10104) ;  /* 0x0000042000007945 */ /* 0x000fd80003800200 */
[----:B------:R-:W-:Y:S05]  /*200f40*/  @!P2 BRA `(.L_x_10105) ;  /* 0x000000040000a947 */ /* 0x000fea0003800000 */
[C---:B------:R-:W-:Y:S01]  /*200f50*/  ISETP.GE.U32.AND P2, PT, R181.reuse, 0x10, PT ;  /* 0x00000010b500780c */ /* 0x040fe20003f46070 */
[----:B------:R-:W-:Y:S01]  /*200f60*/  BSSY.RECONVERGENT B1, `(.L_x_10106) ;  /* 0x000001b000017945 */ /* 0x000fe20003800200 */
[----:B---3--:R-:W-:Y:S01]  /*200f70*/  LOP3.LUT R121, R181, 0xf, RZ, 0xc0, !PT ;  /* 0x0000000fb5797812 */ /* 0x008fe200078ec0ff */
[----:B------:R-:W-:-:S03]  /*200f80*/  IMAD.MOV.U32 R120, RZ, RZ, RZ ;  /* 0x000000ffff787224 */ /* 0x000fc600078e00ff */
[----:B------:R-:W-:-:S07]  /*200f90*/  ISETP.NE.AND P3, PT, R121, RZ, PT ;  /* 0x000000ff7900720c */ /* 0x000fce0003f65270 */
[----:B------:R-:W-:Y:S06]  /*200fa0*/  @!P2 BRA `(.L_x_10107) ;  /* 0x000000000058a947 */ /* 0x000fec0003800000 */
[----:B------:R-:W-:Y:S01]  /*200fb0*/  LOP3.LUT R120, R181, 0x7ffffff0, RZ, 0xc0, !PT ;  /* 0x7ffffff0b5787812 */ /* 0x000fe200078ec0ff */
[----:B------:R-:W-:-:S07]  /*200fc0*/  IMAD.MOV.U32 R124, RZ, RZ, RZ ;  /* 0x000000ffff7c7224 */ /* 0x000fce00078e00ff */
.L_x_10108:
[C---:B--23--:R-:W-:Y:S02]  /*200fd0*/  IMAD R125, R124.reuse, 0x4, R130 ;  /* 0x000000047c7d7824 */ /* 0x04cfe400078e0282 */
        /* <DEDUP_REMOVED lines=19> */
.L_x_10107:
[----:B------:R-:W-:Y:S05]  /*201110*/  BSYNC.RECONVERGENT B1 ;  /* 0x0000000000017941 */ /* 0x000fea0003800200 */
.L_x_10106:
[----:B------:R-:W-:Y:S05]  /*201120*/  @!P3 BRA `(.L_x_10105) ;  /* 0x000000000088b947 */ /* 0x000fea0003800000 */
[----:B------:R-:W-:Y:S01]  /*201130*/  ISETP.GE.U32.AND P2, PT, R121, 0x8, PT ;  /* 0x000000087900780c */ /* 0x000fe20003f46070 */
[----:B------:R-:W-:Y:S01]  /*201140*/  BSSY.RECONVERGENT B1, `(.L_x_10109) ;  /* 0x000000e000017945 */ /* 0x000fe20003800200 */
[----:B------:R-:W-:-:S04]  /*201150*/  LOP3.LUT R121, R181, 0x7, RZ, 0xc0, !PT ;  /* 0x00000007b5797812 */ /* 0x000fc800078ec0ff */
        /* <DEDUP_REMOVED lines=12> */
.L_x_10110:
[----:B------:R-:W-:Y:S05]  /*201220*/  BSYNC.RECONVERGENT B1 ;  /* 0x0000000000017941 */ /* 0x000fea0003800200 */
.L_x_10109:
        /* <DEDUP_REMOVED lines=8> */
[----:B-----5:R-:W-:-:S04]  /*2012b0*/  LOP3.LUT R121, R181, 0x3, RZ, 0xc0, !PT ;  /* 0x00000003b5797812 */ /* 0x020fc800078ec0ff */
[----:B------:R-:W-:-:S13]  /*2012c0*/  ISETP.NE.AND P3, PT, R121, RZ, PT ;  /* 0x000000ff7900720c */ /* 0x000fda0003f65270 */
[----:B------:R-:W-:Y:S05]  /*2012d0*/  @!P3 BRA `(.L_x_10105) ;  /* 0x00000000001cb947 */ /* 0x000fea0003800000 */
[----:B------:R-:W-:Y:S01]  /*2012e0*/  IMAD R120, R120, 0x4, R130 ;  /* 0x0000000478787824 */ /* 0x000fe200078e0282 */
[----:B------:R-:W-:-:S04]  /*2012f0*/  ISETP.NE.AND P2, PT, R121, 0x1, PT ;  /* 0x000000017900780c */ /* 0x000fc80003f45270 */
[----:B------:R0:W-:Y:S09]  /*201300*/  STL [R120], RZ ;  /* 0x000000ff78007387 */ /* 0x0001f20000100800 */
[----:B0-----:R-:W-:Y:S05]  /*201310*/  @!P2 BRA `(.L_x_10105) ;  /* 0x00000000000ca947 */ /* 0x001fea0003800000 */
[----:B------:R-:W-:Y:S01]  /*201320*/  ISETP.NE.AND P2, PT, R121, 0x2, PT ;  /* 0x000000027900780c */ /* 0x000fe20003f45270 */
[----:B------:R0:W-:-:S12]  /*201330*/  STL [R120+0x4], RZ ;  /* 0x000004ff78007387 */ /* 0x0001d80000100800 */
[----:B------:R0:W-:Y:S02]  /*201340*/  @P2 STL [R120+0x8], RZ ;  /* 0x000008ff78002387 */ /* 0x0001e40000100800 */
.L_x_10105:
[----:B------:R-:W-:Y:S05]  /*201350*/  BSYNC.RECONVERGENT B0 ;  /* 0x0000000000007941 */ /* 0x000fea0003800200 */
.L_x_10104:
[----:B--23--:R-:W-:Y:S02]  /*201360*/  VIADD R125, R0, 0xffffffff ;  /* 0xffffffff007d7836 */ /* 0x00cfe40000000000 */
[----:B------:R-:W-:Y:S02]  /*201370*/  VIADD R173, R126, 0xffffffff ;  /* 0xffffffff7ead7836 */ /* 0x000fe40000000000 */
[----:B0-----:R-:W-:Y:S02]  /*201380*/  VIADD R120, R1, 0x29d0 ;  /* 0x000029d001787836 */ /* 0x001fe40000000000 */
[----:B------:R-:W-:-:S04]  /*201390*/  IMAD R125, R125, R181, R173 ;  /* 0x000000b57d7d7224 */ /* 0x000fc800078e02ad */
[----:B----4-:R-:W-:-:S05]  /*2013a0*/  IMAD R124, R125, 0x8, R120 ;  /* 0x000000087d7c7824 */ /* 0x010fca00078e0278 */
[----:B------:R-:W2:Y:S01]  /*2013b0*/  LDL.64 R120, [R124] ;  /* 0x000000007c787983 */ /* 0x000ea20000100a00 */
[----:B------:R-:W-:Y:S01]  /*2013c0*/  UMOV UR10, 0xff800000 ;  /* 0xff800000000a7882 */ /* 0x000fe20000000000 */
[----:B------:R-:W-:Y:S01]  /*2013d0*/  UMOV UR11, 0x41cdcd64 ;  /* 0x41cdcd64000b7882 */ /* 0x000fe20000000000 */
[----:B------:R-:W-:Y:S01]  /*2013e0*/  BSSY.RECONVERGENT B4, `(.L_x_10111) ;  /* 0x0000518000047945 */ /* 0x000fe20003800200 */
[----:B--2---:R-:W-:Y:S01]  /*2013f0*/  DSETP.GEU.AND P2, PT, |R120|, UR10, PT ;  /* 0x0000000a78007e2a */ /* 0x004fe2000bf4e200 */
[----:B------:R-:W-:-:S13]  /*201400*/  CS2R R120, SRZ ;  /* 0x0000000000787805 */ /* 0x000fda000001ff00 */
[----:B------:R-:W-:Y:S05]  /*201410*/  @P2 BRA `(.L_x_10112) ;  /* 0x0000005000502947 */ /* 0x000fea0003800000 */
[----:B------:R-:W-:Y:S01]  /*201420*/  IMAD R120, R0, 0x4, R131 ;  /* 0x0000000400787824 */ /* 0x000fe200078e0283 */
[----:B------:R-:W-:Y:S01]  /*201430*/  LEA R173, R173, R130, 0x2 ;  /* 0x00000082adad7211 */ /* 0x000fe200078e10ff */
[----:B------:R-:W-:Y:S03]  /*201440*/  BSSY.RECONVERGENT B3, `(.L_x_10113) ;  /* 0x0000380000037945 */ /* 0x000fe60003800200 */
[----:B------:R0:W-:Y:S04]  /*201450*/  STL [R120+-0x4], R126 ;  /* 0xfffffc7e78007387 */ /* 0x0001e80000100800 */
[----:B------:R0:W-:Y:S02]  /*201460*/  STL [R173], R0 ;  /* 0x00000000ad007387 */ /* 0x0001e40000100800 */
.L_x_10160:
[----:B-----5:R-:W-:Y:S01]  /*201470*/  LOP3.LUT R180, R180, 0xffff, RZ, 0xc0, !PT ;  /* 0x0000ffffb4b47812 */ /* 0x020fe200078ec0ff */
[----:B------:R-:W-:Y:S01]  /*201480*/  BSSY.RECONVERGENT B1, `(.L_x_10114) ;  /* 0x0000192000017945 */ /* 0x000fe20003800200 */
[----:B0-----:R-:W-:Y:S01]  /*201490*/  LOP3.LUT R120, R203, 0xffff, RZ, 0xc0, !PT ;  /* 0x0000ffffcb787812 */ /* 0x001fe200078ec0ff */
[----:B------:R-:W-:Y:S01]  /*2014a0*/  VIADD R173, R1, 0x29d0 ;  /* 0x000029d001ad7836 */ /* 0x000fe20000000000 */
        /* <DEDUP_REMOVED lines=11> */
[----:B------:R-:W-:Y:S02]  /*201560*/  IMAD R120, R120, 0x8, R173 ;  /* 0x0000000878787824 */ /* 0x000fe400078e02ad */
[----:B------:R-:W-:Y:S02]  /*201570*/  IMAD.MOV.U32 R192, RZ, RZ, 0x0 ;  /* 0x00000000ffc07424 */ /* 0x000fe400078e00ff */
[----:B------:R-:W-:Y:S01]  /*201580*/  IMAD.MOV.U32 R193, RZ, RZ, 0x7ff00000 ;  /* 0x7ff00000ffc17424 */ /* 0x000fe200078e00ff */
[----:B------:R0:W-:Y:S02]  /*201590*/  STL.64 [R120+0x1388], R174 ;  /* 0x001388ae78007387 */ /* 0x0001e40000100a00 */
[----:B0-----:R-:W-:-:S05]  /*2015a0*/  IMAD.MOV.U32 R175, RZ, RZ, 0x7ff00000 ;  /* 0x7ff00000ffaf7424 */ /* 0x001fca00078e00ff */
[----:B------:R0:W-:Y:S02]  /*2015b0*/  STL.64 [R120], R174 ;  /* 0x000000ae78007387 */ /* 0x0001e40000100a00 */
[----:B0-----:R-:W-:Y:S01]  /*2015c0*/  IMAD.MOV.U32 R120, RZ, RZ, 0x0 ;  /* 0x00000000ff787424 */ /* 0x001fe200078e00ff */
[----:B------:R-:W-:Y:S06]  /*2015d0*/  BRA `(.L_x_10116) ;  /* 0x0000001400f07947 */ /* 0x000fec0003800000 */
.L_x_10115:
[C---:B------:R-:W-:Y:S01]  /*2015e0*/  IMAD.IADD R200, R173.reuse, 0x1, R126 ;  /* 0x00000001adc87824 */ /* 0x040fe200078e027e */
[----:B------:R-:W-:Y:S01]  /*2015f0*/  PRMT R198, R180, 0x3340, RZ ;  /* 0x00003340b4c67816 */ /* 0x000fe200000000ff */
[----:B------:R-:W0:Y:S04]  /*201600*/  LDC.64 R176, c[0x0][0x468] ;  /* 0x00011a00ffb07b82 */ /* 0x000e280000000a00 */
[----:B------:R-:W2:Y:S01]  /*201610*/  LDL.S8 R200, [R200+0x27f2] ;  /* 0x0027f200c8c87983 */ /* 0x000ea20000100200 */
[----:B------:R-:W-:-:S06]  /*201620*/  IMAD.IADD R173, R173, 0x1, R0 ;  /* 0x00000001adad7824 */ /* 0x000fcc00078e0200 */
[----:B------:R-:W3:Y:S01]  /*201630*/  LDL.U8 R173, [R173+0x27d7] ;  /* 0x0027d700adad7983 */ /* 0x000ee20000100000 */
[----:B------:R-:W-:Y:S01]  /*201640*/  PRMT R121, R203, 0x8880, RZ ;  /* 0x00008880cb797816 */ /* 0x000fe200000000ff */
[----:B------:R-:W-:Y:S01]  /*201650*/  UMOV UR10, 0x519 ;  /* 0x00000519000a7882 */ /* 0x000fe20000000000 */
[C---:B------:R-:W-:Y:S02]  /*201660*/  R2UR UR14, R186.reuse ;  /* 0x00000000ba0e72ca */ /* 0x040fe400000e0000 */
[----:B------:R-:W-:Y:S02]  /*201670*/  PRMT R121, R121, 0x7710, RZ ;  /* 0x0000771079797816 */ /* 0x000fe400000000ff */
[C---:B------:R-:W-:Y:S02]  /*201680*/  R2UR UR15, R187.reuse ;  /* 0x00000000bb0f72ca */ /* 0x040fe400000e0000 */
[----:B------:R-:W-:Y:S02]  /*201690*/  R2UR UR16, R186 ;  /* 0x00000000ba1072ca */ /* 0x000fe400000e0000 */
[----:B------:R-:W-:-:S02]  /*2016a0*/  R2UR UR17, R187 ;  /* 0x00000000bb1172ca */ /* 0x000fc400000e0000 */
[C---:B------:R-:W-:Y:S02]  /*2016b0*/  R2UR UR11, R187.reuse ;  /* 0x00000000bb0b72ca */ /* 0x040fe400000e0000 */
[----:B------:R-:W-:Y:S02]  /*2016c0*/  R2UR UR12, R186 ;  /* 0x00000000ba0c72ca */ /* 0x000fe400000e0000 */
[----:B------:R-:W-:Y:S02]  /*2016d0*/  R2UR UR13, R187 ;  /* 0x00000000bb0d72ca */ /* 0x000fe400000e0000 */
[----:B--2---:R-:W-:Y:S02]  /*2016e0*/  LOP3.LUT R174, R200, 0xffff, RZ, 0xc0, !PT ;  /* 0x0000ffffc8ae7812 */ /* 0x004fe400078ec0ff */
[----:B------:R-:W-:Y:S02]  /*2016f0*/  PRMT R200, R121, 0x5410, R200 ;  /* 0x0000541079c87816 */ /* 0x000fe400000000c8 */
[----:B------:R-:W-:-:S02]  /*201700*/  PRMT R174, R120, 0x3340, R174 ;  /* 0x0000334078ae7816 */ /* 0x000fc400000000ae */
[----:B------:R-:W-:Y:S01]  /*201710*/  PRMT R120, R120, 0x8880, RZ ;  /* 0x0000888078787816 */ /* 0x000fe200000000ff */
[----:B------:R-:W-:Y:S01]  /*201720*/  IDP.2A.LO.S16.U8 R200, R200, UR10, R196 ;  /* 0x0000000ac8c87c26 */ /* 0x000fe200080012c4 */
[----:B------:R-:W-:Y:S01]  /*201730*/  PRMT R198, R174, 0x5410, R198 ;  /* 0x00005410aec67816 */ /* 0x000fe200000000c6 */
[----:B------:R-:W-:Y:S01]  /*201740*/  UMOV UR10, 0x5197d ;  /* 0x0005197d000a7882 */ /* 0x000fe20000000000 */
[----:B------:R-:W2:Y:S01]  /*201750*/  LDC.64 R174, c[0x0][0x468] ;  /* 0x00011a00ffae7b82 */ /* 0x000ea20000000a00 */
[----:B------:R-:W-:Y:S01]  /*201760*/  IMAD.MOV.U32 R190, RZ, RZ, R120 ;  /* 0x000000ffffbe7224 */ /* 0x000fe200078e0078 */
[----:B---3--:R-:W-:-:S04]  /*201770*/  PRMT R120, R173, 0x8880, RZ ;  /* 0x00008880ad787816 */ /* 0x008fc800000000ff */
[----:B------:R-:W-:Y:S01]  /*201780*/  SHF.R.S32.HI R191, RZ, 0x1f, R190 ;  /* 0x0000001fffbf7819 */ /* 0x000fe200000114be */
[----:B------:R-:W-:Y:S01]  /*201790*/  IDP.4A.S8.U8 R198, R198, UR10, R120 ;  /* 0x0000000ac6c67c26 */ /* 0x000fe20008000278 */
[----:B------:R-:W-:Y:S01]  /*2017a0*/  R2UR UR10, R186 ;  /* 0x00000000ba0a72ca */ /* 0x000fe200000e0000 */
[----:B------:R-:W-:-:S03]  /*2017b0*/  IMAD.WIDE R196, R196, 0x5, R190 ;  /* 0x00000005c4c47825 */ /* 0x000fc600078e02be */
[----:B0-----:R-:W-:-:S04]  /*2017c0*/  LEA R120, P2, R196, R176, 0x3 ;  /* 0x000000b0c4787211 */ /* 0x001fc800078418ff */
[----:B------:R-:W-:Y:S01]  /*2017d0*/  LEA.HI.X R121, R196, R177, R197, 0x3, P2 ;  /* 0x000000b1c4797211 */ /* 0x000fe200010f1cc5 */
[----:B--2---:R-:W-:-:S04]  /*2017e0*/  IMAD.WIDE R200, R200, 0x8, R174 ;  /* 0x00000008c8c87825 */ /* 0x004fc800078e02ae */
[----:B------:R-:W2:Y:S01]  /*2017f0*/  LDG.E.64 R192, desc[UR14][R120.64+0xb248] ;  /* 0x00b2480e78c07981 */ /* 0x000ea2000c1e1b00 */
[----:B------:R-:W-:-:S03]  /*201800*/  IMAD.WIDE R198, R198, 0x8, R174 ;  /* 0x00000008c6c67825 */ /* 0x000fc600078e02ae */
[----:B------:R-:W3:Y:S04]  /*201810*/  LDG.E.64 R204, desc[UR14][R200.64+0x5208] ;  /* 0x0052080ec8cc7981 */ /* 0x000ee8000c1e1b00 */
[----:B-1----:R-:W2:Y:S04]  /*201820*/  LDG.E.64 R194, desc[UR16][R198.64+0x9df8] ;  /* 0x009df810c6c27981 */ /* 0x002ea8000c1e1b00 */
[----:B------:R-:W4:Y:S04]  /*201830*/  LDG.E.64 R120, desc[UR10][R120.64+0xb180] ;  /* 0x00b1800a78787981 */ /* 0x000f28000c1e1b00 */
[----:B------:R-:W4:Y:S01]  /*201840*/  LDG.E.64 R198, desc[UR12][R198.64+0x8a70] ;  /* 0x008a700cc6c67981 */ /* 0x000f22000c1e1b00 */
[----:B------:R-:W-:-:S02]  /*201850*/  IMAD.MOV.U32 R174, RZ, RZ, -0x800000 ;  /* 0xff800000ffae7424 */ /* 0x000fc400078e00ff */
[----:B------:R-:W-:Y:S01]  /*201860*/  IMAD.MOV.U32 R175, RZ, RZ, 0x41cdcd64 ;  /* 0x41cdcd64ffaf7424 */ /* 0x000fe200078e00ff */
[----:B------:R-:W-:Y:S01]  /*201870*/  PRMT R173, R173, 0x8880, RZ ;  /* 0x00008880adad7816 */ /* 0x000fe200000000ff */
[----:B------:R-:W-:Y:S03]  /*201880*/  BSSY.RECONVERGENT B0, `(.L_x_10117) ;  /* 0x000012b000007945 */ /* 0x000fe60003800200 */
[----:B------:R-:W-:Y:S01]  /*201890*/  SHF.R.S32.HI R180, RZ, 0x1f, R173 ;  /* 0x0000001fffb47819 */ /* 0x000fe200000114ad */
[----:B---3--:R-:W-:Y:S02]  /*2018a0*/  DSETP.GEU.AND P3, PT, |R204|, R174, PT ;  /* 0x000000aecc00722a */ /* 0x008fe40003f6e200 */
        /* <DEDUP_REMOVED lines=61> */
.L_x_10121:
[----:B------:R-:W-:Y:S05]  /*201c80*/  BSYNC.RECONVERGENT B2 ;  /* 0x0000000000027941 */ /* 0x000fea0003800200 */
.L_x_10120:
        /* <DEDUP_REMOVED lines=32> */
.L_x_10124:
[----:B------:R-:W-:Y:S05]  /*201e90*/  BSYNC.RECONVERGENT B2 ;  /* 0x0000000000027941 */ /* 0x000fea0003800200 */
.L_x_10123:
        /* <DEDUP_REMOVED lines=13> */
.L_x_10119:
        /* <DEDUP_REMOVED lines=38> */
.L_x_10126:
[----:B------:R-:W-:Y:S05]  /*2021d0*/  BSYNC.RECONVERGENT B2 ;  /* 0x0000000000027941 */ /* 0x000fea0003800200 */
.L_x_10125:
        /* <DEDUP_REMOVED lines=34> */
.L_x_10128:
[----:B------:R-:W-:Y:S05]  /*202400*/  BSYNC.RECONVERGENT B2 ;  /* 0x0000000000027941 */ /* 0x000fea0003800200 */
.L_x_10127:
        /* <DEDUP_REMOVED lines=13> */
.L_x_10118:
        /* <DEDUP_REMOVED lines=53> */
.L_x_10130:
[----:B------:R-:W-:Y:S05]  /*202830*/  BSYNC.RECONVERGENT B2 ;  /* 0x0000000000027941 */ /* 0x000fea0003800200 */
.L_x_10129:
        /* <DEDUP_REMOVED lines=34> */
.L_x_10132:
[----:B------:R-:W-:Y:S05]  /*202a60*/  BSYNC.RECONVERGENT B2 ;  /* 0x0000000000027941 */ /* 0x000fea0003800200 */
.L_x_10131:
        /* <DEDUP_REMOVED lines=12> */
.L_x_10122:
[----:B------:R-:W-:Y:S05]  /*202b30*/  BSYNC.RECONVERGENT B0 ;  /* 0x0000000000007941 */ /* 0x000fea0003800200 */
.L_x_10117:
        /* <DEDUP_REMOVED lines=31> */
.L_x_10134:
[----:B------:R-:W-:Y:S05]  /*202d30*/  BSYNC.RECONVERGENT B0 ;  /* 0x0000000000007941 */ /* 0x000fea0003800200 */
.L_x_10133:
[----:B------:R-:W2:Y:S02]  /*202d40*/  LDL.64 R174, [R1+0x7c60] ;  /* 0x007c600001ae7983 */ /* 0x000ea40000100a00 */
[----:B--2---:R-:W-:-:S06]  /*202d50*/  DSETP.GEU.AND P2, PT, R174, R190, PT ;  /* 0x000000beae00722a */ /* 0x004fcc0003f4e000 */
[----:B------:R-:W-:Y:S02]  /*202d60*/  FSEL R192, R192, R206, !P2 ;  /* 0x000000cec0c07208 */ /* 0x000fe40005000000 */
[----:B------:R-:W-:Y:S02]  /*202d70*/  FSEL R193, R193, R207, !P2 ;  /* 0x000000cfc1c17208 */ /* 0x000fe40005000000 */
[----:B------:R-:W-:Y:S02]  /*202d80*/  FSEL R120, R120, R204, !P2 ;  /* 0x000000cc78787208 */ /* 0x000fe40005000000 */
[----:B------:R-:W-:-:S07]  /*202d90*/  FSEL R121, R121, R205, !P2 ;  /* 0x000000cd79797208 */ /* 0x000fce0005000000 */
.L_x_10116:
[----:B------:R-:W-:Y:S05]  /*202da0*/  BSYNC.RECONVERGENT B1 ;  /* 0x0000000000017941 */ /* 0x000fea0003800200 */
.L_x_10114:
[----:B------:R-:W-:Y:S02]  /*202db0*/  VIADD R173, R0, 0xffffffff ;  /* 0xffffffff00ad7836 */ /* 0x000fe40000000000 */
[----:B------:R-:W-:Y:S02]  /*202dc0*/  VIADD R180, R126, 0xffffffff ;  /* 0xffffffff7eb47836 */ /* 0x000fe40000000000 */
[----:B-1----:R-:W-:-:S04]  /*202dd0*/  IMAD R194, R173, R181, RZ ;  /* 0x000000b5adc27224 */ /* 0x002fc800078e02ff */
[----:B------:R-:W-:-:S04]  /*202de0*/  IMAD.IADD R195, R194, 0x1, R180 ;  /* 0x00000001c2c37824 */ /* 0x000fc800078e02b4 */
[----:B------:R-:W-:-:S06]  /*202df0*/  IMAD R174, R195, 0x8, R172 ;  /* 0x00000008c3ae7824 */ /* 0x000fcc00078e02ac */
[----:B------:R-:W2:Y:S01]  /*202e00*/  LDL.64 R174, [R174] ;  /* 0x00000000aeae7983 */ /* 0x000ea20000100a00 */
[----:B------:R-:W-:Y:S01]  /*202e10*/  MOV R176, R120 ;  /* 0x0000007800b07202 */ /* 0x000fe20000000f00 */
[----:B------:R-:W-:Y:S01]  /*202e20*/  IMAD.MOV.U32 R196, RZ, RZ, -0x771c970f ;  /* 0x88e368f1ffc47424 */ /* 0x000fe200078e00ff */
[----:B------:R-:W-:Y:S01]  /*202e30*/  BSSY.RELIABLE B0, `(.L_x_10135) ;  /* 0x0000020000007945 */ /* 0x000fe20003800100 */
[----:B------:R-:W-:Y:S02]  /*202e40*/  IMAD.MOV.U32 R197, RZ, RZ, 0x3ee4f8b5 ;  /* 0x3ee4f8b5ffc57424 */ /* 0x000fe400078e00ff */
[----:B------:R-:W-:Y:S02]  /*202e50*/  IMAD.MOV.U32 R190, RZ, RZ, -0x800000 ;  /* 0xff800000ffbe7424 */ /* 0x000fe400078e00ff */
[----:B------:R-:W-:Y:S02]  /*202e60*/  IMAD.MOV.U32 R191, RZ, RZ, 0x41cdcd64 ;  /* 0x41cdcd64ffbf7424 */ /* 0x000fe400078e00ff */
[----:B------:R-:W-:Y:S01]  /*202e70*/  VIADD R199, R1, 0x29d0 ;  /* 0x000029d001c77836 */ /* 0x000fe20000000000 */
[----:B--2---:R-:W-:Y:S01]  /*202e80*/  DSETP.MAX.AND P3, P5, |R174|, |R120|, PT ;  /* 0x40000078ae00722a */ /* 0x004fe20003d6f200 */
[----:B------:R-:W-:-:S05]  /*202e90*/  IMAD.MOV.U32 R177, RZ, RZ, R174 ;  /* 0x000000ffffb17224 */ /* 0x000fca00078e00ae */
[----:B------:R-:W-:Y:S01]  /*202ea0*/  SEL R176, R177, R176, P3 ;  /* 0x000000b0b1b07207 */ /* 0x000fe20001800000 */
[----:B------:R-:W-:Y:S01]  /*202eb0*/  IMAD.MOV.U32 R177, RZ, RZ, R121 ;  /* 0x000000ffffb17224 */ /* 0x000fe200078e0079 */
[----:B------:R-:W-:-:S08]  /*202ec0*/  DADD R120, R174, -R120 ;  /* 0x00000000ae787229 */ /* 0x000fd00000000878 */
[----:B------:R-:W-:Y:S01]  /*202ed0*/  DSETP.GEU.AND P2, PT, |R120|, R196, PT ;  /* 0x000000c47800722a */ /* 0x000fe20003f4e200 */
[----:B------:R-:W-:-:S05]  /*202ee0*/  IMAD.MOV.U32 R120, RZ, RZ, R175 ;  /* 0x000000ffff787224 */ /* 0x000fca00078e00af */
[----:B------:R-:W-:Y:S02]  /*202ef0*/  FSEL R120, |R120|, |R177|, P3 ;  /* 0x400000b178787208 */ /* 0x000fe40001800200 */
        /* <DEDUP_REMOVED lines=15> */
[----:B------:R-:W-:Y:S02]  /*202ff0*/  DSETP.GEU.AND P2, PT, |R176|, R196, PT ;  /* 0x000000c4b000722a */ /* 0x000fe40003f4e200 */
[----:B------:R-:W-:-:S14]  /*203000*/  DSETP.LEU.AND P3, PT, R120, R190, PT ;  /* 0x000000be7800722a */ /* 0x000fdc0003f6b000 */
[----:B------:R-:W-:Y:S05]  /*203010*/  @!P2 BREAK.RELIABLE P3, B0 ;  /* 0x000000000000a942 */ /* 0x000fea0001800100 */
[----:B------:R-:W-:Y:S05]  /*203020*/  @!P2 BRA P3, `(.L_x_10137) ;  /* 0x0000001c0004a947 */ /* 0x000fea0001800000 */
.L_x_10136:
[----:B------:R-:W-:Y:S05]  /*203030*/  BSYNC.RELIABLE B0 ;  /* 0x0000000000007941 */ /* 0x000fea0003800100 */
.L_x_10135:
[----:B------:R-:W-:Y:S01]  /*203040*/  VIMNMX R120, PT, PT, R126, R0, PT ;  /* 0x000000007e787248 */ /* 0x000fe20003fe0100 */
[----:B------:R-:W-:Y:S01]  /*203050*/  BSSY.RECONVERGENT B0, `(.L_x_10138) ;  /* 0x000002e000007945 */ /* 0x000fe20003800200 */
[----:B------:R-:W-:Y:S02]  /*203060*/  PLOP3.LUT P2, PT, PT, PT, PT, 0x80, 0x8 ;  /* 0x000000000008781c */ /* 0x000fe40003f4f070 */
[----:B------:R-:W-:-:S13]  /*203070*/  ISETP.GE.AND P3, PT, R120, 0x2, PT ;  /* 0x000000027800780c */ /* 0x000fda0003f66270 */
[----:B------:R-:W-:Y:S05]  /*203080*/  @!P3 BRA `(.L_x_10139) ;  /* 0x0000000000a8b947 */ /* 0x000fea0003800000 */
[C---:B------:R-:W-:Y:S02]  /*203090*/  IMAD.IADD R120, R199.reuse, 0x1, R0 ;  /* 0x00000001c7787824 */ /* 0x040fe400078e0200 */
[C---:B------:R-:W-:Y:S02]  /*2030a0*/  IMAD.IADD R121, R199.reuse, 0x1, R173 ;  /* 0x00000001c7797824 */ /* 0x040fe400078e02ad */
[C---:B------:R-:W-:Y:S02]  /*2030b0*/  IMAD.IADD R176, R199.reuse, 0x1, R180 ;  /* 0x00000001c7b07824 */ /* 0x040fe400078e02b4 */
[----:B------:R-:W2:Y:S01]  /*2030c0*/  LDL.U8 R120, [R120+0x27d8] ;  /* 0x0027d80078787983 */ /* 0x000ea20000100000 */
[----:B------:R-:W-:Y:S02]  /*2030d0*/  IMAD.IADD R177, R199, 0x1, R126 ;  /* 0x00000001c7b17824 */ /* 0x000fe400078e027e */
[----:B------:R-:W0:Y:S01]  /*2030e0*/  LDC.64 R198, c[0x0][0x468] ;  /* 0x00011a00ffc67b82 */ /* 0x000e220000000a00 */
[----:B------:R-:W2:Y:S04]  /*2030f0*/  LDL.U8 R121, [R121+0x27d8] ;  /* 0x0027d80079797983 */ /* 0x000ea80000100000 */
[----:B------:R-:W3:Y:S04]  /*203100*/  LDL.U8 R176, [R176+0x27f3] ;  /* 0x0027f300b0b07983 */ /* 0x000ee80000100000 */
[----:B------:R-:W4:Y:S01]  /*203110*/  LDL.S8 R177, [R177+0x27f3] ;  /* 0x0027f300b1b17983 */ /* 0x000f220000100200 */
[----:B------:R-:W-:Y:S01]  /*203120*/  UMOV UR10, 0x57d19 ;  /* 0x00057d19000a7882 */ /* 0x000fe20000000000 */
[----:B------:R-:W-:Y:S01]  /*203130*/  VIADD R192, R126, 0xfffffffe ;  /* 0xfffffffe7ec07836 */ /* 0x000fe20000000000 */
[----:B------:R-:W-:-:S02]  /*203140*/  R2UR UR11, R187 ;  /* 0x00000000bb0b72ca */ /* 0x000fc400000e0000 */
[----:B--2---:R-:W-:Y:S02]  /*203150*/  PRMT R120, R120, 0x3340, R121 ;  /* 0x0000334078787816 */ /* 0x004fe40000000079 */
[----:B---3--:R-:W-:-:S04]  /*203160*/  PRMT R176, R176, 0x3340, RZ ;  /* 0x00003340b0b07816 */ /* 0x008fc800000000ff */
[----:B------:R-:W-:Y:S02]  /*203170*/  PRMT R120, R120, 0x5410, R176 ;  /* 0x0000541078787816 */ /* 0x000fe400000000b0 */
[----:B------:R-:W-:-:S03]  /*203180*/  IADD3 R176, PT, PT, R192, R194, -R181 ;  /* 0x000000c2c0b07210 */ /* 0x000fc60007ffe8b5 */
[----:B----4-:R-:W-:Y:S01]  /*203190*/  IDP.4A.S8.U8 R120, R120, UR10, R177 ;  /* 0x0000000a78787c26 */ /* 0x010fe200080002b1 */
[----:B------:R-:W-:Y:S01]  /*2031a0*/  R2UR UR10, R186 ;  /* 0x00000000ba0a72ca */ /* 0x000fe200000e0000 */
[----:B------:R-:W-:Y:S02]  /*2031b0*/  IMAD R176, R176, 0x8, R172 ;  /* 0x00000008b0b07824 */ /* 0x000fe400078e02ac */
[----:B0-----:R-:W-:-:S04]  /*2031c0*/  IMAD.WIDE R120, R120, 0x8, R198 ;  /* 0x0000000878787825 */ /* 0x001fc800078e02c6 */
[----:B------:R-:W2:Y:S06]  /*2031d0*/  LDL.64 R176, [R176] ;  /* 0x00000000b0b07983 */ /* 0x000eac0000100a00 */
[----:B------:R-:W2:Y:S02]  /*2031e0*/  LDG.E.64 R120, desc[UR10][R120.64] ;  /* 0x0000000a78787981 */ /* 0x000ea4000c1e1b00 */
[----:B--2---:R-:W-:-:S08]  /*2031f0*/  DADD R120, R120, R176 ;  /* 0x0000000078787229 */ /* 0x004fd000000000b0 */
[C-C-:B------:R-:W-:Y:S02]  /*203200*/  DADD R176, R174.reuse, -R120.reuse ;  /* 0x00000000aeb07229 */ /* 0x140fe40000000878 */
[----:B------:R-:W-:-:S06]  /*203210*/  DSETP.MAX.AND P5, P6, |R174|, |R120|, PT ;  /* 0x40000078ae00722a */ /* 0x000fcc0003eaf200 */
[----:B------:R-:W-:Y:S01]  /*203220*/  DSETP.GEU.AND P3, PT, |R176|, R196, PT ;  /* 0x000000c4b000722a */ /* 0x000fe20003f6e200 */
[----:B------:R-:W-:Y:S01]  /*203230*/  MOV R176, R175 ;  /* 0x000000af00b07202 */ /* 0x000fe20000000f00 */
        /* <DEDUP_REMOVED lines=15> */
.L_x_10139:
[----:B------:R-:W-:Y:S05]  /*203330*/  BSYNC.RECONVERGENT B0 ;  /* 0x0000000000007941 */ /* 0x000fea0003800200 */
.L_x_10138:
[----:B------:R-:W-:Y:S04]  /*203340*/  BSSY.RECONVERGENT B2, `(.L_x_10140) ;  /* 0x0000189000027945 */ /* 0x000fe80003800200 */
[----:B------:R-:W-:Y:S05]  /*203350*/  @!P2 BRA `(.L_x_10141) ;  /* 0x00000018001ca947 */ /* 0x000fea0003800000 */
[----:B0-----:R-:W-:-:S07]  /*203360*/  IMAD.MOV.U32 R180, RZ, RZ, 0x3 ;  /* 0x00000003ffb47424 */ /* 0x001fce00078e00ff */
.L_x_10159:
[----:B------:R-:W-:Y:S01]  /*203370*/  IMAD.IADD R210, R126, 0x1, -R180 ;  /* 0x000000017ed27824 */ /* 0x000fe200078e0ab4 */
[----:B------:R-:W-:Y:S01]  /*203380*/  BSSY.RECONVERGENT B1, `(.L_x_10142) ;  /* 0x0000181000017945 */ /* 0x000fe20003800200 */
[----:B------:R-:W-:Y:S01]  /*203390*/  VIADD R173, R0, 0xffffffff ;  /* 0xffffffff00ad7836 */ /* 0x000fe20000000000 */
        /* <DEDUP_REMOVED lines=11> */
[----:B------:R-:W0:Y:S01]  /*203450*/  LDC.64 R198, c[0x0][0x468] ;  /* 0x00011a00ffc67b82 */ /* 0x000e220000000a00 */
[----:B------:R-:W-:Y:S02]  /*203460*/  VIADD R174, R1, 0x29d0 ;  /* 0x000029d001ae7836 */ /* 0x000fe40000000000 */
        /* <DEDUP_REMOVED lines=14> */
.L_x_10158:
[----:B------:R-:W-:Y:S01]  /*203550*/  LOP3.LUT R173, RZ, R210, RZ, 0x33, !PT ;  /* 0x000000d2ffad7212 */ /* 0x000fe200078e33ff */
[----:B------:R-:W-:Y:S01]  /*203560*/  BSSY.RECONVERGENT B0, `(.L_x_10144) ;  /* 0x0000131000007945 */ /* 0x000fe20003800200 */
[----:B------:R-:W-:-:S03]  /*203570*/  LOP3.LUT R233, RZ, R211, RZ, 0x33, !PT ;  /* 0x000000d3ffe97212 */ /* 0x000fc600078e33ff */
[----:B------:R-:W-:Y:S02]  /*203580*/  IMAD.IADD R173, R126, 0x1, R173 ;  /* 0x000000017ead7824 */ /* 0x000fe400078e02ad */
[----:B------:R-:W-:-:S03]  /*203590*/  IMAD.IADD R233, R0, 0x1, R233 ;  /* 0x0000000100e97824 */ /* 0x000fc600078e02e9 */
[C---:B------:R-:W-:Y:S02]  /*2035a0*/  ISETP.GT.AND P2, PT, R173.reuse, RZ, PT ;  /* 0x000000ffad00720c */ /* 0x040fe40003f44270 */
        /* <DEDUP_REMOVED lines=14> */
[----:B------:R-:W-:Y:S01]  /*203690*/  IMAD.MOV.U32 R121, RZ, RZ, -0x3f56d000 ;  /* 0xc0a93000ff797424 */ /* 0x000fe200078e00ff */
[----:B------:R-:W-:-:S02]  /*2036a0*/  IADD3 R196, PT, PT, R1, 0x29d0, RZ ;  /* 0x000029d001c47810 */ /* 0x000fc40007ffe0ff */
        /* <DEDUP_REMOVED lines=17> */
[----:B--2---:R-:W-:Y:S02]  /*2037c0*/  PRMT R120, R120, 0x3340, R121 ;  /* 0x0000334078787816 */ /* 0x004fe40000000079 */
[----:B----4-:R-:W-:-:S04]  /*2037d0*/  PRMT R173, R173, 0x3340, RZ ;  /* 0x00003340adad7816 */ /* 0x010fc800000000ff */
[----:B------:R-:W-:-:S05]  /*2037e0*/  PRMT R120, R120, 0x5410, R173 ;  /* 0x0000541078787816 */ /* 0x000fca00000000ad */
[----:B---3--:R-:W-:Y:S01]  /*2037f0*/  IDP.4A.S8.U8 R120, R120, UR10, R174 ;  /* 0x0000000a78787c26 */ /* 0x008fe200080002ae */
[----:B------:R-:W-:Y:S01]  /*203800*/  R2UR UR10, R186 ;  /* 0x00000000ba0a72ca */ /* 0x000fe200000e0000 */
[----:B------:R-:W2:Y:S02]  /*203810*/  LDG.E.64 R174, desc[UR14][R198.64+0x5f98] ;  /* 0x005f980ec6ae7981 */ /* 0x000ea4000c1e1b00 */
[----:B0-----:R-:W-:-:S05]  /*203820*/  IMAD.WIDE R120, R120, 0x8, R176 ;  /* 0x0000000878787825 */ /* 0x001fca00078e02b0 */
[----:B------:R-:W3:Y:S05]  /*203830*/  LDG.E.64 R176, desc[UR12][R120.64+0x1388] ;  /* 0x0013880c78b07981 */ /* 0x000eea000c1e1b00 */
[----:B------:R-:W3:Y:S04]  /*203840*/  LDG.E.64 R190, desc[UR10][R198.64+0x6268] ;  /* 0x0062680ac6be7981 */ /* 0x000ee8000c1e1b00 */
[----:B------:R-:W2:Y:S01]  /*203850*/  LDG.E.64 R120, desc[UR16][R120.64] ;  /* 0x0000001078787981 */ /* 0x000ea2000c1e1b00 */
[----:B---3--:R-:W-:-:S02]  /*203860*/  DADD R176, R190, R176 ;  /* 0x00000000beb07229 */ /* 0x008fc400000000b0 */
[----:B--2---:R-:W-:-:S11]  /*203870*/  DADD R120, R174, R120 ;  /* 0x00000000ae787229 */ /* 0x004fd60000000078 */
.L_x_10148:
[----:B------:R-:W-:Y:S05]  /*203880*/  BSYNC.RECONVERGENT B5 ;  /* 0x0000000000057941 */ /* 0x000fea0003800200 */
.L_x_10147:
        /* <DEDUP_REMOVED lines=16> */
.L_x_10146:
[----:B------:R-:W-:Y:S01]  /*203990*/  VIADD R190, R1, 0x29d0 ;  /* 0x000029d001be7836 */ /* 0x000fe20000000000 */
[----:B------:R-:W2:Y:S01]  /*2039a0*/  LDL.S8 R120, [R226+0x27f3] ;  /* 0x0027f300e2787983 */ /* 0x000ea20000100200 */
[----:B------:R-:W0:Y:S02]  /*2039b0*/  LDCU.64 UR10, c[0x0][0x468] ;  /* 0x00008d00ff0a77ac */ /* 0x000e240008000a00 */
[C---:B------:R-:W-:Y:S01]  /*2039c0*/  IMAD.IADD R174, R190.reuse, 0x1, R210 ;  /* 0x00000001beae7824 */ /* 0x040fe200078e02d2 */
[----:B------:R-:W3:Y:S01]  /*2039d0*/  LDL.S8 R173, [R227+0x27d8] ;  /* 0x0027d800e3ad7983 */ /* 0x000ee20000100200 */
[----:B------:R-:W-:-:S04]  /*2039e0*/  IMAD.IADD R121, R190, 0x1, R211 ;  /* 0x00000001be797824 */ /* 0x000fc800078e02d3 */
[----:B------:R-:W4:Y:S04]  /*2039f0*/  LDL.S8 R174, [R174+0x27f3] ;  /* 0x0027f300aeae7983 */ /* 0x000f280000100200 */
[----:B------:R-:W5:Y:S01]  /*203a00*/  LDL.S8 R121, [R121+0x27d8] ;  /* 0x0027d80079797983 */ /* 0x000f620000100200 */
[C---:B------:R-:W-:Y:S02]  /*203a10*/  R2UR UR12, R186.reuse ;  /* 0x00000000ba0c72ca */ /* 0x040fe400000e0000 */
[C---:B------:R-:W-:Y:S02]  /*203a20*/  R2UR UR13, R187.reuse ;  /* 0x00000000bb0d72ca */ /* 0x040fe400000e0000 */
        /* <DEDUP_REMOVED lines=8> */
[----:B----4-:R-:W-:-:S03]  /*203ab0*/  SHF.R.S32.HI R175, RZ, 0x1f, R174 ;  /* 0x0000001fffaf7819 */ /* 0x010fc600000114ae */
[----:B-----5:R-:W-:Y:S01]  /*203ac0*/  IMAD.WIDE R174, R121, 0x5, R174 ;  /* 0x0000000579ae7825 */ /* 0x020fe200078e02ae */
[--C-:B--2---:R-:W-:Y:S02]  /*203ad0*/  SHF.R.S32.HI R121, RZ, 0x1f, R120.reuse ;  /* 0x0000001fff797819 */ /* 0x104fe40000011478 */
[----:B0-----:R-:W-:Y:S01]  /*203ae0*/  LEA R176, P2, R174, UR10, 0x3 ;  /* 0x0000000aaeb07c11 */ /* 0x001fe2000f8418ff */
[----:B---3--:R-:W-:-:S03]  /*203af0*/  IMAD.WIDE R120, R173, 0x5, R120 ;  /* 0x00000005ad787825 */ /* 0x008fc600078e0278 */
[----:B------:R-:W-:Y:S01]  /*203b00*/  LEA.HI.X R177, R174, UR11, R175, 0x3, P2 ;  /* 0x0000000baeb17c11 */ /* 0x000fe200090f1caf */
[----:B------:R-:W-:Y:S01]  /*203b10*/  VIADD R173, R211, 0xffffffff ;  /* 0xffffffffd3ad7836 */ /* 0x000fe20000000000 */
[----:B------:R-:W-:Y:S02]  /*203b20*/  LEA R200, P2, R120, UR10, 0x3 ;  /* 0x0000000a78c87c11 */ /* 0x000fe4000f8418ff */
[----:B------:R-:W-:Y:S01]  /*203b30*/  R2UR UR10, R186 ;  /* 0x00000000ba0a72ca */ /* 0x000fe200000e0000 */
[----:B------:R-:W-:Y:S01]  /*203b40*/  IMAD R173, R173, R181, R210 ;  /* 0x000000b5adad7224 */ /* 0x000fe200078e02d2 */
[----:B------:R-:W-:Y:S01]  /*203b50*/  LEA.HI.X R201, R120, UR11, R121, 0x3, P2 ;  /* 0x0000000b78c97c11 */ /* 0x000fe200090f1c79 */
[----:B------:R-:W2:Y:S01]  /*203b60*/  LDG.E.64 R174, desc[UR14][R176.64+0xb248] ;  /* 0x00b2480eb0ae7981 */ /* 0x000ea2000c1e1b00 */
[----:B------:R-:W-:Y:S01]  /*203b70*/  R2UR UR11, R187 ;  /* 0x00000000bb0b72ca */ /* 0x000fe200000e0000 */
[----:B------:R-:W-:Y:S02]  /*203b80*/  VIADD R173, R173, 0xffffffff ;  /* 0xffffffffadad7836 */ /* 0x000fe40000000000 */
[----:B------:R-:W2:Y:S02]  /*203b90*/  LDG.E.64 R120, desc[UR12][R194.64+0x6268] ;  /* 0x0062680cc2787981 */ /* 0x000ea4000c1e1b00 */
[----:B------:R-:W-:-:S02]  /*203ba0*/  IMAD R208, R173, 0x8, R190 ;  /* 0x00000008add07824 */ /* 0x000fc400078e02be */
[----:B------:R-:W3:Y:S04]  /*203bb0*/  LDG.E.64 R190, desc[UR16][R194.64+0x5f98] ;  /* 0x005f9810c2be7981 */ /* 0x000ee8000c1e1b00 */
[----:B------:R-:W3:Y:S04]  /*203bc0*/  LDG.E.64 R176, desc[UR18][R176.64+0xb180] ;  /* 0x00b18012b0b07981 */ /* 0x000ee8000c1e1b00 */
[----:B------:R-:W4:Y:S04]  /*203bd0*/  LDG.E.64 R196, desc[UR10][R200.64+0xb248] ;  /* 0x00b2480ac8c47981 */ /* 0x000f28000c1e1b00 */
[----:B------:R-:W5:Y:S04]  /*203be0*/  LDL.64 R206, [R208] ;  /* 0x00000000d0ce7983 */ /* 0x000f680000100a00 */
[----:B------:R-:W5:Y:S04]  /*203bf0*/  LDG.E.64 R200, desc[UR20][R200.64+0xb180] ;  /* 0x00b18014c8c87981 */ /* 0x000f68000c1e1b00 */
[----:B------:R-:W5:Y:S01]  /*203c00*/  LDL.64 R208, [R208+0x1388] ;  /* 0x00138800d0d07983 */ /* 0x000f620000100a00 */
[----:B------:R-:W-:Y:S01]  /*203c10*/  UMOV UR10, 0xff800000 ;  /* 0xff800000000a7882 */ /* 0x000fe20000000000 */
[----:B------:R-:W-:Y:S01]  /*203c20*/  UMOV UR11, 0x41cdcd64 ;  /* 0x41cdcd64000b7882 */ /* 0x000fe20000000000 */
[----:B--2---:R-:W-:-:S02]  /*203c30*/  DADD R120, R120, R174 ;  /* 0x0000000078787229 */ /* 0x004fc400000000ae */
[----:B---3--:R-:W-:-:S06]  /*203c40*/  DADD R176, R190, R176 ;  /* 0x00000000beb07229 */ /* 0x008fcc00000000b0 */
[----:B----4-:R-:W-:Y:S02]  /*203c50*/  DADD R120, R120, R196 ;  /* 0x0000000078787229 */ /* 0x010fe400000000c4 */
[----:B-----5:R-:W-:-:S06]  /*203c60*/  DADD R176, R176, R200 ;  /* 0x00000000b0b07229 */ /* 0x020fcc00000000c8 */
        /* <DEDUP_REMOVED lines=8> */
.L_x_10145:
[----:B------:R-:W-:-:S04]  /*203cf0*/  ISETP.NE.AND P2, PT, R173, 0x1, PT ;  /* 0x00000001ad00780c */ /* 0x000fc80003f45270 */
[----:B------:R-:W-:-:S13]  /*203d00*/  ISETP.NE.OR P2, PT, R233, 0x1, P2 ;  /* 0x00000001e900780c */ /* 0x000fda0001745670 */
[----:B------:R-:W-:Y:S05]  /*203d10*/  @P2 BRA `(.L_x_10150) ;  /* 0x0000000400c82947 */ /* 0x000fea0003800000 */
[----:B------:R-:W-:Y:S01]  /*203d20*/  VIADD R200, R1, 0x29d0 ;  /* 0x000029d001c87836 */ /* 0x000fe20000000000 */
[----:B------:R-:W2:Y:S01]  /*203d30*/  LDL.U8 R120, [R226+0x27f3] ;  /* 0x0027f300e2787983 */ /* 0x000ea20000100000 */
[----:B------:R-:W0:Y:S02]  /*203d40*/  LDC.64 R196, c[0x0][0x468] ;  /* 0x00011a00ffc47b82 */ /* 0x000e240000000a00 */
[C---:B------:R-:W-:Y:S01]  /*203d50*/  IMAD.IADD R175, R200.reuse, 0x1, R211 ;  /* 0x00000001c8af7824 */ /* 0x040fe200078e02d3 */
[----:B------:R-:W2:Y:S01]  /*203d60*/  LDL.U8 R121, [R226+0x27f2] ;  /* 0x0027f200e2797983 */ /* 0x000ea20000100000 */
[----:B------:R-:W-:-:S03]  /*203d70*/  IMAD.IADD R190, R200, 0x1, R210 ;  /* 0x00000001c8be7824 */ /* 0x000fc600078e02d2 */
[----:B------:R-:W3:Y:S04]  /*203d80*/  LDL.U8 R173, [R227+0x27d8] ;  /* 0x0027d800e3ad7983 */ /* 0x000ee80000100000 */
[----:B------:R-:W4:Y:S04]  /*203d90*/  LDL.U8 R174, [R175+0x27d9] ;  /* 0x0027d900afae7983 */ /* 0x000f280000100000 */
[----:B------:R-:W5:Y:S04]  /*203da0*/  LDL.U8 R176, [R190+0x27f3] ;  /* 0x0027f300beb07983 */ /* 0x000f680000100000 */
[----:B------:R-:W4:Y:S04]  /*203db0*/  LDL.U8 R175, [R175+0x27d8] ;  /* 0x0027d800afaf7983 */ /* 0x000f280000100000 */
[----:B------:R-:W4:Y:S04]  /*203dc0*/  LDL.S8 R177, [R227+0x27d7] ;  /* 0x0027d700e3b17983 */ /* 0x000f280000100200 */
        /* <DEDUP_REMOVED lines=8> */
[----:B------:R-:W-:-:S02]  /*203e50*/  R2UR UR11, R187 ;  /* 0x00000000bb0b72ca */ /* 0x000fc400000e0000 */
[----:B--2---:R-:W-:Y:S02]  /*203e60*/  PRMT R120, R121, 0x3340, R120 ;  /* 0x0000334079787816 */ /* 0x004fe40000000078 */
[----:B---3--:R-:W-:-:S04]  /*203e70*/  PRMT R173, R173, 0x3340, RZ ;  /* 0x00003340adad7816 */ /* 0x008fc800000000ff */
[----:B------:R-:W-:Y:S02]  /*203e80*/  PRMT R120, R120, 0x5410, R173 ;  /* 0x0000541078787816 */ /* 0x000fe400000000ad */
[----:B-----5:R-:W-:Y:S02]  /*203e90*/  PRMT R176, R176, 0x3340, RZ ;  /* 0x00003340b0b07816 */ /* 0x020fe400000000ff */
[----:B----4-:R-:W-:-:S04]  /*203ea0*/  PRMT R174, R175, 0x3340, R174 ;  /* 0x00003340afae7816 */ /* 0x010fc800000000ae */
[----:B------:R-:W-:Y:S01]  /*203eb0*/  PRMT R174, R174, 0x5410, R176 ;  /* 0x00005410aeae7816 */ /* 0x000fe200000000b0 */
[----:B------:R-:W-:Y:S01]  /*203ec0*/  IDP.4A.S8.U8 R120, R120, UR10, R177 ;  /* 0x0000000a78787c26 */ /* 0x000fe200080002b1 */
[----:B------:R-:W-:-:S03]  /*203ed0*/  UMOV UR10, 0x5197d ;  /* 0x0005197d000a7882 */ /* 0x000fc60000000000 */
[----:B------:R-:W-:Y:S02]  /*203ee0*/  IDP.4A.S8.U8 R190, R174, UR10, R190 ;  /* 0x0000000aaebe7c26 */ /* 0x000fe400080002be */
[----:B0-----:R-:W-:-:S04]  /*203ef0*/  IMAD.WIDE R174, R120, 0x8, R196 ;  /* 0x0000000878ae7825 */ /* 0x001fc800078e02c4 */
[----:B------:R-:W-:Y:S01]  /*203f00*/  VIADD R120, R211, 0xffffffff ;  /* 0xffffffffd3787836 */ /* 0x000fe20000000000 */
[----:B------:R-:W-:-:S03]  /*203f10*/  R2UR UR10, R186 ;  /* 0x00000000ba0a72ca */ /* 0x000fc600000e0000 */
[----:B------:R-:W-:Y:S02]  /*203f20*/  IMAD R120, R120, R181, R210 ;  /* 0x000000b578787224 */ /* 0x000fe400078e02d2 */
[----:B------:R-:W-:-:S04]  /*203f30*/  IMAD.WIDE R190, R190, 0x8, R196 ;  /* 0x00000008bebe7825 */ /* 0x000fc800078e02c4 */
[----:B------:R-:W-:Y:S01]  /*203f40*/  VIADD R120, R120, 0xffffffff ;  /* 0xffffffff78787836 */ /* 0x000fe20000000000 */
[----:B------:R-:W2:Y:S03]  /*203f50*/  LDG.E.64 R176, desc[UR14][R190.64+0x3a98] ;  /* 0x003a980ebeb07981 */ /* 0x000ea6000c1e1b00 */
[----:B------:R-:W-:Y:S02]  /*203f60*/  IMAD R200, R120, 0x8, R200 ;  /* 0x0000000878c87824 */ /* 0x000fe400078e02c8 */
        /* <DEDUP_REMOVED lines=43> */
.L_x_10152:
[----:B------:R-:W-:Y:S05]  /*204220*/  BSYNC.RECONVERGENT B5 ;  /* 0x0000000000057941 */ /* 0x000fea0003800200 */
.L_x_10151:
        /* <DEDUP_REMOVED lines=26> */
.L_x_10154:
[----:B------:R-:W-:Y:S05]  /*2043d0*/  BSYNC.RECONVERGENT B5 ;  /* 0x0000000000057941 */ /* 0x000fea0003800200 */
.L_x_10153:
[----:B------:R-:W-:-:S06]  /*2043e0*/  DSETP.GE.AND P2, PT, R120, R176, PT ;  /* 0x000000b07800722a */ /* 0x000fcc0003f46000 */
[----:B------:R-:W-:Y:S02]  /*2043f0*/  FSEL R120, R208, RZ, P2 ;  /* 0x000000ffd0787208 */ /* 0x000fe40001000000 */
[----:B------:R-:W-:Y:S02]  /*204400*/  FSEL R121, R209, +QNAN , P2 ;  /* 0x7ff00000d1797808 */ /* 0x000fe40001000000 */
[----:B------:R-:W-:Y:S02]  /*204410*/  FSEL R176, R206, RZ, P2 ;  /* 0x000000ffceb07208 */ /* 0x000fe40001000000 */
[----:B------:R-:W-:Y:S01]  /*204420*/  FSEL R177, R207, -1.875, P2 ;  /* 0xbff00000cfb17808 */ /* 0x000fe20001000000 */
[----:B------:R-:W-:Y:S06]  /*204430*/  BRA `(.L_x_10149) ;  /* 0x00000004000c7947 */ /* 0x000fec0003800000 */
.L_x_10150:
        /* <DEDUP_REMOVED lines=8> */
[----:B------:R-:W3:Y:S04]  /*2044c0*/  LDL.U8 R121, [R121+0x27d8] ;  /* 0x0027d80079797983 */ /* 0x000ee80000100000 */
[----:B------:R-:W5:Y:S04]  /*2044d0*/  LDL.U8 R177, [R227+0x27d8] ;  /* 0x0027d800e3b17983 */ /* 0x000f680000100000 */
[----:B------:R-:W5:Y:S04]  /*2044e0*/  LDL.S8 R190, [R190+0x27f4] ;  /* 0x0027f400bebe7983 */ /* 0x000f680000100200 */
[----:B------:R-:W5:Y:S01]  /*2044f0*/  LDL.S8 R191, [R227+0x27d7] ;  /* 0x0027d700e3bf7983 */ /* 0x000f620000100200 */
[----:B------:R-:W-:-:S02]  /*204500*/  R2UR UR14, R186 ;  /* 0x00000000ba0e72ca */ /* 0x000fc400000e0000 */
[C---:B------:R-:W-:Y:S01]  /*204510*/  R2UR UR15, R187.reuse ;  /* 0x00000000bb0f72ca */ /* 0x040fe200000e0000 */
[----:B------:R-:W-:Y:S01]  /*204520*/  UMOV UR10, 0x5197d ;  /* 0x0005197d000a7882 */ /* 0x000fe20000000000 */
        /* <DEDUP_REMOVED lines=8> */
[----:B------:R-:W-:Y:S01]  /*2045b0*/  VIADD R196, R211, 0xffffffff ;  /* 0xffffffffd3c47836 */ /* 0x000fe20000000000 */
[----:B------:R-:W-:-:S03]  /*2045c0*/  R2UR UR11, R187 ;  /* 0x00000000bb0b72ca */ /* 0x000fc600000e0000 */
[----:B------:R-:W-:-:S04]  /*2045d0*/  IMAD R196, R196, R181, R210 ;  /* 0x000000b5c4c47224 */ /* 0x000fc800078e02d2 */
[----:B------:R-:W-:-:S04]  /*2045e0*/  VIADD R206, R196, 0xffffffff ;  /* 0xffffffffc4ce7836 */ /* 0x000fc80000000000 */
[----:B------:R-:W-:-:S05]  /*2045f0*/  IMAD R208, R206, 0x8, R207 ;  /* 0x00000008ced07824 */ /* 0x000fca00078e02cf */
[----:B------:R-:W5:Y:S04]  /*204600*/  LDL.64 R206, [R208] ;  /* 0x00000000d0ce7983 */ /* 0x000f680000100a00 */
[----:B------:R-:W5:Y:S01]  /*204610*/  LDL.64 R208, [R208+0x1388] ;  /* 0x00138800d0d07983 */ /* 0x000f620000100a00 */
[----:B--2---:R-:W-:Y:S02]  /*204620*/  PRMT R175, R176, 0x3340, R175 ;  /* 0x00003340b0af7816 */ /* 0x004fe400000000af */
[----:B----4-:R-:W-:Y:S02]  /*204630*/  PRMT R174, R174, 0x3340, RZ ;  /* 0x00003340aeae7816 */ /* 0x010fe400000000ff */
[----:B---3--:R-:W-:Y:S02]  /*204640*/  PRMT R120, R121, 0x3340, R120 ;  /* 0x0000334079787816 */ /* 0x008fe40000000078 */
[----:B-----5:R-:W-:-:S02]  /*204650*/  PRMT R177, R177, 0x3340, RZ ;  /* 0x00003340b1b17816 */ /* 0x020fc400000000ff */
[----:B------:R-:W-:Y:S02]  /*204660*/  PRMT R120, R120, 0x5410, R174 ;  /* 0x0000541078787816 */ /* 0x000fe400000000ae */
[----:B------:R-:W-:Y:S02]  /*204670*/  PRMT R175, R175, 0x5410, R177 ;  /* 0x00005410afaf7816 */ /* 0x000fe400000000b1 */
[----:B------:R-:W2:Y:S01]  /*204680*/  LDG.E.64 R176, desc[UR12][R194.64+0x6178] ;  /* 0x0061780cc2b07981 */ /* 0x000ea2000c1e1b00 */
[----:B------:R-:W-:Y:S01]  /*204690*/  IDP.4A.S8.U8 R120, R120, UR10, R190 ;  /* 0x0000000a78787c26 */ /* 0x000fe200080002be */
[----:B------:R-:W-:Y:S02]  /*2046a0*/  UMOV UR10, 0x57d19 ;  /* 0x00057d19000a7882 */ /* 0x000fe40000000000 */
[----:B------:R-:W-:Y:S02]  /*2046b0*/  IDP.4A.S8.U8 R191, R175, UR10, R191 ;  /* 0x0000000aafbf7c26 */ /* 0x000fe400080002bf */
[----:B0-----:R-:W-:Y:S01]  /*2046c0*/  IMAD.WIDE R174, R120, 0x8, R200 ;  /* 0x0000000878ae7825 */ /* 0x001fe200078e02c8 */
[----:B------:R-:W-:-:S03]  /*2046d0*/  R2UR UR10, R186 ;  /* 0x00000000ba0a72ca */ /* 0x000fc600000e0000 */
[----:B------:R-:W-:Y:S01]  /*2046e0*/  IMAD.WIDE R200, R191, 0x8, R200 ;  /* 0x00000008bfc87825 */ /* 0x000fe200078e02c8 */
[----:B------:R-:W2:Y:S04]  /*2046f0*/  LDG.E.64 R120, desc[UR14][R174.64+0x76e8] ;  /* 0x0076e80eae787981 */ /* 0x000ea8000c1e1b00 */
[----:B------:R-:W3:Y:S04]  /*204700*/  LDG.E.64 R190, desc[UR16][R194.64+0x5ea8] ;  /* 0x005ea810c2be7981 */ /* 0x000ee8000c1e1b00 */
[----:B------:R-:W4:Y:S04]  /*204710*/  LDG.E.64 R196, desc[UR20][R200.64+0x6360] ;  /* 0x00636014c8c47981 */ /* 0x000f28000c1e1b00 */
[----:B------:R-:W3:Y:S04]  /*204720*/  LDG.E.64 R174, desc[UR18][R174.64+0x6360] ;  /* 0x00636012aeae7981 */ /* 0x000ee8000c1e1b00 */
[----:B------:R-:W5:Y:S01]  /*204730*/  LDG.E.64 R200, desc[UR10][R200.64+0x76e8] ;  /* 0x0076e80ac8c87981 */ /* 0x000f62000c1e1b00 */
[----:B------:R-:W-:-:S05]  /*204740*/  IMAD.IADD R173, R233, 0x1, -R173 ;  /* 0x00000001e9ad7824 */ /* 0x000fca00078e0aad */
[----:B------:R-:W-:Y:S01]  /*204750*/  IABS R173, R173 ;  /* 0x000000ad00ad7213 */ /* 0x000fe20000000000 */
[----:B------:R-:W-:Y:S01]  /*204760*/  UMOV UR10, 0x64b31d04 ;  /* 0x64b31d04000a7882 */ /* 0x000fe20000000000 */
[----:B------:R-:W-:Y:S01]  /*204770*/  UMOV UR11, 0x3feef3e8 ;  /* 0x3feef3e8000b7882 */ /* 0x000fe20000000000 */
[----:B--2---:R-:W-:Y:S01]  /*204780*/  DADD R120, R176, R120 ;  /* 0x00000000b0787229 */ /* 0x004fe20000000078 */
[----:B------:R-:W0:Y:S01]  /*204790*/  I2F.F64 R176, R173 ;  /* 0x000000ad00b07312 */ /* 0x000e220000201c00 */
[----:B---3--:R-:W-:-:S08]  /*2047a0*/  DADD R174, R190, R174 ;  /* 0x00000000beae7229 */ /* 0x008fd000000000ae */
[----:B----4-:R-:W-:Y:S02]  /*2047b0*/  DADD R174, R174, R196 ;  /* 0x00000000aeae7229 */ /* 0x010fe400000000c4 */
[----:B-----5:R-:W-:-:S06]  /*2047c0*/  DADD R120, R120, R200 ;  /* 0x0000000078787229 */ /* 0x020fcc00000000c8 */
[----:B0-----:R-:W-:Y:S02]  /*2047d0*/  DFMA R174, R176, -UR10, R174 ;  /* 0x8000000ab0ae7c2b */ /* 0x001fe400080000ae */
[----:B------:R-:W-:Y:S01]  /*2047e0*/  DADD R120, R120, R206 ;  /* 0x0000000078787229 */ /* 0x000fe200000000ce */
[----:B------:R-:W-:Y:S01]  /*2047f0*/  UMOV UR10, 0xff800000 ;  /* 0xff800000000a7882 */ /* 0x000fe20000000000 */
[----:B------:R-:W-:-:S04]  /*204800*/  UMOV UR11, 0x41cdcd64 ;  /* 0x41cdcd64000b7882 */ /* 0x000fc80000000000 */
[----:B------:R-:W-:Y:S02]  /*204810*/  DADD R174, R174, R208 ;  /* 0x00000000aeae7229 */ /* 0x000fe400000000d0 */
[----:B------:R-:W-:-:S06]  /*204820*/  DSETP.GT.AND P2, PT, |R120|, UR10, PT ;  /* 0x0000000a78007e2a */ /* 0x000fcc000bf44200 */
[----:B------:R-:W-:Y:S02]  /*204830*/  FSEL R120, R120, RZ, !P2 ;  /* 0x000000ff78787208 */ /* 0x000fe40005000000 */
[----:B------:R-:W-:Y:S02]  /*204840*/  FSEL R121, R121, +QNAN , !P2 ;  /* 0x7ff0000079797808 */ /* 0x000fe40005000000 */
[----:B------:R-:W-:Y:S02]  /*204850*/  FSEL R176, R174, RZ, !P2 ;  /* 0x000000ffaeb07208 */ /* 0x000fe40005000000 */
[----:B------:R-:W-:-:S07]  /*204860*/  FSEL R177, R175, -1.875, !P2 ;  /* 0xbff00000afb17808 */ /* 0x000fce0005000000 */
.L_x_10149:
[----:B------:R-:W-:Y:S05]  /*204870*/  BSYNC.RECONVERGENT B0 ;  /* 0x0000000000007941 */ /* 0x000fea0003800200 */
.L_x_10144:
[C-C-:B------:R-:W-:Y:S01]  /*204880*/  DSETP.MAX.AND P5, P6, |R192|.reuse, |R176|.reuse, PT ;  /* 0x400000b0c000722a */ /* 0x140fe20003eaf200 */
[----:B------:R-:W-:Y:S01]  /*204890*/  IMAD.MOV.U32 R173, RZ, RZ, R192 ;  /* 0x000000ffffad7224 */ /* 0x000fe200078e00c0 */
[----:B------:R-:W-:Y:S01]  /*2048a0*/  MOV R175, R193 ;  /* 0x000000c100af7202 */ /* 0x000fe20000000f00 */
        /* <DEDUP_REMOVED lines=8> */
[----:B------:R-:W-:Y:S01]  /*204930*/  IMAD.MOV.U32 R191, RZ, RZ, 0x41cdcd64 ;  /* 0x41cdcd64ffbf7424 */ /* 0x000fe200078e00ff */
[----:B------:R-:W-:Y:S02]  /*204940*/  FSEL R175, |R175|, |R173|, P5 ;  /* 0x400000adafaf7208 */ /* 0x000fe40002800200 */
[----:B------:R-:W-:Y:S02]  /*204950*/  @P6 LOP3.LUT R175, R173, 0x80000, RZ, 0xfc, !PT ;  /* 0x00080000adaf6812 */ /* 0x000fe400078efcff */
[----:B------:R-:W-:-:S06]  /*204960*/  DSETP.GEU.AND P2, PT, |R176|, R196, PT ;  /* 0x000000c4b000722a */ /* 0x000fcc0003f4e200 */
        /* <DEDUP_REMOVED lines=17> */
.L_x_10156:
[----:B------:R-:W-:-:S13]  /*204a80*/  ISETP.GT.AND P2, PT, R211, 0x1, PT ;  /* 0x00000001d300780c */ /* 0x000fda0003f44270 */
[----:B------:R-:W-:Y:S05]  /*204a90*/  @!P2 BREAK.RELIABLE B0 ;  /* 0x000000000000a942 */ /* 0x000fea0003800100 */
[----:B------:R-:W-:Y:S05]  /*204aa0*/  @!P2 BRA `(.L_x_10143) ;  /* 0x000000000038a947 */ /* 0x000fea0003800000 */
[----:B------:R-:W-:Y:S05]  /*204ab0*/  BSYNC.RELIABLE B0 ;  /* 0x0000000000007941 */ /* 0x000fea0003800100 */
.L_x_10155:
[----:B------:R-:W-:Y:S02]  /*204ac0*/  VIADD R210, R210, 0x1 ;  /* 0x00000001d2d27836 */ /* 0x000fe40000000000 */
[----:B------:R-:W-:-:S03]  /*204ad0*/  VIADD R211, R211, 0xffffffff ;  /* 0xffffffffd3d37836 */ /* 0x000fc60000000000 */
[----:B------:R-:W-:-:S13]  /*204ae0*/  ISETP.GE.AND P2, PT, R210, R126, PT ;  /* 0x0000007ed200720c */ /* 0x000fda0003f46270 */
[----:B------:R-:W-:Y:S05]  /*204af0*/  @!P2 BRA `(.L_x_10158) ;  /* 0xffffffe80094a947 */ /* 0x000fea000383ffff */
[----:B------:R-:W-:Y:S05]  /*204b00*/  BRA `(.L_x_10143) ;  /* 0x0000000000207947 */ /* 0x000fea0003800000 */
.L_x_10157:
[----:B------:R-:W-:Y:S01]  /*204b10*/  VIADD R0, R211, 0xffffffff ;  /* 0xffffffffd3007836 */ /* 0x000fe20000000000 */
[----:B------:R-:W-:Y:S01]  /*204b20*/  PLOP3.LUT P3, PT, PT, PT, PT, 0x8, 0x80 ;  /* 0x000000000080781c */ /* 0x000fe20003f6e170 */
[----:B------:R-:W-:Y:S02]  /*204b30*/  IMAD.MOV.U32 R126, RZ, RZ, R210 ;  /* 0x000000ffff7e7224 */ /* 0x000fe400078e00d2 */
[----:B------:R-:W-:-:S05]  /*204b40*/  IMAD R0, R0, 0x4, R131 ;  /* 0x0000000400007824 */ /* 0x000fca00078e0283 */
[----:B------:R0:W-:Y:S02]  /*204b50*/  STL [R0], R210 ;  /* 0x000000d200007387 */ /* 0x0001e40000100800 */
[----:B0-----:R-:W-:-:S05]  /*204b60*/  IMAD R0, R210, 0x4, R130 ;  /* 0x00000004d2007824 */ /* 0x001fca00078e0282 */
[----:B------:R0:W-:Y:S02]  /*204b70*/  STL [R0+-0x4], R211 ;  /* 0xfffffcd300007387 */ /* 0x0001e40000100800 */
[----:B0-----:R-:W-:-:S07]  /*204b80*/  IMAD.MOV.U32 R0, RZ, RZ, R211 ;  /* 0x000000ffff007224 */ /* 0x001fce00078e00d3 */
.L_x_10143:
[----:B------:R-:W-:Y:S05]  /*204b90*/  BSYNC.RECONVERGENT B1 ;  /* 0x0000000000017941 */ /* 0x000fea0003800200 */
.L_x_10142:
[C---:B------:R-:W-:Y:S01]  /*204ba0*/  ISETP.LT.U32.AND P2, PT, R180.reuse, 0x20, PT ;  /* 0x00000020b400780c */ /* 0x040fe20003f41070 */
[----:B------:R-:W-:-:S12]  /*204bb0*/  VIADD R180, R180, 0x1 ;  /* 0x00000001b4b47836 */ /* 0x000fd80000000000 */
[----:B------:R-:W-:Y:S05]  /*204bc0*/  @P3 BRA P2, `(.L_x_10159) ;  /* 0xffffffe400e83947 */ /* 0x000fea000103ffff */
.L_x_10141:
[----:B------:R-:W-:Y:S05]  /*204bd0*/  BSYNC.RECONVERGENT B2 ;  /* 0x0000000000027941 */ /* 0x000fea0003800200 */
.L_x_10140:
[----:B0-----:R-:W-:-:S04]  /*204be0*/  VIADD R120, R1, 0x29d0 ;  /* 0x000029d001787836 */ /* 0x001fc80000000000 */
[C---:B------:R-:W-:Y:S02]  /*204bf0*/  IMAD.IADD R180, R120.reuse, 0x1, R0 ;  /* 0x0000000178b47824 */ /* 0x040fe400078e0200 */
[----:B------:R-:W-:-:S04]  /*204c00*/  IMAD.IADD R203, R120, 0x1, R126 ;  /* 0x0000000178cb7824 */ /* 0x000fc800078e027e */
[----:B------:R-:W5:Y:S04]  /*204c10*/  LDL.U8 R180, [R180+0x27d8] ;  /* 0x0027d800b4b47983 */ /* 0x000f680000100000 */
[----:B------:R-:W5:Y:S01]  /*204c20*/  LDL.U8 R203, [R203+0x27f3] ;  /* 0x0027f300cbcb7983 */ /* 0x000f620000100000 */
[----:B------:R-:W-:Y:S05]  /*204c30*/  BRA `(.L_x_10160) ;  /* 0xffffffc8000c7947 */ /* 0x000fea000383ffff */
.L_x_10137:
[----:B------:R-:W-:Y:S05]  /*204c40*/  BSYNC.RECONVERGENT B3 ;  /* 0x0000000000037941 */ /* 0x000fea0003800200 */
.L_x_10113:
[----:B------:R-:W2:Y:S02]  /*204c50*/  LDL.64 R120, [R124] ;  /* 0x000000007c787983 */ /* 0x000ea40000100a00 */
[----:B--2---:R-:W-:Y:S01]  /*204c60*/  DADD R178, R120, R178 ;  /* 0x0000000078b27229 */ /* 0x004fe200000000b2 */
[----:B------:R-:W-:-:S06]  /*204c70*/  IMAD R120, R125, 0x8, R172 ;  /* 0x000000087d787824 */ /* 0x000fcc00078e02ac */
[----:B------:R-:W2:Y:S01]  /*204c80*/  LDL.64 R120, [R120] ;  /* 0x0000000078787983 */ /* 0x000ea20000100a00 */
[----:B------:R-:W-:Y:S01]  /*204c90*/  BSSY.RECONVERGENT B0, `(.L_x_10161) ;  /* 0x000016f000007945 */ /* 0x000fe20003800200 */
[----:B--2---:R-:W-:Y:S01]  /*204ca0*/  DADD R188, R120, R188 ;  /* 0x0000000078bc7229 */ /* 0x004fe200000000bc */
[----:B------:R-:W-:Y:S01]  /*204cb0*/  IMAD.MOV.U32 R120, RZ, RZ, 0x0 ;  /* 0x00000000ff787424 */ /* 0x000fe200078e00ff */
[----:B------:R-:W-:Y:S01]  /*204cc0*/  MOV R121, 0x3fe00000 ;  /* 0x3fe0000000797802 */ /* 0x000fe20000000f00 */
[----:B------:R-:W-:Y:S08]  /*204cd0*/  @P0 BRA `(.L_x_10162) ;  /* 0x0000001400a80947 */ /* 0x000ff00003800000 */
        /* <DEDUP_REMOVED lines=13> */
.L_x_10167:
[----:B------:R-:W-:-:S05]  /*204db0*/  IMAD R192, R180, 0x4, R131 ;  /* 0x00000004b4c07824 */ /* 0x000fca00078e0283 */
[----:B------:R-:W2:Y:S04]  /*204dc0*/  LDL.64 R124, [R192] ;  /* 0x00000000c07c7983 */ /* 0x000ea80000100a00 */
[----:B------:R-:W3:Y:S04]  /*204dd0*/  LDL.64 R120, [R192+0x8] ;  /* 0x00000800c0787983 */ /* 0x000ee80000100a00 */
[----:B------:R-:W4:Y:S04]  /*204de0*/  LDL.64 R190, [R192+0x10] ;  /* 0x00001000c0be7983 */ /* 0x000f280000100a00 */
[----:B------:R-:W5:Y:S04]  /*204df0*/  LDL.64 R176, [R192+0x18] ;  /* 0x00001800c0b07983 */ /* 0x000f680000100a00 */
[----:B------:R-:W5:Y:S01]  /*204e00*/  LDL.64 R174, [R192+0x20] ;  /* 0x00002000c0ae7983 */ /* 0x000f620000100a00 */
[----:B--2---:R-:W-:-:S02]  /*204e10*/  ISETP.GT.AND P1, PT, R124, RZ, PT ;  /* 0x000000ff7c00720c */ /* 0x004fc40003f24270 */
[----:B------:R-:W-:Y:S01]  /*204e20*/  ISETP.GT.AND P2, PT, R125, RZ, PT ;  /* 0x000000ff7d00720c */ /* 0x000fe20003f44270 */
[----:B------:R-:W-:-:S10]  /*204e30*/  VIADD R124, R126, 0x1 ;  /* 0x000000017e7c7836 */ /* 0x000fd40000000000 */
[----:B------:R-:W-:Y:S01]  /*204e40*/  @!P1 IMAD.MOV R124, RZ, RZ, R126 ;  /* 0x000000ffff7c9224 */ /* 0x000fe200078e027e */
[----:B---3--:R-:W-:-:S03]  /*204e50*/  ISETP.GT.AND P1, PT, R120, RZ, PT ;  /* 0x000000ff7800720c */ /* 0x008fc60003f24270 */
[----:B------:R-:W-:Y:S02]  /*204e60*/  VIADD R125, R124, 0x1 ;  /* 0x000000017c7d7836 */ /* 0x000fe40000000000 */
[----:B------:R-:W-:Y:S01]  /*204e70*/  @!P2 IMAD.MOV R125, RZ, RZ, R124 ;  /* 0x000000ffff7da224 */ /* 0x000fe200078e027c */
[----:B------:R-:W-:-:S03]  /*204e80*/  ISETP.GT.AND P2, PT, R121, RZ, PT ;  /* 0x000000ff7900720c */ /* 0x000fc60003f44270 */
[----:B------:R-:W-:-:S04]  /*204e90*/  VIADD R120, R125, 0x1 ;  /* 0x000000017d787836 */ /* 0x000fc80000000000 */
[----:B------:R-:W-:Y:S02]  /*204ea0*/  @!P1 IMAD.MOV R120, RZ, RZ, R125 ;  /* 0x000000ffff789224 */ /* 0x000fe400078e027d */
[----:B------:R-:W2:Y:S02]  /*204eb0*/  LDL.64 R124, [R192+0x28] ;  /* 0x00002800c07c7983 */ /* 0x000ea40000100a00 */
[----:B------:R-:W-:Y:S02]  /*204ec0*/  VIADD R126, R120, 0x1 ;  /* 0x00000001787e7836 */ /* 0x000fe40000000000 */
[----:B------:R-:W-:Y:S02]  /*204ed0*/  @!P2 IMAD.MOV R126, RZ, RZ, R120 ;  /* 0x000000ffff7ea224 */ /* 0x000fe400078e0278 */
[----:B------:R-:W3:Y:S01]  /*204ee0*/  LDL.64 R120, [R192+0x30] ;  /* 0x00003000c0787983 */ /* 0x000ee20000100a00 */
[----:B----4-:R-:W-:Y:S02]  /*204ef0*/  ISETP.GT.AND P1, PT, R190, RZ, PT ;  /* 0x000000ffbe00720c */ /* 0x010fe40003f24270 */
[----:B------:R-:W-:-:S02]  /*204f00*/  ISETP.GT.AND P2, PT, R191, RZ, PT ;  /* 0x000000ffbf00720c */ /* 0x000fc40003f44270 */
[----:B------:R-:W4:Y:S01]  /*204f10*/  LDL.64 R190, [R192+0x38] ;  /* 0x00003800c0be7983 */ /* 0x000f220000100a00 */
[----:B------:R-:W-:-:S08]  /*204f20*/  VIADD R193, R126, 0x1 ;  /* 0x000000017ec17836 */ /* 0x000fd00000000000 */
        /* <DEDUP_REMOVED lines=12> */
[----:B------:R-:W-:Y:S02]  /*204ff0*/  @!P1 IMAD.MOV R174, RZ, RZ, R126 ;  /* 0x000000ffffae9224 */ /* 0x000fe400078e027e */
[----:B------:R-:W-:Y:S01]  /*205000*/  VIADD R180, R180, 0x10 ;  /* 0x00000010b4b47836 */ /* 0x000fe20000000000 */
[----:B--2---:R-:W-:Y:S01]  /*205010*/  ISETP.GT.AND P1, PT, R124, RZ, PT ;  /* 0x000000ff7c00720c */ /* 0x004fe20003f24270 */
[----:B------:R-:W-:Y:S02]  /*205020*/  VIADD R124, R174, 0x1 ;  /* 0x00000001ae7c7836 */ /* 0x000fe40000000000 */
[----:B------:R-:W-:Y:S01]  /*205030*/  @!P2 IMAD.MOV R124, RZ, RZ, R174 ;  /* 0x000000ffff7ca224 */ /* 0x000fe200078e02ae */
[----:B------:R-:W-:-:S03]  /*205040*/  ISETP.GT.AND P2, PT, R125, RZ, PT ;  /* 0x000000ff7d00720c */ /* 0x000fc60003f44270 */
[----:B------:R-:W-:-:S06]  /*205050*/  VIADD R125, R124, 0x1 ;  /* 0x000000017c7d7836 */ /* 0x000fcc0000000000 */
[----:B------:R-:W-:Y:S01]  /*205060*/  @!P1 IMAD.MOV R125, RZ, RZ, R124 ;  /* 0x000000ffff7d9224 */ /* 0x000fe200078e027c */
[----:B---3--:R-:W-:-:S03]  /*205070*/  ISETP.GT.AND P1, PT, R120, RZ, PT ;  /* 0x000000ff7800720c */ /* 0x008fc60003f24270 */
[----:B------:R-:W-:Y:S02]  /*205080*/  VIADD R120, R125, 0x1 ;  /* 0x000000017d787836 */ /* 0x000fe40000000000 */
[----:B------:R-:W-:Y:S01]  /*205090*/  @!P2 IMAD.MOV R120, RZ, RZ, R125 ;  /* 0x000000ffff78a224 */ /* 0x000fe200078e027d */
[----:B------:R-:W-:-:S03]  /*2050a0*/  ISETP.GT.AND P2, PT, R121, RZ, PT ;  /* 0x000000ff7900720c */ /* 0x000fc60003f44270 */
[----:B------:R-:W-:-:S04]  /*2050b0*/  VIADD R121, R120, 0x1 ;  /* 0x0000000178797836 */ /* 0x000fc80000000000 */
[----:B------:R-:W-:Y:S01]  /*2050c0*/  @!P1 IMAD.MOV R121, RZ, RZ, R120 ;  /* 0x000000ffff799224 */ /* 0x000fe200078e0278 */
[----:B----4-:R-:W-:-:S03]  /*2050d0*/  ISETP.GT.AND P1, PT, R190, RZ, PT ;  /* 0x000000ffbe00720c */ /* 0x010fc60003f24270 */
        /* <DEDUP_REMOVED lines=9> */
.L_x_10166:
[----:B------:R-:W-:Y:S05]  /*205170*/  BSYNC.RECONVERGENT B2 ;  /* 0x0000000000027941 */ /* 0x000fea0003800200 */
.L_x_10165:
[----:B------:R-:W-:Y:S05]  /*205180*/  @!P0 BRA `(.L_x_10164) ;  /* 0x0000000400388947 */ /* 0x000fea0003800000 */
[----:B------:R-:W-:Y:S01]  /*205190*/  ISETP.GE.U32.AND P1, PT, R173, 0x8, PT ;  /* 0x00000008ad00780c */ /* 0x000fe20003f26070 */
[----:B------:R-:W-:Y:S01]  /*2051a0*/  BSSY.RECONVERGENT B2, `(.L_x_10168) ;  /* 0x0000022000027945 */ /* 0x000fe20003800200 */
[----:B------:R-:W-:-:S04]  /*2051b0*/  LOP3.LUT R173, R202, 0x7, RZ, 0xc0, !PT ;  /* 0x00000007caad7812 */ /* 0x000fc800078ec0ff */
[----:B------:R-:W-:-:S07]  /*2051c0*/  ISETP.NE.AND P0, PT, R173, RZ, PT ;  /* 0x000000ffad00720c */ /* 0x000fce0003f05270 */
[----:B------:R-:W-:Y:S06]  /*2051d0*/  @!P1 BRA `(.L_x_10169) ;  /* 0x0000000000789947 */ /* 0x000fec0003800000 */
[----:B------:R-:W-:-:S05]  /*2051e0*/  IMAD R176, R0, 0x4, R131 ;  /* 0x0000000400b07824 */ /* 0x000fca00078e0283 */
[----:B------:R-:W2:Y:S04]  /*2051f0*/  LDL.64 R120, [R176] ;  /* 0x00000000b0787983 */ /* 0x000ea80000100a00 */
[----:B------:R-:W3:Y:S04]  /*205200*/  LDL.64 R124, [R176+0x8] ;  /* 0x00000800b07c7983 */ /* 0x000ee80000100a00 */
[----:B------:R-:W4:Y:S04]  /*205210*/  LDL.64 R174, [R176+0x10] ;  /* 0x00001000b0ae7983 */ /* 0x000f280000100a00 */
[----:B------:R-:W5:Y:S01]  /*205220*/  LDL.64 R176, [R176+0x18] ;  /* 0x00001800b0b07983 */ /* 0x000f620000100a00 */
[----:B------:R-:W-:Y:S01]  /*205230*/  VIADD R0, R0, 0x8 ;  /* 0x0000000800007836 */ /* 0x000fe20000000000 */
[----:B--2---:R-:W-:Y:S01]  /*205240*/  ISETP.GT.AND P1, PT, R120, RZ, PT ;  /* 0x000000ff7800720c */ /* 0x004fe20003f24270 */
[----:B------:R-:W-:Y:S01]  /*205250*/  VIADD R120, R126, 0x1 ;  /* 0x000000017e787836 */ /* 0x000fe20000000000 */
[----:B------:R-:W-:-:S11]  /*205260*/  ISETP.GT.AND P2, PT, R121, RZ, PT ;  /* 0x000000ff7900720c */ /* 0x000fd60003f44270 */
[----:B------:R-:W-:Y:S02]  /*205270*/  @!P1 IADD3 R120, PT, PT, R126, RZ, RZ ;  /* 0x000000ff7e789210 */ /* 0x000fe40007ffe0ff */
        /* <DEDUP_REMOVED lines=17> */
[----:B------:R-:W-:-:S04]  /*205390*/  @!P1 IMAD.MOV R120, RZ, RZ, R121 ;  /* 0x000000ffff789224 */ /* 0x000fc800078e0279 */
[----:B------:R-:W-:Y:S02]  /*2053a0*/  VIADD R126, R120, 0x1 ;  /* 0x00000001787e7836 */ /* 0x000fe40000000000 */
[----:B------:R-:W-:-:S07]  /*2053b0*/  @!P2 IMAD.MOV R126, RZ, RZ, R120 ;  /* 0x000000ffff7ea224 */ /* 0x000fce00078e0278 */
.L_x_10169:
[----:B------:R-:W-:Y:S05]  /*2053c0*/  BSYNC.RECONVERGENT B2 ;  /* 0x0000000000027941 */ /* 0x000fea0003800200 */
.L_x_10168:
        /* <DEDUP_REMOVED lines=8> */
[----:B------:R-:W3:Y:S01]  /*205450*/  LDL.64 R124, [R124+0x8] ;  /* 0x000008007c7c7983 */ /* 0x000ee20000100a00 */
[----:B------:R-:W-:Y:S01]  /*205460*/  VIADD R0, R0, 0x4 ;  /* 0x0000000400007836 */ /* 0x000fe20000000000 */
[----:B--2---:R-:W-:Y:S01]  /*205470*/  ISETP.GT.AND P0, PT, R120, RZ, PT ;  /* 0x000000ff7800720c */ /* 0x004fe20003f04270 */
[----:B------:R-:W-:Y:S01]  /*205480*/  VIADD R120, R126, 0x1 ;  /* 0x000000017e787836 */ /* 0x000fe20000000000 */
[----:B------:R-:W-:-:S11]  /*205490*/  ISETP.GT.AND P2, PT, R121, RZ, PT ;  /* 0x000000ff7900720c */ /* 0x000fd60003f44270 */
[----:B------:R-:W-:Y:S01]  /*2054a0*/  @!P0 IMAD.MOV R120, RZ, RZ, R126 ;  /* 0x000000ffff788224 */ /* 0x000fe200078e027e */
[----:B---3--:R-:W-:-:S03]  /*2054b0*/  ISETP.GT.AND P0, PT, R124, RZ, PT ;  /* 0x000000ff7c00720c */ /* 0x008fc60003f04270 */
[----:B------:R-:W-:Y:S02]  /*2054c0*/  VIADD R121, R120, 0x1 ;  /* 0x0000000178797836 */ /* 0x000fe40000000000 */
[----:B------:R-:W-:Y:S01]  /*2054d0*/  @!P2 IMAD.MOV R121, RZ, RZ, R120 ;  /* 0x000000ffff79a224 */ /* 0x000fe200078e0278 */
[----:B------:R-:W-:-:S04]  /*2054e0*/  ISETP.GT.AND P2, PT, R125, RZ, PT ;  /* 0x000000ff7d00720c */ /* 0x000fc80003f44270 */
[----:B------:R-:W-:-:S03]  /*2054f0*/  IADD3 R120, PT, PT, R121, 0x1, RZ ;  /* 0x0000000179787810 */ /* 0x000fc60007ffe0ff */
[----:B------:R-:W-:-:S04]  /*205500*/  @!P0 IMAD.MOV R120, RZ, RZ, R121 ;  /* 0x000000ffff788224 */ /* 0x000fc800078e0279 */
[----:B------:R-:W-:Y:S02]  /*205510*/  VIADD R126, R120, 0x1 ;  /* 0x00000001787e7836 */ /* 0x000fe40000000000 */
[----:B------:R-:W-:-:S07]  /*205520*/  @!P2 IMAD.MOV R126, RZ, RZ, R120 ;  /* 0x000000ffff7ea224 */ /* 0x000fce00078e0278 */
.L_x_10171:
[----:B------:R-:W-:Y:S05]  /*205530*/  BSYNC.RECONVERGENT B2 ;  /* 0x0000000000027941 */ /* 0x000fea0003800200 */
.L_x_10170:
        /* <DEDUP_REMOVED lines=9> */
[----:B------:R-:W-:Y:S02]  /*2055d0*/  ISETP.NE.AND P1, PT, R202, 0x2, PT ;  /* 0x00000002ca00780c */ /* 0x000fe40003f25270 */
[----:B------:R-:W-:-:S11]  /*2055e0*/  ISETP.GT.AND P0, PT, R121, RZ, PT ;  /* 0x000000ff7900720c */ /* 0x000fd60003f04270 */
[----:B------:R-:W2:Y:S02]  /*2055f0*/  @P1 LDL R0, [R0+0x8] ;  /* 0x0000080000001983 */ /* 0x000ea40000100800 */
[----:B--2---:R-:W-:Y:S01]  /*205600*/  ISETP.GT.OR P2, PT, R0, RZ, !P1 ;  /* 0x000000ff0000720c */ /* 0x004fe20004f44670 */
[----:B------:R-:W-:Y:S02]  /*205610*/  VIADD R0, R126, 0x1 ;  /* 0x000000017e007836 */ /* 0x000fe40000000000 */
[----:B------:R-:W-:-:S04]  /*205620*/  @!P0 IMAD.MOV R0, RZ, RZ, R126 ;  /* 0x000000ffff008224 */ /* 0x000fc800078e027e */
[----:B------:R-:W-:-:S04]  /*205630*/  IMAD.MOV.U32 R126, RZ, RZ, R0 ;  /* 0x000000ffff7e7224 */ /* 0x000fc800078e0000 */
[----:B------:R-:W-:Y:S02]  /*205640*/  @P1 VIADD R0, R126, 0x1 ;  /* 0x000000017e001836 */ /* 0x000fe40000000000 */
[----:B------:R-:W-:-:S04]  /*205650*/  @!P2 IMAD.MOV R0, RZ, RZ, R126 ;  /* 0x000000ffff00a224 */ /* 0x000fc800078e027e */
[----:B------:R-:W-:-:S07]  /*205660*/  @P1 IMAD.MOV.U32 R126, RZ, RZ, R0 ;  /* 0x000000ffff7e1224 */ /* 0x000fce00078e0000 */
.L_x_10164:
[----:B------:R-:W-:Y:S05]  /*205670*/  BSYNC.RECONVERGENT B1 ;  /* 0x0000000000017941 */ /* 0x000fea0003800200 */
.L_x_10163:
        /* <DEDUP_REMOVED lines=11> */
.L_x_10176:
        /* <DEDUP_REMOVED lines=16> */
[C---:B------:R-:W-:Y:S01]  /*205830*/  VIADD R126, R177.reuse, 0x1 ;  /* 0x00000001b17e7836 */ /* 0x040fe20000000000 */
[----:B------:R-:W-:Y:S02]  /*205840*/  @!P2 IADD3 R126, PT, PT, R177, RZ, RZ ;  /* 0x000000ffb17ea210 */ /* 0x000fe40007ffe0ff */
[----:B-----5:R-:W-:Y:S01]  /*205850*/  ISETP.GT.AND P2, PT, R175, RZ, PT ;  /* 0x000000ffaf00720c */ /* 0x020fe20003f44270 */
[----:B------:R-:W4:Y:S02]  /*205860*/  LDL R177, [R125+0x28] ;  /* 0x000028007db17983 */ /* 0x000f240000100800 */
[----:B------:R-:W-:-:S04]  /*205870*/  VIADD R175, R126, 0x1 ;  /* 0x000000017eaf7836 */ /* 0x000fc80000000000 */
[----:B------:R-:W-:Y:S01]  /*205880*/  @!P1 IMAD.MOV R175, RZ, RZ, R126 ;  /* 0x000000ffffaf9224 */ /* 0x000fe200078e027e */
[----:B------:R-:W-:Y:S02]  /*205890*/  ISETP.GT.AND P1, PT, R176, RZ, PT ;  /* 0x000000ffb000720c */ /* 0x000fe40003f24270 */
[----:B------:R-:W5:Y:S01]  /*2058a0*/  LDL R176, [R125+0x2c] ;  /* 0x00002c007db07983 */ /* 0x000f620000100800 */
[----:B------:R-:W-:Y:S02]  /*2058b0*/  VIADD R126, R175, 0x1 ;  /* 0x00000001af7e7836 */ /* 0x000fe40000000000 */
        /* <DEDUP_REMOVED lines=43> */
.L_x_10175:
[----:B------:R-:W-:Y:S05]  /*205b70*/  BSYNC.RECONVERGENT B2 ;  /* 0x0000000000027941 */ /* 0x000fea0003800200 */
.L_x_10174:
        /* <DEDUP_REMOVED lines=33> */
[----:B------:R-:W-:-:S05]  /*205d90*/  @!P2 IADD3 R124, PT, PT, R121, RZ, RZ ;  /* 0x000000ff797ca210 */ /* 0x000fca0007ffe0ff */
[----:B------:R-:W-:Y:S01]  /*205da0*/  VIADD R121, R124, 0x1 ;  /* 0x000000017c797836 */ /* 0x000fe20000000000 */
[----:B--2---:R-:W-:Y:S02]  /*205db0*/  ISETP.GT.AND P1, PT, R175, RZ, PT ;  /* 0x000000ffaf00720c */ /* 0x004fe40003f24270 */
[----:B------:R-:W-:-:S11]  /*205dc0*/  ISETP.GT.AND P2, PT, R176, RZ, PT ;  /* 0x000000ffb000720c */ /* 0x000fd60003f44270 */
[----:B------:R-:W-:-:S04]  /*205dd0*/  @!P1 IMAD.MOV R121, RZ, RZ, R124 ;  /* 0x000000ffff799224 */ /* 0x000fc800078e027c */
[----:B------:R-:W-:Y:S02]  /*205de0*/  VIADD R126, R121, 0x1 ;  /* 0x00000001797e7836 */ /* 0x000fe40000000000 */
[----:B------:R-:W-:-:S07]  /*205df0*/  @!P2 IMAD.MOV R126, RZ, RZ, R121 ;  /* 0x000000ffff7ea224 */ /* 0x000fce00078e0279 */
.L_x_10178:
[----:B------:R-:W-:Y:S05]  /*205e00*/  BSYNC.RECONVERGENT B2 ;  /* 0x0000000000027941 */ /* 0x000fea0003800200 */
.L_x_10177:
        /* <DEDUP_REMOVED lines=24> */
.L_x_10180:
[----:B------:R-:W-:Y:S05]  /*205f90*/  BSYNC.RECONVERGENT B2 ;  /* 0x0000000000027941 */ /* 0x000fea0003800200 */
.L_x_10179:
        /* <DEDUP_REMOVED lines=15> */
[----:B------:R-:W-:-:S05]  /*206090*/  @!P0 IADD3 R0, PT, PT, R126, RZ, RZ ;  /* 0x000000ff7e008210 */ /* 0x000fca0007ffe0ff */
[----:B------:R-:W-:-:S04]  /*2060a0*/  IMAD.MOV.U32 R126, RZ, RZ, R0 ;  /* 0x000000ffff7e7224 */ /* 0x000fc800078e0000 */
[----:B------:R-:W-:Y:S02]  /*2060b0*/  @P1 VIADD R0, R126, 0x1 ;  /* 0x000000017e001836 */ /* 0x000fe40000000000 */
[----:B------:R-:W-:-:S04]  /*2060c0*/  @!P2 IMAD.MOV R0, RZ, RZ, R126 ;  /* 0x000000ffff00a224 */ /* 0x000fc800078e027e */
[----:B------:R-:W-:-:S07]  /*2060d0*/  @P1 IMAD.MOV.U32 R126, RZ, RZ, R0 ;  /* 0x000000ffff7e1224 */ /* 0x000fce00078e0000 */
.L_x_10173:
[----:B------:R-:W-:Y:S05]  /*2060e0*/  BSYNC.RECONVERGENT B1 ;  /* 0x0000000000017941 */ /* 0x000fea0003800200 */
.L_x_10172:
        /* <DEDUP_REMOVED lines=34> */
.L_x_10182:
[----:B------:R-:W-:Y:S05]  /*206310*/  BSYNC.RECONVERGENT B1 ;  /* 0x0000000000017941 */ /* 0x000fea0003800200 */
.L_x_10181:
[----:B------:R-:W-:Y:S01]  /*206320*/  UMOV UR10, 0x66666666 ;  /* 0x66666666000a7882 */ /* 0x000fe20000000000 */
[----:B------:R-:W-:Y:S01]  /*206330*/  UMOV UR11, 0x40711266 ;  /* 0x40711266000b7882 */ /* 0x000fe20000000000 */
[----:B------:R-:W-:Y:S01]  /*206340*/  IMAD.MOV.U32 R124, RZ, RZ, 0x0 ;  /* 0x00000000ff7c7424 */ /* 0x000fe200078e00ff */
[----:B------:R-:W-:Y:S01]  /*206350*/  DADD R120, R174, -UR10 ;  /* 0x8000000aae787e29 */ /* 0x000fe20008000000 */
[----:B------:R-:W-:-:S07]  /*206360*/  IMAD.MOV.U32 R125, RZ, RZ, 0x40590000 ;  /* 0x40590000ff7d7424 */ /* 0x000fce00078e00ff */
[----:B------:R-:W-:-:S11]  /*206370*/  DFMA R120, R120, R124, 0.5 ;  /* 0x3fe000007878742b */ /* 0x000fd6000000007c */
.L_x_10162:
[----:B------:R-:W-:Y:S05]  /*206380*/  BSYNC.RECONVERGENT B0 ;  /* 0x0000000000007941 */ /* 0x000fea0003800200 */
.L_x_10161:
[----:B------:R-:W0:Y:S01]  /*206390*/  MUFU.RCP64H R125, 100 ;  /* 0x40590000007d7908 */ /* 0x000e220000001800 */
[----:B------:R-:W-:Y:S01]  /*2063a0*/  IMAD.MOV.U32 R124, RZ, RZ, 0x1 ;  /* 0x00000001ff7c7424 */ /* 0x000fe200078e00ff */
[----:B------:R-:W-:Y:S06]  /*2063b0*/  BSSY.RECONVERGENT B0, `(.L_x_10183) ;  /* 0x0000018000007945 */ /* 0x000fec0003800200 */
[----:B------:R1:W2:Y:S02]  /*2063c0*/  F2I.F64.TRUNC R0, R120 ;  /* 0x0000007800007311 */ /* 0x0002a4000030d100 */
[----:B-1----:R-:W-:-:S02]  /*2063d0*/  IMAD.MOV.U32 R120, RZ, RZ, 0x0 ;  /* 0x00000000ff787424 */ /* 0x002fc400078e00ff */
[----:B------:R-:W-:-:S06]  /*2063e0*/  IMAD.MOV.U32 R121, RZ, RZ, 0x40590000 ;  /* 0x40590000ff797424 */ /* 0x000fcc00078e00ff */
[----:B0-----:R-:W-:-:S08]  /*2063f0*/  DFMA R174, R124, -R120, 1 ;  /* 0x3ff000007cae742b */ /* 0x001fd00000000878 */
[----:B------:R-:W-:-:S08]  /*206400*/  DFMA R174, R174, R174, R174 ;  /* 0x000000aeaeae722b */ /* 0x000fd000000000ae */
[----:B------:R-:W-:-:S08]  /*206410*/  DFMA R124, R124, R174, R124 ;  /* 0x000000ae7c7c722b */ /* 0x000fd0000000007c */
[C---:B------:R-:W-:Y:S01]  /*206420*/  DFMA R174, R124.reuse, -R120, 1 ;  /* 0x3ff000007cae742b */ /* 0x040fe20000000878 */
[----:B--2---:R-:W0:Y:S07]  /*206430*/  I2F.F64 R120, R0 ;  /* 0x0000000000787312 */ /* 0x004e2e0000201c00 */
[----:B------:R-:W-:-:S08]  /*206440*/  DFMA R124, R124, R174, R124 ;  /* 0x000000ae7c7c722b */ /* 0x000fd0000000007c */
[----:B0-----:R-:W-:Y:S01]  /*206450*/  DMUL R174, R120, R124 ;  /* 0x0000007c78ae7228 */ /* 0x001fe20000000000 */
[----:B------:R-:W-:-:S07]  /*206460*/  FSETP.GEU.AND P1, PT, |R121|, 6.5827683646048100446e-37, PT ;  /* 0x036000007900780b */ /* 0x000fce0003f2e200 */
        /* <DEDUP_REMOVED lines=12> */
.L_x_10184:
[----:B------:R-:W-:Y:S05]  /*206530*/  BSYNC.RECONVERGENT B0 ;  /* 0x0000000000007941 */ /* 0x000fea0003800200 */
.L_x_10183:
[----:B------:R-:W-:Y:S02]  /*206540*/  IMAD.MOV.U32 R120, RZ, RZ, R174 ;  /* 0x000000ffff787224 */ /* 0x000fe400078e00ae */
[----:B------:R-:W-:-:S07]  /*206550*/  IMAD.MOV.U32 R121, RZ, RZ, R175 ;  /* 0x000000ffff797224 */ /* 0x000fce00078e00af */
.L_x_10112:
[----:B------:R-:W-:Y:S05]  /*206560*/  BSYNC.RECONVERGENT B4 ;  /* 0x0000000000047941 */ /* 0x000fea0003800200 */
.L_x_10111:
[----:B------:R-:W-:-:S14]  /*206570*/  DSETP.GT.AND P0, PT, R120, R122, PT ;  /* 0x0000007a7800722a */ /* 0x000fdc0003f04000 */
[----:B------:R-:W-:Y:S05]  /*206580*/  @P0 BRA `(.L_x_9778) ;  /* 0x0000053800840947 */ /* 0x000fea0003800000 */
[----:B------:R-:W-:Y:S01]  /*206590*/  BSSY.RECONVERGENT B0, `(.L_x_10185) ;  /* 0x000000b000007945 */ /* 0x000fe20003800200 */
[----:B------:R-:W-:-:S07]  /*2065a0*/  MOV R0, RZ ;  /* 0x000000ff00007202 */ /* 0x000fce0000000f00 */
.L_x_10186:
[----:B------:R-:W-:Y:S02]  /*2065b0*/  R2UR UR10, R186 ;  /* 0x00000000ba0a72ca */ /* 0x000fe400000e0000 */
[----:B------:R-:W-:Y:S02]  /*2065c0*/  R2UR UR11, R187 ;  /* 0x00000000bb0b72ca */ /* 0x000fe400000e0000 */
[----:B------:R-:W-:-:S05]  /*2065d0*/  IADD3 R120, P0, PT, R2, R0, RZ ;  /* 0x0000000002787210 */ /* 0x000fca0007f1e0ff */
[----:B------:R-:W-:-:S06]  /*2065e0*/  IMAD.X R121, RZ, RZ, R3, P0 ;  /* 0x000000ffff797224 */ /* 0x000fcc00000e0603 */
[----:B------:R-:W2:Y:S01]  /*2065f0*/  LD.E.U8 R120, desc[UR10][R120.64] ;  /* 0x0000000a78787980 */ /* 0x000ea2000c101100 */
[----:B------:R-:W-:Y:S02]  /*206600*/  IMAD.MOV.U32 R125, RZ, RZ, R0 ;  /* 0x000000ffff7d7224 */ /* 0x000fe400078e0000 */
[----:B------:R-:W-:Y:S01]  /*206610*/  VIADD R0, R0, 0x1 ;  /* 0x0000000100007836 */ /* 0x000fe20000000000 */
[----:B--2---:R-:W-:-:S13]  /*206620*/  ISETP.NE.AND P0, PT, R120, RZ, PT ;  /* 0x000000ff7800720c */ /* 0x004fda0003f05270 */
[----:B------:R-:W-:Y:S05]  /*206630*/  @P0 BRA `(.L_x_10186) ;  /* 0xfffffffc00dc0947 */ /* 0x000fea000383ffff */
[----:B------:R-:W-:Y:S05]  /*206640*/  BSYNC.RECONVERGENT B0 ;  /* 0x0000000000007941 */ /* 0x000fea0003800200 */
.L_x_10185:
        /* <DEDUP_REMOVED lines=11> */
.L_x_10190:
[----:B------:R-:W-:Y:S02]  /*206700*/  R2UR UR10, R186 ;  /* 0x00000000ba0a72ca */ /* 0x000fe400000e0000 */
[----:B------:R-:W-:Y:S02]  /*206710*/  R2UR UR11, R187 ;  /* 0x00000000bb0b72ca */ /* 0x000fe400000e0000 */
[----:B------:R-:W-:Y:S01]  /*206720*/  IADD3 R120, P0, PT, R2, R0, RZ ;  /* 0x0000000002787210 */ /* 0x000fe20007f1e0ff */
[----:B------:R-:W-:-:S04]  /*206730*/  IMAD.IADD R126, R125, 0x1, R126 ;  /* 0x000000017d7e7824 */ /* 0x000fc800078e027e */
[----:B------:R-:W-:-:S06]  /*206740*/  IMAD.X R121, RZ, RZ, R3, P0 ;  /* 0x000000ffff797224 */ /* 0x000fcc00000e0603 */
        /* <DEDUP_REMOVED lines=28> */
.L_x_10189:
[----:B------:R-:W-:Y:S01]  /*206910*/  BSSY.RECONVERGENT B1, `(.L_x_10191) ;  /* 0x000000b000017945 */ /* 0x000fe20003800200 */
[----:B------:R-:W-:-:S07]  /*206920*/  IMAD.MOV.U32 R0, RZ, RZ, RZ ;  /* 0x000000ffff007224 */ /* 0x000fce00078e00ff */
.L_x_10192:
        /* <DEDUP_REMOVED lines=10> */
.L_x_10191:
        /* <DEDUP_REMOVED lines=10> */
.L_x_10194:
        /* <DEDUP_REMOVED lines=33> */
.L_x_10193:
        /* <DEDUP_REMOVED lines=56> */
.L_x_10188:
        /* <DEDUP_REMOVED lines=55> */
.L_x_10195:
[----:B------:R-:W-:Y:S05]  /*207370*/  BSYNC.RECONVERGENT B0 ;  /* 0x0000000000007941 */ /* 0x000fea0003800200 */
.L_x_10187:
[----:B------:R-:W-:Y:S01]  /*207380*/  BSSY.RECONVERGENT B0, `(.L_x_10196) ;  /* 0x000000b000007945 */ /* 0x000fe20003800200 */
[----:B------:R-:W-:-:S07]  /*207390*/  IMAD.MOV.U32 R0, RZ, RZ, RZ ;  /* 0x000000ffff007224 */ /* 0x000fce00078e00ff */
.L_x_10197:
[----:B------:R-:W-:Y:S02]  /*2073a0*/  R2UR UR10, R186 ;  /* 0x00000000ba0a72ca */ /* 0x000fe400000e0000 */
[----:B------:R-:W-:Y:S02]  /*2073b0*/  R2UR UR11, R187 ;  /* 0x00000000bb0b72ca */ /* 0x000fe400000e0000 */
[----:B------:R-:W-:-:S05]  /*2073c0*/  IADD3 R120, P0, PT, R2, R0, RZ ;  /* 0x0000000002787210 */ /* 0x000fca0007f1e0ff */
[----:B------:R-:W-:-:S06]  /*2073d0*/  IMAD.X R121, RZ, RZ, R3, P0 ;  /* 0x000000ffff797224 */ /* 0x000fcc00000e0603 */
[----:B------:R-:W2:Y:S02]  /*2073e0*/  LD.E.U8 R120, desc[UR10][R120.64] ;  /* 0x0000000a78787980 */ /* 0x000ea4000c101100 */
[----:B--2---:R-:W-:Y:S01]  /*2073f0*/  ISETP.NE.AND P0, PT, R120, RZ, PT ;  /* 0x000000ff7800720c */ /* 0x004fe20003f05270 */
[----:B------:R-:W-:Y:S02]  /*207400*/  IMAD.MOV.U32 R120, RZ, RZ, R0 ;  /* 0x000000ffff787224 */ /* 0x000fe400078e0000 */
[----:B------:R-:W-:-:S10]  /*207410*/  VIADD R0, R0, 0x1 ;  /* 0x0000000100007836 */ /* 0x000fd40000000000 */
[----:B------:R-:W-:Y:S05]  /*207420*/  @P0 BRA `(.L_x_10197) ;  /* 0xfffffffc00dc0947 */ /* 0x000fea000383ffff */
[----:B------:R-:W-:Y:S05]  /*207430*/  BSYNC.RECONVERGENT B0 ;  /* 0x0000000000007941 */ /* 0x000fea0003800200 */
.L_x_10196:
[----:B------:R-:W-:Y:S01]  /*207440*/  BSSY.RECONVERGENT B0, `(.L_x_10198) ;  /* 0x000000b000007945 */ /* 0x000fe20003800200 */
[----:B------:R-:W-:-:S07]  /*207450*/  IMAD.MOV.U32 R121, RZ, RZ, RZ ;  /* 0x000000ffff797224 */ /* 0x000fce00078e00ff */
.L_x_10199:
        /* <DEDUP_REMOVED lines=10> */
.L_x_10198:
        /* <DEDUP_REMOVED lines=10> */
.L_x_10224:
[----:B------:R-:W-:Y:S02]  /*2075a0*/  R2UR UR10, R186 ;  /* 0x00000000ba0a72ca */ /* 0x000fe400000e0000 */
[----:B------:R-:W-:Y:S02]  /*2075b0*/  R2UR UR11, R187 ;  /* 0x00000000bb0b72ca */ /* 0x000fe400000e0000 */
[----:B------:R-:W-:-:S04]  /*2075c0*/  IADD3 R124, P0, PT, R2, R121, RZ ;  /* 0x00000079027c7210 */ /* 0x000fc80007f1e0ff */
[----:B------:R-:W-:-:S07]  /*2075d0*/  LEA.HI.X.SX32 R125, R121, R3, 0x1, P0 ;  /* 0x00000003797d7211 */ /* 0x000fce00000f0eff */
        /* <DEDUP_REMOVED lines=11> */
.L_x_10205:
[----:B------:R-:W-:Y:S01]  /*207690*/  ISETP.NE.AND P0, PT, R174, 0x47, PT ;  /* 0x00000047ae00780c */ /* 0x000fe20003f05270 */
[----:B------:R-:W-:-:S12]  /*2076a0*/  IMAD.MOV.U32 R173, RZ, RZ, 0x2 ;  /* 0x00000002ffad7424 */ /* 0x000fd800078e00ff */
[----:B------:R-:W-:Y:S05]  /*2076b0*/  @!P0 BRA `(.L_x_10206) ;  /* 0x0000000000148947 */ /* 0x000fea0003800000 */
[----:B------:R-:W-:-:S13]  /*2076c0*/  ISETP.NE.AND P0, PT, R174, 0x54, PT ;  /* 0x00000054ae00780c */ /* 0x000fda0003f05270 */
[----:B------:R-:W-:Y:S05]  /*2076d0*/  @!P0 BRA `(.L_x_10208) ;  /* 0x0000000000088947 */ /* 0x000fea0003800000 */
.L_x_10207:
[----:B------:R-:W-:Y:S01]  /*2076e0*/  IMAD.MOV.U32 R173, RZ, RZ, 0x4 ;  /* 0x00000004ffad7424 */ /* 0x000fe200078e00ff */
[----:B------:R-:W-:Y:S06]  /*2076f0*/  BRA `(.L_x_10206) ;  /* 0x0000000000047947 */ /* 0x000fec0003800000 */
.L_x_10208:
[----:B------:R-:W-:-:S07]  /*207700*/  IMAD.MOV.U32 R173, RZ, RZ, 0x3 ;  /* 0x00000003ffad7424 */ /* 0x000fce00078e00ff */
.L_x_10206:
[----:B------:R-:W-:Y:S05]  /*207710*/  BSYNC.RECONVERGENT B2 ;  /* 0x0000000000027941 */ /* 0x000fea0003800200 */
.L_x_10204:
[----:B------:R-:W-:Y:S01]  /*207720*/  R2UR UR10, R186 ;  /* 0x00000000ba0a72ca */ /* 0x000fe200000e0000 */
[----:B------:R-:W-:Y:S01]  /*207730*/  VIADD R174, R1, 0x29d0 ;  /* 0x000029d001ae7836 */ /* 0x000fe20000000000 */
[----:B------:R-:W-:-:S03]  /*207740*/  R2UR UR11, R187 ;  /* 0x00000000bb0b72ca */ /* 0x000fc600000e0000 */
[----:B------:R-:W-:-:S05]  /*207750*/  IMAD.IADD R174, R174, 0x1, R121 ;  /* 0x00000001aeae7824 */ /* 0x000fca00078e0279 */
[----:B------:R0:W-:Y:S05]  /*207760*/  STL.U8 [R174+0x27d8], R173 ;  /* 0x0027d8adae007387 */ /* 0x0001ea0000100000 */
        /* <DEDUP_REMOVED lines=11> */
.L_x_10210:
[----:B------:R-:W-:-:S13]  /*207820*/  ISETP.NE.AND P0, PT, R176, 0x47, PT ;  /* 0x00000047b000780c */ /* 0x000fda0003f05270 */
[----:B------:R-:W-:Y:S05]  /*207830*/  @!P0 BRA `(.L_x_10213) ;  /* 0x0000000000148947 */ /* 0x000fea0003800000 */
[----:B------:R-:W-:Y:S01]  /*207840*/  ISETP.NE.AND P0, PT, R176, 0x54, PT ;  /* 0x00000054b000780c */ /* 0x000fe20003f05270 */
[----:B------:R-:W-:-:S12]  /*207850*/  IMAD.MOV.U32 R173, RZ, RZ, 0x3 ;  /* 0x00000003ffad7424 */ /* 0x000fd800078e00ff */
[----:B------:R-:W-:Y:S05]  /*207860*/  @!P0 BRA `(.L_x_10211) ;  /* 0x00000000000c8947 */ /* 0x000fea0003800000 */
.L_x_10212:
[----:B------:R-:W-:Y:S01]  /*207870*/  IMAD.MOV.U32 R173, RZ, RZ, 0x4 ;  /* 0x00000004ffad7424 */ /* 0x000fe200078e00ff */
[----:B------:R-:W-:Y:S06]  /*207880*/  BRA `(.L_x_10211) ;  /* 0x0000000000047947 */ /* 0x000fec0003800000 */
.L_x_10213:
[----:B------:R-:W-:-:S07]  /*207890*/  MOV R173, 0x2 ;  /* 0x0000000200ad7802 */ /* 0x000fce0000000f00 */
.L_x_10211:
[----:B------:R-:W-:Y:S05]  /*2078a0*/  BSYNC.RECONVERGENT B2 ;  /* 0x0000000000027941 */ /* 0x000fea0003800200 */
.L_x_10209:
[----:B------:R-:W-:Y:S01]  /*2078b0*/  R2UR UR10, R186 ;  /* 0x00000000ba0a72ca */ /* 0x000fe200000e0000 */
[----:B------:R0:W-:Y:S01]  /*2078c0*/  STL.U8 [R174+0x27d9], R173 ;  /* 0x0027d9adae007387 */ /* 0x0001e20000100000 */
[----:B------:R-:W-:-:S13]  /*2078d0*/  R2UR UR11, R187 ;  /* 0x00000000bb0b72ca */ /* 0x000fda00000e0000 */
        /* <DEDUP_REMOVED lines=11> */
.L_x_10215:
[----:B------:R-:W-:-:S13]  /*207990*/  ISETP.NE.AND P0, PT, R176, 0x47, PT ;  /* 0x00000047b000780c */ /* 0x000fda0003f05270 */
[----:B------:R-:W-:Y:S05]  /*2079a0*/  @!P0 BRA `(.L_x_10218) ;  /* 0x0000000000148947 */ /* 0x000fea0003800000 */
[----:B------:R-:W-:Y:S01]  /*2079b0*/  ISETP.NE.AND P0, PT, R176, 0x54, PT ;  /* 0x00000054b000780c */ /* 0x000fe20003f05270 */
[----:B------:R-:W-:-:S12]  /*2079c0*/  IMAD.MOV.U32 R173, RZ, RZ, 0x3 ;  /* 0x00000003ffad7424 */ /* 0x000fd800078e00ff */
[----:B------:R-:W-:Y:S05]  /*2079d0*/  @!P0 BRA `(.L_x_10216) ;  /* 0x00000000000c8947 */ /* 0x000fea0003800000 */
.L_x_10217:
[----:B------:R-:W-:Y:S01]  /*2079e0*/  IMAD.MOV.U32 R173, RZ, RZ, 0x4 ;  /* 0x00000004ffad7424 */ /* 0x000fe200078e00ff */
[----:B------:R-:W-:Y:S06]  /*2079f0*/  BRA `(.L_x_10216) ;  /* 0x0000000000047947 */ /* 0x000fec0003800000 */
.L_x_10218:
[----:B------:R-:W-:-:S07]  /*207a00*/  IMAD.MOV.U32 R173, RZ, RZ, 0x2 ;  /* 0x00000002ffad7424 */ /* 0x000fce00078e00ff */
.L_x_10216:
[----:B------:R-:W-:Y:S05]  /*207a10*/  BSYNC.RECONVERGENT B2 ;  /* 0x0000000000027941 */ /* 0x000fea0003800200 */
.L_x_10214:
        /* <DEDUP_REMOVED lines=14> */
.L_x_10220:
[----:B------:R-:W-:-:S13]  /*207b00*/  ISETP.NE.AND P0, PT, R125, 0x47, PT ;  /* 0x000000477d00780c */ /* 0x000fda0003f05270 */
[----:B------:R-:W-:Y:S05]  /*207b10*/  @!P0 BRA `(.L_x_10223) ;  /* 0x0000000000148947 */ /* 0x000fea0003800000 */
[----:B------:R-:W-:Y:S01]  /*207b20*/  ISETP.NE.AND P0, PT, R125, 0x54, PT ;  /* 0x000000547d00780c */ /* 0x000fe20003f05270 */
[----:B------:R-:W-:-:S12]  /*207b30*/  IMAD.MOV.U32 R124, RZ, RZ, 0x3 ;  /* 0x00000003ff7c7424 */ /* 0x000fd800078e00ff */
[----:B------:R-:W-:Y:S05]  /*207b40*/  @!P0 BRA `(.L_x_10221) ;  /* 0x00000000000c8947 */ /* 0x000fea0003800000 */
.L_x_10222:
[----:B------:R-:W-:Y:S01]  /*207b50*/  IMAD.MOV.U32 R124, RZ, RZ, 0x4 ;  /* 0x00000004ff7c7424 */ /* 0x000fe200078e00ff */
[----:B------:R-:W-:Y:S06]  /*207b60*/  BRA `(.L_x_10221) ;  /* 0x0000000000047947 */ /* 0x000fec0003800000 */
.L_x_10223:
[----:B------:R-:W-:-:S07]  /*207b70*/  IMAD.MOV.U32 R124, RZ, RZ, 0x2 ;  /* 0x00000002ff7c7424 */ /* 0x000fce00078e00ff */
.L_x_10221:
[----:B------:R-:W-:Y:S05]  /*207b80*/  BSYNC.RECONVERGENT B2 ;  /* 0x0000000000027941 */ /* 0x000fea0003800200 */
.L_x_10219:
[----:B------:R0:W-:Y:S02]  /*207b90*/  STL.U8 [R174+0x27db], R124 ;  /* 0x0027db7cae007387 */ /* 0x0001e40000100000 */
[C---:B0-----:R-:W-:Y:S02]  /*207ba0*/  VIADD R124, R121.reuse, 0x3 ;  /* 0x00000003797c7836 */ /* 0x041fe40000000000 */
[----:B------:R-:W-:-:S03]  /*207bb0*/  VIADD R121, R121, 0x4 ;  /* 0x0000000479797836 */ /* 0x000fc60000000000 */
[----:B------:R-:W-:-:S13]  /*207bc0*/  ISETP.NE.AND P0, PT, R124, R175, PT ;  /* 0x000000af7c00720c */ /* 0x000fda0003f05270 */
[----:B------:R-:W-:Y:S05]  /*207bd0*/  @P0 BRA `(.L_x_10224) ;  /* 0xfffffff800700947 */ /* 0x000fea000383ffff */
.L_x_10203:
[----:B------:R-:W-:Y:S05]  /*207be0*/  BSYNC.RECONVERGENT B0 ;  /* 0x0000000000007941 */ /* 0x000fea0003800200 */
.L_x_10202:
[----:B------:R-:W-:-:S13]  /*207bf0*/  ISETP.NE.AND P0, PT, R126, RZ, PT ;  /* 0x000000ff7e00720c */ /* 0x000fda0003f05270 */
[----:B------:R-:W-:Y:S05]  /*207c00*/  @!P0 BRA `(.L_x_10201) ;  /* 0x0000000400388947 */ /* 0x000fea0003800000 */
        /* <DEDUP_REMOVED lines=15> */
.L_x_10226:
[----:B------:R-:W-:-:S13]  /*207d00*/  ISETP.NE.AND P0, PT, R124, 0x47, PT ;  /* 0x000000477c00780c */ /* 0x000fda0003f05270 */
[----:B------:R-:W-:Y:S05]  /*207d10*/  @!P0 BRA `(.L_x_10229) ;  /* 0x0000000000148947 */ /* 0x000fea0003800000 */
[----:B------:R-:W-:Y:S01]  /*207d20*/  ISETP.NE.AND P0, PT, R124, 0x54, PT ;  /* 0x000000547c00780c */ /* 0x000fe20003f05270 */
[----:B------:R-:W-:-:S12]  /*207d30*/  IMAD.MOV.U32 R125, RZ, RZ, 0x3 ;  /* 0x00000003ff7d7424 */ /* 0x000fd800078e00ff */
[----:B------:R-:W-:Y:S05]  /*207d40*/  @!P0 BRA `(.L_x_10227) ;  /* 0x00000000000c8947 */ /* 0x000fea0003800000 */
.L_x_10228:
[----:B------:R-:W-:Y:S01]  /*207d50*/  IMAD.MOV.U32 R125, RZ, RZ, 0x4 ;  /* 0x00000004ff7d7424 */ /* 0x000fe200078e00ff */
[----:B------:R-:W-:Y:S06]  /*207d60*/  BRA `(.L_x_10227) ;  /* 0x0000000000047947 */ /* 0x000fec0003800000 */
.L_x_10229:
[----:B------:R-:W-:-:S07]  /*207d70*/  IMAD.MOV.U32 R125, RZ, RZ, 0x2 ;  /* 0x00000002ff7d7424 */ /* 0x000fce00078e00ff */
.L_x_10227:
[----:B------:R-:W-:Y:S05]  /*207d80*/  BSYNC.RECONVERGENT B0 ;  /* 0x0000000000007941 */ /* 0x000fea0003800200 */
.L_x_10225:
[----:B------:R-:W-:Y:S01]  /*207d90*/  VIADD R174, R1, 0x29d0 ;  /* 0x000029d001ae7836 */ /* 0x000fe20000000000 */
[----:B------:R-:W-:-:S03]  /*207da0*/  ISETP.NE.AND P0, PT, R126, 0x1, PT ;  /* 0x000000017e00780c */ /* 0x000fc60003f05270 */
[----:B------:R-:W-:-:S05]  /*207db0*/  IMAD.IADD R124, R174, 0x1, R121 ;  /* 0x00000001ae7c7824 */ /* 0x000fca00078e0279 */
[----:B------:R0:W-:Y:S05]  /*207dc0*/  STL.U8 [R124+0x27d8], R125 ;  /* 0x0027d87d7c007387 */ /* 0x0001ea0000100000 */
[----:B------:R-:W-:Y:S05]  /*207dd0*/  @!P0 BRA `(.L_x_10201) ;  /* 0x0000000000c48947 */ /* 0x000fea0003800000 */
[----:B------:R-:W-:Y:S02]  /*207de0*/  R2UR UR10, R186 ;  /* 0x00000000ba0a72ca */ /* 0x000fe400000e0000 */
[----:B------:R-:W-:-:S13]  /*207df0*/  R2UR UR11, R187 ;  /* 0x00000000bb0b72ca */ /* 0x000fda00000e0000 */
[----:B0-----:R-:W2:Y:S01]  /*207e00*/  LD.E.U8 R125, desc[UR10][R2.64] ;  /* 0x0000000a027d7980 */ /* 0x001ea2000c101100 */
        /* <DEDUP_REMOVED lines=10> */
.L_x_10231:
[----:B------:R-:W-:-:S13]  /*207eb0*/  ISETP.NE.AND P0, PT, R125, 0x47, PT ;  /* 0x000000477d00780c */ /* 0x000fda0003f05270 */
[----:B------:R-:W-:Y:S05]  /*207ec0*/  @!P0 BRA `(.L_x_10234) ;  /* 0x0000000000148947 */ /* 0x000fea0003800000 */
[----:B------:R-:W-:Y:S01]  /*207ed0*/  ISETP.NE.AND P0, PT, R125, 0x54, PT ;  /* 0x000000547d00780c */ /* 0x000fe20003f05270 */
[----:B------:R-:W-:-:S12]  /*207ee0*/  IMAD.MOV.U32 R173, RZ, RZ, 0x3 ;  /* 0x00000003ffad7424 */ /* 0x000fd800078e00ff */
[----:B------:R-:W-:Y:S05]  /*207ef0*/  @!P0 BRA `(.L_x_10232) ;  /* 0x00000000000c8947 */ /* 0x000fea0003800000 */
.L_x_10233:
[----:B------:R-:W-:Y:S01]  /*207f00*/  IMAD.MOV.U32 R173, RZ, RZ, 0x4 ;  /* 0x00000004ffad7424 */ /* 0x000fe200078e00ff */
[----:B------:R-:W-:Y:S06]  /*207f10*/  BRA `(.L_x_10232) ;  /* 0x0000000000047947 */ /* 0x000fec0003800000 */
.L_x_10234:
[----:B------:R-:W-:-:S07]  /*207f20*/  IMAD.MOV.U32 R173, RZ, RZ, 0x2 ;  /* 0x00000002ffad7424 */ /* 0x000fce00078e00ff */
.L_x_10232:
[----:B------:R-:W-:Y:S05]  /*207f30*/  BSYNC.RECONVERGENT B0 ;  /* 0x0000000000007941 */ /* 0x000fea0003800200 */
.L_x_10230:
[----:B------:R-:W-:Y:S02]  /*207f40*/  IADD3 R121, PT, PT, R174, 0x1, R121 ;  /* 0x00000001ae797810 */ /* 0x000fe40007ffe079 */
[----:B------:R-:W-:-:S03]  /*207f50*/  ISETP.NE.AND P0, PT, R126, 0x2, PT ;  /* 0x000000027e00780c */ /* 0x000fc60003f05270 */
[----:B------:R2:W-:Y:S10]  /*207f60*/  STL.U8 [R121+0x27d8], R173 ;  /* 0x0027d8ad79007387 */ /* 0x0005f40000100000 */
[----:B--2---:R-:W-:Y:S05]  /*207f70*/  @!P0 BRA `(.L_x_10201) ;  /* 0x00000000005c8947 */ /* 0x004fea0003800000 */
[----:B------:R-:W-:Y:S02]  /*207f80*/  R2UR UR10, R186 ;  /* 0x00000000ba0a72ca */ /* 0x000fe400000e0000 */
[----:B------:R-:W-:-:S13]  /*207f90*/  R2UR UR11, R187 ;  /* 0x00000000bb0b72ca */ /* 0x000fda00000e0000 */
        /* <DEDUP_REMOVED lines=11> */
.L_x_10236:
[----:B------:R-:W-:-:S13]  /*208050*/  ISETP.NE.AND P0, PT, R2, 0x47, PT ;  /* 0x000000470200780c */ /* 0x000fda0003f05270 */
[----:B------:R-:W-:Y:S05]  /*208060*/  @!P0 BRA `(.L_x_10239) ;  /* 0x0000000000148947 */ /* 0x000fea0003800000 */
[----:B------:R-:W-:Y:S01]  /*208070*/  ISETP.NE.AND P0, PT, R2, 0x54, PT ;  /* 0x000000540200780c */ /* 0x000fe20003f05270 */
[----:B------:R-:W-:-:S12]  /*208080*/  IMAD.MOV.U32 R3, RZ, RZ, 0x3 ;  /* 0x00000003ff037424 */ /* 0x000fd800078e00ff */
[----:B------:R-:W-:Y:S05]  /*208090*/  @!P0 BRA `(.L_x_10237) ;  /* 0x00000000000c8947 */ /* 0x000fea0003800000 */
.L_x_10238:
[----:B------:R-:W-:Y:S01]  /*2080a0*/  IMAD.MOV.U32 R3, RZ, RZ, 0x4 ;  /* 0x00000004ff037424 */ /* 0x000fe200078e00ff */
[----:B------:R-:W-:Y:S06]  /*2080b0*/  BRA `(.L_x_10237) ;  /* 0x0000000000047947 */ /* 0x000fec0003800000 */
.L_x_10239:
[----:B------:R-:W-:-:S07]  /*2080c0*/  IMAD.MOV.U32 R3, RZ, RZ, 0x2 ;  /* 0x00000002ff037424 */ /* 0x000fce00078e00ff */
.L_x_10237:
[----:B------:R-:W-:Y:S05]  /*2080d0*/  BSYNC.RECONVERGENT B0 ;  /* 0x0000000000007941 */ /* 0x000fea0003800200 */
.L_x_10235:
[----:B------:R2:W-:Y:S02]  /*2080e0*/  STL.U8 [R124+0x27da], R3 ;  /* 0x0027da037c007387 */ /* 0x0005e40000100000 */
.L_x_10201:
[----:B------:R-:W-:Y:S05]  /*2080f0*/  BSYNC.RECONVERGENT B1 ;  /* 0x0000000000017941 */ /* 0x000fea0003800200 */
.L_x_10200:
[----:B------:R-:W-:Y:S01]  /*208100*/  ISETP.NE.AND P0, PT, R0, RZ, PT ;  /* 0x000000ff0000720c */ /* 0x000fe20003f05270 */
[----:B------:R-:W-:-:S12]  /*208110*/  BSSY.RECONVERGENT B1, `(.L_x_10240) ;  /* 0x00000d0000017945 */ /* 0x000fd80003800200 */
[----:B------:R-:W-:Y:S05]  /*208120*/  @!P0 BRA `(.L_x_10241) ;  /* 0x0000000c00388947 */ /* 0x000fea0003800000 */
[C---:B------:R-:W-:Y:S01]  /*208130*/  ISETP.GE.U32.AND P2, PT, R0.reuse, 0x4, PT ;  /* 0x000000040000780c */ /* 0x040fe20003f46070 */
[----:B------:R-:W-:Y:S01]  /*208140*/  BSSY.RECONVERGENT B0, `(.L_x_10242) ;  /* 0x0000075000007945 */ /* 0x000fe20003800200 */
[----:B------:R-:W-:Y:S01]  /*208150*/  LOP3.LUT R121, R0, 0x3, RZ, 0xc0, !PT ;  /* 0x0000000300797812 */ /* 0x000fe200078ec0ff */
[----:B0-2---:R-:W-:-:S10]  /*208160*/  IMAD.MOV.U32 R124, RZ, RZ, 0x1 ;  /* 0x00000001ff7c7424 */ /* 0x005fd400078e00ff */
[----:B------:R-:W-:Y:S05]  /*208170*/  @!P2 BRA `(.L_x_10243) ;  /* 0x0000000400c4a947 */ /* 0x000fea0003800000 */
[----:B------:R-:W-:Y:S01]  /*208180*/  LOP3.LUT R125, R0, 0x7ffffffc, RZ, 0xc0, !PT ;  /* 0x7ffffffc007d7812 */ /* 0x000fe200078ec0ff */
[----:B------:R-:W-:-:S07]  /*208190*/  IMAD.MOV.U32 R124, RZ, RZ, 0x1 ;  /* 0x00000001ff7c7424 */ /* 0x000fce00078e00ff */
.L_x_10264:
[----:B------:R-:W-:Y:S01]  /*2081a0*/  IMAD.IADD R2, R0, 0x1, -R124 ;  /* 0x0000000100027824 */ /* 0x000fe200078e0a7c */
[----:B------:R-:W-:Y:S02]  /*2081b0*/  R2UR UR10, R186 ;  /* 0x00000000ba0a72ca */ /* 0x000fe400000e0000 */
[----:B------:R-:W-:Y:S02]  /*2081c0*/  R2UR UR11, R187 ;  /* 0x00000000bb0b72ca */ /* 0x000fe400000e0000 */
        /* <DEDUP_REMOVED lines=13> */
.L_x_10245:
[----:B------:R-:W-:Y:S01]  /*2082a0*/  ISETP.NE.AND P2, PT, R3, 0x47, PT ;  /* 0x000000470300780c */ /* 0x000fe20003f45270 */
[----:B------:R-:W-:-:S12]  /*2082b0*/  IMAD.MOV.U32 R2, RZ, RZ, 0x2 ;  /* 0x00000002ff027424 */ /* 0x000fd800078e00ff */
[----:B------:R-:W-:Y:S05]  /*2082c0*/  @!P2 BRA `(.L_x_10246) ;  /* 0x000000000014a947 */ /* 0x000fea0003800000 */
[----:B------:R-:W-:-:S13]  /*2082d0*/  ISETP.NE.AND P2, PT, R3, 0x54, PT ;  /* 0x000000540300780c */ /* 0x000fda0003f45270 */
[----:B------:R-:W-:Y:S05]  /*2082e0*/  @!P2 BRA `(.L_x_10248) ;  /* 0x000000000008a947 */ /* 0x000fea0003800000 */
.L_x_10247:
[----:B------:R-:W-:Y:S01]  /*2082f0*/  IMAD.MOV.U32 R2, RZ, RZ, 0x4 ;  /* 0x00000004ff027424 */ /* 0x000fe200078e00ff */
[----:B------:R-:W-:Y:S06]  /*208300*/  BRA `(.L_x_10246) ;  /* 0x0000000000047947 */ /* 0x000fec0003800000 */
.L_x_10248:
[----:B------:R-:W-:-:S07]  /*208310*/  IMAD.MOV.U32 R2, RZ, RZ, 0x3 ;  /* 0x00000003ff027424 */ /* 0x000fce00078e00ff */
.L_x_10246:
[----:B------:R-:W-:Y:S05]  /*208320*/  BSYNC.RECONVERGENT B2 ;  /* 0x0000000000027941 */ /* 0x000fea0003800200 */
.L_x_10244:
[----:B------:R-:W-:Y:S01]  /*208330*/  VIADD R3, R1, 0x29d0 ;  /* 0x000029d001037836 */ /* 0x000fe20000000000 */
[----:B------:R-:W-:Y:S02]  /*208340*/  R2UR UR10, R186 ;  /* 0x00000000ba0a72ca */ /* 0x000fe400000e0000 */
[----:B------:R-:W-:Y:S01]  /*208350*/  R2UR UR11, R187 ;  /* 0x00000000bb0b72ca */ /* 0x000fe200000e0000 */
        /* <DEDUP_REMOVED lines=17> */
.L_x_10250:
[----:B------:R-:W-:-:S13]  /*208470*/  ISETP.NE.AND P2, PT, R3, 0x47, PT ;  /* 0x000000470300780c */ /* 0x000fda0003f45270 */
[----:B------:R-:W-:Y:S05]  /*208480*/  @!P2 BRA `(.L_x_10253) ;  /* 0x000000000014a947 */ /* 0x000fea0003800000 */
[----:B------:R-:W-:Y:S01]  /*208490*/  ISETP.NE.AND P2, PT, R3, 0x54, PT ;  /* 0x000000540300780c */ /* 0x000fe20003f45270 */
[----:B------:R-:W-:-:S12]  /*2084a0*/  IMAD.MOV.U32 R2, RZ, RZ, 0x3 ;  /* 0x00000003ff027424 */ /* 0x000fd800078e00ff */
[----:B------:R-:W-:Y:S05]  /*2084b0*/  @!P2 BRA `(.L_x_10251) ;  /* 0x00000000000ca947 */ /* 0x000fea0003800000 */
.L_x_10252:
[----:B------:R-:W-:Y:S01]  /*2084c0*/  IMAD.MOV.U32 R2, RZ, RZ, 0x4 ;  /* 0x00000004ff027424 */ /* 0x000fe200078e00ff */
[----:B------:R-:W-:Y:S06]  /*2084d0*/  BRA `(.L_x_10251) ;  /* 0x0000000000047947 */ /* 0x000fec0003800000 */
.L_x_10253:
[----:B------:R-:W-:-:S07]  /*2084e0*/  IMAD.MOV.U32 R2, RZ, RZ, 0x2 ;  /* 0x00000002ff027424 */ /* 0x000fce00078e00ff */
.L_x_10251:
[----:B------:R-:W-:Y:S05]  /*2084f0*/  BSYNC.RECONVERGENT B2 ;  /* 0x0000000000027941 */ /* 0x000fea0003800200 */
.L_x_10249:
[----:B------:R0:W-:Y:S01]  /*208500*/  STL.U8 [R126+0x27f4], R2 ;  /* 0x0027f4027e007387 */ /* 0x0001e20000100000 */
[----:B------:R-:W-:Y:S02]  /*208510*/  R2UR UR10, R186 ;  /* 0x00000000ba0a72ca */ /* 0x000fe400000e0000 */
[----:B------:R-:W-:Y:S02]  /*208520*/  R2UR UR11, R187 ;  /* 0x00000000bb0b72ca */ /* 0x000fe400000e0000 */
        /* <DEDUP_REMOVED lines=14> */
.L_x_10255:
[----:B------:R-:W-:-:S13]  /*208610*/  ISETP.NE.AND P2, PT, R3, 0x47, PT ;  /* 0x000000470300780c */ /* 0x000fda0003f45270 */
[----:B------:R-:W-:Y:S05]  /*208620*/  @!P2 BRA `(.L_x_10258) ;  /* 0x000000000014a947 */ /* 0x000fea0003800000 */
[----:B------:R-:W-:Y:S01]  /*208630*/  ISETP.NE.AND P2, PT, R3, 0x54, PT ;  /* 0x000000540300780c */ /* 0x000fe20003f45270 */
[----:B------:R-:W-:-:S12]  /*208640*/  IMAD.MOV.U32 R2, RZ, RZ, 0x3 ;  /* 0x00000003ff027424 */ /* 0x000fd800078e00ff */
[----:B------:R-:W-:Y:S05]  /*208650*/  @!P2 BRA `(.L_x_10256) ;  /* 0x00000000000ca947 */ /* 0x000fea0003800000 */
.L_x_10257:
[----:B------:R-:W-:Y:S01]  /*208660*/  IMAD.MOV.U32 R2, RZ, RZ, 0x4 ;  /* 0x00000004ff027424 */ /* 0x000fe200078e00ff */
[----:B------:R-:W-:Y:S06]  /*208670*/  BRA `(.L_x_10256) ;  /* 0x0000000000047947 */ /* 0x000fec0003800000 */
.L_x_10258:
[----:B------:R-:W-:-:S07]  /*208680*/  IMAD.MOV.U32 R2, RZ, RZ, 0x2 ;  /* 0x00000002ff027424 */ /* 0x000fce00078e00ff */
.L_x_10256:
[----:B------:R-:W-:Y:S05]  /*208690*/  BSYNC.RECONVERGENT B2 ;  /* 0x0000000000027941 */ /* 0x000fea0003800200 */
.L_x_10254:
[----:B------:R-:W-:Y:S01]  /*2086a0*/  VIADD R173, R124, 0x3 ;  /* 0x000000037cad7836 */ /* 0x000fe20000000000 */
[----:B------:R0:W-:Y:S01]  /*2086b0*/  STL.U8 [R126+0x27f5], R2 ;  /* 0x0027f5027e007387 */ /* 0x0001e20000100000 */
[----:B------:R-:W-:Y:S02]  /*2086c0*/  R2UR UR10, R186 ;  /* 0x00000000ba0a72ca */ /* 0x000fe400000e0000 */
[----:B------:R-:W-:Y:S01]  /*2086d0*/  R2UR UR11, R187 ;  /* 0x00000000bb0b72ca */ /* 0x000fe200000e0000 */
        /* <DEDUP_REMOVED lines=14> */
.L_x_10260:
[----:B------:R-:W-:-:S13]  /*2087c0*/  ISETP.NE.AND P2, PT, R2, 0x47, PT ;  /* 0x000000470200780c */ /* 0x000fda0003f45270 */
[----:B------:R-:W-:Y:S05]  /*2087d0*/  @!P2 BRA `(.L_x_10263) ;  /* 0x000000000014a947 */ /* 0x000fea0003800000 */
[----:B------:R-:W-:Y:S01]  /*2087e0*/  ISETP.NE.AND P2, PT, R2, 0x54, PT ;  /* 0x000000540200780c */ /* 0x000fe20003f45270 */
[----:B------:R-:W-:-:S12]  /*2087f0*/  IMAD.MOV.U32 R3, RZ, RZ, 0x3 ;  /* 0x00000003ff037424 */ /* 0x000fd800078e00ff */
[----:B------:R-:W-:Y:S05]  /*208800*/  @!P2 BRA `(.L_x_10261) ;  /* 0x00000000000ca947 */ /* 0x000fea0003800000 */
.L_x_10262:
[----:B------:R-:W-:Y:S01]  /*208810*/  IMAD.MOV.U32 R3, RZ, RZ, 0x4 ;  /* 0x00000004ff037424 */ /* 0x000fe200078e00ff */
[----:B------:R-:W-:Y:S06]  /*208820*/  BRA `(.L_x_10261) ;  /* 0x0000000000047947 */ /* 0x000fec0003800000 */
.L_x_10263:
[----:B------:R-:W-:-:S07]  /*208830*/  IMAD.MOV.U32 R3, RZ, RZ, 0x2 ;  /* 0x00000002ff037424 */ /* 0x000fce00078e00ff */
.L_x_10261:
[----:B------:R-:W-:Y:S05]  /*208840*/  BSYNC.RECONVERGENT B2 ;  /* 0x0000000000027941 */ /* 0x000fea0003800200 */
.L_x_10259:
[----:B------:R0:W-:Y:S01]  /*208850*/  STL.U8 [R126+0x27f6], R3 ;  /* 0x0027f6037e007387 */ /* 0x0001e20000100000 */
[----:B------:R-:W-:Y:S01]  /*208860*/  ISETP.NE.AND P2, PT, R173, R125, PT ;  /* 0x0000007dad00720c */ /* 0x000fe20003f45270 */
[----:B------:R-:W-:-:S12]  /*208870*/  VIADD R124, R124, 0x4 ;  /* 0x000000047c7c7836 */ /* 0x000fd80000000000 */
[----:B0-----:R-:W-:Y:S05]  /*208880*/  @P2 BRA `(.L_x_10264) ;  /* 0xfffffff800442947 */ /* 0x001fea000383ffff */
.L_x_10243:
[----:B------:R-:W-:Y:S05]  /*208890*/  BSYNC.RECONVERGENT B0 ;  /* 0x0000000000007941 */ /* 0x000fea0003800200 */
.L_x_10242:
[----:B------:R-:W-:-:S13]  /*2088a0*/  ISETP.NE.AND P2, PT, R121, RZ, PT ;  /* 0x000000ff7900720c */ /* 0x000fda0003f45270 */
[----:B------:R-:W-:Y:S05]  /*2088b0*/  @!P2 BRA `(.L_x_10241) ;  /* 0x000000040054a947 */ /* 0x000fea0003800000 */
        /* <DEDUP_REMOVED lines=16> */
.L_x_10266:
[----:B------:R-:W-:-:S13]  /*2089c0*/  ISETP.NE.AND P2, PT, R3, 0x47, PT ;  /* 0x000000470300780c */ /* 0x000fda0003f45270 */
[----:B------:R-:W-:Y:S05]  /*2089d0*/  @!P2 BRA `(.L_x_10269) ;  /* 0x000000000014a947 */ /* 0x000fea0003800000 */
[----:B------:R-:W-:Y:S01]  /*2089e0*/  ISETP.NE.AND P2, PT, R3, 0x54, PT ;  /* 0x000000540300780c */ /* 0x000fe20003f45270 */
[----:B------:R-:W-:-:S12]  /*2089f0*/  IMAD.MOV.U32 R2, RZ, RZ, 0x3 ;  /* 0x00000003ff027424 */ /* 0x000fd800078e00ff */
[----:B------:R-:W-:Y:S05]  /*208a00*/  @!P2 BRA `(.L_x_10267) ;  /* 0x00000000000ca947 */ /* 0x000fea0003800000 */
.L_x_10268:
[----:B------:R-:W-:Y:S01]  /*208a10*/  IMAD.MOV.U32 R2, RZ, RZ, 0x4 ;  /* 0x00000004ff027424 */ /* 0x000fe200078e00ff */
[----:B------:R-:W-:Y:S06]  /*208a20*/  BRA `(.L_x_10267) ;  /* 0x0000000000047947 */ /* 0x000fec0003800000 */
.L_x_10269:
[----:B------:R-:W-:-:S07]  /*208a30*/  IMAD.MOV.U32 R2, RZ, RZ, 0x2 ;  /* 0x00000002ff027424 */ /* 0x000fce00078e00ff */
.L_x_10267:
[----:B------:R-:W-:Y:S05]  /*208a40*/  BSYNC.RECONVERGENT B0 ;  /* 0x0000000000007941 */ /* 0x000fea0003800200 */
.L_x_10265:
        /* <DEDUP_REMOVED lines=22> */
.L_x_10271:
[----:B------:R-:W-:-:S13]  /*208bb0*/  ISETP.NE.AND P2, PT, R2, 0x47, PT ;  /* 0x000000470200780c */ /* 0x000fda0003f45270 */
[----:B------:R-:W-:Y:S05]  /*208bc0*/  @!P2 BRA `(.L_x_10274) ;  /* 0x000000000014a947 */ /* 0x000fea0003800000 */
[----:B------:R-:W-:Y:S01]  /*208bd0*/  ISETP.NE.AND P2, PT, R2, 0x54, PT ;  /* 0x000000540200780c */ /* 0x000fe20003f45270 */
[----:B------:R-:W-:-:S12]  /*208be0*/  IMAD.MOV.U32 R3, RZ, RZ, 0x3 ;  /* 0x00000003ff037424 */ /* 0x000fd800078e00ff */
[----:B------:R-:W-:Y:S05]  /*208bf0*/  @!P2 BRA `(.L_x_10272) ;  /* 0x00000000000ca947 */ /* 0x000fea0003800000 */
.L_x_10273:
[----:B------:R-:W-:Y:S01]  /*208c00*/  IMAD.MOV.U32 R3, RZ, RZ, 0x4 ;  /* 0x00000004ff037424 */ /* 0x000fe200078e00ff */
[----:B------:R-:W-:Y:S06]  /*208c10*/  BRA `(.L_x_10272) ;  /* 0x0000000000047947 */ /* 0x000fec0003800000 */
.L_x_10274:
[----:B------:R-:W-:-:S07]  /*208c20*/  IMAD.MOV.U32 R3, RZ, RZ, 0x2 ;  /* 0x00000002ff037424 */ /* 0x000fce00078e00ff */
.L_x_10272:
[----:B------:R-:W-:Y:S05]  /*208c30*/  BSYNC.RECONVERGENT B0 ;  /* 0x0000000000007941 */ /* 0x000fea0003800200 */
.L_x_10270:
[----:B------:R4:W-:Y:S01]  /*208c40*/  STL.U8 [R125+0x27f4], R3 ;  /* 0x0027f4037d007387 */ /* 0x0009e20000100000 */
[----:B------:R-:W-:-:S13]  /*208c50*/  ISETP.NE.AND P2, PT, R121, 0x2, PT ;  /* 0x000000027900780c */ /* 0x000fda0003f45270 */
[----:B----4-:R-:W-:Y:S05]  /*208c60*/  @!P2 BRA `(.L_x_10241) ;  /* 0x000000000068a947 */ /* 0x010fea0003800000 */
[----:B------:R-:W-:Y:S02]  /*208c70*/  IADD3 R2, PT, PT, R0, -0x2, -R124 ;  /* 0xfffffffe00027810 */ /* 0x000fe40007ffe87c */
        /* <DEDUP_REMOVED lines=15> */
.L_x_10276:
[----:B------:R-:W-:-:S13]  /*208d70*/  ISETP.NE.AND P2, PT, R2, 0x47, PT ;  /* 0x000000470200780c */ /* 0x000fda0003f45270 */
[----:B------:R-:W-:Y:S05]  /*208d80*/  @!P2 BRA `(.L_x_10279) ;  /* 0x000000000014a947 */ /* 0x000fea0003800000 */
[----:B------:R-:W-:Y:S01]  /*208d90*/  ISETP.NE.AND P2, PT, R2, 0x54, PT ;  /* 0x000000540200780c */ /* 0x000fe20003f45270 */
[----:B------:R-:W-:-:S12]  /*208da0*/  IMAD.MOV.U32 R3, RZ, RZ, 0x3 ;  /* 0x00000003ff037424 */ /* 0x000fd800078e00ff */
[----:B------:R-:W-:Y:S05]  /*208db0*/  @!P2 BRA `(.L_x_10277) ;  /* 0x00000000000ca947 */ /* 0x000fea0003800000 */
.L_x_10278:
[----:B------:R-:W-:Y:S01]  /*208dc0*/  IMAD.MOV.U32 R3, RZ, RZ, 0x4 ;  /* 0x00000004ff037424 */ /* 0x000fe200078e00ff */
[----:B------:R-:W-:Y:S06]  /*208dd0*/  BRA `(.L_x_10277) ;  /* 0x0000000000047947 */ /* 0x000fec0003800000 */
.L_x_10279:
[----:B------:R-:W-:-:S07]  /*208de0*/  IMAD.MOV.U32 R3, RZ, RZ, 0x2 ;  /* 0x00000002ff037424 */ /* 0x000fce00078e00ff */
.L_x_10277:
[----:B------:R-:W-:Y:S05]  /*208df0*/  BSYNC.RECONVERGENT B0 ;  /* 0x0000000000007941 */ /* 0x000fea0003800200 */
.L_x_10275:
[----:B------:R4:W-:Y:S02]  /*208e00*/  STL.U8 [R125+0x27f5], R3 ;  /* 0x0027f5037d007387 */ /* 0x0009e40000100000 */
.L_x_10241:
[----:B------:R-:W-:Y:S05]  /*208e10*/  BSYNC.RECONVERGENT B1 ;  /* 0x0000000000017941 */ /* 0x000fea0003800200 */
.L_x_10240:
[----:B------:R-:W-:Y:S01]  /*208e20*/  VIADD R121, R1, 0x29d0 ;  /* 0x000029d001797836 */ /* 0x000fe20000000000 */
[----:B------:R-:W-:Y:S01]  /*208e30*/  BSSY.RECONVERGENT B5, `(.L_x_10280) ;  /* 0x00004d0000057945 */ /* 0x000fe20003800200 */
[----:B---3--:R-:W-:Y:S02]  /*208e40*/  IMAD.MOV.U32 R2, RZ, RZ, 0x4 ;  /* 0x00000004ff027424 */ /* 0x008fe400078e00ff */
[C---:B--2-4-:R-:W-:Y:S02]  /*208e50*/  IMAD.IADD R3, R121.reuse, 0x1, R0 ;  /* 0x0000000179037824 */ /* 0x054fe400078e0200 */
[----:B------:R-:W-:-:S03]  /*208e60*/  IMAD.IADD R209, R121, 0x1, R120 ;  /* 0x0000000179d17824 */ /* 0x000fc600078e0278 */
[----:B------:R2:W-:Y:S04]  /*208e70*/  STL.U8 [R3+0x27f4], R2 ;  /* 0x0027f40203007387 */ /* 0x0005e80000100000 */
[----:B------:R2:W-:Y:S04]  /*208e80*/  STL.U8 [R1+0x51c3], R2 ;  /* 0x0051c30201007387 */ /* 0x0005e80000100000 */
[----:B------:R2:W-:Y:S04]  /*208e90*/  STL.U8 [R209+0x27d9], R2 ;  /* 0x0027d902d1007387 */ /* 0x0005e80000100000 */
[----:B------:R2:W-:Y:S01]  /*208ea0*/  STL.U8 [R1+0x51a8], R2 ;  /* 0x0051a80201007387 */ /* 0x0005e20000100000 */
[----:B------:R-:W-:Y:S05]  /*208eb0*/  @!P1 BRA `(.L_x_10281) ;  /* 0x0000004c001c9947 */ /* 0x000fea0003800000 */
[----:B------:R-:W-:Y:S01]  /*208ec0*/  BSSY.RECONVERGENT B0, `(.L_x_10282) ;  /* 0x0000091000007945 */ /* 0x000fe20003800200 */
[C---:B--2---:R-:W-:Y:S01]  /*208ed0*/  LOP3.LUT R2, R0.reuse, 0x3, RZ, 0xc0, !PT ;  /* 0x0000000300027812 */ /* 0x044fe200078ec0ff */
[----:B------:R-:W-:Y:S01]  /*208ee0*/  IMAD.MOV.U32 R121, RZ, RZ, 0x1 ;  /* 0x00000001ff797424 */ /* 0x000fe200078e00ff */
[----:B------:R-:W-:-:S07]  /*208ef0*/  LOP3.LUT R3, R0, 0x7ffffffc, RZ, 0xc0, !PT ;  /* 0x7ffffffc00037812 */ /* 0x000fce00078ec0ff */
.L_x_10288:
[----:B------:R-:W-:Y:S04]  /*208f00*/  BSSY.RECONVERGENT B1, `(.L_x_10283) ;  /* 0x0000089000017945 */ /* 0x000fe80003800200 */
[----:B--2--5:R-:W-:Y:S05]  /*208f10*/  @!P0 BRA `(.L_x_10284) ;  /* 0x00000008001c8947 */ /* 0x024fea0003800000 */
[----:B0-----:R-:W-:-:S04]  /*208f20*/  VIADD R124, R1, 0x29d0 ;  /* 0x000029d0017c7836 */ /* 0x001fc80000000000 */
        /* <DEDUP_REMOVED lines=11> */
.L_x_10287:
[----:B------:R-:W-:-:S05]  /*208fe0*/  IADD3 R180, PT, PT, R1, 0x29d0, RZ ;  /* 0x000029d001b47810 */ /* 0x000fca0007ffe0ff */
[----:B------:R-:W-:-:S05]  /*208ff0*/  IMAD.IADD R177, R180, 0x1, R126 ;  /* 0x00000001b4b17824 */ /* 0x000fca00078e027e */
[----:B------:R-:W2:Y:S01]  /*209000*/  LDL.S8 R174, [R177+0x27f3] ;  /* 0x0027f300b1ae7983 */ /* 0x000ea20000100200 */
[----:B------:R-:W-:Y:S02]  /*209010*/  IMAD.IADD R178, R173, 0x1, R126 ;  /* 0x00000001adb27824 */ /* 0x000fe400078e027e */
[----:B--2--5:R-:W-:-:S05]  /*209020*/  IMAD.IADD R174, R124, 0x1, R174 ;  /* 0x000000017cae7824 */ /* 0x024fca00078e02ae */
        /* <DEDUP_REMOVED lines=64> */
.L_x_10286:
[----:B------:R-:W-:Y:S05]  /*209430*/  BSYNC.RECONVERGENT B2 ;  /* 0x0000000000027941 */ /* 0x000fea0003800200 */
.L_x_10285:
[----:B------:R-:W-:Y:S05]  /*209440*/  @!P1 BRA `(.L_x_10284) ;  /* 0x0000000000d09947 */ /* 0x000fea0003800000 */
[----:B------:R-:W-:-:S04]  /*209450*/  VIADD R180, R1, 0x29d0 ;  /* 0x000029d001b47836 */ /* 0x000fc80000000000 */
[----:B------:R-:W-:-:S05]  /*209460*/  IMAD.IADD R176, R180, 0x1, R126 ;  /* 0x00000001b4b07824 */ /* 0x000fca00078e027e */
[----:B------:R-:W2:Y:S01]  /*209470*/  LDL.S8 R174, [R176+0x27f3] ;  /* 0x0027f300b0ae7983 */ /* 0x000ea20000100200 */
[----:B------:R-:W-:Y:S02]  /*209480*/  IMAD.IADD R178, R173, 0x1, R126 ;  /* 0x00000001adb27824 */ /* 0x000fe400078e027e */
[----:B--2--5:R-:W-:-:S05]  /*209490*/  IMAD.IADD R174, R124, 0x1, R174 ;  /* 0x000000017cae7824 */ /* 0x024fca00078e02ae */
        /* <DEDUP_REMOVED lines=8> */
[----:B0-----:R-:W-:-:S05]  /*209520*/  @P1 IMAD.MOV.U32 R175, RZ, RZ, -0x40100000 ;  /* 0xbff00000ffaf1424 */ /* 0x001fca00078e00ff */
        /* <DEDUP_REMOVED lines=20> */
[----:B------:R2:W-:Y:S01]  /*209670*/  @!P1 STL.64 [R125+0x1388], R174 ;  /* 0x001388ae7d009387 */ /* 0x0005e20000100a00 */
[----:B------:R-:W-:-:S13]  /*209680*/  ISETP.NE.AND P1, PT, R2, 0x2, PT ;  /* 0x000000020200780c */ /* 0x000fda0003f25270 */
[----:B--2---:R-:W-:Y:S05]  /*209690*/  @!P1 BRA `(.L_x_10284) ;  /* 0x00000000003c9947 */ /* 0x004fea0003800000 */
        /* <DEDUP_REMOVED lines=15> */
.L_x_10284:
[----:B------:R-:W-:Y:S05]  /*209790*/  BSYNC.RECONVERGENT B1 ;  /* 0x0000000000017941 */ /* 0x000fea0003800200 */
.L_x_10283:
[C---:B------:R-:W-:Y:S01]  /*2097a0*/  ISETP.NE.AND P1, PT, R121.reuse, R120, PT ;  /* 0x000000787900720c */ /* 0x040fe20003f25270 */
[----:B------:R-:W-:-:S12]  /*2097b0*/  VIADD R121, R121, 0x1 ;  /* 0x0000000179797836 */ /* 0x000fd80000000000 */
[----:B------:R-:W-:Y:S05]  /*2097c0*/  @P1 BRA `(.L_x_10288) ;  /* 0xfffffff400cc1947 */ /* 0x000fea000383ffff */
[----:B------:R-:W-:Y:S05]  /*2097d0*/  BSYNC.RECONVERGENT B0 ;  /* 0x0000000000007941 */ /* 0x000fea0003800200 */
.L_x_10282:
[----:B------:R-:W-:-:S07]  /*2097e0*/  IMAD.MOV.U32 R181, RZ, RZ, 0x1 ;  /* 0x00000001ffb57424 */ /* 0x000fce00078e00ff */
.L_x_10351:
[----:B------:R-:W-:Y:S04]  /*2097f0*/  BSSY.RECONVERGENT B4, `(.L_x_10289) ;  /* 0x0000430000047945 */ /* 0x000fe80003800200 */
[----:B012---:R-:W-:Y:S05]  /*209800*/  @!P0 BRA `(.L_x_10290) ;  /* 0x0000004000b88947 */ /* 0x007fea0003800000 */
[----:B------:R-:W-:Y:S02]  /*209810*/  VIADD R204, R181, 0xffffffff ;  /* 0xffffffffb5cc7836 */ /* 0x000fe40000000000 */
[----:B------:R-:W-:Y:S02]  /*209820*/  VIADD R2, R1, 0x29d0 ;  /* 0x000029d001027836 */ /* 0x000fe40000000000 */
[----:B------:R-:W-:Y:S02]  /*209830*/  IMAD R210, R204, R0, -R0 ;  /* 0x00000000ccd27224 */ /* 0x000fe400078e0a00 */
[----:B------:R-:W-:Y:S02]  /*209840*/  IMAD.IADD R180, R2, 0x1, R181 ;  /* 0x0000000102b47824 */ /* 0x000fe400078e02b5 */
[----:B------:R-:W-:Y:S02]  /*209850*/  VIADD R210, R210, 0xfffffffe ;  /* 0xfffffffed2d27836 */ /* 0x000fe40000000000 */
[----:B------:R-:W-:-:S02]  /*209860*/  IMAD.MOV.U32 R179, RZ, RZ, 0x1 ;  /* 0x00000001ffb37424 */ /* 0x000fc400078e00ff */
[----:B------:R-:W-:-:S07]  /*209870*/  IMAD R211, R204, R0, -0x1 ;  /* 0xffffffffccd37424 */ /* 0x000fce00078e0200 */
.L_x_10350:
[----:B0-2--5:R-:W-:Y:S02]  /*209880*/  VIADD R124, R1, 0x29d0 ;  /* 0x000029d0017c7836 */ /* 0x025fe40000000000 */
[----:B-1----:R-:W-:-:S04]  /*209890*/  IMAD.IADD R121, R211, 0x1, R179 ;  /* 0x00000001d3797824 */ /* 0x002fc800078e02b3 */
[----:B------:R-:W-:-:S05]  /*2098a0*/  IMAD R178, R121, 0x8, R124 ;  /* 0x0000000879b27824 */ /* 0x000fca00078e027c */
[----:B------:R-:W2:Y:S01]  /*2098b0*/  LDL.64 R2, [R178] ;  /* 0x00000000b2027983 */ /* 0x000ea20000100a00 */
[----:B------:R-:W-:Y:S02]  /*2098c0*/  HFMA2 R201, -RZ, RZ, 2.900390625, -21.5625 ;  /* 0x41cdcd64ffc97431 */ /* 0x000fe400000001ff */
[----:B------:R-:W-:Y:S01]  /*2098d0*/  IMAD.MOV.U32 R200, RZ, RZ, -0x800000 ;  /* 0xff800000ffc87424 */ /* 0x000fe200078e00ff */
[----:B------:R-:W-:Y:S05]  /*2098e0*/  BSSY.RECONVERGENT B3, `(.L_x_10291) ;  /* 0x000041d000037945 */ /* 0x000fea0003800200 */
[----:B--2---:R-:W-:-:S14]  /*2098f0*/  DSETP.GEU.AND P1, PT, |R2|, R200, PT ;  /* 0x000000c80200722a */ /* 0x004fdc0003f2e200 */
[----:B------:R-:W-:Y:S05]  /*209900*/  @P1 BRA `(.L_x_10292) ;  /* 0x0000004000681947 */ /* 0x000fea0003800000 */
[----:B------:R-:W-:Y:S01]  /*209910*/  IMAD.IADD R126, R124, 0x1, R179 ;  /* 0x000000017c7e7824 */ /* 0x000fe200078e02b3 */
[----:B------:R-:W2:Y:S04]  /*209920*/  LDL.U8 R125, [R180+0x27d8] ;  /* 0x0027d800b47d7983 */ /* 0x000ea80000100000 */
[----:B------:R-:W3:Y:S01]  /*209930*/  LDL.U8 R124, [R126+0x27f3] ;  /* 0x0027f3007e7c7983 */ /* 0x000ee20000100000 */
[----:B------:R-:W-:Y:S01]  /*209940*/  IMAD R121, R121, 0x8, R172 ;  /* 0x0000000879797824 */ /* 0x000fe200078e02ac */
[----:B------:R-:W-:Y:S01]  /*209950*/  BSSY.RECONVERGENT B1, `(.L_x_10293) ;  /* 0x0000187000017945 */ /* 0x000fe20003800200 */
[----:B--2---:R-:W-:Y:S02]  /*209960*/  PRMT R190, R125, 0x8880, RZ ;  /* 0x000088807dbe7816 */ /* 0x004fe400000000ff */
        /* <DEDUP_REMOVED lines=12> */
[----:B0-----:R-:W-:-:S05]  /*209a30*/  @P1 IMAD.MOV.U32 R175, RZ, RZ, 0x7ff00000 ;  /* 0x7ff00000ffaf1424 */ /* 0x001fca00078e00ff */
[----:B------:R0:W-:Y:S01]  /*209a40*/  @P1 STL.64 [R178], R174 ;  /* 0x000000aeb2001387 */ /* 0x0001e20000100a00 */
[----:B------:R-:W-:Y:S05]  /*209a50*/  @P1 BRA `(.L_x_10294) ;  /* 0x0000001400d81947 */ /* 0x000fea0003800000 */
[----:B------:R-:W2:Y:S01]  /*209a60*/  LDL.S8 R196, [R126+0x27f2] ;  /* 0x0027f2007ec47983 */ /* 0x000ea20000100200 */
[----:B0-----:R-:W0:Y:S03]  /*209a70*/  LDC.64 R174, c[0x0][0x468] ;  /* 0x00011a00ffae7b82 */ /* 0x001e260000000a00 */
[----:B------:R-:W3:Y:S01]  /*209a80*/  LDL.U8 R202, [R180+0x27d7] ;  /* 0x0027d700b4ca7983 */ /* 0x000ee20000100000 */
[----:B------:R-:W-:Y:S01]  /*209a90*/  PRMT R173, R125, 0x3340, RZ ;  /* 0x000033407dad7816 */ /* 0x000fe200000000ff */
[----:B------:R-:W-:Y:S01]  /*209aa0*/  UMOV UR10, 0x1905 ;  /* 0x00001905000a7882 */ /* 0x000fe20000000000 */
[----:B------:R-:W-:Y:S02]  /*209ab0*/  R2UR UR14, R186 ;  /* 0x00000000ba0e72ca */ /* 0x000fe400000e0000 */
[----:B------:R-:W4:Y:S01]  /*209ac0*/  LDC.64 R198, c[0x0][0x468] ;  /* 0x00011a00ffc67b82 */ /* 0x000f220000000a00 */
[----:B------:R-:W-:-:S02]  /*209ad0*/  R2UR UR15, R187 ;  /* 0x00000000bb0f72ca */ /* 0x000fc400000e0000 */
[C---:B------:R-:W-:Y:S02]  /*209ae0*/  R2UR UR16, R186.reuse ;  /* 0x00000000ba1072ca */ /* 0x040fe400000e0000 */
[C---:B------:R-:W-:Y:S02]  /*209af0*/  R2UR UR17, R187.reuse ;  /* 0x00000000bb1172ca */ /* 0x040fe400000e0000 */
[C---:B------:R-:W-:Y:S02]  /*209b00*/  R2UR UR11, R187.reuse ;  /* 0x00000000bb0b72ca */ /* 0x040fe400000e0000 */
[----:B------:R-:W-:Y:S02]  /*209b10*/  R2UR UR12, R186 ;  /* 0x00000000ba0c72ca */ /* 0x000fe400000e0000 */
[----:B------:R-:W-:Y:S02]  /*209b20*/  R2UR UR13, R187 ;  /* 0x00000000bb0d72ca */ /* 0x000fe400000e0000 */
[----:B--2---:R-:W-:-:S04]  /*209b30*/  LOP3.LUT R184, R196, 0xffff, RZ, 0xc0, !PT ;  /* 0x0000ffffc4b87812 */ /* 0x004fc800078ec0ff */
[----:B------:R-:W-:Y:S02]  /*209b40*/  PRMT R184, R184, 0x3340, R124 ;  /* 0x00003340b8b87816 */ /* 0x000fe4000000007c */
[----:B---3--:R-:W-:Y:S02]  /*209b50*/  PRMT R185, R202, 0x8880, RZ ;  /* 0x00008880cab97816 */ /* 0x008fe400000000ff */
        /* <DEDUP_REMOVED lines=8> */
[----:B-1----:R-:W-:Y:S01]  /*209be0*/  IDP.4A.S8.U8 R194, R184, UR10, R185 ;  /* 0x0000000ab8c27c26 */ /* 0x002fe200080002b9 */
[----:B0-----:R-:W-:Y:S02]  /*209bf0*/  LEA R184, P1, R190, R174, 0x3 ;  /* 0x000000aebeb87211 */ /* 0x001fe400078218ff */
[----:B------:R-:W-:Y:S01]  /*209c00*/  R2UR UR10, R186 ;  /* 0x00000000ba0a72ca */ /* 0x000fe200000e0000 */
[----:B----4-:R-:W-:Y:S01]  /*209c10*/  IMAD.WIDE R196, R196, 0x8, R198 ;  /* 0x00000008c4c47825 */ /* 0x010fe200078e02c6 */
[----:B------:R-:W-:-:S03]  /*209c20*/  LEA.HI.X R185, R190, R175, R191, 0x3, P1 ;  /* 0x000000afbeb97211 */ /* 0x000fc600008f1cbf */
[----:B------:R-:W-:Y:S02]  /*209c30*/  IMAD.WIDE R194, R194, 0x8, R198 ;  /* 0x00000008c2c27825 */ /* 0x000fe400078e02c6 */
[----:B------:R-:W2:Y:S04]  /*209c40*/  LDG.E.64 R198, desc[UR14][R196.64+0x5208] ;  /* 0x0052080ec4c67981 */ /* 0x000ea8000c1e1b00 */
[----:B------:R-:W3:Y:S04]  /*209c50*/  LDG.E.64 R192, desc[UR16][R194.64+0x9df8] ;  /* 0x009df810c2c07981 */ /* 0x000ee8000c1e1b00 */
[----:B------:R-:W3:Y:S04]  /*209c60*/  LDG.E.64 R188, desc[UR14][R184.64+0xb248] ;  /* 0x00b2480eb8bc7981 */ /* 0x000ee8000c1e1b00 */
[----:B------:R-:W4:Y:S04]  /*209c70*/  LDG.E.64 R194, desc[UR12][R194.64+0x8a70] ;  /* 0x008a700cc2c27981 */ /* 0x000f28000c1e1b00 */
[----:B------:R-:W4:Y:S01]  /*209c80*/  LDG.E.64 R184, desc[UR10][R184.64+0xb180] ;  /* 0x00b1800ab8b87981 */ /* 0x000f22000c1e1b00 */
[----:B------:R-:W-:Y:S01]  /*209c90*/  PRMT R202, R202, 0x8880, RZ ;  /* 0x00008880caca7816 */ /* 0x000fe200000000ff */
[----:B------:R-:W-:Y:S03]  /*209ca0*/  BSSY.RECONVERGENT B0, `(.L_x_10295) ;  /* 0x000012b000007945 */ /* 0x000fe60003800200 */
[----:B------:R-:W-:Y:S01]  /*209cb0*/  SHF.R.S32.HI R203, RZ, 0x1f, R202 ;  /* 0x0000001fffcb7819 */ /* 0x000fe200000114ca */
[----:B--2---:R-:W-:-:S02]  /*209cc0*/  DSETP.GEU.AND P2, PT, |R198|, R200, PT ;  /* 0x000000c8c600722a */ /* 0x004fc40003f4e200 */
[----:B---3--:R-:W-:Y:S02]  /*209cd0*/  DADD R192, R188, R192 ;  /* 0x00000000bcc07229 */ /* 0x008fe400000000c0 */
        /* <DEDUP_REMOVED lines=60> */
.L_x_10299:
[----:B------:R-:W-:Y:S05]  /*20a0a0*/  BSYNC.RECONVERGENT B2 ;  /* 0x0000000000027941 */ /* 0x000fea0003800200 */
.L_x_10298:
        /* <DEDUP_REMOVED lines=32> */
.L_x_10302:
[----:B------:R-:W-:Y:S05]  /*20a2b0*/  BSYNC.RECONVERGENT B2 ;  /* 0x0000000000027941 */ /* 0x000fea0003800200 */
.L_x_10301:
        /* <DEDUP_REMOVED lines=13> */
.L_x_10297:
        /* <DEDUP_REMOVED lines=38> */
.L_x_10304:
[----:B------:R-:W-:Y:S05]  /*20a5f0*/  BSYNC.RECONVERGENT B2 ;  /* 0x0000000000027941 */ /* 0x000fea0003800200 */
.L_x_10303:
        /* <DEDUP_REMOVED lines=34> */
.L_x_10306:
[----:B------:R-:W-:Y:S05]  /*20a820*/  BSYNC.RECONVERGENT B2 ;  /* 0x0000000000027941 */ /* 0x000fea0003800200 */
.L_x_10305:
        /* <DEDUP_REMOVED lines=13> */
.L_x_10296:
        /* <DEDUP_REMOVED lines=53> */
.L_x_10308:
[----:B------:R-:W-:Y:S05]  /*20ac50*/  BSYNC.RECONVERGENT B2 ;  /* 0x0000000000027941 */ /* 0x000fea0003800200 */
.L_x_10307:
        /* <DEDUP_REMOVED lines=34> */
.L_x_10310:
[----:B------:R-:W-:Y:S05]  /*20ae80*/  BSYNC.RECONVERGENT B2 ;  /* 0x0000000000027941 */ /* 0x000fea0003800200 */
.L_x_10309:
        /* <DEDUP_REMOVED lines=12> */
.L_x_10300:
[----:B------:R-:W-:Y:S05]  /*20af50*/  BSYNC.RECONVERGENT B0 ;  /* 0x0000000000007941 */ /* 0x000fea0003800200 */
.L_x_10295:
        /* <DEDUP_REMOVED lines=31> */
.L_x_10312:
[----:B------:R-:W-:Y:S05]  /*20b150*/  BSYNC.RECONVERGENT B0 ;  /* 0x0000000000007941 */ /* 0x000fea0003800200 */
.L_x_10311:
[----:B------:R-:W2:Y:S02]  /*20b160*/  LDL.64 R174, [R1+0x7c40] ;  /* 0x007c400001ae7983 */ /* 0x000ea40000100a00 */
[----:B--2---:R-:W-:-:S06]  /*20b170*/  DSETP.GEU.AND P1, PT, R174, R190, PT ;  /* 0x000000beae00722a */ /* 0x004fcc0003f2e000 */
[----:B------:R-:W-:Y:S02]  /*20b180*/  FSEL R188, R188, R202, !P1 ;  /* 0x000000cabcbc7208 */ /* 0x000fe40004800000 */
[----:B------:R-:W-:Y:S02]  /*20b190*/  FSEL R189, R189, R203, !P1 ;  /* 0x000000cbbdbd7208 */ /* 0x000fe40004800000 */
[----:B------:R-:W-:Y:S02]  /*20b1a0*/  FSEL R184, R184, R198, !P1 ;  /* 0x000000c6b8b87208 */ /* 0x000fe40004800000 */
[----:B------:R-:W-:-:S07]  /*20b1b0*/  FSEL R185, R185, R199, !P1 ;  /* 0x000000c7b9b97208 */ /* 0x000fce0004800000 */
.L_x_10294:
[----:B------:R-:W-:Y:S05]  /*20b1c0*/  BSYNC.RECONVERGENT B1 ;  /* 0x0000000000017941 */ /* 0x000fea0003800200 */
.L_x_10293:
        /* <DEDUP_REMOVED lines=10> */
[----:B-1----:R-:W0:Y:S01]  /*20b270*/  LDL.64 R194, [R121] ;  /* 0x0000000079c27983 */ /* 0x002e220000100a00 */
[----:B------:R-:W-:Y:S01]  /*20b280*/  UMOV UR10, 0xcccccccd ;  /* 0xcccccccd000a7882 */ /* 0x000fe20000000000 */
[----:B------:R-:W-:Y:S01]  /*20b290*/  UMOV UR11, 0x4016cccc ;  /* 0x4016cccc000b7882 */ /* 0x000fe20000000000 */
[----:B------:R-:W-:Y:S01]  /*20b2a0*/  IMAD.MOV.U32 R176, RZ, RZ, 0x1 ;  /* 0x00000001ffb07424 */ /* 0x000fe200078e00ff */
[----:B------:R-:W-:Y:S01]  /*20b2b0*/  BSSY.RECONVERGENT B0, `(.L_x_10313) ;  /* 0x000001c000007945 */ /* 0x000fe20003800200 */
[----:B0-----:R-:W-:Y:S01]  /*20b2c0*/  DADD R174, R194, -UR10 ;  /* 0x8000000ac2ae7e29 */ /* 0x001fe20008000000 */
        /* <DEDUP_REMOVED lines=26> */
.L_x_10314:
[----:B------:R-:W-:Y:S05]  /*20b470*/  BSYNC.RECONVERGENT B0 ;  /* 0x0000000000007941 */ /* 0x000fea0003800200 */
.L_x_10313:
[----:B------:R-:W-:Y:S01]  /*20b480*/  IADD3 R174, PT, PT, R1, 0x29d0, RZ ;  /* 0x000029d001ae7810 */ /* 0x000fe20007ffe0ff */
[----:B------:R-:W-:-:S04]  /*20b490*/  IMAD.IADD R173, R210, 0x1, R179 ;  /* 0x00000001d2ad7824 */ /* 0x000fc800078e02b3 */
[----:B------:R-:W-:-:S06]  /*20b4a0*/  IMAD R176, R173, 0x8, R174 ;  /* 0x00000008adb07824 */ /* 0x000fcc00078e02ae */
[----:B------:R-:W2:Y:S01]  /*20b4b0*/  LDL.64 R176, [R176] ;  /* 0x00000000b0b07983 */ /* 0x000ea20000100a00 */
[----:B------:R-:W-:Y:S01]  /*20b4c0*/  IMAD.MOV.U32 R196, RZ, RZ, -0x800000 ;  /* 0xff800000ffc47424 */ /* 0x000fe200078e00ff */
[----:B------:R-:W-:Y:S01]  /*20b4d0*/  BSSY.RECONVERGENT B0, `(.L_x_10315) ;  /* 0x000001a000007945 */ /* 0x000fe20003800200 */
[----:B------:R-:W-:-:S06]  /*20b4e0*/  IMAD.MOV.U32 R197, RZ, RZ, 0x41cdcd64 ;  /* 0x41cdcd64ffc57424 */ /* 0x000fcc00078e00ff */
[----:B--2---:R-:W-:-:S14]  /*20b4f0*/  DSETP.GEU.AND P1, PT, |R176|, R196, PT ;  /* 0x000000c4b000722a */ /* 0x004fdc0003f2e200 */
[----:B------:R-:W-:Y:S05]  /*20b500*/  @P1 BRA `(.L_x_10316) ;  /* 0x0000000000581947 */ /* 0x000fea0003800000 */
[----:B------:R-:W2:Y:S01]  /*20b510*/  LDL.U8 R174, [R180+0x27d7] ;  /* 0x0027d700b4ae7983 */ /* 0x000ea20000100000 */
[----:B------:R-:W0:Y:S03]  /*20b520*/  LDC.64 R190, c[0x0][0x468] ;  /* 0x00011a00ffbe7b82 */ /* 0x000e260000000a00 */
[----:B------:R-:W3:Y:S01]  /*20b530*/  LDL.U8 R175, [R126+0x27f2] ;  /* 0x0027f2007eaf7983 */ /* 0x000ee20000100000 */
[----:B------:R-:W-:Y:S01]  /*20b540*/  R2UR UR12, R186 ;  /* 0x00000000ba0c72ca */ /* 0x000fe200000e0000 */
[----:B------:R-:W-:Y:S01]  /*20b550*/  UMOV UR10, 0x5197d ;  /* 0x0005197d000a7882 */ /* 0x000fe20000000000 */
[----:B------:R-:W-:Y:S02]  /*20b560*/  R2UR UR13, R187 ;  /* 0x00000000bb0d72ca */ /* 0x000fe400000e0000 */
        /* <DEDUP_REMOVED lines=9> */
[----:B------:R-:W-:Y:S01]  /*20b600*/  R2UR UR10, R186 ;  /* 0x00000000ba0a72ca */ /* 0x000fe200000e0000 */
[----:B------:R-:W-:Y:S01]  /*20b610*/  IMAD R173, R173, 0x8, R172 ;  /* 0x00000008adad7824 */ /* 0x000fe200078e02ac */
[----:B------:R-:W-:-:S13]  /*20b620*/  R2UR UR11, R187 ;  /* 0x00000000bb0b72ca */ /* 0x000fda00000e0000 */
[----:B------:R-:W2:Y:S04]  /*20b630*/  LDG.E.64 R184, desc[UR10][R190.64] ;  /* 0x0000000abeb87981 */ /* 0x000ea8000c1e1b00 */
[----:B------:R-:W2:Y:S01]  /*20b640*/  LDL.64 R190, [R173] ;  /* 0x00000000adbe7983 */ /* 0x000ea20000100a00 */
[----:B------:R-:W-:Y:S02]  /*20b650*/  DADD R188, R176, R174 ;  /* 0x00000000b0bc7229 */ /* 0x000fe400000000ae */
[----:B--2---:R-:W-:-:S11]  /*20b660*/  DADD R184, R190, R184 ;  /* 0x00000000beb87229 */ /* 0x004fd600000000b8 */
.L_x_10316:
[----:B------:R-:W-:Y:S05]  /*20b670*/  BSYNC.RECONVERGENT B0 ;  /* 0x0000000000007941 */ /* 0x000fea0003800200 */
.L_x_10315:
        /* <DEDUP_REMOVED lines=27> */
.L_x_10318:
[----:B------:R-:W-:Y:S05]  /*20b830*/  BSYNC.RECONVERGENT B0 ;  /* 0x0000000000007941 */ /* 0x000fea0003800200 */
.L_x_10317:
        /* <DEDUP_REMOVED lines=28> */
.L_x_10320:
[----:B------:R-:W-:Y:S05]  /*20ba00*/  BSYNC.RECONVERGENT B0 ;  /* 0x0000000000007941 */ /* 0x000fea0003800200 */
.L_x_10319:
        /* <DEDUP_REMOVED lines=11> */
.L_x_10349:
        /* <DEDUP_REMOVED lines=12> */
.L_x_10348:
[----:B------:R-:W-:Y:S02]  /*20bb80*/  IMAD.MOV.U32 R208, RZ, RZ, R206 ;  /* 0x000000ffffd07224 */ /* 0x000fe400078e00ce */
[----:B------:R-:W-:Y:S02]  /*20bb90*/  VIADD R206, R206, 0xffffffff ;  /* 0xffffffffcece7836 */ /* 0x000fe40000000000 */
[----:B-1----:R-:W-:Y:S02]  /*20bba0*/  VIADD R177, R1, 0x29d0 ;  /* 0x000029d001b17836 */ /* 0x002fe40000000000 */
[----:B------:R-:W-:-:S04]  /*20bbb0*/  IMAD R173, R206, R0, R207 ;  /* 0x00000000cead7224 */ /* 0x000fc800078e02cf */
[----:B------:R-:W-:-:S04]  /*20bbc0*/  VIADD R173, R173, 0xffffffff ;  /* 0xffffffffadad7836 */ /* 0x000fc80000000000 */
        /* <DEDUP_REMOVED lines=22> */
[----:B------:R-:W-:Y:S05]  /*20bd30*/  BMOV.32.CLEAR RZ, B6 ;  /* 0x0000000006ff7355 */ /* 0x000fea0000100000 */
        /* <DEDUP_REMOVED lines=23> */
[----:B-1----:R-:W-:Y:S01]  /*20beb0*/  IMAD.WIDE.U32 R176, R176, 0x8, R190 ;  /* 0x00000008b0b07825 */ /* 0x002fe200078e00be */
[----:B--2---:R-:W-:Y:S02]  /*20bec0*/  PRMT R174, R174, 0x3340, R125 ;  /* 0x00003340aeae7816 */ /* 0x004fe4000000007d */
[----:B---3--:R-:W-:-:S04]  /*20bed0*/  PRMT R175, R175, 0x3340, RZ ;  /* 0x00003340afaf7816 */ /* 0x008fc800000000ff */
[----:B------:R-:W-:-:S05]  /*20bee0*/  PRMT R174, R174, 0x5410, R175 ;  /* 0x00005410aeae7816 */ /* 0x000fca00000000af */
[----:B------:R-:W-:Y:S02]  /*20bef0*/  IDP.4A.S8.U8 R196, R174, UR10, R192 ;  /* 0x0000000aaec47c26 */ /* 0x000fe400080002c0 */
[----:B------:R-:W2:Y:S02]  /*20bf00*/  LDG.E.64 R174, desc[UR12][R176.64+0x6268] ;  /* 0x0062680cb0ae7981 */ /* 0x000ea4000c1e1b00 */
[----:B------:R-:W-:-:S05]  /*20bf10*/  IMAD.WIDE R196, R196, 0x8, R190 ;  /* 0x00000008c4c47825 */ /* 0x000fca00078e02be */
[----:B------:R-:W2:Y:S04]  /*20bf20*/  LDG.E.64 R190, desc[UR14][R196.64+0x1388] ;  /* 0x0013880ec4be7981 */ /* 0x000ea8000c1e1b00 */
[----:B------:R-:W3:Y:S04]  /*20bf30*/  LDG.E.64 R176, desc[UR16][R176.64+0x5f98] ;  /* 0x005f9810b0b07981 */ /* 0x000ee8000c1e1b00 */
[----:B------:R-:W3:Y:S01]  /*20bf40*/  LDG.E.64 R196, desc[UR18][R196.64] ;  /* 0x00000012c4c47981 */ /* 0x000ee2000c1e1b00 */
[----:B--2---:R-:W-:Y:S02]  /*20bf50*/  DADD R174, R174, R190 ;  /* 0x00000000aeae7229 */ /* 0x004fe400000000be */
[----:B---3--:R-:W-:-:S11]  /*20bf60*/  DADD R196, R176, R196 ;  /* 0x00000000b0c47229 */ /* 0x008fd600000000c4 */
.L_x_10329:
[----:B------:R-:W-:Y:S05]  /*20bf70*/  BSYNC.RECONVERGENT B6 ;  /* 0x0000000000067941 */ /* 0x000fea0003800200 */
.L_x_10328:
[----:B------:R-:W2:Y:S01]  /*20bf80*/  LDL.64 R190, [R173] ;  /* 0x00000000adbe7983 */ /* 0x000ea20000100a00 */
[----:B------:R-:W-:Y:S01]  /*20bf90*/  DADD R176, R2, R174 ;  /* 0x0000000002b07229 */ /* 0x000fe200000000ae */
[----:B------:R-:W-:Y:S01]  /*20bfa0*/  UMOV UR10, 0xcccccccd ;  /* 0xcccccccd000a7882 */ /* 0x000fe20000000000 */
[----:B------:R-:W-:Y:S01]  /*20bfb0*/  UMOV UR11, 0x4016cccc ;  /* 0x4016cccc000b7882 */ /* 0x000fe20000000000 */
[----:B------:R-:W-:Y:S01]  /*20bfc0*/  IMAD.MOV.U32 R2, RZ, RZ, 0x1 ;  /* 0x00000001ff027424 */ /* 0x000fe200078e00ff */
[----:B------:R-:W-:Y:S05]  /*20bfd0*/  BMOV.32.CLEAR RZ, B6 ;  /* 0x0000000006ff7355 */ /* 0x000fea0000100000 */
[----:B------:R-:W-:Y:S01]  /*20bfe0*/  DSETP.GT.AND P2, PT, |R176|, R234, PT ;  /* 0x000000eab000722a */ /* 0x000fe20003f44200 */
[----:B------:R-:W-:Y:S05]  /*20bff0*/  BSSY.RECONVERGENT B6, `(.L_x_10330) ;  /* 0x000001c000067945 */ /* 0x000fea0003800200 */
[----:B------:R-:W-:-:S02]  /*20c000*/  FSEL R202, R176, RZ, !P2 ;  /* 0x000000ffb0ca7208 */ /* 0x000fc40005000000 */
        /* <DEDUP_REMOVED lines=23> */
[----:B0-----:R-:W-:Y:S05]  /*20c180*/  CALL.REL.NOINC `($__internal_0_$__cuda_sm20_div_rn_f64_full) ;  /* 0x000007e000947944 */ /* 0x001fea0003c00000 */
[----:B------:R-:W-:Y:S02]  /*20c190*/  IMAD.MOV.U32 R2, RZ, RZ, R174 ;  /* 0x000000ffff027224 */ /* 0x000fe400078e00ae */
[----:B------:R-:W-:-:S07]  /*20c1a0*/  IMAD.MOV.U32 R3, RZ, RZ, R175 ;  /* 0x000000ffff037224 */ /* 0x000fce00078e00af */
.L_x_10331:
[----:B------:R-:W-:Y:S05]  /*20c1b0*/  BSYNC.RECONVERGENT B6 ;  /* 0x0000000000067941 */ /* 0x000fea0003800200 */
.L_x_10330:
        /* <DEDUP_REMOVED lines=25> */
[----:B------:R-:W-:Y:S01]  /*20c350*/  MOV R190, R174 ;  /* 0x000000ae00be7202 */ /* 0x000fe20000000f00 */
[----:B------:R-:W-:-:S07]  /*20c360*/  IMAD.MOV.U32 R191, RZ, RZ, R175 ;  /* 0x000000ffffbf7224 */ /* 0x000fce00078e00af */
.L_x_10333:
[----:B------:R-:W-:Y:S05]  /*20c370*/  BSYNC.RECONVERGENT B6 ;  /* 0x0000000000067941 */ /* 0x000fea0003800200 */
.L_x_10332:
[----:B------:R-:W-:-:S06]  /*20c380*/  DSETP.GT.AND P2, PT, R2, R190, PT ;  /* 0x000000be0200722a */ /* 0x000fcc0003f44000 */
[----:B------:R-:W-:Y:S02]  /*20c390*/  FSEL R174, R202, RZ, P2 ;  /* 0x000000ffcaae7208 */ /* 0x000fe40001000000 */
[----:B------:R-:W-:Y:S02]  /*20c3a0*/  FSEL R175, R203, +QNAN , P2 ;  /* 0x7ff00000cbaf7808 */ /* 0x000fe40001000000 */
[----:B------:R-:W-:Y:S02]  /*20c3b0*/  FSEL R176, R198, RZ, P2 ;  /* 0x000000ffc6b07208 */ /* 0x000fe40001000000 */
[----:B------:R-:W-:Y:S01]  /*20c3c0*/  FSEL R177, R199, -1.875, P2 ;  /* 0xbff00000c7b17808 */ /* 0x000fe20001000000 */
[----:B------:R-:W-:Y:S06]  /*20c3d0*/  BRA `(.L_x_10334) ;  /* 0x00000014005c7947 */ /* 0x000fec0003800000 */
.L_x_10327:
[----:B------:R-:W-:Y:S01]  /*20c3e0*/  VIADD R190, R1, 0x29d0 ;  /* 0x000029d001be7836 */ /* 0x000fe20000000000 */
[----:B------:R-:W1:Y:S03]  /*20c3f0*/  LDCU.64 UR10, c[0x0][0x468] ;  /* 0x00008d00ff0a77ac */ /* 0x000e660008000a00 */
[C---:B------:R-:W-:Y:S02]  /*20c400*/  IMAD.IADD R174, R190.reuse, 0x1, R207 ;  /* 0x00000001beae7824 */ /* 0x040fe400078e02cf */
[----:B------:R-:W-:Y:S02]  /*20c410*/  IMAD.IADD R175, R190, 0x1, R208 ;  /* 0x00000001beaf7824 */ /* 0x000fe400078e02d0 */
[----:B------:R-:W2:Y:S02]  /*20c420*/  LDC.64 R190, c[0x0][0x468] ;  /* 0x00011a00ffbe7b82 */ /* 0x000ea40000000a00 */
[----:B------:R-:W3:Y:S04]  /*20c430*/  LDL.S8 R174, [R174+0x27f3] ;  /* 0x0027f300aeae7983 */ /* 0x000ee80000100200 */
[----:B------:R3:W4:Y:S01]  /*20c440*/  LDL.S8 R177, [R175+0x27d8] ;  /* 0x0027d800afb17983 */ /* 0x0007220000100200 */
        /* <DEDUP_REMOVED lines=11> */
[----:B------:R-:W5:Y:S06]  /*20c500*/  LDL.64 R202, [R202] ;  /* 0x00000000caca7983 */ /* 0x000f6c0000100a00 */
[----:B------:R-:W5:Y:S01]  /*20c510*/  LDG.E.64 R200, desc[UR20][R194.64+0xb180] ;  /* 0x00b18014c2c87981 */ /* 0x000f62000c1e1b00 */
[----:B---3--:R-:W-:-:S03]  /*20c520*/  SHF.R.S32.HI R175, RZ, 0x1f, R174 ;  /* 0x0000001fffaf7819 */ /* 0x008fc600000114ae */
[----:B----4-:R-:W-:-:S04]  /*20c530*/  IMAD.WIDE R174, R177, 0x5, R174 ;  /* 0x00000005b1ae7825 */ /* 0x010fc800078e02ae */
[----:B--2---:R-:W-:Y:S01]  /*20c540*/  IMAD.WIDE R176, R176, 0x8, R190 ;  /* 0x00000008b0b07825 */ /* 0x004fe200078e02be */
[----:B-1----:R-:W-:Y:S02]  /*20c550*/  LEA R196, P2, R174, UR10, 0x3 ;  /* 0x0000000aaec47c11 */ /* 0x002fe4000f8418ff */
        /* <DEDUP_REMOVED lines=10> */
[----:B------:R-:W-:Y:S05]  /*20c600*/  BMOV.32.CLEAR RZ, B6 ;  /* 0x0000000006ff7355 */ /* 0x000fea0000100000 */
[----:B------:R-:W-:Y:S01]  /*20c610*/  BSSY.RECONVERGENT B6, `(.L_x_10335) ;  /* 0x0000023000067945 */ /* 0x000fe20003800200 */
[----:B--2---:R-:W-:-:S02]  /*20c620*/  DADD R174, R174, R190 ;  /* 0x00000000aeae7229 */ /* 0x004fc400000000be */
[----:B---3--:R-:W-:-:S06]  /*20c630*/  DADD R176, R176, R196 ;  /* 0x00000000b0b07229 */ /* 0x008fcc00000000c4 */
[----:B----4-:R-:W-:Y:S02]  /*20c640*/  DADD R174, R174, R198 ;  /* 0x00000000aeae7229 */ /* 0x010fe400000000c6 */
[----:B-----5:R-:W-:-:S06]  /*20c650*/  DADD R176, R176, R200 ;  /* 0x00000000b0b07229 */ /* 0x020fcc00000000c8 */
        /* <DEDUP_REMOVED lines=27> */
[----:B0-----:R-:W-:Y:S05]  /*20c810*/  CALL.REL.NOINC `($__internal_0_$__cuda_sm20_div_rn_f64_full) ;  /* 0x000007d800f07944 */ /* 0x001fea0003c00000 */
[----:B------:R-:W-:Y:S02]  /*20c820*/  IMAD.MOV.U32 R2, RZ, RZ, R174 ;  /* 0x000000ffff027224 */ /* 0x000fe400078e00ae */
[----:B------:R-:W-:-:S07]  /*20c830*/  IMAD.MOV.U32 R3, RZ, RZ, R175 ;  /* 0x000000ffff037224 */ /* 0x000fce00078e00af */
.L_x_10336:
[----:B------:R-:W-:Y:S05]  /*20c840*/  BSYNC.RECONVERGENT B6 ;  /* 0x0000000000067941 */ /* 0x000fea0003800200 */
.L_x_10335:
        /* <DEDUP_REMOVED lines=27> */
.L_x_10338:
[----:B------:R-:W-:Y:S05]  /*20ca00*/  BSYNC.RECONVERGENT B6 ;  /* 0x0000000000067941 */ /* 0x000fea0003800200 */
.L_x_10337:
[----:B------:R-:W-:-:S06]  /*20ca10*/  DSETP.GT.AND P2, PT, R2, R190, PT ;  /* 0x000000be0200722a */ /* 0x000fcc0003f44000 */
[----:B------:R-:W-:Y:S02]  /*20ca20*/  FSEL R174, R202, RZ, P2 ;  /* 0x000000ffcaae7208 */ /* 0x000fe40001000000 */
[----:B------:R-:W-:Y:S02]  /*20ca30*/  FSEL R175, R203, +QNAN , P2 ;  /* 0x7ff00000cbaf7808 */ /* 0x000fe40001000000 */
[----:B------:R-:W-:Y:S02]  /*20ca40*/  FSEL R176, R198, RZ, P2 ;  /* 0x000000ffc6b07208 */ /* 0x000fe40001000000 */
[----:B------:R-:W-:Y:S01]  /*20ca50*/  FSEL R177, R199, -1.875, P2 ;  /* 0xbff00000c7b17808 */ /* 0x000fe20001000000 */
[----:B------:R-:W-:Y:S06]  /*20ca60*/  BRA `(.L_x_10334) ;  /* 0x0000000c00b87947 */ /* 0x000fec0003800000 */
.L_x_10326:
[----:B------:R-:W-:-:S04]  /*20ca70*/  ISETP.NE.AND P2, PT, R227, 0x1, PT ;  /* 0x00000001e300780c */ /* 0x000fc80003f45270 */
[----:B------:R-:W-:-:S13]  /*20ca80*/  ISETP.NE.OR P2, PT, R226, 0x1, P2 ;  /* 0x00000001e200780c */ /* 0x000fda0001745670 */
[----:B------:R-:W-:Y:S05]  /*20ca90*/  @P2 BRA `(.L_x_10339) ;  /* 0x0000000400d02947 */ /* 0x000fea0003800000 */
[----:B------:R-:W-:Y:S01]  /*20caa0*/  VIADD R196, R1, 0x29d0 ;  /* 0x000029d001c47836 */ /* 0x000fe20000000000 */
[----:B------:R-:W2:Y:S01]  /*20cab0*/  LDL.U8 R174, [R126+0x27f2] ;  /* 0x0027f2007eae7983 */ /* 0x000ea20000100000 */
[----:B------:R-:W1:Y:S02]  /*20cac0*/  LDC.64 R198, c[0x0][0x468] ;  /* 0x00011a00ffc67b82 */ /* 0x000e640000000a00 */
[C---:B------:R-:W-:Y:S01]  /*20cad0*/  IMAD.IADD R191, R196.reuse, 0x1, R208 ;  /* 0x00000001c4bf7824 */ /* 0x040fe200078e02d0 */
[----:B------:R-:W3:Y:S01]  /*20cae0*/  LDL.S8 R175, [R180+0x27d7] ;  /* 0x0027d700b4af7983 */ /* 0x000ee20000100200 */
[----:B------:R-:W-:-:S03]  /*20caf0*/  IMAD.IADD R177, R196, 0x1, R207 ;  /* 0x00000001c4b17824 */ /* 0x000fc600078e02cf */
[----:B------:R-:W4:Y:S04]  /*20cb00*/  LDL.U8 R190, [R191+0x27d9] ;  /* 0x0027d900bfbe7983 */ /* 0x000f280000100000 */
[----:B------:R-:W5:Y:S04]  /*20cb10*/  LDL.U8 R176, [R177+0x27f3] ;  /* 0x0027f300b1b07983 */ /* 0x000f680000100000 */
[----:B------:R-:W4:Y:S04]  /*20cb20*/  LDL.U8 R191, [R191+0x27d8] ;  /* 0x0027d800bfbf7983 */ /* 0x000f280000100000 */
[----:B------:R-:W3:Y:S01]  /*20cb30*/  LDL.S8 R177, [R177+0x27f4] ;  /* 0x0027f400b1b17983 */ /* 0x000ee20000100200 */
        /* <DEDUP_REMOVED lines=16> */
[----:B------:R-:W-:Y:S01]  /*20cc40*/  IDP.4A.S8.U8 R196, R176, UR10, R177 ;  /* 0x0000000ab0c47c26 */ /* 0x000fe200080002b1 */
[----:B------:R-:W-:Y:S01]  /*20cc50*/  R2UR UR10, R186 ;  /* 0x00000000ba0a72ca */ /* 0x000fe200000e0000 */
[----:B-1----:R-:W-:-:S04]  /*20cc60*/  IMAD.WIDE R176, R174, 0x8, R198 ;  /* 0x00000008aeb07825 */ /* 0x002fc800078e02c6 */
[----:B------:R-:W-:Y:S01]  /*20cc70*/  IMAD.WIDE R196, R196, 0x8, R198 ;  /* 0x00000008c4c47825 */ /* 0x000fe200078e02c6 */
[----:B------:R1:W2:Y:S04]  /*20cc80*/  LDG.E.64 R174, desc[UR12][R176.64+0x2710] ;  /* 0x0027100cb0ae7981 */ /* 0x0002a8000c1e1b00 */
[----:B------:R-:W1:Y:S04]  /*20cc90*/  LDG.E.64 R190, desc[UR14][R196.64+0x3a98] ;  /* 0x003a980ec4be7981 */ /* 0x000e68000c1e1b00 */
[----:B------:R-:W1:Y:S01]  /*20cca0*/  LDG.E.64 R176, desc[UR16][R176.64+0x3a98] ;  /* 0x003a9810b0b07981 */ /* 0x000e62000c1e1b00 */
[----:B------:R-:W-:-:S03]  /*20ccb0*/  IMAD R198, R173, 0x8, R172 ;  /* 0x00000008adc67824 */ /* 0x000fc600078e02ac */
[----:B------:R-:W2:Y:S04]  /*20ccc0*/  LDG.E.64 R196, desc[UR10][R196.64+0x2710] ;  /* 0x0027100ac4c47981 */ /* 0x000ea8000c1e1b00 */
[----:B------:R-:W3:Y:S01]  /*20ccd0*/  LDL.64 R198, [R198] ;  /* 0x00000000c6c67983 */ /* 0x000ee20000100a00 */
[----:B------:R-:W-:Y:S01]  /*20cce0*/  UMOV UR10, 0xcccccccd ;  /* 0xcccccccd000a7882 */ /* 0x000fe20000000000 */
[----:B------:R-:W-:Y:S01]  /*20ccf0*/  UMOV UR11, 0x4016cccc ;  /* 0x4016cccc000b7882 */ /* 0x000fe20000000000 */
[----:B------:R-:W-:Y:S05]  /*20cd00*/  BMOV.32.CLEAR RZ, B6 ;  /* 0x0000000006ff7355 */ /* 0x000fea0000100000 */
[----:B------:R-:W-:Y:S01]  /*20cd10*/  BSSY.RECONVERGENT B6, `(.L_x_10340) ;  /* 0x0000021000067945 */ /* 0x000fe20003800200 */
[----:B-1----:R-:W-:-:S02]  /*20cd20*/  DADD R176, R190, R176 ;  /* 0x00000000beb07229 */ /* 0x002fc400000000b0 */
[----:B--2---:R-:W-:-:S06]  /*20cd30*/  DADD R174, R196, R174 ;  /* 0x00000000c4ae7229 */ /* 0x004fcc00000000ae */
[----:B------:R-:W-:Y:S02]  /*20cd40*/  DADD R176, R2, R176 ;  /* 0x0000000002b07229 */ /* 0x000fe400000000b0 */
[----:B---3--:R-:W-:-:S06]  /*20cd50*/  DADD R174, R174, R198 ;  /* 0x00000000aeae7229 */ /* 0x008fcc00000000c6 */
        /* <DEDUP_REMOVED lines=28> */
.L_x_10341:
[----:B------:R-:W-:Y:S05]  /*20cf20*/  BSYNC.RECONVERGENT B6 ;  /* 0x0000000000067941 */ /* 0x000fea0003800200 */
.L_x_10340:
        /* <DEDUP_REMOVED lines=25> */
[----:B------:R-:W-:Y:S01]  /*20d0c0*/  IMAD.MOV.U32 R190, RZ, RZ, R174 ;  /* 0x000000ffffbe7224 */ /* 0x000fe200078e00ae */
[----:B------:R-:W-:-:S07]  /*20d0d0*/  MOV R191, R175 ;  /* 0x000000af00bf7202 */ /* 0x000fce0000000f00 */
.L_x_10343:
[----:B------:R-:W-:Y:S05]  /*20d0e0*/  BSYNC.RECONVERGENT B6 ;  /* 0x0000000000067941 */ /* 0x000fea0003800200 */
.L_x_10342:
        /* <DEDUP_REMOVED lines=15> */
.L_x_10339:
        /* <DEDUP_REMOVED lines=9> */
[----:B------:R-:W2:Y:S01]  /*20d270*/  LDL.S8 R191, [R191+0x27f4] ;  /* 0x0027f400bfbf7983 */ /* 0x000ea20000100200 */
        /* <DEDUP_REMOVED lines=10> */
[----:B------:R-:W3:Y:S01]  /*20d320*/  LDL.64 R202, [R202] ;  /* 0x00000000caca7983 */ /* 0x000ee20000100a00 */
[----:B-----5:R-:W-:Y:S02]  /*20d330*/  PRMT R190, R190, 0x3340, RZ ;  /* 0x00003340bebe7816 */ /* 0x020fe400000000ff */
[----:B----4-:R-:W-:-:S04]  /*20d340*/  PRMT R175, R177, 0x3340, R175 ;  /* 0x00003340b1af7816 */ /* 0x010fc800000000af */
[----:B------:R-:W-:-:S05]  /*20d350*/  PRMT R175, R175, 0x5410, R190 ;  /* 0x00005410afaf7816 */ /* 0x000fca00000000be */
[----:B--2---:R-:W-:Y:S01]  /*20d360*/  IDP.4A.S8.U8 R191, R175, UR10, R191 ;  /* 0x0000000aafbf7c26 */ /* 0x004fe200080002bf */
[----:B------:R-:W-:Y:S01]  /*20d370*/  R2UR UR10, R186 ;  /* 0x00000000ba0a72ca */ /* 0x000fe200000e0000 */
[----:B-1----:R-:W-:Y:S01]  /*20d380*/  IMAD.WIDE R176, R176, 0x8, R200 ;  /* 0x00000008b0b07825 */ /* 0x002fe200078e02c8 */
[----:B------:R-:W-:-:S03]  /*20d390*/  PRMT R174, R174, 0x3340, R124 ;  /* 0x00003340aeae7816 */ /* 0x000fc6000000007c */
[----:B------:R-:W-:Y:S01]  /*20d3a0*/  IMAD.WIDE R196, R191, 0x8, R200 ;  /* 0x00000008bfc47825 */ /* 0x000fe200078e02c8 */
[----:B------:R-:W-:-:S04]  /*20d3b0*/  PRMT R199, R174, 0x5410, R199 ;  /* 0x00005410aec77816 */ /* 0x000fc800000000c7 */
[----:B------:R-:W2:Y:S04]  /*20d3c0*/  LDG.E.64 R190, desc[UR12][R196.64+0x76e8] ;  /* 0x0076e80cc4be7981 */ /* 0x000ea8000c1e1b00 */
[----:B------:R-:W2:Y:S01]  /*20d3d0*/  LDG.E.64 R174, desc[UR10][R176.64+0x6178] ;  /* 0x0061780ab0ae7981 */ /* 0x000ea2000c1e1b00 */
[----:B------:R-:W-:Y:S02]  /*20d3e0*/  UMOV UR10, 0x57d19 ;  /* 0x00057d19000a7882 */ /* 0x000fe40000000000 */
[----:B---3--:R-:W-:Y:S01]  /*20d3f0*/  IDP.4A.S8.U8 R198, R199, UR10, R198 ;  /* 0x0000000ac7c67c26 */ /* 0x008fe200080002c6 */
        /* <DEDUP_REMOVED lines=10> */
[----:B------:R-:W-:Y:S05]  /*20d4a0*/  BMOV.32.CLEAR RZ, B6 ;  /* 0x0000000006ff7355 */ /* 0x000fea0000100000 */
        /* <DEDUP_REMOVED lines=40> */
.L_x_10345:
[----:B------:R-:W-:Y:S05]  /*20d730*/  BSYNC.RECONVERGENT B6 ;  /* 0x0000000000067941 */ /* 0x000fea0003800200 */
.L_x_10344:
        /* <DEDUP_REMOVED lines=27> */
.L_x_10347:
[----:B------:R-:W-:Y:S05]  /*20d8f0*/  BSYNC.RECONVERGENT B6 ;  /* 0x0000000000067941 */ /* 0x000fea0003800200 */
.L_x_10346:
[----:B------:R-:W-:-:S06]  /*20d900*/  DSETP.GT.AND P2, PT, R2, R190, PT ;  /* 0x000000be0200722a */ /* 0x000fcc0003f44000 */
[----:B------:R-:W-:Y:S02]  /*20d910*/  FSEL R174, R202, RZ, P2 ;  /* 0x000000ffcaae7208 */ /* 0x000fe40001000000 */
[----:B------:R-:W-:Y:S02]  /*20d920*/  FSEL R175, R203, +QNAN , P2 ;  /* 0x7ff00000cbaf7808 */ /* 0x000fe40001000000 */
[----:B------:R-:W-:Y:S02]  /*20d930*/  FSEL R176, R198, RZ, P2 ;  /* 0x000000ffc6b07208 */ /* 0x000fe40001000000 */
[----:B------:R-:W-:-:S07]  /*20d940*/  FSEL R177, R199, -1.875, P2 ;  /* 0xbff00000c7b17808 */ /* 0x000fce0001000000 */
.L_x_10334:
[----:B------:R-:W-:Y:S05]  /*20d950*/  BSYNC.RECONVERGENT B0 ;  /* 0x0000000000007941 */ /* 0x000fea0003800200 */
.L_x_10325:
        /* <DEDUP_REMOVED lines=14> */
.L_x_10324:
[----:B------:R-:W-:Y:S05]  /*20da40*/  BSYNC.RECONVERGENT B1 ;  /* 0x0000000000017941 */ /* 0x000fea0003800200 */
.L_x_10323:
[----:B------:R-:W-:Y:S02]  /*20da50*/  IADD3 R207, PT, PT, R207, 0x1, RZ ;  /* 0x00000001cfcf7810 */ /* 0x000fe40007ffe0ff */
[----:B------:R-:W-:Y:S02]  /*20da60*/  ISETP.GT.U32.AND P3, PT, R208, 0x1, PT ;  /* 0x00000001d000780c */ /* 0x000fe40003f64070 */
[----:B------:R-:W-:-:S13]  /*20da70*/  ISETP.GE.AND P2, PT, R207, R179, PT ;  /* 0x000000b3cf00720c */ /* 0x000fda0003f46270 */
[----:B------:R-:W-:Y:S05]  /*20da80*/  @!P2 BRA P3, `(.L_x_10348) ;  /* 0xffffffe0003ca947 */ /* 0x000fea000183ffff */
.L_x_10322:
[----:B------:R-:W-:Y:S05]  /*20da90*/  BSYNC.RECONVERGENT B2 ;  /* 0x0000000000027941 */ /* 0x000fea0003800200 */
.L_x_10321:
[----:B------:R-:W-:Y:S05]  /*20daa0*/  @P1 BRA `(.L_x_10349) ;  /* 0xffffffe000041947 */ /* 0x000fea000383ffff */
.L_x_10292:
[----:B------:R-:W-:Y:S05]  /*20dab0*/  BSYNC.RECONVERGENT B3 ;  /* 0x0000000000037941 */ /* 0x000fea0003800200 */
.L_x_10291:
[C---:B------:R-:W-:Y:S01]  /*20dac0*/  ISETP.NE.AND P1, PT, R179.reuse, R0, PT ;  /* 0x00000000b300720c */ /* 0x040fe20003f25270 */
[----:B------:R-:W-:-:S12]  /*20dad0*/  VIADD R179, R179, 0x1 ;  /* 0x00000001b3b37836 */ /* 0x000fd80000000000 */
[----:B------:R-:W-:Y:S05]  /*20dae0*/  @P1 BRA `(.L_x_10350) ;  /* 0xffffffbc00641947 */ /* 0x000fea000383ffff */
.L_x_10290:
[----:B------:R-:W-:Y:S05]  /*20daf0*/  BSYNC.RECONVERGENT B4 ;  /* 0x0000000000047941 */ /* 0x000fea0003800200 */
.L_x_10289:
[C---:B------:R-:W-:Y:S01]  /*20db00*/  ISETP.NE.AND P1, PT, R181.reuse, R120, PT ;  /* 0x00000078b500720c */ /* 0x040fe20003f25270 */
[----:B------:R-:W-:-:S12]  /*20db10*/  VIADD R181, R181, 0x1 ;  /* 0x00000001b5b57836 */ /* 0x000fd80000000000 */
[----:B------:R-:W-:Y:S05]  /*20db20*/  @P1 BRA `(.L_x_10351) ;  /* 0xffffffbc00301947 */ /* 0x000fea000383ffff */
.L_x_10281:
[----:B------:R-:W-:Y:S05]  /*20db30*/  BSYNC.RECONVERGENT B5 ;  /* 0x0000000000057941 */ /* 0x000fea0003800200 */
.L_x_10280:
[----:B------:R-:W-:Y:S01]  /*20db40*/  ISETP.NE.AND P3, PT, R0, RZ, PT ;  /* 0x000000ff0000720c */ /* 0x000fe20003f65270 */
[----:B------:R-:W-:Y:S01]  /*20db50*/  BSSY.RECONVERGENT B2, `(.L_x_10352) ;  /* 0x00001ca000027945 */ /* 0x000fe20003800200 */
[----:B012---:R-:W-:Y:S02]  /*20db60*/  IMAD.MOV.U32 R121, RZ, RZ, RZ ;  /* 0x000000ffff797224 */ /* 0x007fe400078e00ff */
        /* <DEDUP_REMOVED lines=13> */
.L_x_10378:
[----:B-----5:R-:W-:-:S04]  /*20dc40*/  VIADD R124, R1, 0x29d0 ;  /* 0x000029d0017c7836 */ /* 0x020fc80000000000 */
        /* <DEDUP_REMOVED lines=12> */
[----:B------:R-:W1:Y:S01]  /*20dd10*/  LDC.64 R176, c[0x0][0x468] ;  /* 0x00011a00ffb07b82 */ /* 0x000e620000000a00 */
[----:B------:R-:W0:Y:S01]  /*20dd20*/  LDCU.64 UR12, c[0x0][0x468] ;  /* 0x00008d00ff0c77ac */ /* 0x000e220008000a00 */
[C---:B------:R-:W-:Y:S02]  /*20dd30*/  PRMT R174, R125.reuse, 0x8880, RZ ;  /* 0x000088807dae7816 */ /* 0x040fe400000000ff */
[----:B------:R-:W-:Y:S01]  /*20dd40*/  PRMT R125, R125, 0x8880, RZ ;  /* 0x000088807d7d7816 */ /* 0x000fe200000000ff */
[----:B------:R-:W-:Y:S01]  /*20dd50*/  UMOV UR10, 0x57d ;  /* 0x0000057d000a7882 */ /* 0x000fe20000000000 */
[--C-:B------:R-:W-:Y:S02]  /*20dd60*/  SHF.R.S32.HI R175, RZ, 0x1f, R174.reuse ;  /* 0x0000001fffaf7819 */ /* 0x100fe400000114ae */
[----:B------:R-:W-:Y:S02]  /*20dd70*/  PRMT R125, R125, 0x7710, RZ ;  /* 0x000077107d7d7816 */ /* 0x000fe400000000ff */
[----:B------:R-:W-:Y:S01]  /*20dd80*/  R2UR UR18, R186 ;  /* 0x00000000ba1272ca */ /* 0x000fe200000e0000 */
[----:B------:R-:W-:Y:S01]  /*20dd90*/  IMAD.WIDE R174, R205, 0x5, R174 ;  /* 0x00000005cdae7825 */ /* 0x000fe200078e02ae */
[----:B------:R-:W-:-:S02]  /*20dda0*/  PRMT R125, R206, 0x5410, R125 ;  /* 0x00005410ce7d7816 */ /* 0x000fc4000000007d */
[C---:B------:R-:W-:Y:S02]  /*20ddb0*/  R2UR UR19, R187.reuse ;  /* 0x00000000bb1372ca */ /* 0x040fe400000e0000 */
[----:B------:R-:W-:Y:S02]  /*20ddc0*/  R2UR UR16, R186 ;  /* 0x00000000ba1072ca */ /* 0x000fe400000e0000 */
[C---:B------:R-:W-:Y:S02]  /*20ddd0*/  R2UR UR17, R187.reuse ;  /* 0x00000000bb1172ca */ /* 0x040fe400000e0000 */
[----:B0-----:R-:W-:Y:S02]  /*20dde0*/  LEA R124, P0, R174, UR12, 0x3 ;  /* 0x0000000cae7c7c11 */ /* 0x001fe4000f8018ff */
[----:B------:R-:W-:Y:S02]  /*20ddf0*/  R2UR UR11, R187 ;  /* 0x00000000bb0b72ca */ /* 0x000fe400000e0000 */
[----:B------:R-:W-:-:S02]  /*20de00*/  R2UR UR14, R186 ;  /* 0x00000000ba0e72ca */ /* 0x000fc400000e0000 */
[----:B------:R-:W-:Y:S01]  /*20de10*/  R2UR UR15, R187 ;  /* 0x00000000bb0f72ca */ /* 0x000fe200000e0000 */
[----:B------:R-:W-:Y:S02]  /*20de20*/  IMAD R178, R126, 0xa0, RZ ;  /* 0x000000a07eb27824 */ /* 0x000fe400078e02ff */
[----:B--2---:R-:W-:Y:S01]  /*20de30*/  IDP.2A.LO.S16.U8 R173, R125, UR10, R173 ;  /* 0x0000000a7dad7c26 */ /* 0x004fe200080012ad */
[----:B------:R-:W-:Y:S02]  /*20de40*/  R2UR UR10, R186 ;  /* 0x00000000ba0a72ca */ /* 0x000fe400000e0000 */
[----:B------:R-:W-:Y:S01]  /*20de50*/  LEA.HI.X R125, R174, UR13, R175, 0x3, P0 ;  /* 0x0000000dae7d7c11 */ /* 0x000fe200080f1caf */
[----:B-1----:R-:W-:-:S04]  /*20de60*/  IMAD.WIDE R174, R173, 0x8, R176 ;  /* 0x00000008adae7825 */ /* 0x002fc800078e02b0 */
[----:B------:R-:W2:Y:S04]  /*20de70*/  LDG.E.64 R180, desc[UR16][R124.64+0xb248] ;  /* 0x00b248107cb47981 */ /* 0x000ea8000c1e1b00 */
[----:B------:R-:W2:Y:S04]  /*20de80*/  LDG.E.64 R176, desc[UR18][R174.64+0xa118] ;  /* 0x00a11812aeb07981 */ /* 0x000ea8000c1e1b00 */
[----:B------:R-:W3:Y:S04]  /*20de90*/  LDG.E.64 R188, desc[UR14][R174.64+0x8d90] ;  /* 0x008d900eaebc7981 */ /* 0x000ee8000c1e1b00 */
[----:B------:R0:W3:Y:S02]  /*20dea0*/  LDG.E.64 R184, desc[UR10][R124.64+0xb180] ;  /* 0x00b1800a7cb87981 */ /* 0x0000e4000c1e1b00 */
[----:B0-----:R-:W-:-:S04]  /*20deb0*/  IMAD.WIDE.U32 R124, R206, 0xa0, R124 ;  /* 0x000000a0ce7c7825 */ /* 0x001fc800078e007c */
[----:B------:R-:W-:Y:S02]  /*20dec0*/  IMAD.IADD R179, R125, 0x1, R178 ;  /* 0x000000017db37824 */ /* 0x000fe400078e02b2 */
[----:B------:R-:W-:-:S05]  /*20ded0*/  IMAD.MOV.U32 R178, RZ, RZ, R124 ;  /* 0x000000ffffb27224 */ /* 0x000fca00078e007c */
[----:B------:R-:W4:Y:S01]  /*20dee0*/  LDG.E.64 R124, desc[UR10][R178.64+0x52a8] ;  /* 0x0052a80ab27c7981 */ /* 0x000f22000c1e1b00 */
[----:B------:R-:W-:Y:S01]  /*20def0*/  IMAD.MOV.U32 R196, RZ, RZ, -0x800000 ;  /* 0xff800000ffc47424 */ /* 0x000fe200078e00ff */
[----:B------:R-:W-:Y:S01]  /*20df00*/  MOV R197, 0x41cdcd64 ;  /* 0x41cdcd6400c57802 */ /* 0x000fe20000000f00 */
[----:B------:R-:W-:Y:S01]  /*20df10*/  IMAD.WIDE.U32 R174, R206, -0x320, R174 ;  /* 0xfffffce0ceae7825 */ /* 0x000fe200078e00ae */
[----:B------:R-:W-:Y:S01]  /*20df20*/  BSSY.RECONVERGENT B0, `(.L_x_10356) ;  /* 0x0000072000007945 */ /* 0x000fe20003800200 */
[----:B--2---:R-:W-:Y:S02]  /*20df30*/  DADD R176, R180, R176 ;  /* 0x00000000b4b07229 */ /* 0x004fe400000000b0 */
[----:B---3--:R-:W-:-:S06]  /*20df40*/  DADD R188, R184, R188 ;  /* 0x00000000b8bc7229 */ /* 0x008fcc00000000bc */
[----:B------:R-:W-:-:S06]  /*20df50*/  DSETP.GT.AND P0, PT, |R176|, R196, PT ;  /* 0x000000c4b000722a */ /* 0x000fcc0003f04200 */
[----:B------:R-:W-:Y:S02]  /*20df60*/  FSEL R198, R176, RZ, !P0 ;  /* 0x000000ffb0c67208 */ /* 0x000fe40004000000 */
[----:B------:R-:W-:Y:S02]  /*20df70*/  FSEL R202, R188, RZ, !P0 ;  /* 0x000000ffbcca7208 */ /* 0x000fe40004000000 */
[----:B------:R-:W-:Y:S02]  /*20df80*/  FSEL R203, R189, -1.875, !P0 ;  /* 0xbff00000bdcb7808 */ /* 0x000fe40004000000 */
[----:B------:R-:W-:Y:S01]  /*20df90*/  FSEL R199, R177, +QNAN , !P0 ;  /* 0x7ff00000b1c77808 */ /* 0x000fe20004000000 */
[----:B----4-:R-:W-:Y:S01]  /*20dfa0*/  DSETP.GEU.AND P0, PT, |R124|, R196, PT ;  /* 0x000000c47c00722a */ /* 0x010fe20003f0e200 */
[----:B------:R-:W-:Y:S02]  /*20dfb0*/  IMAD R188, R126, -0x320, RZ ;  /* 0xfffffce07ebc7824 */ /* 0x000fe400078e02ff */
[----:B------:R-:W-:-:S02]  /*20dfc0*/  IMAD.MOV.U32 R192, RZ, RZ, R202 ;  /* 0x000000ffffc07224 */ /* 0x000fc400078e00ca */
[----:B------:R-:W-:Y:S01]  /*20dfd0*/  IMAD.MOV.U32 R193, RZ, RZ, R203 ;  /* 0x000000ffffc17224 */ /* 0x000fe200078e00cb */
[----:B------:R-:W-:Y:S01]  /*20dfe0*/  IADD3 R189, PT, PT, R175, -R206, R188 ;  /* 0x800000ceafbd7210 */ /* 0x000fe20007ffe0bc */
[----:B------:R-:W-:Y:S02]  /*20dff0*/  IMAD.MOV.U32 R188, RZ, RZ, R174 ;  /* 0x000000ffffbc7224 */ /* 0x000fe400078e00ae */
[----:B------:R-:W-:Y:S02]  /*20e000*/  IMAD.MOV.U32 R194, RZ, RZ, R198 ;  /* 0x000000ffffc27224 */ /* 0x000fe400078e00c6 */
[----:B------:R-:W-:-:S03]  /*20e010*/  IMAD.MOV.U32 R195, RZ, RZ, R199 ;  /* 0x000000ffffc37224 */ /* 0x000fc600078e00c7 */
        /* <DEDUP_REMOVED lines=56> */
.L_x_10359:
[----:B------:R-:W-:Y:S05]  /*20e3a0*/  BSYNC.RECONVERGENT B3 ;  /* 0x0000000000037941 */ /* 0x000fea0003800200 */
.L_x_10358:
        /* <DEDUP_REMOVED lines=33> */
.L_x_10361:
[----:B------:R-:W-:Y:S05]  /*20e5c0*/  BSYNC.RECONVERGENT B3 ;  /* 0x0000000000037941 */ /* 0x000fea0003800200 */
.L_x_10360:
[----:B------:R-:W-:-:S06]  /*20e5d0*/  DSETP.GEU.AND P1, PT, R190, R92, PT ;  /* 0x0000005cbe00722a */ /* 0x000fcc0003f2e000 */
[----:B------:R-:W-:Y:S02]  /*20e5e0*/  FSEL R192, R192, R202, !P1 ;  /* 0x000000cac0c07208 */ /* 0x000fe40004800000 */
[----:B------:R-:W-:Y:S02]  /*20e5f0*/  FSEL R193, R193, R203, !P1 ;  /* 0x000000cbc1c17208 */ /* 0x000fe40004800000 */
[----:B------:R-:W-:Y:S02]  /*20e600*/  FSEL R92, R92, R190, !P1 ;  /* 0x000000be5c5c7208 */ /* 0x000fe40004800000 */
[----:B------:R-:W-:Y:S02]  /*20e610*/  FSEL R93, R93, R191, !P1 ;  /* 0x000000bf5d5d7208 */ /* 0x000fe40004800000 */
[----:B------:R-:W-:Y:S02]  /*20e620*/  FSEL R194, R194, R198, !P1 ;  /* 0x000000c6c2c27208 */ /* 0x000fe40004800000 */
[----:B------:R-:W-:-:S07]  /*20e630*/  FSEL R195, R195, R199, !P1 ;  /* 0x000000c7c3c37208 */ /* 0x000fce0004800000 */
.L_x_10357:
[----:B------:R-:W-:Y:S05]  /*20e640*/  BSYNC.RECONVERGENT B0 ;  /* 0x0000000000007941 */ /* 0x000fea0003800200 */
.L_x_10356:
        /* <DEDUP_REMOVED lines=47> */
.L_x_10365:
[----:B------:R-:W-:Y:S05]  /*20e940*/  BSYNC.RECONVERGENT B3 ;  /* 0x0000000000037941 */ /* 0x000fea0003800200 */
.L_x_10364:
        /* <DEDUP_REMOVED lines=37> */
.L_x_10367:
[----:B------:R-:W-:Y:S05]  /*20eba0*/  BSYNC.RECONVERGENT B3 ;  /* 0x0000000000037941 */ /* 0x000fea0003800200 */
.L_x_10366:
[----:B------:R-:W-:-:S06]  /*20ebb0*/  DSETP.GEU.AND P0, PT, R176, R92, PT ;  /* 0x0000005cb000722a */ /* 0x000fcc0003f0e000 */
[----:B------:R-:W-:Y:S02]  /*20ebc0*/  FSEL R202, R202, R192, !P0 ;  /* 0x000000c0caca7208 */ /* 0x000fe40004000000 */
[----:B------:R-:W-:Y:S02]  /*20ebd0*/  FSEL R203, R203, R193, !P0 ;  /* 0x000000c1cbcb7208 */ /* 0x000fe40004000000 */
[----:B------:R-:W-:Y:S02]  /*20ebe0*/  FSEL R198, R198, R194, !P0 ;  /* 0x000000c2c6c67208 */ /* 0x000fe40004000000 */
[----:B------:R-:W-:Y:S02]  /*20ebf0*/  FSEL R199, R199, R195, !P0 ;  /* 0x000000c3c7c77208 */ /* 0x000fe40004000000 */
[----:B------:R-:W-:Y:S02]  /*20ec00*/  FSEL R92, R92, R176, !P0 ;  /* 0x000000b05c5c7208 */ /* 0x000fe40004000000 */
[----:B------:R-:W-:-:S07]  /*20ec10*/  FSEL R93, R93, R177, !P0 ;  /* 0x000000b15d5d7208 */ /* 0x000fce0004000000 */
.L_x_10363:
[----:B------:R-:W-:Y:S05]  /*20ec20*/  BSYNC.RECONVERGENT B0 ;  /* 0x0000000000007941 */ /* 0x000fea0003800200 */
.L_x_10362:
        /* <DEDUP_REMOVED lines=53> */
.L_x_10371:
[----:B------:R-:W-:Y:S05]  /*20ef80*/  BSYNC.RECONVERGENT B3 ;  /* 0x0000000000037941 */ /* 0x000fea0003800200 */
.L_x_10370:
        /* <DEDUP_REMOVED lines=33> */
.L_x_10373:
[----:B------:R-:W-:Y:S05]  /*20f1a0*/  BSYNC.RECONVERGENT B3 ;  /* 0x0000000000037941 */ /* 0x000fea0003800200 */
.L_x_10372:
[----:B------:R-:W-:-:S06]  /*20f1b0*/  DSETP.GEU.AND P0, PT, R188, R92, PT ;  /* 0x0000005cbc00722a */ /* 0x000fcc0003f0e000 */
[----:B------:R-:W-:Y:S02]  /*20f1c0*/  FSEL R124, R124, R202, !P0 ;  /* 0x000000ca7c7c7208 */ /* 0x000fe40004000000 */
[----:B------:R-:W-:Y:S02]  /*20f1d0*/  FSEL R125, R125, R203, !P0 ;  /* 0x000000cb7d7d7208 */ /* 0x000fe40004000000 */
[----:B------:R-:W-:Y:S02]  /*20f1e0*/  FSEL R178, R178, R198, !P0 ;  /* 0x000000c6b2b27208 */ /* 0x000fe40004000000 */
[----:B------:R-:W-:Y:S02]  /*20f1f0*/  FSEL R179, R179, R199, !P0 ;  /* 0x000000c7b3b37208 */ /* 0x000fe40004000000 */
[----:B------:R-:W-:Y:S02]  /*20f200*/  FSEL R92, R92, R188, !P0 ;  /* 0x000000bc5c5c7208 */ /* 0x000fe40004000000 */
[----:B------:R-:W-:-:S07]  /*20f210*/  FSEL R93, R93, R189, !P0 ;  /* 0x000000bd5d5d7208 */ /* 0x000fce0004000000 */
.L_x_10369:
[----:B------:R-:W-:Y:S05]  /*20f220*/  BSYNC.RECONVERGENT B0 ;  /* 0x0000000000007941 */ /* 0x000fea0003800200 */
.L_x_10368:
        /* <DEDUP_REMOVED lines=31> */
.L_x_10375:
[----:B------:R-:W-:Y:S05]  /*20f420*/  BSYNC.RECONVERGENT B0 ;  /* 0x0000000000007941 */ /* 0x000fea0003800200 */
.L_x_10374:
[----:B------:R-:W-:-:S06]  /*20f430*/  DSETP.GEU.AND P0, PT, R92, R188, PT ;  /* 0x000000bc5c00722a */ /* 0x000fcc0003f0e000 */
[----:B------:R-:W-:Y:S02]  /*20f440*/  FSEL R180, R180, R178, !P0 ;  /* 0x000000b2b4b47208 */ /* 0x000fe40004000000 */
[----:B------:R-:W-:Y:S02]  /*20f450*/  FSEL R184, R184, R124, !P0 ;  /* 0x0000007cb8b87208 */ /* 0x000fe40004000000 */
[----:B------:R-:W-:Y:S02]  /*20f460*/  FSEL R178, R181, R179, !P0 ;  /* 0x000000b3b5b27208 */ /* 0x000fe40004000000 */
[----:B------:R-:W-:-:S03]  /*20f470*/  FSEL R124, R185, R125, !P0 ;  /* 0x0000007db97c7208 */ /* 0x000fc60004000000 */
[----:B------:R-:W-:Y:S02]  /*20f480*/  IMAD.MOV.U32 R181, RZ, RZ, R178 ;  /* 0x000000ffffb57224 */ /* 0x000fe400078e00b2 */
[----:B------:R-:W-:-:S07]  /*20f490*/  IMAD.MOV.U32 R185, RZ, RZ, R124 ;  /* 0x000000ffffb97224 */ /* 0x000fce00078e007c */
.L_x_10355:
[----:B------:R-:W-:Y:S05]  /*20f4a0*/  BSYNC.RECONVERGENT B1 ;  /* 0x0000000000017941 */ /* 0x000fea0003800200 */
.L_x_10354:
[----:B------:R-:W-:Y:S01]  /*20f4b0*/  IADD3 R124, PT, PT, R1, 0x29d0, RZ ;  /* 0x000029d0017c7810 */ /* 0x000fe20007ffe0ff */
        /* <DEDUP_REMOVED lines=37> */
.L_x_10377:
[----:B------:R-:W-:Y:S05]  /*20f710*/  BSYNC.RECONVERGENT B0 ;  /* 0x0000000000007941 */ /* 0x000fea0003800200 */
.L_x_10376:
        /* <DEDUP_REMOVED lines=13> */
.L_x_10353:
[----:B------:R-:W-:Y:S05]  /*20f7f0*/  BSYNC.RECONVERGENT B2 ;  /* 0x0000000000027941 */ /* 0x000fea0003800200 */
.L_x_10352:
[----:B------:R-:W-:Y:S02]  /*20f800*/  IMAD.MOV.U32 R174, RZ, RZ, -0x800000 ;  /* 0xff800000ffae7424 */ /* 0x000fe400078e00ff */
[----:B------:R-:W-:Y:S02]  /*20f810*/  IMAD.MOV.U32 R175, RZ, RZ, 0x41cdcd64 ;  /* 0x41cdcd64ffaf7424 */ /* 0x000fe400078e00ff */
[----:B------:R-:W-:-:S04]  /*20f820*/  VIADD R125, R1, 0x29d0 ;  /* 0x000029d0017d7836 */ /* 0x000fc80000000000 */
[----:B------:R-:W-:-:S06]  /*20f830*/  DSETP.GT.AND P0, PT, |R2|, R174, PT ;  /* 0x000000ae0200722a */ /* 0x000fcc0003f04200 */
[----:B-----5:R-:W-:Y:S02]  /*20f840*/  SEL R124, R121, 0x1, !P0 ;  /* 0x00000001797c7807 */ /* 0x020fe40004000000 */
[----:B------:R-:W-:-:S05]  /*20f850*/  SEL R121, R120, 0x1, !P0 ;  /* 0x0000000178797807 */ /* 0x000fca0004000000 */
        /* <DEDUP_REMOVED lines=14> */
[----:B------:R-:W2:Y:S04]  /*20f940*/  LDL.S8 R126, [R126+0x27d9] ;  /* 0x0027d9007e7e7983 */ /* 0x000ea80000100200 */
[----:B------:R-:W3:Y:S01]  /*20f950*/  LDL.S8 R125, [R125+0x27f4] ;  /* 0x0027f4007d7d7983 */ /* 0x000ee20000100200 */
[----:B------:R-:W-:Y:S01]  /*20f960*/  LOP3.LUT R184, R204, 0xffff, RZ, 0xc0, !PT ;  /* 0x0000ffffccb87812 */ /* 0x000fe200078ec0ff */
[----:B------:R-:W0:Y:S01]  /*20f970*/  LDC.64 R188, c[0x0][0x468] ;  /* 0x00011a00ffbc7b82 */ /* 0x000e220000000a00 */
[----:B------:R-:W1:Y:S01]  /*20f980*/  LDCU.64 UR10, c[0x0][0x468] ;  /* 0x00008d00ff0a77ac */ /* 0x000e620008000a00 */
[----:B------:R-:W-:Y:S02]  /*20f990*/  R2UR UR14, R186 ;  /* 0x00000000ba0e72ca */ /* 0x000fe400000e0000 */
[C---:B------:R-:W-:Y:S01]  /*20f9a0*/  PRMT R2, R184.reuse, 0x8880, RZ ;  /* 0x00008880b8027816 */ /* 0x040fe200000000ff */
[----:B------:R-:W-:Y:S01]  /*20f9b0*/  UMOV UR12, 0x5197d ;  /* 0x0005197d000c7882 */ /* 0x000fe20000000000 */
[----:B------:R-:W-:-:S02]  /*20f9c0*/  PRMT R177, R184, 0x3340, RZ ;  /* 0x00003340b8b17816 */ /* 0x000fc400000000ff */
[--C-:B------:R-:W-:Y:S02]  /*20f9d0*/  SHF.R.S32.HI R3, RZ, 0x1f, R2.reuse ;  /* 0x0000001fff037819 */ /* 0x100fe40000011402 */
[C---:B------:R-:W-:Y:S02]  /*20f9e0*/  R2UR UR15, R187.reuse ;  /* 0x00000000bb0f72ca */ /* 0x040fe400000e0000 */
[----:B------:R-:W-:Y:S01]  /*20f9f0*/  R2UR UR16, R186 ;  /* 0x00000000ba1072ca */ /* 0x000fe200000e0000 */
[----:B------:R-:W-:Y:S01]  /*20fa00*/  IMAD.WIDE R2, R176, 0x5, R2 ;  /* 0x00000005b0027825 */ /* 0x000fe200078e0202 */
[C---:B------:R-:W-:Y:S02]  /*20fa10*/  R2UR UR17, R187.reuse ;  /* 0x00000000bb1172ca */ /* 0x040fe400000e0000 */
[----:B------:R-:W-:Y:S02]  /*20fa20*/  R2UR UR18, R186 ;  /* 0x00000000ba1272ca */ /* 0x000fe400000e0000 */
[----:B------:R-:W-:-:S02]  /*20fa30*/  R2UR UR19, R187 ;  /* 0x00000000bb1372ca */ /* 0x000fc400000e0000 */
[C---:B-1----:R-:W-:Y:S02]  /*20fa40*/  LEA R180, P1, R2.reuse, UR10, 0x3 ;  /* 0x0000000a02b47c11 */ /* 0x042fe4000f8218ff */
[----:B------:R-:W-:Y:S02]  /*20fa50*/  R2UR UR13, R187 ;  /* 0x00000000bb0d72ca */ /* 0x000fe400000e0000 */
[----:B------:R-:W-:Y:S02]  /*20fa60*/  LEA.HI.X R181, R2, UR11, R3, 0x3, P1 ;  /* 0x0000000b02b57c11 */ /* 0x000fe400088f1c03 */
[----:B------:R-:W-:-:S03]  /*20fa70*/  PRMT R184, R184, 0x8880, RZ ;  /* 0x00008880b8b87816 */ /* 0x000fc600000000ff */
[----:B------:R-:W4:Y:S01]  /*20fa80*/  LDG.E.64 R178, desc[UR16][R180.64+0xb248] ;  /* 0x00b24810b4b27981 */ /* 0x000f22000c1e1b00 */
[----:B------:R-:W-:Y:S01]  /*20fa90*/  UMOV UR10, 0x519 ;  /* 0x00000519000a7882 */ /* 0x000fe20000000000 */
[----:B--2---:R-:W-:-:S04]  /*20faa0*/  LOP3.LUT R176, R126, 0xffff, RZ, 0xc0, !PT ;  /* 0x0000ffff7eb07812 */ /* 0x004fc800078ec0ff */
[C---:B------:R-:W-:Y:S02]  /*20fab0*/  PRMT R176, R173.reuse, 0x3340, R176 ;  /* 0x00003340adb07816 */ /* 0x040fe400000000b0 */
[----:B------:R-:W-:Y:S02]  /*20fac0*/  PRMT R173, R173, 0x8880, RZ ;  /* 0x00008880adad7816 */ /* 0x000fe400000000ff */
[----:B------:R-:W-:-:S05]  /*20fad0*/  PRMT R176, R176, 0x5410, R177 ;  /* 0x00005410b0b07816 */ /* 0x000fca00000000b1 */
[----:B---3--:R-:W-:Y:S01]  /*20fae0*/  IDP.4A.S8.U8 R176, R176, UR12, R125 ;  /* 0x0000000cb0b07c26 */ /* 0x008fe2000800027d */
[----:B------:R-:W-:-:S03]  /*20faf0*/  R2UR UR12, R186 ;  /* 0x00000000ba0c72ca */ /* 0x000fc600000e0000 */
[----:B0-----:R-:W-:Y:S01]  /*20fb00*/  IMAD.WIDE R2, R176, 0x8, R188 ;  /* 0x00000008b0027825 */ /* 0x001fe200078e02bc */
[----:B------:R-:W-:-:S04]  /*20fb10*/  PRMT R173, R173, 0x7710, RZ ;  /* 0x00007710adad7816 */ /* 0x000fc800000000ff */
[----:B------:R-:W2:Y:S01]  /*20fb20*/  LDG.E.64 R176, desc[UR14][R2.64+0x8a70] ;  /* 0x008a700e02b07981 */ /* 0x000ea2000c1e1b00 */
[----:B------:R-:W-:-:S04]  /*20fb30*/  PRMT R126, R173, 0x5410, R126 ;  /* 0x00005410ad7e7816 */ /* 0x000fc8000000007e */
[----:B------:R-:W2:Y:S04]  /*20fb40*/  LDG.E.64 R180, desc[UR12][R180.64+0xb180] ;  /* 0x00b1800cb4b47981 */ /* 0x000ea8000c1e1b00 */
[----:B------:R-:W4:Y:S01]  /*20fb50*/  LDG.E.64 R2, desc[UR18][R2.64+0x9df8] ;  /* 0x009df81202027981 */ /* 0x000f22000c1e1b00 */
[----:B------:R-:W-:-:S04]  /*20fb60*/  IDP.2A.LO.S16.U8 R126, R126, UR10, R184 ;  /* 0x0000000a7e7e7c26 */ /* 0x000fc800080012b8 */
[----:B------:R-:W-:-:S05]  /*20fb70*/  IMAD.WIDE R194, R126, 0x8, R188 ;  /* 0x000000087ec27825 */ /* 0x000fca00078e02bc */
[----:B------:R-:W3:Y:S01]  /*20fb80*/  LDG.E.64 R192, desc[UR12][R194.64+0x5208] ;  /* 0x0052080cc2c07981 */ /* 0x000ee2000c1e1b00 */
        /* <DEDUP_REMOVED lines=15> */
[----:B------:R-:W-:Y:S01]  /*20fc80*/  IMAD.MOV.U32 R185, RZ, RZ, R199 ;  /* 0x000000ffffb97224 */ /* 0x000fe200078e00c7 */
[----:B------:R-:W-:Y:S01]  /*20fc90*/  MOV R3, R203 ;  /* 0x000000cb00037202 */ /* 0x000fe20000000f00 */
[----:B------:R-:W-:-:S09]  /*20fca0*/  IMAD.MOV.U32 R2, RZ, RZ, R202 ;  /* 0x000000ffff027224 */ /* 0x000fd200078e00ca */
        /* <DEDUP_REMOVED lines=56> */
.L_x_10384:
[----:B------:R-:W-:Y:S05]  /*210030*/  BSYNC.RECONVERGENT B2 ;  /* 0x0000000000027941 */ /* 0x000fea0003800200 */
.L_x_10383:
        /* <DEDUP_REMOVED lines=33> */
.L_x_10386:
[----:B------:R-:W-:Y:S05]  /*210250*/  BSYNC.RECONVERGENT B2 ;  /* 0x0000000000027941 */ /* 0x000fea0003800200 */
.L_x_10385:
[----:B------:R-:W-:-:S06]  /*210260*/  DSETP.GEU.AND P2, PT, R190, R94, PT ;  /* 0x0000005ebe00722a */ /* 0x000fcc0003f4e000 */
[----:B------:R-:W-:Y:S02]  /*210270*/  FSEL R184, R184, R198, !P2 ;  /* 0x000000c6b8b87208 */ /* 0x000fe40005000000 */
[----:B------:R-:W-:Y:S02]  /*210280*/  FSEL R185, R185, R199, !P2 ;  /* 0x000000c7b9b97208 */ /* 0x000fe40005000000 */
[----:B------:R-:W-:Y:S02]  /*210290*/  FSEL R94, R94, R190, !P2 ;  /* 0x000000be5e5e7208 */ /* 0x000fe40005000000 */
[----:B------:R-:W-:Y:S02]  /*2102a0*/  FSEL R95, R95, R191, !P2 ;  /* 0x000000bf5f5f7208 */ /* 0x000fe40005000000 */
[----:B------:R-:W-:Y:S02]  /*2102b0*/  FSEL R2, R2, R202, !P2 ;  /* 0x000000ca02027208 */ /* 0x000fe40005000000 */
[----:B------:R-:W-:-:S07]  /*2102c0*/  FSEL R3, R3, R203, !P2 ;  /* 0x000000cb03037208 */ /* 0x000fce0005000000 */
.L_x_10382:
[----:B------:R-:W-:Y:S05]  /*2102d0*/  BSYNC.RECONVERGENT B0 ;  /* 0x0000000000007941 */ /* 0x000fea0003800200 */
.L_x_10381:
        /* <DEDUP_REMOVED lines=49> */
.L_x_10390:
[----:B------:R-:W-:Y:S05]  /*2105f0*/  BSYNC.RECONVERGENT B2 ;  /* 0x0000000000027941 */ /* 0x000fea0003800200 */
.L_x_10389:
        /* <DEDUP_REMOVED lines=33> */
.L_x_10392:
[----:B------:R-:W-:Y:S05]  /*210810*/  BSYNC.RECONVERGENT B2 ;  /* 0x0000000000027941 */ /* 0x000fea0003800200 */
.L_x_10391:
[----:B------:R-:W-:-:S06]  /*210820*/  DSETP.GEU.AND P1, PT, R190, R94, PT ;  /* 0x0000005ebe00722a */ /* 0x000fcc0003f2e000 */
[----:B------:R-:W-:Y:S02]  /*210830*/  FSEL R198, R198, R184, !P1 ;  /* 0x000000b8c6c67208 */ /* 0x000fe40004800000 */
[----:B------:R-:W-:Y:S02]  /*210840*/  FSEL R199, R199, R185, !P1 ;  /* 0x000000b9c7c77208 */ /* 0x000fe40004800000 */
[----:B------:R-:W-:Y:S02]  /*210850*/  FSEL R202, R202, R2, !P1 ;  /* 0x00000002caca7208 */ /* 0x000fe40004800000 */
[----:B------:R-:W-:Y:S02]  /*210860*/  FSEL R203, R203, R3, !P1 ;  /* 0x00000003cbcb7208 */ /* 0x000fe40004800000 */
[----:B------:R-:W-:Y:S02]  /*210870*/  FSEL R94, R94, R190, !P1 ;  /* 0x000000be5e5e7208 */ /* 0x000fe40004800000 */
[----:B------:R-:W-:-:S07]  /*210880*/  FSEL R95, R95, R191, !P1 ;  /* 0x000000bf5f5f7208 */ /* 0x000fce0004800000 */
.L_x_10388:
[----:B------:R-:W-:Y:S05]  /*210890*/  BSYNC.RECONVERGENT B0 ;  /* 0x0000000000007941 */ /* 0x000fea0003800200 */
.L_x_10387:
[----:B------:R-:W-:Y:S02]  /*2108a0*/  R2UR UR10, R186 ;  /* 0x00000000ba0a72ca */ /* 0x000fe400000e0000 */
[----:B------:R-:W-:-:S13]  /*2108b0*/  R2UR UR11, R187 ;  /* 0x00000000bb0b72ca */ /* 0x000fda00000e0000 */
[----:B------:R-:W2:Y:S01]  /*2108c0*/  LDG.E.64 R174, desc[UR10][R188.64+0x59d8] ;  /* 0x0059d80abcae7981 */ /* 0x000ea2000c1e1b00 */
[----:B------:R-:W-:Y:S01]  /*2108d0*/  IMAD.MOV.U32 R176, RZ, RZ, -0x800000 ;  /* 0xff800000ffb07424 */ /* 0x000fe200078e00ff */
[----:B------:R-:W-:Y:S01]  /*2108e0*/  BSSY.RECONVERGENT B0, `(.L_x_10393) ;  /* 0x000005b000007945 */ /* 0x000fe20003800200 */
[----:B------:R-:W-:Y:S02]  /*2108f0*/  IMAD.MOV.U32 R177, RZ, RZ, 0x41cdcd64 ;  /* 0x41cdcd64ffb17424 */ /* 0x000fe400078e00ff */
        /* <DEDUP_REMOVED lines=47> */
.L_x_10396:
[----:B------:R-:W-:Y:S05]  /*210bf0*/  BSYNC.RECONVERGENT B2 ;  /* 0x0000000000027941 */ /* 0x000fea0003800200 */
.L_x_10395:
        /* <DEDUP_REMOVED lines=33> */
.L_x_10398:
[----:B------:R-:W-:Y:S05]  /*210e10*/  BSYNC.RECONVERGENT B2 ;  /* 0x0000000000027941 */ /* 0x000fea0003800200 */
.L_x_10397:
[----:B------:R-:W-:-:S06]  /*210e20*/  DSETP.GEU.AND P1, PT, R188, R94, PT ;  /* 0x0000005ebc00722a */ /* 0x000fcc0003f2e000 */
[----:B------:R-:W-:Y:S02]  /*210e30*/  FSEL R2, R2, R198, !P1 ;  /* 0x000000c602027208 */ /* 0x000fe40004800000 */
[----:B------:R-:W-:Y:S02]  /*210e40*/  FSEL R3, R3, R199, !P1 ;  /* 0x000000c703037208 */ /* 0x000fe40004800000 */
[----:B------:R-:W-:Y:S02]  /*210e50*/  FSEL R184, R184, R202, !P1 ;  /* 0x000000cab8b87208 */ /* 0x000fe40004800000 */
[----:B------:R-:W-:Y:S02]  /*210e60*/  FSEL R185, R185, R203, !P1 ;  /* 0x000000cbb9b97208 */ /* 0x000fe40004800000 */
[----:B------:R-:W-:Y:S02]  /*210e70*/  FSEL R94, R94, R188, !P1 ;  /* 0x000000bc5e5e7208 */ /* 0x000fe40004800000 */
[----:B------:R-:W-:-:S07]  /*210e80*/  FSEL R95, R95, R189, !P1 ;  /* 0x000000bd5f5f7208 */ /* 0x000fce0004800000 */
.L_x_10394:
[----:B------:R-:W-:Y:S05]  /*210e90*/  BSYNC.RECONVERGENT B0 ;  /* 0x0000000000007941 */ /* 0x000fea0003800200 */
.L_x_10393:
        /* <DEDUP_REMOVED lines=31> */
.L_x_10400:
[----:B------:R-:W-:Y:S05]  /*211090*/  BSYNC.RECONVERGENT B0 ;  /* 0x0000000000007941 */ /* 0x000fea0003800200 */
.L_x_10399:
[----:B------:R-:W-:-:S06]  /*2110a0*/  DSETP.GEU.AND P1, PT, R94, R188, PT ;  /* 0x000000bc5e00722a */ /* 0x000fcc0003f2e000 */
[----:B------:R-:W-:Y:S02]  /*2110b0*/  FSEL R180, R180, R2, !P1 ;  /* 0x00000002b4b47208 */ /* 0x000fe40004800000 */
[----:B------:R-:W-:Y:S02]  /*2110c0*/  FSEL R2, R181, R3, !P1 ;  /* 0x00000003b5027208 */ /* 0x000fe40004800000 */
[----:B------:R-:W-:Y:S02]  /*2110d0*/  FSEL R178, R178, R184, !P1 ;  /* 0x000000b8b2b27208 */ /* 0x000fe40004800000 */
[----:B------:R-:W-:Y:S01]  /*2110e0*/  FSEL R179, R179, R185, !P1 ;  /* 0x000000b9b3b37208 */ /* 0x000fe20004800000 */
[----:B------:R-:W-:-:S07]  /*2110f0*/  IMAD.MOV.U32 R181, RZ, RZ, R2 ;  /* 0x000000ffffb57224 */ /* 0x000fce00078e0002 */
.L_x_10380:
[----:B------:R-:W-:Y:S05]  /*211100*/  BSYNC.RECONVERGENT B1 ;  /* 0x0000000000017941 */ /* 0x000fea0003800200 */
.L_x_10379:
        /* <DEDUP_REMOVED lines=11> */
.L_x_10405:
[C---:B0-----:R-:W-:Y:S02]  /*2111c0*/  IMAD R126, R125.reuse, 0x4, R131 ;  /* 0x000000047d7e7824 */ /* 0x041fe400078e0283 */
        /* <DEDUP_REMOVED lines=11> */
.L_x_10404:
[----:B------:R-:W-:Y:S05]  /*211280*/  BSYNC.RECONVERGENT B1 ;  /* 0x0000000000017941 */ /* 0x000fea0003800200 */
.L_x_10403:
        /* <DEDUP_REMOVED lines=8> */
[----:B-1----:R-:W-:-:S04]  /*211310*/  LOP3.LUT R2, R120, 0x7, RZ, 0xc0, !PT ;  /* 0x0000000778027812 */ /* 0x002fc800078ec0ff */
[----:B------:R-:W-:-:S13]  /*211320*/  ISETP.NE.AND P5, PT, R2, RZ, PT ;  /* 0x000000ff0200720c */ /* 0x000fda0003fa5270 */
[----:B------:R-:W-:Y:S05]  /*211330*/  @!P5 BRA `(.L_x_10402) ;  /* 0x00000000003cd947 */ /* 0x000fea0003800000 */
[----:B------:R-:W-:-:S13]  /*211340*/  ISETP.GE.U32.AND P2, PT, R2, 0x4, PT ;  /* 0x000000040200780c */ /* 0x000fda0003f46070 */
[C---:B------:R-:W-:Y:S02]  /*211350*/  @P2 IMAD R2, R3.reuse, 0x4, R131 ;  /* 0x0000000403022824 */ /* 0x040fe400078e0283 */
[----:B------:R-:W-:-:S03]  /*211360*/  @P2 VIADD R3, R3, 0x4 ;  /* 0x0000000403032836 */ /* 0x000fc60000000000 */
[----:B------:R-:W-:Y:S04]  /*211370*/  @P2 STL.64 [R2], RZ ;  /* 0x000000ff02002387 */ /* 0x000fe80000100a00 */
[----:B------:R1:W-:Y:S02]  /*211380*/  @P2 STL.64 [R2+0x8], RZ ;  /* 0x000008ff02002387 */ /* 0x0003e40000100a00 */
[----:B-1----:R-:W-:-:S04]  /*211390*/  LOP3.LUT R2, R120, 0x3, RZ, 0xc0, !PT ;  /* 0x0000000378027812 */ /* 0x002fc800078ec0ff */
[----:B------:R-:W-:-:S13]  /*2113a0*/  ISETP.NE.AND P5, PT, R2, RZ, PT ;  /* 0x000000ff0200720c */ /* 0x000fda0003fa5270 */
[----:B------:R-:W-:Y:S05]  /*2113b0*/  @!P5 BRA `(.L_x_10402) ;  /* 0x00000000001cd947 */ /* 0x000fea0003800000 */
[----:B------:R-:W-:Y:S02]  /*2113c0*/  LEA R3, R3, R131, 0x2 ;  /* 0x0000008303037211 */ /* 0x000fe400078e10ff */
[----:B------:R-:W-:-:S03]  /*2113d0*/  ISETP.NE.AND P2, PT, R2, 0x1, PT ;  /* 0x000000010200780c */ /* 0x000fc60003f45270 */
[----:B------:R1:W-:Y:S10]  /*2113e0*/  STL [R3], RZ ;  /* 0x000000ff03007387 */ /* 0x0003f40000100800 */
[----:B-1----:R-:W-:Y:S05]  /*2113f0*/  @!P2 BRA `(.L_x_10402) ;  /* 0x00000000000ca947 */ /* 0x002fea0003800000 */
[----:B------:R-:W-:Y:S01]  /*211400*/  ISETP.NE.AND P2, PT, R2, 0x2, PT ;  /* 0x000000020200780c */ /* 0x000fe20003f45270 */
[----:B------:R1:W-:-:S12]  /*211410*/  STL [R3+0x4], RZ ;  /* 0x000004ff03007387 */ /* 0x0003d80000100800 */
[----:B------:R1:W-:Y:S02]  /*211420*/  @P2 STL [R3+0x8], RZ ;  /* 0x000008ff03002387 */ /* 0x0003e40000100800 */
.L_x_10402:
[----:B------:R-:W-:Y:S05]  /*211430*/  BSYNC.RECONVERGENT B0 ;  /* 0x0000000000007941 */ /* 0x000fea0003800200 */
.L_x_10401:
        /* <DEDUP_REMOVED lines=10> */
.L_x_10410:
[C---:B01----:R-:W-:Y:S02]  /*2114e0*/  IMAD R126, R125.reuse, 0x4, R130 ;  /* 0x000000047d7e7824 */ /* 0x043fe400078e0282 */
        /* <DEDUP_REMOVED lines=19> */
.L_x_10409:
[----:B------:R-:W-:Y:S05]  /*211620*/  BSYNC.RECONVERGENT B1 ;  /* 0x0000000000017941 */ /* 0x000fea0003800200 */
.L_x_10408:
        /* <DEDUP_REMOVED lines=16> */
.L_x_10412:
[----:B------:R-:W-:Y:S05]  /*211730*/  BSYNC.RECONVERGENT B1 ;  /* 0x0000000000017941 */ /* 0x000fea0003800200 */
.L_x_10411:
        /* <DEDUP_REMOVED lines=18> */
.L_x_10407:
[----:B------:R-:W-:Y:S05]  /*211860*/  BSYNC.RECONVERGENT B0 ;  /* 0x0000000000007941 */ /* 0x000fea0003800200 */
.L_x_10406:
[----:B--2---:R-:W-:Y:S02]  /*211870*/  VIADD R125, R121, 0xffffffff ;  /* 0xffffffff797d7836 */ /* 0x004fe40000000000 */
[----:B------:R-:W-:Y:S02]  /*211880*/  VIADD R173, R124, 0xffffffff ;  /* 0xffffffff7cad7836 */ /* 0x000fe40000000000 */
[----:B------:R-:W-:Y:S02]  /*211890*/  VIADD R2, R1, 0x29d0 ;  /* 0x000029d001027836 */ /* 0x000fe40000000000 */
[----:B------:R-:W-:-:S04]  /*2118a0*/  IMAD R125, R125, R0, R173 ;  /* 0x000000007d7d7224 */ /* 0x000fc800078e02ad */
[----:B01----:R-:W-:-:S05]  /*2118b0*/  IMAD R126, R125, 0x8, R2 ;  /* 0x000000087d7e7824 */ /* 0x003fca00078e0202 */
[----:B---3--:R-:W2:Y:S01]  /*2118c0*/  LDL.64 R2, [R126] ;  /* 0x000000007e027983 */ /* 0x008ea20000100a00 */
[----:B------:R-:W-:Y:S01]  /*2118d0*/  UMOV UR10, 0xff800000 ;  /* 0xff800000000a7882 */ /* 0x000fe20000000000 */
[----:B------:R-:W-:Y:S01]  /*2118e0*/  UMOV UR11, 0x41cdcd64 ;  /* 0x41cdcd64000b7882 */ /* 0x000fe20000000000 */
[----:B------:R-:W-:Y:S01]  /*2118f0*/  BSSY.RECONVERGENT B4, `(.L_x_10413) ;  /* 0x0000514000047945 */ /* 0x000fe20003800200 */
[----:B--2---:R-:W-:Y:S01]  /*211900*/  DSETP.GEU.AND P2, PT, |R2|, UR10, PT ;  /* 0x0000000a02007e2a */ /* 0x004fe2000bf4e200 */
[----:B------:R-:W-:-:S13]  /*211910*/  CS2R R2, SRZ ;  /* 0x0000000000027805 */ /* 0x000fda000001ff00 */
[----:B------:R-:W-:Y:S05]  /*211920*/  @P2 BRA `(.L_x_10414) ;  /* 0x0000005000402947 */ /* 0x000fea0003800000 */
[----:B------:R-:W-:Y:S01]  /*211930*/  IMAD R2, R121, 0x4, R131 ;  /* 0x0000000479027824 */ /* 0x000fe200078e0283 */
[----:B------:R-:W-:Y:S01]  /*211940*/  BSSY.RECONVERGENT B3, `(.L_x_10415) ;  /* 0x000037b000037945 */ /* 0x000fe20003800200 */
[----:B------:R-:W-:-:S03]  /*211950*/  IMAD R173, R173, 0x4, R130 ;  /* 0x00000004adad7824 */ /* 0x000fc600078e0282 */
[----:B------:R0:W-:Y:S04]  /*211960*/  STL [R2+-0x4], R124 ;  /* 0xfffffc7c02007387 */ /* 0x0001e80000100800 */
[----:B------:R0:W-:Y:S02]  /*211970*/  STL [R173], R121 ;  /* 0x00000079ad007387 */ /* 0x0001e40000100800 */
.L_x_10462:
[----:B------:R-:W-:-:S04]  /*211980*/  VIADD R176, R1, 0x29d0 ;  /* 0x000029d001b07836 */ /* 0x000fc80000000000 */
[----:B0-----:R-:W-:-:S05]  /*211990*/  IMAD.IADD R173, R176, 0x1, R121 ;  /* 0x00000001b0ad7824 */ /* 0x001fca00078e0279 */
[----:B------:R-:W2:Y:S01]  /*2119a0*/  LDL.U8 R202, [R173+0x27d8] ;  /* 0x0027d800adca7983 */ /* 0x000ea20000100000 */
[----:B-----5:R-:W-:Y:S01]  /*2119b0*/  LOP3.LUT R190, R204, 0xffff, RZ, 0xc0, !PT ;  /* 0x0000ffffccbe7812 */ /* 0x020fe200078ec0ff */
[----:B------:R-:W-:Y:S03]  /*2119c0*/  BSSY.RECONVERGENT B1, `(.L_x_10416) ;  /* 0x000018d000017945 */ /* 0x000fe60003800200 */
[----:B------:R-:W-:Y:S02]  /*2119d0*/  PRMT R2, R190, 0x8880, RZ ;  /* 0x00008880be027816 */ /* 0x000fe400000000ff */
        /* <DEDUP_REMOVED lines=10> */
[----:B------:R-:W-:Y:S01]  /*211a80*/  IMAD.MOV.U32 R184, RZ, RZ, 0x0 ;  /* 0x00000000ffb87424 */ /* 0x000fe200078e00ff */
[----:B------:R-:W-:Y:S01]  /*211a90*/  LEA R2, R2, R176, 0x3 ;  /* 0x000000b002027211 */ /* 0x000fe200078e18ff */
[----:B------:R-:W-:-:S04]  /*211aa0*/  IMAD.MOV.U32 R185, RZ, RZ, 0x7ff00000 ;  /* 0x7ff00000ffb97424 */ /* 0x000fc800078e00ff */
[----:B------:R0:W-:Y:S02]  /*211ab0*/  STL.64 [R2+0x1388], R174 ;  /* 0x001388ae02007387 */ /* 0x0001e40000100a00 */
[----:B0-----:R-:W-:-:S05]  /*211ac0*/  IMAD.MOV.U32 R175, RZ, RZ, 0x7ff00000 ;  /* 0x7ff00000ffaf7424 */ /* 0x001fca00078e00ff */
[----:B------:R0:W-:Y:S02]  /*211ad0*/  STL.64 [R2], R174 ;  /* 0x000000ae02007387 */ /* 0x0001e40000100a00 */
[----:B0-----:R-:W-:Y:S01]  /*211ae0*/  IMAD.MOV.U32 R2, RZ, RZ, 0x0 ;  /* 0x00000000ff027424 */ /* 0x001fe200078e00ff */
[----:B------:R-:W-:Y:S06]  /*211af0*/  BRA `(.L_x_10418) ;  /* 0x0000001400e47947 */ /* 0x000fec0003800000 */
.L_x_10417:
[----:B------:R-:W-:Y:S01]  /*211b00*/  IMAD.IADD R196, R176, 0x1, R124 ;  /* 0x00000001b0c47824 */ /* 0x000fe200078e027c */
[----:B------:R-:W2:Y:S01]  /*211b10*/  LDL.U8 R173, [R173+0x27d7] ;  /* 0x0027d700adad7983 */ /* 0x000ea20000100000 */
[----:B------:R-:W0:Y:S04]  /*211b20*/  LDC.64 R176, c[0x0][0x468] ;  /* 0x00011a00ffb07b82 */ /* 0x000e280000000a00 */
[----:B------:R-:W3:Y:S01]  /*211b30*/  LDL.S8 R196, [R196+0x27f2] ;  /* 0x0027f200c4c47983 */ /* 0x000ee20000100200 */
[----:B------:R-:W-:-:S03]  /*211b40*/  PRMT R3, R204, 0x8880, RZ ;  /* 0x00008880cc037816 */ /* 0x000fc600000000ff */
[----:B------:R-:W1:Y:S01]  /*211b50*/  LDC.64 R174, c[0x0][0x468] ;  /* 0x00011a00ffae7b82 */ /* 0x000e620000000a00 */
[----:B------:R-:W-:Y:S02]  /*211b60*/  PRMT R3, R3, 0x7710, RZ ;  /* 0x0000771003037816 */ /* 0x000fe400000000ff */
[----:B------:R-:W-:Y:S01]  /*211b70*/  PRMT R192, R202, 0x3340, RZ ;  /* 0x00003340cac07816 */ /* 0x000fe200000000ff */
[----:B------:R-:W-:Y:S01]  /*211b80*/  UMOV UR10, 0x519 ;  /* 0x00000519000a7882 */ /* 0x000fe20000000000 */
[C---:B------:R-:W-:Y:S02]  /*211b90*/  R2UR UR14, R186.reuse ;  /* 0x00000000ba0e72ca */ /* 0x040fe400000e0000 */
[C---:B------:R-:W-:Y:S02]  /*211ba0*/  R2UR UR15, R187.reuse ;  /* 0x00000000bb0f72ca */ /* 0x040fe400000e0000 */
[----:B------:R-:W-:Y:S02]  /*211bb0*/  R2UR UR16, R186 ;  /* 0x00000000ba1072ca */ /* 0x000fe400000e0000 */
[----:B------:R-:W-:-:S02]  /*211bc0*/  R2UR UR17, R187 ;  /* 0x00000000bb1172ca */ /* 0x000fc400000e0000 */
[C---:B------:R-:W-:Y:S02]  /*211bd0*/  R2UR UR11, R187.reuse ;  /* 0x00000000bb0b72ca */ /* 0x040fe400000e0000 */
[----:B------:R-:W-:Y:S02]  /*211be0*/  R2UR UR12, R186 ;  /* 0x00000000ba0c72ca */ /* 0x000fe400000e0000 */
[----:B------:R-:W-:Y:S02]  /*211bf0*/  R2UR UR13, R187 ;  /* 0x00000000bb0d72ca */ /* 0x000fe400000e0000 */
[----:B---3--:R-:W-:-:S04]  /*211c00*/  LOP3.LUT R2, R196, 0xffff, RZ, 0xc0, !PT ;  /* 0x0000ffffc4027812 */ /* 0x008fc800078ec0ff */
[C---:B------:R-:W-:Y:S02]  /*211c10*/  PRMT R2, R190.reuse, 0x3340, R2 ;  /* 0x00003340be027816 */ /* 0x040fe40000000002 */
[----:B------:R-:W-:Y:S02]  /*211c20*/  PRMT R190, R190, 0x8880, RZ ;  /* 0x00008880bebe7816 */ /* 0x000fe400000000ff */
[----:B------:R-:W-:Y:S02]  /*211c30*/  PRMT R196, R3, 0x5410, R196 ;  /* 0x0000541003c47816 */ /* 0x000fe400000000c4 */
[----:B------:R-:W-:Y:S02]  /*211c40*/  SHF.R.S32.HI R191, RZ, 0x1f, R190 ;  /* 0x0000001fffbf7819 */ /* 0x000fe400000114be */
[----:B------:R-:W-:Y:S01]  /*211c50*/  PRMT R192, R2, 0x5410, R192 ;  /* 0x0000541002c07816 */ /* 0x000fe200000000c0 */
[----:B------:R-:W-:Y:S01]  /*211c60*/  IDP.2A.LO.S16.U8 R196, R196, UR10, R194 ;  /* 0x0000000ac4c47c26 */ /* 0x000fe200080012c2 */
[----:B--2---:R-:W-:Y:S01]  /*211c70*/  PRMT R2, R173, 0x8880, RZ ;  /* 0x00008880ad027816 */ /* 0x004fe200000000ff */
[----:B------:R-:W-:Y:S01]  /*211c80*/  IMAD.WIDE R194, R194, 0x5, R190 ;  /* 0x00000005c2c27825 */ /* 0x000fe200078e02be */
[----:B------:R-:W-:-:S03]  /*211c90*/  UMOV UR10, 0x5197d ;  /* 0x0005197d000a7882 */ /* 0x000fc60000000000 */
[----:B------:R-:W-:Y:S01]  /*211ca0*/  IDP.4A.S8.U8 R192, R192, UR10, R2 ;  /* 0x0000000ac0c07c26 */ /* 0x000fe20008000202 */
[----:B0-----:R-:W-:Y:S02]  /*211cb0*/  LEA R2, P2, R194, R176, 0x3 ;  /* 0x000000b0c2027211 */ /* 0x001fe400078418ff */
[----:B------:R-:W-:Y:S01]  /*211cc0*/  R2UR UR10, R186 ;  /* 0x00000000ba0a72ca */ /* 0x000fe200000e0000 */
[----:B-1----:R-:W-:Y:S01]  /*211cd0*/  IMAD.WIDE R196, R196, 0x8, R174 ;  /* 0x00000008c4c47825 */ /* 0x002fe200078e02ae */
[----:B------:R-:W-:-:S03]  /*211ce0*/  LEA.HI.X R3, R194, R177, R195, 0x3, P2 ;  /* 0x000000b1c2037211 */ /* 0x000fc600010f1cc3 */
[----:B------:R-:W-:Y:S01]  /*211cf0*/  IMAD.WIDE R192, R192, 0x8, R174 ;  /* 0x00000008c0c07825 */ /* 0x000fe200078e02ae */
[----:B------:R-:W2:Y:S04]  /*211d00*/  LDG.E.64 R198, desc[UR14][R196.64+0x5208] ;  /* 0x0052080ec4c67981 */ /* 0x000ea8000c1e1b00 */
[----:B------:R-:W3:Y:S04]  /*211d10*/  LDG.E.64 R188, desc[UR16][R192.64+0x9df8] ;  /* 0x009df810c0bc7981 */ /* 0x000ee8000c1e1b00 */
[----:B------:R-:W3:Y:S04]  /*211d20*/  LDG.E.64 R184, desc[UR14][R2.64+0xb248] ;  /* 0x00b2480e02b87981 */ /* 0x000ee8000c1e1b00 */
[----:B------:R-:W4:Y:S04]  /*211d30*/  LDG.E.64 R192, desc[UR12][R192.64+0x8a70] ;  /* 0x008a700cc0c07981 */ /* 0x000f28000c1e1b00 */
[----:B------:R-:W4:Y:S01]  /*211d40*/  LDG.E.64 R2, desc[UR10][R2.64+0xb180] ;  /* 0x00b1800a02027981 */ /* 0x000f22000c1e1b00 */
[----:B------:R-:W-:-:S02]  /*211d50*/  IMAD.MOV.U32 R174, RZ, RZ, -0x800000 ;  /* 0xff800000ffae7424 */ /* 0x000fc400078e00ff */
[----:B------:R-:W-:Y:S01]  /*211d60*/  IMAD.MOV.U32 R175, RZ, RZ, 0x41cdcd64 ;  /* 0x41cdcd64ffaf7424 */ /* 0x000fe200078e00ff */
[----:B------:R-:W-:Y:S01]  /*211d70*/  PRMT R173, R173, 0x8880, RZ ;  /* 0x00008880adad7816 */ /* 0x000fe200000000ff */
[----:B------:R-:W-:Y:S03]  /*211d80*/  BSSY.RECONVERGENT B0, `(.L_x_10419) ;  /* 0x000012a000007945 */ /* 0x000fe60003800200 */
[----:B------:R-:W-:Y:S01]  /*211d90*/  SHF.R.S32.HI R200, RZ, 0x1f, R173 ;  /* 0x0000001fffc87819 */ /* 0x000fe200000114ad */
[----:B--2---:R-:W-:Y:S02]  /*211da0*/  DSETP.GEU.AND P3, PT, |R198|, R174, PT ;  /* 0x000000aec600722a */ /* 0x004fe40003f6e200 */
        /* <DEDUP_REMOVED lines=61> */
.L_x_10423:
[----:B------:R-:W-:Y:S05]  /*212180*/  BSYNC.RECONVERGENT B2 ;  /* 0x0000000000027941 */ /* 0x000fea0003800200 */
.L_x_10422:
        /* <DEDUP_REMOVED lines=32> */
.L_x_10426:
[----:B------:R-:W-:Y:S05]  /*212390*/  BSYNC.RECONVERGENT B2 ;  /* 0x0000000000027941 */ /* 0x000fea0003800200 */
.L_x_10425:
        /* <DEDUP_REMOVED lines=13> */
.L_x_10421:
        /* <DEDUP_REMOVED lines=37> */
.L_x_10428:
[----:B------:R-:W-:Y:S05]  /*2126c0*/  BSYNC.RECONVERGENT B2 ;  /* 0x0000000000027941 */ /* 0x000fea0003800200 */
.L_x_10427:
        /* <DEDUP_REMOVED lines=34> */
.L_x_10430:
[----:B------:R-:W-:Y:S05]  /*2128f0*/  BSYNC.RECONVERGENT B2 ;  /* 0x0000000000027941 */ /* 0x000fea0003800200 */
.L_x_10429:
        /* <DEDUP_REMOVED lines=13> */
.L_x_10420:
        /* <DEDUP_REMOVED lines=53> */
.L_x_10432:
[----:B------:R-:W-:Y:S05]  /*212d20*/  BSYNC.RECONVERGENT B2 ;  /* 0x0000000000027941 */ /* 0x000fea0003800200 */
.L_x_10431:
        /* <DEDUP_REMOVED lines=34> */
.L_x_10434:
[----:B------:R-:W-:Y:S05]  /*212f50*/  BSYNC.RECONVERGENT B2 ;  /* 0x0000000000027941 */ /* 0x000fea0003800200 */
.L_x_10433:
        /* <DEDUP_REMOVED lines=12> */
.L_x_10424:
[----:B------:R-:W-:Y:S05]  /*213020*/  BSYNC.RECONVERGENT B0 ;  /* 0x0000000000007941 */ /* 0x000fea0003800200 */
.L_x_10419:
        /* <DEDUP_REMOVED lines=31> */
.L_x_10436:
[----:B------:R-:W-:Y:S05]  /*213220*/  BSYNC.RECONVERGENT B0 ;  /* 0x0000000000007941 */ /* 0x000fea0003800200 */
.L_x_10435:
[----:B------:R-:W2:Y:S02]  /*213230*/  LDL.64 R174, [R1+0x7c50] ;  /* 0x007c500001ae7983 */ /* 0x000ea40000100a00 */
[----:B--2---:R-:W-:-:S06]  /*213240*/  DSETP.GEU.AND P2, PT, R174, R188, PT ;  /* 0x000000bcae00722a */ /* 0x004fcc0003f4e000 */
[----:B------:R-:W-:Y:S02]  /*213250*/  FSEL R184, R184, R198, !P2 ;  /* 0x000000c6b8b87208 */ /* 0x000fe40005000000 */
[----:B------:R-:W-:Y:S02]  /*213260*/  FSEL R185, R185, R199, !P2 ;  /* 0x000000c7b9b97208 */ /* 0x000fe40005000000 */
[----:B------:R-:W-:Y:S02]  /*213270*/  FSEL R2, R2, R194, !P2 ;  /* 0x000000c202027208 */ /* 0x000fe40005000000 */
[----:B------:R-:W-:-:S07]  /*213280*/  FSEL R3, R3, R195, !P2 ;  /* 0x000000c303037208 */ /* 0x000fce0005000000 */
.L_x_10418:
[----:B------:R-:W-:Y:S05]  /*213290*/  BSYNC.RECONVERGENT B1 ;  /* 0x0000000000017941 */ /* 0x000fea0003800200 */
.L_x_10416:
[----:B------:R-:W-:Y:S02]  /*2132a0*/  VIADD R188, R121, 0xffffffff ;  /* 0xffffffff79bc7836 */ /* 0x000fe40000000000 */
[----:B------:R-:W-:Y:S02]  /*2132b0*/  VIADD R173, R124, 0xffffffff ;  /* 0xffffffff7cad7836 */ /* 0x000fe40000000000 */
[----:B------:R-:W-:-:S04]  /*2132c0*/  IMAD R189, R188, R0, RZ ;  /* 0x00000000bcbd7224 */ /* 0x000fc800078e02ff */
[----:B------:R-:W-:-:S04]  /*2132d0*/  IMAD.IADD R194, R189, 0x1, R173 ;  /* 0x00000001bdc27824 */ /* 0x000fc800078e02ad */
[----:B------:R-:W-:-:S06]  /*2132e0*/  IMAD R174, R194, 0x8, R172 ;  /* 0x00000008c2ae7824 */ /* 0x000fcc00078e02ac */
[----:B------:R-:W2:Y:S01]  /*2132f0*/  LDL.64 R174, [R174] ;  /* 0x00000000aeae7983 */ /* 0x000ea20000100a00 */
[----:B------:R-:W-:Y:S01]  /*213300*/  IMAD.MOV.U32 R176, RZ, RZ, R2 ;  /* 0x000000ffffb07224 */ /* 0x000fe200078e0002 */
[----:B------:R-:W-:Y:S01]  /*213310*/  BSSY.RELIABLE B0, `(.L_x_10437) ;  /* 0x0000021000007945 */ /* 0x000fe20003800100 */
[----:B------:R-:W-:Y:S01]  /*213320*/  IMAD.MOV.U32 R192, RZ, RZ, -0x771c970f ;  /* 0x88e368f1ffc07424 */ /* 0x000fe200078e00ff */
[----:B------:R-:W-:Y:S01]  /*213330*/  IADD3 R196, PT, PT, R1, 0x29d0, RZ ;  /* 0x000029d001c47810 */ /* 0x000fe20007ffe0ff */
[----:B------:R-:W-:Y:S02]  /*213340*/  IMAD.MOV.U32 R193, RZ, RZ, 0x3ee4f8b5 ;  /* 0x3ee4f8b5ffc17424 */ /* 0x000fe400078e00ff */
[----:B------:R-:W-:Y:S02]  /*213350*/  IMAD.MOV.U32 R190, RZ, RZ, -0x800000 ;  /* 0xff800000ffbe7424 */ /* 0x000fe400078e00ff */
[----:B------:R-:W-:Y:S01]  /*213360*/  IMAD.MOV.U32 R191, RZ, RZ, 0x41cdcd64 ;  /* 0x41cdcd64ffbf7424 */ /* 0x000fe200078e00ff */
        /* <DEDUP_REMOVED lines=27> */
.L_x_10438:
[----:B------:R-:W-:Y:S05]  /*213520*/  BSYNC.RELIABLE B0 ;  /* 0x0000000000007941 */ /* 0x000fea0003800100 */
.L_x_10437:
[----:B------:R-:W-:Y:S01]  /*213530*/  VIMNMX R2, PT, PT, R124, R121, PT ;  /* 0x000000797c027248 */ /* 0x000fe20003fe0100 */
[----:B------:R-:W-:Y:S01]  /*213540*/  BSSY.RECONVERGENT B0, `(.L_x_10440) ;  /* 0x000002c000007945 */ /* 0x000fe20003800200 */
[----:B------:R-:W-:Y:S02]  /*213550*/  PLOP3.LUT P2, PT, PT, PT, PT, 0x80, 0x8 ;  /* 0x000000000008781c */ /* 0x000fe40003f4f070 */
[----:B------:R-:W-:-:S13]  /*213560*/  ISETP.GE.AND P3, PT, R2, 0x2, PT ;  /* 0x000000020200780c */ /* 0x000fda0003f66270 */
        /* <DEDUP_REMOVED lines=8> */
[----:B------:R-:W-:Y:S01]  /*2135f0*/  UMOV UR10, 0x57d19 ;  /* 0x00057d19000a7882 */ /* 0x000fe20000000000 */
[----:B------:R-:W-:Y:S01]  /*213600*/  VIADD R184, R124, 0xfffffffe ;  /* 0xfffffffe7cb87836 */ /* 0x000fe20000000000 */
[----:B------:R-:W-:Y:S02]  /*213610*/  R2UR UR11, R187 ;  /* 0x00000000bb0b72ca */ /* 0x000fe400000e0000 */
[----:B--2---:R-:W-:Y:S02]  /*213620*/  PRMT R2, R202, 0x3340, R2 ;  /* 0x00003340ca027816 */ /* 0x004fe40000000002 */
[----:B---3--:R-:W-:-:S04]  /*213630*/  PRMT R3, R3, 0x3340, RZ ;  /* 0x0000334003037816 */ /* 0x008fc800000000ff */
[----:B------:R-:W-:-:S05]  /*213640*/  PRMT R2, R2, 0x5410, R3 ;  /* 0x0000541002027816 */ /* 0x000fca0000000003 */
[----:B----4-:R-:W-:Y:S01]  /*213650*/  IDP.4A.S8.U8 R2, R2, UR10, R176 ;  /* 0x0000000a02027c26 */ /* 0x010fe200080002b0 */
[----:B------:R-:W-:Y:S02]  /*213660*/  R2UR UR10, R186 ;  /* 0x00000000ba0a72ca */ /* 0x000fe400000e0000 */
[----:B------:R-:W-:Y:S01]  /*213670*/  IADD3 R176, PT, PT, R184, R189, -R0 ;  /* 0x000000bdb8b07210 */ /* 0x000fe20007ffe800 */
[----:B0-----:R-:W-:-:S04]  /*213680*/  IMAD.WIDE R2, R2, 0x8, R194 ;  /* 0x0000000802027825 */ /* 0x001fc800078e02c2 */
[----:B------:R-:W-:-:S06]  /*213690*/  IMAD R176, R176, 0x8, R172 ;  /* 0x00000008b0b07824 */ /* 0x000fcc00078e02ac */
[----:B------:R-:W2:Y:S04]  /*2136a0*/  LDG.E.64 R2, desc[UR10][R2.64] ;  /* 0x0000000a02027981 */ /* 0x000ea8000c1e1b00 */
[----:B------:R-:W2:Y:S02]  /*2136b0*/  LDL.64 R176, [R176] ;  /* 0x00000000b0b07983 */ /* 0x000ea40000100a00 */
[----:B--2---:R-:W-:-:S08]  /*2136c0*/  DADD R2, R2, R176 ;  /* 0x0000000002027229 */ /* 0x004fd000000000b0 */
[C-C-:B------:R-:W-:Y:S02]  /*2136d0*/  DADD R176, R174.reuse, -R2.reuse ;  /* 0x00000000aeb07229 */ /* 0x140fe40000000802 */
[----:B------:R-:W-:-:S06]  /*2136e0*/  DSETP.MAX.AND P5, P6, |R174|, |R2|, PT ;  /* 0x40000002ae00722a */ /* 0x000fcc0003eaf200 */
[----:B------:R-:W-:Y:S01]  /*2136f0*/  DSETP.GEU.AND P3, PT, |R176|, R192, PT ;  /* 0x000000c0b000722a */ /* 0x000fe20003f6e200 */
[----:B------:R-:W-:Y:S02]  /*213700*/  IMAD.MOV.U32 R176, RZ, RZ, R175 ;  /* 0x000000ffffb07224 */ /* 0x000fe400078e00af */
[----:B------:R-:W-:Y:S02]  /*213710*/  IMAD.MOV.U32 R175, RZ, RZ, R174 ;  /* 0x000000ffffaf7224 */ /* 0x000fe400078e00ae */
[----:B------:R-:W-:-:S03]  /*213720*/  IMAD.MOV.U32 R174, RZ, RZ, R3 ;  /* 0x000000ffffae7224 */ /* 0x000fc600078e0003 */
[----:B------:R-:W-:Y:S02]  /*213730*/  SEL R2, R175, R2, P5 ;  /* 0x00000002af027207 */ /* 0x000fe40002800000 */
[----:B------:R-:W-:Y:S02]  /*213740*/  FSEL R176, |R176|, |R174|, P5 ;  /* 0x400000aeb0b07208 */ /* 0x000fe40002800200 */
        /* <DEDUP_REMOVED lines=11> */
.L_x_10441:
[----:B------:R-:W-:Y:S05]  /*213800*/  BSYNC.RECONVERGENT B0 ;  /* 0x0000000000007941 */ /* 0x000fea0003800200 */
.L_x_10440:
[----:B------:R-:W-:Y:S04]  /*213810*/  BSSY.RECONVERGENT B2, `(.L_x_10442) ;  /* 0x0000189000027945 */ /* 0x000fe80003800200 */
[----:B------:R-:W-:Y:S05]  /*213820*/  @!P2 BRA `(.L_x_10443) ;  /* 0x00000018001ca947 */ /* 0x000fea0003800000 */
[----:B------:R-:W-:-:S07]  /*213830*/  IMAD.MOV.U32 R204, RZ, RZ, 0x3 ;  /* 0x00000003ffcc7424 */ /* 0x000fce00078e00ff */
.L_x_10461:
[----:B------:R-:W-:Y:S01]  /*213840*/  IADD3 R206, PT, PT, R124, -R204, RZ ;  /* 0x800000cc7cce7210 */ /* 0x000fe20007ffe0ff */
[----:B0-----:R-:W-:Y:S01]  /*213850*/  VIADD R173, R121, 0xffffffff ;  /* 0xffffffff79ad7836 */ /* 0x001fe20000000000 */
[----:B------:R-:W-:Y:S01]  /*213860*/  BSSY.RECONVERGENT B1, `(.L_x_10444) ;  /* 0x0000180000017945 */ /* 0x000fe20003800200 */
        /* <DEDUP_REMOVED lines=27> */
.L_x_10460:
        /* <DEDUP_REMOVED lines=18> */
[----:B------:R-:W-:Y:S01]  /*213b40*/  VIADD R196, R1, 0x29d0 ;  /* 0x000029d001c47836 */ /* 0x000fe20000000000 */
[----:B------:R-:W-:Y:S01]  /*213b50*/  ISETP.EQ.AND P5, PT, R210, 0x1, !P5 ;  /* 0x00000001d200780c */ /* 0x000fe20006fa2270 */
[----:B------:R-:W-:Y:S02]  /*213b60*/  IMAD.MOV.U32 R2, RZ, RZ, 0x0 ;  /* 0x00000000ff027424 */ /* 0x000fe400078e00ff */
[----:B------:R-:W-:Y:S01]  /*213b70*/  IMAD.MOV.U32 R3, RZ, RZ, -0x3f56d000 ;  /* 0xc0a93000ff037424 */ /* 0x000fe200078e00ff */
        /* <DEDUP_REMOVED lines=29> */
.L_x_10450:
[----:B------:R-:W-:Y:S05]  /*213d50*/  BSYNC.RECONVERGENT B5 ;  /* 0x0000000000057941 */ /* 0x000fea0003800200 */
.L_x_10449:
        /* <DEDUP_REMOVED lines=16> */
.L_x_10448:
[----:B------:R-:W-:Y:S01]  /*213e60*/  VIADD R190, R1, 0x29d0 ;  /* 0x000029d001be7836 */ /* 0x000fe20000000000 */
[----:B------:R-:W2:Y:S01]  /*213e70*/  LDL.S8 R2, [R208+0x27f3] ;  /* 0x0027f300d0027983 */ /* 0x000ea20000100200 */
[----:B------:R-:W0:Y:S02]  /*213e80*/  LDCU.64 UR10, c[0x0][0x468] ;  /* 0x00008d00ff0a77ac */ /* 0x000e240008000a00 */
[C---:B------:R-:W-:Y:S01]  /*213e90*/  IMAD.IADD R174, R190.reuse, 0x1, R206 ;  /* 0x00000001beae7824 */ /* 0x040fe200078e02ce */
[----:B------:R-:W-:Y:S01]  /*213ea0*/  IADD3 R3, PT, PT, R190, R207, RZ ;  /* 0x000000cfbe037210 */ /* 0x000fe20007ffe0ff */
[----:B------:R-:W3:Y:S04]  /*213eb0*/  LDL.S8 R173, [R209+0x27d8] ;  /* 0x0027d800d1ad7983 */ /* 0x000ee80000100200 */
[----:B------:R-:W4:Y:S04]  /*213ec0*/  LDL.S8 R174, [R174+0x27f3] ;  /* 0x0027f300aeae7983 */ /* 0x000f280000100200 */
[----:B------:R-:W5:Y:S01]  /*213ed0*/  LDL.S8 R3, [R3+0x27d8] ;  /* 0x0027d80003037983 */ /* 0x000f620000100200 */
        /* <DEDUP_REMOVED lines=46> */
.L_x_10447:
        /* <DEDUP_REMOVED lines=83> */
.L_x_10454:
[----:B------:R-:W-:Y:S05]  /*2146f0*/  BSYNC.RECONVERGENT B5 ;  /* 0x0000000000057941 */ /* 0x000fea0003800200 */
.L_x_10453:
        /* <DEDUP_REMOVED lines=26> */
.L_x_10456:
[----:B------:R-:W-:Y:S05]  /*2148a0*/  BSYNC.RECONVERGENT B5 ;  /* 0x0000000000057941 */ /* 0x000fea0003800200 */
.L_x_10455:
[----:B------:R-:W-:-:S06]  /*2148b0*/  DSETP.GE.AND P2, PT, R2, R176, PT ;  /* 0x000000b00200722a */ /* 0x000fcc0003f46000 */
[----:B------:R-:W-:Y:S02]  /*2148c0*/  FSEL R2, R202, RZ, P2 ;  /* 0x000000ffca027208 */ /* 0x000fe40001000000 */
[----:B------:R-:W-:Y:S02]  /*2148d0*/  FSEL R3, R203, +QNAN , P2 ;  /* 0x7ff00000cb037808 */ /* 0x000fe40001000000 */
[----:B------:R-:W-:Y:S02]  /*2148e0*/  FSEL R176, R198, RZ, P2 ;  /* 0x000000ffc6b07208 */ /* 0x000fe40001000000 */
[----:B------:R-:W-:Y:S01]  /*2148f0*/  FSEL R177, R199, -1.875, P2 ;  /* 0xbff00000c7b17808 */ /* 0x000fe20001000000 */
[----:B------:R-:W-:Y:S06]  /*214900*/  BRA `(.L_x_10451) ;  /* 0x00000004000c7947 */ /* 0x000fec0003800000 */
.L_x_10452:
[----:B------:R-:W-:Y:S01]  /*214910*/  VIADD R201, R1, 0x29d0 ;  /* 0x000029d001c97836 */ /* 0x000fe20000000000 */
[----:B------:R-:W2:Y:S01]  /*214920*/  LDL.U8 R175, [R208+0x27f3] ;  /* 0x0027f300d0af7983 */ /* 0x000ea20000100000 */
[----:B------:R-:W0:Y:S02]  /*214930*/  LDC.64 R198, c[0x0][0x468] ;  /* 0x00011a00ffc67b82 */ /* 0x000e240000000a00 */
[C---:B------:R-:W-:Y:S01]  /*214940*/  IMAD.IADD R190, R201.reuse, 0x1, R206 ;  /* 0x00000001c9be7824 */ /* 0x040fe200078e02ce */
[----:B------:R-:W-:Y:S01]  /*214950*/  IADD3 R2, PT, PT, R201, R207, RZ ;  /* 0x000000cfc9027210 */ /* 0x000fe20007ffe0ff */
[----:B------:R-:W2:Y:S04]  /*214960*/  LDL.U8 R176, [R208+0x27f2] ;  /* 0x0027f200d0b07983 */ /* 0x000ea80000100000 */
        /* <DEDUP_REMOVED lines=61> */
.L_x_10451:
[----:B------:R-:W-:Y:S05]  /*214d40*/  BSYNC.RECONVERGENT B0 ;  /* 0x0000000000007941 */ /* 0x000fea0003800200 */
.L_x_10446:
[C-C-:B------:R-:W-:Y:S01]  /*214d50*/  DSETP.MAX.AND P5, P6, |R184|.reuse, |R176|.reuse, PT ;  /* 0x400000b0b800722a */ /* 0x140fe20003eaf200 */
[----:B------:R-:W-:Y:S01]  /*214d60*/  IMAD.MOV.U32 R173, RZ, RZ, R184 ;  /* 0x000000ffffad7224 */ /* 0x000fe200078e00b8 */
[----:B------:R-:W-:Y:S01]  /*214d70*/  BSSY.RELIABLE B0, `(.L_x_10457) ;  /* 0x0000021000007945 */ /* 0x000fe20003800100 */
[----:B------:R-:W-:Y:S02]  /*214d80*/  IMAD.MOV.U32 R174, RZ, RZ, R176 ;  /* 0x000000ffffae7224 */ /* 0x000fe400078e00b0 */
[----:B------:R-:W-:Y:S02]  /*214d90*/  IMAD.MOV.U32 R196, RZ, RZ, -0x771c970f ;  /* 0x88e368f1ffc47424 */ /* 0x000fe400078e00ff */
[----:B------:R-:W-:Y:S01]  /*214da0*/  IMAD.MOV.U32 R197, RZ, RZ, 0x3ee4f8b5 ;  /* 0x3ee4f8b5ffc57424 */ /* 0x000fe200078e00ff */
[----:B------:R-:W-:Y:S01]  /*214db0*/  SEL R174, R173, R174, P5 ;  /* 0x000000aeadae7207 */ /* 0x000fe20002800000 */
[----:B------:R-:W-:Y:S01]  /*214dc0*/  IMAD.MOV.U32 R173, RZ, RZ, R177 ;  /* 0x000000ffffad7224 */ /* 0x000fe200078e00b1 */
[----:B------:R-:W-:Y:S01]  /*214dd0*/  DADD R176, R184, -R176 ;  /* 0x00000000b8b07229 */ /* 0x000fe200000008b0 */
[----:B------:R-:W-:-:S02]  /*214de0*/  IMAD.MOV.U32 R175, RZ, RZ, R185 ;  /* 0x000000ffffaf7224 */ /* 0x000fc400078e00b9 */
[----:B------:R-:W-:Y:S02]  /*214df0*/  IMAD.MOV.U32 R190, RZ, RZ, -0x800000 ;  /* 0xff800000ffbe7424 */ /* 0x000fe400078e00ff */
[----:B------:R-:W-:Y:S01]  /*214e00*/  IMAD.MOV.U32 R191, RZ, RZ, 0x41cdcd64 ;  /* 0x41cdcd64ffbf7424 */ /* 0x000fe200078e00ff */
[----:B------:R-:W-:Y:S02]  /*214e10*/  FSEL R175, |R175|, |R173|, P5 ;  /* 0x400000adafaf7208 */ /* 0x000fe40002800200 */
[----:B------:R-:W-:Y:S01]  /*214e20*/  DSETP.GEU.AND P2, PT, |R176|, R196, PT ;  /* 0x000000c4b000722a */ /* 0x000fe20003f4e200 */
[----:B------:R-:W-:-:S06]  /*214e30*/  @P6 LOP3.LUT R175, R173, 0x80000, RZ, 0xfc, !PT ;  /* 0x00080000adaf6812 */ /* 0x000fcc00078efcff */
        /* <DEDUP_REMOVED lines=17> */
.L_x_10458:
[----:B------:R-:W-:-:S13]  /*214f50*/  ISETP.GT.AND P2, PT, R207, 0x1, PT ;  /* 0x00000001cf00780c */ /* 0x000fda0003f44270 */
[----:B------:R-:W-:Y:S05]  /*214f60*/  @!P2 BREAK.RELIABLE B0 ;  /* 0x000000000000a942 */ /* 0x000fea0003800100 */
[----:B------:R-:W-:Y:S05]  /*214f70*/  @!P2 BRA `(.L_x_10445) ;  /* 0x000000000038a947 */ /* 0x000fea0003800000 */
[----:B------:R-:W-:Y:S05]  /*214f80*/  BSYNC.RELIABLE B0 ;  /* 0x0000000000007941 */ /* 0x000fea0003800100 */
.L_x_10457:
[----:B------:R-:W-:Y:S02]  /*214f90*/  VIADD R206, R206, 0x1 ;  /* 0x00000001cece7836 */ /* 0x000fe40000000000 */
[----:B------:R-:W-:-:S03]  /*214fa0*/  VIADD R207, R207, 0xffffffff ;  /* 0xffffffffcfcf7836 */ /* 0x000fc60000000000 */
[----:B------:R-:W-:-:S13]  /*214fb0*/  ISETP.GE.AND P2, PT, R206, R124, PT ;  /* 0x0000007cce00720c */ /* 0x000fda0003f46270 */
[----:B------:R-:W-:Y:S05]  /*214fc0*/  @!P2 BRA `(.L_x_10460) ;  /* 0xffffffe80094a947 */ /* 0x000fea000383ffff */
[----:B------:R-:W-:Y:S05]  /*214fd0*/  BRA `(.L_x_10445) ;  /* 0x0000000000207947 */ /* 0x000fea0003800000 */
.L_x_10459:
[----:B------:R-:W-:Y:S01]  /*214fe0*/  IADD3 R2, PT, PT, R207, -0x1, RZ ;  /* 0xffffffffcf027810 */ /* 0x000fe20007ffe0ff */
[----:B------:R-:W-:Y:S01]  /*214ff0*/  IMAD.MOV.U32 R124, RZ, RZ, R206 ;  /* 0x000000ffff7c7224 */ /* 0x000fe200078e00ce */
[----:B------:R-:W-:Y:S01]  /*215000*/  PLOP3.LUT P3, PT, PT, PT, PT, 0x8, 0x80 ;  /* 0x000000000080781c */ /* 0x000fe20003f6e170 */
[----:B------:R-:W-:Y:S02]  /*215010*/  IMAD.MOV.U32 R121, RZ, RZ, R207 ;  /* 0x000000ffff797224 */ /* 0x000fe400078e00cf */
[----:B------:R-:W-:-:S05]  /*215020*/  IMAD R2, R2, 0x4, R131 ;  /* 0x0000000402027824 */ /* 0x000fca00078e0283 */
[----:B------:R0:W-:Y:S02]  /*215030*/  STL [R2], R206 ;  /* 0x000000ce02007387 */ /* 0x0001e40000100800 */
[----:B0-----:R-:W-:-:S05]  /*215040*/  IMAD R2, R206, 0x4, R130 ;  /* 0x00000004ce027824 */ /* 0x001fca00078e0282 */
[----:B------:R0:W-:Y:S02]  /*215050*/  STL [R2+-0x4], R207 ;  /* 0xfffffccf02007387 */ /* 0x0001e40000100800 */
.L_x_10445:
[----:B------:R-:W-:Y:S05]  /*215060*/  BSYNC.RECONVERGENT B1 ;  /* 0x0000000000017941 */ /* 0x000fea0003800200 */
.L_x_10444:
[C---:B------:R-:W-:Y:S01]  /*215070*/  ISETP.LT.U32.AND P2, PT, R204.reuse, 0x20, PT ;  /* 0x00000020cc00780c */ /* 0x040fe20003f41070 */
[----:B------:R-:W-:-:S12]  /*215080*/  VIADD R204, R204, 0x1 ;  /* 0x00000001cccc7836 */ /* 0x000fd80000000000 */
[----:B------:R-:W-:Y:S05]  /*215090*/  @P3 BRA P2, `(.L_x_10461) ;  /* 0xffffffe400e83947 */ /* 0x000fea000103ffff */
.L_x_10443:
[----:B------:R-:W-:Y:S05]  /*2150a0*/  BSYNC.RECONVERGENT B2 ;  /* 0x0000000000027941 */ /* 0x000fea0003800200 */
.L_x_10442:
[----:B0-----:R-:W-:-:S04]  /*2150b0*/  VIADD R2, R1, 0x29d0 ;  /* 0x000029d001027836 */ /* 0x001fc80000000000 */
[----:B------:R-:W-:-:S06]  /*2150c0*/  IMAD.IADD R204, R2, 0x1, R124 ;  /* 0x0000000102cc7824 */ /* 0x000fcc00078e027c */
[----:B------:R-:W5:Y:S01]  /*2150d0*/  LDL.U8 R204, [R204+0x27f3] ;  /* 0x0027f300cccc7983 */ /* 0x000f620000100000 */
[----:B------:R-:W-:Y:S05]  /*2150e0*/  BRA `(.L_x_10462) ;  /* 0xffffffc800247947 */ /* 0x000fea000383ffff */
.L_x_10439:
[----:B------:R-:W-:Y:S05]  /*2150f0*/  BSYNC.RECONVERGENT B3 ;  /* 0x0000000000037941 */ /* 0x000fea0003800200 */
.L_x_10415:
[----:B------:R-:W2:Y:S02]  /*215100*/  LDL.64 R2, [R126] ;  /* 0x000000007e027983 */ /* 0x000ea40000100a00 */
[----:B--2---:R-:W-:Y:S01]  /*215110*/  DADD R178, R2, R178 ;  /* 0x0000000002b27229 */ /* 0x004fe200000000b2 */
[----:B------:R-:W-:-:S06]  /*215120*/  IMAD R2, R125, 0x8, R172 ;  /* 0x000000087d027824 */ /* 0x000fcc00078e02ac */
[----:B------:R-:W2:Y:S01]  /*215130*/  LDL.64 R2, [R2] ;  /* 0x0000000002027983 */ /* 0x000ea20000100a00 */
[----:B------:R-:W-:Y:S01]  /*215140*/  BSSY.RECONVERGENT B0, `(.L_x_10463) ;  /* 0x0000171000007945 */ /* 0x000fe20003800200 */
[----:B--2---:R-:W-:Y:S01]  /*215150*/  DADD R180, R2, R180 ;  /* 0x0000000002b47229 */ /* 0x004fe200000000b4 */
[----:B------:R-:W-:Y:S02]  /*215160*/  IMAD.MOV.U32 R2, RZ, RZ, 0x0 ;  /* 0x00000000ff027424 */ /* 0x000fe400078e00ff */
        /* <DEDUP_REMOVED lines=15> */
.L_x_10469:
        /* <DEDUP_REMOVED lines=13> */
[----:B------:R-:W-:-:S04]  /*215330*/  ISETP.GT.AND P2, PT, R3, RZ, PT ;  /* 0x000000ff0300720c */ /* 0x000fc80003f44270 */
[----:B------:R-:W-:-:S03]  /*215340*/  IADD3 R2, PT, PT, R125, 0x1, RZ ;  /* 0x000000017d027810 */ /* 0x000fc60007ffe0ff */
        /* <DEDUP_REMOVED lines=34> */
[----:B------:R-:W-:Y:S02]  /*215570*/  @!P1 IADD3 R3, PT, PT, R2, RZ, RZ ;  /* 0x000000ff02039210 */ /* 0x000fe40007ffe0ff */
        /* <DEDUP_REMOVED lines=10> */
.L_x_10468:
[----:B------:R-:W-:Y:S05]  /*215620*/  BSYNC.RECONVERGENT B2 ;  /* 0x0000000000027941 */ /* 0x000fea0003800200 */
.L_x_10467:
        /* <DEDUP_REMOVED lines=31> */
[----:B------:R-:W-:-:S04]  /*215820*/  ISETP.GT.AND P2, PT, R177, RZ, PT ;  /* 0x000000ffb100720c */ /* 0x000fc80003f44270 */
[----:B------:R-:W-:-:S03]  /*215830*/  IADD3 R2, PT, PT, R3, 0x1, RZ ;  /* 0x0000000103027810 */ /* 0x000fc60007ffe0ff */
[----:B------:R-:W-:-:S04]  /*215840*/  @!P1 IMAD.MOV R2, RZ, RZ, R3 ;  /* 0x000000ffff029224 */ /* 0x000fc800078e0203 */
[----:B------:R-:W-:Y:S02]  /*215850*/  VIADD R126, R2, 0x1 ;  /* 0x00000001027e7836 */ /* 0x000fe40000000000 */
[----:B------:R-:W-:-:S07]  /*215860*/  @!P2 IMAD.MOV R126, RZ, RZ, R2 ;  /* 0x000000ffff7ea224 */ /* 0x000fce00078e0202 */
.L_x_10471:
[----:B------:R-:W-:Y:S05]  /*215870*/  BSYNC.RECONVERGENT B2 ;  /* 0x0000000000027941 */ /* 0x000fea0003800200 */
.L_x_10470:
        /* <DEDUP_REMOVED lines=19> */
[----:B------:R-:W-:-:S04]  /*2159b0*/  @!P0 IMAD.MOV R2, RZ, RZ, R3 ;  /* 0x000000ffff028224 */ /* 0x000fc800078e0203 */
[----:B------:R-:W-:Y:S02]  /*2159c0*/  VIADD R126, R2, 0x1 ;  /* 0x00000001027e7836 */ /* 0x000fe40000000000 */
[----:B------:R-:W-:-:S07]  /*2159d0*/  @!P2 IMAD.MOV R126, RZ, RZ, R2 ;  /* 0x000000ffff7ea224 */ /* 0x000fce00078e0202 */
.L_x_10473:
[----:B------:R-:W-:Y:S05]  /*2159e0*/  BSYNC.RECONVERGENT B2 ;  /* 0x0000000000027941 */ /* 0x000fea0003800200 */
.L_x_10472:
        /* <DEDUP_REMOVED lines=11> */
[----:B------:R-:W2:Y:S01]  /*215aa0*/  @P1 LDL R121, [R121+0x8] ;  /* 0x0000080079791983 */ /* 0x000ea20000100800 */
[----:B------:R-:W-:Y:S02]  /*215ab0*/  VIADD R2, R126, 0x1 ;  /* 0x000000017e027836 */ /* 0x000fe40000000000 */
[----:B------:R-:W-:-:S05]  /*215ac0*/  @!P0 IMAD.MOV R2, RZ, RZ, R126 ;  /* 0x000000ffff028224 */ /* 0x000fca00078e027e */
[----:B------:R-:W-:-:S05]  /*215ad0*/  MOV R126, R2 ;  /* 0x00000002007e7202 */ /* 0x000fca0000000f00 */
[----:B------:R-:W-:Y:S01]  /*215ae0*/  @P1 VIADD R2, R126, 0x1 ;  /* 0x000000017e021836 */ /* 0x000fe20000000000 */
[----:B--2---:R-:W-:-:S13]  /*215af0*/  ISETP.GT.OR P2, PT, R121, RZ, !P1 ;  /* 0x000000ff7900720c */ /* 0x004fda0004f44670 */
[----:B------:R-:W-:-:S04]  /*215b00*/  @!P2 IMAD.MOV R2, RZ, RZ, R126 ;  /* 0x000000ffff02a224 */ /* 0x000fc800078e027e */
[----:B------:R-:W-:-:S07]  /*215b10*/  @P1 IMAD.MOV.U32 R126, RZ, RZ, R2 ;  /* 0x000000ffff7e1224 */ /* 0x000fce00078e0002 */
.L_x_10466:
[----:B------:R-:W-:Y:S05]  /*215b20*/  BSYNC.RECONVERGENT B1 ;  /* 0x0000000000017941 */ /* 0x000fea0003800200 */
.L_x_10465:
        /* <DEDUP_REMOVED lines=11> */
.L_x_10478:
        /* <DEDUP_REMOVED lines=40> */
[----:B------:R-:W-:-:S04]  /*215e60*/  ISETP.GT.AND P1, PT, R184, RZ, PT ;  /* 0x000000ffb800720c */ /* 0x000fc80003f24270 */
[----:B------:R-:W-:-:S04]  /*215e70*/  IADD3 R126, PT, PT, R121, 0x1, RZ ;  /* 0x00000001797e7810 */ /* 0x000fc80007ffe0ff */
        /* <DEDUP_REMOVED lines=26> */
.L_x_10477:
[----:B------:R-:W-:Y:S05]  /*216020*/  BSYNC.RECONVERGENT B2 ;  /* 0x0000000000027941 */ /* 0x000fea0003800200 */
.L_x_10476:
        /* <DEDUP_REMOVED lines=18> */
[----:B------:R-:W-:Y:S01]  /*216150*/  @!P1 IADD3 R173, PT, PT, R126, RZ, RZ ;  /* 0x000000ff7ead9210 */ /* 0x000fe20007ffe0ff */
[----:B------:R-:W-:Y:S01]  /*216160*/  VIADD R3, R3, 0x8 ;  /* 0x0000000803037836 */ /* 0x000fe20000000000 */
[----:B----4-:R-:W-:-:S03]  /*216170*/  ISETP.GT.AND P1, PT, R125, RZ, PT ;  /* 0x000000ff7d00720c */ /* 0x010fc60003f24270 */
        /* <DEDUP_REMOVED lines=19> */
.L_x_10480:
[----:B------:R-:W-:Y:S05]  /*2162b0*/  BSYNC.RECONVERGENT B2 ;  /* 0x0000000000027941 */ /* 0x000fea0003800200 */
.L_x_10479:
        /* <DEDUP_REMOVED lines=19> */
[----:B-----5:R-:W-:-:S04]  /*2163f0*/  ISETP.GT.AND P2, PT, R2, RZ, PT ;  /* 0x000000ff0200720c */ /* 0x020fc80003f44270 */
[----:B------:R-:W-:-:S03]  /*216400*/  IADD3 R2, PT, PT, R121, 0x1, RZ ;  /* 0x0000000179027810 */ /* 0x000fc60007ffe0ff */
[----:B------:R-:W-:-:S04]  /*216410*/  @!P0 IMAD.MOV R2, RZ, RZ, R121 ;  /* 0x000000ffff028224 */ /* 0x000fc800078e0279 */
[----:B------:R-:W-:Y:S02]  /*216420*/  VIADD R126, R2, 0x1 ;  /* 0x00000001027e7836 */ /* 0x000fe40000000000 */
[----:B------:R-:W-:-:S07]  /*216430*/  @!P2 IMAD.MOV R126, RZ, RZ, R2 ;  /* 0x000000ffff7ea224 */ /* 0x000fce00078e0202 */
.L_x_10482:
[----:B------:R-:W-:Y:S05]  /*216440*/  BSYNC.RECONVERGENT B2 ;  /* 0x0000000000027941 */ /* 0x000fea0003800200 */
.L_x_10481:
        /* <DEDUP_REMOVED lines=20> */
.L_x_10475:
[----:B------:R-:W-:Y:S05]  /*216590*/  BSYNC.RECONVERGENT B1 ;  /* 0x0000000000017941 */ /* 0x000fea0003800200 */
.L_x_10474:
        /* <DEDUP_REMOVED lines=34> */
[----:B------:R-:W-:Y:S01]  /*2167c0*/  IMAD.MOV.U32 R2, RZ, RZ, R174 ;  /* 0x000000ffff027224 */ /* 0x000fe200078e00ae */
[----:B------:R-:W-:-:S07]  /*2167d0*/  MOV R3, R175 ;  /* 0x000000af00037202 */ /* 0x000fce0000000f00 */
.L_x_10484:
[----:B------:R-:W-:Y:S05]  /*2167e0*/  BSYNC.RECONVERGENT B1 ;  /* 0x0000000000017941 */ /* 0x000fea0003800200 */
.L_x_10483:
[----:B------:R-:W-:Y:S01]  /*2167f0*/  UMOV UR10, 0x66666666 ;  /* 0x66666666000a7882 */ /* 0x000fe20000000000 */
[----:B------:R-:W-:Y:S01]  /*216800*/  UMOV UR11, 0x40711266 ;  /* 0x40711266000b7882 */ /* 0x000fe20000000000 */
[----:B------:R-:W-:Y:S01]  /*216810*/  IMAD.MOV.U32 R120, RZ, RZ, 0x0 ;  /* 0x00000000ff787424 */ /* 0x000fe200078e00ff */
[----:B------:R-:W-:Y:S01]  /*216820*/  DADD R2, R2, -UR10 ;  /* 0x8000000a02027e29 */ /* 0x000fe20008000000 */
[----:B------:R-:W-:-:S07]  /*216830*/  IMAD.MOV.U32 R121, RZ, RZ, 0x40590000 ;  /* 0x40590000ff797424 */ /* 0x000fce00078e00ff */
[----:B------:R-:W-:-:S11]  /*216840*/  DFMA R2, R2, R120, 0.5 ;  /* 0x3fe000000202742b */ /* 0x000fd60000000078 */
.L_x_10464:
[----:B------:R-:W-:Y:S05]  /*216850*/  BSYNC.RECONVERGENT B0 ;  /* 0x0000000000007941 */ /* 0x000fea0003800200 */
.L_x_10463:
        /* <DEDUP_REMOVED lines=26> */
.L_x_10486:
[----:B------:R-:W-:Y:S05]  /*216a00*/  BSYNC.RECONVERGENT B0 ;  /* 0x0000000000007941 */ /* 0x000fea0003800200 */
.L_x_10485:
[----:B------:R-:W-:Y:S02]  /*216a10*/  IMAD.MOV.U32 R2, RZ, RZ, R174 ;  /* 0x000000ffff027224 */ /* 0x000fe400078e00ae */
[----:B------:R-:W-:-:S07]  /*216a20*/  IMAD.MOV.U32 R3, RZ, RZ, R175 ;  /* 0x000000ffff037224 */ /* 0x000fce00078e00af */
.L_x_10414:
[----:B------:R-:W-:Y:S05]  /*216a30*/  BSYNC.RECONVERGENT B4 ;  /* 0x0000000000047941 */ /* 0x000fea0003800200 */
.L_x_10413:
[----:B------:R-:W-:-:S14]  /*216a40*/  DSETP.GT.AND P0, PT, R2, R122, PT ;  /* 0x0000007a0200722a */ /* 0x000fdc0003f04000 */
[----:B------:R-:W-:Y:S05]  /*216a50*/  @P0 BRA `(.L_x_9778) ;  /* 0x0000043400500947 */ /* 0x000fea0003800000 */
[----:B------:R0:W5:Y:S04]  /*216a60*/  LDL.64 R2, [R236+0x28e0] ;  /* 0x0028e000ec027983 */ /* 0x0001680000100a00 */
[----:B------:R0:W5:Y:S01]  /*216a70*/  LDL.64 R120, [R1+0x52e0] ;  /* 0x0052e00001787983 */ /* 0x0001620000100a00 */
[----:B------:R-:W-:Y:S01]  /*216a80*/  BSSY.RECONVERGENT B0, `(.L_x_10487) ;  /* 0x000000b000007945 */ /* 0x000fe20003800200 */
[----:B------:R-:W-:-:S07]  /*216a90*/  IMAD.MOV.U32 R0, RZ, RZ, RZ ;  /* 0x000000ffff007224 */ /* 0x000fce00078e00ff */
.L_x_10488:
[----:B------:R-:W-:Y:S02]  /*216aa0*/  R2UR UR10, R186 ;  /* 0x00000000ba0a72ca */ /* 0x000fe400000e0000 */
[----:B------:R-:W-:Y:S02]  /*216ab0*/  R2UR UR11, R187 ;  /* 0x00000000bb0b72ca */ /* 0x000fe400000e0000 */
[----:B-----5:R-:W-:-:S05]  /*216ac0*/  IADD3 R124, P0, PT, R2, R0, RZ ;  /* 0x00000000027c7210 */ /* 0x020fca0007f1e0ff */
[----:B------:R-:W-:-:S06]  /*216ad0*/  IMAD.X R125, RZ, RZ, R3, P0 ;  /* 0x000000ffff7d7224 */ /* 0x000fcc00000e0603 */
[----:B------:R-:W2:Y:S01]  /*216ae0*/  LD.E.U8 R124, desc[UR10][R124.64] ;  /* 0x0000000a7c7c7980 */ /* 0x000ea2000c101100 */
[----:B------:R-:W-:Y:S02]  /*216af0*/  IMAD.MOV.U32 R173, RZ, RZ, R0 ;  /* 0x000000ffffad7224 */ /* 0x000fe400078e0000 */
[----:B------:R-:W-:Y:S01]  /*216b00*/  VIADD R0, R0, 0x1 ;  /* 0x0000000100007836 */ /* 0x000fe20000000000 */
[----:B--2---:R-:W-:-:S13]  /*216b10*/  ISETP.NE.AND P0, PT, R124, RZ, PT ;  /* 0x000000ff7c00720c */ /* 0x004fda0003f05270 */
[----:B------:R-:W-:Y:S05]  /*216b20*/  @P0 BRA `(.L_x_10488) ;  /* 0xfffffffc00dc0947 */ /* 0x000fea000383ffff */
[----:B------:R-:W-:Y:S05]  /*216b30*/  BSYNC.RECONVERGENT B0 ;  /* 0x0000000000007941 */ /* 0x000fea0003800200 */
.L_x_10487:
        /* <DEDUP_REMOVED lines=11> */
.L_x_10492:
[----:B------:R-:W-:Y:S02]  /*216bf0*/  R2UR UR10, R186 ;  /* 0x00000000ba0a72ca */ /* 0x000fe400000e0000 */
[----:B------:R-:W-:Y:S02]  /*216c00*/  R2UR UR11, R187 ;  /* 0x00000000bb0b72ca */ /* 0x000fe400000e0000 */
[----:B------:R-:W-:Y:S01]  /*216c10*/  IADD3 R124, P0, PT, R2, R0, RZ ;  /* 0x00000000027c7210 */ /* 0x000fe20007f1e0ff */
[----:B------:R-:W-:-:S04]  /*216c20*/  IMAD.IADD R174, R173, 0x1, R174 ;  /* 0x00000001adae7824 */ /* 0x000fc800078e02ae */
[----:B------:R-:W-:-:S06]  /*216c30*/  IMAD.X R125, RZ, RZ, R3, P0 ;  /* 0x000000ffff7d7224 */ /* 0x000fcc00000e0603 */
[----:B------:R1:W2:Y:S02]  /*216c40*/  LD.E.U8 R175, desc[UR10][R124.64+0x1] ;  /* 0x0000010a7caf7980 */ /* 0x0002a4000c101100 */
[----:B-1----:R-:W-:-:S04]  /*216c50*/  IADD3 R124, P0, PT, R2, R174, RZ ;  /* 0x000000ae027c7210 */ /* 0x002fc80007f1e0ff */
[----:B------:R-:W-:-:S06]  /*216c60*/  LEA.HI.X.SX32 R125, R174, R3, 0x1, P0 ;  /* 0x00000003ae7d7211 */ /* 0x000fcc00000f0eff */
[----:B------:R1:W3:Y:S02]  /*216c70*/  LD.E.U8 R125, desc[UR10][R124.64] ;  /* 0x0000000a7c7d7980 */ /* 0x0002e4000c101100 */
[----:B-1----:R-:W-:Y:S02]  /*216c80*/  IADD3 R124, PT, PT, R0, 0x1, RZ ;  /* 0x00000001007c7810 */ /* 0x002fe40007ffe0ff */
        /* <DEDUP_REMOVED lines=23> */
.L_x_10491:
[----:B------:R-:W-:Y:S01]  /*216e00*/  BSSY.RECONVERGENT B1, `(.L_x_10493) ;  /* 0x000000b000017945 */ /* 0x000fe20003800200 */
[----:B------:R-:W-:-:S07]  /*216e10*/  IMAD.MOV.U32 R0, RZ, RZ, RZ ;  /* 0x000000ffff007224 */ /* 0x000fce00078e00ff */
.L_x_10494:
        /* <DEDUP_REMOVED lines=10> */
.L_x_10493:
        /* <DEDUP_REMOVED lines=10> */
.L_x_10496:
        /* <DEDUP_REMOVED lines=33> */
.L_x_10495:
        /* <DEDUP_REMOVED lines=56> */
.L_x_10490:
        /* <DEDUP_REMOVED lines=50> */
[----:B------:R-:W-:Y:S02]  /*217810*/  IMAD.MOV.U32 R124, RZ, RZ, 0x3b39803f ;  /* 0x3b39803fff7c7424 */ /* 0x000fe400078e00ff */
[----:B------:R-:W-:-:S05]  /*217820*/  IMAD.MOV.U32 R125, RZ, RZ, 0x3c7abc9e ;  /* 0x3c7abc9eff7d7424 */ /* 0x000fca00078e00ff */
[----:B------:R-:W-:-:S08]  /*217830*/  DADD R174, -R174, R178 ;  /* 0x00000000aeae7229 */ /* 0x000fd000000001b2 */
[----:B------:R-:W-:-:S08]  /*217840*/  DFMA R174, R124, -UR10, R174 ;  /* 0x8000000a7cae7c2b */ /* 0x000fd000080000ae */
[----:B------:R-:W-:-:S11]  /*217850*/  DADD R182, R182, R174 ;  /* 0x00000000b6b67229 */ /* 0x000fd600000000ae */
.L_x_10497:
[----:B------:R-:W-:Y:S05]  /*217860*/  BSYNC.RECONVERGENT B0 ;  /* 0x0000000000007941 */ /* 0x000fea0003800200 */
.L_x_10489:
[----:B------:R-:W-:Y:S01]  /*217870*/  BSSY.RECONVERGENT B0, `(.L_x_10498) ;  /* 0x000000b000007945 */ /* 0x000fe20003800200 */
[----:B------:R-:W-:-:S07]  /*217880*/  IMAD.MOV.U32 R0, RZ, RZ, RZ ;  /* 0x000000ffff007224 */ /* 0x000fce00078e00ff */
.L_x_10499:
        /* <DEDUP_REMOVED lines=10> */
.L_x_10498:
[----:B------:R-:W-:Y:S01]  /*217930*/  BSSY.RECONVERGENT B0, `(.L_x_10500) ;  /* 0x000000b000007945 */ /* 0x000fe20003800200 */
[----:B------:R-:W-:-:S07]  /*217940*/  IMAD.MOV.U32 R0, RZ, RZ, RZ ;  /* 0x000000ffff007224 */ /* 0x000fce00078e00ff */
.L_x_10501:
[----:B------:R-:W-:Y:S02]  /*217950*/  R2UR UR10, R186 ;  /* 0x00000000ba0a72ca */ /* 0x000fe400000e0000 */
[----:B------:R-:W-:Y:S02]  /*217960*/  R2UR UR11, R187 ;  /* 0x00000000bb0b72ca */ /* 0x000fe400000e0000 */
[----:B------:R-:W-:-:S05]  /*217970*/  IADD3 R124, P0, PT, R2, R0, RZ ;  /* 0x00000000027c7210 */ /* 0x000fca0007f1e0ff */
[----:B------:R-:W-:-:S06]  /*217980*/  IMAD.X R125, RZ, RZ, R3, P0 ;  /* 0x000000ffff7d7224 */ /* 0x000fcc00000e0603 */
[----:B------:R-:W2:Y:S01]  /*217990*/  LD.E.U8 R124, desc[UR10][R124.64] ;  /* 0x0000000a7c7c7980 */ /* 0x000ea2000c101100 */
[----:B------:R-:W-:Y:S01]  /*2179a0*/  IMAD.MOV.U32 R180, RZ, RZ, R0 ;  /* 0x000000ffffb47224 */ /* 0x000fe200078e0000 */
[----:B------:R-:W-:Y:S02]  /*2179b0*/  IADD3 R0, PT, PT, R0, 0x1, RZ ;  /* 0x0000000100007810 */ /* 0x000fe40007ffe0ff */
[----:B--2---:R-:W-:-:S13]  /*2179c0*/  ISETP.NE.AND P0, PT, R124, RZ, PT ;  /* 0x000000ff7c00720c */ /* 0x004fda0003f05270 */
[----:B------:R-:W-:Y:S05]  /*2179d0*/  @P0 BRA `(.L_x_10501) ;  /* 0xfffffffc00dc0947 */ /* 0x000fea000383ffff */
[----:B------:R-:W-:Y:S05]  /*2179e0*/  BSYNC.RECONVERGENT B0 ;  /* 0x0000000000007941 */ /* 0x000fea0003800200 */
.L_x_10500:
        /* <DEDUP_REMOVED lines=10> */
.L_x_10526:
        /* <DEDUP_REMOVED lines=15> */
.L_x_10507:
[----:B------:R-:W-:Y:S01]  /*217b80*/  ISETP.NE.AND P0, PT, R174, 0x47, PT ;  /* 0x00000047ae00780c */ /* 0x000fe20003f05270 */
[----:B------:R-:W-:-:S12]  /*217b90*/  IMAD.MOV.U32 R173, RZ, RZ, 0x2 ;  /* 0x00000002ffad7424 */ /* 0x000fd800078e00ff */
[----:B------:R-:W-:Y:S05]  /*217ba0*/  @!P0 BRA `(.L_x_10508) ;  /* 0x0000000000148947 */ /* 0x000fea0003800000 */
[----:B------:R-:W-:-:S13]  /*217bb0*/  ISETP.NE.AND P0, PT, R174, 0x54, PT ;  /* 0x00000054ae00780c */ /* 0x000fda0003f05270 */
[----:B------:R-:W-:Y:S05]  /*217bc0*/  @!P0 BRA `(.L_x_10510) ;  /* 0x0000000000088947 */ /* 0x000fea0003800000 */
.L_x_10509:
[----:B------:R-:W-:Y:S01]  /*217bd0*/  IMAD.MOV.U32 R173, RZ, RZ, 0x4 ;  /* 0x00000004ffad7424 */ /* 0x000fe200078e00ff */
[----:B------:R-:W-:Y:S06]  /*217be0*/  BRA `(.L_x_10508) ;  /* 0x0000000000047947 */ /* 0x000fec0003800000 */
.L_x_10510:
[----:B------:R-:W-:-:S07]  /*217bf0*/  IMAD.MOV.U32 R173, RZ, RZ, 0x3 ;  /* 0x00000003ffad7424 */ /* 0x000fce00078e00ff */
.L_x_10508:
[----:B------:R-:W-:Y:S05]  /*217c00*/  BSYNC.RECONVERGENT B2 ;  /* 0x0000000000027941 */ /* 0x000fea0003800200 */
.L_x_10506:
        /* <DEDUP_REMOVED lines=16> */
.L_x_10512:
[----:B------:R-:W-:-:S13]  /*217d10*/  ISETP.NE.AND P0, PT, R176, 0x47, PT ;  /* 0x00000047b000780c */ /* 0x000fda0003f05270 */
[----:B------:R-:W-:Y:S05]  /*217d20*/  @!P0 BRA `(.L_x_10515) ;  /* 0x0000000000148947 */ /* 0x000fea0003800000 */
[----:B------:R-:W-:Y:S01]  /*217d30*/  ISETP.NE.AND P0, PT, R176, 0x54, PT ;  /* 0x00000054b000780c */ /* 0x000fe20003f05270 */
[----:B------:R-:W-:-:S12]  /*217d40*/  IMAD.MOV.U32 R173, RZ, RZ, 0x3 ;  /* 0x00000003ffad7424 */ /* 0x000fd800078e00ff */
[----:B------:R-:W-:Y:S05]  /*217d50*/  @!P0 BRA `(.L_x_10513) ;  /* 0x00000000000c8947 */ /* 0x000fea0003800000 */
.L_x_10514:
[----:B------:R-:W-:Y:S01]  /*217d60*/  IMAD.MOV.U32 R173, RZ, RZ, 0x4 ;  /* 0x00000004ffad7424 */ /* 0x000fe200078e00ff */
[----:B------:R-:W-:Y:S06]  /*217d70*/  BRA `(.L_x_10513) ;  /* 0x0000000000047947 */ /* 0x000fec0003800000 */
.L_x_10515:
[----:B------:R-:W-:-:S07]  /*217d80*/  IMAD.MOV.U32 R173, RZ, RZ, 0x2 ;  /* 0x00000002ffad7424 */ /* 0x000fce00078e00ff */
.L_x_10513:
[----:B------:R-:W-:Y:S05]  /*217d90*/  BSYNC.RECONVERGENT B2 ;  /* 0x0000000000027941 */ /* 0x000fea0003800200 */
.L_x_10511:
[----:B------:R-:W-:Y:S01]  /*217da0*/  R2UR UR10, R186 ;  /* 0x00000000ba0a72ca */ /* 0x000fe200000e0000 */
[----:B------:R1:W-:Y:S01]  /*217db0*/  STL.U8 [R174+0x27d9], R173 ;  /* 0x0027d9adae007387 */ /* 0x0003e20000100000 */
[----:B------:R-:W-:-:S13]  /*217dc0*/  R2UR UR11, R187 ;  /* 0x00000000bb0b72ca */ /* 0x000fda00000e0000 */
        /* <DEDUP_REMOVED lines=11> */
.L_x_10517:
[----:B------:R-:W-:-:S13]  /*217e80*/  ISETP.NE.AND P0, PT, R176, 0x47, PT ;  /* 0x00000047b000780c */ /* 0x000fda0003f05270 */
[----:B------:R-:W-:Y:S05]  /*217e90*/  @!P0 BRA `(.L_x_10520) ;  /* 0x0000000000148947 */ /* 0x000fea0003800000 */
[----:B------:R-:W-:Y:S01]  /*217ea0*/  ISETP.NE.AND P0, PT, R176, 0x54, PT ;  /* 0x00000054b000780c */ /* 0x000fe20003f05270 */
[----:B------:R-:W-:-:S12]  /*217eb0*/  IMAD.MOV.U32 R173, RZ, RZ, 0x3 ;  /* 0x00000003ffad7424 */ /* 0x000fd800078e00ff */
[----:B------:R-:W-:Y:S05]  /*217ec0*/  @!P0 BRA `(.L_x_10518) ;  /* 0x00000000000c8947 */ /* 0x000fea0003800000 */
.L_x_10519:
[----:B------:R-:W-:Y:S01]  /*217ed0*/  IMAD.MOV.U32 R173, RZ, RZ, 0x4 ;  /* 0x00000004ffad7424 */ /* 0x000fe200078e00ff */
[----:B------:R-:W-:Y:S06]  /*217ee0*/  BRA `(.L_x_10518) ;  /* 0x0000000000047947 */ /* 0x000fec0003800000 */
.L_x_10520:
[----:B------:R-:W-:-:S07]  /*217ef0*/  IMAD.MOV.U32 R173, RZ, RZ, 0x2 ;  /* 0x00000002ffad7424 */ /* 0x000fce00078e00ff */
.L_x_10518:
[----:B------:R-:W-:Y:S05]  /*217f00*/  BSYNC.RECONVERGENT B2 ;  /* 0x0000000000027941 */ /* 0x000fea0003800200 */
.L_x_10516:
        /* <DEDUP_REMOVED lines=14> */
.L_x_10522:
[----:B------:R-:W-:-:S13]  /*217ff0*/  ISETP.NE.AND P0, PT, R125, 0x47, PT ;  /* 0x000000477d00780c */ /* 0x000fda0003f05270 */
[----:B------:R-:W-:Y:S05]  /*218000*/  @!P0 BRA `(.L_x_10525) ;  /* 0x0000000000148947 */ /* 0x000fea0003800000 */
[----:B------:R-:W-:Y:S01]  /*218010*/  ISETP.NE.AND P0, PT, R125, 0x54, PT ;  /* 0x000000547d00780c */ /* 0x000fe20003f05270 */
[----:B------:R-:W-:-:S12]  /*218020*/  IMAD.MOV.U32 R124, RZ, RZ, 0x3 ;  /* 0x00000003ff7c7424 */ /* 0x000fd800078e00ff */
[----:B------:R-:W-:Y:S05]  /*218030*/  @!P0 BRA `(.L_x_10523) ;  /* 0x00000000000c8947 */ /* 0x000fea0003800000 */
.L_x_10524:
[----:B------:R-:W-:Y:S01]  /*218040*/  IMAD.MOV.U32 R124, RZ, RZ, 0x4 ;  /* 0x00000004ff7c7424 */ /* 0x000fe200078e00ff */
[----:B------:R-:W-:Y:S06]  /*218050*/  BRA `(.L_x_10523) ;  /* 0x0000000000047947 */ /* 0x000fec0003800000 */
.L_x_10525:
[----:B------:R-:W-:-:S07]  /*218060*/  IMAD.MOV.U32 R124, RZ, RZ, 0x2 ;  /* 0x00000002ff7c7424 */ /* 0x000fce00078e00ff */
.L_x_10523:
[----:B------:R-:W-:Y:S05]  /*218070*/  BSYNC.RECONVERGENT B2 ;  /* 0x0000000000027941 */ /* 0x000fea0003800200 */
.L_x_10521:
[----:B------:R1:W-:Y:S02]  /*218080*/  STL.U8 [R174+0x27db], R124 ;  /* 0x0027db7cae007387 */ /* 0x0003e40000100000 */
[C---:B-1----:R-:W-:Y:S01]  /*218090*/  IADD3 R124, PT, PT, R0.reuse, 0x3, RZ ;  /* 0x00000003007c7810 */ /* 0x042fe20007ffe0ff */
[----:B------:R-:W-:-:S03]  /*2180a0*/  VIADD R0, R0, 0x4 ;  /* 0x0000000400007836 */ /* 0x000fc60000000000 */
[----:B------:R-:W-:-:S13]  /*2180b0*/  ISETP.NE.AND P0, PT, R124, R175, PT ;  /* 0x000000af7c00720c */ /* 0x000fda0003f05270 */
[----:B------:R-:W-:Y:S05]  /*2180c0*/  @P0 BRA `(.L_x_10526) ;  /* 0xfffffff800700947 */ /* 0x000fea000383ffff */
.L_x_10505:
[----:B------:R-:W-:Y:S05]  /*2180d0*/  BSYNC.RECONVERGENT B0 ;  /* 0x0000000000007941 */ /* 0x000fea0003800200 */
.L_x_10504:
        /* <DEDUP_REMOVED lines=17> */
.L_x_10528:
[----:B------:R-:W-:-:S13]  /*2181f0*/  ISETP.NE.AND P0, PT, R124, 0x47, PT ;  /* 0x000000477c00780c */ /* 0x000fda0003f05270 */
[----:B------:R-:W-:Y:S05]  /*218200*/  @!P0 BRA `(.L_x_10531) ;  /* 0x0000000000148947 */ /* 0x000fea0003800000 */
[----:B------:R-:W-:Y:S01]  /*218210*/  ISETP.NE.AND P0, PT, R124, 0x54, PT ;  /* 0x000000547c00780c */ /* 0x000fe20003f05270 */
[----:B------:R-:W-:-:S12]  /*218220*/  IMAD.MOV.U32 R125, RZ, RZ, 0x3 ;  /* 0x00000003ff7d7424 */ /* 0x000fd800078e00ff */
[----:B------:R-:W-:Y:S05]  /*218230*/  @!P0 BRA `(.L_x_10529) ;  /* 0x00000000000c8947 */ /* 0x000fea0003800000 */
.L_x_10530:
[----:B------:R-:W-:Y:S01]  /*218240*/  IMAD.MOV.U32 R125, RZ, RZ, 0x4 ;  /* 0x00000004ff7d7424 */ /* 0x000fe200078e00ff */
[----:B------:R-:W-:Y:S06]  /*218250*/  BRA `(.L_x_10529) ;  /* 0x0000000000047947 */ /* 0x000fec0003800000 */
.L_x_10531:
[----:B------:R-:W-:-:S07]  /*218260*/  IMAD.MOV.U32 R125, RZ, RZ, 0x2 ;  /* 0x00000002ff7d7424 */ /* 0x000fce00078e00ff */
.L_x_10529:
[----:B------:R-:W-:Y:S05]  /*218270*/  BSYNC.RECONVERGENT B0 ;  /* 0x0000000000007941 */ /* 0x000fea0003800200 */
.L_x_10527:
[----:B------:R-:W-:Y:S01]  /*218280*/  VIADD R174, R1, 0x29d0 ;  /* 0x000029d001ae7836 */ /* 0x000fe20000000000 */
[----:B------:R-:W-:-:S03]  /*218290*/  ISETP.NE.AND P0, PT, R126, 0x1, PT ;  /* 0x000000017e00780c */ /* 0x000fc60003f05270 */
[----:B------:R-:W-:-:S05]  /*2182a0*/  IMAD.IADD R124, R174, 0x1, R0 ;  /* 0x00000001ae7c7824 */ /* 0x000fca00078e0200 */
[----:B------:R1:W-:Y:S05]  /*2182b0*/  STL.U8 [R124+0x27d8], R125 ;  /* 0x0027d87d7c007387 */ /* 0x0003ea0000100000 */
[----:B------:R-:W-:Y:S05]  /*2182c0*/  @!P0 BRA `(.L_x_10503) ;  /* 0x0000000000c48947 */ /* 0x000fea0003800000 */
[----:B------:R-:W-:Y:S02]  /*2182d0*/  R2UR UR10, R186 ;  /* 0x00000000ba0a72ca */ /* 0x000fe400000e0000 */
[----:B------:R-:W-:-:S13]  /*2182e0*/  R2UR UR11, R187 ;  /* 0x00000000bb0b72ca */ /* 0x000fda00000e0000 */
[----:B-1----:R-:W2:Y:S01]  /*2182f0*/  LD.E.U8 R125, desc[UR10][R120.64] ;  /* 0x0000000a787d7980 */ /* 0x002ea2000c101100 */
        /* <DEDUP_REMOVED lines=10> */
.L_x_10533:
[----:B------:R-:W-:-:S13]  /*2183a0*/  ISETP.NE.AND P0, PT, R125, 0x47, PT ;  /* 0x000000477d00780c */ /* 0x000fda0003f05270 */
[----:B------:R-:W-:Y:S05]  /*2183b0*/  @!P0 BRA `(.L_x_10536) ;  /* 0x0000000000148947 */ /* 0x000fea0003800000 */
[----:B------:R-:W-:Y:S01]  /*2183c0*/  ISETP.NE.AND P0, PT, R125, 0x54, PT ;  /* 0x000000547d00780c */ /* 0x000fe20003f05270 */
[----:B------:R-:W-:-:S12]  /*2183d0*/  IMAD.MOV.U32 R173, RZ, RZ, 0x3 ;  /* 0x00000003ffad7424 */ /* 0x000fd800078e00ff */
[----:B------:R-:W-:Y:S05]  /*2183e0*/  @!P0 BRA `(.L_x_10534) ;  /* 0x00000000000c8947 */ /* 0x000fea0003800000 */
.L_x_10535:
[----:B------:R-:W-:Y:S01]  /*2183f0*/  IMAD.MOV.U32 R173, RZ, RZ, 0x4 ;  /* 0x00000004ffad7424 */ /* 0x000fe200078e00ff */
[----:B------:R-:W-:Y:S06]  /*218400*/  BRA `(.L_x_10534) ;  /* 0x0000000000047947 */ /* 0x000fec0003800000 */
.L_x_10536:
[----:B------:R-:W-:-:S07]  /*218410*/  IMAD.MOV.U32 R173, RZ, RZ, 0x2 ;  /* 0x00000002ffad7424 */ /* 0x000fce00078e00ff */
.L_x_10534:
[----:B------:R-:W-:Y:S05]  /*218420*/  BSYNC.RECONVERGENT B0 ;  /* 0x0000000000007941 */ /* 0x000fea0003800200 */
.L_x_10532:
        /* <DEDUP_REMOVED lines=17> */
.L_x_10538:
[----:B------:R-:W-:-:S13]  /*218540*/  ISETP.NE.AND P0, PT, R120, 0x47, PT ;  /* 0x000000477800780c */ /* 0x000fda0003f05270 */
[----:B------:R-:W-:Y:S05]  /*218550*/  @!P0 BRA `(.L_x_10541) ;  /* 0x0000000000148947 */ /* 0x000fea0003800000 */
[----:B------:R-:W-:Y:S01]  /*218560*/  ISETP.NE.AND P0, PT, R120, 0x54, PT ;  /* 0x000000547800780c */ /* 0x000fe20003f05270 */
[----:B------:R-:W-:-:S12]  /*218570*/  IMAD.MOV.U32 R0, RZ, RZ, 0x3 ;  /* 0x00000003ff007424 */ /* 0x000fd800078e00ff */
[----:B------:R-:W-:Y:S05]  /*218580*/  @!P0 BRA `(.L_x_10539) ;  /* 0x00000000000c8947 */ /* 0x000fea0003800000 */
.L_x_10540:
[----:B------:R-:W-:Y:S01]  /*218590*/  IMAD.MOV.U32 R0, RZ, RZ, 0x4 ;  /* 0x00000004ff007424 */ /* 0x000fe200078e00ff */
[----:B------:R-:W-:Y:S06]  /*2185a0*/  BRA `(.L_x_10539) ;  /* 0x0000000000047947 */ /* 0x000fec0003800000 */
.L_x_10541:
[----:B------:R-:W-:-:S07]  /*2185b0*/  IMAD.MOV.U32 R0, RZ, RZ, 0x2 ;  /* 0x00000002ff007424 */ /* 0x000fce00078e00ff */
.L_x_10539:
[----:B------:R-:W-:Y:S05]  /*2185c0*/  BSYNC.RECONVERGENT B0 ;  /* 0x0000000000007941 */ /* 0x000fea0003800200 */
.L_x_10537:
[----:B------:R2:W-:Y:S02]  /*2185d0*/  STL.U8 [R124+0x27da], R0 ;  /* 0x0027da007c007387 */ /* 0x0005e40000100000 */
.L_x_10503:
[----:B------:R-:W-:Y:S05]  /*2185e0*/  BSYNC.RECONVERGENT B1 ;  /* 0x0000000000017941 */ /* 0x000fea0003800200 */
.L_x_10502:
[----:B------:R-:W-:Y:S01]  /*2185f0*/  ISETP.NE.AND P0, PT, R180, RZ, PT ;  /* 0x000000ffb400720c */ /* 0x000fe20003f05270 */
[----:B------:R-:W-:-:S12]  /*218600*/  BSSY.RECONVERGENT B1, `(.L_x_10542) ;  /* 0x00000d0000017945 */ /* 0x000fd80003800200 */
[----:B------:R-:W-:Y:S05]  /*218610*/  @!P0 BRA `(.L_x_10543) ;  /* 0x0000000c00388947 */ /* 0x000fea0003800000 */
[C---:B------:R-:W-:Y:S01]  /*218620*/  ISETP.GE.U32.AND P2, PT, R180.reuse, 0x4, PT ;  /* 0x00000004b400780c */ /* 0x040fe20003f46070 */
[----:B------:R-:W-:Y:S01]  /*218630*/  BSSY.RECONVERGENT B0, `(.L_x_10544) ;  /* 0x0000075000007945 */ /* 0x000fe20003800200 */
[----:B--2---:R-:W-:Y:S01]  /*218640*/  LOP3.LUT R0, R180, 0x3, RZ, 0xc0, !PT ;  /* 0x00000003b4007812 */ /* 0x004fe200078ec0ff */
[----:B-1----:R-:W-:-:S10]  /*218650*/  IMAD.MOV.U32 R124, RZ, RZ, 0x1 ;  /* 0x00000001ff7c7424 */ /* 0x002fd400078e00ff */
[----:B------:R-:W-:Y:S05]  /*218660*/  @!P2 BRA `(.L_x_10545) ;  /* 0x0000000400c4a947 */ /* 0x000fea0003800000 */
[----:B------:R-:W-:Y:S01]  /*218670*/  LOP3.LUT R125, R180, 0x7ffffffc, RZ, 0xc0, !PT ;  /* 0x7ffffffcb47d7812 */ /* 0x000fe200078ec0ff */
[----:B------:R-:W-:-:S07]  /*218680*/  IMAD.MOV.U32 R124, RZ, RZ, 0x1 ;  /* 0x00000001ff7c7424 */ /* 0x000fce00078e00ff */
.L_x_10566:
        /* <DEDUP_REMOVED lines=16> */
.L_x_10547:
[----:B------:R-:W-:Y:S02]  /*218790*/  ISETP.NE.AND P2, PT, R121, 0x47, PT ;  /* 0x000000477900780c */ /* 0x000fe40003f45270 */
[----:B------:R-:W-:-:S11]  /*2187a0*/  MOV R120, 0x2 ;  /* 0x0000000200787802 */ /* 0x000fd60000000f00 */
[----:B------:R-:W-:Y:S05]  /*2187b0*/  @!P2 BRA `(.L_x_10548) ;  /* 0x000000000014a947 */ /* 0x000fea0003800000 */
[----:B------:R-:W-:-:S13]  /*2187c0*/  ISETP.NE.AND P2, PT, R121, 0x54, PT ;  /* 0x000000547900780c */ /* 0x000fda0003f45270 */
[----:B------:R-:W-:Y:S05]  /*2187d0*/  @!P2 BRA `(.L_x_10550) ;  /* 0x000000000008a947 */ /* 0x000fea0003800000 */
.L_x_10549:
[----:B------:R-:W-:Y:S01]  /*2187e0*/  IMAD.MOV.U32 R120, RZ, RZ, 0x4 ;  /* 0x00000004ff787424 */ /* 0x000fe200078e00ff */
[----:B------:R-:W-:Y:S06]  /*2187f0*/  BRA `(.L_x_10548) ;  /* 0x0000000000047947 */ /* 0x000fec0003800000 */
.L_x_10550:
[----:B------:R-:W-:-:S07]  /*218800*/  IMAD.MOV.U32 R120, RZ, RZ, 0x3 ;  /* 0x00000003ff787424 */ /* 0x000fce00078e00ff */
.L_x_10548:
[----:B------:R-:W-:Y:S05]  /*218810*/  BSYNC.RECONVERGENT B2 ;  /* 0x0000000000027941 */ /* 0x000fea0003800200 */
.L_x_10546:
[----:B------:R-:W-:Y:S01]  /*218820*/  VIADD R121, R1, 0x29d0 ;  /* 0x000029d001797836 */ /* 0x000fe20000000000 */
[----:B------:R-:W-:Y:S02]  /*218830*/  R2UR UR10, R186 ;  /* 0x00000000ba0a72ca */ /* 0x000fe400000e0000 */
[----:B------:R-:W-:Y:S01]  /*218840*/  R2UR UR11, R187 ;  /* 0x00000000bb0b72ca */ /* 0x000fe200000e0000 */
        /* <DEDUP_REMOVED lines=17> */
.L_x_10552:
[----:B------:R-:W-:-:S13]  /*218960*/  ISETP.NE.AND P2, PT, R121, 0x47, PT ;  /* 0x000000477900780c */ /* 0x000fda0003f45270 */
[----:B------:R-:W-:Y:S05]  /*218970*/  @!P2 BRA `(.L_x_10555) ;  /* 0x000000000014a947 */ /* 0x000fea0003800000 */
[----:B------:R-:W-:Y:S01]  /*218980*/  ISETP.NE.AND P2, PT, R121, 0x54, PT ;  /* 0x000000547900780c */ /* 0x000fe20003f45270 */
[----:B------:R-:W-:-:S12]  /*218990*/  IMAD.MOV.U32 R120, RZ, RZ, 0x3 ;  /* 0x00000003ff787424 */ /* 0x000fd800078e00ff */
[----:B------:R-:W-:Y:S05]  /*2189a0*/  @!P2 BRA `(.L_x_10553) ;  /* 0x00000000000ca947 */ /* 0x000fea0003800000 */
.L_x_10554:
[----:B------:R-:W-:Y:S01]  /*2189b0*/  IMAD.MOV.U32 R120, RZ, RZ, 0x4 ;  /* 0x00000004ff787424 */ /* 0x000fe200078e00ff */
[----:B------:R-:W-:Y:S06]  /*2189c0*/  BRA `(.L_x_10553) ;  /* 0x0000000000047947 */ /* 0x000fec0003800000 */
.L_x_10555:
[----:B------:R-:W-:-:S07]  /*2189d0*/  IMAD.MOV.U32 R120, RZ, RZ, 0x2 ;  /* 0x00000002ff787424 */ /* 0x000fce00078e00ff */
.L_x_10553:
[----:B------:R-:W-:Y:S05]  /*2189e0*/  BSYNC.RECONVERGENT B2 ;  /* 0x0000000000027941 */ /* 0x000fea0003800200 */
.L_x_10551:
[----:B------:R1:W-:Y:S01]  /*2189f0*/  STL.U8 [R126+0x27f4], R120 ;  /* 0x0027f4787e007387 */ /* 0x0003e20000100000 */
[----:B------:R-:W-:Y:S02]  /*218a00*/  R2UR UR10, R186 ;  /* 0x00000000ba0a72ca */ /* 0x000fe400000e0000 */
[----:B------:R-:W-:Y:S02]  /*218a10*/  R2UR UR11, R187 ;  /* 0x00000000bb0b72ca */ /* 0x000fe400000e0000 */
        /* <DEDUP_REMOVED lines=14> */
.L_x_10557:
[----:B------:R-:W-:-:S13]  /*218b00*/  ISETP.NE.AND P2, PT, R121, 0x47, PT ;  /* 0x000000477900780c */ /* 0x000fda0003f45270 */
[----:B------:R-:W-:Y:S05]  /*218b10*/  @!P2 BRA `(.L_x_10560) ;  /* 0x000000000014a947 */ /* 0x000fea0003800000 */
[----:B------:R-:W-:Y:S01]  /*218b20*/  ISETP.NE.AND P2, PT, R121, 0x54, PT ;  /* 0x000000547900780c */ /* 0x000fe20003f45270 */
[----:B------:R-:W-:-:S12]  /*218b30*/  IMAD.MOV.U32 R120, RZ, RZ, 0x3 ;  /* 0x00000003ff787424 */ /* 0x000fd800078e00ff */
[----:B------:R-:W-:Y:S05]  /*218b40*/  @!P2 BRA `(.L_x_10558) ;  /* 0x00000000000ca947 */ /* 0x000fea0003800000 */
.L_x_10559:
[----:B------:R-:W-:Y:S01]  /*218b50*/  IMAD.MOV.U32 R120, RZ, RZ, 0x4 ;  /* 0x00000004ff787424 */ /* 0x000fe200078e00ff */
[----:B------:R-:W-:Y:S06]  /*218b60*/  BRA `(.L_x_10558) ;  /* 0x0000000000047947 */ /* 0x000fec0003800000 */
.L_x_10560:
[----:B------:R-:W-:-:S07]  /*218b70*/  IMAD.MOV.U32 R120, RZ, RZ, 0x2 ;  /* 0x00000002ff787424 */ /* 0x000fce00078e00ff */
.L_x_10558:
[----:B------:R-:W-:Y:S05]  /*218b80*/  BSYNC.RECONVERGENT B2 ;  /* 0x0000000000027941 */ /* 0x000fea0003800200 */
.L_x_10556:
[----:B------:R-:W-:Y:S01]  /*218b90*/  VIADD R173, R124, 0x3 ;  /* 0x000000037cad7836 */ /* 0x000fe20000000000 */
[----:B------:R1:W-:Y:S01]  /*218ba0*/  STL.U8 [R126+0x27f5], R120 ;  /* 0x0027f5787e007387 */ /* 0x0003e20000100000 */
[----:B------:R-:W-:Y:S02]  /*218bb0*/  R2UR UR10, R186 ;  /* 0x00000000ba0a72ca */ /* 0x000fe400000e0000 */
[----:B------:R-:W-:Y:S01]  /*218bc0*/  R2UR UR11, R187 ;  /* 0x00000000bb0b72ca */ /* 0x000fe200000e0000 */
[----:B-1----:R-:W-:-:S05]  /*218bd0*/  IMAD.IADD R120, R180, 0x1, -R173 ;  /* 0x00000001b4787824 */ /* 0x002fca00078e0aad */
        /* <DEDUP_REMOVED lines=13> */
.L_x_10562:
[----:B------:R-:W-:-:S13]  /*218cb0*/  ISETP.NE.AND P2, PT, R120, 0x47, PT ;  /* 0x000000477800780c */ /* 0x000fda0003f45270 */
[----:B------:R-:W-:Y:S05]  /*218cc0*/  @!P2 BRA `(.L_x_10565) ;  /* 0x000000000014a947 */ /* 0x000fea0003800000 */
[----:B------:R-:W-:Y:S01]  /*218cd0*/  ISETP.NE.AND P2, PT, R120, 0x54, PT ;  /* 0x000000547800780c */ /* 0x000fe20003f45270 */
[----:B------:R-:W-:-:S12]  /*218ce0*/  IMAD.MOV.U32 R121, RZ, RZ, 0x3 ;  /* 0x00000003ff797424 */ /* 0x000fd800078e00ff */
[----:B------:R-:W-:Y:S05]  /*218cf0*/  @!P2 BRA `(.L_x_10563) ;  /* 0x00000000000ca947 */ /* 0x000fea0003800000 */
.L_x_10564:
[----:B------:R-:W-:Y:S01]  /*218d00*/  HFMA2 R121, -RZ, RZ, 0, 2.384185791015625e-07 ;  /* 0x00000004ff797431 */ /* 0x000fe200000001ff */
[----:B------:R-:W-:Y:S06]  /*218d10*/  BRA `(.L_x_10563) ;  /* 0x0000000000047947 */ /* 0x000fec0003800000 */
.L_x_10565:
[----:B------:R-:W-:-:S07]  /*218d20*/  IMAD.MOV.U32 R121, RZ, RZ, 0x2 ;  /* 0x00000002ff797424 */ /* 0x000fce00078e00ff */
.L_x_10563:
[----:B------:R-:W-:Y:S05]  /*218d30*/  BSYNC.RECONVERGENT B2 ;  /* 0x0000000000027941 */ /* 0x000fea0003800200 */
.L_x_10561:
[----:B------:R1:W-:Y:S01]  /*218d40*/  STL.U8 [R126+0x27f6], R121 ;  /* 0x0027f6797e007387 */ /* 0x0003e20000100000 */
[----:B------:R-:W-:Y:S01]  /*218d50*/  ISETP.NE.AND P2, PT, R173, R125, PT ;  /* 0x0000007dad00720c */ /* 0x000fe20003f45270 */
[----:B------:R-:W-:-:S12]  /*218d60*/  VIADD R124, R124, 0x4 ;  /* 0x000000047c7c7836 */ /* 0x000fd80000000000 */
[----:B-1----:R-:W-:Y:S05]  /*218d70*/  @P2 BRA `(.L_x_10566) ;  /* 0xfffffff800442947 */ /* 0x002fea000383ffff */
.L_x_10545:
[----:B------:R-:W-:Y:S05]  /*218d80*/  BSYNC.RECONVERGENT B0 ;  /* 0x0000000000007941 */ /* 0x000fea0003800200 */
.L_x_10544:
        /* <DEDUP_REMOVED lines=18> */
.L_x_10568:
[----:B------:R-:W-:-:S13]  /*218eb0*/  ISETP.NE.AND P2, PT, R121, 0x47, PT ;  /* 0x000000477900780c */ /* 0x000fda0003f45270 */
[----:B------:R-:W-:Y:S05]  /*218ec0*/  @!P2 BRA `(.L_x_10571) ;  /* 0x000000000014a947 */ /* 0x000fea0003800000 */
[----:B------:R-:W-:Y:S01]  /*218ed0*/  ISETP.NE.AND P2, PT, R121, 0x54, PT ;  /* 0x000000547900780c */ /* 0x000fe20003f45270 */
[----:B------:R-:W-:-:S12]  /*218ee0*/  IMAD.MOV.U32 R120, RZ, RZ, 0x3 ;  /* 0x00000003ff787424 */ /* 0x000fd800078e00ff */
[----:B------:R-:W-:Y:S05]  /*218ef0*/  @!P2 BRA `(.L_x_10569) ;  /* 0x00000000000ca947 */ /* 0x000fea0003800000 */
.L_x_10570:
[----:B------:R-:W-:Y:S01]  /*218f00*/  IMAD.MOV.U32 R120, RZ, RZ, 0x4 ;  /* 0x00000004ff787424 */ /* 0x000fe200078e00ff */
[----:B------:R-:W-:Y:S06]  /*218f10*/  BRA `(.L_x_10569) ;  /* 0x0000000000047947 */ /* 0x000fec0003800000 */
.L_x_10571:
[----:B------:R-:W-:-:S07]  /*218f20*/  IMAD.MOV.U32 R120, RZ, RZ, 0x2 ;  /* 0x00000002ff787424 */ /* 0x000fce00078e00ff */
.L_x_10569:
[----:B------:R-:W-:Y:S05]  /*218f30*/  BSYNC.RECONVERGENT B0 ;  /* 0x0000000000007941 */ /* 0x000fea0003800200 */
.L_x_10567:
        /* <DEDUP_REMOVED lines=22> */
.L_x_10573:
[----:B------:R-:W-:-:S13]  /*2190a0*/  ISETP.NE.AND P2, PT, R120, 0x47, PT ;  /* 0x000000477800780c */ /* 0x000fda0003f45270 */
[----:B------:R-:W-:Y:S05]  /*2190b0*/  @!P2 BRA `(.L_x_10576) ;  /* 0x000000000014a947 */ /* 0x000fea0003800000 */
[----:B------:R-:W-:Y:S01]  /*2190c0*/  ISETP.NE.AND P2, PT, R120, 0x54, PT ;  /* 0x000000547800780c */ /* 0x000fe20003f45270 */
[----:B------:R-:W-:-:S12]  /*2190d0*/  IMAD.MOV.U32 R121, RZ, RZ, 0x3 ;  /* 0x00000003ff797424 */ /* 0x000fd800078e00ff */
[----:B------:R-:W-:Y:S05]  /*2190e0*/  @!P2 BRA `(.L_x_10574) ;  /* 0x00000000000ca947 */ /* 0x000fea0003800000 */
.L_x_10575:
[----:B------:R-:W-:Y:S01]  /*2190f0*/  IMAD.MOV.U32 R121, RZ, RZ, 0x4 ;  /* 0x00000004ff797424 */ /* 0x000fe200078e00ff */
[----:B------:R-:W-:Y:S06]  /*219100*/  BRA `(.L_x_10574) ;  /* 0x0000000000047947 */ /* 0x000fec0003800000 */
.L_x_10576:
[----:B------:R-:W-:-:S07]  /*219110*/  IMAD.MOV.U32 R121, RZ, RZ, 0x2 ;  /* 0x00000002ff797424 */ /* 0x000fce00078e00ff */
.L_x_10574:
[----:B------:R-:W-:Y:S05]  /*219120*/  BSYNC.RECONVERGENT B0 ;  /* 0x0000000000007941 */ /* 0x000fea0003800200 */
.L_x_10572:
        /* <DEDUP_REMOVED lines=19> */
.L_x_10578:
[----:B------:R-:W-:-:S13]  /*219260*/  ISETP.NE.AND P2, PT, R2, 0x47, PT ;  /* 0x000000470200780c */ /* 0x000fda0003f45270 */
[----:B------:R-:W-:Y:S05]  /*219270*/  @!P2 BRA `(.L_x_10581) ;  /* 0x000000000014a947 */ /* 0x000fea0003800000 */
[----:B------:R-:W-:Y:S01]  /*219280*/  ISETP.NE.AND P2, PT, R2, 0x54, PT ;  /* 0x000000540200780c */ /* 0x000fe20003f45270 */
[----:B------:R-:W-:-:S12]  /*219290*/  IMAD.MOV.U32 R0, RZ, RZ, 0x3 ;  /* 0x00000003ff007424 */ /* 0x000fd800078e00ff */
[----:B------:R-:W-:Y:S05]  /*2192a0*/  @!P2 BRA `(.L_x_10579) ;  /* 0x00000000000ca947 */ /* 0x000fea0003800000 */
.L_x_10580:
[----:B------:R-:W-:Y:S01]  /*2192b0*/  IMAD.MOV.U32 R0, RZ, RZ, 0x4 ;  /* 0x00000004ff007424 */ /* 0x000fe200078e00ff */
[----:B------:R-:W-:Y:S06]  /*2192c0*/  BRA `(.L_x_10579) ;  /* 0x0000000000047947 */ /* 0x000fec0003800000 */
.L_x_10581:
[----:B------:R-:W-:-:S07]  /*2192d0*/  MOV R0, 0x2 ;  /* 0x0000000200007802 */ /* 0x000fce0000000f00 */
.L_x_10579:
[----:B------:R-:W-:Y:S05]  /*2192e0*/  BSYNC.RECONVERGENT B0 ;  /* 0x0000000000007941 */ /* 0x000fea0003800200 */
.L_x_10577:
[----:B------:R4:W-:Y:S02]  /*2192f0*/  STL.U8 [R125+0x27f5], R0 ;  /* 0x0027f5007d007387 */ /* 0x0009e40000100000 */
.L_x_10543:
[----:B------:R-:W-:Y:S05]  /*219300*/  BSYNC.RECONVERGENT B1 ;  /* 0x0000000000017941 */ /* 0x000fea0003800200 */
.L_x_10542:
[----:B------:R-:W-:Y:S01]  /*219310*/  VIADD R3, R1, 0x29d0 ;  /* 0x000029d001037836 */ /* 0x000fe20000000000 */
[----:B------:R-:W-:Y:S01]  /*219320*/  BSSY.RECONVERGENT B5, `(.L_x_10582) ;  /* 0x00004c9000057945 */ /* 0x000fe20003800200 */
[----:B--2-4-:R-:W-:Y:S02]  /*219330*/  IMAD.MOV.U32 R0, RZ, RZ, 0x4 ;  /* 0x00000004ff007424 */ /* 0x014fe400078e00ff */
[C---:B------:R-:W-:Y:S02]  /*219340*/  IMAD.IADD R2, R3.reuse, 0x1, R180 ;  /* 0x0000000103027824 */ /* 0x040fe400078e02b4 */
        /* <DEDUP_REMOVED lines=10> */
.L_x_10590:
[----:B------:R-:W-:Y:S04]  /*2193f0*/  BSSY.RECONVERGENT B1, `(.L_x_10585) ;  /* 0x0000089000017945 */ /* 0x000fe80003800200 */
[----:B--2--5:R-:W-:Y:S05]  /*219400*/  @!P0 BRA `(.L_x_10586) ;  /* 0x00000008001c8947 */ /* 0x024fea0003800000 */
[----:B---3--:R-:W-:-:S04]  /*219410*/  VIADD R120, R1, 0x29d0 ;  /* 0x000029d001787836 */ /* 0x008fc80000000000 */
[----:B------:R-:W-:-:S06]  /*219420*/  IMAD.IADD R120, R120, 0x1, R3 ;  /* 0x0000000178787824 */ /* 0x000fcc00078e0203 */
[----:B------:R-:W5:Y:S01]  /*219430*/  LDL.S8 R120, [R120+0x27d8] ;  /* 0x0027d80078787983 */ /* 0x000f620000100200 */
[----:B------:R-:W-:Y:S01]  /*219440*/  ISETP.GE.U32.AND P2, PT, R180, 0x4, PT ;  /* 0x00000004b400780c */ /* 0x000fe20003f46070 */
[----:B------:R-:W-:Y:S01]  /*219450*/  VIADD R121, R3, 0xffffffff ;  /* 0xffffffff03797836 */ /* 0x000fe20000000000 */
[----:B------:R-:W-:Y:S01]  /*219460*/  BSSY.RECONVERGENT B2, `(.L_x_10587) ;  /* 0x000004c000027945 */ /* 0x000fe20003800200 */
[----:B------:R-:W-:Y:S01]  /*219470*/  ISETP.NE.AND P1, PT, R0, RZ, PT ;  /* 0x000000ff0000720c */ /* 0x000fe20003f25270 */
[----:B-1----:R-:W-:Y:S02]  /*219480*/  IMAD.MOV.U32 R124, RZ, RZ, 0x1 ;  /* 0x00000001ff7c7424 */ /* 0x002fe400078e00ff */
[----:B------:R-:W-:-:S04]  /*219490*/  IMAD R121, R121, R180, RZ ;  /* 0x000000b479797224 */ /* 0x000fc800078e02ff */
[----:B------:R-:W-:-:S03]  /*2194a0*/  VIADD R125, R121, 0xffffffff ;  /* 0xffffffff797d7836 */ /* 0x000fc60000000000 */
[----:B------:R-:W-:Y:S05]  /*2194b0*/  @!P2 BRA `(.L_x_10588) ;  /* 0x000000040018a947 */ /* 0x000fea0003800000 */
[----:B------:R-:W-:-:S07]  /*2194c0*/  IMAD.MOV.U32 R124, RZ, RZ, 0x1 ;  /* 0x00000001ff7c7424 */ /* 0x000fce00078e00ff */
.L_x_10589:
[----:B------:R-:W-:-:S04]  /*2194d0*/  VIADD R178, R1, 0x29d0 ;  /* 0x000029d001b27836 */ /* 0x000fc80000000000 */
[----:B------:R-:W-:-:S05]  /*2194e0*/  IMAD.IADD R173, R178, 0x1, R124 ;  /* 0x00000001b2ad7824 */ /* 0x000fca00078e027c */
[----:B------:R-:W2:Y:S01]  /*2194f0*/  LDL.S8 R126, [R173+0x27f3] ;  /* 0x0027f300ad7e7983 */ /* 0x000ea20000100200 */
[----:B------:R-:W-:Y:S02]  /*219500*/  IMAD.IADD R176, R125, 0x1, R124 ;  /* 0x000000017db07824 */ /* 0x000fe400078e027c */
[----:B--2--5:R-:W-:-:S05]  /*219510*/  IMAD.IADD R126, R120, 0x1, R126 ;  /* 0x00000001787e7824 */ /* 0x024fca00078e027e */
[----:B------:R-:W-:-:S13]  /*219520*/  ISETP.NE.AND P2, PT, R126, 0x3, PT ;  /* 0x000000037e00780c */ /* 0x000fda0003f45270 */
[----:B------:R-:W-:Y:S02]  /*219530*/  @P2 IMAD.MOV.U32 R126, RZ, RZ, R178 ;  /* 0x000000ffff7e2224 */ /* 0x000fe400078e00b2 */
[----:B------:R-:W-:Y:S02]  /*219540*/  @P2 IMAD.MOV.U32 R174, RZ, RZ, 0x0 ;  /* 0x00000000ffae2424 */ /* 0x000fe400078e00ff */
[----:B------:R-:W-:Y:S01]  /*219550*/  @P2 IMAD R177, R176, 0x8, R126 ;  /* 0x00000008b0b12824 */ /* 0x000fe200078e027e */
[----:B------:R-:W-:Y:S01]  /*219560*/  @!P2 MOV R126, R178 ;  /* 0x000000b2007ea202 */ /* 0x000fe20000000f00 */
[----:B------:R-:W-:-:S04]  /*219570*/  @P2 IMAD.MOV.U32 R175, RZ, RZ, 0x7ff00000 ;  /* 0x7ff00000ffaf2424 */ /* 0x000fc800078e00ff */
        /* <DEDUP_REMOVED lines=44> */
[----:B-1----:R-:W-:-:S08]  /*219840*/  IMAD.IADD R176, R125, 0x1, R173 ;  /* 0x000000017db07824 */ /* 0x002fd000078e02ad */
[C-C-:B------:R-:W-:Y:S02]  /*219850*/  @P2 IMAD R177, R176.reuse, 0x8, R126.reuse ;  /* 0x00000008b0b12824 */ /* 0x140fe400078e027e */
[----:B------:R-:W-:Y:S02]  /*219860*/  @P2 IMAD.MOV.U32 R174, RZ, RZ, 0x0 ;  /* 0x00000000ffae2424 */ /* 0x000fe400078e00ff */
        /* <DEDUP_REMOVED lines=11> */
.L_x_10588:
[----:B------:R-:W-:Y:S05]  /*219920*/  BSYNC.RECONVERGENT B2 ;  /* 0x0000000000027941 */ /* 0x000fea0003800200 */
.L_x_10587:
        /* <DEDUP_REMOVED lines=13> */
[----:B------:R-:W-:Y:S01]  /*219a00*/  @!P1 IMAD R176, R176, 0x8, R173 ;  /* 0x00000008b0b09824 */ /* 0x000fe200078e02ad */
[----:B-1----:R-:W-:-:S05]  /*219a10*/  @P1 MOV R175, 0xbff00000 ;  /* 0xbff0000000af1802 */ /* 0x002fca0000000f00 */
        /* <DEDUP_REMOVED lines=16> */
[----:B-1----:R-:W-:-:S05]  /*219b20*/  @P1 IMAD.MOV.U32 R175, RZ, RZ, -0x40100000 ;  /* 0xbff00000ffaf1424 */ /* 0x002fca00078e00ff */
[----:B------:R2:W-:Y:S01]  /*219b30*/  @P1 STL.64 [R121+0x1388], R174 ;  /* 0x001388ae79001387 */ /* 0x0005e20000100a00 */
        /* <DEDUP_REMOVED lines=17> */
[----:B------:R-:W-:Y:S01]  /*219c50*/  @!P1 IMAD.MOV.U32 R120, RZ, RZ, 0x0 ;  /* 0x00000000ff789424 */ /* 0x000fe200078e00ff */
[----:B------:R-:W-:-:S05]  /*219c60*/  @!P1 MOV R121, 0xc0a93000 ;  /* 0xc0a9300000799802 */ /* 0x000fca0000000f00 */
[----:B------:R2:W-:Y:S02]  /*219c70*/  @!P1 STL.64 [R124+0x1388], R120 ;  /* 0x001388787c009387 */ /* 0x0005e40000100a00 */
.L_x_10586:
[----:B------:R-:W-:Y:S05]  /*219c80*/  BSYNC.RECONVERGENT B1 ;  /* 0x0000000000017941 */ /* 0x000fea0003800200 */
.L_x_10585:
[C---:B------:R-:W-:Y:S01]  /*219c90*/  ISETP.NE.AND P1, PT, R3.reuse, R181, PT ;  /* 0x000000b50300720c */ /* 0x040fe20003f25270 */
[----:B------:R-:W-:-:S12]  /*219ca0*/  VIADD R3, R3, 0x1 ;  /* 0x0000000103037836 */ /* 0x000fd80000000000 */
[----:B------:R-:W-:Y:S05]  /*219cb0*/  @P1 BRA `(.L_x_10590) ;  /* 0xfffffff400cc1947 */ /* 0x000fea000383ffff */
[----:B------:R-:W-:Y:S05]  /*219cc0*/  BSYNC.RECONVERGENT B0 ;  /* 0x0000000000007941 */ /* 0x000fea0003800200 */
.L_x_10584:
[----:B------:R-:W-:-:S07]  /*219cd0*/  IMAD.MOV.U32 R179, RZ, RZ, 0x1 ;  /* 0x00000001ffb37424 */ /* 0x000fce00078e00ff */
.L_x_10653:
[----:B------:R-:W-:Y:S04]  /*219ce0*/  BSSY.RECONVERGENT B4, `(.L_x_10591) ;  /* 0x0000429000047945 */ /* 0x000fe80003800200 */
[----:B-12---:R-:W-:Y:S05]  /*219cf0*/  @!P0 BRA `(.L_x_10592) ;  /* 0x00000040009c8947 */ /* 0x006fea0003800000 */
[----:B------:R-:W-:Y:S02]  /*219d00*/  VIADD R204, R179, 0xffffffff ;  /* 0xffffffffb3cc7836 */ /* 0x000fe40000000000 */
[----:B------:R-:W-:Y:S02]  /*219d10*/  VIADD R0, R1, 0x29d0 ;  /* 0x000029d001007836 */ /* 0x000fe40000000000 */
[----:B------:R-:W-:Y:S02]  /*219d20*/  IMAD R210, R204, R180, -R180 ;  /* 0x000000b4ccd27224 */ /* 0x000fe400078e0ab4 */
[----:B------:R-:W-:Y:S02]  /*219d30*/  IMAD.IADD R178, R0, 0x1, R179 ;  /* 0x0000000100b27824 */ /* 0x000fe400078e02b3 */
[----:B------:R-:W-:Y:S02]  /*219d40*/  VIADD R210, R210, 0xfffffffe ;  /* 0xfffffffed2d27836 */ /* 0x000fe40000000000 */
[----:B------:R-:W-:-:S02]  /*219d50*/  IMAD.MOV.U32 R126, RZ, RZ, 0x1 ;  /* 0x00000001ff7e7424 */ /* 0x000fc400078e00ff */
[----:B------:R-:W-:-:S07]  /*219d60*/  IMAD R211, R204, R180, -0x1 ;  /* 0xffffffffccd37424 */ /* 0x000fce00078e02b4 */
.L_x_10652:
[----:B--23-5:R-:W-:Y:S02]  /*219d70*/  VIADD R120, R1, 0x29d0 ;  /* 0x000029d001787836 */ /* 0x02cfe40000000000 */
[----:B-1----:R-:W-:-:S04]  /*219d80*/  IMAD.IADD R0, R211, 0x1, R126 ;  /* 0x00000001d3007824 */ /* 0x002fc800078e027e */
[----:B-1----:R-:W-:-:S05]  /*219d90*/  IMAD R125, R0, 0x8, R120 ;  /* 0x00000008007d7824 */ /* 0x002fca00078e0278 */
[----:B------:R-:W2:Y:S01]  /*219da0*/  LDL.64 R2, [R125] ;  /* 0x000000007d027983 */ /* 0x000ea20000100a00 */
[----:B------:R-:W-:Y:S01]  /*219db0*/  IMAD.MOV.U32 R200, RZ, RZ, -0x800000 ;  /* 0xff800000ffc87424 */ /* 0x000fe200078e00ff */
[----:B------:R-:W-:Y:S01]  /*219dc0*/  BSSY.RECONVERGENT B3, `(.L_x_10593) ;  /* 0x0000417000037945 */ /* 0x000fe20003800200 */
[----:B------:R-:W-:-:S06]  /*219dd0*/  IMAD.MOV.U32 R201, RZ, RZ, 0x41cdcd64 ;  /* 0x41cdcd64ffc97424 */ /* 0x000fcc00078e00ff */
        /* <DEDUP_REMOVED lines=24> */
[----:B-1----:R-:W1:Y:S03]  /*219f60*/  LDC.64 R174, c[0x0][0x468] ;  /* 0x00011a00ffae7b82 */ /* 0x002e660000000a00 */
        /* <DEDUP_REMOVED lines=23> */
[----:B-1----:R-:W-:Y:S02]  /*21a0e0*/  LEA R184, P1, R190, R174, 0x3 ;  /* 0x000000aebeb87211 */ /* 0x002fe400078218ff */
        /* <DEDUP_REMOVED lines=74> */
.L_x_10601:
[----:B------:R-:W-:Y:S05]  /*21a590*/  BSYNC.RECONVERGENT B2 ;  /* 0x0000000000027941 */ /* 0x000fea0003800200 */
.L_x_10600:
        /* <DEDUP_REMOVED lines=33> */
.L_x_10604:
[----:B------:R-:W-:Y:S05]  /*21a7b0*/  BSYNC.RECONVERGENT B2 ;  /* 0x0000000000027941 */ /* 0x000fea0003800200 */
.L_x_10603:
        /* <DEDUP_REMOVED lines=10> */
.L_x_10599:
        /* <DEDUP_REMOVED lines=38> */
.L_x_10606:
[----:B------:R-:W-:Y:S05]  /*21aac0*/  BSYNC.RECONVERGENT B2 ;  /* 0x0000000000027941 */ /* 0x000fea0003800200 */
.L_x_10605:
[----:B------:R-:W-:Y:S01]  /*21aad0*/  UMOV UR10, 0xff800000 ;  /* 0xff800000000a7882 */ /* 0x000fe20000000000 */
[----:B------:R-:W-:Y:S01]  /*21aae0*/  UMOV UR11, 0x41cdcd64 ;  /* 0x41cdcd64000b7882 */ /* 0x000fe20000000000 */
[----:B------:R-:W-:Y:S01]  /*21aaf0*/  IMAD.MOV.U32 R238, RZ, RZ, R190 ;  /* 0x000000ffffee7224 */ /* 0x000fe200078e00be */
[----:B------:R-:W-:Y:S01]  /*21ab00*/  DSETP.GEU.AND P1, PT, |R192|, UR10, PT ;  /* 0x0000000ac0007e2a */ /* 0x000fe2000bf2e200 */
[----:B------:R-:W-:-:S13]  /*21ab10*/  IMAD.MOV.U32 R239, RZ, RZ, R191 ;  /* 0x000000ffffef7224 */ /* 0x000fda00078e00bf */
[----:B------:R-:W-:Y:S05]  /*21ab20*/  @P1 BRA `(.L_x_10602) ;  /* 0x00000008002c1947 */ /* 0x000fea0003800000 */
        /* <DEDUP_REMOVED lines=29> */
.L_x_10608:
[----:B------:R-:W-:Y:S05]  /*21ad00*/  BSYNC.RECONVERGENT B2 ;  /* 0x0000000000027941 */ /* 0x000fea0003800200 */
.L_x_10607:
        /* <DEDUP_REMOVED lines=10> */
.L_x_10598:
        /* <DEDUP_REMOVED lines=53> */
.L_x_10610:
[----:B------:R-:W-:Y:S05]  /*21b100*/  BSYNC.RECONVERGENT B2 ;  /* 0x0000000000027941 */ /* 0x000fea0003800200 */
.L_x_10609:
        /* <DEDUP_REMOVED lines=33> */
[----:B------:R-:W-:Y:S01]  /*21b320*/  IMAD.MOV.U32 R190, RZ, RZ, R174 ;  /* 0x000000ffffbe7224 */ /* 0x000fe200078e00ae */
[----:B------:R-:W-:-:S07]  /*21b330*/  MOV R191, R175 ;  /* 0x000000af00bf7202 */ /* 0x000fce0000000f00 */
.L_x_10612:
[----:B------:R-:W-:Y:S05]  /*21b340*/  BSYNC.RECONVERGENT B2 ;  /* 0x0000000000027941 */ /* 0x000fea0003800200 */
.L_x_10611:
        /* <DEDUP_REMOVED lines=9> */
.L_x_10602:
[----:B------:R-:W-:Y:S05]  /*21b3e0*/  BSYNC.RECONVERGENT B0 ;  /* 0x0000000000007941 */ /* 0x000fea0003800200 */
.L_x_10597:
        /* <DEDUP_REMOVED lines=31> */
.L_x_10614:
[----:B------:R-:W-:Y:S05]  /*21b5e0*/  BSYNC.RECONVERGENT B0 ;  /* 0x0000000000007941 */ /* 0x000fea0003800200 */
.L_x_10613:
[----:B------:R-:W-:-:S06]  /*21b5f0*/  DSETP.GEU.AND P1, PT, R238, R190, PT ;  /* 0x000000beee00722a */ /* 0x000fcc0003f2e000 */
[----:B------:R-:W-:Y:S02]  /*21b600*/  FSEL R188, R188, R202, !P1 ;  /* 0x000000cabcbc7208 */ /* 0x000fe40004800000 */
[----:B------:R-:W-:Y:S02]  /*21b610*/  FSEL R189, R189, R203, !P1 ;  /* 0x000000cbbdbd7208 */ /* 0x000fe40004800000 */
[----:B------:R-:W-:Y:S02]  /*21b620*/  FSEL R184, R184, R198, !P1 ;  /* 0x000000c6b8b87208 */ /* 0x000fe40004800000 */
[----:B------:R-:W-:-:S07]  /*21b630*/  FSEL R185, R185, R199, !P1 ;  /* 0x000000c7b9b97208 */ /* 0x000fce0004800000 */
.L_x_10596:
[----:B------:R-:W-:Y:S05]  /*21b640*/  BSYNC.RECONVERGENT B1 ;  /* 0x0000000000017941 */ /* 0x000fea0003800200 */
.L_x_10595:
        /* <DEDUP_REMOVED lines=10> */
[----:B------:R-:W1:Y:S01]  /*21b6f0*/  LDL.64 R194, [R0] ;  /* 0x0000000000c27983 */ /* 0x000e620000100a00 */
[----:B------:R-:W-:Y:S01]  /*21b700*/  UMOV UR10, 0xcccccccd ;  /* 0xcccccccd000a7882 */ /* 0x000fe20000000000 */
[----:B------:R-:W-:Y:S01]  /*21b710*/  UMOV UR11, 0x4016cccc ;  /* 0x4016cccc000b7882 */ /* 0x000fe20000000000 */
[----:B------:R-:W-:Y:S01]  /*21b720*/  IMAD.MOV.U32 R176, RZ, RZ, 0x1 ;  /* 0x00000001ffb07424 */ /* 0x000fe200078e00ff */
[----:B------:R-:W-:Y:S01]  /*21b730*/  BSSY.RECONVERGENT B0, `(.L_x_10615) ;  /* 0x000001c000007945 */ /* 0x000fe20003800200 */
[----:B-1----:R-:W-:Y:S01]  /*21b740*/  DADD R174, R194, -UR10 ;  /* 0x8000000ac2ae7e29 */ /* 0x002fe20008000000 */
        /* <DEDUP_REMOVED lines=26> */
.L_x_10616:
[----:B------:R-:W-:Y:S05]  /*21b8f0*/  BSYNC.RECONVERGENT B0 ;  /* 0x0000000000007941 */ /* 0x000fea0003800200 */
.L_x_10615:
[----:B------:R-:W-:Y:S02]  /*21b900*/  VIADD R174, R1, 0x29d0 ;  /* 0x000029d001ae7836 */ /* 0x000fe40000000000 */
        /* <DEDUP_REMOVED lines=9> */
[----:B------:R-:W1:Y:S03]  /*21b9a0*/  LDC.64 R190, c[0x0][0x468] ;  /* 0x00011a00ffbe7b82 */ /* 0x000e660000000a00 */
        /* <DEDUP_REMOVED lines=20> */
.L_x_10618:
[----:B------:R-:W-:Y:S05]  /*21baf0*/  BSYNC.RECONVERGENT B0 ;  /* 0x0000000000007941 */ /* 0x000fea0003800200 */
.L_x_10617:
        /* <DEDUP_REMOVED lines=27> */
.L_x_10620:
[----:B------:R-:W-:Y:S05]  /*21bcb0*/  BSYNC.RECONVERGENT B0 ;  /* 0x0000000000007941 */ /* 0x000fea0003800200 */
.L_x_10619:
        /* <DEDUP_REMOVED lines=28> */
.L_x_10622:
[----:B------:R-:W-:Y:S05]  /*21be80*/  BSYNC.RECONVERGENT B0 ;  /* 0x0000000000007941 */ /* 0x000fea0003800200 */
.L_x_10621:
        /* <DEDUP_REMOVED lines=11> */
.L_x_10651:
        /* <DEDUP_REMOVED lines=12> */
.L_x_10650:
[----:B------:R-:W-:Y:S02]  /*21c000*/  IMAD.MOV.U32 R208, RZ, RZ, R206 ;  /* 0x000000ffffd07224 */ /* 0x000fe400078e00ce */
[----:B------:R-:W-:Y:S02]  /*21c010*/  VIADD R206, R206, 0xffffffff ;  /* 0xffffffffcece7836 */ /* 0x000fe40000000000 */
[----:B--2---:R-:W-:Y:S02]  /*21c020*/  VIADD R177, R1, 0x29d0 ;  /* 0x000029d001b17836 */ /* 0x004fe40000000000 */
[----:B------:R-:W-:-:S04]  /*21c030*/  IMAD R173, R206, R180, R207 ;  /* 0x000000b4cead7224 */ /* 0x000fc800078e02cf */
[----:B------:R-:W-:-:S05]  /*21c040*/  VIADD R173, R173, 0xffffffff ;  /* 0xffffffffadad7836 */ /* 0x000fca0000000000 */
        /* <DEDUP_REMOVED lines=46> */
[----:B--2---:R-:W-:Y:S01]  /*21c330*/  IMAD.WIDE.U32 R176, R176, 0x8, R190 ;  /* 0x00000008b0b07825 */ /* 0x004fe200078e00be */
[----:B---3--:R-:W-:Y:S02]  /*21c340*/  PRMT R174, R174, 0x3340, R121 ;  /* 0x00003340aeae7816 */ /* 0x008fe40000000079 */
[----:B----4-:R-:W-:-:S04]  /*21c350*/  PRMT R175, R175, 0x3340, RZ ;  /* 0x00003340afaf7816 */ /* 0x010fc800000000ff */
        /* <DEDUP_REMOVED lines=9> */
.L_x_10631:
[----:B------:R-:W-:Y:S05]  /*21c3f0*/  BSYNC.RECONVERGENT B6 ;  /* 0x0000000000067941 */ /* 0x000fea0003800200 */
.L_x_10630:
        /* <DEDUP_REMOVED lines=35> */
.L_x_10633:
[----:B------:R-:W-:Y:S05]  /*21c630*/  BSYNC.RECONVERGENT B6 ;  /* 0x0000000000067941 */ /* 0x000fea0003800200 */
.L_x_10632:
        /* <DEDUP_REMOVED lines=27> */
.L_x_10635:
[----:B------:R-:W-:Y:S05]  /*21c7f0*/  BSYNC.RECONVERGENT B6 ;  /* 0x0000000000067941 */ /* 0x000fea0003800200 */
.L_x_10634:
[----:B------:R-:W-:-:S06]  /*21c800*/  DSETP.GT.AND P2, PT, R2, R190, PT ;  /* 0x000000be0200722a */ /* 0x000fcc0003f44000 */
[----:B------:R-:W-:Y:S02]  /*21c810*/  FSEL R174, R202, RZ, P2 ;  /* 0x000000ffcaae7208 */ /* 0x000fe40001000000 */
[----:B------:R-:W-:Y:S02]  /*21c820*/  FSEL R175, R203, +QNAN , P2 ;  /* 0x7ff00000cbaf7808 */ /* 0x000fe40001000000 */
[----:B------:R-:W-:Y:S02]  /*21c830*/  FSEL R176, R198, RZ, P2 ;  /* 0x000000ffc6b07208 */ /* 0x000fe40001000000 */
[----:B------:R-:W-:Y:S01]  /*21c840*/  FSEL R177, R199, -1.875, P2 ;  /* 0xbff00000c7b17808 */ /* 0x000fe20001000000 */
[----:B------:R-:W-:Y:S06]  /*21c850*/  BRA `(.L_x_10636) ;  /* 0x00000014005c7947 */ /* 0x000fec0003800000 */
.L_x_10629:
[----:B------:R-:W-:Y:S01]  /*21c860*/  VIADD R190, R1, 0x29d0 ;  /* 0x000029d001be7836 */ /* 0x000fe20000000000 */
[----:B------:R-:W2:Y:S03]  /*21c870*/  LDCU.64 UR10, c[0x0][0x468] ;  /* 0x00008d00ff0a77ac */ /* 0x000ea60008000a00 */
[C---:B------:R-:W-:Y:S02]  /*21c880*/  IMAD.IADD R174, R190.reuse, 0x1, R207 ;  /* 0x00000001beae7824 */ /* 0x040fe400078e02cf */
[----:B------:R-:W-:Y:S02]  /*21c890*/  IMAD.IADD R175, R190, 0x1, R208 ;  /* 0x00000001beaf7824 */ /* 0x000fe400078e02d0 */
[----:B------:R-:W3:Y:S02]  /*21c8a0*/  LDC.64 R190, c[0x0][0x468] ;  /* 0x00011a00ffbe7b82 */ /* 0x000ee40000000a00 */
[----:B------:R-:W4:Y:S04]  /*21c8b0*/  LDL.S8 R174, [R174+0x27f3] ;  /* 0x0027f300aeae7983 */ /* 0x000f280000100200 */
[----:B------:R4:W5:Y:S01]  /*21c8c0*/  LDL.S8 R177, [R175+0x27d8] ;  /* 0x0027d800afb17983 */ /* 0x0009620000100200 */
        /* <DEDUP_REMOVED lines=11> */
[----:B------:R-:W2:Y:S06]  /*21c980*/  LDL.64 R202, [R202] ;  /* 0x00000000caca7983 */ /* 0x000eac0000100a00 */
[----:B------:R-:W2:Y:S01]  /*21c990*/  LDG.E.64 R200, desc[UR20][R194.64+0xb180] ;  /* 0x00b18014c2c87981 */ /* 0x000ea2000c1e1b00 */
[----:B----4-:R-:W-:-:S03]  /*21c9a0*/  SHF.R.S32.HI R175, RZ, 0x1f, R174 ;  /* 0x0000001fffaf7819 */ /* 0x010fc600000114ae */
[----:B-----5:R-:W-:-:S04]  /*21c9b0*/  IMAD.WIDE R174, R177, 0x5, R174 ;  /* 0x00000005b1ae7825 */ /* 0x020fc800078e02ae */
[----:B---3--:R-:W-:Y:S01]  /*21c9c0*/  IMAD.WIDE R176, R176, 0x8, R190 ;  /* 0x00000008b0b07825 */ /* 0x008fe200078e02be */
[----:B--2---:R-:W-:Y:S02]  /*21c9d0*/  LEA R196, P2, R174, UR10, 0x3 ;  /* 0x0000000aaec47c11 */ /* 0x004fe4000f8418ff */
        /* <DEDUP_REMOVED lines=46> */
.L_x_10638:
[----:B------:R-:W-:Y:S05]  /*21ccc0*/  BSYNC.RECONVERGENT B6 ;  /* 0x0000000000067941 */ /* 0x000fea0003800200 */
.L_x_10637:
        /* <DEDUP_REMOVED lines=27> */
.L_x_10640:
[----:B------:R-:W-:Y:S05]  /*21ce80*/  BSYNC.RECONVERGENT B6 ;  /* 0x0000000000067941 */ /* 0x000fea0003800200 */
.L_x_10639:
[----:B------:R-:W-:-:S06]  /*21ce90*/  DSETP.GT.AND P2, PT, R2, R190, PT ;  /* 0x000000be0200722a */ /* 0x000fcc0003f44000 */
[----:B------:R-:W-:Y:S02]  /*21cea0*/  FSEL R174, R202, RZ, P2 ;  /* 0x000000ffcaae7208 */ /* 0x000fe40001000000 */
[----:B------:R-:W-:Y:S02]  /*21ceb0*/  FSEL R175, R203, +QNAN , P2 ;  /* 0x7ff00000cbaf7808 */ /* 0x000fe40001000000 */
[----:B------:R-:W-:Y:S02]  /*21cec0*/  FSEL R176, R198, RZ, P2 ;  /* 0x000000ffc6b07208 */ /* 0x000fe40001000000 */
[----:B------:R-:W-:Y:S01]  /*21ced0*/  FSEL R177, R199, -1.875, P2 ;  /* 0xbff00000c7b17808 */ /* 0x000fe20001000000 */
[----:B------:R-:W-:Y:S06]  /*21cee0*/  BRA `(.L_x_10636) ;  /* 0x0000000c00b87947 */ /* 0x000fec0003800000 */
.L_x_10628:
[----:B------:R-:W-:-:S04]  /*21cef0*/  ISETP.NE.AND P2, PT, R227, 0x1, PT ;  /* 0x00000001e300780c */ /* 0x000fc80003f45270 */
[----:B------:R-:W-:-:S13]  /*21cf00*/  ISETP.NE.OR P2, PT, R226, 0x1, P2 ;  /* 0x00000001e200780c */ /* 0x000fda0001745670 */
[----:B------:R-:W-:Y:S05]  /*21cf10*/  @P2 BRA `(.L_x_10641) ;  /* 0x0000000400d02947 */ /* 0x000fea0003800000 */
[----:B------:R-:W-:Y:S01]  /*21cf20*/  VIADD R196, R1, 0x29d0 ;  /* 0x000029d001c47836 */ /* 0x000fe20000000000 */
[----:B------:R-:W2:Y:S01]  /*21cf30*/  LDL.U8 R174, [R124+0x27f2] ;  /* 0x0027f2007cae7983 */ /* 0x000ea20000100000 */
[----:B------:R-:W3:Y:S02]  /*21cf40*/  LDC.64 R198, c[0x0][0x468] ;  /* 0x00011a00ffc67b82 */ /* 0x000ee40000000a00 */
[C---:B------:R-:W-:Y:S01]  /*21cf50*/  IMAD.IADD R191, R196.reuse, 0x1, R208 ;  /* 0x00000001c4bf7824 */ /* 0x040fe200078e02d0 */
[----:B------:R-:W4:Y:S01]  /*21cf60*/  LDL.S8 R175, [R178+0x27d7] ;  /* 0x0027d700b2af7983 */ /* 0x000f220000100200 */
[----:B------:R-:W-:-:S03]  /*21cf70*/  IMAD.IADD R177, R196, 0x1, R207 ;  /* 0x00000001c4b17824 */ /* 0x000fc600078e02cf */
[----:B------:R-:W5:Y:S04]  /*21cf80*/  LDL.U8 R190, [R191+0x27d9] ;  /* 0x0027d900bfbe7983 */ /* 0x000f680000100000 */
[----:B------:R-:W3:Y:S04]  /*21cf90*/  LDL.U8 R176, [R177+0x27f3] ;  /* 0x0027f300b1b07983 */ /* 0x000ee80000100000 */
[----:B------:R-:W5:Y:S04]  /*21cfa0*/  LDL.U8 R191, [R191+0x27d8] ;  /* 0x0027d800bfbf7983 */ /* 0x000f680000100000 */
        /* <DEDUP_REMOVED lines=20> */
[----:B------:R-:W-:Y:S01]  /*21d0f0*/  IMAD.WIDE R196, R196, 0x8, R198 ;  /* 0x00000008c4c47825 */ /* 0x000fe200078e02c6 */
[----:B------:R2:W3:Y:S04]  /*21d100*/  LDG.E.64 R174, desc[UR12][R176.64+0x2710] ;  /* 0x0027100cb0ae7981 */ /* 0x0004e8000c1e1b00 */
[----:B------:R-:W2:Y:S04]  /*21d110*/  LDG.E.64 R190, desc[UR14][R196.64+0x3a98] ;  /* 0x003a980ec4be7981 */ /* 0x000ea8000c1e1b00 */
[----:B------:R-:W2:Y:S01]  /*21d120*/  LDG.E.64 R176, desc[UR16][R176.64+0x3a98] ;  /* 0x003a9810b0b07981 */ /* 0x000ea2000c1e1b00 */
[----:B------:R-:W-:-:S03]  /*21d130*/  IMAD R198, R173, 0x8, R172 ;  /* 0x00000008adc67824 */ /* 0x000fc600078e02ac */
[----:B------:R-:W3:Y:S04]  /*21d140*/  LDG.E.64 R196, desc[UR10][R196.64+0x2710] ;  /* 0x0027100ac4c47981 */ /* 0x000ee8000c1e1b00 */
[----:B------:R-:W4:Y:S01]  /*21d150*/  LDL.64 R198, [R198] ;  /* 0x00000000c6c67983 */ /* 0x000f220000100a00 */
[----:B------:R-:W-:Y:S01]  /*21d160*/  UMOV UR10, 0xcccccccd ;  /* 0xcccccccd000a7882 */ /* 0x000fe20000000000 */
[----:B------:R-:W-:Y:S01]  /*21d170*/  UMOV UR11, 0x4016cccc ;  /* 0x4016cccc000b7882 */ /* 0x000fe20000000000 */
[----:B------:R-:W-:Y:S05]  /*21d180*/  BMOV.32.CLEAR RZ, B6 ;  /* 0x0000000006ff7355 */ /* 0x000fea0000100000 */
[----:B------:R-:W-:Y:S01]  /*21d190*/  BSSY.RECONVERGENT B6, `(.L_x_10642) ;  /* 0x0000021000067945 */ /* 0x000fe20003800200 */
[----:B--2---:R-:W-:-:S02]  /*21d1a0*/  DADD R176, R190, R176 ;  /* 0x00000000beb07229 */ /* 0x004fc400000000b0 */
[----:B---3--:R-:W-:-:S06]  /*21d1b0*/  DADD R174, R196, R174 ;  /* 0x00000000c4ae7229 */ /* 0x008fcc00000000ae */
[----:B------:R-:W-:Y:S02]  /*21d1c0*/  DADD R176, R2, R176 ;  /* 0x0000000002b07229 */ /* 0x000fe400000000b0 */
[----:B----4-:R-:W-:-:S06]  /*21d1d0*/  DADD R174, R174, R198 ;  /* 0x00000000aeae7229 */ /* 0x010fcc00000000c6 */
        /* <DEDUP_REMOVED lines=28> */
.L_x_10643:
[----:B------:R-:W-:Y:S05]  /*21d3a0*/  BSYNC.RECONVERGENT B6 ;  /* 0x0000000000067941 */ /* 0x000fea0003800200 */
.L_x_10642:
        /* <DEDUP_REMOVED lines=27> */
.L_x_10645:
[----:B------:R-:W-:Y:S05]  /*21d560*/  BSYNC.RECONVERGENT B6 ;  /* 0x0000000000067941 */ /* 0x000fea0003800200 */
.L_x_10644:
        /* <DEDUP_REMOVED lines=15> */
.L_x_10641:
[----:B------:R-:W-:Y:S01]  /*21d660*/  VIADD R190, R1, 0x29d0 ;  /* 0x000029d001be7836 */ /* 0x000fe20000000000 */
[----:B------:R-:W2:Y:S01]  /*21d670*/  LDL.U8 R174, [R124+0x27f2] ;  /* 0x0027f2007cae7983 */ /* 0x000ea20000100000 */
[----:B------:R-:W3:Y:S02]  /*21d680*/  LDC.64 R200, c[0x0][0x468] ;  /* 0x00011a00ffc87b82 */ /* 0x000ee40000000a00 */
[C---:B------:R-:W-:Y:S01]  /*21d690*/  IMAD.IADD R191, R190.reuse, 0x1, R207 ;  /* 0x00000001bebf7824 */ /* 0x040fe200078e02cf */
[----:B------:R-:W-:Y:S01]  /*21d6a0*/  IADD3 R177, PT, PT, R190, R208, RZ ;  /* 0x000000d0beb17210 */ /* 0x000fe20007ffe0ff */
[----:B------:R-:W4:Y:S04]  /*21d6b0*/  LDL.S8 R198, [R178+0x27d7] ;  /* 0x0027d700b2c67983 */ /* 0x000f280000100200 */
[----:B------:R-:W5:Y:S04]  /*21d6c0*/  LDL.U8 R175, [R177+0x27d9] ;  /* 0x0027d900b1af7983 */ /* 0x000f680000100000 */
[----:B------:R-:W3:Y:S04]  /*21d6d0*/  LDL.U8 R190, [R191+0x27f3] ;  /* 0x0027f300bfbe7983 */ /* 0x000ee80000100000 */
[----:B------:R-:W5:Y:S04]  /*21d6e0*/  LDL.U8 R177, [R177+0x27d8] ;  /* 0x0027d800b1b17983 */ /* 0x000f680000100000 */
        /* <DEDUP_REMOVED lines=11> */
[----:B------:R-:W4:Y:S01]  /*21d7a0*/  LDL.64 R202, [R202] ;  /* 0x00000000caca7983 */ /* 0x000f220000100a00 */
[----:B---3--:R-:W-:Y:S02]  /*21d7b0*/  PRMT R190, R190, 0x3340, RZ ;  /* 0x00003340bebe7816 */ /* 0x008fe400000000ff */
[----:B-----5:R-:W-:-:S04]  /*21d7c0*/  PRMT R175, R177, 0x3340, R175 ;  /* 0x00003340b1af7816 */ /* 0x020fc800000000af */
[----:B------:R-:W-:-:S05]  /*21d7d0*/  PRMT R175, R175, 0x5410, R190 ;  /* 0x00005410afaf7816 */ /* 0x000fca00000000be */
[----:B--2---:R-:W-:Y:S01]  /*21d7e0*/  IDP.4A.S8.U8 R191, R175, UR10, R191 ;  /* 0x0000000aafbf7c26 */ /* 0x004fe200080002bf */
        /* <DEDUP_REMOVED lines=8> */
[----:B----4-:R-:W-:Y:S01]  /*21d870*/  IDP.4A.S8.U8 R198, R199, UR10, R198 ;  /* 0x0000000ac7c67c26 */ /* 0x010fe200080002c6 */
        /* <DEDUP_REMOVED lines=51> */
.L_x_10647:
[----:B------:R-:W-:Y:S05]  /*21dbb0*/  BSYNC.RECONVERGENT B6 ;  /* 0x0000000000067941 */ /* 0x000fea0003800200 */
.L_x_10646:
        /* <DEDUP_REMOVED lines=27> */
.L_x_10649:
[----:B------:R-:W-:Y:S05]  /*21dd70*/  BSYNC.RECONVERGENT B6 ;  /* 0x0000000000067941 */ /* 0x000fea0003800200 */
.L_x_10648:
[----:B------:R-:W-:-:S06]  /*21dd80*/  DSETP.GT.AND P2, PT, R2, R190, PT ;  /* 0x000000be0200722a */ /* 0x000fcc0003f44000 */
[----:B------:R-:W-:Y:S02]  /*21dd90*/  FSEL R174, R202, RZ, P2 ;  /* 0x000000ffcaae7208 */ /* 0x000fe40001000000 */
[----:B------:R-:W-:Y:S02]  /*21dda0*/  FSEL R175, R203, +QNAN , P2 ;  /* 0x7ff00000cbaf7808 */ /* 0x000fe40001000000 */
[----:B------:R-:W-:Y:S02]  /*21ddb0*/  FSEL R176, R198, RZ, P2 ;  /* 0x000000ffc6b07208 */ /* 0x000fe40001000000 */
[----:B------:R-:W-:-:S07]  /*21ddc0*/  FSEL R177, R199, -1.875, P2 ;  /* 0xbff00000c7b17808 */ /* 0x000fce0001000000 */
.L_x_10636:
[----:B------:R-:W-:Y:S05]  /*21ddd0*/  BSYNC.RECONVERGENT B0 ;  /* 0x0000000000007941 */ /* 0x000fea0003800200 */
.L_x_10627:
        /* <DEDUP_REMOVED lines=14> */
.L_x_10626:
[----:B------:R-:W-:Y:S05]  /*21dec0*/  BSYNC.RECONVERGENT B1 ;  /* 0x0000000000017941 */ /* 0x000fea0003800200 */
.L_x_10625:
[----:B------:R-:W-:Y:S01]  /*21ded0*/  VIADD R207, R207, 0x1 ;  /* 0x00000001cfcf7836 */ /* 0x000fe20000000000 */
[----:B------:R-:W-:-:S04]  /*21dee0*/  ISETP.GT.U32.AND P3, PT, R208, 0x1, PT ;  /* 0x00000001d000780c */ /* 0x000fc80003f64070 */
[----:B------:R-:W-:-:S13]  /*21def0*/  ISETP.GE.AND P2, PT, R207, R126, PT ;  /* 0x0000007ecf00720c */ /* 0x000fda0003f46270 */
[----:B------:R-:W-:Y:S05]  /*21df00*/  @!P2 BRA P3, `(.L_x_10650) ;  /* 0xffffffe0003ca947 */ /* 0x000fea000183ffff */
.L_x_10624:
[----:B------:R-:W-:Y:S05]  /*21df10*/  BSYNC.RECONVERGENT B2 ;  /* 0x0000000000027941 */ /* 0x000fea0003800200 */
.L_x_10623:
[----:B------:R-:W-:Y:S05]  /*21df20*/  @P1 BRA `(.L_x_10651) ;  /* 0xffffffe000041947 */ /* 0x000fea000383ffff */
.L_x_10594:
[----:B------:R-:W-:Y:S05]  /*21df30*/  BSYNC.RECONVERGENT B3 ;  /* 0x0000000000037941 */ /* 0x000fea0003800200 */
.L_x_10593:
[C---:B------:R-:W-:Y:S01]  /*21df40*/  ISETP.NE.AND P1, PT, R126.reuse, R180, PT ;  /* 0x000000b47e00720c */ /* 0x040fe20003f25270 */
[----:B------:R-:W-:-:S12]  /*21df50*/  VIADD R126, R126, 0x1 ;  /* 0x000000017e7e7836 */ /* 0x000fd80000000000 */
[----:B------:R-:W-:Y:S05]  /*21df60*/  @P1 BRA `(.L_x_10652) ;  /* 0xffffffbc00801947 */ /* 0x000fea000383ffff */
.L_x_10592:
[----:B------:R-:W-:Y:S05]  /*21df70*/  BSYNC.RECONVERGENT B4 ;  /* 0x0000000000047941 */ /* 0x000fea0003800200 */
.L_x_10591:
[C---:B------:R-:W-:Y:S01]  /*21df80*/  ISETP.NE.AND P1, PT, R179.reuse, R181, PT ;  /* 0x000000b5b300720c */ /* 0x040fe20003f25270 */
[----:B------:R-:W-:-:S12]  /*21df90*/  VIADD R179, R179, 0x1 ;  /* 0x00000001b3b37836 */ /* 0x000fd80000000000 */
[----:B------:R-:W-:Y:S05]  /*21dfa0*/  @P1 BRA `(.L_x_10653) ;  /* 0xffffffbc004c1947 */ /* 0x000fea000383ffff */
.L_x_10583:
[----:B------:R-:W-:Y:S05]  /*21dfb0*/  BSYNC.RECONVERGENT B5 ;  /* 0x0000000000057941 */ /* 0x000fea0003800200 */
.L_x_10582:
[----:B------:R-:W-:Y:S01]  /*21dfc0*/  ISETP.NE.AND P3, PT, R180, RZ, PT ;  /* 0x000000ffb400720c */ /* 0x000fe20003f65270 */
[----:B------:R-:W-:Y:S01]  /*21dfd0*/  BSSY.RECONVERGENT B2, `(.L_x_10654) ;  /* 0x00001ca000027945 */ /* 0x000fe20003800200 */
[----:B-12---:R-:W-:Y:S02]  /*21dfe0*/  IMAD.MOV.U32 R0, RZ, RZ, RZ ;  /* 0x000000ffff007224 */ /* 0x006fe400078e00ff */
[----:B------:R-:W-:Y:S02]  /*21dff0*/  IMAD.MOV.U32 R2, RZ, RZ, 0x0 ;  /* 0x00000000ff027424 */ /* 0x000fe400078e00ff */
        /* <DEDUP_REMOVED lines=12> */
.L_x_10680:
[----:B---3-5:R-:W-:-:S04]  /*21e0c0*/  VIADD R120, R1, 0x29d0 ;  /* 0x000029d001787836 */ /* 0x028fc80000000000 */
        /* <DEDUP_REMOVED lines=13> */
[----:B------:R-:W1:Y:S01]  /*21e1a0*/  LDCU.64 UR10, c[0x0][0x468] ;  /* 0x00008d00ff0a77ac */ /* 0x000e620008000a00 */
        /* <DEDUP_REMOVED lines=9> */
[C---:B------:R-:W-:Y:S02]  /*21e240*/  R2UR UR16, R186.reuse ;  /* 0x00000000ba1072ca */ /* 0x040fe400000e0000 */
[C---:B------:R-:W-:Y:S02]  /*21e250*/  R2UR UR17, R187.reuse ;  /* 0x00000000bb1172ca */ /* 0x040fe400000e0000 */
[C---:B------:R-:W-:Y:S02]  /*21e260*/  R2UR UR13, R187.reuse ;  /* 0x00000000bb0d72ca */ /* 0x040fe400000e0000 */
[----:B------:R-:W-:Y:S02]  /*21e270*/  R2UR UR14, R186 ;  /* 0x00000000ba0e72ca */ /* 0x000fe400000e0000 */
[----:B------:R-:W-:-:S02]  /*21e280*/  R2UR UR15, R187 ;  /* 0x00000000bb0f72ca */ /* 0x000fc400000e0000 */
[----:B-1----:R-:W-:Y:S02]  /*21e290*/  LEA R120, P0, R124, UR10, 0x3 ;  /* 0x0000000a7c787c11 */ /* 0x002fe4000f8018ff */
[C---:B------:R-:W-:Y:S01]  /*21e2a0*/  R2UR UR10, R186.reuse ;  /* 0x00000000ba0a72ca */ /* 0x040fe200000e0000 */
[----:B--2---:R-:W-:Y:S01]  /*21e2b0*/  IDP.2A.LO.S16.U8 R174, R121, UR12, R174 ;  /* 0x0000000c79ae7c26 */ /* 0x004fe200080012ae */
[----:B------:R-:W-:Y:S02]  /*21e2c0*/  R2UR UR12, R186 ;  /* 0x00000000ba0c72ca */ /* 0x000fe400000e0000 */
[----:B------:R-:W-:Y:S01]  /*21e2d0*/  LEA.HI.X R121, R124, UR11, R125, 0x3, P0 ;  /* 0x0000000b7c797c11 */ /* 0x000fe200080f1c7d */
[----:B---3--:R-:W-:Y:S01]  /*21e2e0*/  IMAD.WIDE R174, R174, 0x8, R176 ;  /* 0x00000008aeae7825 */ /* 0x008fe200078e02b0 */
[----:B------:R-:W-:-:S03]  /*21e2f0*/  R2UR UR11, R187 ;  /* 0x00000000bb0b72ca */ /* 0x000fc600000e0000 */
[----:B------:R-:W2:Y:S04]  /*21e300*/  LDG.E.64 R178, desc[UR16][R120.64+0xb248] ;  /* 0x00b2481078b27981 */ /* 0x000ea8000c1e1b00 */
[----:B------:R-:W2:Y:S01]  /*21e310*/  LDG.E.64 R176, desc[UR18][R174.64+0xa118] ;  /* 0x00a11812aeb07981 */ /* 0x000ea2000c1e1b00 */
[----:B------:R-:W-:-:S03]  /*21e320*/  IMAD R124, R126, 0xa0, RZ ;  /* 0x000000a07e7c7824 */ /* 0x000fc600078e02ff */
[----:B------:R-:W3:Y:S04]  /*21e330*/  LDG.E.64 R188, desc[UR14][R174.64+0x8d90] ;  /* 0x008d900eaebc7981 */ /* 0x000ee8000c1e1b00 */
[----:B------:R1:W3:Y:S02]  /*21e340*/  LDG.E.64 R184, desc[UR12][R120.64+0xb180] ;  /* 0x00b1800c78b87981 */ /* 0x0002e4000c1e1b00 */
[----:B-1----:R-:W-:-:S04]  /*21e350*/  IMAD.WIDE.U32 R120, R206, 0xa0, R120 ;  /* 0x000000a0ce787825 */ /* 0x002fc800078e0078 */
[----:B------:R-:W-:Y:S02]  /*21e360*/  IMAD.IADD R125, R121, 0x1, R124 ;  /* 0x00000001797d7824 */ /* 0x000fe400078e027c */
[----:B------:R-:W-:-:S05]  /*21e370*/  IMAD.MOV.U32 R124, RZ, RZ, R120 ;  /* 0x000000ffff7c7224 */ /* 0x000fca00078e0078 */
[----:B------:R-:W4:Y:S01]  /*21e380*/  LDG.E.64 R120, desc[UR10][R124.64+0x52a8] ;  /* 0x0052a80a7c787981 */ /* 0x000f22000c1e1b00 */
[----:B------:R-:W-:Y:S02]  /*21e390*/  IMAD.MOV.U32 R196, RZ, RZ, -0x800000 ;  /* 0xff800000ffc47424 */ /* 0x000fe400078e00ff */
[----:B------:R-:W-:Y:S02]  /*21e3a0*/  IMAD.MOV.U32 R197, RZ, RZ, 0x41cdcd64 ;  /* 0x41cdcd64ffc57424 */ /* 0x000fe400078e00ff */
        /* <DEDUP_REMOVED lines=21> */
[----:B------:R-:W-:Y:S01]  /*21e500*/  MOV R192, R202 ;  /* 0x000000ca00c07202 */ /* 0x000fe20000000f00 */
        /* <DEDUP_REMOVED lines=51> */
.L_x_10661:
[----:B------:R-:W-:Y:S05]  /*21e840*/  BSYNC.RECONVERGENT B3 ;  /* 0x0000000000037941 */ /* 0x000fea0003800200 */
.L_x_10660:
        /* <DEDUP_REMOVED lines=33> */
.L_x_10663:
[----:B------:R-:W-:Y:S05]  /*21ea60*/  BSYNC.RECONVERGENT B3 ;  /* 0x0000000000037941 */ /* 0x000fea0003800200 */
.L_x_10662:
[----:B------:R-:W-:-:S06]  /*21ea70*/  DSETP.GEU.AND P1, PT, R190, R96, PT ;  /* 0x00000060be00722a */ /* 0x000fcc0003f2e000 */
[----:B------:R-:W-:Y:S02]  /*21ea80*/  FSEL R192, R192, R202, !P1 ;  /* 0x000000cac0c07208 */ /* 0x000fe40004800000 */
[----:B------:R-:W-:Y:S02]  /*21ea90*/  FSEL R193, R193, R203, !P1 ;  /* 0x000000cbc1c17208 */ /* 0x000fe40004800000 */
[----:B------:R-:W-:Y:S02]  /*21eaa0*/  FSEL R96, R96, R190, !P1 ;  /* 0x000000be60607208 */ /* 0x000fe40004800000 */
[----:B------:R-:W-:Y:S02]  /*21eab0*/  FSEL R97, R97, R191, !P1 ;  /* 0x000000bf61617208 */ /* 0x000fe40004800000 */
[----:B------:R-:W-:Y:S02]  /*21eac0*/  FSEL R194, R194, R198, !P1 ;  /* 0x000000c6c2c27208 */ /* 0x000fe40004800000 */
[----:B------:R-:W-:-:S07]  /*21ead0*/  FSEL R195, R195, R199, !P1 ;  /* 0x000000c7c3c37208 */ /* 0x000fce0004800000 */
.L_x_10659:
[----:B------:R-:W-:Y:S05]  /*21eae0*/  BSYNC.RECONVERGENT B0 ;  /* 0x0000000000007941 */ /* 0x000fea0003800200 */
.L_x_10658:
        /* <DEDUP_REMOVED lines=47> */
.L_x_10667:
[----:B------:R-:W-:Y:S05]  /*21ede0*/  BSYNC.RECONVERGENT B3 ;  /* 0x0000000000037941 */ /* 0x000fea0003800200 */
.L_x_10666:
        /* <DEDUP_REMOVED lines=35> */
.L_x_10669:
[----:B------:R-:W-:Y:S05]  /*21f020*/  BSYNC.RECONVERGENT B3 ;  /* 0x0000000000037941 */ /* 0x000fea0003800200 */
.L_x_10668:
[----:B------:R-:W-:-:S06]  /*21f030*/  DSETP.GEU.AND P0, PT, R174, R96, PT ;  /* 0x00000060ae00722a */ /* 0x000fcc0003f0e000 */
[----:B------:R-:W-:Y:S02]  /*21f040*/  FSEL R202, R202, R192, !P0 ;  /* 0x000000c0caca7208 */ /* 0x000fe40004000000 */
[----:B------:R-:W-:Y:S02]  /*21f050*/  FSEL R203, R203, R193, !P0 ;  /* 0x000000c1cbcb7208 */ /* 0x000fe40004000000 */
[----:B------:R-:W-:Y:S02]  /*21f060*/  FSEL R198, R198, R194, !P0 ;  /* 0x000000c2c6c67208 */ /* 0x000fe40004000000 */
[----:B------:R-:W-:Y:S02]  /*21f070*/  FSEL R199, R199, R195, !P0 ;  /* 0x000000c3c7c77208 */ /* 0x000fe40004000000 */
[----:B------:R-:W-:Y:S02]  /*21f080*/  FSEL R96, R96, R174, !P0 ;  /* 0x000000ae60607208 */ /* 0x000fe40004000000 */
[----:B------:R-:W-:-:S07]  /*21f090*/  FSEL R97, R97, R175, !P0 ;  /* 0x000000af61617208 */ /* 0x000fce0004000000 */
.L_x_10665:
[----:B------:R-:W-:Y:S05]  /*21f0a0*/  BSYNC.RECONVERGENT B0 ;  /* 0x0000000000007941 */ /* 0x000fea0003800200 */
.L_x_10664:
        /* <DEDUP_REMOVED lines=53> */
.L_x_10673:
[----:B------:R-:W-:Y:S05]  /*21f400*/  BSYNC.RECONVERGENT B3 ;  /* 0x0000000000037941 */ /* 0x000fea0003800200 */
.L_x_10672:
        /* <DEDUP_REMOVED lines=33> */
.L_x_10675:
[----:B------:R-:W-:Y:S05]  /*21f620*/  BSYNC.RECONVERGENT B3 ;  /* 0x0000000000037941 */ /* 0x000fea0003800200 */
.L_x_10674:
[----:B------:R-:W-:-:S06]  /*21f630*/  DSETP.GEU.AND P0, PT, R188, R96, PT ;  /* 0x00000060bc00722a */ /* 0x000fcc0003f0e000 */
[----:B------:R-:W-:Y:S02]  /*21f640*/  FSEL R120, R120, R202, !P0 ;  /* 0x000000ca78787208 */ /* 0x000fe40004000000 */
[----:B------:R-:W-:Y:S02]  /*21f650*/  FSEL R121, R121, R203, !P0 ;  /* 0x000000cb79797208 */ /* 0x000fe40004000000 */
[----:B------:R-:W-:Y:S02]  /*21f660*/  FSEL R124, R124, R198, !P0 ;  /* 0x000000c67c7c7208 */ /* 0x000fe40004000000 */
[----:B------:R-:W-:Y:S02]  /*21f670*/  FSEL R125, R125, R199, !P0 ;  /* 0x000000c77d7d7208 */ /* 0x000fe40004000000 */
[----:B------:R-:W-:Y:S02]  /*21f680*/  FSEL R96, R96, R188, !P0 ;  /* 0x000000bc60607208 */ /* 0x000fe40004000000 */
[----:B------:R-:W-:-:S07]  /*21f690*/  FSEL R97, R97, R189, !P0 ;  /* 0x000000bd61617208 */ /* 0x000fce0004000000 */
.L_x_10671:
[----:B------:R-:W-:Y:S05]  /*21f6a0*/  BSYNC.RECONVERGENT B0 ;  /* 0x0000000000007941 */ /* 0x000fea0003800200 */
.L_x_10670:
        /* <DEDUP_REMOVED lines=31> */
.L_x_10677:
[----:B------:R-:W-:Y:S05]  /*21f8a0*/  BSYNC.RECONVERGENT B0 ;  /* 0x0000000000007941 */ /* 0x000fea0003800200 */
.L_x_10676:
[----:B------:R-:W-:-:S06]  /*21f8b0*/  DSETP.GEU.AND P0, PT, R96, R188, PT ;  /* 0x000000bc6000722a */ /* 0x000fcc0003f0e000 */
[----:B------:R-:W-:Y:S02]  /*21f8c0*/  FSEL R178, R178, R124, !P0 ;  /* 0x0000007cb2b27208 */ /* 0x000fe40004000000 */
[----:B------:R-:W-:Y:S02]  /*21f8d0*/  FSEL R184, R184, R120, !P0 ;  /* 0x00000078b8b87208 */ /* 0x000fe40004000000 */
[----:B------:R-:W-:Y:S02]  /*21f8e0*/  FSEL R124, R179, R125, !P0 ;  /* 0x0000007db37c7208 */ /* 0x000fe40004000000 */
[----:B------:R-:W-:-:S03]  /*21f8f0*/  FSEL R120, R185, R121, !P0 ;  /* 0x00000079b9787208 */ /* 0x000fc60004000000 */
[----:B------:R-:W-:Y:S02]  /*21f900*/  IMAD.MOV.U32 R179, RZ, RZ, R124 ;  /* 0x000000ffffb37224 */ /* 0x000fe400078e007c */
[----:B------:R-:W-:-:S07]  /*21f910*/  IMAD.MOV.U32 R185, RZ, RZ, R120 ;  /* 0x000000ffffb97224 */ /* 0x000fce00078e0078 */
.L_x_10657:
[----:B------:R-:W-:Y:S05]  /*21f920*/  BSYNC.RECONVERGENT B1 ;  /* 0x0000000000017941 */ /* 0x000fea0003800200 */
.L_x_10656:
[----:B------:R-:W-:Y:S02]  /*21f930*/  VIADD R120, R1, 0x29d0 ;  /* 0x000029d001787836 */ /* 0x000fe40000000000 */
        /* <DEDUP_REMOVED lines=37> */
.L_x_10679:
[----:B------:R-:W-:Y:S05]  /*21fb90*/  BSYNC.RECONVERGENT B0 ;  /* 0x0000000000007941 */ /* 0x000fea0003800200 */
.L_x_10678:
        /* <DEDUP_REMOVED lines=13> */
.L_x_10655:
[----:B------:R-:W-:Y:S05]  /*21fc70*/  BSYNC.RECONVERGENT B2 ;  /* 0x0000000000027941 */ /* 0x000fea0003800200 */
.L_x_10654:
[----:B------:R-:W-:Y:S01]  /*21fc80*/  MOV R174, 0xff800000 ;  /* 0xff80000000ae7802 */ /* 0x000fe20000000f00 */
[----:B------:R-:W-:Y:S02]  /*21fc90*/  IMAD.MOV.U32 R175, RZ, RZ, 0x41cdcd64 ;  /* 0x41cdcd64ffaf7424 */ /* 0x000fe400078e00ff */
[----:B------:R-:W-:-:S04]  /*21fca0*/  VIADD R121, R1, 0x29d0 ;  /* 0x000029d001797836 */ /* 0x000fc80000000000 */
[----:B------:R-:W-:-:S06]  /*21fcb0*/  DSETP.GT.AND P0, PT, |R2|, R174, PT ;  /* 0x000000ae0200722a */ /* 0x000fcc0003f04200 */
[----:B---3-5:R-:W-:Y:S02]  /*21fcc0*/  SEL R120, R0, 0x1, !P0 ;  /* 0x0000000100787807 */ /* 0x028fe40004000000 */
        /* <DEDUP_REMOVED lines=16> */
[----:B------:R-:W1:Y:S03]  /*21fdd0*/  LDC.64 R188, c[0x0][0x468] ;  /* 0x00011a00ffbc7b82 */ /* 0x000e660000000a00 */
[----:B------:R-:W3:Y:S01]  /*21fde0*/  LDL.S8 R121, [R121+0x27f4] ;  /* 0x0027f40079797983 */ /* 0x000ee20000100200 */
[----:B------:R-:W-:Y:S01]  /*21fdf0*/  LOP3.LUT R184, R204, 0xffff, RZ, 0xc0, !PT ;  /* 0x0000ffffccb87812 */ /* 0x000fe200078ec0ff */
[----:B------:R-:W4:Y:S01]  /*21fe00*/  LDCU.64 UR10, c[0x0][0x468] ;  /* 0x00008d00ff0a77ac */ /* 0x000f220008000a00 */
        /* <DEDUP_REMOVED lines=11> */
[C---:B----4-:R-:W-:Y:S02]  /*21fec0*/  LEA R178, P1, R2.reuse, UR10, 0x3 ;  /* 0x0000000a02b27c11 */ /* 0x050fe4000f8218ff */
[----:B------:R-:W-:Y:S02]  /*21fed0*/  R2UR UR13, R187 ;  /* 0x00000000bb0d72ca */ /* 0x000fe400000e0000 */
[----:B------:R-:W-:Y:S02]  /*21fee0*/  LEA.HI.X R179, R2, UR11, R3, 0x3, P1 ;  /* 0x0000000b02b37c11 */ /* 0x000fe400088f1c03 */
[----:B------:R-:W-:Y:S01]  /*21fef0*/  PRMT R184, R184, 0x8880, RZ ;  /* 0x00008880b8b87816 */ /* 0x000fe200000000ff */
[----:B------:R-:W-:Y:S01]  /*21ff00*/  UMOV UR10, 0x519 ;  /* 0x00000519000a7882 */ /* 0x000fe20000000000 */
[----:B--2---:R-:W-:-:S04]  /*21ff10*/  LOP3.LUT R124, R126, 0xffff, RZ, 0xc0, !PT ;  /* 0x0000ffff7e7c7812 */ /* 0x004fc800078ec0ff */
[C---:B------:R-:W-:Y:S02]  /*21ff20*/  PRMT R124, R173.reuse, 0x3340, R124 ;  /* 0x00003340ad7c7816 */ /* 0x040fe4000000007c */
[----:B------:R-:W-:Y:S02]  /*21ff30*/  PRMT R173, R173, 0x8880, RZ ;  /* 0x00008880adad7816 */ /* 0x000fe400000000ff */
[----:B------:R-:W-:-:S05]  /*21ff40*/  PRMT R124, R124, 0x5410, R125 ;  /* 0x000054107c7c7816 */ /* 0x000fca000000007d */
[----:B---3--:R-:W-:Y:S01]  /*21ff50*/  IDP.4A.S8.U8 R124, R124, UR12, R121 ;  /* 0x0000000c7c7c7c26 */ /* 0x008fe20008000279 */
[----:B------:R-:W-:-:S03]  /*21ff60*/  R2UR UR12, R186 ;  /* 0x00000000ba0c72ca */ /* 0x000fc600000e0000 */
[----:B-1----:R-:W-:Y:S01]  /*21ff70*/  IMAD.WIDE R2, R124, 0x8, R188 ;  /* 0x000000087c027825 */ /* 0x002fe200078e02bc */
[----:B------:R-:W-:Y:S01]  /*21ff80*/  PRMT R173, R173, 0x7710, RZ ;  /* 0x00007710adad7816 */ /* 0x000fe200000000ff */
[----:B------:R-:W2:Y:S04]  /*21ff90*/  LDG.E.64 R124, desc[UR16][R178.64+0xb248] ;  /* 0x00b24810b27c7981 */ /* 0x000ea8000c1e1b00 */
[----:B------:R-:W3:Y:S01]  /*21ffa0*/  LDG.E.64 R176, desc[UR14][R2.64+0x8a70] ;  /* 0x008a700e02b07981 */ /* 0x000ee2000c1e1b00 */
[----:B------:R-:W-:-:S03]  /*21ffb0*/  PRMT R126, R173, 0x5410, R126 ;  /* 0x00005410ad7e7816 */ /* 0x000fc6000000007e */
[----:B------:R-:W3:Y:S04]  /*21ffc0*/  LDG.E.64 R178, desc[UR12][R178.64+0xb180] ;  /* 0x00b1800cb2b27981 */ /* 0x000ee8000c1e1b00 */
[----:B------:R-:W2:Y:S01]  /*21ffd0*/  LDG.E.64 R2, desc[UR18][R2.64+0x9df8] ;  /* 0x009df81202027981 */ /* 0x000ea2000c1e1b00 */
[----:B------:R-:W-:-:S04]  /*21ffe0*/  IDP.2A.LO.S16.U8 R126, R126, UR10, R184 ;  /* 0x0000000a7e7e7c26 */ /* 0x000fc800080012b8 */
[----:B------:R-:W-:-:S05]  /*21fff0*/  IMAD.WIDE R194, R126, 0x8, R188 ;  /* 0x000000087ec27825 */ /* 0x000fca00078e02bc */
[----:B------:R-:W4:Y:S01]  /*220000*/  LDG.E.64 R192, desc[UR12][R194.64+0x5208] ;  /* 0x0052080cc2c07981 */ /* 0x000f22000c1e1b00 */
[----:B------:R-:W-:-:S04]  /*220010*/  PRMT R126, R204, 0x8880, RZ ;  /* 0x00008880cc7e7816 */ /* 0x000fc800000000ff */
[----:B------:R-:W-:-:S04]  /*220020*/  PRMT R126, R126, 0x7710, RZ ;  /* 0x000077107e7e7816 */ /* 0x000fc800000000ff */
[----:B------:R-:W-:Y:S01]  /*220030*/  PRMT R126, R173, 0x5410, R126 ;  /* 0x00005410ad7e7816 */ /* 0x000fe2000000007e */
[----:B------:R-:W-:Y:S04]  /*220040*/  BSSY.RECONVERGENT B0, `(.L_x_10683) ;  /* 0x0000071000007945 */ /* 0x000fe80003800200 */
[----:B------:R-:W-:-:S04]  /*220050*/  IDP.2A.LO.S16.U8 R121, R126, UR10, R121 ;  /* 0x0000000a7e797c26 */ /* 0x000fc80008001279 */
[----:B------:R-:W-:Y:S01]  /*220060*/  IMAD.WIDE R188, R121, 0x8, R188 ;  /* 0x0000000879bc7825 */ /* 0x000fe200078e02bc */
[----:B---3--:R-:W-:Y:S02]  /*220070*/  DADD R176, R178, R176 ;  /* 0x00000000b2b07229 */ /* 0x008fe400000000b0 */
        /* <DEDUP_REMOVED lines=67> */
.L_x_10686:
[----:B------:R-:W-:Y:S05]  /*2204b0*/  BSYNC.RECONVERGENT B2 ;  /* 0x0000000000027941 */ /* 0x000fea0003800200 */
.L_x_10685:
        /* <DEDUP_REMOVED lines=33> */
.L_x_10688:
[----:B------:R-:W-:Y:S05]  /*2206d0*/  BSYNC.RECONVERGENT B2 ;  /* 0x0000000000027941 */ /* 0x000fea0003800200 */
.L_x_10687:
[----:B------:R-:W-:-:S06]  /*2206e0*/  DSETP.GEU.AND P2, PT, R190, R98, PT ;  /* 0x00000062be00722a */ /* 0x000fcc0003f4e000 */
[----:B------:R-:W-:Y:S02]  /*2206f0*/  FSEL R184, R184, R198, !P2 ;  /* 0x000000c6b8b87208 */ /* 0x000fe40005000000 */
[----:B------:R-:W-:Y:S02]  /*220700*/  FSEL R185, R185, R199, !P2 ;  /* 0x000000c7b9b97208 */ /* 0x000fe40005000000 */
[----:B------:R-:W-:Y:S02]  /*220710*/  FSEL R98, R98, R190, !P2 ;  /* 0x000000be62627208 */ /* 0x000fe40005000000 */
[----:B------:R-:W-:Y:S02]  /*220720*/  FSEL R99, R99, R191, !P2 ;  /* 0x000000bf63637208 */ /* 0x000fe40005000000 */
[----:B------:R-:W-:Y:S02]  /*220730*/  FSEL R2, R2, R202, !P2 ;  /* 0x000000ca02027208 */ /* 0x000fe40005000000 */
[----:B------:R-:W-:-:S07]  /*220740*/  FSEL R3, R3, R203, !P2 ;  /* 0x000000cb03037208 */ /* 0x000fce0005000000 */
.L_x_10684:
[----:B------:R-:W-:Y:S05]  /*220750*/  BSYNC.RECONVERGENT B0 ;  /* 0x0000000000007941 */ /* 0x000fea0003800200 */
.L_x_10683:
        /* <DEDUP_REMOVED lines=49> */
.L_x_10692:
[----:B------:R-:W-:Y:S05]  /*220a70*/  BSYNC.RECONVERGENT B2 ;  /* 0x0000000000027941 */ /* 0x000fea0003800200 */
.L_x_10691:
        /* <DEDUP_REMOVED lines=33> */
.L_x_10694:
[----:B------:R-:W-:Y:S05]  /*220c90*/  BSYNC.RECONVERGENT B2 ;  /* 0x0000000000027941 */ /* 0x000fea0003800200 */
.L_x_10693:
[----:B------:R-:W-:-:S06]  /*220ca0*/  DSETP.GEU.AND P1, PT, R190, R98, PT ;  /* 0x00000062be00722a */ /* 0x000fcc0003f2e000 */
[----:B------:R-:W-:Y:S02]  /*220cb0*/  FSEL R198, R198, R184, !P1 ;  /* 0x000000b8c6c67208 */ /* 0x000fe40004800000 */
[----:B------:R-:W-:Y:S02]  /*220cc0*/  FSEL R199, R199, R185, !P1 ;  /* 0x000000b9c7c77208 */ /* 0x000fe40004800000 */
[----:B------:R-:W-:Y:S02]  /*220cd0*/  FSEL R202, R202, R2, !P1 ;  /* 0x00000002caca7208 */ /* 0x000fe40004800000 */
[----:B------:R-:W-:Y:S02]  /*220ce0*/  FSEL R203, R203, R3, !P1 ;  /* 0x00000003cbcb7208 */ /* 0x000fe40004800000 */
[----:B------:R-:W-:Y:S02]  /*220cf0*/  FSEL R98, R98, R190, !P1 ;  /* 0x000000be62627208 */ /* 0x000fe40004800000 */
[----:B------:R-:W-:-:S07]  /*220d00*/  FSEL R99, R99, R191, !P1 ;  /* 0x000000bf63637208 */ /* 0x000fce0004800000 */
.L_x_10690:
[----:B------:R-:W-:Y:S05]  /*220d10*/  BSYNC.RECONVERGENT B0 ;  /* 0x0000000000007941 */ /* 0x000fea0003800200 */
.L_x_10689:
        /* <DEDUP_REMOVED lines=53> */
.L_x_10698:
[----:B------:R-:W-:Y:S05]  /*221070*/  BSYNC.RECONVERGENT B2 ;  /* 0x0000000000027941 */ /* 0x000fea0003800200 */
.L_x_10697:
        /* <DEDUP_REMOVED lines=33> */
.L_x_10700:
[----:B------:R-:W-:Y:S05]  /*221290*/  BSYNC.RECONVERGENT B2 ;  /* 0x0000000000027941 */ /* 0x000fea0003800200 */
.L_x_10699:
[----:B------:R-:W-:-:S06]  /*2212a0*/  DSETP.GEU.AND P1, PT, R188, R98, PT ;  /* 0x00000062bc00722a */ /* 0x000fcc0003f2e000 */
[----:B------:R-:W-:Y:S02]  /*2212b0*/  FSEL R2, R2, R198, !P1 ;  /* 0x000000c602027208 */ /* 0x000fe40004800000 */
[----:B------:R-:W-:Y:S02]  /*2212c0*/  FSEL R3, R3, R199, !P1 ;  /* 0x000000c703037208 */ /* 0x000fe40004800000 */
[----:B------:R-:W-:Y:S02]  /*2212d0*/  FSEL R184, R184, R202, !P1 ;  /* 0x000000cab8b87208 */ /* 0x000fe40004800000 */
[----:B------:R-:W-:Y:S02]  /*2212e0*/  FSEL R185, R185, R203, !P1 ;  /* 0x000000cbb9b97208 */ /* 0x000fe40004800000 */
[----:B------:R-:W-:Y:S02]  /*2212f0*/  FSEL R98, R98, R188, !P1 ;  /* 0x000000bc62627208 */ /* 0x000fe40004800000 */
[----:B------:R-:W-:-:S07]  /*221300*/  FSEL R99, R99, R189, !P1 ;  /* 0x000000bd63637208 */ /* 0x000fce0004800000 */
.L_x_10696:
[----:B------:R-:W-:Y:S05]  /*221310*/  BSYNC.RECONVERGENT B0 ;  /* 0x0000000000007941 */ /* 0x000fea0003800200 */
.L_x_10695:
        /* <DEDUP_REMOVED lines=31> */
.L_x_10702:
[----:B------:R-:W-:Y:S05]  /*221510*/  BSYNC.RECONVERGENT B0 ;  /* 0x0000000000007941 */ /* 0x000fea0003800200 */
.L_x_10701:
[----:B------:R-:W-:-:S06]  /*221520*/  DSETP.GEU.AND P1, PT, R98, R188, PT ;  /* 0x000000bc6200722a */ /* 0x000fcc0003f2e000 */
[----:B------:R-:W-:Y:S02]  /*221530*/  FSEL R178, R178, R2, !P1 ;  /* 0x00000002b2b27208 */ /* 0x000fe40004800000 */
[----:B------:R-:W-:Y:S02]  /*221540*/  FSEL R2, R179, R3, !P1 ;  /* 0x00000003b3027208 */ /* 0x000fe40004800000 */
[----:B------:R-:W-:Y:S02]  /*221550*/  FSEL R124, R124, R184, !P1 ;  /* 0x000000b87c7c7208 */ /* 0x000fe40004800000 */
[----:B------:R-:W-:Y:S01]  /*221560*/  FSEL R125, R125, R185, !P1 ;  /* 0x000000b97d7d7208 */ /* 0x000fe20004800000 */
[----:B------:R-:W-:-:S07]  /*221570*/  IMAD.MOV.U32 R179, RZ, RZ, R2 ;  /* 0x000000ffffb37224 */ /* 0x000fce00078e0002 */
.L_x_10682:
[----:B------:R-:W-:Y:S05]  /*221580*/  BSYNC.RECONVERGENT B1 ;  /* 0x0000000000017941 */ /* 0x000fea0003800200 */
.L_x_10681:
        /* <DEDUP_REMOVED lines=11> */
.L_x_10707:
[C---:B-1----:R-:W-:Y:S02]  /*221640*/  IMAD R126, R121.reuse, 0x4, R131 ;  /* 0x00000004797e7824 */ /* 0x042fe400078e0283 */
        /* <DEDUP_REMOVED lines=11> */
.L_x_10706:
[----:B------:R-:W-:Y:S05]  /*221700*/  BSYNC.RECONVERGENT B1 ;  /* 0x0000000000017941 */ /* 0x000fea0003800200 */
.L_x_10705:
        /* <DEDUP_REMOVED lines=8> */
[----:B--2---:R-:W-:-:S04]  /*221790*/  LOP3.LUT R2, R181, 0x7, RZ, 0xc0, !PT ;  /* 0x00000007b5027812 */ /* 0x004fc800078ec0ff */
[----:B------:R-:W-:-:S13]  /*2217a0*/  ISETP.NE.AND P5, PT, R2, RZ, PT ;  /* 0x000000ff0200720c */ /* 0x000fda0003fa5270 */
[----:B------:R-:W-:Y:S05]  /*2217b0*/  @!P5 BRA `(.L_x_10704) ;  /* 0x00000000003cd947 */ /* 0x000fea0003800000 */
[----:B------:R-:W-:-:S13]  /*2217c0*/  ISETP.GE.U32.AND P2, PT, R2, 0x4, PT ;  /* 0x000000040200780c */ /* 0x000fda0003f46070 */
[C---:B------:R-:W-:Y:S02]  /*2217d0*/  @P2 IMAD R2, R3.reuse, 0x4, R131 ;  /* 0x0000000403022824 */ /* 0x040fe400078e0283 */
[----:B------:R-:W-:-:S03]  /*2217e0*/  @P2 VIADD R3, R3, 0x4 ;  /* 0x0000000403032836 */ /* 0x000fc60000000000 */
[----:B------:R-:W-:Y:S04]  /*2217f0*/  @P2 STL.64 [R2], RZ ;  /* 0x000000ff02002387 */ /* 0x000fe80000100a00 */
[----:B------:R2:W-:Y:S02]  /*221800*/  @P2 STL.64 [R2+0x8], RZ ;  /* 0x000008ff02002387 */ /* 0x0005e40000100a00 */
        /* <DEDUP_REMOVED lines=10> */
.L_x_10704:
[----:B------:R-:W-:Y:S05]  /*2218b0*/  BSYNC.RECONVERGENT B0 ;  /* 0x0000000000007941 */ /* 0x000fea0003800200 */
.L_x_10703:
        /* <DEDUP_REMOVED lines=9> */
[----:B------:R-:W-:-:S07]  /*221950*/  IMAD.MOV.U32 R121, RZ, RZ, RZ ;  /* 0x000000ffff797224 */ /* 0x000fce00078e00ff */
.L_x_10712:
[C---:B-12---:R-:W-:Y:S02]  /*221960*/  IMAD R126, R121.reuse, 0x4, R130 ;  /* 0x00000004797e7824 */ /* 0x046fe400078e0282 */
        /* <DEDUP_REMOVED lines=19> */
.L_x_10711:
[----:B------:R-:W-:Y:S05]  /*221aa0*/  BSYNC.RECONVERGENT B1 ;  /* 0x0000000000017941 */ /* 0x000fea0003800200 */
.L_x_10710:
        /* <DEDUP_REMOVED lines=16> */
.L_x_10714:
[----:B------:R-:W-:Y:S05]  /*221bb0*/  BSYNC.RECONVERGENT B1 ;  /* 0x0000000000017941 */ /* 0x000fea0003800200 */
.L_x_10713:
        /* <DEDUP_REMOVED lines=18> */
.L_x_10709:
[----:B------:R-:W-:Y:S05]  /*221ce0*/  BSYNC.RECONVERGENT B0 ;  /* 0x0000000000007941 */ /* 0x000fea0003800200 */
.L_x_10708:
[----:B---3--:R-:W-:Y:S02]  /*221cf0*/  VIADD R121, R0, 0xffffffff ;  /* 0xffffffff00797836 */ /* 0x008fe40000000000 */
[----:B------:R-:W-:Y:S02]  /*221d00*/  VIADD R173, R120, 0xffffffff ;  /* 0xffffffff78ad7836 */ /* 0x000fe40000000000 */
[----:B------:R-:W-:Y:S02]  /*221d10*/  VIADD R2, R1, 0x29d0 ;  /* 0x000029d001027836 */ /* 0x000fe40000000000 */
[----:B------:R-:W-:-:S04]  /*221d20*/  IMAD R121, R121, R180, R173 ;  /* 0x000000b479797224 */ /* 0x000fc800078e02ad */
[----:B-12---:R-:W-:-:S05]  /*221d30*/  IMAD R126, R121, 0x8, R2 ;  /* 0x00000008797e7824 */ /* 0x006fca00078e0202 */
[----:B----4-:R-:W2:Y:S01]  /*221d40*/  LDL.64 R2, [R126] ;  /* 0x000000007e027983 */ /* 0x010ea20000100a00 */
        /* <DEDUP_REMOVED lines=11> */
.L_x_10764:
[----:B------:R-:W-:-:S04]  /*221e00*/  VIADD R176, R1, 0x29d0 ;  /* 0x000029d001b07836 */ /* 0x000fc80000000000 */
[----:B-1----:R-:W-:-:S05]  /*221e10*/  IMAD.IADD R173, R176, 0x1, R0 ;  /* 0x00000001b0ad7824 */ /* 0x002fca00078e0200 */
        /* <DEDUP_REMOVED lines=18> */
[----:B-1----:R-:W-:-:S05]  /*221f40*/  IMAD.MOV.U32 R175, RZ, RZ, 0x7ff00000 ;  /* 0x7ff00000ffaf7424 */ /* 0x002fca00078e00ff */
[----:B------:R1:W-:Y:S02]  /*221f50*/  STL.64 [R2], R174 ;  /* 0x000000ae02007387 */ /* 0x0003e40000100a00 */
[----:B-1----:R-:W-:Y:S01]  /*221f60*/  IMAD.MOV.U32 R2, RZ, RZ, 0x0 ;  /* 0x00000000ff027424 */ /* 0x002fe200078e00ff */
[----:B------:R-:W-:Y:S06]  /*221f70*/  BRA `(.L_x_10720) ;  /* 0x0000001400e47947 */ /* 0x000fec0003800000 */
.L_x_10719:
[----:B------:R-:W-:Y:S01]  /*221f80*/  IADD3 R196, PT, PT, R176, R120, RZ ;  /* 0x00000078b0c47210 */ /* 0x000fe20007ffe0ff */
[----:B------:R-:W2:Y:S01]  /*221f90*/  LDL.U8 R173, [R173+0x27d7] ;  /* 0x0027d700adad7983 */ /* 0x000ea20000100000 */
[----:B------:R-:W1:Y:S04]  /*221fa0*/  LDC.64 R176, c[0x0][0x468] ;  /* 0x00011a00ffb07b82 */ /* 0x000e680000000a00 */
[----:B------:R-:W3:Y:S01]  /*221fb0*/  LDL.S8 R196, [R196+0x27f2] ;  /* 0x0027f200c4c47983 */ /* 0x000ee20000100200 */
[----:B------:R-:W-:-:S03]  /*221fc0*/  PRMT R3, R204, 0x8880, RZ ;  /* 0x00008880cc037816 */ /* 0x000fc600000000ff */
[----:B------:R-:W4:Y:S01]  /*221fd0*/  LDC.64 R174, c[0x0][0x468] ;  /* 0x00011a00ffae7b82 */ /* 0x000f220000000a00 */
        /* <DEDUP_REMOVED lines=21> */
[----:B-1----:R-:W-:Y:S02]  /*222130*/  LEA R2, P2, R194, R176, 0x3 ;  /* 0x000000b0c2027211 */ /* 0x002fe400078418ff */
[----:B------:R-:W-:Y:S01]  /*222140*/  R2UR UR10, R186 ;  /* 0x00000000ba0a72ca */ /* 0x000fe200000e0000 */
[----:B----4-:R-:W-:Y:S01]  /*222150*/  IMAD.WIDE R196, R196, 0x8, R174 ;  /* 0x00000008c4c47825 */ /* 0x010fe200078e02ae */
        /* <DEDUP_REMOVED lines=74> */
.L_x_10725:
[----:B------:R-:W-:Y:S05]  /*222600*/  BSYNC.RECONVERGENT B2 ;  /* 0x0000000000027941 */ /* 0x000fea0003800200 */
.L_x_10724:
        /* <DEDUP_REMOVED lines=32> */
.L_x_10728:
[----:B------:R-:W-:Y:S05]  /*222810*/  BSYNC.RECONVERGENT B2 ;  /* 0x0000000000027941 */ /* 0x000fea0003800200 */
.L_x_10727:
        /* <DEDUP_REMOVED lines=13> */
.L_x_10723:
        /* <DEDUP_REMOVED lines=37> */
.L_x_10730:
[----:B------:R-:W-:Y:S05]  /*222b40*/  BSYNC.RECONVERGENT B2 ;  /* 0x0000000000027941 */ /* 0x000fea0003800200 */
.L_x_10729:
        /* <DEDUP_REMOVED lines=34> */
.L_x_10732:
[----:B------:R-:W-:Y:S05]  /*222d70*/  BSYNC.RECONVERGENT B2 ;  /* 0x0000000000027941 */ /* 0x000fea0003800200 */
.L_x_10731:
        /* <DEDUP_REMOVED lines=13> */
.L_x_10722:
        /* <DEDUP_REMOVED lines=53> */
.L_x_10734:
[----:B------:R-:W-:Y:S05]  /*2231a0*/  BSYNC.RECONVERGENT B2 ;  /* 0x0000000000027941 */ /* 0x000fea0003800200 */
.L_x_10733:
        /* <DEDUP_REMOVED lines=34> */
.L_x_10736:
[----:B------:R-:W-:Y:S05]  /*2233d0*/  BSYNC.RECONVERGENT B2 ;  /* 0x0000000000027941 */ /* 0x000fea0003800200 */
.L_x_10735:
        /* <DEDUP_REMOVED lines=12> */
.L_x_10726:
[----:B------:R-:W-:Y:S05]  /*2234a0*/  BSYNC.RECONVERGENT B0 ;  /* 0x0000000000007941 */ /* 0x000fea0003800200 */
.L_x_10721:
        /* <DEDUP_REMOVED lines=31> */
.L_x_10738:
[----:B------:R-:W-:Y:S05]  /*2236a0*/  BSYNC.RECONVERGENT B0 ;  /* 0x0000000000007941 */ /* 0x000fea0003800200 */
.L_x_10737:
[----:B------:R-:W2:Y:S02]  /*2236b0*/  LDL.64 R174, [R1+0x7c48] ;  /* 0x007c480001ae7983 */ /* 0x000ea40000100a00 */
[----:B--2---:R-:W-:-:S06]  /*2236c0*/  DSETP.GEU.AND P2, PT, R174, R188, PT ;  /* 0x000000bcae00722a */ /* 0x004fcc0003f4e000 */
[----:B------:R-:W-:Y:S02]  /*2236d0*/  FSEL R184, R184, R198, !P2 ;  /* 0x000000c6b8b87208 */ /* 0x000fe40005000000 */
[----:B------:R-:W-:Y:S02]  /*2236e0*/  FSEL R185, R185, R199, !P2 ;  /* 0x000000c7b9b97208 */ /* 0x000fe40005000000 */
[----:B------:R-:W-:Y:S02]  /*2236f0*/  FSEL R2, R2, R194, !P2 ;  /* 0x000000c202027208 */ /* 0x000fe40005000000 */
[----:B------:R-:W-:-:S07]  /*223700*/  FSEL R3, R3, R195, !P2 ;  /* 0x000000c303037208 */ /* 0x000fce0005000000 */
.L_x_10720:
[----:B------:R-:W-:Y:S05]  /*223710*/  BSYNC.RECONVERGENT B1 ;  /* 0x0000000000017941 */ /* 0x000fea0003800200 */
.L_x_10718:
[----:B------:R-:W-:Y:S01]  /*223720*/  IADD3 R188, PT, PT, R0, -0x1, RZ ;  /* 0xffffffff00bc7810 */ /* 0x000fe20007ffe0ff */
[----:B------:R-:W-:-:S04]  /*223730*/  VIADD R173, R120, 0xffffffff ;  /* 0xffffffff78ad7836 */ /* 0x000fc80000000000 */
[----:B------:R-:W-:-:S04]  /*223740*/  IMAD R189, R188, R180, RZ ;  /* 0x000000b4bcbd7224 */ /* 0x000fc800078e02ff */
[----:B------:R-:W-:-:S04]  /*223750*/  IMAD.IADD R194, R189, 0x1, R173 ;  /* 0x00000001bdc27824 */ /* 0x000fc800078e02ad */
[----:B------:R-:W-:-:S06]  /*223760*/  IMAD R174, R194, 0x8, R172 ;  /* 0x00000008c2ae7824 */ /* 0x000fcc00078e02ac */
[----:B------:R-:W2:Y:S01]  /*223770*/  LDL.64 R174, [R174] ;  /* 0x00000000aeae7983 */ /* 0x000ea20000100a00 */
[----:B------:R-:W-:Y:S01]  /*223780*/  IMAD.MOV.U32 R176, RZ, RZ, R2 ;  /* 0x000000ffffb07224 */ /* 0x000fe200078e0002 */
[----:B------:R-:W-:Y:S01]  /*223790*/  BSSY.RELIABLE B0, `(.L_x_10739) ;  /* 0x0000021000007945 */ /* 0x000fe20003800100 */
[----:B------:R-:W-:Y:S02]  /*2237a0*/  IMAD.MOV.U32 R192, RZ, RZ, -0x771c970f ;  /* 0x88e368f1ffc07424 */ /* 0x000fe400078e00ff */
        /* <DEDUP_REMOVED lines=31> */
.L_x_10740:
[----:B------:R-:W-:Y:S05]  /*2239a0*/  BSYNC.RELIABLE B0 ;  /* 0x0000000000007941 */ /* 0x000fea0003800100 */
.L_x_10739:
[----:B------:R-:W-:Y:S01]  /*2239b0*/  VIMNMX R2, PT, PT, R120, R0, PT ;  /* 0x0000000078027248 */ /* 0x000fe20003fe0100 */
[----:B------:R-:W-:Y:S01]  /*2239c0*/  BSSY.RECONVERGENT B0, `(.L_x_10742) ;  /* 0x000002c000007945 */ /* 0x000fe20003800200 */
[----:B------:R-:W-:Y:S02]  /*2239d0*/  PLOP3.LUT P2, PT, PT, PT, PT, 0x80, 0x8 ;  /* 0x000000000008781c */ /* 0x000fe40003f4f070 */
[----:B------:R-:W-:-:S13]  /*2239e0*/  ISETP.GE.AND P3, PT, R2, 0x2, PT ;  /* 0x000000020200780c */ /* 0x000fda0003f66270 */
[----:B------:R-:W-:Y:S05]  /*2239f0*/  @!P3 BRA `(.L_x_10743) ;  /* 0x0000000000a0b947 */ /* 0x000fea0003800000 */
[C---:B------:R-:W-:Y:S02]  /*223a00*/  IMAD.IADD R2, R196.reuse, 0x1, R188 ;  /* 0x00000001c4027824 */ /* 0x040fe400078e02bc */
[C---:B------:R-:W-:Y:S01]  /*223a10*/  IMAD.IADD R3, R196.reuse, 0x1, R173 ;  /* 0x00000001c4037824 */ /* 0x040fe200078e02ad */
[----:B------:R-:W-:Y:S01]  /*223a20*/  IADD3 R176, PT, PT, R196, R120, RZ ;  /* 0x00000078c4b07210 */ /* 0x000fe20007ffe0ff */
[----:B------:R-:W1:Y:S02]  /*223a30*/  LDC.64 R194, c[0x0][0x468] ;  /* 0x00011a00ffc27b82 */ /* 0x000e640000000a00 */
        /* <DEDUP_REMOVED lines=8> */
[----:B------:R-:W-:-:S05]  /*223ac0*/  PRMT R2, R2, 0x5410, R3 ;  /* 0x0000541002027816 */ /* 0x000fca0000000003 */
[----:B----4-:R-:W-:Y:S01]  /*223ad0*/  IDP.4A.S8.U8 R2, R2, UR10, R176 ;  /* 0x0000000a02027c26 */ /* 0x010fe200080002b0 */
[----:B------:R-:W-:Y:S02]  /*223ae0*/  R2UR UR10, R186 ;  /* 0x00000000ba0a72ca */ /* 0x000fe400000e0000 */
[----:B------:R-:W-:Y:S01]  /*223af0*/  IADD3 R176, PT, PT, R184, R189, -R180 ;  /* 0x000000bdb8b07210 */ /* 0x000fe20007ffe8b4 */
[----:B-1----:R-:W-:-:S04]  /*223b00*/  IMAD.WIDE R2, R2, 0x8, R194 ;  /* 0x0000000802027825 */ /* 0x002fc800078e02c2 */
        /* <DEDUP_REMOVED lines=23> */
.L_x_10743:
[----:B------:R-:W-:Y:S05]  /*223c80*/  BSYNC.RECONVERGENT B0 ;  /* 0x0000000000007941 */ /* 0x000fea0003800200 */
.L_x_10742:
[----:B------:R-:W-:Y:S04]  /*223c90*/  BSSY.RECONVERGENT B2, `(.L_x_10744) ;  /* 0x0000189000027945 */ /* 0x000fe80003800200 */
[----:B------:R-:W-:Y:S05]  /*223ca0*/  @!P2 BRA `(.L_x_10745) ;  /* 0x00000018001ca947 */ /* 0x000fea0003800000 */
[----:B------:R-:W-:-:S07]  /*223cb0*/  IMAD.MOV.U32 R204, RZ, RZ, 0x3 ;  /* 0x00000003ffcc7424 */ /* 0x000fce00078e00ff */
.L_x_10763:
[----:B------:R-:W-:Y:S01]  /*223cc0*/  IMAD.IADD R206, R120, 0x1, -R204 ;  /* 0x0000000178ce7824 */ /* 0x000fe200078e0acc */
[----:B------:R-:W-:Y:S01]  /*223cd0*/  BSSY.RECONVERGENT B1, `(.L_x_10746) ;  /* 0x0000181000017945 */ /* 0x000fe20003800200 */
[----:B-1----:R-:W-:Y:S01]  /*223ce0*/  VIADD R173, R0, 0xffffffff ;  /* 0xffffffff00ad7836 */ /* 0x002fe20000000000 */
        /* <DEDUP_REMOVED lines=11> */
[----:B------:R-:W1:Y:S01]  /*223da0*/  LDC.64 R192, c[0x0][0x468] ;  /* 0x00011a00ffc07b82 */ /* 0x000e620000000a00 */
[----:B------:R-:W-:Y:S02]  /*223db0*/  VIADD R174, R1, 0x29d0 ;  /* 0x000029d001ae7836 */ /* 0x000fe40000000000 */
        /* <DEDUP_REMOVED lines=8> */
[----:B-1----:R-:W-:-:S04]  /*223e40*/  IMAD.WIDE R188, R2, 0x8, R192 ;  /* 0x0000000802bc7825 */ /* 0x002fc800078e02c0 */
[----:B------:R-:W-:Y:S01]  /*223e50*/  IMAD.WIDE.U32 R192, R2, 0x8, R192 ;  /* 0x0000000802c07825 */ /* 0x000fe200078e00c0 */
[----:B--2---:R-:W-:Y:S01]  /*223e60*/  DADD R194, R184, -UR10 ;  /* 0x8000000ab8c27e29 */ /* 0x004fe20008000000 */
[----:B------:R-:W-:Y:S01]  /*223e70*/  UMOV UR10, 0x3a29c77a ;  /* 0x3a29c77a000a7882 */ /* 0x000fe20000000000 */
[----:B------:R-:W-:-:S06]  /*223e80*/  UMOV UR11, 0x3fffcb92 ;  /* 0x3fffcb92000b7882 */ /* 0x000fcc0000000000 */
[----:B------:R-:W-:-:S11]  /*223e90*/  DFMA R194, R182, UR10, R194 ;  /* 0x0000000ab6c27c2b */ /* 0x000fd600080000c2 */
.L_x_10762:
        /* <DEDUP_REMOVED lines=45> */
[----:B-1----:R-:W-:-:S05]  /*224170*/  IMAD.WIDE R2, R2, 0x8, R176 ;  /* 0x0000000802027825 */ /* 0x002fca00078e02b0 */
[----:B------:R-:W3:Y:S05]  /*224180*/  LDG.E.64 R176, desc[UR12][R2.64+0x1388] ;  /* 0x0013880c02b07981 */ /* 0x000eea000c1e1b00 */
[----:B------:R-:W3:Y:S04]  /*224190*/  LDG.E.64 R190, desc[UR10][R192.64+0x6268] ;  /* 0x0062680ac0be7981 */ /* 0x000ee8000c1e1b00 */
[----:B------:R-:W2:Y:S01]  /*2241a0*/  LDG.E.64 R2, desc[UR16][R2.64] ;  /* 0x0000001002027981 */ /* 0x000ea2000c1e1b00 */
[----:B---3--:R-:W-:-:S02]  /*2241b0*/  DADD R176, R190, R176 ;  /* 0x00000000beb07229 */ /* 0x008fc400000000b0 */
[----:B--2---:R-:W-:-:S11]  /*2241c0*/  DADD R2, R174, R2 ;  /* 0x00000000ae027229 */ /* 0x004fd60000000002 */
.L_x_10752:
[----:B------:R-:W-:Y:S05]  /*2241d0*/  BSYNC.RECONVERGENT B5 ;  /* 0x0000000000057941 */ /* 0x000fea0003800200 */
.L_x_10751:
        /* <DEDUP_REMOVED lines=16> */
.L_x_10750:
[----:B------:R-:W-:Y:S01]  /*2242e0*/  VIADD R190, R1, 0x29d0 ;  /* 0x000029d001be7836 */ /* 0x000fe20000000000 */
[----:B------:R-:W2:Y:S01]  /*2242f0*/  LDL.S8 R2, [R208+0x27f3] ;  /* 0x0027f300d0027983 */ /* 0x000ea20000100200 */
[----:B------:R-:W1:Y:S02]  /*224300*/  LDCU.64 UR10, c[0x0][0x468] ;  /* 0x00008d00ff0a77ac */ /* 0x000e640008000a00 */
        /* <DEDUP_REMOVED lines=18> */
[----:B-1----:R-:W-:Y:S01]  /*224430*/  LEA R176, P2, R174, UR10, 0x3 ;  /* 0x0000000aaeb07c11 */ /* 0x002fe2000f8418ff */
        /* <DEDUP_REMOVED lines=32> */
.L_x_10749:
[----:B------:R-:W-:-:S04]  /*224640*/  ISETP.NE.AND P2, PT, R173, 0x1, PT ;  /* 0x00000001ad00780c */ /* 0x000fc80003f45270 */
[----:B------:R-:W-:-:S13]  /*224650*/  ISETP.NE.OR P2, PT, R210, 0x1, P2 ;  /* 0x00000001d200780c */ /* 0x000fda0001745670 */
[----:B------:R-:W-:Y:S05]  /*224660*/  @P2 BRA `(.L_x_10754) ;  /* 0x0000000400c82947 */ /* 0x000fea0003800000 */
[----:B------:R-:W-:Y:S01]  /*224670*/  VIADD R198, R1, 0x29d0 ;  /* 0x000029d001c67836 */ /* 0x000fe20000000000 */
[----:B------:R-:W2:Y:S01]  /*224680*/  LDL.U8 R2, [R208+0x27f3] ;  /* 0x0027f300d0027983 */ /* 0x000ea20000100000 */
[----:B------:R-:W1:Y:S02]  /*224690*/  LDC.64 R196, c[0x0][0x468] ;  /* 0x00011a00ffc47b82 */ /* 0x000e640000000a00 */
        /* <DEDUP_REMOVED lines=26> */
[----:B-1----:R-:W-:-:S04]  /*224840*/  IMAD.WIDE R174, R2, 0x8, R196 ;  /* 0x0000000802ae7825 */ /* 0x002fc800078e02c4 */
[----:B------:R-:W-:Y:S01]  /*224850*/  VIADD R2, R207, 0xffffffff ;  /* 0xffffffffcf027836 */ /* 0x000fe20000000000 */
[----:B------:R-:W-:-:S03]  /*224860*/  R2UR UR10, R186 ;  /* 0x00000000ba0a72ca */ /* 0x000fc600000e0000 */
[----:B------:R-:W-:Y:S02]  /*224870*/  IMAD R2, R2, R180, R206 ;  /* 0x000000b402027224 */ /* 0x000fe400078e02ce */
[----:B------:R-:W-:-:S03]  /*224880*/  IMAD.WIDE R190, R190, 0x8, R196 ;  /* 0x00000008bebe7825 */ /* 0x000fc600078e02c4 */
[----:B------:R-:W-:Y:S02]  /*224890*/  IADD3 R2, PT, PT, R2, -0x1, RZ ;  /* 0xffffffff02027810 */ /* 0x000fe40007ffe0ff */
        /* <DEDUP_REMOVED lines=45> */
.L_x_10756:
[----:B------:R-:W-:Y:S05]  /*224b70*/  BSYNC.RECONVERGENT B5 ;  /* 0x0000000000057941 */ /* 0x000fea0003800200 */
.L_x_10755:
        /* <DEDUP_REMOVED lines=26> */
.L_x_10758:
[----:B------:R-:W-:Y:S05]  /*224d20*/  BSYNC.RECONVERGENT B5 ;  /* 0x0000000000057941 */ /* 0x000fea0003800200 */
.L_x_10757:
[----:B------:R-:W-:-:S06]  /*224d30*/  DSETP.GE.AND P2, PT, R2, R176, PT ;  /* 0x000000b00200722a */ /* 0x000fcc0003f46000 */
[----:B------:R-:W-:Y:S02]  /*224d40*/  FSEL R2, R202, RZ, P2 ;  /* 0x000000ffca027208 */ /* 0x000fe40001000000 */
[----:B------:R-:W-:Y:S02]  /*224d50*/  FSEL R3, R203, +QNAN , P2 ;  /* 0x7ff00000cb037808 */ /* 0x000fe40001000000 */
[----:B------:R-:W-:Y:S02]  /*224d60*/  FSEL R176, R198, RZ, P2 ;  /* 0x000000ffc6b07208 */ /* 0x000fe40001000000 */
[----:B------:R-:W-:Y:S01]  /*224d70*/  FSEL R177, R199, -1.875, P2 ;  /* 0xbff00000c7b17808 */ /* 0x000fe20001000000 */
[----:B------:R-:W-:Y:S06]  /*224d80*/  BRA `(.L_x_10753) ;  /* 0x00000004000c7947 */ /* 0x000fec0003800000 */
.L_x_10754:
        /* <DEDUP_REMOVED lines=40> */
[----:B-1----:R-:W-:Y:S01]  /*225010*/  IMAD.WIDE R174, R2, 0x8, R198 ;  /* 0x0000000802ae7825 */ /* 0x002fe200078e02c6 */
        /* <DEDUP_REMOVED lines=12> */
[----:B------:R-:W1:Y:S01]  /*2250e0*/  I2F.F64 R176, R173 ;  /* 0x000000ad00b07312 */ /* 0x000e620000201c00 */
[----:B---3--:R-:W-:-:S08]  /*2250f0*/  DADD R174, R190, R174 ;  /* 0x00000000beae7229 */ /* 0x008fd000000000ae */
[----:B----4-:R-:W-:Y:S02]  /*225100*/  DADD R174, R174, R196 ;  /* 0x00000000aeae7229 */ /* 0x010fe400000000c4 */
[----:B-----5:R-:W-:-:S06]  /*225110*/  DADD R2, R2, R198 ;  /* 0x0000000002027229 */ /* 0x020fcc00000000c6 */
[----:B-1----:R-:W-:Y:S02]  /*225120*/  DFMA R174, R176, -UR10, R174 ;  /* 0x8000000ab0ae7c2b */ /* 0x002fe400080000ae */
        /* <DEDUP_REMOVED lines=9> */
.L_x_10753:
[----:B------:R-:W-:Y:S05]  /*2251c0*/  BSYNC.RECONVERGENT B0 ;  /* 0x0000000000007941 */ /* 0x000fea0003800200 */
.L_x_10748:
        /* <DEDUP_REMOVED lines=8> */
[----:B------:R-:W-:Y:S01]  /*225250*/  MOV R173, R177 ;  /* 0x000000b100ad7202 */ /* 0x000fe20000000f00 */
[----:B------:R-:W-:Y:S01]  /*225260*/  DADD R176, R184, -R176 ;  /* 0x00000000b8b07229 */ /* 0x000fe200000008b0 */
[----:B------:R-:W-:-:S02]  /*225270*/  IMAD.MOV.U32 R190, RZ, RZ, -0x800000 ;  /* 0xff800000ffbe7424 */ /* 0x000fc400078e00ff */
[----:B------:R-:W-:Y:S01]  /*225280*/  FSEL R175, |R175|, |R173|, P5 ;  /* 0x400000adafaf7208 */ /* 0x000fe20002800200 */
[----:B------:R-:W-:Y:S01]  /*225290*/  IMAD.MOV.U32 R191, RZ, RZ, 0x41cdcd64 ;  /* 0x41cdcd64ffbf7424 */ /* 0x000fe200078e00ff */
[----:B------:R-:W-:-:S03]  /*2252a0*/  @P6 LOP3.LUT R175, R173, 0x80000, RZ, 0xfc, !PT ;  /* 0x00080000adaf6812 */ /* 0x000fc600078efcff */
        /* <DEDUP_REMOVED lines=18> */
.L_x_10760:
[----:B------:R-:W-:-:S13]  /*2253d0*/  ISETP.GT.AND P2, PT, R207, 0x1, PT ;  /* 0x00000001cf00780c */ /* 0x000fda0003f44270 */
[----:B------:R-:W-:Y:S05]  /*2253e0*/  @!P2 BREAK.RELIABLE B0 ;  /* 0x000000000000a942 */ /* 0x000fea0003800100 */
[----:B------:R-:W-:Y:S05]  /*2253f0*/  @!P2 BRA `(.L_x_10747) ;  /* 0x000000000038a947 */ /* 0x000fea0003800000 */
[----:B------:R-:W-:Y:S05]  /*225400*/  BSYNC.RELIABLE B0 ;  /* 0x0000000000007941 */ /* 0x000fea0003800100 */
.L_x_10759:
[----:B------:R-:W-:Y:S02]  /*225410*/  VIADD R206, R206, 0x1 ;  /* 0x00000001cece7836 */ /* 0x000fe40000000000 */
[----:B------:R-:W-:-:S03]  /*225420*/  VIADD R207, R207, 0xffffffff ;  /* 0xffffffffcfcf7836 */ /* 0x000fc60000000000 */
[----:B------:R-:W-:-:S13]  /*225430*/  ISETP.GE.AND P2, PT, R206, R120, PT ;  /* 0x00000078ce00720c */ /* 0x000fda0003f46270 */
[----:B------:R-:W-:Y:S05]  /*225440*/  @!P2 BRA `(.L_x_10762) ;  /* 0xffffffe80094a947 */ /* 0x000fea000383ffff */
[----:B------:R-:W-:Y:S05]  /*225450*/  BRA `(.L_x_10747) ;  /* 0x0000000000207947 */ /* 0x000fea0003800000 */
.L_x_10761:
[----:B------:R-:W-:Y:S01]  /*225460*/  VIADD R0, R207, 0xffffffff ;  /* 0xffffffffcf007836 */ /* 0x000fe20000000000 */
[----:B------:R-:W-:Y:S01]  /*225470*/  PLOP3.LUT P3, PT, PT, PT, PT, 0x8, 0x80 ;  /* 0x000000000080781c */ /* 0x000fe20003f6e170 */
[----:B------:R-:W-:Y:S02]  /*225480*/  IMAD.MOV.U32 R120, RZ, RZ, R206 ;  /* 0x000000ffff787224 */ /* 0x000fe400078e00ce */
[----:B------:R-:W-:-:S05]  /*225490*/  IMAD R0, R0, 0x4, R131 ;  /* 0x0000000400007824 */ /* 0x000fca00078e0283 */
[----:B------:R1:W-:Y:S02]  /*2254a0*/  STL [R0], R206 ;  /* 0x000000ce00007387 */ /* 0x0003e40000100800 */
[----:B-1----:R-:W-:-:S05]  /*2254b0*/  IMAD R0, R206, 0x4, R130 ;  /* 0x00000004ce007824 */ /* 0x002fca00078e0282 */
[----:B------:R1:W-:Y:S02]  /*2254c0*/  STL [R0+-0x4], R207 ;  /* 0xfffffccf00007387 */ /* 0x0003e40000100800 */
[----:B-1----:R-:W-:-:S07]  /*2254d0*/  IMAD.MOV.U32 R0, RZ, RZ, R207 ;  /* 0x000000ffff007224 */ /* 0x002fce00078e00cf */
.L_x_10747:
[----:B------:R-:W-:Y:S05]  /*2254e0*/  BSYNC.RECONVERGENT B1 ;  /* 0x0000000000017941 */ /* 0x000fea0003800200 */
.L_x_10746:
[C---:B------:R-:W-:Y:S01]  /*2254f0*/  ISETP.LT.U32.AND P2, PT, R204.reuse, 0x20, PT ;  /* 0x00000020cc00780c */ /* 0x040fe20003f41070 */
[----:B------:R-:W-:-:S12]  /*225500*/  VIADD R204, R204, 0x1 ;  /* 0x00000001cccc7836 */ /* 0x000fd80000000000 */
[----:B------:R-:W-:Y:S05]  /*225510*/  @P3 BRA P2, `(.L_x_10763) ;  /* 0xffffffe400e83947 */ /* 0x000fea000103ffff */
.L_x_10745:
[----:B------:R-:W-:Y:S05]  /*225520*/  BSYNC.RECONVERGENT B2 ;  /* 0x0000000000027941 */ /* 0x000fea0003800200 */
.L_x_10744:
[----:B-1----:R-:W-:-:S04]  /*225530*/  VIADD R2, R1, 0x29d0 ;  /* 0x000029d001027836 */ /* 0x002fc80000000000 */
[----:B------:R-:W-:-:S06]  /*225540*/  IMAD.IADD R204, R2, 0x1, R120 ;  /* 0x0000000102cc7824 */ /* 0x000fcc00078e0278 */
[----:B------:R-:W5:Y:S01]  /*225550*/  LDL.U8 R204, [R204+0x27f3] ;  /* 0x0027f300cccc7983 */ /* 0x000f620000100000 */
[----:B------:R-:W-:Y:S05]  /*225560*/  BRA `(.L_x_10764) ;  /* 0xffffffc800247947 */ /* 0x000fea000383ffff */
.L_x_10741:
[----:B------:R-:W-:Y:S05]  /*225570*/  BSYNC.RECONVERGENT B3 ;  /* 0x0000000000037941 */ /* 0x000fea0003800200 */
.L_x_10717:
[----:B------:R-:W2:Y:S02]  /*225580*/  LDL.64 R2, [R126] ;  /* 0x000000007e027983 */ /* 0x000ea40000100a00 */
[----:B--2---:R-:W-:Y:S01]  /*225590*/  DADD R124, R2, R124 ;  /* 0x00000000027c7229 */ /* 0x004fe2000000007c */
[----:B------:R-:W-:-:S06]  /*2255a0*/  LEA R2, R121, R172, 0x3 ;  /* 0x000000ac79027211 */ /* 0x000fcc00078e18ff */
        /* <DEDUP_REMOVED lines=19> */
.L_x_10771:
        /* <DEDUP_REMOVED lines=60> */
.L_x_10770:
[----:B------:R-:W-:Y:S05]  /*225aa0*/  BSYNC.RECONVERGENT B2 ;  /* 0x0000000000027941 */ /* 0x000fea0003800200 */
.L_x_10769:
[----:B------:R-:W-:Y:S05]  /*225ab0*/  @!P0 BRA `(.L_x_10768) ;  /* 0x0000000400388947 */ /* 0x000fea0003800000 */
[----:B------:R-:W-:Y:S01]  /*225ac0*/  ISETP.GE.U32.AND P1, PT, R173, 0x8, PT ;  /* 0x00000008ad00780c */ /* 0x000fe20003f26070 */
[----:B------:R-:W-:Y:S01]  /*225ad0*/  BSSY.RECONVERGENT B2, `(.L_x_10772) ;  /* 0x0000022000027945 */ /* 0x000fe20003800200 */
[----:B------:R-:W-:-:S04]  /*225ae0*/  LOP3.LUT R173, R181, 0x7, RZ, 0xc0, !PT ;  /* 0x00000007b5ad7812 */ /* 0x000fc800078ec0ff */
[----:B------:R-:W-:-:S07]  /*225af0*/  ISETP.NE.AND P0, PT, R173, RZ, PT ;  /* 0x000000ffad00720c */ /* 0x000fce0003f05270 */
[----:B------:R-:W-:Y:S06]  /*225b00*/  @!P1 BRA `(.L_x_10773) ;  /* 0x0000000000789947 */ /* 0x000fec0003800000 */
[----:B------:R-:W-:-:S05]  /*225b10*/  LEA R176, R0, R131, 0x2 ;  /* 0x0000008300b07211 */ /* 0x000fca00078e10ff */
        /* <DEDUP_REMOVED lines=29> */
.L_x_10773:
[----:B------:R-:W-:Y:S05]  /*225cf0*/  BSYNC.RECONVERGENT B2 ;  /* 0x0000000000027941 */ /* 0x000fea0003800200 */
.L_x_10772:
        /* <DEDUP_REMOVED lines=14> */
[----:B---3--:R-:W-:-:S04]  /*225de0*/  ISETP.GT.AND P0, PT, R120, RZ, PT ;  /* 0x000000ff7800720c */ /* 0x008fc80003f04270 */
[----:B------:R-:W-:Y:S01]  /*225df0*/  IADD3 R3, PT, PT, R2, 0x1, RZ ;  /* 0x0000000102037810 */ /* 0x000fe20007ffe0ff */
[----:B------:R-:W-:Y:S01]  /*225e00*/  @!P2 IMAD.MOV R3, RZ, RZ, R2 ;  /* 0x000000ffff03a224 */ /* 0x000fe200078e0202 */
[----:B------:R-:W-:-:S03]  /*225e10*/  ISETP.GT.AND P2, PT, R121, RZ, PT ;  /* 0x000000ff7900720c */ /* 0x000fc60003f44270 */
[----:B------:R-:W-:-:S04]  /*225e20*/  VIADD R2, R3, 0x1 ;  /* 0x0000000103027836 */ /* 0x000fc80000000000 */
[----:B------:R-:W-:-:S04]  /*225e30*/  @!P0 IMAD.MOV R2, RZ, RZ, R3 ;  /* 0x000000ffff028224 */ /* 0x000fc800078e0203 */
[----:B------:R-:W-:Y:S02]  /*225e40*/  VIADD R126, R2, 0x1 ;  /* 0x00000001027e7836 */ /* 0x000fe40000000000 */
[----:B------:R-:W-:-:S07]  /*225e50*/  @!P2 IMAD.MOV R126, RZ, RZ, R2 ;  /* 0x000000ffff7ea224 */ /* 0x000fce00078e0202 */
.L_x_10775:
[----:B------:R-:W-:Y:S05]  /*225e60*/  BSYNC.RECONVERGENT B2 ;  /* 0x0000000000027941 */ /* 0x000fea0003800200 */
.L_x_10774:
        /* <DEDUP_REMOVED lines=19> */
.L_x_10768:
[----:B------:R-:W-:Y:S05]  /*225fa0*/  BSYNC.RECONVERGENT B1 ;  /* 0x0000000000017941 */ /* 0x000fea0003800200 */
.L_x_10767:
        /* <DEDUP_REMOVED lines=11> */
.L_x_10780:
        /* <DEDUP_REMOVED lines=68> */
.L_x_10779:
[----:B------:R-:W-:Y:S05]  /*2264a0*/  BSYNC.RECONVERGENT B2 ;  /* 0x0000000000027941 */ /* 0x000fea0003800200 */
.L_x_10778:
        /* <DEDUP_REMOVED lines=40> */
.L_x_10782:
[----:B------:R-:W-:Y:S05]  /*226730*/  BSYNC.RECONVERGENT B2 ;  /* 0x0000000000027941 */ /* 0x000fea0003800200 */
.L_x_10781:
        /* <DEDUP_REMOVED lines=24> */
.L_x_10784:
[----:B------:R-:W-:Y:S05]  /*2268c0*/  BSYNC.RECONVERGENT B2 ;  /* 0x0000000000027941 */ /* 0x000fea0003800200 */
.L_x_10783:
        /* <DEDUP_REMOVED lines=20> */
.L_x_10777:
[----:B------:R-:W-:Y:S05]  /*226a10*/  BSYNC.RECONVERGENT B1 ;  /* 0x0000000000017941 */ /* 0x000fea0003800200 */
.L_x_10776:
        /* <DEDUP_REMOVED lines=34> */
.L_x_10786:
[----:B------:R-:W-:Y:S05]  /*226c40*/  BSYNC.RECONVERGENT B1 ;  /* 0x0000000000017941 */ /* 0x000fea0003800200 */
.L_x_10785:
[----:B------:R-:W-:Y:S01]  /*226c50*/  UMOV UR10, 0x66666666 ;  /* 0x66666666000a7882 */ /* 0x000fe20000000000 */
[----:B------:R-:W-:Y:S01]  /*226c60*/  UMOV UR11, 0x40711266 ;  /* 0x40711266000b7882 */ /* 0x000fe20000000000 */
[----:B------:R-:W-:Y:S01]  /*226c70*/  IMAD.MOV.U32 R120, RZ, RZ, 0x0 ;  /* 0x00000000ff787424 */ /* 0x000fe200078e00ff */
[----:B------:R-:W-:Y:S01]  /*226c80*/  DADD R2, R174, -UR10 ;  /* 0x8000000aae027e29 */ /* 0x000fe20008000000 */
[----:B------:R-:W-:-:S07]  /*226c90*/  IMAD.MOV.U32 R121, RZ, RZ, 0x40590000 ;  /* 0x40590000ff797424 */ /* 0x000fce00078e00ff */
[----:B------:R-:W-:-:S11]  /*226ca0*/  DFMA R2, R2, R120, 0.5 ;  /* 0x3fe000000202742b */ /* 0x000fd60000000078 */
.L_x_10766:
[----:B------:R-:W-:Y:S05]  /*226cb0*/  BSYNC.RECONVERGENT B0 ;  /* 0x0000000000007941 */ /* 0x000fea0003800200 */
.L_x_10765:
[----:B------:R-:W1:Y:S01]  /*226cc0*/  MUFU.RCP64H R121, 100 ;  /* 0x4059000000797908 */ /* 0x000e620000001800 */
[----:B------:R-:W-:Y:S01]  /*226cd0*/  IMAD.MOV.U32 R120, RZ, RZ, 0x1 ;  /* 0x00000001ff787424 */ /* 0x000fe200078e00ff */
[----:B------:R-:W-:Y:S06]  /*226ce0*/  BSSY.RECONVERGENT B0, `(.L_x_10787) ;  /* 0x0000018000007945 */ /* 0x000fec0003800200 */
[----:B------:R2:W3:Y:S02]  /*226cf0*/  F2I.F64.TRUNC R0, R2 ;  /* 0x0000000200007311 */ /* 0x0004e4000030d100 */
[----:B--2---:R-:W-:-:S02]  /*226d00*/  IMAD.MOV.U32 R2, RZ, RZ, 0x0 ;  /* 0x00000000ff027424 */ /* 0x004fc400078e00ff */
[----:B------:R-:W-:-:S06]  /*226d10*/  IMAD.MOV.U32 R3, RZ, RZ, 0x40590000 ;  /* 0x40590000ff037424 */ /* 0x000fcc00078e00ff */
[----:B-1----:R-:W-:-:S08]  /*226d20*/  DFMA R124, R120, -R2, 1 ;  /* 0x3ff00000787c742b */ /* 0x002fd00000000802 */
[----:B------:R-:W-:-:S08]  /*226d30*/  DFMA R124, R124, R124, R124 ;  /* 0x0000007c7c7c722b */ /* 0x000fd0000000007c */
[----:B------:R-:W-:-:S08]  /*226d40*/  DFMA R120, R120, R124, R120 ;  /* 0x0000007c7878722b */ /* 0x000fd00000000078 */
[C---:B------:R-:W-:Y:S01]  /*226d50*/  DFMA R124, R120.reuse, -R2, 1 ;  /* 0x3ff00000787c742b */ /* 0x040fe20000000802 */
[----:B---3--:R-:W1:Y:S07]  /*226d60*/  I2F.F64 R2, R0 ;  /* 0x0000000000027312 */ /* 0x008e6e0000201c00 */
[----:B------:R-:W-:-:S08]  /*226d70*/  DFMA R120, R120, R124, R120 ;  /* 0x0000007c7878722b */ /* 0x000fd00000000078 */
[----:B-1----:R-:W-:Y:S01]  /*226d80*/  DMUL R124, R120, R2 ;  /* 0x00000002787c7228 */ /* 0x002fe20000000000 */
        /* <DEDUP_REMOVED lines=13> */
.L_x_10788:
[----:B------:R-:W-:Y:S05]  /*226e60*/  BSYNC.RECONVERGENT B0 ;  /* 0x0000000000007941 */ /* 0x000fea0003800200 */
.L_x_10787:
[----:B------:R-:W-:Y:S01]  /*226e70*/  MOV R2, R174 ;  /* 0x000000ae00027202 */ /* 0x000fe20000000f00 */
[----:B------:R-:W-:-:S07]  /*226e80*/  IMAD.MOV.U32 R3, RZ, RZ, R175 ;  /* 0x000000ffff037224 */ /* 0x000fce00078e00af */
.L_x_10716:
[----:B------:R-:W-:Y:S05]  /*226e90*/  BSYNC.RECONVERGENT B4 ;  /* 0x0000000000047941 */ /* 0x000fea0003800200 */
.L_x_10715:
[----:B------:R-:W-:-:S14]  /*226ea0*/  DSETP.GT.AND P0, PT, R2, R122, PT ;  /* 0x0000007a0200722a */ /* 0x000fdc0003f04000 */
[----:B------:R-:W-:Y:S05]  /*226eb0*/  @P0 BRA `(.L_x_9778) ;  /* 0x0000033000380947 */ /* 0x000fea0003800000 */
[----:B------:R1:W5:Y:S04]  /*226ec0*/  LDL.64 R184, [R236+0x29f0] ;  /* 0x0029f000ecb87983 */ /* 0x0003680000100a00 */
[----:B------:R1:W5:Y:S01]  /*226ed0*/  LDL.64 R182, [R1+0x53f0] ;  /* 0x0053f00001b67983 */ /* 0x0003620000100a00 */
[----:B------:R-:W-:Y:S01]  /*226ee0*/  BSSY.RECONVERGENT B0, `(.L_x_10789) ;  /* 0x000000b000007945 */ /* 0x000fe20003800200 */
[----:B------:R-:W-:-:S07]  /*226ef0*/  IMAD.MOV.U32 R0, RZ, RZ, RZ ;  /* 0x000000ffff007224 */ /* 0x000fce00078e00ff */
.L_x_10790:
        /* <DEDUP_REMOVED lines=10> */
.L_x_10789:
        /* <DEDUP_REMOVED lines=11> */
.L_x_10794:
[----:B------:R-:W-:Y:S02]  /*227050*/  R2UR UR10, R186 ;  /* 0x00000000ba0a72ca */ /* 0x000fe400000e0000 */
[----:B------:R-:W-:Y:S02]  /*227060*/  R2UR UR11, R187 ;  /* 0x00000000bb0b72ca */ /* 0x000fe400000e0000 */
[----:B------:R-:W-:Y:S01]  /*227070*/  IADD3 R2, P0, PT, R182, R0, RZ ;  /* 0x00000000b6027210 */ /* 0x000fe20007f1e0ff */
[----:B------:R-:W-:-:S04]  /*227080*/  IMAD.IADD R125, R121, 0x1, R125 ;  /* 0x00000001797d7824 */ /* 0x000fc800078e027d */
[----:B------:R-:W-:-:S06]  /*227090*/  IMAD.X R3, RZ, RZ, R183, P0 ;  /* 0x000000ffff037224 */ /* 0x000fcc00000e06b7 */
[----:B------:R2:W3:Y:S02]  /*2270a0*/  LD.E.U8 R124, desc[UR10][R2.64+0x1] ;  /* 0x0000010a027c7980 */ /* 0x0004e4000c101100 */
[----:B--2---:R-:W-:-:S04]  /*2270b0*/  IADD3 R2, P0, PT, R182, R125, RZ ;  /* 0x0000007db6027210 */ /* 0x004fc80007f1e0ff */
[----:B------:R-:W-:-:S06]  /*2270c0*/  LEA.HI.X.SX32 R3, R125, R183, 0x1, P0 ;  /* 0x000000b77d037211 */ /* 0x000fcc00000f0eff */
[----:B------:R2:W4:Y:S02]  /*2270d0*/  LD.E.U8 R3, desc[UR10][R2.64] ;  /* 0x0000000a02037980 */ /* 0x000524000c101100 */
[----:B--2---:R-:W-:Y:S01]  /*2270e0*/  VIADD R2, R0, 0x1 ;  /* 0x0000000100027836 */ /* 0x004fe20000000000 */
[----:B---3--:R-:W-:Y:S02]  /*2270f0*/  ISETP.EQ.AND P1, PT, R124, 0x41, PT ;  /* 0x000000417c00780c */ /* 0x008fe40003f22270 */
[----:B----4-:R-:W-:-:S13]  /*227100*/  ISETP.NE.AND P0, PT, R3, 0x54, PT ;  /* 0x000000540300780c */ /* 0x010fda0003f05270 */
        /* <DEDUP_REMOVED lines=21> */
.L_x_10793:
[----:B------:R-:W-:Y:S01]  /*227260*/  BSSY.RECONVERGENT B1, `(.L_x_10795) ;  /* 0x000000b000017945 */ /* 0x000fe20003800200 */
[----:B------:R-:W-:-:S07]  /*227270*/  IMAD.MOV.U32 R0, RZ, RZ, RZ ;  /* 0x000000ffff007224 */ /* 0x000fce00078e00ff */
.L_x_10796:
        /* <DEDUP_REMOVED lines=10> */
.L_x_10795:
        /* <DEDUP_REMOVED lines=10> */
.L_x_10798:
[----:B------:R-:W-:Y:S02]  /*2273c0*/  R2UR UR10, R186 ;  /* 0x00000000ba0a72ca */ /* 0x000fe400000e0000 */
[----:B------:R-:W-:Y:S02]  /*2273d0*/  R2UR UR11, R187 ;  /* 0x00000000bb0b72ca */ /* 0x000fe400000e0000 */
[----:B------:R-:W-:Y:S02]  /*2273e0*/  IADD3 R2, P0, PT, R184, R0, RZ ;  /* 0x00000000b8027210 */ /* 0x000fe40007f1e0ff */
[----:B------:R-:W-:-:S03]  /*2273f0*/  IADD3 R125, PT, PT, R121, R125, RZ ;  /* 0x0000007d797d7210 */ /* 0x000fc60007ffe0ff */
        /* <DEDUP_REMOVED lines=29> */
.L_x_10797:
        /* <DEDUP_REMOVED lines=56> */
.L_x_10792:
        /* <DEDUP_REMOVED lines=55> */
.L_x_10799:
[----:B------:R-:W-:Y:S05]  /*227cc0*/  BSYNC.RECONVERGENT B0 ;  /* 0x0000000000007941 */ /* 0x000fea0003800200 */
.L_x_10791:
[----:B------:R-:W-:Y:S01]  /*227cd0*/  BSSY.RECONVERGENT B0, `(.L_x_10800) ;  /* 0x000000b000007945 */ /* 0x000fe20003800200 */
[----:B------:R-:W-:-:S07]  /*227ce0*/  IMAD.MOV.U32 R0, RZ, RZ, RZ ;  /* 0x000000ffff007224 */ /* 0x000fce00078e00ff */
.L_x_10801:
        /* <DEDUP_REMOVED lines=10> */
.L_x_10800:
[----:B------:R-:W-:Y:S01]  /*227d90*/  BSSY.RECONVERGENT B0, `(.L_x_10802) ;  /* 0x000000b000007945 */ /* 0x000fe20003800200 */
[----:B------:R-:W-:-:S07]  /*227da0*/  IMAD.MOV.U32 R0, RZ, RZ, RZ ;  /* 0x000000ffff007224 */ /* 0x000fce00078e00ff */
.L_x_10803:
        /* <DEDUP_REMOVED lines=10> */
.L_x_10802:
        /* <DEDUP_REMOVED lines=10> */
.L_x_10828:
        /* <DEDUP_REMOVED lines=15> */
.L_x_10809:
[----:B------:R-:W-:Y:S01]  /*227fe0*/  ISETP.NE.AND P0, PT, R121, 0x47, PT ;  /* 0x000000477900780c */ /* 0x000fe20003f05270 */
[----:B------:R-:W-:-:S12]  /*227ff0*/  IMAD.MOV.U32 R125, RZ, RZ, 0x2 ;  /* 0x00000002ff7d7424 */ /* 0x000fd800078e00ff */
[----:B------:R-:W-:Y:S05]  /*228000*/  @!P0 BRA `(.L_x_10810) ;  /* 0x0000000000148947 */ /* 0x000fea0003800000 */
[----:B------:R-:W-:-:S13]  /*228010*/  ISETP.NE.AND P0, PT, R121, 0x54, PT ;  /* 0x000000547900780c */ /* 0x000fda0003f05270 */
[----:B------:R-:W-:Y:S05]  /*228020*/  @!P0 BRA `(.L_x_10812) ;  /* 0x0000000000088947 */ /* 0x000fea0003800000 */
.L_x_10811:
[----:B------:R-:W-:Y:S01]  /*228030*/  IMAD.MOV.U32 R125, RZ, RZ, 0x4 ;  /* 0x00000004ff7d7424 */ /* 0x000fe200078e00ff */
[----:B------:R-:W-:Y:S06]  /*228040*/  BRA `(.L_x_10810) ;  /* 0x0000000000047947 */ /* 0x000fec0003800000 */
.L_x_10812:
[----:B------:R-:W-:-:S07]  /*228050*/  IMAD.MOV.U32 R125, RZ, RZ, 0x3 ;  /* 0x00000003ff7d7424 */ /* 0x000fce00078e00ff */
.L_x_10810:
[----:B------:R-:W-:Y:S05]  /*228060*/  BSYNC.RECONVERGENT B2 ;  /* 0x0000000000027941 */ /* 0x000fea0003800200 */
.L_x_10808:
[----:B------:R-:W-:Y:S01]  /*228070*/  R2UR UR10, R186 ;  /* 0x00000000ba0a72ca */ /* 0x000fe200000e0000 */
[----:B------:R-:W-:Y:S01]  /*228080*/  VIADD R121, R1, 0x29d0 ;  /* 0x000029d001797836 */ /* 0x000fe20000000000 */
[----:B------:R-:W-:-:S03]  /*228090*/  R2UR UR11, R187 ;  /* 0x00000000bb0b72ca */ /* 0x000fc600000e0000 */
[----:B------:R-:W-:-:S05]  /*2280a0*/  IMAD.IADD R121, R121, 0x1, R0 ;  /* 0x0000000179797824 */ /* 0x000fca00078e0200 */
[----:B------:R2:W-:Y:S05]  /*2280b0*/  STL.U8 [R121+0x27d8], R125 ;  /* 0x0027d87d79007387 */ /* 0x0005ea0000100000 */
        /* <DEDUP_REMOVED lines=11> */
.L_x_10814:
[----:B------:R-:W-:-:S13]  /*228170*/  ISETP.NE.AND P0, PT, R125, 0x47, PT ;  /* 0x000000477d00780c */ /* 0x000fda0003f05270 */
[----:B------:R-:W-:Y:S05]  /*228180*/  @!P0 BRA `(.L_x_10817) ;  /* 0x0000000000148947 */ /* 0x000fea0003800000 */
[----:B------:R-:W-:Y:S02]  /*228190*/  ISETP.NE.AND P0, PT, R125, 0x54, PT ;  /* 0x000000547d00780c */ /* 0x000fe40003f05270 */
[----:B------:R-:W-:-:S11]  /*2281a0*/  MOV R126, 0x3 ;  /* 0x00000003007e7802 */ /* 0x000fd60000000f00 */
[----:B------:R-:W-:Y:S05]  /*2281b0*/  @!P0 BRA `(.L_x_10815) ;  /* 0x00000000000c8947 */ /* 0x000fea0003800000 */
.L_x_10816:
[----:B------:R-:W-:Y:S01]  /*2281c0*/  IMAD.MOV.U32 R126, RZ, RZ, 0x4 ;  /* 0x00000004ff7e7424 */ /* 0x000fe200078e00ff */
[----:B------:R-:W-:Y:S06]  /*2281d0*/  BRA `(.L_x_10815) ;  /* 0x0000000000047947 */ /* 0x000fec0003800000 */
.L_x_10817:
[----:B------:R-:W-:-:S07]  /*2281e0*/  IMAD.MOV.U32 R126, RZ, RZ, 0x2 ;  /* 0x00000002ff7e7424 */ /* 0x000fce00078e00ff */
.L_x_10815:
[----:B------:R-:W-:Y:S05]  /*2281f0*/  BSYNC.RECONVERGENT B2 ;  /* 0x0000000000027941 */ /* 0x000fea0003800200 */
.L_x_10813:
[----:B------:R-:W-:Y:S01]  /*228200*/  R2UR UR10, R186 ;  /* 0x00000000ba0a72ca */ /* 0x000fe200000e0000 */
[----:B------:R2:W-:Y:S01]  /*228210*/  STL.U8 [R121+0x27d9], R126 ;  /* 0x0027d97e79007387 */ /* 0x0005e20000100000 */
[----:B------:R-:W-:-:S13]  /*228220*/  R2UR UR11, R187 ;  /* 0x00000000bb0b72ca */ /* 0x000fda00000e0000 */
        /* <DEDUP_REMOVED lines=11> */
.L_x_10819:
[----:B------:R-:W-:-:S13]  /*2282e0*/  ISETP.NE.AND P0, PT, R125, 0x47, PT ;  /* 0x000000477d00780c */ /* 0x000fda0003f05270 */
[----:B------:R-:W-:Y:S05]  /*2282f0*/  @!P0 BRA `(.L_x_10822) ;  /* 0x0000000000148947 */ /* 0x000fea0003800000 */
[----:B------:R-:W-:Y:S01]  /*228300*/  ISETP.NE.AND P0, PT, R125, 0x54, PT ;  /* 0x000000547d00780c */ /* 0x000fe20003f05270 */
[----:B------:R-:W-:-:S12]  /*228310*/  IMAD.MOV.U32 R126, RZ, RZ, 0x3 ;  /* 0x00000003ff7e7424 */ /* 0x000fd800078e00ff */
[----:B------:R-:W-:Y:S05]  /*228320*/  @!P0 BRA `(.L_x_10820) ;  /* 0x00000000000c8947 */ /* 0x000fea0003800000 */
.L_x_10821:
[----:B------:R-:W-:Y:S01]  /*228330*/  IMAD.MOV.U32 R126, RZ, RZ, 0x4 ;  /* 0x00000004ff7e7424 */ /* 0x000fe200078e00ff */
[----:B------:R-:W-:Y:S06]  /*228340*/  BRA `(.L_x_10820) ;  /* 0x0000000000047947 */ /* 0x000fec0003800000 */
.L_x_10822:
[----:B------:R-:W-:-:S07]  /*228350*/  IMAD.MOV.U32 R126, RZ, RZ, 0x2 ;  /* 0x00000002ff7e7424 */ /* 0x000fce00078e00ff */
.L_x_10820:
[----:B------:R-:W-:Y:S05]  /*228360*/  BSYNC.RECONVERGENT B2 ;  /* 0x0000000000027941 */ /* 0x000fea0003800200 */
.L_x_10818:
        /* <DEDUP_REMOVED lines=14> */
.L_x_10824:
[----:B------:R-:W-:-:S13]  /*228450*/  ISETP.NE.AND P0, PT, R2, 0x47, PT ;  /* 0x000000470200780c */ /* 0x000fda0003f05270 */
[----:B------:R-:W-:Y:S05]  /*228460*/  @!P0 BRA `(.L_x_10827) ;  /* 0x0000000000148947 */ /* 0x000fea0003800000 */
[----:B------:R-:W-:Y:S01]  /*228470*/  ISETP.NE.AND P0, PT, R2, 0x54, PT ;  /* 0x000000540200780c */ /* 0x000fe20003f05270 */
[----:B------:R-:W-:-:S12]  /*228480*/  IMAD.MOV.U32 R3, RZ, RZ, 0x3 ;  /* 0x00000003ff037424 */ /* 0x000fd800078e00ff */
[----:B------:R-:W-:Y:S05]  /*228490*/  @!P0 BRA `(.L_x_10825) ;  /* 0x00000000000c8947 */ /* 0x000fea0003800000 */
.L_x_10826:
[----:B------:R-:W-:Y:S01]  /*2284a0*/  IMAD.MOV.U32 R3, RZ, RZ, 0x4 ;  /* 0x00000004ff037424 */ /* 0x000fe200078e00ff */
[----:B------:R-:W-:Y:S06]  /*2284b0*/  BRA `(.L_x_10825) ;  /* 0x0000000000047947 */ /* 0x000fec0003800000 */
.L_x_10827:
[----:B------:R-:W-:-:S07]  /*2284c0*/  IMAD.MOV.U32 R3, RZ, RZ, 0x2 ;  /* 0x00000002ff037424 */ /* 0x000fce00078e00ff */
.L_x_10825:
[----:B------:R-:W-:Y:S05]  /*2284d0*/  BSYNC.RECONVERGENT B2 ;  /* 0x0000000000027941 */ /* 0x000fea0003800200 */
.L_x_10823:
[----:B------:R2:W-:Y:S01]  /*2284e0*/  STL.U8 [R121+0x27db], R3 ;  /* 0x0027db0379007387 */ /* 0x0005e20000100000 */
[C---:B------:R-:W-:Y:S02]  /*2284f0*/  VIADD R2, R0.reuse, 0x3 ;  /* 0x0000000300027836 */ /* 0x040fe40000000000 */
[----:B------:R-:W-:-:S03]  /*228500*/  VIADD R0, R0, 0x4 ;  /* 0x0000000400007836 */ /* 0x000fc60000000000 */
[----:B------:R-:W-:-:S13]  /*228510*/  ISETP.NE.AND P0, PT, R2, R124, PT ;  /* 0x0000007c0200720c */ /* 0x000fda0003f05270 */
[----:B--2---:R-:W-:Y:S05]  /*228520*/  @P0 BRA `(.L_x_10828) ;  /* 0xfffffff800700947 */ /* 0x004fea000383ffff */
.L_x_10807:
[----:B------:R-:W-:Y:S05]  /*228530*/  BSYNC.RECONVERGENT B0 ;  /* 0x0000000000007941 */ /* 0x000fea0003800200 */
.L_x_10806:
        /* <DEDUP_REMOVED lines=17> */
.L_x_10830:
[----:B------:R-:W-:-:S13]  /*228650*/  ISETP.NE.AND P0, PT, R124, 0x47, PT ;  /* 0x000000477c00780c */ /* 0x000fda0003f05270 */
[----:B------:R-:W-:Y:S05]  /*228660*/  @!P0 BRA `(.L_x_10833) ;  /* 0x0000000000148947 */ /* 0x000fea0003800000 */
[----:B------:R-:W-:Y:S01]  /*228670*/  ISETP.NE.AND P0, PT, R124, 0x54, PT ;  /* 0x000000547c00780c */ /* 0x000fe20003f05270 */
[----:B------:R-:W-:-:S12]  /*228680*/  IMAD.MOV.U32 R121, RZ, RZ, 0x3 ;  /* 0x00000003ff797424 */ /* 0x000fd800078e00ff */
[----:B------:R-:W-:Y:S05]  /*228690*/  @!P0 BRA `(.L_x_10831) ;  /* 0x00000000000c8947 */ /* 0x000fea0003800000 */
.L_x_10832:
[----:B------:R-:W-:Y:S01]  /*2286a0*/  IMAD.MOV.U32 R121, RZ, RZ, 0x4 ;  /* 0x00000004ff797424 */ /* 0x000fe200078e00ff */
[----:B------:R-:W-:Y:S06]  /*2286b0*/  BRA `(.L_x_10831) ;  /* 0x0000000000047947 */ /* 0x000fec0003800000 */
.L_x_10833:
[----:B------:R-:W-:-:S07]  /*2286c0*/  IMAD.MOV.U32 R121, RZ, RZ, 0x2 ;  /* 0x00000002ff797424 */ /* 0x000fce00078e00ff */
.L_x_10831:
[----:B------:R-:W-:Y:S05]  /*2286d0*/  BSYNC.RECONVERGENT B0 ;  /* 0x0000000000007941 */ /* 0x000fea0003800200 */
.L_x_10829:
[----:B------:R-:W-:Y:S01]  /*2286e0*/  VIADD R126, R1, 0x29d0 ;  /* 0x000029d0017e7836 */ /* 0x000fe20000000000 */
[----:B------:R-:W-:-:S03]  /*2286f0*/  ISETP.NE.AND P0, PT, R120, 0x1, PT ;  /* 0x000000017800780c */ /* 0x000fc60003f05270 */
[----:B------:R-:W-:-:S05]  /*228700*/  IMAD.IADD R124, R126, 0x1, R0 ;  /* 0x000000017e7c7824 */ /* 0x000fca00078e0200 */
[----:B------:R2:W-:Y:S05]  /*228710*/  STL.U8 [R124+0x27d8], R121 ;  /* 0x0027d8797c007387 */ /* 0x0005ea0000100000 */
[----:B------:R-:W-:Y:S05]  /*228720*/  @!P0 BRA `(.L_x_10805) ;  /* 0x0000000000c48947 */ /* 0x000fea0003800000 */
[----:B------:R-:W-:Y:S02]  /*228730*/  R2UR UR10, R186 ;  /* 0x00000000ba0a72ca */ /* 0x000fe400000e0000 */
[----:B------:R-:W-:-:S13]  /*228740*/  R2UR UR11, R187 ;  /* 0x00000000bb0b72ca */ /* 0x000fda00000e0000 */
[----:B------:R-:W3:Y:S01]  /*228750*/  LD.E.U8 R125, desc[UR10][R2.64] ;  /* 0x0000000a027d7980 */ /* 0x000ee2000c101100 */
        /* <DEDUP_REMOVED lines=10> */
.L_x_10835:
[----:B------:R-:W-:-:S13]  /*228800*/  ISETP.NE.AND P0, PT, R125, 0x47, PT ;  /* 0x000000477d00780c */ /* 0x000fda0003f05270 */
[----:B------:R-:W-:Y:S05]  /*228810*/  @!P0 BRA `(.L_x_10838) ;  /* 0x0000000000148947 */ /* 0x000fea0003800000 */
[----:B------:R-:W-:Y:S01]  /*228820*/  ISETP.NE.AND P0, PT, R125, 0x54, PT ;  /* 0x000000547d00780c */ /* 0x000fe20003f05270 */
[----:B--2---:R-:W-:-:S12]  /*228830*/  IMAD.MOV.U32 R121, RZ, RZ, 0x3 ;  /* 0x00000003ff797424 */ /* 0x004fd800078e00ff */
[----:B------:R-:W-:Y:S05]  /*228840*/  @!P0 BRA `(.L_x_10836) ;  /* 0x00000000000c8947 */ /* 0x000fea0003800000 */
.L_x_10837:
[----:B------:R-:W-:Y:S01]  /*228850*/  HFMA2 R121, -RZ, RZ, 0, 2.384185791015625e-07 ;  /* 0x00000004ff797431 */ /* 0x000fe200000001ff */
[----:B------:R-:W-:Y:S06]  /*228860*/  BRA `(.L_x_10836) ;  /* 0x0000000000047947 */ /* 0x000fec0003800000 */
.L_x_10838:
[----:B--2---:R-:W-:-:S07]  /*228870*/  IMAD.MOV.U32 R121, RZ, RZ, 0x2 ;  /* 0x00000002ff797424 */ /* 0x004fce00078e00ff */
.L_x_10836:
[----:B------:R-:W-:Y:S05]  /*228880*/  BSYNC.RECONVERGENT B0 ;  /* 0x0000000000007941 */ /* 0x000fea0003800200 */
.L_x_10834:
[----:B------:R-:W-:Y:S02]  /*228890*/  IADD3 R0, PT, PT, R126, 0x1, R0 ;  /* 0x000000017e007810 */ /* 0x000fe40007ffe000 */
[----:B------:R-:W-:-:S03]  /*2288a0*/  ISETP.NE.AND P0, PT, R120, 0x2, PT ;  /* 0x000000027800780c */ /* 0x000fc60003f05270 */
[----:B------:R3:W-:Y:S10]  /*2288b0*/  STL.U8 [R0+0x27d8], R121 ;  /* 0x0027d87900007387 */ /* 0x0007f40000100000 */
[----:B---3--:R-:W-:Y:S05]  /*2288c0*/  @!P0 BRA `(.L_x_10805) ;  /* 0x00000000005c8947 */ /* 0x008fea0003800000 */
        /* <DEDUP_REMOVED lines=13> */
.L_x_10840:
[----:B------:R-:W-:-:S13]  /*2289a0*/  ISETP.NE.AND P0, PT, R2, 0x47, PT ;  /* 0x000000470200780c */ /* 0x000fda0003f05270 */
[----:B------:R-:W-:Y:S05]  /*2289b0*/  @!P0 BRA `(.L_x_10843) ;  /* 0x0000000000148947 */ /* 0x000fea0003800000 */
[----:B------:R-:W-:Y:S01]  /*2289c0*/  ISETP.NE.AND P0, PT, R2, 0x54, PT ;  /* 0x000000540200780c */ /* 0x000fe20003f05270 */
[----:B------:R-:W-:-:S12]  /*2289d0*/  IMAD.MOV.U32 R0, RZ, RZ, 0x3 ;  /* 0x00000003ff007424 */ /* 0x000fd800078e00ff */
[----:B------:R-:W-:Y:S05]  /*2289e0*/  @!P0 BRA `(.L_x_10841) ;  /* 0x00000000000c8947 */ /* 0x000fea0003800000 */
.L_x_10842:
[----:B------:R-:W-:Y:S01]  /*2289f0*/  IMAD.MOV.U32 R0, RZ, RZ, 0x4 ;  /* 0x00000004ff007424 */ /* 0x000fe200078e00ff */
[----:B------:R-:W-:Y:S06]  /*228a00*/  BRA `(.L_x_10841) ;  /* 0x0000000000047947 */ /* 0x000fec0003800000 */
.L_x_10843:
[----:B------:R-:W-:-:S07]  /*228a10*/  IMAD.MOV.U32 R0, RZ, RZ, 0x2 ;  /* 0x00000002ff007424 */ /* 0x000fce00078e00ff */
.L_x_10841:
[----:B------:R-:W-:Y:S05]  /*228a20*/  BSYNC.RECONVERGENT B0 ;  /* 0x0000000000007941 */ /* 0x000fea0003800200 */
.L_x_10839:
[----:B------:R3:W-:Y:S02]  /*228a30*/  STL.U8 [R124+0x27da], R0 ;  /* 0x0027da007c007387 */ /* 0x0007e40000100000 */
.L_x_10805:
[----:B------:R-:W-:Y:S05]  /*228a40*/  BSYNC.RECONVERGENT B1 ;  /* 0x0000000000017941 */ /* 0x000fea0003800200 */
.L_x_10804:
        /* <DEDUP_REMOVED lines=8> */
[----:B--2---:R-:W-:Y:S01]  /*228ad0*/  LOP3.LUT R121, R179, 0x7ffffffc, RZ, 0xc0, !PT ;  /* 0x7ffffffcb3797812 */ /* 0x004fe200078ec0ff */
[----:B------:R-:W-:-:S07]  /*228ae0*/  IMAD.MOV.U32 R120, RZ, RZ, 0x1 ;  /* 0x00000001ff787424 */ /* 0x000fce00078e00ff */
.L_x_10868:
        /* <DEDUP_REMOVED lines=16> */
.L_x_10849:
[----:B------:R-:W-:Y:S01]  /*228bf0*/  ISETP.NE.AND P2, PT, R3, 0x47, PT ;  /* 0x000000470300780c */ /* 0x000fe20003f45270 */
[----:B------:R-:W-:-:S12]  /*228c00*/  IMAD.MOV.U32 R2, RZ, RZ, 0x2 ;  /* 0x00000002ff027424 */ /* 0x000fd800078e00ff */
[----:B------:R-:W-:Y:S05]  /*228c10*/  @!P2 BRA `(.L_x_10850) ;  /* 0x000000000014a947 */ /* 0x000fea0003800000 */
[----:B------:R-:W-:-:S13]  /*228c20*/  ISETP.NE.AND P2, PT, R3, 0x54, PT ;  /* 0x000000540300780c */ /* 0x000fda0003f45270 */
[----:B------:R-:W-:Y:S05]  /*228c30*/  @!P2 BRA `(.L_x_10852) ;  /* 0x000000000008a947 */ /* 0x000fea0003800000 */
.L_x_10851:
[----:B------:R-:W-:Y:S01]  /*228c40*/  IMAD.MOV.U32 R2, RZ, RZ, 0x4 ;  /* 0x00000004ff027424 */ /* 0x000fe200078e00ff */
[----:B------:R-:W-:Y:S06]  /*228c50*/  BRA `(.L_x_10850) ;  /* 0x0000000000047947 */ /* 0x000fec0003800000 */
.L_x_10852:
[----:B------:R-:W-:-:S07]  /*228c60*/  IMAD.MOV.U32 R2, RZ, RZ, 0x3 ;  /* 0x00000003ff027424 */ /* 0x000fce00078e00ff */
.L_x_10850:
[----:B------:R-:W-:Y:S05]  /*228c70*/  BSYNC.RECONVERGENT B2 ;  /* 0x0000000000027941 */ /* 0x000fea0003800200 */
.L_x_10848:
[----:B------:R-:W-:Y:S01]  /*228c80*/  VIADD R3, R1, 0x29d0 ;  /* 0x000029d001037836 */ /* 0x000fe20000000000 */
[----:B------:R-:W-:Y:S02]  /*228c90*/  R2UR UR10, R186 ;  /* 0x00000000ba0a72ca */ /* 0x000fe400000e0000 */
[----:B------:R-:W-:Y:S01]  /*228ca0*/  R2UR UR11, R187 ;  /* 0x00000000bb0b72ca */ /* 0x000fe200000e0000 */
        /* <DEDUP_REMOVED lines=17> */
.L_x_10854:
[----:B------:R-:W-:-:S13]  /*228dc0*/  ISETP.NE.AND P2, PT, R2, 0x47, PT ;  /* 0x000000470200780c */ /* 0x000fda0003f45270 */
[----:B------:R-:W-:Y:S05]  /*228dd0*/  @!P2 BRA `(.L_x_10857) ;  /* 0x000000000014a947 */ /* 0x000fea0003800000 */
[----:B------:R-:W-:Y:S01]  /*228de0*/  ISETP.NE.AND P2, PT, R2, 0x54, PT ;  /* 0x000000540200780c */ /* 0x000fe20003f45270 */
[----:B------:R-:W-:-:S12]  /*228df0*/  IMAD.MOV.U32 R3, RZ, RZ, 0x3 ;  /* 0x00000003ff037424 */ /* 0x000fd800078e00ff */
[----:B------:R-:W-:Y:S05]  /*228e00*/  @!P2 BRA `(.L_x_10855) ;  /* 0x00000000000ca947 */ /* 0x000fea0003800000 */
.L_x_10856:
[----:B------:R-:W-:Y:S01]  /*228e10*/  IMAD.MOV.U32 R3, RZ, RZ, 0x4 ;  /* 0x00000004ff037424 */ /* 0x000fe200078e00ff */
[----:B------:R-:W-:Y:S06]  /*228e20*/  BRA `(.L_x_10855) ;  /* 0x0000000000047947 */ /* 0x000fec0003800000 */
.L_x_10857:
[----:B------:R-:W-:-:S07]  /*228e30*/  MOV R3, 0x2 ;  /* 0x0000000200037802 */ /* 0x000fce0000000f00 */
.L_x_10855:
[----:B------:R-:W-:Y:S05]  /*228e40*/  BSYNC.RECONVERGENT B2 ;  /* 0x0000000000027941 */ /* 0x000fea0003800200 */
.L_x_10853:
[----:B------:R-:W-:Y:S01]  /*228e50*/  IADD3 R2, PT, PT, R179, -0x2, -R120 ;  /* 0xfffffffeb3027810 */ /* 0x000fe20007ffe878 */
[----:B------:R2:W-:Y:S01]  /*228e60*/  STL.U8 [R124+0x27f4], R3 ;  /* 0x0027f4037c007387 */ /* 0x0005e20000100000 */
[----:B------:R-:W-:Y:S02]  /*228e70*/  R2UR UR10, R186 ;  /* 0x00000000ba0a72ca */ /* 0x000fe400000e0000 */
[----:B------:R-:W-:Y:S02]  /*228e80*/  R2UR UR11, R187 ;  /* 0x00000000bb0b72ca */ /* 0x000fe400000e0000 */
        /* <DEDUP_REMOVED lines=13> */
.L_x_10859:
[----:B------:R-:W-:-:S13]  /*228f60*/  ISETP.NE.AND P2, PT, R2, 0x47, PT ;  /* 0x000000470200780c */ /* 0x000fda0003f45270 */
[----:B------:R-:W-:Y:S05]  /*228f70*/  @!P2 BRA `(.L_x_10862) ;  /* 0x000000000014a947 */ /* 0x000fea0003800000 */
[----:B------:R-:W-:Y:S01]  /*228f80*/  ISETP.NE.AND P2, PT, R2, 0x54, PT ;  /* 0x000000540200780c */ /* 0x000fe20003f45270 */
[----:B------:R-:W-:-:S12]  /*228f90*/  IMAD.MOV.U32 R3, RZ, RZ, 0x3 ;  /* 0x00000003ff037424 */ /* 0x000fd800078e00ff */
[----:B------:R-:W-:Y:S05]  /*228fa0*/  @!P2 BRA `(.L_x_10860) ;  /* 0x00000000000ca947 */ /* 0x000fea0003800000 */
.L_x_10861:
[----:B------:R-:W-:Y:S01]  /*228fb0*/  IMAD.MOV.U32 R3, RZ, RZ, 0x4 ;  /* 0x00000004ff037424 */ /* 0x000fe200078e00ff */
[----:B------:R-:W-:Y:S06]  /*228fc0*/  BRA `(.L_x_10860) ;  /* 0x0000000000047947 */ /* 0x000fec0003800000 */
.L_x_10862:
[----:B------:R-:W-:-:S07]  /*228fd0*/  IMAD.MOV.U32 R3, RZ, RZ, 0x2 ;  /* 0x00000002ff037424 */ /* 0x000fce00078e00ff */
.L_x_10860:
[----:B------:R-:W-:Y:S05]  /*228fe0*/  BSYNC.RECONVERGENT B2 ;  /* 0x0000000000027941 */ /* 0x000fea0003800200 */
.L_x_10858:
[----:B------:R-:W-:Y:S01]  /*228ff0*/  VIADD R125, R120, 0x3 ;  /* 0x00000003787d7836 */ /* 0x000fe20000000000 */
[----:B------:R-:W-:Y:S01]  /*229000*/  R2UR UR10, R186 ;  /* 0x00000000ba0a72ca */ /* 0x000fe200000e0000 */
[----:B------:R2:W-:Y:S01]  /*229010*/  STL.U8 [R124+0x27f5], R3 ;  /* 0x0027f5037c007387 */ /* 0x0005e20000100000 */
[----:B------:R-:W-:Y:S01]  /*229020*/  R2UR UR11, R187 ;  /* 0x00000000bb0b72ca */ /* 0x000fe200000e0000 */
        /* <DEDUP_REMOVED lines=14> */
.L_x_10864:
[----:B------:R-:W-:-:S13]  /*229110*/  ISETP.NE.AND P2, PT, R3, 0x47, PT ;  /* 0x000000470300780c */ /* 0x000fda0003f45270 */
[----:B------:R-:W-:Y:S05]  /*229120*/  @!P2 BRA `(.L_x_10867) ;  /* 0x000000000014a947 */ /* 0x000fea0003800000 */
[----:B------:R-:W-:Y:S01]  /*229130*/  ISETP.NE.AND P2, PT, R3, 0x54, PT ;  /* 0x000000540300780c */ /* 0x000fe20003f45270 */
[----:B------:R-:W-:-:S12]  /*229140*/  IMAD.MOV.U32 R2, RZ, RZ, 0x3 ;  /* 0x00000003ff027424 */ /* 0x000fd800078e00ff */
[----:B------:R-:W-:Y:S05]  /*229150*/  @!P2 BRA `(.L_x_10865) ;  /* 0x00000000000ca947 */ /* 0x000fea0003800000 */
.L_x_10866:
[----:B------:R-:W-:Y:S01]  /*229160*/  IMAD.MOV.U32 R2, RZ, RZ, 0x4 ;  /* 0x00000004ff027424 */ /* 0x000fe200078e00ff */
[----:B------:R-:W-:Y:S06]  /*229170*/  BRA `(.L_x_10865) ;  /* 0x0000000000047947 */ /* 0x000fec0003800000 */
.L_x_10867:
[----:B------:R-:W-:-:S07]  /*229180*/  IMAD.MOV.U32 R2, RZ, RZ, 0x2 ;  /* 0x00000002ff027424 */ /* 0x000fce00078e00ff */
.L_x_10865:
[----:B------:R-:W-:Y:S05]  /*229190*/  BSYNC.RECONVERGENT B2 ;  /* 0x0000000000027941 */ /* 0x000fea0003800200 */
.L_x_10863:
[----:B------:R3:W-:Y:S01]  /*2291a0*/  STL.U8 [R124+0x27f6], R2 ;  /* 0x0027f6027c007387 */ /* 0x0007e20000100000 */
[----:B------:R-:W-:Y:S01]  /*2291b0*/  ISETP.NE.AND P2, PT, R125, R121, PT ;  /* 0x000000797d00720c */ /* 0x000fe20003f45270 */
[----:B------:R-:W-:-:S12]  /*2291c0*/  VIADD R120, R120, 0x4 ;  /* 0x0000000478787836 */ /* 0x000fd80000000000 */
[----:B---3--:R-:W-:Y:S05]  /*2291d0*/  @P2 BRA `(.L_x_10868) ;  /* 0xfffffff800442947 */ /* 0x008fea000383ffff */
.L_x_10847:
[----:B------:R-:W-:Y:S05]  /*2291e0*/  BSYNC.RECONVERGENT B0 ;  /* 0x0000000000007941 */ /* 0x000fea0003800200 */
.L_x_10846:
        /* <DEDUP_REMOVED lines=18> */
.L_x_10870:
[----:B------:R-:W-:-:S13]  /*229310*/  ISETP.NE.AND P2, PT, R3, 0x47, PT ;  /* 0x000000470300780c */ /* 0x000fda0003f45270 */
[----:B------:R-:W-:Y:S05]  /*229320*/  @!P2 BRA `(.L_x_10873) ;  /* 0x000000000014a947 */ /* 0x000fea0003800000 */
[----:B------:R-:W-:Y:S01]  /*229330*/  ISETP.NE.AND P2, PT, R3, 0x54, PT ;  /* 0x000000540300780c */ /* 0x000fe20003f45270 */
[----:B------:R-:W-:-:S12]  /*229340*/  IMAD.MOV.U32 R2, RZ, RZ, 0x3 ;  /* 0x00000003ff027424 */ /* 0x000fd800078e00ff */
[----:B------:R-:W-:Y:S05]  /*229350*/  @!P2 BRA `(.L_x_10871) ;  /* 0x00000000000ca947 */ /* 0x000fea0003800000 */
.L_x_10872:
[----:B------:R-:W-:Y:S01]  /*229360*/  IMAD.MOV.U32 R2, RZ, RZ, 0x4 ;  /* 0x00000004ff027424 */ /* 0x000fe200078e00ff */
[----:B------:R-:W-:Y:S06]  /*229370*/  BRA `(.L_x_10871) ;  /* 0x0000000000047947 */ /* 0x000fec0003800000 */
.L_x_10873:
[----:B------:R-:W-:-:S07]  /*229380*/  IMAD.MOV.U32 R2, RZ, RZ, 0x2 ;  /* 0x00000002ff027424 */ /* 0x000fce00078e00ff */
.L_x_10871:
[----:B------:R-:W-:Y:S05]  /*229390*/  BSYNC.RECONVERGENT B0 ;  /* 0x0000000000007941 */ /* 0x000fea0003800200 */
.L_x_10869:
[----:B------:R-:W-:Y:S01]  /*2293a0*/  VIADD R3, R1, 0x29d0 ;  /* 0x000029d001037836 */ /* 0x000fe20000000000 */
[----:B------:R-:W-:-:S04]  /*2293b0*/  ISETP.NE.AND P2, PT, R0, 0x1, PT ;  /* 0x000000010000780c */ /* 0x000fc80003f45270 */
[----:B--2---:R-:W-:-:S05]  /*2293c0*/  IADD3 R121, PT, PT, R3, R120, RZ ;  /* 0x0000007803797210 */ /* 0x004fca0007ffe0ff */
[----:B------:R4:W-:Y:S04]  /*2293d0*/  STL.U8 [R121+0x27f3], R2 ;  /* 0x0027f30279007387 */ /* 0x0009e80000100000 */
[----:B------:R-:W-:Y:S05]  /*2293e0*/  @!P2 BRA `(.L_x_10845) ;  /* 0x0000000000dca947 */ /* 0x000fea0003800000 */
[----:B----4-:R-:W-:Y:S02]  /*2293f0*/  LOP3.LUT R2, RZ, R120, RZ, 0x33, !PT ;  /* 0x00000078ff027212 */ /* 0x010fe400078e33ff */
[----:B------:R-:W-:Y:S02]  /*229400*/  R2UR UR10, R186 ;  /* 0x00000000ba0a72ca */ /* 0x000fe400000e0000 */
[----:B------:R-:W-:Y:S01]  /*229410*/  R2UR UR11, R187 ;  /* 0x00000000bb0b72ca */ /* 0x000fe200000e0000 */
        /* <DEDUP_REMOVED lines=14> */
.L_x_10875:
[----:B------:R-:W-:-:S13]  /*229500*/  ISETP.NE.AND P2, PT, R3, 0x47, PT ;  /* 0x000000470300780c */ /* 0x000fda0003f45270 */
[----:B------:R-:W-:Y:S05]  /*229510*/  @!P2 BRA `(.L_x_10878) ;  /* 0x000000000014a947 */ /* 0x000fea0003800000 */
[----:B------:R-:W-:Y:S01]  /*229520*/  ISETP.NE.AND P2, PT, R3, 0x54, PT ;  /* 0x000000540300780c */ /* 0x000fe20003f45270 */
[----:B------:R-:W-:-:S12]  /*229530*/  IMAD.MOV.U32 R2, RZ, RZ, 0x3 ;  /* 0x00000003ff027424 */ /* 0x000fd800078e00ff */
[----:B------:R-:W-:Y:S05]  /*229540*/  @!P2 BRA `(.L_x_10876) ;  /* 0x00000000000ca947 */ /* 0x000fea0003800000 */
.L_x_10877:
[----:B------:R-:W-:Y:S01]  /*229550*/  IMAD.MOV.U32 R2, RZ, RZ, 0x4 ;  /* 0x00000004ff027424 */ /* 0x000fe200078e00ff */
[----:B------:R-:W-:Y:S06]  /*229560*/  BRA `(.L_x_10876) ;  /* 0x0000000000047947 */ /* 0x000fec0003800000 */
.L_x_10878:
[----:B------:R-:W-:-:S07]  /*229570*/  IMAD.MOV.U32 R2, RZ, RZ, 0x2 ;  /* 0x00000002ff027424 */ /* 0x000fce00078e00ff */
.L_x_10876:
[----:B------:R-:W-:Y:S05]  /*229580*/  BSYNC.RECONVERGENT B0 ;  /* 0x0000000000007941 */ /* 0x000fea0003800200 */
.L_x_10874:
[----:B------:R2:W-:Y:S01]  /*229590*/  STL.U8 [R121+0x27f4], R2 ;  /* 0x0027f40279007387 */ /* 0x0005e20000100000 */
[----:B------:R-:W-:-:S13]  /*2295a0*/  ISETP.NE.AND P2, PT, R0, 0x2, PT ;  /* 0x000000020000780c */ /* 0x000fda0003f45270 */
[----:B--2---:R-:W-:Y:S05]  /*2295b0*/  @!P2 BRA `(.L_x_10845) ;  /* 0x000000000068a947 */ /* 0x004fea0003800000 */
        /* <DEDUP_REMOVED lines=16> */
.L_x_10880:
[----:B------:R-:W-:-:S13]  /*2296c0*/  ISETP.NE.AND P2, PT, R2, 0x47, PT ;  /* 0x000000470200780c */ /* 0x000fda0003f45270 */
[----:B------:R-:W-:Y:S05]  /*2296d0*/  @!P2 BRA `(.L_x_10883) ;  /* 0x000000000014a947 */ /* 0x000fea0003800000 */
[----:B------:R-:W-:Y:S01]  /*2296e0*/  ISETP.NE.AND P2, PT, R2, 0x54, PT ;  /* 0x000000540200780c */ /* 0x000fe20003f45270 */
[----:B------:R-:W-:-:S12]  /*2296f0*/  IMAD.MOV.U32 R0, RZ, RZ, 0x3 ;  /* 0x00000003ff007424 */ /* 0x000fd800078e00ff */
[----:B------:R-:W-:Y:S05]  /*229700*/  @!P2 BRA `(.L_x_10881) ;  /* 0x00000000000ca947 */ /* 0x000fea0003800000 */
.L_x_10882:
[----:B------:R-:W-:Y:S01]  /*229710*/  IMAD.MOV.U32 R0, RZ, RZ, 0x4 ;  /* 0x00000004ff007424 */ /* 0x000fe200078e00ff */
[----:B------:R-:W-:Y:S06]  /*229720*/  BRA `(.L_x_10881) ;  /* 0x0000000000047947 */ /* 0x000fec0003800000 */
.L_x_10883:
[----:B------:R-:W-:-:S07]  /*229730*/  IMAD.MOV.U32 R0, RZ, RZ, 0x2 ;  /* 0x00000002ff007424 */ /* 0x000fce00078e00ff */
.L_x_10881:
[----:B------:R-:W-:Y:S05]  /*229740*/  BSYNC.RECONVERGENT B0 ;  /* 0x0000000000007941 */ /* 0x000fea0003800200 */
.L_x_10879:
[----:B------:R2:W-:Y:S02]  /*229750*/  STL.U8 [R121+0x27f5], R0 ;  /* 0x0027f50079007387 */ /* 0x0005e40000100000 */
.L_x_10845:
[----:B------:R-:W-:Y:S05]  /*229760*/  BSYNC.RECONVERGENT B1 ;  /* 0x0000000000017941 */ /* 0x000fea0003800200 */
.L_x_10844:
[----:B------:R-:W-:Y:S01]  /*229770*/  VIADD R3, R1, 0x29d0 ;  /* 0x000029d001037836 */ /* 0x000fe20000000000 */
[----:B------:R-:W-:Y:S01]  /*229780*/  BSSY.RECONVERGENT B5, `(.L_x_10884) ;  /* 0x00004cb000057945 */ /* 0x000fe20003800200 */
[----:B--23--:R-:W-:Y:S02]  /*229790*/  IMAD.MOV.U32 R0, RZ, RZ, 0x4 ;  /* 0x00000004ff007424 */ /* 0x00cfe400078e00ff */
[C---:B----4-:R-:W-:Y:S02]  /*2297a0*/  IMAD.IADD R2, R3.reuse, 0x1, R179 ;  /* 0x0000000103027824 */ /* 0x050fe400078e02b3 */
        /* <DEDUP_REMOVED lines=10> */
.L_x_10892:
[----:B------:R-:W-:Y:S04]  /*229850*/  BSSY.RECONVERGENT B1, `(.L_x_10887) ;  /* 0x0000089000017945 */ /* 0x000fe80003800200 */
[----:B---3-5:R-:W-:Y:S05]  /*229860*/  @!P0 BRA `(.L_x_10888) ;  /* 0x00000008001c8947 */ /* 0x028fea0003800000 */
[----:B------:R-:W-:-:S04]  /*229870*/  VIADD R120, R1, 0x29d0 ;  /* 0x000029d001787836 */ /* 0x000fc80000000000 */
[----:B------:R-:W-:-:S06]  /*229880*/  IMAD.IADD R120, R120, 0x1, R3 ;  /* 0x0000000178787824 */ /* 0x000fcc00078e0203 */
[----:B------:R-:W5:Y:S01]  /*229890*/  LDL.S8 R120, [R120+0x27d8] ;  /* 0x0027d80078787983 */ /* 0x000f620000100200 */
[----:B------:R-:W-:Y:S01]  /*2298a0*/  ISETP.GE.U32.AND P2, PT, R179, 0x4, PT ;  /* 0x00000004b300780c */ /* 0x000fe20003f46070 */
[----:B------:R-:W-:Y:S01]  /*2298b0*/  VIADD R121, R3, 0xffffffff ;  /* 0xffffffff03797836 */ /* 0x000fe20000000000 */
[----:B------:R-:W-:Y:S01]  /*2298c0*/  BSSY.RECONVERGENT B2, `(.L_x_10889) ;  /* 0x000004c000027945 */ /* 0x000fe20003800200 */
[----:B------:R-:W-:Y:S01]  /*2298d0*/  ISETP.NE.AND P1, PT, R0, RZ, PT ;  /* 0x000000ff0000720c */ /* 0x000fe20003f25270 */
[----:B------:R-:W-:Y:S02]  /*2298e0*/  IMAD.MOV.U32 R125, RZ, RZ, 0x1 ;  /* 0x00000001ff7d7424 */ /* 0x000fe400078e00ff */
[----:B------:R-:W-:-:S05]  /*2298f0*/  IMAD R121, R121, R179, RZ ;  /* 0x000000b379797224 */ /* 0x000fca00078e02ff */
[----:B------:R-:W-:Y:S02]  /*229900*/  IADD3 R124, PT, PT, R121, -0x1, RZ ;  /* 0xffffffff797c7810 */ /* 0x000fe40007ffe0ff */
[----:B------:R-:W-:Y:S05]  /*229910*/  @!P2 BRA `(.L_x_10890) ;  /* 0x000000040018a947 */ /* 0x000fea0003800000 */
[----:B------:R-:W-:-:S07]  /*229920*/  IMAD.MOV.U32 R125, RZ, RZ, 0x1 ;  /* 0x00000001ff7d7424 */ /* 0x000fce00078e00ff */
.L_x_10891:
        /* <DEDUP_REMOVED lines=69> */
.L_x_10890:
[----:B------:R-:W-:Y:S05]  /*229d80*/  BSYNC.RECONVERGENT B2 ;  /* 0x0000000000027941 */ /* 0x000fea0003800200 */
.L_x_10889:
        /* <DEDUP_REMOVED lines=53> */
.L_x_10888:
[----:B------:R-:W-:Y:S05]  /*22a0e0*/  BSYNC.RECONVERGENT B1 ;  /* 0x0000000000017941 */ /* 0x000fea0003800200 */
.L_x_10887:
[C---:B------:R-:W-:Y:S01]  /*22a0f0*/  ISETP.NE.AND P1, PT, R3.reuse, R202, PT ;  /* 0x000000ca0300720c */ /* 0x040fe20003f25270 */
[----:B------:R-:W-:-:S12]  /*22a100*/  VIADD R3, R3, 0x1 ;  /* 0x0000000103037836 */ /* 0x000fd80000000000 */
[----:B------:R-:W-:Y:S05]  /*22a110*/  @P1 BRA `(.L_x_10892) ;  /* 0xfffffff400cc1947 */ /* 0x000fea000383ffff */
[----:B------:R-:W-:Y:S05]  /*22a120*/  BSYNC.RECONVERGENT B0 ;  /* 0x0000000000007941 */ /* 0x000fea0003800200 */
.L_x_10886:
[----:B------:R-:W-:-:S07]  /*22a130*/  IMAD.MOV.U32 R178, RZ, RZ, 0x1 ;  /* 0x00000001ffb27424 */ /* 0x000fce00078e00ff */
.L_x_10955:
[----:B------:R-:W-:Y:S04]  /*22a140*/  BSSY.RECONVERGENT B4, `(.L_x_10893) ;  /* 0x000042b000047945 */ /* 0x000fe80003800200 */
[----:B--23--:R-:W-:Y:S05]  /*22a150*/  @!P0 BRA `(.L_x_10894) ;  /* 0x0000004000a48947 */ /* 0x00cfea0003800000 */
[----:B------:R-:W-:Y:S02]  /*22a160*/  VIADD R226, R178, 0xffffffff ;  /* 0xffffffffb2e27836 */ /* 0x000fe40000000000 */
[----:B------:R-:W-:Y:S02]  /*22a170*/  VIADD R0, R1, 0x29d0 ;  /* 0x000029d001007836 */ /* 0x000fe40000000000 */
[----:B------:R-:W-:Y:S02]  /*22a180*/  IMAD R233, R226, R179, -R179 ;  /* 0x000000b3e2e97224 */ /* 0x000fe400078e0ab3 */
[----:B------:R-:W-:Y:S02]  /*22a190*/  IMAD.IADD R203, R0, 0x1, R178 ;  /* 0x0000000100cb7824 */ /* 0x000fe400078e02b2 */
[----:B------:R-:W-:Y:S02]  /*22a1a0*/  VIADD R233, R233, 0xfffffffe ;  /* 0xfffffffee9e97836 */ /* 0x000fe40000000000 */
[----:B------:R-:W-:-:S02]  /*22a1b0*/  IMAD.MOV.U32 R126, RZ, RZ, 0x1 ;  /* 0x00000001ff7e7424 */ /* 0x000fc400078e00ff */
[----:B------:R-:W-:-:S07]  /*22a1c0*/  IMAD R234, R226, R179, -0x1 ;  /* 0xffffffffe2ea7424 */ /* 0x000fce00078e02b3 */
.L_x_10954:
[----:B---3-5:R-:W-:Y:S02]  /*22a1d0*/  VIADD R120, R1, 0x29d0 ;  /* 0x000029d001787836 */ /* 0x028fe40000000000 */
[----:B--2---:R-:W-:-:S05]  /*22a1e0*/  IMAD.IADD R0, R234, 0x1, R126 ;  /* 0x00000001ea007824 */ /* 0x004fca00078e027e */
[----:B------:R-:W-:-:S05]  /*22a1f0*/  LEA R125, R0, R120, 0x3 ;  /* 0x00000078007d7211 */ /* 0x000fca00078e18ff */
        /* <DEDUP_REMOVED lines=28> */
[----:B--2---:R-:W2:Y:S03]  /*22a3c0*/  LDC.64 R174, c[0x0][0x468] ;  /* 0x00011a00ffae7b82 */ /* 0x004ea60000000a00 */
[----:B------:R-:W4:Y:S01]  /*22a3d0*/  LDL.U8 R204, [R203+0x27d7] ;  /* 0x0027d700cbcc7983 */ /* 0x000f220000100000 */
[----:B------:R-:W-:Y:S01]  /*22a3e0*/  PRMT R173, R121, 0x3340, RZ ;  /* 0x0000334079ad7816 */ /* 0x000fe200000000ff */
[----:B------:R-:W-:Y:S01]  /*22a3f0*/  UMOV UR10, 0x1905 ;  /* 0x00001905000a7882 */ /* 0x000fe20000000000 */
[----:B------:R-:W-:Y:S02]  /*22a400*/  R2UR UR14, R186 ;  /* 0x00000000ba0e72ca */ /* 0x000fe400000e0000 */
[----:B------:R-:W5:Y:S01]  /*22a410*/  LDC.64 R200, c[0x0][0x468] ;  /* 0x00011a00ffc87b82 */ /* 0x000f620000000a00 */
[----:B------:R-:W-:-:S02]  /*22a420*/  R2UR UR15, R187 ;  /* 0x00000000bb0f72ca */ /* 0x000fc400000e0000 */
[C---:B------:R-:W-:Y:S02]  /*22a430*/  R2UR UR16, R186.reuse ;  /* 0x00000000ba1072ca */ /* 0x040fe400000e0000 */
[C---:B------:R-:W-:Y:S02]  /*22a440*/  R2UR UR17, R187.reuse ;  /* 0x00000000bb1172ca */ /* 0x040fe400000e0000 */
[C---:B------:R-:W-:Y:S02]  /*22a450*/  R2UR UR11, R187.reuse ;  /* 0x00000000bb0b72ca */ /* 0x040fe400000e0000 */
[----:B------:R-:W-:Y:S02]  /*22a460*/  R2UR UR12, R186 ;  /* 0x00000000ba0c72ca */ /* 0x000fe400000e0000 */
[----:B------:R-:W-:Y:S02]  /*22a470*/  R2UR UR13, R187 ;  /* 0x00000000bb0d72ca */ /* 0x000fe400000e0000 */
[----:B---3--:R-:W-:-:S04]  /*22a480*/  LOP3.LUT R188, R196, 0xffff, RZ, 0xc0, !PT ;  /* 0x0000ffffc4bc7812 */ /* 0x008fc800078ec0ff */
[----:B------:R-:W-:Y:S02]  /*22a490*/  PRMT R188, R188, 0x3340, R120 ;  /* 0x00003340bcbc7816 */ /* 0x000fe40000000078 */
[----:B----4-:R-:W-:Y:S02]  /*22a4a0*/  PRMT R189, R204, 0x8880, RZ ;  /* 0x00008880ccbd7816 */ /* 0x010fe400000000ff */
        /* <DEDUP_REMOVED lines=9> */
[----:B--2---:R-:W-:Y:S02]  /*22a540*/  LEA R188, P1, R190, R174, 0x3 ;  /* 0x000000aebebc7211 */ /* 0x004fe400078218ff */
[----:B------:R-:W-:Y:S01]  /*22a550*/  R2UR UR10, R186 ;  /* 0x00000000ba0a72ca */ /* 0x000fe200000e0000 */
[----:B-----5:R-:W-:Y:S01]  /*22a560*/  IMAD.WIDE R196, R196, 0x8, R200 ;  /* 0x00000008c4c47825 */ /* 0x020fe200078e02c8 */
        /* <DEDUP_REMOVED lines=72> */
.L_x_10903:
[----:B------:R-:W-:Y:S05]  /*22a9f0*/  BSYNC.RECONVERGENT B2 ;  /* 0x0000000000027941 */ /* 0x000fea0003800200 */
.L_x_10902:
        /* <DEDUP_REMOVED lines=33> */
.L_x_10906:
[----:B------:R-:W-:Y:S05]  /*22ac10*/  BSYNC.RECONVERGENT B2 ;  /* 0x0000000000027941 */ /* 0x000fea0003800200 */
.L_x_10905:
        /* <DEDUP_REMOVED lines=10> */
.L_x_10901:
        /* <DEDUP_REMOVED lines=39> */
.L_x_10908:
[----:B------:R-:W-:Y:S05]  /*22af30*/  BSYNC.RECONVERGENT B2 ;  /* 0x0000000000027941 */ /* 0x000fea0003800200 */
.L_x_10907:
        /* <DEDUP_REMOVED lines=35> */
.L_x_10910:
[----:B------:R-:W-:Y:S05]  /*22b170*/  BSYNC.RECONVERGENT B2 ;  /* 0x0000000000027941 */ /* 0x000fea0003800200 */
.L_x_10909:
        /* <DEDUP_REMOVED lines=10> */
.L_x_10900:
        /* <DEDUP_REMOVED lines=53> */
.L_x_10912:
[----:B------:R-:W-:Y:S05]  /*22b570*/  BSYNC.RECONVERGENT B2 ;  /* 0x0000000000027941 */ /* 0x000fea0003800200 */
.L_x_10911:
        /* <DEDUP_REMOVED lines=35> */
.L_x_10914:
[----:B------:R-:W-:Y:S05]  /*22b7b0*/  BSYNC.RECONVERGENT B2 ;  /* 0x0000000000027941 */ /* 0x000fea0003800200 */
.L_x_10913:
        /* <DEDUP_REMOVED lines=9> */
.L_x_10904:
[----:B------:R-:W-:Y:S05]  /*22b850*/  BSYNC.RECONVERGENT B0 ;  /* 0x0000000000007941 */ /* 0x000fea0003800200 */
.L_x_10899:
        /* <DEDUP_REMOVED lines=12> */
[----:B------:R-:W-:Y:S05]  /*22b920*/  BSSY.RECONVERGENT B0, `(.L_x_10915) ;  /* 0x0000013000007945 */ /* 0x000fea0003800200 */
        /* <DEDUP_REMOVED lines=18> */
.L_x_10916:
[----:B------:R-:W-:Y:S05]  /*22ba50*/  BSYNC.RECONVERGENT B0 ;  /* 0x0000000000007941 */ /* 0x000fea0003800200 */
.L_x_10915:
[----:B------:R-:W-:-:S06]  /*22ba60*/  DSETP.GEU.AND P1, PT, R230, R190, PT ;  /* 0x000000bee600722a */ /* 0x000fcc0003f2e000 */
[----:B------:R-:W-:Y:S02]  /*22ba70*/  FSEL R192, R192, R206, !P1 ;  /* 0x000000cec0c07208 */ /* 0x000fe40004800000 */
[----:B------:R-:W-:Y:S02]  /*22ba80*/  FSEL R193, R193, R207, !P1 ;  /* 0x000000cfc1c17208 */ /* 0x000fe40004800000 */
[----:B------:R-:W-:Y:S02]  /*22ba90*/  FSEL R188, R188, R204, !P1 ;  /* 0x000000ccbcbc7208 */ /* 0x000fe40004800000 */
[----:B------:R-:W-:-:S07]  /*22baa0*/  FSEL R189, R189, R205, !P1 ;  /* 0x000000cdbdbd7208 */ /* 0x000fce0004800000 */
.L_x_10898:
[----:B------:R-:W-:Y:S05]  /*22bab0*/  BSYNC.RECONVERGENT B1 ;  /* 0x0000000000017941 */ /* 0x000fea0003800200 */
.L_x_10897:
        /* <DEDUP_REMOVED lines=14> */
[----:B------:R-:W-:Y:S01]  /*22bba0*/  BSSY.RECONVERGENT B0, `(.L_x_10917) ;  /* 0x000001c000007945 */ /* 0x000fe20003800200 */
[----:B---3--:R-:W-:Y:S02]  /*22bbb0*/  IMAD.MOV.U32 R192, RZ, RZ, 0x0 ;  /* 0x00000000ffc07424 */ /* 0x008fe400078e00ff */
[----:B------:R-:W-:Y:S01]  /*22bbc0*/  IMAD.MOV.U32 R193, RZ, RZ, 0x7ff00000 ;  /* 0x7ff00000ffc17424 */ /* 0x000fe200078e00ff */
[----:B--2---:R-:W-:Y:S01]  /*22bbd0*/  DADD R174, R198, -UR10 ;  /* 0x8000000ac6ae7e29 */ /* 0x004fe20008000000 */
        /* <DEDUP_REMOVED lines=14> */
[----:B------:R-:W-:Y:S01]  /*22bcc0*/  MOV R188, 0x0 ;  /* 0x0000000000bc7802 */ /* 0x000fe20000000f00 */
[----:B------:R-:W-:-:S08]  /*22bcd0*/  IMAD.MOV.U32 R189, RZ, RZ, -0x40100000 ;  /* 0xbff00000ffbd7424 */ /* 0x000fd000078e00ff */
        /* <DEDUP_REMOVED lines=8> */
.L_x_10918:
[----:B------:R-:W-:Y:S05]  /*22bd60*/  BSYNC.RECONVERGENT B0 ;  /* 0x0000000000007941 */ /* 0x000fea0003800200 */
.L_x_10917:
        /* <DEDUP_REMOVED lines=10> */
[----:B------:R-:W3:Y:S03]  /*22be10*/  LDC.64 R190, c[0x0][0x468] ;  /* 0x00011a00ffbe7b82 */ /* 0x000ee60000000a00 */
[----:B------:R-:W4:Y:S01]  /*22be20*/  LDL.U8 R174, [R124+0x27f2] ;  /* 0x0027f2007cae7983 */ /* 0x000f220000100000 */
[----:B------:R-:W-:Y:S01]  /*22be30*/  R2UR UR12, R186 ;  /* 0x00000000ba0c72ca */ /* 0x000fe200000e0000 */
[----:B------:R-:W-:Y:S01]  /*22be40*/  UMOV UR10, 0x5197d ;  /* 0x0005197d000a7882 */ /* 0x000fe20000000000 */
[----:B------:R-:W-:Y:S02]  /*22be50*/  R2UR UR13, R187 ;  /* 0x00000000bb0d72ca */ /* 0x000fe400000e0000 */
        /* <DEDUP_REMOVED lines=16> */
.L_x_10920:
[----:B------:R-:W-:Y:S05]  /*22bf60*/  BSYNC.RECONVERGENT B0 ;  /* 0x0000000000007941 */ /* 0x000fea0003800200 */
.L_x_10919:
        /* <DEDUP_REMOVED lines=27> */
.L_x_10922:
[----:B------:R-:W-:Y:S05]  /*22c120*/  BSYNC.RECONVERGENT B0 ;  /* 0x0000000000007941 */ /* 0x000fea0003800200 */
.L_x_10921:
        /* <DEDUP_REMOVED lines=23> */
[----:B------:R-:W-:Y:S01]  /*22c2a0*/  @P1 IMAD.MOV.U32 R188, RZ, RZ, R190 ;  /* 0x000000ffffbc1224 */ /* 0x000fe200078e00be */
[----:B------:R-:W-:Y:S01]  /*22c2b0*/  @P1 MOV R192, R176 ;  /* 0x000000b000c01202 */ /* 0x000fe20000000f00 */
[----:B------:R-:W-:Y:S01]  /*22c2c0*/  @P1 IMAD.MOV.U32 R189, RZ, RZ, R191 ;  /* 0x000000ffffbd1224 */ /* 0x000fe200078e00bf */
[----:B------:R3:W-:Y:S01]  /*22c2d0*/  @P1 STL.64 [R125], R176 ;  /* 0x000000b07d001387 */ /* 0x0007e20000100a00 */
[----:B------:R-:W-:-:S07]  /*22c2e0*/  @P1 IMAD.MOV.U32 R193, RZ, RZ, R177 ;  /* 0x000000ffffc11224 */ /* 0x000fce00078e00b1 */
.L_x_10924:
[----:B------:R-:W-:Y:S05]  /*22c2f0*/  BSYNC.RECONVERGENT B0 ;  /* 0x0000000000007941 */ /* 0x000fea0003800200 */
.L_x_10923:
        /* <DEDUP_REMOVED lines=11> */
.L_x_10953:
        /* <DEDUP_REMOVED lines=13> */
.L_x_10952:
        /* <DEDUP_REMOVED lines=14> */
[----:B01----:R-:W-:-:S03]  /*22c560*/  LOP3.LUT R236, RZ, R209, RZ, 0x33, !PT ;  /* 0x000000d1ffec7212 */ /* 0x003fc600078e33ff */
        /* <DEDUP_REMOVED lines=19> */
[----:B------:R-:W-:-:S02]  /*22c6a0*/  PLOP3.LUT P2, PT, P2, P3, PT, 0xf8, 0x8f ;  /* 0x00000000008f781c */ /* 0x000fc40001747f70 */
[----:B------:R-:W-:-:S11]  /*22c6b0*/  MOV R197, 0xc0a93000 ;  /* 0xc0a9300000c57802 */ /* 0x000fd60000000f00 */
[----:B------:R-:W-:Y:S05]  /*22c6c0*/  @!P2 BRA `(.L_x_10933) ;  /* 0x000000000068a947 */ /* 0x000fea0003800000 */
[C---:B------:R-:W-:Y:S01]  /*22c6d0*/  IMAD.IADD R174, R177.reuse, 0x1, R210 ;  /* 0x00000001b1ae7824 */ /* 0x040fe200078e02d2 */
[----:B------:R-:W0:Y:S01]  /*22c6e0*/  LDC.64 R190, c[0x0][0x468] ;  /* 0x00011a00ffbe7b82 */ /* 0x000e220000000a00 */
        /* <DEDUP_REMOVED lines=12> */
[----:B0-----:R-:W-:Y:S01]  /*22c7b0*/  IMAD.WIDE.U32 R176, R176, 0x8, R190 ;  /* 0x00000008b0b07825 */ /* 0x001fe200078e00be */
[----:B---3--:R-:W-:Y:S02]  /*22c7c0*/  PRMT R174, R174, 0x3340, R121 ;  /* 0x00003340aeae7816 */ /* 0x008fe40000000079 */
[----:B----4-:R-:W-:-:S04]  /*22c7d0*/  PRMT R175, R175, 0x3340, RZ ;  /* 0x00003340afaf7816 */ /* 0x010fc800000000ff */
        /* <DEDUP_REMOVED lines=9> */
.L_x_10933:
[----:B------:R-:W-:Y:S05]  /*22c870*/  BSYNC.RECONVERGENT B6 ;  /* 0x0000000000067941 */ /* 0x000fea0003800200 */
.L_x_10932:
[----:B------:R-:W3:Y:S01]  /*22c880*/  LDL.64 R190, [R173] ;  /* 0x00000000adbe7983 */ /* 0x000ee20000100a00 */
        /* <DEDUP_REMOVED lines=34> */
.L_x_10935:
[----:B------:R-:W-:Y:S05]  /*22cab0*/  BSYNC.RECONVERGENT B6 ;  /* 0x0000000000067941 */ /* 0x000fea0003800200 */
.L_x_10934:
        /* <DEDUP_REMOVED lines=27> */
.L_x_10937:
[----:B------:R-:W-:Y:S05]  /*22cc70*/  BSYNC.RECONVERGENT B6 ;  /* 0x0000000000067941 */ /* 0x000fea0003800200 */
.L_x_10936:
[----:B------:R-:W-:-:S06]  /*22cc80*/  DSETP.GT.AND P2, PT, R2, R190, PT ;  /* 0x000000be0200722a */ /* 0x000fcc0003f44000 */
[----:B------:R-:W-:Y:S02]  /*22cc90*/  FSEL R174, R206, RZ, P2 ;  /* 0x000000ffceae7208 */ /* 0x000fe40001000000 */
[----:B------:R-:W-:Y:S02]  /*22cca0*/  FSEL R175, R207, +QNAN , P2 ;  /* 0x7ff00000cfaf7808 */ /* 0x000fe40001000000 */
[----:B------:R-:W-:Y:S02]  /*22ccb0*/  FSEL R176, R204, RZ, P2 ;  /* 0x000000ffccb07208 */ /* 0x000fe40001000000 */
[----:B------:R-:W-:Y:S01]  /*22ccc0*/  FSEL R177, R205, -1.875, P2 ;  /* 0xbff00000cdb17808 */ /* 0x000fe20001000000 */
[----:B------:R-:W-:Y:S06]  /*22ccd0*/  BRA `(.L_x_10938) ;  /* 0x00000014005c7947 */ /* 0x000fec0003800000 */
.L_x_10931:
[----:B------:R-:W-:Y:S01]  /*22cce0*/  VIADD R190, R1, 0x29d0 ;  /* 0x000029d001be7836 */ /* 0x000fe20000000000 */
[----:B------:R-:W0:Y:S03]  /*22ccf0*/  LDCU.64 UR10, c[0x0][0x468] ;  /* 0x00008d00ff0a77ac */ /* 0x000e260008000a00 */
[C---:B------:R-:W-:Y:S02]  /*22cd00*/  IMAD.IADD R174, R190.reuse, 0x1, R209 ;  /* 0x00000001beae7824 */ /* 0x040fe400078e02d1 */
[----:B------:R-:W-:Y:S02]  /*22cd10*/  IMAD.IADD R175, R190, 0x1, R210 ;  /* 0x00000001beaf7824 */ /* 0x000fe400078e02d2 */
[----:B------:R-:W1:Y:S02]  /*22cd20*/  LDC.64 R190, c[0x0][0x468] ;  /* 0x00011a00ffbe7b82 */ /* 0x000e640000000a00 */
        /* <DEDUP_REMOVED lines=14> */
[----:B------:R-:W2:Y:S01]  /*22ce10*/  LDG.E.64 R204, desc[UR20][R198.64+0xb180] ;  /* 0x00b18014c6cc7981 */ /* 0x000ea2000c1e1b00 */
[----:B---3--:R-:W-:-:S03]  /*22ce20*/  SHF.R.S32.HI R175, RZ, 0x1f, R174 ;  /* 0x0000001fffaf7819 */ /* 0x008fc600000114ae */
[----:B----4-:R-:W-:-:S04]  /*22ce30*/  IMAD.WIDE R174, R177, 0x5, R174 ;  /* 0x00000005b1ae7825 */ /* 0x010fc800078e02ae */
[----:B-1----:R-:W-:Y:S01]  /*22ce40*/  IMAD.WIDE R176, R176, 0x8, R190 ;  /* 0x00000008b0b07825 */ /* 0x002fe200078e02be */
[----:B0-----:R-:W-:Y:S02]  /*22ce50*/  LEA R196, P2, R174, UR10, 0x3 ;  /* 0x0000000aaec47c11 */ /* 0x001fe4000f8418ff */
[----:B------:R-:W-:Y:S02]  /*22ce60*/  R2UR UR10, R186 ;  /* 0x00000000ba0a72ca */ /* 0x000fe400000e0000 */
[----:B------:R-:W-:Y:S02]  /*22ce70*/  LEA.HI.X R197, R174, UR11, R175, 0x3, P2 ;  /* 0x0000000baec57c11 */ /* 0x000fe400090f1caf */
[----:B------:R-:W-:Y:S01]  /*22ce80*/  R2UR UR11, R187 ;  /* 0x00000000bb0b72ca */ /* 0x000fe200000e0000 */
[----:B------:R-:W3:Y:S04]  /*22ce90*/  LDG.E.64 R174, desc[UR12][R176.64+0x6268] ;  /* 0x0062680cb0ae7981 */ /* 0x000ee8000c1e1b00 */
[----:B------:R-:W3:Y:S04]  /*22cea0*/  LDG.E.64 R190, desc[UR14][R196.64+0xb248] ;  /* 0x00b2480ec4be7981 */ /* 0x000ee8000c1e1b00 */
[----:B------:R-:W4:Y:S04]  /*22ceb0*/  LDG.E.64 R176, desc[UR16][R176.64+0x5f98] ;  /* 0x005f9810b0b07981 */ /* 0x000f28000c1e1b00 */
[----:B------:R-:W4:Y:S04]  /*22cec0*/  LDG.E.64 R196, desc[UR18][R196.64+0xb180] ;  /* 0x00b18012c4c47981 */ /* 0x000f28000c1e1b00 */
[----:B------:R-:W5:Y:S01]  /*22ced0*/  LDG.E.64 R200, desc[UR10][R198.64+0xb248] ;  /* 0x00b2480ac6c87981 */ /* 0x000f62000c1e1b00 */
[----:B------:R-:W-:Y:S01]  /*22cee0*/  UMOV UR10, 0xcccccccd ;  /* 0xcccccccd000a7882 */ /* 0x000fe20000000000 */
[----:B------:R-:W-:Y:S01]  /*22cef0*/  UMOV UR11, 0x4016cccc ;  /* 0x4016cccc000b7882 */ /* 0x000fe20000000000 */
[----:B------:R-:W-:Y:S05]  /*22cf00*/  BMOV.32.CLEAR RZ, B6 ;  /* 0x0000000006ff7355 */ /* 0x000fea0000100000 */
        /* <DEDUP_REMOVED lines=32> */
[----:B------:R-:W-:Y:S05]  /*22d110*/  CALL.REL.NOINC `($__internal_0_$__cuda_sm20_div_rn_f64_full) ;  /* 0x000005d000b07944 */ /* 0x000fea0003c00000 */
[----:B------:R-:W-:Y:S02]  /*22d120*/  IMAD.MOV.U32 R2, RZ, RZ, R174 ;  /* 0x000000ffff027224 */ /* 0x000fe400078e00ae */
[----:B------:R-:W-:-:S07]  /*22d130*/  IMAD.MOV.U32 R3, RZ, RZ, R175 ;  /* 0x000000ffff037224 */ /* 0x000fce00078e00af */
.L_x_10940:
[----:B------:R-:W-:Y:S05]  /*22d140*/  BSYNC.RECONVERGENT B6 ;  /* 0x0000000000067941 */ /* 0x000fea0003800200 */
.L_x_10939:
        /* <DEDUP_REMOVED lines=24> */
[----:B------:R-:W-:Y:S05]  /*22d2d0*/  CALL.REL.NOINC `($__internal_0_$__cuda_sm20_div_rn_f64_full) ;  /* 0x000005d000407944 */ /* 0x000fea0003c00000 */
[----:B------:R-:W-:Y:S02]  /*22d2e0*/  IMAD.MOV.U32 R190, RZ, RZ, R174 ;  /* 0x000000ffffbe7224 */ /* 0x000fe400078e00ae */
[----:B------:R-:W-:-:S07]  /*22d2f0*/  IMAD.MOV.U32 R191, RZ, RZ, R175 ;  /* 0x000000ffffbf7224 */ /* 0x000fce00078e00af */
.L_x_10942:
[----:B------:R-:W-:Y:S05]  /*22d300*/  BSYNC.RECONVERGENT B6 ;  /* 0x0000000000067941 */ /* 0x000fea0003800200 */
.L_x_10941:
[----:B------:R-:W-:-:S06]  /*22d310*/  DSETP.GT.AND P2, PT, R2, R190, PT ;  /* 0x000000be0200722a */ /* 0x000fcc0003f44000 */
[----:B------:R-:W-:Y:S02]  /*22d320*/  FSEL R174, R206, RZ, P2 ;  /* 0x000000ffceae7208 */ /* 0x000fe40001000000 */
[----:B------:R-:W-:Y:S02]  /*22d330*/  FSEL R175, R207, +QNAN , P2 ;  /* 0x7ff00000cfaf7808 */ /* 0x000fe40001000000 */
[----:B------:R-:W-:Y:S02]  /*22d340*/  FSEL R176, R204, RZ, P2 ;  /* 0x000000ffccb07208 */ /* 0x000fe40001000000 */
[----:B------:R-:W-:Y:S01]  /*22d350*/  FSEL R177, R205, -1.875, P2 ;  /* 0xbff00000cdb17808 */ /* 0x000fe20001000000 */
[----:B------:R-:W-:Y:S06]  /*22d360*/  BRA `(.L_x_10938) ;  /* 0x0000000c00b87947 */ /* 0x000fec0003800000 */
.L_x_10930:
[----:B------:R-:W-:-:S04]  /*22d370*/  ISETP.NE.AND P2, PT, R236, 0x1, PT ;  /* 0x00000001ec00780c */ /* 0x000fc80003f45270 */
[----:B------:R-:W-:-:S13]  /*22d380*/  ISETP.NE.OR P2, PT, R235, 0x1, P2 ;  /* 0x00000001eb00780c */ /* 0x000fda0001745670 */
[----:B------:R-:W-:Y:S05]  /*22d390*/  @P2 BRA `(.L_x_10943) ;  /* 0x0000000400d02947 */ /* 0x000fea0003800000 */
[----:B------:R-:W-:Y:S01]  /*22d3a0*/  VIADD R196, R1, 0x29d0 ;  /* 0x000029d001c47836 */ /* 0x000fe20000000000 */
[----:B------:R-:W3:Y:S01]  /*22d3b0*/  LDL.U8 R174, [R124+0x27f2] ;  /* 0x0027f2007cae7983 */ /* 0x000ee20000100000 */
[----:B------:R-:W0:Y:S02]  /*22d3c0*/  LDC.64 R200, c[0x0][0x468] ;  /* 0x00011a00ffc87b82 */ /* 0x000e240000000a00 */
[C---:B------:R-:W-:Y:S01]  /*22d3d0*/  IMAD.IADD R191, R196.reuse, 0x1, R210 ;  /* 0x00000001c4bf7824 */ /* 0x040fe200078e02d2 */
[----:B------:R-:W-:Y:S01]  /*22d3e0*/  IADD3 R177, PT, PT, R196, R209, RZ ;  /* 0x000000d1c4b17210 */ /* 0x000fe20007ffe0ff */
[----:B------:R-:W4:Y:S04]  /*22d3f0*/  LDL.S8 R175, [R203+0x27d7] ;  /* 0x0027d700cbaf7983 */ /* 0x000f280000100200 */
[----:B------:R-:W5:Y:S04]  /*22d400*/  LDL.U8 R190, [R191+0x27d9] ;  /* 0x0027d900bfbe7983 */ /* 0x000f680000100000 */
[----:B------:R-:W2:Y:S04]  /*22d410*/  LDL.U8 R176, [R177+0x27f3] ;  /* 0x0027f300b1b07983 */ /* 0x000ea80000100000 */
        /* <DEDUP_REMOVED lines=20> */
[----:B0-----:R-:W-:-:S04]  /*22d560*/  IMAD.WIDE R176, R174, 0x8, R200 ;  /* 0x00000008aeb07825 */ /* 0x001fc800078e02c8 */
[----:B------:R-:W-:Y:S01]  /*22d570*/  IMAD.WIDE R196, R196, 0x8, R200 ;  /* 0x00000008c4c47825 */ /* 0x000fe200078e02c8 */
[----:B------:R0:W2:Y:S04]  /*22d580*/  LDG.E.64 R174, desc[UR12][R176.64+0x2710] ;  /* 0x0027100cb0ae7981 */ /* 0x0000a8000c1e1b00 */
[----:B------:R-:W0:Y:S04]  /*22d590*/  LDG.E.64 R190, desc[UR14][R196.64+0x3a98] ;  /* 0x003a980ec4be7981 */ /* 0x000e28000c1e1b00 */
[----:B------:R-:W0:Y:S01]  /*22d5a0*/  LDG.E.64 R176, desc[UR16][R176.64+0x3a98] ;  /* 0x003a9810b0b07981 */ /* 0x000e22000c1e1b00 */
[----:B------:R-:W-:-:S03]  /*22d5b0*/  IMAD R200, R173, 0x8, R172 ;  /* 0x00000008adc87824 */ /* 0x000fc600078e02ac */
[----:B------:R-:W2:Y:S04]  /*22d5c0*/  LDG.E.64 R196, desc[UR10][R196.64+0x2710] ;  /* 0x0027100ac4c47981 */ /* 0x000ea8000c1e1b00 */
[----:B------:R-:W3:Y:S01]  /*22d5d0*/  LDL.64 R200, [R200] ;  /* 0x00000000c8c87983 */ /* 0x000ee20000100a00 */
[----:B------:R-:W-:Y:S01]  /*22d5e0*/  UMOV UR10, 0xcccccccd ;  /* 0xcccccccd000a7882 */ /* 0x000fe20000000000 */
[----:B------:R-:W-:Y:S01]  /*22d5f0*/  UMOV UR11, 0x4016cccc ;  /* 0x4016cccc000b7882 */ /* 0x000fe20000000000 */
[----:B------:R-:W-:Y:S05]  /*22d600*/  BMOV.32.CLEAR RZ, B6 ;  /* 0x0000000006ff7355 */ /* 0x000fea0000100000 */
[----:B------:R-:W-:Y:S01]  /*22d610*/  BSSY.RECONVERGENT B6, `(.L_x_10944) ;  /* 0x0000021000067945 */ /* 0x000fe20003800200 */
[----:B0-----:R-:W-:-:S02]  /*22d620*/  DADD R176, R190, R176 ;  /* 0x00000000beb07229 */ /* 0x001fc400000000b0 */
        /* <DEDUP_REMOVED lines=31> */
.L_x_10945:
[----:B------:R-:W-:Y:S05]  /*22d820*/  BSYNC.RECONVERGENT B6 ;  /* 0x0000000000067941 */ /* 0x000fea0003800200 */
.L_x_10944:
        /* <DEDUP_REMOVED lines=27> */
.L_x_10947:
[----:B------:R-:W-:Y:S05]  /*22d9e0*/  BSYNC.RECONVERGENT B6 ;  /* 0x0000000000067941 */ /* 0x000fea0003800200 */
.L_x_10946:
        /* <DEDUP_REMOVED lines=15> */
.L_x_10943:
[----:B------:R-:W-:Y:S01]  /*22dae0*/  VIADD R190, R1, 0x29d0 ;  /* 0x000029d001be7836 */ /* 0x000fe20000000000 */
[----:B------:R-:W3:Y:S01]  /*22daf0*/  LDL.U8 R174, [R124+0x27f2] ;  /* 0x0027f2007cae7983 */ /* 0x000ee20000100000 */
[----:B------:R-:W0:Y:S02]  /*22db00*/  LDC.64 R204, c[0x0][0x468] ;  /* 0x00011a00ffcc7b82 */ /* 0x000e240000000a00 */
[C---:B------:R-:W-:Y:S01]  /*22db10*/  IMAD.IADD R191, R190.reuse, 0x1, R210 ;  /* 0x00000001bebf7824 */ /* 0x040fe200078e02d2 */
[----:B------:R-:W4:Y:S01]  /*22db20*/  LDL.S8 R200, [R203+0x27d7] ;  /* 0x0027d700cbc87983 */ /* 0x000f220000100200 */
[----:B------:R-:W-:-:S03]  /*22db30*/  IMAD.IADD R175, R190, 0x1, R209 ;  /* 0x00000001beaf7824 */ /* 0x000fc600078e02d1 */
[----:B------:R-:W5:Y:S04]  /*22db40*/  LDL.U8 R190, [R191+0x27d9] ;  /* 0x0027d900bfbe7983 */ /* 0x000f680000100000 */
[----:B------:R-:W2:Y:S04]  /*22db50*/  LDL.U8 R177, [R175+0x27f3] ;  /* 0x0027f300afb17983 */ /* 0x000ea80000100000 */
[----:B------:R-:W5:Y:S04]  /*22db60*/  LDL.U8 R191, [R191+0x27d8] ;  /* 0x0027d800bfbf7983 */ /* 0x000f680000100000 */
        /* <DEDUP_REMOVED lines=12> */
[----:B--2---:R-:W-:Y:S02]  /*22dc30*/  PRMT R177, R177, 0x3340, RZ ;  /* 0x00003340b1b17816 */ /* 0x004fe400000000ff */
[----:B-----5:R-:W-:-:S04]  /*22dc40*/  PRMT R190, R191, 0x3340, R190 ;  /* 0x00003340bfbe7816 */ /* 0x020fc800000000be */
[----:B------:R-:W-:-:S05]  /*22dc50*/  PRMT R177, R190, 0x5410, R177 ;  /* 0x00005410beb17816 */ /* 0x000fca00000000b1 */
[----:B---3--:R-:W-:Y:S01]  /*22dc60*/  IDP.4A.S8.U8 R175, R177, UR10, R175 ;  /* 0x0000000ab1af7c26 */ /* 0x008fe200080002af */
[----:B------:R-:W-:Y:S01]  /*22dc70*/  R2UR UR10, R186 ;  /* 0x00000000ba0a72ca */ /* 0x000fe200000e0000 */
[----:B0-----:R-:W-:Y:S01]  /*22dc80*/  IMAD.WIDE R176, R176, 0x8, R204 ;  /* 0x00000008b0b07825 */ /* 0x001fe200078e02cc */
        /* <DEDUP_REMOVED lines=58> */
.L_x_10949:
[----:B------:R-:W-:Y:S05]  /*22e030*/  BSYNC.RECONVERGENT B6 ;  /* 0x0000000000067941 */ /* 0x000fea0003800200 */
.L_x_10948:
        /* <DEDUP_REMOVED lines=27> */
.L_x_10951:
[----:B------:R-:W-:Y:S05]  /*22e1f0*/  BSYNC.RECONVERGENT B6 ;  /* 0x0000000000067941 */ /* 0x000fea0003800200 */
.L_x_10950:
[----:B------:R-:W-:-:S06]  /*22e200*/  DSETP.GT.AND P2, PT, R2, R190, PT ;  /* 0x000000be0200722a */ /* 0x000fcc0003f44000 */
[----:B------:R-:W-:Y:S02]  /*22e210*/  FSEL R174, R206, RZ, P2 ;  /* 0x000000ffceae7208 */ /* 0x000fe40001000000 */
[----:B------:R-:W-:Y:S02]  /*22e220*/  FSEL R175, R207, +QNAN , P2 ;  /* 0x7ff00000cfaf7808 */ /* 0x000fe40001000000 */
[----:B------:R-:W-:Y:S02]  /*22e230*/  FSEL R176, R204, RZ, P2 ;  /* 0x000000ffccb07208 */ /* 0x000fe40001000000 */
[----:B------:R-:W-:-:S07]  /*22e240*/  FSEL R177, R205, -1.875, P2 ;  /* 0xbff00000cdb17808 */ /* 0x000fce0001000000 */
.L_x_10938:
[----:B------:R-:W-:Y:S05]  /*22e250*/  BSYNC.RECONVERGENT B0 ;  /* 0x0000000000007941 */ /* 0x000fea0003800200 */
.L_x_10929:
        /* <DEDUP_REMOVED lines=9> */
[----:B--2---:R-:W-:Y:S02]  /*22e2f0*/  @!P3 IMAD.MOV.U32 R188, RZ, RZ, R174 ;  /* 0x000000ffffbcb224 */ /* 0x004fe400078e00ae */
[----:B------:R-:W-:Y:S01]  /*22e300*/  @!P3 IMAD.MOV.U32 R189, RZ, RZ, R175 ;  /* 0x000000ffffbdb224 */ /* 0x000fe200078e00af */
[----:B------:R3:W-:Y:S01]  /*22e310*/  @!P3 STL.64 [R0], R174 ;  /* 0x000000ae0000b387 */ /* 0x0007e20000100a00 */
[----:B------:R-:W-:Y:S02]  /*22e320*/  @!P3 IMAD.MOV.U32 R192, RZ, RZ, R2 ;  /* 0x000000ffffc0b224 */ /* 0x000fe400078e0002 */
[----:B------:R-:W-:-:S07]  /*22e330*/  @!P3 IMAD.MOV.U32 R193, RZ, RZ, R3 ;  /* 0x000000ffffc1b224 */ /* 0x000fce00078e0003 */
.L_x_10928:
[----:B------:R-:W-:Y:S05]  /*22e340*/  BSYNC.RECONVERGENT B1 ;  /* 0x0000000000017941 */ /* 0x000fea0003800200 */
.L_x_10927:
[----:B------:R-:W-:Y:S01]  /*22e350*/  VIADD R209, R209, 0x1 ;  /* 0x00000001d1d17836 */ /* 0x000fe20000000000 */
[----:B------:R-:W-:-:S04]  /*22e360*/  ISETP.GT.U32.AND P3, PT, R210, 0x1, PT ;  /* 0x00000001d200780c */ /* 0x000fc80003f64070 */
[----:B------:R-:W-:-:S13]  /*22e370*/  ISETP.GE.AND P2, PT, R209, R126, PT ;  /* 0x0000007ed100720c */ /* 0x000fda0003f46270 */
[----:B------:R-:W-:Y:S05]  /*22e380*/  @!P2 BRA P3, `(.L_x_10952) ;  /* 0xffffffe0003ca947 */ /* 0x000fea000183ffff */
.L_x_10926:
[----:B------:R-:W-:Y:S05]  /*22e390*/  BSYNC.RECONVERGENT B2 ;  /* 0x0000000000027941 */ /* 0x000fea0003800200 */
.L_x_10925:
[----:B------:R-:W-:Y:S05]  /*22e3a0*/  @P1 BRA `(.L_x_10953) ;  /* 0xffffffe000001947 */ /* 0x000fea000383ffff */
.L_x_10896:
[----:B------:R-:W-:Y:S05]  /*22e3b0*/  BSYNC.RECONVERGENT B3 ;  /* 0x0000000000037941 */ /* 0x000fea0003800200 */
.L_x_10895:
[C---:B------:R-:W-:Y:S01]  /*22e3c0*/  ISETP.NE.AND P1, PT, R126.reuse, R179, PT ;  /* 0x000000b37e00720c */ /* 0x040fe20003f25270 */
[----:B------:R-:W-:-:S12]  /*22e3d0*/  VIADD R126, R126, 0x1 ;  /* 0x000000017e7e7836 */ /* 0x000fd80000000000 */
[----:B------:R-:W-:Y:S05]  /*22e3e0*/  @P1 BRA `(.L_x_10954) ;  /* 0xffffffbc00781947 */ /* 0x000fea000383ffff */
.L_x_10894:
[----:B------:R-:W-:Y:S05]  /*22e3f0*/  BSYNC.RECONVERGENT B4 ;  /* 0x0000000000047941 */ /* 0x000fea0003800200 */
.L_x_10893:
[C---:B------:R-:W-:Y:S01]  /*22e400*/  ISETP.NE.AND P1, PT, R178.reuse, R202, PT ;  /* 0x000000cab200720c */ /* 0x040fe20003f25270 */
[----:B------:R-:W-:-:S12]  /*22e410*/  VIADD R178, R178, 0x1 ;  /* 0x00000001b2b27836 */ /* 0x000fd80000000000 */
[----:B------:R-:W-:Y:S05]  /*22e420*/  @P1 BRA `(.L_x_10955) ;  /* 0xffffffbc00441947 */ /* 0x000fea000383ffff */
.L_x_10885:
[----:B------:R-:W-:Y:S05]  /*22e430*/  BSYNC.RECONVERGENT B5 ;  /* 0x0000000000057941 */ /* 0x000fea0003800200 */
.L_x_10884:
[----:B------:R-:W-:Y:S01]  /*22e440*/  ISETP.NE.AND P3, PT, R179, RZ, PT ;  /* 0x000000ffb300720c */ /* 0x000fe20003f65270 */
[----:B------:R-:W-:Y:S01]  /*22e450*/  BSSY.RECONVERGENT B2, `(.L_x_10956) ;  /* 0x00001cb000027945 */ /* 0x000fe20003800200 */
[----:B------:R-:W-:Y:S02]  /*22e460*/  IMAD.MOV.U32 R126, RZ, RZ, RZ ;  /* 0x000000ffff7e7224 */ /* 0x000fe400078e00ff */
[----:B--23--:R-:W-:Y:S02]  /*22e470*/  IMAD.MOV.U32 R2, RZ, RZ, 0x0 ;  /* 0x00000000ff027424 */ /* 0x00cfe400078e00ff */
        /* <DEDUP_REMOVED lines=12> */
.L_x_10982:
[----:B-----5:R-:W-:-:S04]  /*22e540*/  VIADD R120, R1, 0x29d0 ;  /* 0x000029d001787836 */ /* 0x020fc80000000000 */
[----:B------:R-:W-:-:S05]  /*22e550*/  IMAD.IADD R120, R120, 0x1, R178 ;  /* 0x0000000178787824 */ /* 0x000fca00078e02b2 */
[----:B------:R-:W2:Y:S01]  /*22e560*/  LDL.U8 R121, [R120+0x27f3] ;  /* 0x0027f30078797983 */ /* 0x000ea20000100000 */
[----:B------:R-:W-:Y:S01]  /*22e570*/  BSSY.RECONVERGENT B1, `(.L_x_10958) ;  /* 0x0000184000017945 */ /* 0x000fe20003800200 */
[----:B------:R-:W-:Y:S01]  /*22e580*/  MOV R204, 0x0 ;  /* 0x0000000000cc7802 */ /* 0x000fe20000000f00 */
        /* <DEDUP_REMOVED lines=8> */
[----:B------:R-:W-:Y:S01]  /*22e610*/  PRMT R125, R121, 0x8880, RZ ;  /* 0x00008880797d7816 */ /* 0x000fe200000000ff */
[----:B------:R-:W4:Y:S01]  /*22e620*/  LDC.64 R174, c[0x0][0x468] ;  /* 0x00011a00ffae7b82 */ /* 0x000f220000000a00 */
[----:B------:R-:W5:Y:S01]  /*22e630*/  LDCU.64 UR10, c[0x0][0x468] ;  /* 0x00008d00ff0a77ac */ /* 0x000f620008000a00 */
[C---:B------:R-:W-:Y:S02]  /*22e640*/  R2UR UR18, R186.reuse ;  /* 0x00000000ba1272ca */ /* 0x040fe400000e0000 */
[----:B------:R-:W-:Y:S01]  /*22e650*/  R2UR UR19, R187 ;  /* 0x00000000bb1372ca */ /* 0x000fe200000e0000 */
[----:B------:R-:W-:Y:S01]  /*22e660*/  UMOV UR12, 0x57d ;  /* 0x0000057d000c7882 */ /* 0x000fe20000000000 */
[----:B--2---:R-:W-:Y:S02]  /*22e670*/  PRMT R120, R121, 0x8880, RZ ;  /* 0x0000888079787816 */ /* 0x004fe400000000ff */
[----:B------:R-:W-:-:S02]  /*22e680*/  R2UR UR16, R186 ;  /* 0x00000000ba1072ca */ /* 0x000fc400000e0000 */
[----:B------:R-:W-:Y:S01]  /*22e690*/  PRMT R121, R120, 0x7710, RZ ;  /* 0x0000771078797816 */ /* 0x000fe200000000ff */
[----:B------:R-:W-:Y:S01]  /*22e6a0*/  IMAD.MOV.U32 R120, RZ, RZ, R125 ;  /* 0x000000ffff787224 */ /* 0x000fe200078e007d */
[C---:B------:R-:W-:Y:S02]  /*22e6b0*/  R2UR UR17, R187.reuse ;  /* 0x00000000bb1172ca */ /* 0x040fe400000e0000 */
[----:B------:R-:W-:Y:S02]  /*22e6c0*/  PRMT R121, R210, 0x5410, R121 ;  /* 0x00005410d2797816 */ /* 0x000fe40000000079 */
[C---:B------:R-:W-:Y:S02]  /*22e6d0*/  R2UR UR13, R187.reuse ;  /* 0x00000000bb0d72ca */ /* 0x040fe400000e0000 */
[----:B------:R-:W-:Y:S02]  /*22e6e0*/  R2UR UR14, R186 ;  /* 0x00000000ba0e72ca */ /* 0x000fe400000e0000 */
[----:B------:R-:W-:Y:S01]  /*22e6f0*/  R2UR UR15, R187 ;  /* 0x00000000bb0f72ca */ /* 0x000fe200000e0000 */
[----:B------:R-:W-:-:S02]  /*22e700*/  IMAD R194, R0, 0xa0, RZ ;  /* 0x000000a000c27824 */ /* 0x000fc400078e02ff */
[----:B---3--:R-:W-:Y:S01]  /*22e710*/  IDP.2A.LO.S16.U8 R124, R121, UR12, R124 ;  /* 0x0000000c797c7c26 */ /* 0x008fe2000800127c */
[--C-:B------:R-:W-:Y:S02]  /*22e720*/  SHF.R.S32.HI R121, RZ, 0x1f, R120.reuse ;  /* 0x0000001fff797819 */ /* 0x100fe40000011478 */
[----:B------:R-:W-:Y:S01]  /*22e730*/  R2UR UR12, R186 ;  /* 0x00000000ba0c72ca */ /* 0x000fe200000e0000 */
[----:B------:R-:W-:-:S03]  /*22e740*/  IMAD.WIDE R120, R203, 0x5, R120 ;  /* 0x00000005cb787825 */ /* 0x000fc600078e0278 */
[----:B-----5:R-:W-:-:S04]  /*22e750*/  LEA R176, P0, R120, UR10, 0x3 ;  /* 0x0000000a78b07c11 */ /* 0x020fc8000f8018ff */
[----:B------:R-:W-:Y:S01]  /*22e760*/  LEA.HI.X R177, R120, UR11, R121, 0x3, P0 ;  /* 0x0000000b78b17c11 */ /* 0x000fe200080f1c79 */
[----:B----4-:R-:W-:Y:S01]  /*22e770*/  IMAD.WIDE R120, R124, 0x8, R174 ;  /* 0x000000087c787825 */ /* 0x010fe200078e02ae */
[----:B------:R-:W-:-:S03]  /*22e780*/  R2UR UR10, R186 ;  /* 0x00000000ba0a72ca */ /* 0x000fc600000e0000 */
[----:B------:R-:W2:Y:S01]  /*22e790*/  LDG.E.64 R198, desc[UR16][R176.64+0xb248] ;  /* 0x00b24810b0c67981 */ /* 0x000ea2000c1e1b00 */
[----:B------:R-:W-:-:S03]  /*22e7a0*/  R2UR UR11, R187 ;  /* 0x00000000bb0b72ca */ /* 0x000fc600000e0000 */
[----:B------:R-:W2:Y:S04]  /*22e7b0*/  LDG.E.64 R124, desc[UR18][R120.64+0xa118] ;  /* 0x00a11812787c7981 */ /* 0x000ea8000c1e1b00 */
[----:B------:R-:W3:Y:S04]  /*22e7c0*/  LDG.E.64 R174, desc[UR14][R120.64+0x8d90] ;  /* 0x008d900e78ae7981 */ /* 0x000ee8000c1e1b00 */
[----:B------:R4:W3:Y:S02]  /*22e7d0*/  LDG.E.64 R204, desc[UR12][R176.64+0xb180] ;  /* 0x00b1800cb0cc7981 */ /* 0x0008e4000c1e1b00 */
[----:B----4-:R-:W-:-:S04]  /*22e7e0*/  IMAD.WIDE.U32 R176, R210, 0xa0, R176 ;  /* 0x000000a0d2b07825 */ /* 0x010fc800078e00b0 */
[----:B------:R-:W-:Y:S02]  /*22e7f0*/  IMAD.IADD R195, R177, 0x1, R194 ;  /* 0x00000001b1c37824 */ /* 0x000fe400078e02c2 */
[----:B------:R-:W-:-:S05]  /*22e800*/  IMAD.MOV.U32 R194, RZ, RZ, R176 ;  /* 0x000000ffffc27224 */ /* 0x000fca00078e00b0 */
[----:B------:R-:W4:Y:S01]  /*22e810*/  LDG.E.64 R192, desc[UR10][R194.64+0x52a8] ;  /* 0x0052a80ac2c07981 */ /* 0x000f22000c1e1b00 */
[----:B------:R-:W-:Y:S02]  /*22e820*/  IMAD.MOV.U32 R176, RZ, RZ, -0x800000 ;  /* 0xff800000ffb07424 */ /* 0x000fe400078e00ff */
[----:B------:R-:W-:Y:S02]  /*22e830*/  IMAD.MOV.U32 R177, RZ, RZ, 0x41cdcd64 ;  /* 0x41cdcd64ffb17424 */ /* 0x000fe400078e00ff */
[----:B------:R-:W-:-:S04]  /*22e840*/  IMAD.WIDE.U32 R120, R210, -0x320, R120 ;  /* 0xfffffce0d2787825 */ /* 0x000fc800078e0078 */
[----:B------:R-:W-:Y:S01]  /*22e850*/  IMAD R188, R0, -0x320, RZ ;  /* 0xfffffce000bc7824 */ /* 0x000fe200078e02ff */
[----:B------:R-:W-:Y:S04]  /*22e860*/  BSSY.RECONVERGENT B0, `(.L_x_10960) ;  /* 0x0000071000007945 */ /* 0x000fe80003800200 */
[----:B------:R-:W-:Y:S01]  /*22e870*/  IADD3 R189, PT, PT, R121, -R210, R188 ;  /* 0x800000d279bd7210 */ /* 0x000fe20007ffe0bc */
[----:B------:R-:W-:Y:S01]  /*22e880*/  IMAD.MOV.U32 R188, RZ, RZ, R120 ;  /* 0x000000ffffbc7224 */ /* 0x000fe200078e0078 */
        /* <DEDUP_REMOVED lines=68> */
.L_x_10963:
[----:B------:R-:W-:Y:S05]  /*22ecd0*/  BSYNC.RECONVERGENT B3 ;  /* 0x0000000000037941 */ /* 0x000fea0003800200 */
.L_x_10962:
        /* <DEDUP_REMOVED lines=33> */
.L_x_10965:
[----:B------:R-:W-:Y:S05]  /*22eef0*/  BSYNC.RECONVERGENT B3 ;  /* 0x0000000000037941 */ /* 0x000fea0003800200 */
.L_x_10964:
[----:B------:R-:W-:-:S06]  /*22ef00*/  DSETP.GEU.AND P1, PT, R190, R100, PT ;  /* 0x00000064be00722a */ /* 0x000fcc0003f2e000 */
[----:B------:R-:W-:Y:S02]  /*22ef10*/  FSEL R124, R124, R206, !P1 ;  /* 0x000000ce7c7c7208 */ /* 0x000fe40004800000 */
[----:B------:R-:W-:Y:S02]  /*22ef20*/  FSEL R125, R125, R207, !P1 ;  /* 0x000000cf7d7d7208 */ /* 0x000fe40004800000 */
[----:B------:R-:W-:Y:S02]  /*22ef30*/  FSEL R100, R100, R190, !P1 ;  /* 0x000000be64647208 */ /* 0x000fe40004800000 */
[----:B------:R-:W-:Y:S02]  /*22ef40*/  FSEL R101, R101, R191, !P1 ;  /* 0x000000bf65657208 */ /* 0x000fe40004800000 */
[----:B------:R-:W-:Y:S02]  /*22ef50*/  FSEL R120, R120, R208, !P1 ;  /* 0x000000d078787208 */ /* 0x000fe40004800000 */
[----:B------:R-:W-:-:S07]  /*22ef60*/  FSEL R121, R121, R209, !P1 ;  /* 0x000000d179797208 */ /* 0x000fce0004800000 */
.L_x_10961:
[----:B------:R-:W-:Y:S05]  /*22ef70*/  BSYNC.RECONVERGENT B0 ;  /* 0x0000000000007941 */ /* 0x000fea0003800200 */
.L_x_10960:
        /* <DEDUP_REMOVED lines=49> */
.L_x_10969:
[----:B------:R-:W-:Y:S05]  /*22f290*/  BSYNC.RECONVERGENT B3 ;  /* 0x0000000000037941 */ /* 0x000fea0003800200 */
.L_x_10968:
        /* <DEDUP_REMOVED lines=33> */
.L_x_10971:
[----:B------:R-:W-:Y:S05]  /*22f4b0*/  BSYNC.RECONVERGENT B3 ;  /* 0x0000000000037941 */ /* 0x000fea0003800200 */
.L_x_10970:
[----:B------:R-:W-:-:S06]  /*22f4c0*/  DSETP.GEU.AND P0, PT, R190, R100, PT ;  /* 0x00000064be00722a */ /* 0x000fcc0003f0e000 */
[----:B------:R-:W-:Y:S02]  /*22f4d0*/  FSEL R206, R206, R124, !P0 ;  /* 0x0000007ccece7208 */ /* 0x000fe40004000000 */
[----:B------:R-:W-:Y:S02]  /*22f4e0*/  FSEL R207, R207, R125, !P0 ;  /* 0x0000007dcfcf7208 */ /* 0x000fe40004000000 */
[----:B------:R-:W-:Y:S02]  /*22f4f0*/  FSEL R208, R208, R120, !P0 ;  /* 0x00000078d0d07208 */ /* 0x000fe40004000000 */
[----:B------:R-:W-:Y:S02]  /*22f500*/  FSEL R209, R209, R121, !P0 ;  /* 0x00000079d1d17208 */ /* 0x000fe40004000000 */
[----:B------:R-:W-:Y:S02]  /*22f510*/  FSEL R100, R100, R190, !P0 ;  /* 0x000000be64647208 */ /* 0x000fe40004000000 */
[----:B------:R-:W-:-:S07]  /*22f520*/  FSEL R101, R101, R191, !P0 ;  /* 0x000000bf65657208 */ /* 0x000fce0004000000 */
.L_x_10967:
[----:B------:R-:W-:Y:S05]  /*22f530*/  BSYNC.RECONVERGENT B0 ;  /* 0x0000000000007941 */ /* 0x000fea0003800200 */
.L_x_10966:
        /* <DEDUP_REMOVED lines=53> */
.L_x_10975:
[----:B------:R-:W-:Y:S05]  /*22f890*/  BSYNC.RECONVERGENT B3 ;  /* 0x0000000000037941 */ /* 0x000fea0003800200 */
.L_x_10974:
        /* <DEDUP_REMOVED lines=33> */
.L_x_10977:
[----:B------:R-:W-:Y:S05]  /*22fab0*/  BSYNC.RECONVERGENT B3 ;  /* 0x0000000000037941 */ /* 0x000fea0003800200 */
.L_x_10976:
[----:B------:R-:W-:-:S06]  /*22fac0*/  DSETP.GEU.AND P0, PT, R188, R100, PT ;  /* 0x00000064bc00722a */ /* 0x000fcc0003f0e000 */
[----:B------:R-:W-:Y:S02]  /*22fad0*/  FSEL R120, R120, R206, !P0 ;  /* 0x000000ce78787208 */ /* 0x000fe40004000000 */
[----:B------:R-:W-:Y:S02]  /*22fae0*/  FSEL R121, R121, R207, !P0 ;  /* 0x000000cf79797208 */ /* 0x000fe40004000000 */
[----:B------:R-:W-:Y:S02]  /*22faf0*/  FSEL R124, R124, R208, !P0 ;  /* 0x000000d07c7c7208 */ /* 0x000fe40004000000 */
[----:B------:R-:W-:Y:S02]  /*22fb00*/  FSEL R125, R125, R209, !P0 ;  /* 0x000000d17d7d7208 */ /* 0x000fe40004000000 */
[----:B------:R-:W-:Y:S02]  /*22fb10*/  FSEL R100, R100, R188, !P0 ;  /* 0x000000bc64647208 */ /* 0x000fe40004000000 */
[----:B------:R-:W-:-:S07]  /*22fb20*/  FSEL R101, R101, R189, !P0 ;  /* 0x000000bd65657208 */ /* 0x000fce0004000000 */
.L_x_10973:
[----:B------:R-:W-:Y:S05]  /*22fb30*/  BSYNC.RECONVERGENT B0 ;  /* 0x0000000000007941 */ /* 0x000fea0003800200 */
.L_x_10972:
        /* <DEDUP_REMOVED lines=31> */
.L_x_10979:
[----:B------:R-:W-:Y:S05]  /*22fd30*/  BSYNC.RECONVERGENT B0 ;  /* 0x0000000000007941 */ /* 0x000fea0003800200 */
.L_x_10978:
[----:B------:R-:W-:-:S06]  /*22fd40*/  DSETP.GEU.AND P0, PT, R100, R188, PT ;  /* 0x000000bc6400722a */ /* 0x000fcc0003f0e000 */
[----:B------:R-:W-:Y:S02]  /*22fd50*/  FSEL R198, R198, R124, !P0 ;  /* 0x0000007cc6c67208 */ /* 0x000fe40004000000 */
[----:B------:R-:W-:Y:S02]  /*22fd60*/  FSEL R204, R204, R120, !P0 ;  /* 0x00000078cccc7208 */ /* 0x000fe40004000000 */
[----:B------:R-:W-:Y:S02]  /*22fd70*/  FSEL R124, R199, R125, !P0 ;  /* 0x0000007dc77c7208 */ /* 0x000fe40004000000 */
[----:B------:R-:W-:-:S03]  /*22fd80*/  FSEL R120, R205, R121, !P0 ;  /* 0x00000079cd787208 */ /* 0x000fc60004000000 */
[----:B------:R-:W-:Y:S02]  /*22fd90*/  IMAD.MOV.U32 R199, RZ, RZ, R124 ;  /* 0x000000ffffc77224 */ /* 0x000fe400078e007c */
[----:B------:R-:W-:-:S07]  /*22fda0*/  IMAD.MOV.U32 R205, RZ, RZ, R120 ;  /* 0x000000ffffcd7224 */ /* 0x000fce00078e0078 */
.L_x_10959:
[----:B------:R-:W-:Y:S05]  /*22fdb0*/  BSYNC.RECONVERGENT B1 ;  /* 0x0000000000017941 */ /* 0x000fea0003800200 */
.L_x_10958:
        /* <DEDUP_REMOVED lines=38> */
.L_x_10981:
[----:B------:R-:W-:Y:S05]  /*230020*/  BSYNC.RECONVERGENT B0 ;  /* 0x0000000000007941 */ /* 0x000fea0003800200 */
.L_x_10980:
        /* <DEDUP_REMOVED lines=13> */
.L_x_10957:
[----:B------:R-:W-:Y:S05]  /*230100*/  BSYNC.RECONVERGENT B2 ;  /* 0x0000000000027941 */ /* 0x000fea0003800200 */
.L_x_10956:
        /* <DEDUP_REMOVED lines=11> */
[----:B------:R-:W-:Y:S01]  /*2301c0*/  IMAD.MOV.U32 R124, RZ, RZ, 0x0 ;  /* 0x00000000ff7c7424 */ /* 0x000fe200078e00ff */
[----:B------:R-:W-:Y:S01]  /*2301d0*/  MOV R125, 0xbff00000 ;  /* 0xbff00000007d7802 */ /* 0x000fe20000000f00 */
[----:B------:R-:W-:Y:S02]  /*2301e0*/  IMAD.MOV.U32 R188, RZ, RZ, 0x0 ;  /* 0x00000000ffbc7424 */ /* 0x000fe400078e00ff */
[----:B------:R-:W-:Y:S01]  /*2301f0*/  IMAD.MOV.U32 R189, RZ, RZ, 0x7ff00000 ;  /* 0x7ff00000ffbd7424 */ /* 0x000fe200078e00ff */
[----:B--2---:R-:W-:-:S02]  /*230200*/  PRMT R2, R178, 0x8880, RZ ;  /* 0x00008880b2027816 */ /* 0x004fc400000000ff */
        /* <DEDUP_REMOVED lines=8> */
[----:B------:R-:W5:Y:S01]  /*230290*/  LDCU.64 UR10, c[0x0][0x468] ;  /* 0x00008d00ff0a77ac */ /* 0x000f620008000a00 */
        /* <DEDUP_REMOVED lines=11> */
[----:B------:R-:W-:Y:S02]  /*230350*/  R2UR UR13, R187 ;  /* 0x00000000bb0d72ca */ /* 0x000fe400000e0000 */
[----:B------:R-:W-:Y:S02]  /*230360*/  PRMT R190, R190, 0x8880, RZ ;  /* 0x00008880bebe7816 */ /* 0x000fe400000000ff */
[----:B--2---:R-:W-:-:S04]  /*230370*/  LOP3.LUT R124, R173, 0xffff, RZ, 0xc0, !PT ;  /* 0x0000ffffad7c7812 */ /* 0x004fc800078ec0ff */
[C---:B------:R-:W-:Y:S02]  /*230380*/  PRMT R124, R120.reuse, 0x3340, R124 ;  /* 0x00003340787c7816 */ /* 0x040fe4000000007c */
[----:B------:R-:W-:Y:S02]  /*230390*/  PRMT R120, R120, 0x8880, RZ ;  /* 0x0000888078787816 */ /* 0x000fe400000000ff */
[----:B------:R-:W-:-:S05]  /*2303a0*/  PRMT R124, R124, 0x5410, R125 ;  /* 0x000054107c7c7816 */ /* 0x000fca000000007d */
[----:B----4-:R-:W-:Y:S01]  /*2303b0*/  IDP.4A.S8.U8 R176, R124, UR12, R0 ;  /* 0x0000000c7cb07c26 */ /* 0x010fe20008000200 */
[----:B-----5:R-:W-:Y:S02]  /*2303c0*/  LEA R124, P1, R2, UR10, 0x3 ;  /* 0x0000000a027c7c11 */ /* 0x020fe4000f8218ff */
[----:B------:R-:W-:Y:S02]  /*2303d0*/  R2UR UR12, R186 ;  /* 0x00000000ba0c72ca */ /* 0x000fe400000e0000 */
[----:B------:R-:W-:Y:S01]  /*2303e0*/  LEA.HI.X R125, R2, UR11, R3, 0x3, P1 ;  /* 0x0000000b027d7c11 */ /* 0x000fe200088f1c03 */
[----:B---3--:R-:W-:Y:S01]  /*2303f0*/  IMAD.WIDE R2, R176, 0x8, R194 ;  /* 0x00000008b0027825 */ /* 0x008fe200078e02c2 */
[----:B------:R-:W-:-:S03]  /*230400*/  PRMT R120, R120, 0x7710, RZ ;  /* 0x0000771078787816 */ /* 0x000fc600000000ff */
[----:B------:R-:W2:Y:S01]  /*230410*/  LDG.E.64 R188, desc[UR16][R124.64+0xb248] ;  /* 0x00b248107cbc7981 */ /* 0x000ea2000c1e1b00 */
[----:B------:R-:W-:-:S03]  /*230420*/  PRMT R173, R120, 0x5410, R173 ;  /* 0x0000541078ad7816 */ /* 0x000fc600000000ad */
[----:B------:R-:W3:Y:S01]  /*230430*/  LDG.E.64 R176, desc[UR14][R2.64+0x8a70] ;  /* 0x008a700e02b07981 */ /* 0x000ee2000c1e1b00 */
[----:B------:R-:W-:Y:S02]  /*230440*/  UMOV UR10, 0x519 ;  /* 0x00000519000a7882 */ /* 0x000fe40000000000 */
[----:B------:R-:W-:Y:S01]  /*230450*/  IDP.2A.LO.S16.U8 R173, R173, UR10, R190 ;  /* 0x0000000aadad7c26 */ /* 0x000fe200080012be */
[----:B------:R-:W3:Y:S04]  /*230460*/  LDG.E.64 R124, desc[UR12][R124.64+0xb180] ;  /* 0x00b1800c7c7c7981 */ /* 0x000ee8000c1e1b00 */
[----:B------:R-:W2:Y:S01]  /*230470*/  LDG.E.64 R2, desc[UR18][R2.64+0x9df8] ;  /* 0x009df81202027981 */ /* 0x000ea2000c1e1b00 */
        /* <DEDUP_REMOVED lines=76> */
.L_x_10988:
[----:B------:R-:W-:Y:S05]  /*230940*/  BSYNC.RECONVERGENT B2 ;  /* 0x0000000000027941 */ /* 0x000fea0003800200 */
.L_x_10987:
        /* <DEDUP_REMOVED lines=33> */
.L_x_10990:
[----:B------:R-:W-:Y:S05]  /*230b60*/  BSYNC.RECONVERGENT B2 ;  /* 0x0000000000027941 */ /* 0x000fea0003800200 */
.L_x_10989:
[----:B------:R-:W-:-:S06]  /*230b70*/  DSETP.GEU.AND P2, PT, R190, R102, PT ;  /* 0x00000066be00722a */ /* 0x000fcc0003f4e000 */
[----:B------:R-:W-:Y:S02]  /*230b80*/  FSEL R192, R192, R206, !P2 ;  /* 0x000000cec0c07208 */ /* 0x000fe40005000000 */
[----:B------:R-:W-:Y:S02]  /*230b90*/  FSEL R193, R193, R207, !P2 ;  /* 0x000000cfc1c17208 */ /* 0x000fe40005000000 */
[----:B------:R-:W-:Y:S02]  /*230ba0*/  FSEL R102, R102, R190, !P2 ;  /* 0x000000be66667208 */ /* 0x000fe40005000000 */
[----:B------:R-:W-:Y:S02]  /*230bb0*/  FSEL R103, R103, R191, !P2 ;  /* 0x000000bf67677208 */ /* 0x000fe40005000000 */
[----:B------:R-:W-:Y:S02]  /*230bc0*/  FSEL R2, R2, R208, !P2 ;  /* 0x000000d002027208 */ /* 0x000fe40005000000 */
[----:B------:R-:W-:-:S07]  /*230bd0*/  FSEL R3, R3, R209, !P2 ;  /* 0x000000d103037208 */ /* 0x000fce0005000000 */
.L_x_10986:
[----:B------:R-:W-:Y:S05]  /*230be0*/  BSYNC.RECONVERGENT B0 ;  /* 0x0000000000007941 */ /* 0x000fea0003800200 */
.L_x_10985:
        /* <DEDUP_REMOVED lines=49> */
.L_x_10994:
[----:B------:R-:W-:Y:S05]  /*230f00*/  BSYNC.RECONVERGENT B2 ;  /* 0x0000000000027941 */ /* 0x000fea0003800200 */
.L_x_10993:
        /* <DEDUP_REMOVED lines=33> */
.L_x_10996:
[----:B------:R-:W-:Y:S05]  /*231120*/  BSYNC.RECONVERGENT B2 ;  /* 0x0000000000027941 */ /* 0x000fea0003800200 */
.L_x_10995:
[----:B------:R-:W-:-:S06]  /*231130*/  DSETP.GEU.AND P1, PT, R190, R102, PT ;  /* 0x00000066be00722a */ /* 0x000fcc0003f2e000 */
[----:B------:R-:W-:Y:S02]  /*231140*/  FSEL R206, R206, R192, !P1 ;  /* 0x000000c0cece7208 */ /* 0x000fe40004800000 */
[----:B------:R-:W-:Y:S02]  /*231150*/  FSEL R207, R207, R193, !P1 ;  /* 0x000000c1cfcf7208 */ /* 0x000fe40004800000 */
[----:B------:R-:W-:Y:S02]  /*231160*/  FSEL R208, R208, R2, !P1 ;  /* 0x00000002d0d07208 */ /* 0x000fe40004800000 */
[----:B------:R-:W-:Y:S02]  /*231170*/  FSEL R209, R209, R3, !P1 ;  /* 0x00000003d1d17208 */ /* 0x000fe40004800000 */
[----:B------:R-:W-:Y:S02]  /*231180*/  FSEL R102, R102, R190, !P1 ;  /* 0x000000be66667208 */ /* 0x000fe40004800000 */
[----:B------:R-:W-:-:S07]  /*231190*/  FSEL R103, R103, R191, !P1 ;  /* 0x000000bf67677208 */ /* 0x000fce0004800000 */
.L_x_10992:
[----:B------:R-:W-:Y:S05]  /*2311a0*/  BSYNC.RECONVERGENT B0 ;  /* 0x0000000000007941 */ /* 0x000fea0003800200 */
.L_x_10991:
        /* <DEDUP_REMOVED lines=20> */
[----:B------:R-:W-:-:S05]  /*2312f0*/  IMAD.MOV.U32 R176, RZ, RZ, 0x1 ;  /* 0x00000001ffb07424 */ /* 0x000fca00078e00ff */
        /* <DEDUP_REMOVED lines=32> */
.L_x_11000:
[----:B------:R-:W-:Y:S05]  /*231500*/  BSYNC.RECONVERGENT B2 ;  /* 0x0000000000027941 */ /* 0x000fea0003800200 */
.L_x_10999:
        /* <DEDUP_REMOVED lines=33> */
.L_x_11002:
[----:B------:R-:W-:Y:S05]  /*231720*/  BSYNC.RECONVERGENT B2 ;  /* 0x0000000000027941 */ /* 0x000fea0003800200 */
.L_x_11001:
[----:B------:R-:W-:-:S06]  /*231730*/  DSETP.GEU.AND P1, PT, R190, R102, PT ;  /* 0x00000066be00722a */ /* 0x000fcc0003f2e000 */
[----:B------:R-:W-:Y:S02]  /*231740*/  FSEL R2, R2, R206, !P1 ;  /* 0x000000ce02027208 */ /* 0x000fe40004800000 */
[----:B------:R-:W-:Y:S02]  /*231750*/  FSEL R3, R3, R207, !P1 ;  /* 0x000000cf03037208 */ /* 0x000fe40004800000 */
[----:B------:R-:W-:Y:S02]  /*231760*/  FSEL R192, R192, R208, !P1 ;  /* 0x000000d0c0c07208 */ /* 0x000fe40004800000 */
[----:B------:R-:W-:Y:S02]  /*231770*/  FSEL R193, R193, R209, !P1 ;  /* 0x000000d1c1c17208 */ /* 0x000fe40004800000 */
[----:B------:R-:W-:Y:S02]  /*231780*/  FSEL R102, R102, R190, !P1 ;  /* 0x000000be66667208 */ /* 0x000fe40004800000 */
[----:B------:R-:W-:-:S07]  /*231790*/  FSEL R103, R103, R191, !P1 ;  /* 0x000000bf67677208 */ /* 0x000fce0004800000 */
.L_x_10998:
[----:B------:R-:W-:Y:S05]  /*2317a0*/  BSYNC.RECONVERGENT B0 ;  /* 0x0000000000007941 */ /* 0x000fea0003800200 */
.L_x_10997:
        /* <DEDUP_REMOVED lines=31> */
.L_x_11004:
[----:B------:R-:W-:Y:S05]  /*2319a0*/  BSYNC.RECONVERGENT B0 ;  /* 0x0000000000007941 */ /* 0x000fea0003800200 */
.L_x_11003:
[----:B------:R-:W-:-:S06]  /*2319b0*/  DSETP.GEU.AND P1, PT, R102, R190, PT ;  /* 0x000000be6600722a */ /* 0x000fcc0003f2e000 */
[----:B------:R-:W-:Y:S02]  /*2319c0*/  FSEL R124, R124, R2, !P1 ;  /* 0x000000027c7c7208 */ /* 0x000fe40004800000 */
[----:B------:R-:W-:Y:S02]  /*2319d0*/  FSEL R2, R125, R3, !P1 ;  /* 0x000000037d027208 */ /* 0x000fe40004800000 */
[----:B------:R-:W-:Y:S02]  /*2319e0*/  FSEL R188, R188, R192, !P1 ;  /* 0x000000c0bcbc7208 */ /* 0x000fe40004800000 */
[----:B------:R-:W-:Y:S01]  /*2319f0*/  FSEL R189, R189, R193, !P1 ;  /* 0x000000c1bdbd7208 */ /* 0x000fe20004800000 */
[----:B------:R-:W-:-:S07]  /*231a00*/  IMAD.MOV.U32 R125, RZ, RZ, R2 ;  /* 0x000000ffff7d7224 */ /* 0x000fce00078e0002 */
.L_x_10984:
[----:B------:R-:W-:Y:S05]  /*231a10*/  BSYNC.RECONVERGENT B1 ;  /* 0x0000000000017941 */ /* 0x000fea0003800200 */
.L_x_10983:
        /* <DEDUP_REMOVED lines=11> */
.L_x_11009:
[C---:B--2---:R-:W-:Y:S01]  /*231ad0*/  LEA R120, R3.reuse, R131, 0x2 ;  /* 0x0000008303787211 */ /* 0x044fe200078e10ff */
[----:B------:R-:W-:-:S04]  /*231ae0*/  VIADD R3, R3, 0x10 ;  /* 0x0000001003037836 */ /* 0x000fc80000000000 */
[----:B------:R2:W-:Y:S01]  /*231af0*/  STL.64 [R120], RZ ;  /* 0x000000ff78007387 */ /* 0x0005e20000100a00 */
[----:B------:R-:W-:-:S03]  /*231b00*/  ISETP.NE.AND P2, PT, R3, R2, PT ;  /* 0x000000020300720c */ /* 0x000fc60003f45270 */
        /* <DEDUP_REMOVED lines=8> */
.L_x_11008:
[----:B------:R-:W-:Y:S05]  /*231b90*/  BSYNC.RECONVERGENT B1 ;  /* 0x0000000000017941 */ /* 0x000fea0003800200 */
.L_x_11007:
        /* <DEDUP_REMOVED lines=26> */
.L_x_11006:
[----:B------:R-:W-:Y:S05]  /*231d40*/  BSYNC.RECONVERGENT B0 ;  /* 0x0000000000007941 */ /* 0x000fea0003800200 */
.L_x_11005:
[----:B------:R-:W-:Y:S04]  /*231d50*/  BSSY.RECONVERGENT B0, `(.L_x_11010) ;  /* 0x0000042000007945 */ /* 0x000fe80003800200 */
        /* <DEDUP_REMOVED lines=9> */
.L_x_11014:
        /* <DEDUP_REMOVED lines=20> */
.L_x_11013:
[----:B------:R-:W-:Y:S05]  /*231f30*/  BSYNC.RECONVERGENT B1 ;  /* 0x0000000000017941 */ /* 0x000fea0003800200 */
.L_x_11012:
        /* <DEDUP_REMOVED lines=16> */
.L_x_11016:
[----:B------:R-:W-:Y:S05]  /*232040*/  BSYNC.RECONVERGENT B1 ;  /* 0x0000000000017941 */ /* 0x000fea0003800200 */
.L_x_11015:
        /* <DEDUP_REMOVED lines=18> */
.L_x_11011:
[----:B------:R-:W-:Y:S05]  /*232170*/  BSYNC.RECONVERGENT B0 ;  /* 0x0000000000007941 */ /* 0x000fea0003800200 */
.L_x_11010:
[----:B--23--:R-:W-:Y:S02]  /*232180*/  VIADD R120, R121, 0xffffffff ;  /* 0xffffffff79787836 */ /* 0x00cfe40000000000 */
[----:B------:R-:W-:Y:S02]  /*232190*/  VIADD R173, R126, 0xffffffff ;  /* 0xffffffff7ead7836 */ /* 0x000fe40000000000 */
[----:B0-----:R-:W-:Y:S02]  /*2321a0*/  VIADD R0, R1, 0x29d0 ;  /* 0x000029d001007836 */ /* 0x001fe40000000000 */
        /* <DEDUP_REMOVED lines=9> */
[----:B------:R-:W-:Y:S01]  /*232240*/  LEA R2, R121, R131, 0x2 ;  /* 0x0000008379027211 */ /* 0x000fe200078e10ff */
[----:B------:R-:W-:Y:S01]  /*232250*/  IMAD R173, R173, 0x4, R130 ;  /* 0x00000004adad7824 */ /* 0x000fe200078e0282 */
[----:B------:R-:W-:Y:S03]  /*232260*/  BSSY.RECONVERGENT B3, `(.L_x_11019) ;  /* 0x0000374000037945 */ /* 0x000fe60003800200 */
[----:B------:R0:W-:Y:S04]  /*232270*/  STL [R2+-0x4], R126 ;  /* 0xfffffc7e02007387 */ /* 0x0001e80000100800 */
[----:B------:R0:W-:Y:S02]  /*232280*/  STL [R173], R121 ;  /* 0x00000079ad007387 */ /* 0x0001e40000100800 */
.L_x_11066:
        /* <DEDUP_REMOVED lines=24> */
.L_x_11021:
[----:B------:R-:W-:Y:S01]  /*232410*/  IMAD.IADD R200, R176, 0x1, R126 ;  /* 0x00000001b0c87824 */ /* 0x000fe200078e027e */
[----:B------:R-:W2:Y:S01]  /*232420*/  LDL.U8 R173, [R173+0x27d7] ;  /* 0x0027d700adad7983 */ /* 0x000ea20000100000 */
[----:B------:R-:W0:Y:S04]  /*232430*/  LDC.64 R176, c[0x0][0x468] ;  /* 0x00011a00ffb07b82 */ /* 0x000e280000000a00 */
        /* <DEDUP_REMOVED lines=101> */
.L_x_11027:
[----:B------:R-:W-:Y:S05]  /*232a90*/  BSYNC.RECONVERGENT B2 ;  /* 0x0000000000027941 */ /* 0x000fea0003800200 */
.L_x_11026:
        /* <DEDUP_REMOVED lines=33> */
.L_x_11030:
[----:B------:R-:W-:Y:S05]  /*232cb0*/  BSYNC.RECONVERGENT B2 ;  /* 0x0000000000027941 */ /* 0x000fea0003800200 */
.L_x_11029:
        /* <DEDUP_REMOVED lines=10> */
.L_x_11025:
        /* <DEDUP_REMOVED lines=38> */
.L_x_11032:
[----:B------:R-:W-:Y:S05]  /*232fc0*/  BSYNC.RECONVERGENT B2 ;  /* 0x0000000000027941 */ /* 0x000fea0003800200 */
.L_x_11031:
        /* <DEDUP_REMOVED lines=35> */
.L_x_11034:
[----:B------:R-:W-:Y:S05]  /*233200*/  BSYNC.RECONVERGENT B2 ;  /* 0x0000000000027941 */ /* 0x000fea0003800200 */
.L_x_11033:
        /* <DEDUP_REMOVED lines=10> */
.L_x_11024:
        /* <DEDUP_REMOVED lines=53> */
.L_x_11036:
[----:B------:R-:W-:Y:S05]  /*233600*/  BSYNC.RECONVERGENT B2 ;  /* 0x0000000000027941 */ /* 0x000fea0003800200 */
.L_x_11035:
        /* <DEDUP_REMOVED lines=35> */
.L_x_11038:
[----:B------:R-:W-:Y:S05]  /*233840*/  BSYNC.RECONVERGENT B2 ;  /* 0x0000000000027941 */ /* 0x000fea0003800200 */
.L_x_11037:
        /* <DEDUP_REMOVED lines=9> */
.L_x_11028:
[----:B------:R-:W-:Y:S05]  /*2338e0*/  BSYNC.RECONVERGENT B0 ;  /* 0x0000000000007941 */ /* 0x000fea0003800200 */
.L_x_11023:
        /* <DEDUP_REMOVED lines=31> */
.L_x_11040:
[----:B------:R-:W-:Y:S05]  /*233ae0*/  BSYNC.RECONVERGENT B0 ;  /* 0x0000000000007941 */ /* 0x000fea0003800200 */
.L_x_11039:
[----:B------:R-:W-:-:S06]  /*233af0*/  DSETP.GEU.AND P2, PT, R228, R190, PT ;  /* 0x000000bee400722a */ /* 0x000fcc0003f4e000 */
[----:B------:R-:W-:Y:S02]  /*233b00*/  FSEL R192, R192, R206, !P2 ;  /* 0x000000cec0c07208 */ /* 0x000fe40005000000 */
[----:B------:R-:W-:Y:S02]  /*233b10*/  FSEL R193, R193, R207, !P2 ;  /* 0x000000cfc1c17208 */ /* 0x000fe40005000000 */
[----:B------:R-:W-:Y:S02]  /*233b20*/  FSEL R2, R2, R204, !P2 ;  /* 0x000000cc02027208 */ /* 0x000fe40005000000 */
[----:B------:R-:W-:-:S07]  /*233b30*/  FSEL R3, R3, R205, !P2 ;  /* 0x000000cd03037208 */ /* 0x000fce0005000000 */
.L_x_11022:
[----:B------:R-:W-:Y:S05]  /*233b40*/  BSYNC.RECONVERGENT B1 ;  /* 0x0000000000017941 */ /* 0x000fea0003800200 */
.L_x_11020:
[----:B------:R-:W-:Y:S02]  /*233b50*/  VIADD R173, R121, 0xffffffff ;  /* 0xffffffff79ad7836 */ /* 0x000fe40000000000 */
[----:B------:R-:W-:Y:S02]  /*233b60*/  VIADD R178, R126, 0xffffffff ;  /* 0xffffffff7eb27836 */ /* 0x000fe40000000000 */
[----:B------:R-:W-:-:S04]  /*233b70*/  IMAD R194, R173, R179, RZ ;  /* 0x000000b3adc27224 */ /* 0x000fc800078e02ff */
[----:B------:R-:W-:-:S05]  /*233b80*/  IMAD.IADD R195, R194, 0x1, R178 ;  /* 0x00000001c2c37824 */ /* 0x000fca00078e02b2 */
[----:B------:R-:W-:-:S06]  /*233b90*/  LEA R174, R195, R172, 0x3 ;  /* 0x000000acc3ae7211 */ /* 0x000fcc00078e18ff */
        /* <DEDUP_REMOVED lines=35> */
.L_x_11042:
[----:B------:R-:W-:Y:S05]  /*233dd0*/  BSYNC.RELIABLE B0 ;  /* 0x0000000000007941 */ /* 0x000fea0003800100 */
.L_x_11041:
[----:B------:R-:W-:Y:S01]  /*233de0*/  VIMNMX R2, PT, PT, R126, R121, PT ;  /* 0x000000797e027248 */ /* 0x000fe20003fe0100 */
[----:B------:R-:W-:Y:S01]  /*233df0*/  BSSY.RECONVERGENT B0, `(.L_x_11044) ;  /* 0x000002c000007945 */ /* 0x000fe20003800200 */
[----:B------:R-:W-:Y:S02]  /*233e00*/  PLOP3.LUT P2, PT, PT, PT, PT, 0x80, 0x8 ;  /* 0x000000000008781c */ /* 0x000fe40003f4f070 */
[----:B------:R-:W-:-:S13]  /*233e10*/  ISETP.GE.AND P3, PT, R2, 0x2, PT ;  /* 0x000000020200780c */ /* 0x000fda0003f66270 */
[----:B------:R-:W-:Y:S05]  /*233e20*/  @!P3 BRA `(.L_x_11045) ;  /* 0x0000000000a0b947 */ /* 0x000fea0003800000 */
[C---:B------:R-:W-:Y:S02]  /*233e30*/  IMAD.IADD R3, R199.reuse, 0x1, R173 ;  /* 0x00000001c7037824 */ /* 0x040fe400078e02ad */
[----:B------:R-:W-:-:S04]  /*233e40*/  IMAD.IADD R2, R199, 0x1, R178 ;  /* 0x00000001c7027824 */ /* 0x000fc800078e02b2 */
[----:B------:R-:W2:Y:S01]  /*233e50*/  LDL.U8 R3, [R3+0x27d8] ;  /* 0x0027d80003037983 */ /* 0x000ea20000100000 */
[----:B------:R-:W-:Y:S02]  /*233e60*/  IMAD.IADD R176, R199, 0x1, R126 ;  /* 0x00000001c7b07824 */ /* 0x000fe400078e027e */
[----:B------:R-:W0:Y:S01]  /*233e70*/  LDC.64 R198, c[0x0][0x468] ;  /* 0x00011a00ffc67b82 */ /* 0x000e220000000a00 */
        /* <DEDUP_REMOVED lines=19> */
[----:B------:R-:W-:Y:S01]  /*233fb0*/  MOV R176, R175 ;  /* 0x000000af00b07202 */ /* 0x000fe20000000f00 */
        /* <DEDUP_REMOVED lines=15> */
.L_x_11045:
[----:B------:R-:W-:Y:S05]  /*2340b0*/  BSYNC.RECONVERGENT B0 ;  /* 0x0000000000007941 */ /* 0x000fea0003800200 */
.L_x_11044:
[----:B------:R-:W-:Y:S04]  /*2340c0*/  BSSY.RECONVERGENT B2, `(.L_x_11046) ;  /* 0x0000189000027945 */ /* 0x000fe80003800200 */
[----:B------:R-:W-:Y:S05]  /*2340d0*/  @!P2 BRA `(.L_x_11047) ;  /* 0x00000018001ca947 */ /* 0x000fea0003800000 */
[----:B0-----:R-:W-:-:S07]  /*2340e0*/  IMAD.MOV.U32 R178, RZ, RZ, 0x3 ;  /* 0x00000003ffb27424 */ /* 0x001fce00078e00ff */
.L_x_11065:
        /* <DEDUP_REMOVED lines=30> */
.L_x_11064:
        /* <DEDUP_REMOVED lines=51> */
.L_x_11054:
[----:B------:R-:W-:Y:S05]  /*234600*/  BSYNC.RECONVERGENT B5 ;  /* 0x0000000000057941 */ /* 0x000fea0003800200 */
.L_x_11053:
        /* <DEDUP_REMOVED lines=16> */
.L_x_11052:
        /* <DEDUP_REMOVED lines=54> */
.L_x_11051:
        /* <DEDUP_REMOVED lines=83> */
.L_x_11058:
[----:B------:R-:W-:Y:S05]  /*234fa0*/  BSYNC.RECONVERGENT B5 ;  /* 0x0000000000057941 */ /* 0x000fea0003800200 */
.L_x_11057:
        /* <DEDUP_REMOVED lines=26> */
.L_x_11060:
[----:B------:R-:W-:Y:S05]  /*235150*/  BSYNC.RECONVERGENT B5 ;  /* 0x0000000000057941 */ /* 0x000fea0003800200 */
.L_x_11059:
[----:B------:R-:W-:-:S06]  /*235160*/  DSETP.GE.AND P2, PT, R2, R176, PT ;  /* 0x000000b00200722a */ /* 0x000fcc0003f46000 */
[----:B------:R-:W-:Y:S02]  /*235170*/  FSEL R2, R208, RZ, P2 ;  /* 0x000000ffd0027208 */ /* 0x000fe40001000000 */
[----:B------:R-:W-:Y:S02]  /*235180*/  FSEL R3, R209, +QNAN , P2 ;  /* 0x7ff00000d1037808 */ /* 0x000fe40001000000 */
[----:B------:R-:W-:Y:S02]  /*235190*/  FSEL R176, R206, RZ, P2 ;  /* 0x000000ffceb07208 */ /* 0x000fe40001000000 */
[----:B------:R-:W-:Y:S01]  /*2351a0*/  FSEL R177, R207, -1.875, P2 ;  /* 0xbff00000cfb17808 */ /* 0x000fe20001000000 */
[----:B------:R-:W-:Y:S06]  /*2351b0*/  BRA `(.L_x_11055) ;  /* 0x00000004000c7947 */ /* 0x000fec0003800000 */
.L_x_11056:
        /* <DEDUP_REMOVED lines=67> */
.L_x_11055:
[----:B------:R-:W-:Y:S05]  /*2355f0*/  BSYNC.RECONVERGENT B0 ;  /* 0x0000000000007941 */ /* 0x000fea0003800200 */
.L_x_11050:
        /* <DEDUP_REMOVED lines=32> */
.L_x_11062:
[----:B------:R-:W-:-:S13]  /*235800*/  ISETP.GT.AND P2, PT, R211, 0x1, PT ;  /* 0x00000001d300780c */ /* 0x000fda0003f44270 */
[----:B------:R-:W-:Y:S05]  /*235810*/  @!P2 BREAK.RELIABLE B0 ;  /* 0x000000000000a942 */ /* 0x000fea0003800100 */
[----:B------:R-:W-:Y:S05]  /*235820*/  @!P2 BRA `(.L_x_11049) ;  /* 0x000000000038a947 */ /* 0x000fea0003800000 */
[----:B------:R-:W-:Y:S05]  /*235830*/  BSYNC.RELIABLE B0 ;  /* 0x0000000000007941 */ /* 0x000fea0003800100 */
.L_x_11061:
[----:B------:R-:W-:Y:S02]  /*235840*/  VIADD R210, R210, 0x1 ;  /* 0x00000001d2d27836 */ /* 0x000fe40000000000 */
[----:B------:R-:W-:-:S03]  /*235850*/  VIADD R211, R211, 0xffffffff ;  /* 0xffffffffd3d37836 */ /* 0x000fc60000000000 */
[----:B------:R-:W-:-:S13]  /*235860*/  ISETP.GE.AND P2, PT, R210, R126, PT ;  /* 0x0000007ed200720c */ /* 0x000fda0003f46270 */
[----:B------:R-:W-:Y:S05]  /*235870*/  @!P2 BRA `(.L_x_11064) ;  /* 0xffffffe80094a947 */ /* 0x000fea000383ffff */
[----:B------:R-:W-:Y:S05]  /*235880*/  BRA `(.L_x_11049) ;  /* 0x0000000000207947 */ /* 0x000fea0003800000 */
.L_x_11063:
[----:B------:R-:W-:Y:S01]  /*235890*/  VIADD R2, R211, 0xffffffff ;  /* 0xffffffffd3027836 */ /* 0x000fe20000000000 */
[----:B------:R-:W-:Y:S01]  /*2358a0*/  PLOP3.LUT P3, PT, PT, PT, PT, 0x8, 0x80 ;  /* 0x000000000080781c */ /* 0x000fe20003f6e170 */
[----:B------:R-:W-:Y:S02]  /*2358b0*/  IMAD.MOV.U32 R126, RZ, RZ, R210 ;  /* 0x000000ffff7e7224 */ /* 0x000fe400078e00d2 */
[----:B------:R-:W-:Y:S02]  /*2358c0*/  IMAD R2, R2, 0x4, R131 ;  /* 0x0000000402027824 */ /* 0x000fe400078e0283 */
[----:B------:R-:W-:-:S03]  /*2358d0*/  IMAD.MOV.U32 R121, RZ, RZ, R211 ;  /* 0x000000ffff797224 */ /* 0x000fc600078e00d3 */
[----:B------:R0:W-:Y:S02]  /*2358e0*/  STL [R2], R210 ;  /* 0x000000d202007387 */ /* 0x0001e40000100800 */
[----:B0-----:R-:W-:-:S05]  /*2358f0*/  IMAD R2, R210, 0x4, R130 ;  /* 0x00000004d2027824 */ /* 0x001fca00078e0282 */
[----:B------:R0:W-:Y:S02]  /*235900*/  STL [R2+-0x4], R211 ;  /* 0xfffffcd302007387 */ /* 0x0001e40000100800 */
.L_x_11049:
[----:B------:R-:W-:Y:S05]  /*235910*/  BSYNC.RECONVERGENT B1 ;  /* 0x0000000000017941 */ /* 0x000fea0003800200 */
.L_x_11048:
[C---:B------:R-:W-:Y:S01]  /*235920*/  ISETP.LT.U32.AND P2, PT, R178.reuse, 0x20, PT ;  /* 0x00000020b200780c */ /* 0x040fe20003f41070 */
[----:B------:R-:W-:-:S12]  /*235930*/  VIADD R178, R178, 0x1 ;  /* 0x00000001b2b27836 */ /* 0x000fd80000000000 */
[----:B------:R-:W-:Y:S05]  /*235940*/  @P3 BRA P2, `(.L_x_11065) ;  /* 0xffffffe400e83947 */ /* 0x000fea000103ffff */
.L_x_11047:
[----:B------:R-:W-:Y:S05]  /*235950*/  BSYNC.RECONVERGENT B2 ;  /* 0x0000000000027941 */ /* 0x000fea0003800200 */
.L_x_11046:
[----:B0-----:R-:W-:-:S04]  /*235960*/  VIADD R2, R1, 0x29d0 ;  /* 0x000029d001027836 */ /* 0x001fc80000000000 */
[----:B------:R-:W-:-:S06]  /*235970*/  IMAD.IADD R178, R2, 0x1, R126 ;  /* 0x0000000102b27824 */ /* 0x000fcc00078e027e */
[----:B------:R-:W5:Y:S01]  /*235980*/  LDL.U8 R178, [R178+0x27f3] ;  /* 0x0027f300b2b27983 */ /* 0x000f620000100000 */
[----:B------:R-:W-:Y:S05]  /*235990*/  BRA `(.L_x_11066) ;  /* 0xffffffc8003c7947 */ /* 0x000fea000383ffff */
.L_x_11043:
[----:B------:R-:W-:Y:S05]  /*2359a0*/  BSYNC.RECONVERGENT B3 ;  /* 0x0000000000037941 */ /* 0x000fea0003800200 */
.L_x_11019:
        /* <DEDUP_REMOVED lines=22> */
.L_x_11073:
        /* <DEDUP_REMOVED lines=36> */
[----:B------:R-:W-:Y:S02]  /*235d50*/  @!P1 IMAD.MOV R174, RZ, RZ, R126 ;  /* 0x000000ffffae9224 */ /* 0x000fe400078e027e */
        /* <DEDUP_REMOVED lines=23> */
.L_x_11072:
[----:B------:R-:W-:Y:S05]  /*235ed0*/  BSYNC.RECONVERGENT B2 ;  /* 0x0000000000027941 */ /* 0x000fea0003800200 */
.L_x_11071:
        /* <DEDUP_REMOVED lines=36> */
.L_x_11075:
[----:B------:R-:W-:Y:S05]  /*236120*/  BSYNC.RECONVERGENT B2 ;  /* 0x0000000000027941 */ /* 0x000fea0003800200 */
.L_x_11074:
        /* <DEDUP_REMOVED lines=19> */
[----:B------:R-:W-:-:S05]  /*236260*/  @!P0 IADD3 R2, PT, PT, R3, RZ, RZ ;  /* 0x000000ff03028210 */ /* 0x000fca0007ffe0ff */
[----:B------:R-:W-:Y:S02]  /*236270*/  VIADD R126, R2, 0x1 ;  /* 0x00000001027e7836 */ /* 0x000fe40000000000 */
[----:B------:R-:W-:-:S07]  /*236280*/  @!P2 IMAD.MOV R126, RZ, RZ, R2 ;  /* 0x000000ffff7ea224 */ /* 0x000fce00078e0202 */
.L_x_11077:
[----:B------:R-:W-:Y:S05]  /*236290*/  BSYNC.RECONVERGENT B2 ;  /* 0x0000000000027941 */ /* 0x000fea0003800200 */
.L_x_11076:
        /* <DEDUP_REMOVED lines=19> */
.L_x_11070:
[----:B------:R-:W-:Y:S05]  /*2363d0*/  BSYNC.RECONVERGENT B1 ;  /* 0x0000000000017941 */ /* 0x000fea0003800200 */
.L_x_11069:
        /* <DEDUP_REMOVED lines=11> */
.L_x_11082:
        /* <DEDUP_REMOVED lines=18> */
[----:B------:R-:W4:Y:S02]  /*2365b0*/  LDL R176, [R121+0x24] ;  /* 0x0000240079b07983 */ /* 0x000f240000100800 */
[----:B------:R-:W-:-:S03]  /*2365c0*/  IADD3 R178, PT, PT, R177, 0x1, RZ ;  /* 0x00000001b1b27810 */ /* 0x000fc60007ffe0ff */
        /* <DEDUP_REMOVED lines=48> */
.L_x_11081:
[----:B------:R-:W-:Y:S05]  /*2368d0*/  BSYNC.RECONVERGENT B2 ;  /* 0x0000000000027941 */ /* 0x000fea0003800200 */
.L_x_11080:
        /* <DEDUP_REMOVED lines=40> */
.L_x_11084:
[----:B------:R-:W-:Y:S05]  /*236b60*/  BSYNC.RECONVERGENT B2 ;  /* 0x0000000000027941 */ /* 0x000fea0003800200 */
.L_x_11083:
        /* <DEDUP_REMOVED lines=24> */
.L_x_11086:
[----:B------:R-:W-:Y:S05]  /*236cf0*/  BSYNC.RECONVERGENT B2 ;  /* 0x0000000000027941 */ /* 0x000fea0003800200 */
.L_x_11085:
        /* <DEDUP_REMOVED lines=15> */
[----:B------:R-:W-:-:S05]  /*236df0*/  @!P0 IMAD.MOV R0, RZ, RZ, R126 ;  /* 0x000000ffff008224 */ /* 0x000fca00078e027e */
[----:B------:R-:W-:-:S05]  /*236e00*/  MOV R126, R0 ;  /* 0x00000000007e7202 */ /* 0x000fca0000000f00 */
[----:B------:R-:W-:Y:S02]  /*236e10*/  @P1 VIADD R0, R126, 0x1 ;  /* 0x000000017e001836 */ /* 0x000fe40000000000 */
[----:B------:R-:W-:-:S04]  /*236e20*/  @!P2 IMAD.MOV R0, RZ, RZ, R126 ;  /* 0x000000ffff00a224 */ /* 0x000fc800078e027e */
[----:B------:R-:W-:-:S07]  /*236e30*/  @P1 IMAD.MOV.U32 R126, RZ, RZ, R0 ;  /* 0x000000ffff7e1224 */ /* 0x000fce00078e0000 */
.L_x_11079:
[----:B------:R-:W-:Y:S05]  /*236e40*/  BSYNC.RECONVERGENT B1 ;  /* 0x0000000000017941 */ /* 0x000fea0003800200 */
.L_x_11078:
        /* <DEDUP_REMOVED lines=36> */
.L_x_11088:
[----:B------:R-:W-:Y:S05]  /*237090*/  BSYNC.RECONVERGENT B1 ;  /* 0x0000000000017941 */ /* 0x000fea0003800200 */
.L_x_11087:
[----:B------:R-:W-:Y:S01]  /*2370a0*/  UMOV UR10, 0x66666666 ;  /* 0x66666666000a7882 */ /* 0x000fe20000000000 */
[----:B------:R-:W-:Y:S01]  /*2370b0*/  UMOV UR11, 0x40711266 ;  /* 0x40711266000b7882 */ /* 0x000fe20000000000 */
[----:B------:R-:W-:Y:S01]  /*2370c0*/  IMAD.MOV.U32 R120, RZ, RZ, 0x0 ;  /* 0x00000000ff787424 */ /* 0x000fe200078e00ff */
[----:B------:R-:W-:Y:S01]  /*2370d0*/  DADD R2, R2, -UR10 ;  /* 0x8000000a02027e29 */ /* 0x000fe20008000000 */
[----:B------:R-:W-:-:S07]  /*2370e0*/  IMAD.MOV.U32 R121, RZ, RZ, 0x40590000 ;  /* 0x40590000ff797424 */ /* 0x000fce00078e00ff */
[----:B------:R-:W-:-:S11]  /*2370f0*/  DFMA R2, R2, R120, 0.5 ;  /* 0x3fe000000202742b */ /* 0x000fd60000000078 */
.L_x_11068:
[----:B------:R-:W-:Y:S05]  /*237100*/  BSYNC.RECONVERGENT B0 ;  /* 0x0000000000007941 */ /* 0x000fea0003800200 */
.L_x_11067:
[----:B------:R-:W0:Y:S01]  /*237110*/  MUFU.RCP64H R121, 100 ;  /* 0x4059000000797908 */ /* 0x000e220000001800 */
[----:B------:R-:W-:Y:S01]  /*237120*/  IMAD.MOV.U32 R120, RZ, RZ, 0x1 ;  /* 0x00000001ff787424 */ /* 0x000fe200078e00ff */
[----:B------:R-:W-:Y:S06]  /*237130*/  BSSY.RECONVERGENT B0, `(.L_x_11089) ;  /* 0x0000018000007945 */ /* 0x000fec0003800200 */
[----:B------:R2:W3:Y:S02]  /*237140*/  F2I.F64.TRUNC R0, R2 ;  /* 0x0000000200007311 */ /* 0x0004e4000030d100 */
[----:B--2---:R-:W-:-:S02]  /*237150*/  IMAD.MOV.U32 R2, RZ, RZ, 0x0 ;  /* 0x00000000ff027424 */ /* 0x004fc400078e00ff */
[----:B------:R-:W-:-:S06]  /*237160*/  IMAD.MOV.U32 R3, RZ, RZ, 0x40590000 ;  /* 0x40590000ff037424 */ /* 0x000fcc00078e00ff */
[----:B0-----:R-:W-:-:S08]  /*237170*/  DFMA R124, R120, -R2, 1 ;  /* 0x3ff00000787c742b */ /* 0x001fd00000000802 */
[----:B------:R-:W-:-:S08]  /*237180*/  DFMA R124, R124, R124, R124 ;  /* 0x0000007c7c7c722b */ /* 0x000fd0000000007c */
[----:B------:R-:W-:-:S08]  /*237190*/  DFMA R120, R120, R124, R120 ;  /* 0x0000007c7878722b */ /* 0x000fd00000000078 */
[C---:B------:R-:W-:Y:S01]  /*2371a0*/  DFMA R124, R120.reuse, -R2, 1 ;  /* 0x3ff00000787c742b */ /* 0x040fe20000000802 */
[----:B---3--:R-:W0:Y:S07]  /*2371b0*/  I2F.F64 R2, R0 ;  /* 0x0000000000027312 */ /* 0x008e2e0000201c00 */
        /* <DEDUP_REMOVED lines=14> */
[----:B-1----:R-:W-:Y:S05]  /*2372a0*/  CALL.REL.NOINC `($__internal_0_$__cuda_sm20_div_rn_f64_full) ;  /* 0x00000530004c7944 */ /* 0x002fea0003c00000 */
.L_x_11090:
[----:B------:R-:W-:Y:S05]  /*2372b0*/  BSYNC.RECONVERGENT B0 ;  /* 0x0000000000007941 */ /* 0x000fea0003800200 */
.L_x_11089:
[----:B------:R-:W-:Y:S01]  /*2372c0*/  IMAD.MOV.U32 R2, RZ, RZ, R174 ;  /* 0x000000ffff027224 */ /* 0x000fe200078e00ae */
[----:B------:R-:W-:-:S07]  /*2372d0*/  MOV R3, R175 ;  /* 0x000000af00037202 */ /* 0x000fce0000000f00 */
.L_x_11018:
[----:B------:R-:W-:Y:S05]  /*2372e0*/  BSYNC.RECONVERGENT B4 ;  /* 0x0000000000047941 */ /* 0x000fea0003800200 */
.L_x_11017:
[----:B------:R-:W-:-:S14]  /*2372f0*/  DSETP.GT.AND P0, PT, R2, R122, PT ;  /* 0x0000007a0200722a */ /* 0x000fdc0003f04000 */
[----:B------:R-:W-:Y:S05]  /*237300*/  @P0 BRA `(.L_x_9778) ;  /* 0x0000022c00240947 */ /* 0x000fea0003800000 */
[----:B------:R-:W-:Y:S01]  /*237310*/  BSSY.RECONVERGENT B0, `(.L_x_11091) ;  /* 0x000000b000007945 */ /* 0x000fe20003800200 */
[----:B------:R-:W-:-:S07]  /*237320*/  IMAD.MOV.U32 R0, RZ, RZ, RZ ;  /* 0x000000ffff007224 */ /* 0x000fce00078e00ff */
.L_x_11092:
        /* <DEDUP_REMOVED lines=10> */
.L_x_11091:
        /* <DEDUP_REMOVED lines=11> */
.L_x_11096:
        /* <DEDUP_REMOVED lines=33> */
.L_x_11095:
[----:B------:R-:W-:Y:S01]  /*237690*/  BSSY.RECONVERGENT B1, `(.L_x_11097) ;  /* 0x000000b000017945 */ /* 0x000fe20003800200 */
[----:B------:R-:W-:-:S07]  /*2376a0*/  IMAD.MOV.U32 R0, RZ, RZ, RZ ;  /* 0x000000ffff007224 */ /* 0x000fce00078e00ff */
.L_x_11098:
        /* <DEDUP_REMOVED lines=10> */
.L_x_11097:
        /* <DEDUP_REMOVED lines=10> */
.L_x_11100:
        /* <DEDUP_REMOVED lines=9> */
[----:B0-----:R-:W-:Y:S02]  /*237880*/  IADD3 R2, PT, PT, R0, 0x1, RZ ;  /* 0x0000000100027810 */ /* 0x001fe40007ffe0ff */
        /* <DEDUP_REMOVED lines=23> */
.L_x_11099:
        /* <DEDUP_REMOVED lines=56> */
.L_x_11094:
        /* <DEDUP_REMOVED lines=55> */
.L_x_11101:
[----:B------:R-:W-:Y:S05]  /*2380f0*/  BSYNC.RECONVERGENT B0 ;  /* 0x0000000000007941 */ /* 0x000fea0003800200 */
.L_x_11093:
[----:B------:R-:W-:Y:S01]  /*238100*/  BSSY.RECONVERGENT B0, `(.L_x_11102) ;  /* 0x000000b000007945 */ /* 0x000fe20003800200 */
[----:B------:R-:W-:-:S07]  /*238110*/  IMAD.MOV.U32 R0, RZ, RZ, RZ ;  /* 0x000000ffff007224 */ /* 0x000fce00078e00ff */
.L_x_11103:
        /* <DEDUP_REMOVED lines=10> */
.L_x_11102:
[----:B------:R-:W-:Y:S01]  /*2381c0*/  BSSY.RECONVERGENT B0, `(.L_x_11104) ;  /* 0x000000b000007945 */ /* 0x000fe20003800200 */
[----:B------:R-:W-:-:S07]  /*2381d0*/  IMAD.MOV.U32 R121, RZ, RZ, RZ ;  /* 0x000000ffff797224 */ /* 0x000fce00078e00ff */
.L_x_11105:
        /* <DEDUP_REMOVED lines=10> */
.L_x_11104:
        /* <DEDUP_REMOVED lines=10> */
.L_x_11130:
        /* <DEDUP_REMOVED lines=15> */
.L_x_11111:
[----:B------:R-:W-:Y:S01]  /*238410*/  ISETP.NE.AND P0, PT, R125, 0x47, PT ;  /* 0x000000477d00780c */ /* 0x000fe20003f05270 */
[----:B------:R-:W-:-:S12]  /*238420*/  IMAD.MOV.U32 R173, RZ, RZ, 0x2 ;  /* 0x00000002ffad7424 */ /* 0x000fd800078e00ff */
[----:B------:R-:W-:Y:S05]  /*238430*/  @!P0 BRA `(.L_x_11112) ;  /* 0x0000000000148947 */ /* 0x000fea0003800000 */
[----:B------:R-:W-:-:S13]  /*238440*/  ISETP.NE.AND P0, PT, R125, 0x54, PT ;  /* 0x000000547d00780c */ /* 0x000fda0003f05270 */
[----:B------:R-:W-:Y:S05]  /*238450*/  @!P0 BRA `(.L_x_11114) ;  /* 0x0000000000088947 */ /* 0x000fea0003800000 */
.L_x_11113:
[----:B------:R-:W-:Y:S01]  /*238460*/  IMAD.MOV.U32 R173, RZ, RZ, 0x4 ;  /* 0x00000004ffad7424 */ /* 0x000fe200078e00ff */
[----:B------:R-:W-:Y:S06]  /*238470*/  BRA `(.L_x_11112) ;  /* 0x0000000000047947 */ /* 0x000fec0003800000 */
.L_x_11114:
[----:B------:R-:W-:-:S07]  /*238480*/  IMAD.MOV.U32 R173, RZ, RZ, 0x3 ;  /* 0x00000003ffad7424 */ /* 0x000fce00078e00ff */
.L_x_11112:
[----:B------:R-:W-:Y:S05]  /*238490*/  BSYNC.RECONVERGENT B2 ;  /* 0x0000000000027941 */ /* 0x000fea0003800200 */
.L_x_11110:
[----:B------:R-:W-:Y:S01]  /*2384a0*/  R2UR UR10, R186 ;  /* 0x00000000ba0a72ca */ /* 0x000fe200000e0000 */
[----:B------:R-:W-:Y:S01]  /*2384b0*/  VIADD R125, R1, 0x29d0 ;  /* 0x000029d0017d7836 */ /* 0x000fe20000000000 */
[----:B------:R-:W-:-:S03]  /*2384c0*/  R2UR UR11, R187 ;  /* 0x00000000bb0b72ca */ /* 0x000fc600000e0000 */
[----:B------:R-:W-:-:S05]  /*2384d0*/  IMAD.IADD R125, R125, 0x1, R121 ;  /* 0x000000017d7d7824 */ /* 0x000fca00078e0279 */
[----:B------:R0:W-:Y:S05]  /*2384e0*/  STL.U8 [R125+0x27d8], R173 ;  /* 0x0027d8ad7d007387 */ /* 0x0001ea0000100000 */
        /* <DEDUP_REMOVED lines=11> */
.L_x_11116:
[----:B------:R-:W-:-:S13]  /*2385a0*/  ISETP.NE.AND P0, PT, R173, 0x47, PT ;  /* 0x00000047ad00780c */ /* 0x000fda0003f05270 */
[----:B------:R-:W-:Y:S05]  /*2385b0*/  @!P0 BRA `(.L_x_11119) ;  /* 0x0000000000148947 */ /* 0x000fea0003800000 */
[----:B------:R-:W-:Y:S01]  /*2385c0*/  ISETP.NE.AND P0, PT, R173, 0x54, PT ;  /* 0x00000054ad00780c */ /* 0x000fe20003f05270 */
[----:B------:R-:W-:-:S12]  /*2385d0*/  IMAD.MOV.U32 R174, RZ, RZ, 0x3 ;  /* 0x00000003ffae7424 */ /* 0x000fd800078e00ff */
[----:B------:R-:W-:Y:S05]  /*2385e0*/  @!P0 BRA `(.L_x_11117) ;  /* 0x00000000000c8947 */ /* 0x000fea0003800000 */
.L_x_11118:
[----:B------:R-:W-:Y:S01]  /*2385f0*/  MOV R174, 0x4 ;  /* 0x0000000400ae7802 */ /* 0x000fe20000000f00 */
[----:B------:R-:W-:Y:S06]  /*238600*/  BRA `(.L_x_11117) ;  /* 0x0000000000047947 */ /* 0x000fec0003800000 */
.L_x_11119:
[----:B------:R-:W-:-:S07]  /*238610*/  IMAD.MOV.U32 R174, RZ, RZ, 0x2 ;  /* 0x00000002ffae7424 */ /* 0x000fce00078e00ff */
.L_x_11117:
[----:B------:R-:W-:Y:S05]  /*238620*/  BSYNC.RECONVERGENT B2 ;  /* 0x0000000000027941 */ /* 0x000fea0003800200 */
.L_x_11115:
        /* <DEDUP_REMOVED lines=14> */
.L_x_11121:
[----:B------:R-:W-:-:S13]  /*238710*/  ISETP.NE.AND P0, PT, R173, 0x47, PT ;  /* 0x00000047ad00780c */ /* 0x000fda0003f05270 */
[----:B------:R-:W-:Y:S05]  /*238720*/  @!P0 BRA `(.L_x_11124) ;  /* 0x0000000000148947 */ /* 0x000fea0003800000 */
[----:B------:R-:W-:Y:S01]  /*238730*/  ISETP.NE.AND P0, PT, R173, 0x54, PT ;  /* 0x00000054ad00780c */ /* 0x000fe20003f05270 */
[----:B------:R-:W-:-:S12]  /*238740*/  IMAD.MOV.U32 R174, RZ, RZ, 0x3 ;  /* 0x00000003ffae7424 */ /* 0x000fd800078e00ff */
[----:B------:R-:W-:Y:S05]  /*238750*/  @!P0 BRA `(.L_x_11122) ;  /* 0x00000000000c8947 */ /* 0x000fea0003800000 */
.L_x_11123:
[----:B------:R-:W-:Y:S01]  /*238760*/  IMAD.MOV.U32 R174, RZ, RZ, 0x4 ;  /* 0x00000004ffae7424 */ /* 0x000fe200078e00ff */
[----:B------:R-:W-:Y:S06]  /*238770*/  BRA `(.L_x_11122) ;  /* 0x0000000000047947 */ /* 0x000fec0003800000 */
.L_x_11124:
[----:B------:R-:W-:-:S07]  /*238780*/  IMAD.MOV.U32 R174, RZ, RZ, 0x2 ;  /* 0x00000002ffae7424 */ /* 0x000fce00078e00ff */
.L_x_11122:
[----:B------:R-:W-:Y:S05]  /*238790*/  BSYNC.RECONVERGENT B2 ;  /* 0x0000000000027941 */ /* 0x000fea0003800200 */
.L_x_11120:
        /* <DEDUP_REMOVED lines=14> */
.L_x_11126:
[----:B------:R-:W-:-:S13]  /*238880*/  ISETP.NE.AND P0, PT, R2, 0x47, PT ;  /* 0x000000470200780c */ /* 0x000fda0003f05270 */
[----:B------:R-:W-:Y:S05]  /*238890*/  @!P0 BRA `(.L_x_11129) ;  /* 0x0000000000148947 */ /* 0x000fea0003800000 */
[----:B------:R-:W-:Y:S01]  /*2388a0*/  ISETP.NE.AND P0, PT, R2, 0x54, PT ;  /* 0x000000540200780c */ /* 0x000fe20003f05270 */
[----:B------:R-:W-:-:S12]  /*2388b0*/  IMAD.MOV.U32 R3, RZ, RZ, 0x3 ;  /* 0x00000003ff037424 */ /* 0x000fd800078e00ff */
[----:B------:R-:W-:Y:S05]  /*2388c0*/  @!P0 BRA `(.L_x_11127) ;  /* 0x00000000000c8947 */ /* 0x000fea0003800000 */
.L_x_11128:
[----:B------:R-:W-:Y:S01]  /*2388d0*/  IMAD.MOV.U32 R3, RZ, RZ, 0x4 ;  /* 0x00000004ff037424 */ /* 0x000fe200078e00ff */
[----:B------:R-:W-:Y:S06]  /*2388e0*/  BRA `(.L_x_11127) ;  /* 0x0000000000047947 */ /* 0x000fec0003800000 */
.L_x_11129:
[----:B------:R-:W-:-:S07]  /*2388f0*/  IMAD.MOV.U32 R3, RZ, RZ, 0x2 ;  /* 0x00000002ff037424 */ /* 0x000fce00078e00ff */
.L_x_11127:
[----:B------:R-:W-:Y:S05]  /*238900*/  BSYNC.RECONVERGENT B2 ;  /* 0x0000000000027941 */ /* 0x000fea0003800200 */
.L_x_11125:
[----:B------:R0:W-:Y:S01]  /*238910*/  STL.U8 [R125+0x27db], R3 ;  /* 0x0027db037d007387 */ /* 0x0001e20000100000 */
[C---:B------:R-:W-:Y:S02]  /*238920*/  VIADD R2, R121.reuse, 0x3 ;  /* 0x0000000379027836 */ /* 0x040fe40000000000 */
[----:B------:R-:W-:-:S03]  /*238930*/  VIADD R121, R121, 0x4 ;  /* 0x0000000479797836 */ /* 0x000fc60000000000 */
[----:B------:R-:W-:-:S13]  /*238940*/  ISETP.NE.AND P0, PT, R2, R126, PT ;  /* 0x0000007e0200720c */ /* 0x000fda0003f05270 */
[----:B0-----:R-:W-:Y:S05]  /*238950*/  @P0 BRA `(.L_x_11130) ;  /* 0xfffffff800700947 */ /* 0x001fea000383ffff */
.L_x_11109:
[----:B------:R-:W-:Y:S05]  /*238960*/  BSYNC.RECONVERGENT B0 ;  /* 0x0000000000007941 */ /* 0x000fea0003800200 */
.L_x_11108:
        /* <DEDUP_REMOVED lines=17> */
.L_x_11132:
[----:B------:R-:W-:-:S13]  /*238a80*/  ISETP.NE.AND P0, PT, R126, 0x47, PT ;  /* 0x000000477e00780c */ /* 0x000fda0003f05270 */
[----:B------:R-:W-:Y:S05]  /*238a90*/  @!P0 BRA `(.L_x_11135) ;  /* 0x0000000000148947 */ /* 0x000fea0003800000 */
[----:B------:R-:W-:Y:S01]  /*238aa0*/  ISETP.NE.AND P0, PT, R126, 0x54, PT ;  /* 0x000000547e00780c */ /* 0x000fe20003f05270 */
[----:B------:R-:W-:-:S12]  /*238ab0*/  IMAD.MOV.U32 R125, RZ, RZ, 0x3 ;  /* 0x00000003ff7d7424 */ /* 0x000fd800078e00ff */
[----:B------:R-:W-:Y:S05]  /*238ac0*/  @!P0 BRA `(.L_x_11133) ;  /* 0x00000000000c8947 */ /* 0x000fea0003800000 */
.L_x_11134:
[----:B------:R-:W-:Y:S01]  /*238ad0*/  IMAD.MOV.U32 R125, RZ, RZ, 0x4 ;  /* 0x00000004ff7d7424 */ /* 0x000fe200078e00ff */
[----:B------:R-:W-:Y:S06]  /*238ae0*/  BRA `(.L_x_11133) ;  /* 0x0000000000047947 */ /* 0x000fec0003800000 */
.L_x_11135:
[----:B------:R-:W-:-:S07]  /*238af0*/  IMAD.MOV.U32 R125, RZ, RZ, 0x2 ;  /* 0x00000002ff7d7424 */ /* 0x000fce00078e00ff */
.L_x_11133:
[----:B------:R-:W-:Y:S05]  /*238b00*/  BSYNC.RECONVERGENT B0 ;  /* 0x0000000000007941 */ /* 0x000fea0003800200 */
.L_x_11131:
[----:B------:R-:W-:Y:S01]  /*238b10*/  VIADD R174, R1, 0x29d0 ;  /* 0x000029d001ae7836 */ /* 0x000fe20000000000 */
[----:B------:R-:W-:-:S03]  /*238b20*/  ISETP.NE.AND P0, PT, R124, 0x1, PT ;  /* 0x000000017c00780c */ /* 0x000fc60003f05270 */
[----:B------:R-:W-:-:S05]  /*238b30*/  IMAD.IADD R126, R174, 0x1, R121 ;  /* 0x00000001ae7e7824 */ /* 0x000fca00078e0279 */
[----:B------:R0:W-:Y:S05]  /*238b40*/  STL.U8 [R126+0x27d8], R125 ;  /* 0x0027d87d7e007387 */ /* 0x0001ea0000100000 */
[----:B------:R-:W-:Y:S05]  /*238b50*/  @!P0 BRA `(.L_x_11107) ;  /* 0x0000000000c48947 */ /* 0x000fea0003800000 */
[----:B------:R-:W-:Y:S02]  /*238b60*/  R2UR UR10, R186 ;  /* 0x00000000ba0a72ca */ /* 0x000fe400000e0000 */
[----:B------:R-:W-:-:S13]  /*238b70*/  R2UR UR11, R187 ;  /* 0x00000000bb0b72ca */ /* 0x000fda00000e0000 */
[----:B------:R-:W2:Y:S01]  /*238b80*/  LD.E.U8 R173, desc[UR10][R2.64] ;  /* 0x0000000a02ad7980 */ /* 0x000ea2000c101100 */
        /* <DEDUP_REMOVED lines=10> */
.L_x_11137:
[----:B------:R-:W-:-:S13]  /*238c30*/  ISETP.NE.AND P0, PT, R173, 0x47, PT ;  /* 0x00000047ad00780c */ /* 0x000fda0003f05270 */
[----:B------:R-:W-:Y:S05]  /*238c40*/  @!P0 BRA `(.L_x_11140) ;  /* 0x0000000000148947 */ /* 0x000fea0003800000 */
[----:B------:R-:W-:Y:S01]  /*238c50*/  ISETP.NE.AND P0, PT, R173, 0x54, PT ;  /* 0x00000054ad00780c */ /* 0x000fe20003f05270 */
[----:B0-----:R-:W-:-:S12]  /*238c60*/  IMAD.MOV.U32 R125, RZ, RZ, 0x3 ;  /* 0x00000003ff7d7424 */ /* 0x001fd800078e00ff */
[----:B------:R-:W-:Y:S05]  /*238c70*/  @!P0 BRA `(.L_x_11138) ;  /* 0x00000000000c8947 */ /* 0x000fea0003800000 */
.L_x_11139:
[----:B------:R-:W-:Y:S01]  /*238c80*/  IMAD.MOV.U32 R125, RZ, RZ, 0x4 ;  /* 0x00000004ff7d7424 */ /* 0x000fe200078e00ff */
[----:B------:R-:W-:Y:S06]  /*238c90*/  BRA `(.L_x_11138) ;  /* 0x0000000000047947 */ /* 0x000fec0003800000 */
.L_x_11140:
[----:B0-----:R-:W-:-:S07]  /*238ca0*/  HFMA2 R125, -RZ, RZ, 0, 1.1920928955078125e-07 ;  /* 0x00000002ff7d7431 */ /* 0x001fce00000001ff */
.L_x_11138:
[----:B------:R-:W-:Y:S05]  /*238cb0*/  BSYNC.RECONVERGENT B0 ;  /* 0x0000000000007941 */ /* 0x000fea0003800200 */
.L_x_11136:
        /* <DEDUP_REMOVED lines=17> */
.L_x_11142:
[----:B------:R-:W-:-:S13]  /*238dd0*/  ISETP.NE.AND P0, PT, R3, 0x47, PT ;  /* 0x000000470300780c */ /* 0x000fda0003f05270 */
[----:B------:R-:W-:Y:S05]  /*238de0*/  @!P0 BRA `(.L_x_11145) ;  /* 0x0000000000148947 */ /* 0x000fea0003800000 */
[----:B------:R-:W-:Y:S01]  /*238df0*/  ISETP.NE.AND P0, PT, R3, 0x54, PT ;  /* 0x000000540300780c */ /* 0x000fe20003f05270 */
[----:B------:R-:W-:-:S12]  /*238e00*/  IMAD.MOV.U32 R2, RZ, RZ, 0x3 ;  /* 0x00000003ff027424 */ /* 0x000fd800078e00ff */
[----:B------:R-:W-:Y:S05]  /*238e10*/  @!P0 BRA `(.L_x_11143) ;  /* 0x00000000000c8947 */ /* 0x000fea0003800000 */
.L_x_11144:
[----:B------:R-:W-:Y:S01]  /*238e20*/  IMAD.MOV.U32 R2, RZ, RZ, 0x4 ;  /* 0x00000004ff027424 */ /* 0x000fe200078e00ff */
[----:B------:R-:W-:Y:S06]  /*238e30*/  BRA `(.L_x_11143) ;  /* 0x0000000000047947 */ /* 0x000fec0003800000 */
.L_x_11145:
[----:B------:R-:W-:-:S07]  /*238e40*/  IMAD.MOV.U32 R2, RZ, RZ, 0x2 ;  /* 0x00000002ff027424 */ /* 0x000fce00078e00ff */
.L_x_11143:
[----:B------:R-:W-:Y:S05]  /*238e50*/  BSYNC.RECONVERGENT B0 ;  /* 0x0000000000007941 */ /* 0x000fea0003800200 */
.L_x_11141:
[----:B------:R2:W-:Y:S02]  /*238e60*/  STL.U8 [R126+0x27da], R2 ;  /* 0x0027da027e007387 */ /* 0x0005e40000100000 */
.L_x_11107:
[----:B------:R-:W-:Y:S05]  /*238e70*/  BSYNC.RECONVERGENT B1 ;  /* 0x0000000000017941 */ /* 0x000fea0003800200 */
.L_x_11106:
        /* <DEDUP_REMOVED lines=8> */
[----:B0-----:R-:W-:Y:S01]  /*238f00*/  LOP3.LUT R125, R0, 0x7ffffffc, RZ, 0xc0, !PT ;  /* 0x7ffffffc007d7812 */ /* 0x001fe200078ec0ff */
[----:B------:R-:W-:-:S07]  /*238f10*/  IMAD.MOV.U32 R124, RZ, RZ, 0x1 ;  /* 0x00000001ff7c7424 */ /* 0x000fce00078e00ff */
.L_x_11170:
[----:B--2---:R-:W-:Y:S01]  /*238f20*/  IMAD.IADD R2, R0, 0x1, -R124 ;  /* 0x0000000100027824 */ /* 0x004fe200078e0a7c */
        /* <DEDUP_REMOVED lines=15> */
.L_x_11151:
[----:B------:R-:W-:Y:S01]  /*239020*/  ISETP.NE.AND P2, PT, R3, 0x47, PT ;  /* 0x000000470300780c */ /* 0x000fe20003f45270 */
[----:B------:R-:W-:-:S12]  /*239030*/  IMAD.MOV.U32 R2, RZ, RZ, 0x2 ;  /* 0x00000002ff027424 */ /* 0x000fd800078e00ff */
[----:B------:R-:W-:Y:S05]  /*239040*/  @!P2 BRA `(.L_x_11152) ;  /* 0x000000000014a947 */ /* 0x000fea0003800000 */
[----:B------:R-:W-:-:S13]  /*239050*/  ISETP.NE.AND P2, PT, R3, 0x54, PT ;  /* 0x000000540300780c */ /* 0x000fda0003f45270 */
[----:B------:R-:W-:Y:S05]  /*239060*/  @!P2 BRA `(.L_x_11154) ;  /* 0x000000000008a947 */ /* 0x000fea0003800000 */
.L_x_11153:
[----:B------:R-:W-:Y:S01]  /*239070*/  IMAD.MOV.U32 R2, RZ, RZ, 0x4 ;  /* 0x00000004ff027424 */ /* 0x000fe200078e00ff */
[----:B------:R-:W-:Y:S06]  /*239080*/  BRA `(.L_x_11152) ;  /* 0x0000000000047947 */ /* 0x000fec0003800000 */
.L_x_11154:
[----:B------:R-:W-:-:S07]  /*239090*/  IMAD.MOV.U32 R2, RZ, RZ, 0x3 ;  /* 0x00000003ff027424 */ /* 0x000fce00078e00ff */
.L_x_11152:
[----:B------:R-:W-:Y:S05]  /*2390a0*/  BSYNC.RECONVERGENT B2 ;  /* 0x0000000000027941 */ /* 0x000fea0003800200 */
.L_x_11150:
        /* <DEDUP_REMOVED lines=20> */
.L_x_11156:
[----:B------:R-:W-:-:S13]  /*2391f0*/  ISETP.NE.AND P2, PT, R2, 0x47, PT ;  /* 0x000000470200780c */ /* 0x000fda0003f45270 */
[----:B------:R-:W-:Y:S05]  /*239200*/  @!P2 BRA `(.L_x_11159) ;  /* 0x000000000014a947 */ /* 0x000fea0003800000 */
[----:B------:R-:W-:Y:S01]  /*239210*/  ISETP.NE.AND P2, PT, R2, 0x54, PT ;  /* 0x000000540200780c */ /* 0x000fe20003f45270 */
[----:B------:R-:W-:-:S12]  /*239220*/  IMAD.MOV.U32 R3, RZ, RZ, 0x3 ;  /* 0x00000003ff037424 */ /* 0x000fd800078e00ff */
[----:B------:R-:W-:Y:S05]  /*239230*/  @!P2 BRA `(.L_x_11157) ;  /* 0x00000000000ca947 */ /* 0x000fea0003800000 */
.L_x_11158:
[----:B------:R-:W-:Y:S01]  /*239240*/  IMAD.MOV.U32 R3, RZ, RZ, 0x4 ;  /* 0x00000004ff037424 */ /* 0x000fe200078e00ff */
[----:B------:R-:W-:Y:S06]  /*239250*/  BRA `(.L_x_11157) ;  /* 0x0000000000047947 */ /* 0x000fec0003800000 */
.L_x_11159:
[----:B------:R-:W-:-:S07]  /*239260*/  IMAD.MOV.U32 R3, RZ, RZ, 0x2 ;  /* 0x00000002ff037424 */ /* 0x000fce00078e00ff */
.L_x_11157:
[----:B------:R-:W-:Y:S05]  /*239270*/  BSYNC.RECONVERGENT B2 ;  /* 0x0000000000027941 */ /* 0x000fea0003800200 */
.L_x_11155:
[----:B------:R-:W-:Y:S01]  /*239280*/  R2UR UR10, R186 ;  /* 0x00000000ba0a72ca */ /* 0x000fe200000e0000 */
[----:B------:R0:W-:Y:S01]  /*239290*/  STL.U8 [R126+0x27f4], R3 ;  /* 0x0027f4037e007387 */ /* 0x0001e20000100000 */
[----:B------:R-:W-:Y:S02]  /*2392a0*/  R2UR UR11, R187 ;  /* 0x00000000bb0b72ca */ /* 0x000fe400000e0000 */
[----:B------:R-:W-:-:S04]  /*2392b0*/  IADD3 R2, PT, PT, R0, -0x2, -R124 ;  /* 0xfffffffe00027810 */ /* 0x000fc80007ffe87c */
[----:B------:R-:W-:-:S04]  /*2392c0*/  IADD3 R2, P2, PT, R182, R2, RZ ;  /* 0x00000002b6027210 */ /* 0x000fc80007f5e0ff */
[----:B0-----:R-:W-:-:S05]  /*2392d0*/  IADD3.X R3, PT, PT, RZ, R183, RZ, P2, !PT ;  /* 0x000000b7ff037210 */ /* 0x001fca00017fe4ff */
        /* <DEDUP_REMOVED lines=11> */
.L_x_11161:
[----:B------:R-:W-:-:S13]  /*239390*/  ISETP.NE.AND P2, PT, R2, 0x47, PT ;  /* 0x000000470200780c */ /* 0x000fda0003f45270 */
[----:B------:R-:W-:Y:S05]  /*2393a0*/  @!P2 BRA `(.L_x_11164) ;  /* 0x000000000014a947 */ /* 0x000fea0003800000 */
[----:B------:R-:W-:Y:S01]  /*2393b0*/  ISETP.NE.AND P2, PT, R2, 0x54, PT ;  /* 0x000000540200780c */ /* 0x000fe20003f45270 */
[----:B------:R-:W-:-:S12]  /*2393c0*/  IMAD.MOV.U32 R3, RZ, RZ, 0x3 ;  /* 0x00000003ff037424 */ /* 0x000fd800078e00ff */
[----:B------:R-:W-:Y:S05]  /*2393d0*/  @!P2 BRA `(.L_x_11162) ;  /* 0x00000000000ca947 */ /* 0x000fea0003800000 */
.L_x_11163:
[----:B------:R-:W-:Y:S01]  /*2393e0*/  IMAD.MOV.U32 R3, RZ, RZ, 0x4 ;  /* 0x00000004ff037424 */ /* 0x000fe200078e00ff */
[----:B------:R-:W-:Y:S06]  /*2393f0*/  BRA `(.L_x_11162) ;  /* 0x0000000000047947 */ /* 0x000fec0003800000 */
.L_x_11164:
[----:B------:R-:W-:-:S07]  /*239400*/  IMAD.MOV.U32 R3, RZ, RZ, 0x2 ;  /* 0x00000002ff037424 */ /* 0x000fce00078e00ff */
.L_x_11162:
[----:B------:R-:W-:Y:S05]  /*239410*/  BSYNC.RECONVERGENT B2 ;  /* 0x0000000000027941 */ /* 0x000fea0003800200 */
.L_x_11160:
[----:B------:R-:W-:Y:S01]  /*239420*/  VIADD R173, R124, 0x3 ;  /* 0x000000037cad7836 */ /* 0x000fe20000000000 */
[----:B------:R-:W-:Y:S01]  /*239430*/  R2UR UR10, R186 ;  /* 0x00000000ba0a72ca */ /* 0x000fe200000e0000 */
[----:B------:R0:W-:Y:S01]  /*239440*/  STL.U8 [R126+0x27f5], R3 ;  /* 0x0027f5037e007387 */ /* 0x0001e20000100000 */
[----:B------:R-:W-:Y:S01]  /*239450*/  R2UR UR11, R187 ;  /* 0x00000000bb0b72ca */ /* 0x000fe200000e0000 */
[----:B------:R-:W-:-:S05]  /*239460*/  IMAD.IADD R2, R0, 0x1, -R173 ;  /* 0x0000000100027824 */ /* 0x000fca00078e0aad */
[----:B------:R-:W-:-:S05]  /*239470*/  IADD3 R2, P2, PT, R182, R2, RZ ;  /* 0x00000002b6027210 */ /* 0x000fca0007f5e0ff */
[----:B0-----:R-:W-:-:S06]  /*239480*/  IMAD.X R3, RZ, RZ, R183, P2 ;  /* 0x000000ffff037224 */ /* 0x001fcc00010e06b7 */
        /* <DEDUP_REMOVED lines=11> */
.L_x_11166:
[----:B------:R-:W-:-:S13]  /*239540*/  ISETP.NE.AND P2, PT, R3, 0x47, PT ;  /* 0x000000470300780c */ /* 0x000fda0003f45270 */
[----:B------:R-:W-:Y:S05]  /*239550*/  @!P2 BRA `(.L_x_11169) ;  /* 0x000000000014a947 */ /* 0x000fea0003800000 */
[----:B------:R-:W-:Y:S01]  /*239560*/  ISETP.NE.AND P2, PT, R3, 0x54, PT ;  /* 0x000000540300780c */ /* 0x000fe20003f45270 */
[----:B------:R-:W-:-:S12]  /*239570*/  IMAD.MOV.U32 R2, RZ, RZ, 0x3 ;  /* 0x00000003ff027424 */ /* 0x000fd800078e00ff */
[----:B------:R-:W-:Y:S05]  /*239580*/  @!P2 BRA `(.L_x_11167) ;  /* 0x00000000000ca947 */ /* 0x000fea0003800000 */
.L_x_11168:
[----:B------:R-:W-:Y:S01]  /*239590*/  IMAD.MOV.U32 R2, RZ, RZ, 0x4 ;  /* 0x00000004ff027424 */ /* 0x000fe200078e00ff */
[----:B------:R-:W-:Y:S06]  /*2395a0*/  BRA `(.L_x_11167) ;  /* 0x0000000000047947 */ /* 0x000fec0003800000 */
.L_x_11169:
[----:B------:R-:W-:-:S07]  /*2395b0*/  IMAD.MOV.U32 R2, RZ, RZ, 0x2 ;  /* 0x00000002ff027424 */ /* 0x000fce00078e00ff */
.L_x_11167:
[----:B------:R-:W-:Y:S05]  /*2395c0*/  BSYNC.RECONVERGENT B2 ;  /* 0x0000000000027941 */ /* 0x000fea0003800200 */
.L_x_11165:
[----:B------:R3:W-:Y:S01]  /*2395d0*/  STL.U8 [R126+0x27f6], R2 ;  /* 0x0027f6027e007387 */ /* 0x0007e20000100000 */
[----:B------:R-:W-:Y:S01]  /*2395e0*/  ISETP.NE.AND P2, PT, R173, R125, PT ;  /* 0x0000007dad00720c */ /* 0x000fe20003f45270 */
[----:B------:R-:W-:-:S12]  /*2395f0*/  VIADD R124, R124, 0x4 ;  /* 0x000000047c7c7836 */ /* 0x000fd80000000000 */
[----:B---3--:R-:W-:Y:S05]  /*239600*/  @P2 BRA `(.L_x_11170) ;  /* 0xfffffff800442947 */ /* 0x008fea000383ffff */
.L_x_11149:
[----:B------:R-:W-:Y:S05]  /*239610*/  BSYNC.RECONVERGENT B0 ;  /* 0x0000000000007941 */ /* 0x000fea0003800200 */
.L_x_11148:
[----:B------:R-:W-:-:S13]  /*239620*/  ISETP.NE.AND P2, PT, R121, RZ, PT ;  /* 0x000000ff7900720c */ /* 0x000fda0003f45270 */
[----:B------:R-:W-:Y:S05]  /*239630*/  @!P2 BRA `(.L_x_11147) ;  /* 0x000000040054a947 */ /* 0x000fea0003800000 */
        /* <DEDUP_REMOVED lines=16> */
.L_x_11172:
[----:B------:R-:W-:-:S13]  /*239740*/  ISETP.NE.AND P2, PT, R3, 0x47, PT ;  /* 0x000000470300780c */ /* 0x000fda0003f45270 */
[----:B------:R-:W-:Y:S05]  /*239750*/  @!P2 BRA `(.L_x_11175) ;  /* 0x000000000014a947 */ /* 0x000fea0003800000 */
[----:B------:R-:W-:Y:S01]  /*239760*/  ISETP.NE.AND P2, PT, R3, 0x54, PT ;  /* 0x000000540300780c */ /* 0x000fe20003f45270 */
[----:B------:R-:W-:-:S12]  /*239770*/  IMAD.MOV.U32 R2, RZ, RZ, 0x3 ;  /* 0x00000003ff027424 */ /* 0x000fd800078e00ff */
[----:B------:R-:W-:Y:S05]  /*239780*/  @!P2 BRA `(.L_x_11173) ;  /* 0x00000000000ca947 */ /* 0x000fea0003800000 */
.L_x_11174:
[----:B------:R-:W-:Y:S01]  /*239790*/  IMAD.MOV.U32 R2, RZ, RZ, 0x4 ;  /* 0x00000004ff027424 */ /* 0x000fe200078e00ff */
[----:B------:R-:W-:Y:S06]  /*2397a0*/  BRA `(.L_x_11173) ;  /* 0x0000000000047947 */ /* 0x000fec0003800000 */
.L_x_11175:
[----:B------:R-:W-:-:S07]  /*2397b0*/  IMAD.MOV.U32 R2, RZ, RZ, 0x2 ;  /* 0x00000002ff027424 */ /* 0x000fce00078e00ff */
.L_x_11173:
[----:B------:R-:W-:Y:S05]  /*2397c0*/  BSYNC.RECONVERGENT B0 ;  /* 0x0000000000007941 */ /* 0x000fea0003800200 */
.L_x_11171:
[----:B------:R-:W-:Y:S01]  /*2397d0*/  VIADD R3, R1, 0x29d0 ;  /* 0x000029d001037836 */ /* 0x000fe20000000000 */
[----:B------:R-:W-:-:S03]  /*2397e0*/  ISETP.NE.AND P2, PT, R121, 0x1, PT ;  /* 0x000000017900780c */ /* 0x000fc60003f45270 */
[----:B0-----:R-:W-:-:S05]  /*2397f0*/  IMAD.IADD R125, R3, 0x1, R124 ;  /* 0x00000001037d7824 */ /* 0x001fca00078e027c */
[----:B------:R3:W-:Y:S05]  /*239800*/  STL.U8 [R125+0x27f3], R2 ;  /* 0x0027f3027d007387 */ /* 0x0007ea0000100000 */
[----:B------:R-:W-:Y:S05]  /*239810*/  @!P2 BRA `(.L_x_11147) ;  /* 0x0000000000dca947 */ /* 0x000fea0003800000 */
[----:B---3--:R-:W-:Y:S02]  /*239820*/  LOP3.LUT R2, RZ, R124, RZ, 0x33, !PT ;  /* 0x0000007cff027212 */ /* 0x008fe400078e33ff */
[----:B------:R-:W-:Y:S02]  /*239830*/  R2UR UR10, R186 ;  /* 0x00000000ba0a72ca */ /* 0x000fe400000e0000 */
[----:B------:R-:W-:Y:S02]  /*239840*/  IADD3 R2, PT, PT, R2, R0, RZ ;  /* 0x0000000002027210 */ /* 0x000fe40007ffe0ff */
        /* <DEDUP_REMOVED lines=14> */
.L_x_11177:
[----:B------:R-:W-:-:S13]  /*239930*/  ISETP.NE.AND P2, PT, R3, 0x47, PT ;  /* 0x000000470300780c */ /* 0x000fda0003f45270 */
[----:B------:R-:W-:Y:S05]  /*239940*/  @!P2 BRA `(.L_x_11180) ;  /* 0x000000000014a947 */ /* 0x000fea0003800000 */
[----:B------:R-:W-:Y:S01]  /*239950*/  ISETP.NE.AND P2, PT, R3, 0x54, PT ;  /* 0x000000540300780c */ /* 0x000fe20003f45270 */
[----:B------:R-:W-:-:S12]  /*239960*/  IMAD.MOV.U32 R2, RZ, RZ, 0x3 ;  /* 0x00000003ff027424 */ /* 0x000fd800078e00ff */
[----:B------:R-:W-:Y:S05]  /*239970*/  @!P2 BRA `(.L_x_11178) ;  /* 0x00000000000ca947 */ /* 0x000fea0003800000 */
.L_x_11179:
[----:B------:R-:W-:Y:S01]  /*239980*/  IMAD.MOV.U32 R2, RZ, RZ, 0x4 ;  /* 0x00000004ff027424 */ /* 0x000fe200078e00ff */
[----:B------:R-:W-:Y:S06]  /*239990*/  BRA `(.L_x_11178) ;  /* 0x0000000000047947 */ /* 0x000fec0003800000 */
.L_x_11180:
[----:B------:R-:W-:-:S07]  /*2399a0*/  IMAD.MOV.U32 R2, RZ, RZ, 0x2 ;  /* 0x00000002ff027424 */ /* 0x000fce00078e00ff */
.L_x_11178:
[----:B------:R-:W-:Y:S05]  /*2399b0*/  BSYNC.RECONVERGENT B0 ;  /* 0x0000000000007941 */ /* 0x000fea0003800200 */
.L_x_11176:
        /* <DEDUP_REMOVED lines=19> */
.L_x_11182:
[----:B------:R-:W-:-:S13]  /*239af0*/  ISETP.NE.AND P2, PT, R3, 0x47, PT ;  /* 0x000000470300780c */ /* 0x000fda0003f45270 */
[----:B------:R-:W-:Y:S05]  /*239b00*/  @!P2 BRA `(.L_x_11185) ;  /* 0x000000000014a947 */ /* 0x000fea0003800000 */
[----:B------:R-:W-:Y:S01]  /*239b10*/  ISETP.NE.AND P2, PT, R3, 0x54, PT ;  /* 0x000000540300780c */ /* 0x000fe20003f45270 */
[----:B------:R-:W-:-:S12]  /*239b20*/  IMAD.MOV.U32 R2, RZ, RZ, 0x3 ;  /* 0x00000003ff027424 */ /* 0x000fd800078e00ff */
[----:B------:R-:W-:Y:S05]  /*239b30*/  @!P2 BRA `(.L_x_11183) ;  /* 0x00000000000ca947 */ /* 0x000fea0003800000 */
.L_x_11184:
[----:B------:R-:W-:Y:S01]  /*239b40*/  IMAD.MOV.U32 R2, RZ, RZ, 0x4 ;  /* 0x00000004ff027424 */ /* 0x000fe200078e00ff */
[----:B------:R-:W-:Y:S06]  /*239b50*/  BRA `(.L_x_11183) ;  /* 0x0000000000047947 */ /* 0x000fec0003800000 */
.L_x_11185:
[----:B------:R-:W-:-:S07]  /*239b60*/  IMAD.MOV.U32 R2, RZ, RZ, 0x2 ;  /* 0x00000002ff027424 */ /* 0x000fce00078e00ff */
.L_x_11183:
[----:B------:R-:W-:Y:S05]  /*239b70*/  BSYNC.RECONVERGENT B0 ;  /* 0x0000000000007941 */ /* 0x000fea0003800200 */
.L_x_11181:
[----:B------:R4:W-:Y:S02]  /*239b80*/  STL.U8 [R125+0x27f5], R2 ;  /* 0x0027f5027d007387 */ /* 0x0009e40000100000 */
.L_x_11147:
[----:B------:R-:W-:Y:S05]  /*239b90*/  BSYNC.RECONVERGENT B1 ;  /* 0x0000000000017941 */ /* 0x000fea0003800200 */
.L_x_11146:
[----:B------:R-:W-:Y:S01]  /*239ba0*/  VIADD R121, R1, 0x29d0 ;  /* 0x000029d001797836 */ /* 0x000fe20000000000 */
[----:B------:R-:W-:Y:S01]  /*239bb0*/  BSSY.RECONVERGENT B5, `(.L_x_11186) ;  /* 0x00004ca000057945 */ /* 0x000fe20003800200 */
[----:B--234-:R-:W-:Y:S02]  /*239bc0*/  IMAD.MOV.U32 R2, RZ, RZ, 0x4 ;  /* 0x00000004ff027424 */ /* 0x01cfe400078e00ff */
        /* <DEDUP_REMOVED lines=11> */
.L_x_11194:
[----:B------:R-:W-:Y:S04]  /*239c80*/  BSSY.RECONVERGENT B1, `(.L_x_11189) ;  /* 0x0000089000017945 */ /* 0x000fe80003800200 */
[----:B--2--5:R-:W-:Y:S05]  /*239c90*/  @!P0 BRA `(.L_x_11190) ;  /* 0x00000008001c8947 */ /* 0x024fea0003800000 */
[----:B------:R-:W-:-:S04]  /*239ca0*/  VIADD R124, R1, 0x29d0 ;  /* 0x000029d0017c7836 */ /* 0x000fc80000000000 */
[----:B------:R-:W-:-:S06]  /*239cb0*/  IMAD.IADD R124, R124, 0x1, R121 ;  /* 0x000000017c7c7824 */ /* 0x000fcc00078e0279 */
[----:B------:R-:W5:Y:S01]  /*239cc0*/  LDL.S8 R124, [R124+0x27d8] ;  /* 0x0027d8007c7c7983 */ /* 0x000f620000100200 */
[----:B------:R-:W-:Y:S01]  /*239cd0*/  ISETP.GE.U32.AND P2, PT, R0, 0x4, PT ;  /* 0x000000040000780c */ /* 0x000fe20003f46070 */
[----:B0-----:R-:W-:Y:S01]  /*239ce0*/  VIADD R125, R121, 0xffffffff ;  /* 0xffffffff797d7836 */ /* 0x001fe20000000000 */
[----:B------:R-:W-:Y:S01]  /*239cf0*/  BSSY.RECONVERGENT B2, `(.L_x_11191) ;  /* 0x000004c000027945 */ /* 0x000fe20003800200 */
[----:B------:R-:W-:Y:S01]  /*239d00*/  ISETP.NE.AND P1, PT, R2, RZ, PT ;  /* 0x000000ff0200720c */ /* 0x000fe20003f25270 */
[----:B------:R-:W-:Y:S02]  /*239d10*/  IMAD.MOV.U32 R173, RZ, RZ, 0x1 ;  /* 0x00000001ffad7424 */ /* 0x000fe400078e00ff */
[----:B------:R-:W-:-:S04]  /*239d20*/  IMAD R125, R125, R0, RZ ;  /* 0x000000007d7d7224 */ /* 0x000fc800078e02ff */
[----:B------:R-:W-:-:S03]  /*239d30*/  VIADD R126, R125, 0xffffffff ;  /* 0xffffffff7d7e7836 */ /* 0x000fc60000000000 */
[----:B------:R-:W-:Y:S05]  /*239d40*/  @!P2 BRA `(.L_x_11192) ;  /* 0x000000040018a947 */ /* 0x000fea0003800000 */
[----:B------:R-:W-:-:S07]  /*239d50*/  MOV R173, 0x1 ;  /* 0x0000000100ad7802 */ /* 0x000fce0000000f00 */
.L_x_11193:
        /* <DEDUP_REMOVED lines=64> */
[----:B------:R-:W-:Y:S01]  /*23a160*/  @!P2 IMAD.MOV.U32 R174, RZ, RZ, 0x0 ;  /* 0x00000000ffaea424 */ /* 0x000fe200078e00ff */
[----:B------:R-:W-:-:S05]  /*23a170*/  @!P2 MOV R175, 0xc0a93000 ;  /* 0xc0a9300000afa802 */ /* 0x000fca0000000f00 */
[----:B------:R0:W-:Y:S01]  /*23a180*/  @!P2 STL.64 [R178+0x1388], R174 ;  /* 0x001388aeb200a387 */ /* 0x0001e20000100a00 */
[----:B------:R-:W-:-:S13]  /*23a190*/  ISETP.NE.AND P2, PT, R177, R3, PT ;  /* 0x00000003b100720c */ /* 0x000fda0003f45270 */
[----:B0-----:R-:W-:Y:S05]  /*23a1a0*/  @P2 BRA `(.L_x_11193) ;  /* 0xfffffff800ec2947 */ /* 0x001fea000383ffff */
.L_x_11192:
[----:B------:R-:W-:Y:S05]  /*23a1b0*/  BSYNC.RECONVERGENT B2 ;  /* 0x0000000000027941 */ /* 0x000fea0003800200 */
.L_x_11191:
        /* <DEDUP_REMOVED lines=33> */
[----:B------:R-:W-:Y:S01]  /*23a3d0*/  @!P1 MOV R174, 0x0 ;  /* 0x0000000000ae9802 */ /* 0x000fe20000000f00 */
        /* <DEDUP_REMOVED lines=19> */
.L_x_11190:
[----:B------:R-:W-:Y:S05]  /*23a510*/  BSYNC.RECONVERGENT B1 ;  /* 0x0000000000017941 */ /* 0x000fea0003800200 */
.L_x_11189:
[C---:B------:R-:W-:Y:S01]  /*23a520*/  ISETP.NE.AND P1, PT, R121.reuse, R120, PT ;  /* 0x000000787900720c */ /* 0x040fe20003f25270 */
[----:B------:R-:W-:-:S12]  /*23a530*/  VIADD R121, R121, 0x1 ;  /* 0x0000000179797836 */ /* 0x000fd80000000000 */
[----:B------:R-:W-:Y:S05]  /*23a540*/  @P1 BRA `(.L_x_11194) ;  /* 0xfffffff400cc1947 */ /* 0x000fea000383ffff */
[----:B------:R-:W-:Y:S05]  /*23a550*/  BSYNC.RECONVERGENT B0 ;  /* 0x0000000000007941 */ /* 0x000fea0003800200 */
.L_x_11188:
[----:B------:R-:W-:-:S07]  /*23a560*/  IMAD.MOV.U32 R181, RZ, RZ, 0x1 ;  /* 0x00000001ffb57424 */ /* 0x000fce00078e00ff */
.L_x_11257:
[----:B------:R-:W-:Y:S04]  /*23a570*/  BSSY.RECONVERGENT B4, `(.L_x_11195) ;  /* 0x000042a000047945 */ /* 0x000fe80003800200 */
[----:B0-2---:R-:W-:Y:S05]  /*23a580*/  @!P0 BRA `(.L_x_11196) ;  /* 0x0000004000a08947 */ /* 0x005fea0003800000 */
[----:B------:R-:W-:Y:S02]  /*23a590*/  VIADD R204, R181, 0xffffffff ;  /* 0xffffffffb5cc7836 */ /* 0x000fe40000000000 */
[----:B------:R-:W-:Y:S02]  /*23a5a0*/  VIADD R2, R1, 0x29d0 ;  /* 0x000029d001027836 */ /* 0x000fe40000000000 */
[----:B------:R-:W-:Y:S02]  /*23a5b0*/  IMAD R210, R204, R0, -R0 ;  /* 0x00000000ccd27224 */ /* 0x000fe400078e0a00 */
[----:B------:R-:W-:Y:S02]  /*23a5c0*/  IMAD.IADD R180, R2, 0x1, R181 ;  /* 0x0000000102b47824 */ /* 0x000fe400078e02b5 */
[----:B------:R-:W-:Y:S02]  /*23a5d0*/  VIADD R210, R210, 0xfffffffe ;  /* 0xfffffffed2d27836 */ /* 0x000fe40000000000 */
[----:B------:R-:W-:-:S02]  /*23a5e0*/  IMAD.MOV.U32 R179, RZ, RZ, 0x1 ;  /* 0x00000001ffb37424 */ /* 0x000fc400078e00ff */
[----:B------:R-:W-:-:S07]  /*23a5f0*/  IMAD R211, R204, R0, -0x1 ;  /* 0xffffffffccd37424 */ /* 0x000fce00078e0200 */
.L_x_11256:
[----:B--2--5:R-:W-:Y:S02]  /*23a600*/  VIADD R124, R1, 0x29d0 ;  /* 0x000029d0017c7836 */ /* 0x024fe40000000000 */
[----:B0-----:R-:W-:-:S04]  /*23a610*/  IMAD.IADD R121, R211, 0x1, R179 ;  /* 0x00000001d3797824 */ /* 0x001fc800078e02b3 */
[----:B------:R-:W-:-:S05]  /*23a620*/  IMAD R178, R121, 0x8, R124 ;  /* 0x0000000879b27824 */ /* 0x000fca00078e027c */
[----:B------:R-:W2:Y:S01]  /*23a630*/  LDL.64 R2, [R178] ;  /* 0x00000000b2027983 */ /* 0x000ea20000100a00 */
[----:B------:R-:W-:Y:S01]  /*23a640*/  MOV R200, 0xff800000 ;  /* 0xff80000000c87802 */ /* 0x000fe20000000f00 */
[----:B------:R-:W-:Y:S01]  /*23a650*/  IMAD.MOV.U32 R201, RZ, RZ, 0x41cdcd64 ;  /* 0x41cdcd64ffc97424 */ /* 0x000fe200078e00ff */
[----:B------:R-:W-:Y:S05]  /*23a660*/  BSSY.RECONVERGENT B3, `(.L_x_11197) ;  /* 0x0000417000037945 */ /* 0x000fea0003800200 */
[----:B--2---:R-:W-:-:S14]  /*23a670*/  DSETP.GEU.AND P1, PT, |R2|, R200, PT ;  /* 0x000000c80200722a */ /* 0x004fdc0003f2e200 */
[----:B------:R-:W-:Y:S05]  /*23a680*/  @P1 BRA `(.L_x_11198) ;  /* 0x0000004000501947 */ /* 0x000fea0003800000 */
[----:B0-----:R-:W-:Y:S01]  /*23a690*/  IMAD.IADD R126, R124, 0x1, R179 ;  /* 0x000000017c7e7824 */ /* 0x001fe200078e02b3 */
        /* <DEDUP_REMOVED lines=120> */
.L_x_11205:
[----:B------:R-:W-:Y:S05]  /*23ae20*/  BSYNC.RECONVERGENT B2 ;  /* 0x0000000000027941 */ /* 0x000fea0003800200 */
.L_x_11204:
        /* <DEDUP_REMOVED lines=33> */
.L_x_11208:
[----:B------:R-:W-:Y:S05]  /*23b040*/  BSYNC.RECONVERGENT B2 ;  /* 0x0000000000027941 */ /* 0x000fea0003800200 */
.L_x_11207:
        /* <DEDUP_REMOVED lines=10> */
.L_x_11203:
        /* <DEDUP_REMOVED lines=38> */
.L_x_11210:
[----:B------:R-:W-:Y:S05]  /*23b350*/  BSYNC.RECONVERGENT B2 ;  /* 0x0000000000027941 */ /* 0x000fea0003800200 */
.L_x_11209:
        /* <DEDUP_REMOVED lines=35> */
.L_x_11212:
[----:B------:R-:W-:Y:S05]  /*23b590*/  BSYNC.RECONVERGENT B2 ;  /* 0x0000000000027941 */ /* 0x000fea0003800200 */
.L_x_11211:
        /* <DEDUP_REMOVED lines=10> */
.L_x_11202:
        /* <DEDUP_REMOVED lines=53> */
.L_x_11214:
[----:B------:R-:W-:Y:S05]  /*23b990*/  BSYNC.RECONVERGENT B2 ;  /* 0x0000000000027941 */ /* 0x000fea0003800200 */
.L_x_11213:
        /* <DEDUP_REMOVED lines=35> */
.L_x_11216:
[----:B------:R-:W-:Y:S05]  /*23bbd0*/  BSYNC.RECONVERGENT B2 ;  /* 0x0000000000027941 */ /* 0x000fea0003800200 */
.L_x_11215:
        /* <DEDUP_REMOVED lines=9> */
.L_x_11206:
[----:B------:R-:W-:Y:S05]  /*23bc70*/  BSYNC.RECONVERGENT B0 ;  /* 0x0000000000007941 */ /* 0x000fea0003800200 */
.L_x_11201:
        /* <DEDUP_REMOVED lines=31> */
.L_x_11218:
[----:B------:R-:W-:Y:S05]  /*23be70*/  BSYNC.RECONVERGENT B0 ;  /* 0x0000000000007941 */ /* 0x000fea0003800200 */
.L_x_11217:
[----:B------:R-:W-:-:S06]  /*23be80*/  DSETP.GEU.AND P1, PT, R224, R190, PT ;  /* 0x000000bee000722a */ /* 0x000fcc0003f2e000 */
[----:B------:R-:W-:Y:S02]  /*23be90*/  FSEL R184, R184, R202, !P1 ;  /* 0x000000cab8b87208 */ /* 0x000fe40004800000 */
[----:B------:R-:W-:Y:S02]  /*23bea0*/  FSEL R185, R185, R203, !P1 ;  /* 0x000000cbb9b97208 */ /* 0x000fe40004800000 */
[----:B------:R-:W-:Y:S02]  /*23beb0*/  FSEL R182, R182, R198, !P1 ;  /* 0x000000c6b6b67208 */ /* 0x000fe40004800000 */
[----:B------:R-:W-:-:S07]  /*23bec0*/  FSEL R183, R183, R199, !P1 ;  /* 0x000000c7b7b77208 */ /* 0x000fce0004800000 */
.L_x_11200:
[----:B------:R-:W-:Y:S05]  /*23bed0*/  BSYNC.RECONVERGENT B1 ;  /* 0x0000000000017941 */ /* 0x000fea0003800200 */
.L_x_11199:
        /* <DEDUP_REMOVED lines=10> */
[----:B------:R-:W0:Y:S01]  /*23bf80*/  LDL.64 R194, [R121] ;  /* 0x0000000079c27983 */ /* 0x000e220000100a00 */
        /* <DEDUP_REMOVED lines=31> */
.L_x_11220:
[----:B------:R-:W-:Y:S05]  /*23c180*/  BSYNC.RECONVERGENT B0 ;  /* 0x0000000000007941 */ /* 0x000fea0003800200 */
.L_x_11219:
        /* <DEDUP_REMOVED lines=31> */
.L_x_11222:
[----:B------:R-:W-:Y:S05]  /*23c380*/  BSYNC.RECONVERGENT B0 ;  /* 0x0000000000007941 */ /* 0x000fea0003800200 */
.L_x_11221:
        /* <DEDUP_REMOVED lines=26> */
[----:B-1----:R-:W-:Y:S05]  /*23c530*/  CALL.REL.NOINC `($__internal_0_$__cuda_sm20_div_rn_f64_full) ;  /* 0x000004dc00a87944 */ /* 0x002fea0003c00000 */
.L_x_11224:
[----:B------:R-:W-:Y:S05]  /*23c540*/  BSYNC.RECONVERGENT B0 ;  /* 0x0000000000007941 */ /* 0x000fea0003800200 */
.L_x_11223:
        /* <DEDUP_REMOVED lines=28> */
.L_x_11226:
[----:B------:R-:W-:Y:S05]  /*23c710*/  BSYNC.RECONVERGENT B0 ;  /* 0x0000000000007941 */ /* 0x000fea0003800200 */
.L_x_11225:
[----:B------:R-:W3:Y:S01]  /*23c720*/  LDCU.64 UR10, c[0x0][0x468] ;  /* 0x00008d00ff0a77ac */ /* 0x000ee20008000a00 */
[----:B------:R-:W-:Y:S01]  /*23c730*/  PRMT R192, R124, 0x8880, RZ ;  /* 0x000088807cc07816 */ /* 0x000fe200000000ff */
[----:B------:R-:W-:Y:S01]  /*23c740*/  IMAD.MOV.U32 R205, RZ, RZ, 0x3 ;  /* 0x00000003ffcd7424 */ /* 0x000fe200078e00ff */
[----:B------:R-:W-:Y:S02]  /*23c750*/  PRMT R2, R125, 0x8880, RZ ;  /* 0x000088807d027816 */ /* 0x000fe400000000ff */
[----:B------:R-:W-:Y:S02]  /*23c760*/  SHF.R.S32.HI R193, RZ, 0x1f, R192 ;  /* 0x0000001fffc17819 */ /* 0x000fe400000114c0 */
[----:B------:R-:W-:Y:S01]  /*23c770*/  SHF.R.S32.HI R173, RZ, 0x1f, R2 ;  /* 0x0000001fffad7819 */ /* 0x000fe20000011402 */
[----:B------:R-:W-:-:S04]  /*23c780*/  IMAD.WIDE.U32 R2, R2, 0x5, R192 ;  /* 0x0000000502027825 */ /* 0x000fc800078e00c0 */
[----:B------:R-:W-:Y:S01]  /*23c790*/  IMAD R173, R173, 0x5, RZ ;  /* 0x00000005adad7824 */ /* 0x000fe200078e02ff */
[----:B---3--:R-:W-:-:S04]  /*23c7a0*/  LEA R194, P1, R2, UR10, 0x3 ;  /* 0x0000000a02c27c11 */ /* 0x008fc8000f8218ff */
[----:B------:R-:W-:-:S04]  /*23c7b0*/  IADD3 R3, PT, PT, R3, R173, RZ ;  /* 0x000000ad03037210 */ /* 0x000fc80007ffe0ff */
[----:B------:R-:W-:-:S07]  /*23c7c0*/  LEA.HI.X R195, R2, UR11, R3, 0x3, P1 ;  /* 0x0000000b02c37c11 */ /* 0x000fce00088f1c03 */
.L_x_11255:
        /* <DEDUP_REMOVED lines=13> */
.L_x_11254:
[----:B------:R-:W-:Y:S02]  /*23c8a0*/  IMAD.MOV.U32 R208, RZ, RZ, R206 ;  /* 0x000000ffffd07224 */ /* 0x000fe400078e00ce */
[----:B------:R-:W-:Y:S02]  /*23c8b0*/  VIADD R206, R206, 0xffffffff ;  /* 0xffffffffcece7836 */ /* 0x000fe40000000000 */
[----:B--2---:R-:W-:Y:S02]  /*23c8c0*/  VIADD R177, R1, 0x29d0 ;  /* 0x000029d001b17836 */ /* 0x004fe40000000000 */
        /* <DEDUP_REMOVED lines=35> */
[----:B------:R-:W-:Y:S01]  /*23cb00*/  IADD3 R175, PT, PT, R177, R207, RZ ;  /* 0x000000cfb1af7210 */ /* 0x000fe20007ffe0ff */
[----:B------:R-:W2:Y:S04]  /*23cb10*/  LDC.64 R190, c[0x0][0x468] ;  /* 0x00011a00ffbe7b82 */ /* 0x000ea80000000a00 */
[----:B------:R-:W3:Y:S04]  /*23cb20*/  LDL.U8 R174, [R174+0x27d8] ;  /* 0x0027d800aeae7983 */ /* 0x000ee80000100000 */
[----:B------:R-:W4:Y:S01]  /*23cb30*/  LDL.U8 R175, [R175+0x27f3] ;  /* 0x0027f300afaf7983 */ /* 0x000f220000100000 */
[----:B------:R-:W-:Y:S01]  /*23cb40*/  R2UR UR12, R186 ;  /* 0x00000000ba0c72ca */ /* 0x000fe200000e0000 */
[----:B------:R-:W-:Y:S01]  /*23cb50*/  UMOV UR10, 0x5197d ;  /* 0x0005197d000a7882 */ /* 0x000fe20000000000 */
[----:B------:R-:W-:-:S02]  /*23cb60*/  R2UR UR13, R187 ;  /* 0x00000000bb0d72ca */ /* 0x000fc400000e0000 */
[C---:B------:R-:W-:Y:S02]  /*23cb70*/  R2UR UR14, R186.reuse ;  /* 0x00000000ba0e72ca */ /* 0x040fe400000e0000 */
[C---:B------:R-:W-:Y:S02]  /*23cb80*/  R2UR UR15, R187.reuse ;  /* 0x00000000bb0f72ca */ /* 0x040fe400000e0000 */
[C---:B------:R-:W-:Y:S02]  /*23cb90*/  R2UR UR16, R186.reuse ;  /* 0x00000000ba1072ca */ /* 0x040fe400000e0000 */
[C---:B------:R-:W-:Y:S02]  /*23cba0*/  R2UR UR17, R187.reuse ;  /* 0x00000000bb1172ca */ /* 0x040fe400000e0000 */
[----:B------:R-:W-:Y:S02]  /*23cbb0*/  R2UR UR18, R186 ;  /* 0x00000000ba1272ca */ /* 0x000fe400000e0000 */
[----:B------:R-:W-:Y:S01]  /*23cbc0*/  R2UR UR19, R187 ;  /* 0x00000000bb1372ca */ /* 0x000fe200000e0000 */
[----:B--2---:R-:W-:Y:S01]  /*23cbd0*/  IMAD.WIDE.U32 R176, R176, 0x8, R190 ;  /* 0x00000008b0b07825 */ /* 0x004fe200078e00be */
[----:B---3--:R-:W-:-:S02]  /*23cbe0*/  PRMT R174, R174, 0x3340, R125 ;  /* 0x00003340aeae7816 */ /* 0x008fc4000000007d */
        /* <DEDUP_REMOVED lines=10> */
.L_x_11235:
[----:B------:R-:W-:Y:S05]  /*23cc90*/  BSYNC.RECONVERGENT B6 ;  /* 0x0000000000067941 */ /* 0x000fea0003800200 */
.L_x_11234:
        /* <DEDUP_REMOVED lines=35> */
.L_x_11237:
[----:B------:R-:W-:Y:S05]  /*23ced0*/  BSYNC.RECONVERGENT B6 ;  /* 0x0000000000067941 */ /* 0x000fea0003800200 */
.L_x_11236:
        /* <DEDUP_REMOVED lines=27> */
.L_x_11239:
[----:B------:R-:W-:Y:S05]  /*23d090*/  BSYNC.RECONVERGENT B6 ;  /* 0x0000000000067941 */ /* 0x000fea0003800200 */
.L_x_11238:
[----:B------:R-:W-:-:S06]  /*23d0a0*/  DSETP.GT.AND P2, PT, R2, R190, PT ;  /* 0x000000be0200722a */ /* 0x000fcc0003f44000 */
[----:B------:R-:W-:Y:S02]  /*23d0b0*/  FSEL R174, R202, RZ, P2 ;  /* 0x000000ffcaae7208 */ /* 0x000fe40001000000 */
[----:B------:R-:W-:Y:S02]  /*23d0c0*/  FSEL R175, R203, +QNAN , P2 ;  /* 0x7ff00000cbaf7808 */ /* 0x000fe40001000000 */
[----:B------:R-:W-:Y:S02]  /*23d0d0*/  FSEL R176, R198, RZ, P2 ;  /* 0x000000ffc6b07208 */ /* 0x000fe40001000000 */
[----:B------:R-:W-:Y:S01]  /*23d0e0*/  FSEL R177, R199, -1.875, P2 ;  /* 0xbff00000c7b17808 */ /* 0x000fe20001000000 */
[----:B------:R-:W-:Y:S06]  /*23d0f0*/  BRA `(.L_x_11240) ;  /* 0x00000014005c7947 */ /* 0x000fec0003800000 */
.L_x_11233:
        /* <DEDUP_REMOVED lines=70> */
.L_x_11242:
[----:B------:R-:W-:Y:S05]  /*23d560*/  BSYNC.RECONVERGENT B6 ;  /* 0x0000000000067941 */ /* 0x000fea0003800200 */
.L_x_11241:
        /* <DEDUP_REMOVED lines=27> */
.L_x_11244:
[----:B------:R-:W-:Y:S05]  /*23d720*/  BSYNC.RECONVERGENT B6 ;  /* 0x0000000000067941 */ /* 0x000fea0003800200 */
.L_x_11243:
[----:B------:R-:W-:-:S06]  /*23d730*/  DSETP.GT.AND P2, PT, R2, R190, PT ;  /* 0x000000be0200722a */ /* 0x000fcc0003f44000 */
[----:B------:R-:W-:Y:S02]  /*23d740*/  FSEL R174, R202, RZ, P2 ;  /* 0x000000ffcaae7208 */ /* 0x000fe40001000000 */
[----:B------:R-:W-:Y:S02]  /*23d750*/  FSEL R175, R203, +QNAN , P2 ;  /* 0x7ff00000cbaf7808 */ /* 0x000fe40001000000 */
[----:B------:R-:W-:Y:S02]  /*23d760*/  FSEL R176, R198, RZ, P2 ;  /* 0x000000ffc6b07208 */ /* 0x000fe40001000000 */
[----:B------:R-:W-:Y:S01]  /*23d770*/  FSEL R177, R199, -1.875, P2 ;  /* 0xbff00000c7b17808 */ /* 0x000fe20001000000 */
[----:B------:R-:W-:Y:S06]  /*23d780*/  BRA `(.L_x_11240) ;  /* 0x0000000c00b87947 */ /* 0x000fec0003800000 */
.L_x_11232:
[----:B------:R-:W-:-:S04]  /*23d790*/  ISETP.NE.AND P2, PT, R227, 0x1, PT ;  /* 0x00000001e300780c */ /* 0x000fc80003f45270 */
[----:B------:R-:W-:-:S13]  /*23d7a0*/  ISETP.NE.OR P2, PT, R226, 0x1, P2 ;  /* 0x00000001e200780c */ /* 0x000fda0001745670 */
[----:B------:R-:W-:Y:S05]  /*23d7b0*/  @P2 BRA `(.L_x_11245) ;  /* 0x0000000400d02947 */ /* 0x000fea0003800000 */
[----:B------:R-:W-:Y:S01]  /*23d7c0*/  VIADD R190, R1, 0x29d0 ;  /* 0x000029d001be7836 */ /* 0x000fe20000000000 */
[----:B------:R-:W2:Y:S01]  /*23d7d0*/  LDL.S8 R175, [R180+0x27d7] ;  /* 0x0027d700b4af7983 */ /* 0x000ea20000100200 */
[----:B------:R-:W3:Y:S02]  /*23d7e0*/  LDC.64 R196, c[0x0][0x468] ;  /* 0x00011a00ffc47b82 */ /* 0x000ee40000000a00 */
[C---:B------:R-:W-:Y:S02]  /*23d7f0*/  IMAD.IADD R177, R190.reuse, 0x1, R208 ;  /* 0x00000001beb17824 */ /* 0x040fe400078e02d0 */
[----:B------:R-:W-:Y:S02]  /*23d800*/  IMAD.IADD R176, R190, 0x1, R207 ;  /* 0x00000001beb07824 */ /* 0x000fe400078e02cf */
[----:B------:R-:W4:Y:S04]  /*23d810*/  LDL.U8 R190, [R126+0x27f2] ;  /* 0x0027f2007ebe7983 */ /* 0x000f280000100000 */
        /* <DEDUP_REMOVED lines=13> */
[----:B------:R-:W2:Y:S01]  /*23d8f0*/  LDL.64 R198, [R198] ;  /* 0x00000000c6c67983 */ /* 0x000ea20000100a00 */
[----:B----4-:R-:W-:Y:S02]  /*23d900*/  PRMT R190, R190, 0x3340, R124 ;  /* 0x00003340bebe7816 */ /* 0x010fe4000000007c */
[----:B---3--:R-:W-:Y:S02]  /*23d910*/  PRMT R174, R174, 0x3340, RZ ;  /* 0x00003340aeae7816 */ /* 0x008fe400000000ff */
[----:B-----5:R-:W-:Y:S02]  /*23d920*/  PRMT R177, R177, 0x3340, R191 ;  /* 0x00003340b1b17816 */ /* 0x020fe400000000bf */
[----:B------:R-:W-:-:S04]  /*23d930*/  PRMT R191, R125, 0x3340, RZ ;  /* 0x000033407dbf7816 */ /* 0x000fc800000000ff */
[----:B------:R-:W-:Y:S02]  /*23d940*/  PRMT R190, R190, 0x5410, R191 ;  /* 0x00005410bebe7816 */ /* 0x000fe400000000bf */
[----:B------:R-:W-:-:S03]  /*23d950*/  PRMT R174, R177, 0x5410, R174 ;  /* 0x00005410b1ae7816 */ /* 0x000fc600000000ae */
[----:B--2---:R-:W-:Y:S01]  /*23d960*/  IDP.4A.S8.U8 R175, R190, UR10, R175 ;  /* 0x0000000abeaf7c26 */ /* 0x004fe200080002af */
        /* <DEDUP_REMOVED lines=11> */
[----:B------:R-:W-:Y:S05]  /*23da20*/  BMOV.32.CLEAR RZ, B6 ;  /* 0x0000000006ff7355 */ /* 0x000fea0000100000 */
        /* <DEDUP_REMOVED lines=33> */
.L_x_11247:
[----:B------:R-:W-:Y:S05]  /*23dc40*/  BSYNC.RECONVERGENT B6 ;  /* 0x0000000000067941 */ /* 0x000fea0003800200 */
.L_x_11246:
        /* <DEDUP_REMOVED lines=27> */
.L_x_11249:
[----:B------:R-:W-:Y:S05]  /*23de00*/  BSYNC.RECONVERGENT B6 ;  /* 0x0000000000067941 */ /* 0x000fea0003800200 */
.L_x_11248:
        /* <DEDUP_REMOVED lines=15> */
.L_x_11245:
        /* <DEDUP_REMOVED lines=85> */
.L_x_11251:
[----:B------:R-:W-:Y:S05]  /*23e450*/  BSYNC.RECONVERGENT B6 ;  /* 0x0000000000067941 */ /* 0x000fea0003800200 */
.L_x_11250:
        /* <DEDUP_REMOVED lines=25> */
[----:B------:R-:W-:Y:S01]  /*23e5f0*/  IMAD.MOV.U32 R190, RZ, RZ, R174 ;  /* 0x000000ffffbe7224 */ /* 0x000fe200078e00ae */
[----:B------:R-:W-:-:S07]  /*23e600*/  MOV R191, R175 ;  /* 0x000000af00bf7202 */ /* 0x000fce0000000f00 */
.L_x_11253:
[----:B------:R-:W-:Y:S05]  /*23e610*/  BSYNC.RECONVERGENT B6 ;  /* 0x0000000000067941 */ /* 0x000fea0003800200 */
.L_x_11252:
[----:B------:R-:W-:-:S06]  /*23e620*/  DSETP.GT.AND P2, PT, R2, R190, PT ;  /* 0x000000be0200722a */ /* 0x000fcc0003f44000 */
[----:B------:R-:W-:Y:S02]  /*23e630*/  FSEL R174, R202, RZ, P2 ;  /* 0x000000ffcaae7208 */ /* 0x000fe40001000000 */
[----:B------:R-:W-:Y:S02]  /*23e640*/  FSEL R175, R203, +QNAN , P2 ;  /* 0x7ff00000cbaf7808 */ /* 0x000fe40001000000 */
[----:B------:R-:W-:Y:S02]  /*23e650*/  FSEL R176, R198, RZ, P2 ;  /* 0x000000ffc6b07208 */ /* 0x000fe40001000000 */
[----:B------:R-:W-:-:S07]  /*23e660*/  FSEL R177, R199, -1.875, P2 ;  /* 0xbff00000c7b17808 */ /* 0x000fce0001000000 */
.L_x_11240:
[----:B------:R-:W-:Y:S05]  /*23e670*/  BSYNC.RECONVERGENT B0 ;  /* 0x0000000000007941 */ /* 0x000fea0003800200 */
.L_x_11231:
        /* <DEDUP_REMOVED lines=14> */
.L_x_11230:
[----:B------:R-:W-:Y:S05]  /*23e760*/  BSYNC.RECONVERGENT B1 ;  /* 0x0000000000017941 */ /* 0x000fea0003800200 */
.L_x_11229:
[----:B------:R-:W-:Y:S01]  /*23e770*/  VIADD R207, R207, 0x1 ;  /* 0x00000001cfcf7836 */ /* 0x000fe20000000000 */
[----:B------:R-:W-:-:S04]  /*23e780*/  ISETP.GT.U32.AND P3, PT, R208, 0x1, PT ;  /* 0x00000001d000780c */ /* 0x000fc80003f64070 */
[----:B------:R-:W-:-:S13]  /*23e790*/  ISETP.GE.AND P2, PT, R207, R179, PT ;  /* 0x000000b3cf00720c */ /* 0x000fda0003f46270 */
[----:B------:R-:W-:Y:S05]  /*23e7a0*/  @!P2 BRA P3, `(.L_x_11254) ;  /* 0xffffffe0003ca947 */ /* 0x000fea000183ffff */
.L_x_11228:
[----:B------:R-:W-:Y:S05]  /*23e7b0*/  BSYNC.RECONVERGENT B2 ;  /* 0x0000000000027941 */ /* 0x000fea0003800200 */
.L_x_11227:
[----:B------:R-:W-:Y:S05]  /*23e7c0*/  @P1 BRA `(.L_x_11255) ;  /* 0xffffffe000001947 */ /* 0x000fea000383ffff */
.L_x_11198:
[----:B------:R-:W-:Y:S05]  /*23e7d0*/  BSYNC.RECONVERGENT B3 ;  /* 0x0000000000037941 */ /* 0x000fea0003800200 */
.L_x_11197:
[C---:B------:R-:W-:Y:S01]  /*23e7e0*/  ISETP.NE.AND P1, PT, R179.reuse, R0, PT ;  /* 0x00000000b300720c */ /* 0x040fe20003f25270 */
[----:B------:R-:W-:-:S12]  /*23e7f0*/  VIADD R179, R179, 0x1 ;  /* 0x00000001b3b37836 */ /* 0x000fd80000000000 */
[----:B------:R-:W-:Y:S05]  /*23e800*/  @P1 BRA `(.L_x_11256) ;  /* 0xffffffbc007c1947 */ /* 0x000fea000383ffff */
.L_x_11196:
[----:B------:R-:W-:Y:S05]  /*23e810*/  BSYNC.RECONVERGENT B4 ;  /* 0x0000000000047941 */ /* 0x000fea0003800200 */
.L_x_11195:
[C---:B------:R-:W-:Y:S01]  /*23e820*/  ISETP.NE.AND P1, PT, R181.reuse, R120, PT ;  /* 0x00000078b500720c */ /* 0x040fe20003f25270 */
[----:B------:R-:W-:-:S12]  /*23e830*/  VIADD R181, R181, 0x1 ;  /* 0x00000001b5b57836 */ /* 0x000fd80000000000 */
[----:B------:R-:W-:Y:S05]  /*23e840*/  @P1 BRA `(.L_x_11257) ;  /* 0xffffffbc00481947 */ /* 0x000fea000383ffff */
.L_x_11187:
[----:B------:R-:W-:Y:S05]  /*23e850*/  BSYNC.RECONVERGENT B5 ;  /* 0x0000000000057941 */ /* 0x000fea0003800200 */
.L_x_11186:
[----:B------:R-:W-:Y:S01]  /*23e860*/  ISETP.NE.AND P3, PT, R0, RZ, PT ;  /* 0x000000ff0000720c */ /* 0x000fe20003f65270 */
[----:B------:R-:W-:Y:S01]  /*23e870*/  BSSY.RECONVERGENT B2, `(.L_x_11258) ;  /* 0x00001ca000027945 */ /* 0x000fe20003800200 */
[----:B0-2---:R-:W-:Y:S02]  /*23e880*/  IMAD.MOV.U32 R121, RZ, RZ, RZ ;  /* 0x000000ffff797224 */ /* 0x005fe400078e00ff */
        /* <DEDUP_REMOVED lines=13> */
.L_x_11284:
[----:B-----5:R-:W-:-:S04]  /*23e960*/  VIADD R124, R1, 0x29d0 ;  /* 0x000029d0017c7836 */ /* 0x020fc80000000000 */
[----:B------:R-:W-:-:S05]  /*23e970*/  IMAD.IADD R124, R124, 0x1, R204 ;  /* 0x000000017c7c7824 */ /* 0x000fca00078e02cc */
        /* <DEDUP_REMOVED lines=13> */
[C---:B------:R-:W-:Y:S02]  /*23ea50*/  R2UR UR18, R186.reuse ;  /* 0x00000000ba1272ca */ /* 0x040fe400000e0000 */
[----:B------:R-:W-:Y:S01]  /*23ea60*/  R2UR UR19, R187 ;  /* 0x00000000bb1372ca */ /* 0x000fe200000e0000 */
[----:B------:R-:W-:Y:S01]  /*23ea70*/  UMOV UR12, 0x57d ;  /* 0x0000057d000c7882 */ /* 0x000fe20000000000 */
[----:B------:R-:W-:Y:S02]  /*23ea80*/  R2UR UR16, R186 ;  /* 0x00000000ba1072ca */ /* 0x000fe400000e0000 */
[C---:B0-----:R-:W-:Y:S02]  /*23ea90*/  PRMT R124, R125.reuse, 0x8880, RZ ;  /* 0x000088807d7c7816 */ /* 0x041fe400000000ff */
[----:B------:R-:W-:-:S02]  /*23eaa0*/  PRMT R125, R125, 0x8880, RZ ;  /* 0x000088807d7d7816 */ /* 0x000fc400000000ff */
[----:B------:R-:W-:Y:S02]  /*23eab0*/  R2UR UR17, R187 ;  /* 0x00000000bb1172ca */ /* 0x000fe400000e0000 */
[----:B------:R-:W-:Y:S02]  /*23eac0*/  PRMT R174, R125, 0x7710, RZ ;  /* 0x000077107dae7816 */ /* 0x000fe400000000ff */
[----:B------:R-:W-:Y:S02]  /*23ead0*/  SHF.R.S32.HI R125, RZ, 0x1f, R124 ;  /* 0x0000001fff7d7819 */ /* 0x000fe4000001147c */
[----:B------:R-:W-:Y:S02]  /*23eae0*/  PRMT R174, R206, 0x5410, R174 ;  /* 0x00005410ceae7816 */ /* 0x000fe400000000ae */
[----:B------:R-:W-:Y:S01]  /*23eaf0*/  R2UR UR13, R187 ;  /* 0x00000000bb0d72ca */ /* 0x000fe200000e0000 */
[----:B------:R-:W-:Y:S01]  /*23eb00*/  IMAD.WIDE R124, R205, 0x5, R124 ;  /* 0x00000005cd7c7825 */ /* 0x000fe200078e027c */
[----:B------:R-:W-:-:S02]  /*23eb10*/  R2UR UR14, R186 ;  /* 0x00000000ba0e72ca */ /* 0x000fc400000e0000 */
[----:B------:R-:W-:Y:S02]  /*23eb20*/  R2UR UR15, R187 ;  /* 0x00000000bb0f72ca */ /* 0x000fe400000e0000 */
[----:B----4-:R-:W-:-:S04]  /*23eb30*/  LEA R178, P0, R124, UR10, 0x3 ;  /* 0x0000000a7cb27c11 */ /* 0x010fc8000f8018ff */
[----:B------:R-:W-:Y:S02]  /*23eb40*/  LEA.HI.X R179, R124, UR11, R125, 0x3, P0 ;  /* 0x0000000b7cb37c11 */ /* 0x000fe400080f1c7d */
[----:B------:R-:W-:-:S03]  /*23eb50*/  R2UR UR10, R186 ;  /* 0x00000000ba0a72ca */ /* 0x000fc600000e0000 */
[----:B------:R-:W4:Y:S01]  /*23eb60*/  LDG.E.64 R192, desc[UR16][R178.64+0xb248] ;  /* 0x00b24810b2c07981 */ /* 0x000f22000c1e1b00 */
[----:B------:R-:W-:Y:S01]  /*23eb70*/  R2UR UR11, R187 ;  /* 0x00000000bb0b72ca */ /* 0x000fe200000e0000 */
[----:B------:R-:W-:Y:S02]  /*23eb80*/  IMAD R184, R126, 0xa0, RZ ;  /* 0x000000a07eb87824 */ /* 0x000fe400078e02ff */
[----:B--2---:R-:W-:Y:S01]  /*23eb90*/  IDP.2A.LO.S16.U8 R173, R174, UR12, R173 ;  /* 0x0000000caead7c26 */ /* 0x004fe200080012ad */
[----:B------:R-:W-:-:S03]  /*23eba0*/  R2UR UR12, R186 ;  /* 0x00000000ba0c72ca */ /* 0x000fc600000e0000 */
[----:B---3--:R-:W-:-:S05]  /*23ebb0*/  IMAD.WIDE R124, R173, 0x8, R176 ;  /* 0x00000008ad7c7825 */ /* 0x008fca00078e02b0 */
[----:B------:R-:W4:Y:S04]  /*23ebc0*/  LDG.E.64 R174, desc[UR18][R124.64+0xa118] ;  /* 0x00a118127cae7981 */ /* 0x000f28000c1e1b00 */
[----:B------:R-:W2:Y:S04]  /*23ebd0*/  LDG.E.64 R176, desc[UR14][R124.64+0x8d90] ;  /* 0x008d900e7cb07981 */ /* 0x000ea8000c1e1b00 */
[----:B------:R0:W2:Y:S02]  /*23ebe0*/  LDG.E.64 R194, desc[UR12][R178.64+0xb180] ;  /* 0x00b1800cb2c27981 */ /* 0x0000a4000c1e1b00 */
[----:B0-----:R-:W-:-:S04]  /*23ebf0*/  IMAD.WIDE.U32 R178, R206, 0xa0, R178 ;  /* 0x000000a0ceb27825 */ /* 0x001fc800078e00b2 */
[----:B------:R-:W-:Y:S02]  /*23ec00*/  IMAD.IADD R185, R179, 0x1, R184 ;  /* 0x00000001b3b97824 */ /* 0x000fe400078e02b8 */
[----:B------:R-:W-:-:S05]  /*23ec10*/  IMAD.MOV.U32 R184, RZ, RZ, R178 ;  /* 0x000000ffffb87224 */ /* 0x000fca00078e00b2 */
[----:B------:R-:W3:Y:S01]  /*23ec20*/  LDG.E.64 R182, desc[UR10][R184.64+0x52a8] ;  /* 0x0052a80ab8b67981 */ /* 0x000ee2000c1e1b00 */
[----:B------:R-:W-:Y:S02]  /*23ec30*/  IMAD.MOV.U32 R190, RZ, RZ, -0x800000 ;  /* 0xff800000ffbe7424 */ /* 0x000fe400078e00ff */
[----:B------:R-:W-:Y:S02]  /*23ec40*/  IMAD.MOV.U32 R191, RZ, RZ, 0x41cdcd64 ;  /* 0x41cdcd64ffbf7424 */ /* 0x000fe400078e00ff */
[----:B------:R-:W-:-:S04]  /*23ec50*/  IMAD.WIDE.U32 R124, R206, -0x320, R124 ;  /* 0xfffffce0ce7c7825 */ /* 0x000fc800078e007c */
[----:B------:R-:W-:Y:S01]  /*23ec60*/  IMAD R180, R126, -0x320, RZ ;  /* 0xfffffce07eb47824 */ /* 0x000fe200078e02ff */
[----:B------:R-:W-:Y:S04]  /*23ec70*/  BSSY.RECONVERGENT B0, `(.L_x_11262) ;  /* 0x0000071000007945 */ /* 0x000fe80003800200 */
[----:B------:R-:W-:Y:S01]  /*23ec80*/  IADD3 R181, PT, PT, R125, -R206, R180 ;  /* 0x800000ce7db57210 */ /* 0x000fe20007ffe0b4 */
[----:B------:R-:W-:Y:S01]  /*23ec90*/  IMAD.MOV.U32 R180, RZ, RZ, R124 ;  /* 0x000000ffffb47224 */ /* 0x000fe200078e007c */
[----:B----4-:R-:W-:Y:S02]  /*23eca0*/  DADD R174, R192, R174 ;  /* 0x00000000c0ae7229 */ /* 0x010fe400000000ae */
[----:B--2---:R-:W-:-:S06]  /*23ecb0*/  DADD R176, R194, R176 ;  /* 0x00000000c2b07229 */ /* 0x004fcc00000000b0 */
[----:B------:R-:W-:-:S06]  /*23ecc0*/  DSETP.GT.AND P0, PT, |R174|, R190, PT ;  /* 0x000000beae00722a */ /* 0x000fcc0003f04200 */
[----:B------:R-:W-:Y:S02]  /*23ecd0*/  FSEL R202, R174, RZ, !P0 ;  /* 0x000000ffaeca7208 */ /* 0x000fe40004000000 */
[----:B------:R-:W-:Y:S02]  /*23ece0*/  FSEL R198, R176, RZ, !P0 ;  /* 0x000000ffb0c67208 */ /* 0x000fe40004000000 */
[----:B------:R-:W-:Y:S02]  /*23ecf0*/  FSEL R199, R177, -1.875, !P0 ;  /* 0xbff00000b1c77808 */ /* 0x000fe40004000000 */
        /* <DEDUP_REMOVED lines=62> */
.L_x_11265:
[----:B------:R-:W-:Y:S05]  /*23f0e0*/  BSYNC.RECONVERGENT B3 ;  /* 0x0000000000037941 */ /* 0x000fea0003800200 */
.L_x_11264:
        /* <DEDUP_REMOVED lines=33> */
.L_x_11267:
[----:B------:R-:W-:Y:S05]  /*23f300*/  BSYNC.RECONVERGENT B3 ;  /* 0x0000000000037941 */ /* 0x000fea0003800200 */
.L_x_11266:
[----:B------:R-:W-:-:S06]  /*23f310*/  DSETP.GEU.AND P1, PT, R190, R104, PT ;  /* 0x00000068be00722a */ /* 0x000fcc0003f2e000 */
[----:B------:R-:W-:Y:S02]  /*23f320*/  FSEL R178, R178, R198, !P1 ;  /* 0x000000c6b2b27208 */ /* 0x000fe40004800000 */
[----:B------:R-:W-:Y:S02]  /*23f330*/  FSEL R179, R179, R199, !P1 ;  /* 0x000000c7b3b37208 */ /* 0x000fe40004800000 */
[----:B------:R-:W-:Y:S02]  /*23f340*/  FSEL R104, R104, R190, !P1 ;  /* 0x000000be68687208 */ /* 0x000fe40004800000 */
[----:B------:R-:W-:Y:S02]  /*23f350*/  FSEL R105, R105, R191, !P1 ;  /* 0x000000bf69697208 */ /* 0x000fe40004800000 */
[----:B------:R-:W-:Y:S02]  /*23f360*/  FSEL R124, R124, R202, !P1 ;  /* 0x000000ca7c7c7208 */ /* 0x000fe40004800000 */
[----:B------:R-:W-:-:S07]  /*23f370*/  FSEL R125, R125, R203, !P1 ;  /* 0x000000cb7d7d7208 */ /* 0x000fce0004800000 */
.L_x_11263:
[----:B------:R-:W-:Y:S05]  /*23f380*/  BSYNC.RECONVERGENT B0 ;  /* 0x0000000000007941 */ /* 0x000fea0003800200 */
.L_x_11262:
        /* <DEDUP_REMOVED lines=49> */
.L_x_11271:
[----:B------:R-:W-:Y:S05]  /*23f6a0*/  BSYNC.RECONVERGENT B3 ;  /* 0x0000000000037941 */ /* 0x000fea0003800200 */
.L_x_11270:
        /* <DEDUP_REMOVED lines=33> */
.L_x_11273:
[----:B------:R-:W-:Y:S05]  /*23f8c0*/  BSYNC.RECONVERGENT B3 ;  /* 0x0000000000037941 */ /* 0x000fea0003800200 */
.L_x_11272:
[----:B------:R-:W-:-:S06]  /*23f8d0*/  DSETP.GEU.AND P0, PT, R182, R104, PT ;  /* 0x00000068b600722a */ /* 0x000fcc0003f0e000 */
[----:B------:R-:W-:Y:S02]  /*23f8e0*/  FSEL R198, R198, R178, !P0 ;  /* 0x000000b2c6c67208 */ /* 0x000fe40004000000 */
[----:B------:R-:W-:Y:S02]  /*23f8f0*/  FSEL R199, R199, R179, !P0 ;  /* 0x000000b3c7c77208 */ /* 0x000fe40004000000 */
[----:B------:R-:W-:Y:S02]  /*23f900*/  FSEL R202, R202, R124, !P0 ;  /* 0x0000007ccaca7208 */ /* 0x000fe40004000000 */
[----:B------:R-:W-:Y:S02]  /*23f910*/  FSEL R203, R203, R125, !P0 ;  /* 0x0000007dcbcb7208 */ /* 0x000fe40004000000 */
[----:B------:R-:W-:Y:S02]  /*23f920*/  FSEL R104, R104, R182, !P0 ;  /* 0x000000b668687208 */ /* 0x000fe40004000000 */
[----:B------:R-:W-:-:S07]  /*23f930*/  FSEL R105, R105, R183, !P0 ;  /* 0x000000b769697208 */ /* 0x000fce0004000000 */
.L_x_11269:
[----:B------:R-:W-:Y:S05]  /*23f940*/  BSYNC.RECONVERGENT B0 ;  /* 0x0000000000007941 */ /* 0x000fea0003800200 */
.L_x_11268:
        /* <DEDUP_REMOVED lines=53> */
.L_x_11277:
[----:B------:R-:W-:Y:S05]  /*23fca0*/  BSYNC.RECONVERGENT B3 ;  /* 0x0000000000037941 */ /* 0x000fea0003800200 */
.L_x_11276:
        /* <DEDUP_REMOVED lines=33> */
.L_x_11279:
[----:B------:R-:W-:Y:S05]  /*23fec0*/  BSYNC.RECONVERGENT B3 ;  /* 0x0000000000037941 */ /* 0x000fea0003800200 */
.L_x_11278:
[----:B------:R-:W-:-:S06]  /*23fed0*/  DSETP.GEU.AND P0, PT, R180, R104, PT ;  /* 0x00000068b400722a */ /* 0x000fcc0003f0e000 */
[----:B------:R-:W-:Y:S02]  /*23fee0*/  FSEL R124, R124, R198, !P0 ;  /* 0x000000c67c7c7208 */ /* 0x000fe40004000000 */
[----:B------:R-:W-:Y:S02]  /*23fef0*/  FSEL R125, R125, R199, !P0 ;  /* 0x000000c77d7d7208 */ /* 0x000fe40004000000 */
[----:B------:R-:W-:Y:S02]  /*23ff00*/  FSEL R178, R178, R202, !P0 ;  /* 0x000000cab2b27208 */ /* 0x000fe40004000000 */
[----:B------:R-:W-:Y:S02]  /*23ff10*/  FSEL R179, R179, R203, !P0 ;  /* 0x000000cbb3b37208 */ /* 0x000fe40004000000 */
[----:B------:R-:W-:Y:S02]  /*23ff20*/  FSEL R104, R104, R180, !P0 ;  /* 0x000000b468687208 */ /* 0x000fe40004000000 */
[----:B------:R-:W-:-:S07]  /*23ff30*/  FSEL R105, R105, R181, !P0 ;  /* 0x000000b569697208 */ /* 0x000fce0004000000 */
.L_x_11275:
[----:B------:R-:W-:Y:S05]  /*23ff40*/  BSYNC.RECONVERGENT B0 ;  /* 0x0000000000007941 */ /* 0x000fea0003800200 */
.L_x_11274:
        /* <DEDUP_REMOVED lines=31> */
.L_x_11281:
[----:B------:R-:W-:Y:S05]  /*240140*/  BSYNC.RECONVERGENT B0 ;  /* 0x0000000000007941 */ /* 0x000fea0003800200 */
.L_x_11280:
[----:B------:R-:W-:-:S06]  /*240150*/  DSETP.GEU.AND P0, PT, R104, R180, PT ;  /* 0x000000b46800722a */ /* 0x000fcc0003f0e000 */
[----:B------:R-:W-:Y:S02]  /*240160*/  FSEL R192, R192, R178, !P0 ;  /* 0x000000b2c0c07208 */ /* 0x000fe40004000000 */
[----:B------:R-:W-:Y:S02]  /*240170*/  FSEL R194, R194, R124, !P0 ;  /* 0x0000007cc2c27208 */ /* 0x000fe40004000000 */
[----:B------:R-:W-:Y:S02]  /*240180*/  FSEL R178, R193, R179, !P0 ;  /* 0x000000b3c1b27208 */ /* 0x000fe40004000000 */
[----:B------:R-:W-:-:S03]  /*240190*/  FSEL R124, R195, R125, !P0 ;  /* 0x0000007dc37c7208 */ /* 0x000fc60004000000 */
[----:B------:R-:W-:Y:S02]  /*2401a0*/  IMAD.MOV.U32 R193, RZ, RZ, R178 ;  /* 0x000000ffffc17224 */ /* 0x000fe400078e00b2 */
[----:B------:R-:W-:-:S07]  /*2401b0*/  IMAD.MOV.U32 R195, RZ, RZ, R124 ;  /* 0x000000ffffc37224 */ /* 0x000fce00078e007c */
.L_x_11261:
[----:B------:R-:W-:Y:S05]  /*2401c0*/  BSYNC.RECONVERGENT B1 ;  /* 0x0000000000017941 */ /* 0x000fea0003800200 */
.L_x_11260:
        /* <DEDUP_REMOVED lines=38> */
.L_x_11283:
[----:B------:R-:W-:Y:S05]  /*240430*/  BSYNC.RECONVERGENT B0 ;  /* 0x0000000000007941 */ /* 0x000fea0003800200 */
.L_x_11282:
        /* <DEDUP_REMOVED lines=13> */
.L_x_11259:
[----:B------:R-:W-:Y:S05]  /*240510*/  BSYNC.RECONVERGENT B2 ;  /* 0x0000000000027941 */ /* 0x000fea0003800200 */
.L_x_11258:
        /* <DEDUP_REMOVED lines=131> */
.L_x_11290:
[----:B------:R-:W-:Y:S05]  /*240d50*/  BSYNC.RECONVERGENT B2 ;  /* 0x0000000000027941 */ /* 0x000fea0003800200 */
.L_x_11289:
        /* <DEDUP_REMOVED lines=33> */
.L_x_11292:
[----:B------:R-:W-:Y:S05]  /*240f70*/  BSYNC.RECONVERGENT B2 ;  /* 0x0000000000027941 */ /* 0x000fea0003800200 */
.L_x_11291:
[----:B------:R-:W-:-:S06]  /*240f80*/  DSETP.GEU.AND P2, PT, R190, R106, PT ;  /* 0x0000006abe00722a */ /* 0x000fcc0003f4e000 */
[----:B------:R-:W-:Y:S02]  /*240f90*/  FSEL R182, R182, R198, !P2 ;  /* 0x000000c6b6b67208 */ /* 0x000fe40005000000 */
[----:B------:R-:W-:Y:S02]  /*240fa0*/  FSEL R183, R183, R199, !P2 ;  /* 0x000000c7b7b77208 */ /* 0x000fe40005000000 */
[----:B------:R-:W-:Y:S02]  /*240fb0*/  FSEL R106, R106, R190, !P2 ;  /* 0x000000be6a6a7208 */ /* 0x000fe40005000000 */
[----:B------:R-:W-:Y:S02]  /*240fc0*/  FSEL R107, R107, R191, !P2 ;  /* 0x000000bf6b6b7208 */ /* 0x000fe40005000000 */
[----:B------:R-:W-:Y:S02]  /*240fd0*/  FSEL R2, R2, R202, !P2 ;  /* 0x000000ca02027208 */ /* 0x000fe40005000000 */
[----:B------:R-:W-:-:S07]  /*240fe0*/  FSEL R3, R3, R203, !P2 ;  /* 0x000000cb03037208 */ /* 0x000fce0005000000 */
.L_x_11288:
[----:B------:R-:W-:Y:S05]  /*240ff0*/  BSYNC.RECONVERGENT B0 ;  /* 0x0000000000007941 */ /* 0x000fea0003800200 */
.L_x_11287:
[----:B------:R-:W-:Y:S01]  /*241000*/  BSSY.RECONVERGENT B0, `(.L_x_11293) ;  /* 0x000005b000007945 */ /* 0x000fe20003800200 */
[----:B------:R-:W-:Y:S01]  /*241010*/  IMAD.MOV.U32 R198, RZ, RZ, R182 ;  /* 0x000000ffffc67224 */ /* 0x000fe200078e00b6 */
[----:B------:R-:W-:Y:S01]  /*241020*/  MOV R199, R183 ;  /* 0x000000b700c77202 */ /* 0x000fe20000000f00 */
        /* <DEDUP_REMOVED lines=46> */
.L_x_11296:
[----:B------:R-:W-:Y:S05]  /*241310*/  BSYNC.RECONVERGENT B2 ;  /* 0x0000000000027941 */ /* 0x000fea0003800200 */
.L_x_11295:
        /* <DEDUP_REMOVED lines=33> */
.L_x_11298:
[----:B------:R-:W-:Y:S05]  /*241530*/  BSYNC.RECONVERGENT B2 ;  /* 0x0000000000027941 */ /* 0x000fea0003800200 */
.L_x_11297:
[----:B------:R-:W-:-:S06]  /*241540*/  DSETP.GEU.AND P1, PT, R190, R106, PT ;  /* 0x0000006abe00722a */ /* 0x000fcc0003f2e000 */
[----:B------:R-:W-:Y:S02]  /*241550*/  FSEL R198, R198, R182, !P1 ;  /* 0x000000b6c6c67208 */ /* 0x000fe40004800000 */
[----:B------:R-:W-:Y:S02]  /*241560*/  FSEL R199, R199, R183, !P1 ;  /* 0x000000b7c7c77208 */ /* 0x000fe40004800000 */
[----:B------:R-:W-:Y:S02]  /*241570*/  FSEL R202, R202, R2, !P1 ;  /* 0x00000002caca7208 */ /* 0x000fe40004800000 */
[----:B------:R-:W-:Y:S02]  /*241580*/  FSEL R203, R203, R3, !P1 ;  /* 0x00000003cbcb7208 */ /* 0x000fe40004800000 */
[----:B------:R-:W-:Y:S02]  /*241590*/  FSEL R106, R106, R190, !P1 ;  /* 0x000000be6a6a7208 */ /* 0x000fe40004800000 */
[----:B------:R-:W-:-:S07]  /*2415a0*/  FSEL R107, R107, R191, !P1 ;  /* 0x000000bf6b6b7208 */ /* 0x000fce0004800000 */
.L_x_11294:
[----:B------:R-:W-:Y:S05]  /*2415b0*/  BSYNC.RECONVERGENT B0 ;  /* 0x0000000000007941 */ /* 0x000fea0003800200 */
.L_x_11293:
        /* <DEDUP_REMOVED lines=53> */
.L_x_11302:
[----:B------:R-:W-:Y:S05]  /*241910*/  BSYNC.RECONVERGENT B2 ;  /* 0x0000000000027941 */ /* 0x000fea0003800200 */
.L_x_11301:
        /* <DEDUP_REMOVED lines=33> */
.L_x_11304:
[----:B------:R-:W-:Y:S05]  /*241b30*/  BSYNC.RECONVERGENT B2 ;  /* 0x0000000000027941 */ /* 0x000fea0003800200 */
.L_x_11303:
[----:B------:R-:W-:-:S06]  /*241b40*/  DSETP.GEU.AND P1, PT, R184, R106, PT ;  /* 0x0000006ab800722a */ /* 0x000fcc0003f2e000 */
[----:B------:R-:W-:Y:S02]  /*241b50*/  FSEL R2, R2, R198, !P1 ;  /* 0x000000c602027208 */ /* 0x000fe40004800000 */
[----:B------:R-:W-:Y:S02]  /*241b60*/  FSEL R3, R3, R199, !P1 ;  /* 0x000000c703037208 */ /* 0x000fe40004800000 */
[----:B------:R-:W-:Y:S02]  /*241b70*/  FSEL R182, R182, R202, !P1 ;  /* 0x000000cab6b67208 */ /* 0x000fe40004800000 */
[----:B------:R-:W-:Y:S02]  /*241b80*/  FSEL R183, R183, R203, !P1 ;  /* 0x000000cbb7b77208 */ /* 0x000fe40004800000 */
[----:B------:R-:W-:Y:S02]  /*241b90*/  FSEL R106, R106, R184, !P1 ;  /* 0x000000b86a6a7208 */ /* 0x000fe40004800000 */
[----:B------:R-:W-:-:S07]  /*241ba0*/  FSEL R107, R107, R185, !P1 ;  /* 0x000000b96b6b7208 */ /* 0x000fce0004800000 */
.L_x_11300:
[----:B------:R-:W-:Y:S05]  /*241bb0*/  BSYNC.RECONVERGENT B0 ;  /* 0x0000000000007941 */ /* 0x000fea0003800200 */
.L_x_11299:
        /* <DEDUP_REMOVED lines=31> */
.L_x_11306:
[----:B------:R-:W-:Y:S05]  /*241db0*/  BSYNC.RECONVERGENT B0 ;  /* 0x0000000000007941 */ /* 0x000fea0003800200 */
.L_x_11305:
[----:B------:R-:W-:-:S06]  /*241dc0*/  DSETP.GEU.AND P1, PT, R106, R184, PT ;  /* 0x000000b86a00722a */ /* 0x000fcc0003f2e000 */
[----:B------:R-:W-:Y:S02]  /*241dd0*/  FSEL R180, R180, R2, !P1 ;  /* 0x00000002b4b47208 */ /* 0x000fe40004800000 */
[----:B------:R-:W-:Y:S02]  /*241de0*/  FSEL R2, R181, R3, !P1 ;  /* 0x00000003b5027208 */ /* 0x000fe40004800000 */
[----:B------:R-:W-:Y:S02]  /*241df0*/  FSEL R178, R178, R182, !P1 ;  /* 0x000000b6b2b27208 */ /* 0x000fe40004800000 */
[----:B------:R-:W-:Y:S01]  /*241e00*/  FSEL R179, R179, R183, !P1 ;  /* 0x000000b7b3b37208 */ /* 0x000fe20004800000 */
[----:B------:R-:W-:-:S07]  /*241e10*/  IMAD.MOV.U32 R181, RZ, RZ, R2 ;  /* 0x000000ffffb57224 */ /* 0x000fce00078e0002 */
.L_x_11286:
[----:B------:R-:W-:Y:S05]  /*241e20*/  BSYNC.RECONVERGENT B1 ;  /* 0x0000000000017941 */ /* 0x000fea0003800200 */
.L_x_11285:
        /* <DEDUP_REMOVED lines=11> */
.L_x_11311:
        /* <DEDUP_REMOVED lines=12> */
.L_x_11310:
[----:B------:R-:W-:Y:S05]  /*241fa0*/  BSYNC.RECONVERGENT B1 ;  /* 0x0000000000017941 */ /* 0x000fea0003800200 */
.L_x_11309:
[----:B------:R-:W-:Y:S05]  /*241fb0*/  @!P5 BRA `(.L_x_11308) ;  /* 0x000000000064d947 */ /* 0x000fea0003800000 */
[----:B------:R-:W-:-:S13]  /*241fc0*/  ISETP.GE.U32.AND P2, PT, R2, 0x8, PT ;  /* 0x000000080200780c */ /* 0x000fda0003f46070 */
[C---:B------:R-:W-:Y:S01]  /*241fd0*/  @P2 IMAD R2, R3.reuse, 0x4, R131 ;  /* 0x0000000403022824 */ /* 0x040fe200078e0283 */
[----:B------:R-:W-:-:S04]  /*241fe0*/  @P2 IADD3 R3, PT, PT, R3, 0x8, RZ ;  /* 0x0000000803032810 */ /* 0x000fc80007ffe0ff */
        /* <DEDUP_REMOVED lines=22> */
.L_x_11308:
[----:B------:R-:W-:Y:S05]  /*242150*/  BSYNC.RECONVERGENT B0 ;  /* 0x0000000000007941 */ /* 0x000fea0003800200 */
.L_x_11307:
[----:B------:R-:W-:Y:S04]  /*242160*/  BSSY.RECONVERGENT B0, `(.L_x_11312) ;  /* 0x0000042000007945 */ /* 0x000fe80003800200 */
[----:B------:R-:W-:Y:S05]  /*242170*/  @!P3 BRA `(.L_x_11313) ;  /* 0x000000040000b947 */ /* 0x000fea0003800000 */
[C---:B------:R-:W-:Y:S01]  /*242180*/  ISETP.GE.U32.AND P2, PT, R0.reuse, 0x10, PT ;  /* 0x000000100000780c */ /* 0x040fe20003f46070 */
[----:B------:R-:W-:Y:S01]  /*242190*/  BSSY.RECONVERGENT B1, `(.L_x_11314) ;  /* 0x000001b000017945 */ /* 0x000fe20003800200 */
[----:B--2---:R-:W-:Y:S01]  /*2421a0*/  LOP3.LUT R3, R0, 0xf, RZ, 0xc0, !PT ;  /* 0x0000000f00037812 */ /* 0x004fe200078ec0ff */
[----:B------:R-:W-:-:S03]  /*2421b0*/  IMAD.MOV.U32 R2, RZ, RZ, RZ ;  /* 0x000000ffff027224 */ /* 0x000fc600078e00ff */
[----:B------:R-:W-:-:S07]  /*2421c0*/  ISETP.NE.AND P3, PT, R3, RZ, PT ;  /* 0x000000ff0300720c */ /* 0x000fce0003f65270 */
[----:B------:R-:W-:Y:S06]  /*2421d0*/  @!P2 BRA `(.L_x_11315) ;  /* 0x000000000058a947 */ /* 0x000fec0003800000 */
[----:B------:R-:W-:Y:S01]  /*2421e0*/  LOP3.LUT R2, R0, 0x7ffffff0, RZ, 0xc0, !PT ;  /* 0x7ffffff000027812 */ /* 0x000fe200078ec0ff */
[----:B------:R-:W-:-:S07]  /*2421f0*/  IMAD.MOV.U32 R125, RZ, RZ, RZ ;  /* 0x000000ffff7d7224 */ /* 0x000fce00078e00ff */
.L_x_11316:
[C---:B0-2---:R-:W-:Y:S02]  /*242200*/  IMAD R126, R125.reuse, 0x4, R130 ;  /* 0x000000047d7e7824 */ /* 0x045fe400078e0282 */
        /* <DEDUP_REMOVED lines=19> */
.L_x_11315:
[----:B------:R-:W-:Y:S05]  /*242340*/  BSYNC.RECONVERGENT B1 ;  /* 0x0000000000017941 */ /* 0x000fea0003800200 */
.L_x_11314:
        /* <DEDUP_REMOVED lines=16> */
.L_x_11318:
[----:B------:R-:W-:Y:S05]  /*242450*/  BSYNC.RECONVERGENT B1 ;  /* 0x0000000000017941 */ /* 0x000fea0003800200 */
.L_x_11317:
        /* <DEDUP_REMOVED lines=18> */
.L_x_11313:
[----:B------:R-:W-:Y:S05]  /*242580*/  BSYNC.RECONVERGENT B0 ;  /* 0x0000000000007941 */ /* 0x000fea0003800200 */
.L_x_11312:
[----:B---3--:R-:W-:Y:S02]  /*242590*/  VIADD R125, R121, 0xffffffff ;  /* 0xffffffff797d7836 */ /* 0x008fe40000000000 */
[----:B------:R-:W-:Y:S02]  /*2425a0*/  VIADD R173, R124, 0xffffffff ;  /* 0xffffffff7cad7836 */ /* 0x000fe40000000000 */
[----:B----4-:R-:W-:Y:S02]  /*2425b0*/  VIADD R2, R1, 0x29d0 ;  /* 0x000029d001027836 */ /* 0x010fe40000000000 */
[----:B------:R-:W-:-:S04]  /*2425c0*/  IMAD R125, R125, R0, R173 ;  /* 0x000000007d7d7224 */ /* 0x000fc800078e02ad */
[----:B0-2---:R-:W-:-:S05]  /*2425d0*/  IMAD R126, R125, 0x8, R2 ;  /* 0x000000087d7e7824 */ /* 0x005fca00078e0202 */
        /* <DEDUP_REMOVED lines=12> */
.L_x_11368:
[----:B------:R-:W-:-:S04]  /*2426a0*/  VIADD R176, R1, 0x29d0 ;  /* 0x000029d001b07836 */ /* 0x000fc80000000000 */
[----:B0-----:R-:W-:-:S05]  /*2426b0*/  IMAD.IADD R173, R176, 0x1, R121 ;  /* 0x00000001b0ad7824 */ /* 0x001fca00078e0279 */
[----:B------:R-:W2:Y:S01]  /*2426c0*/  LDL.U8 R202, [R173+0x27d8] ;  /* 0x0027d800adca7983 */ /* 0x000ea20000100000 */
[----:B-----5:R-:W-:Y:S01]  /*2426d0*/  LOP3.LUT R190, R204, 0xffff, RZ, 0xc0, !PT ;  /* 0x0000ffffccbe7812 */ /* 0x020fe200078ec0ff */
[----:B------:R-:W-:Y:S03]  /*2426e0*/  BSSY.RECONVERGENT B1, `(.L_x_11322) ;  /* 0x0000186000017945 */ /* 0x000fe60003800200 */
[----:B------:R-:W-:Y:S02]  /*2426f0*/  PRMT R2, R190, 0x8880, RZ ;  /* 0x00008880be027816 */ /* 0x000fe400000000ff */
[----:B--2---:R-:W-:-:S04]  /*242700*/  PRMT R194, R202, 0x8880, RZ ;  /* 0x00008880cac27816 */ /* 0x004fc800000000ff */
        /* <DEDUP_REMOVED lines=17> */
.L_x_11323:
        /* <DEDUP_REMOVED lines=104> */
.L_x_11329:
[----:B------:R-:W-:Y:S05]  /*242ea0*/  BSYNC.RECONVERGENT B2 ;  /* 0x0000000000027941 */ /* 0x000fea0003800200 */
.L_x_11328:
        /* <DEDUP_REMOVED lines=33> */
.L_x_11332:
[----:B------:R-:W-:Y:S05]  /*2430c0*/  BSYNC.RECONVERGENT B2 ;  /* 0x0000000000027941 */ /* 0x000fea0003800200 */
.L_x_11331:
        /* <DEDUP_REMOVED lines=10> */
.L_x_11327:
        /* <DEDUP_REMOVED lines=37> */
.L_x_11334:
[----:B------:R-:W-:Y:S05]  /*2433c0*/  BSYNC.RECONVERGENT B2 ;  /* 0x0000000000027941 */ /* 0x000fea0003800200 */
.L_x_11333:
        /* <DEDUP_REMOVED lines=35> */
.L_x_11336:
[----:B------:R-:W-:Y:S05]  /*243600*/  BSYNC.RECONVERGENT B2 ;  /* 0x0000000000027941 */ /* 0x000fea0003800200 */
.L_x_11335:
        /* <DEDUP_REMOVED lines=10> */
.L_x_11326:
        /* <DEDUP_REMOVED lines=53> */
.L_x_11338:
[----:B------:R-:W-:Y:S05]  /*243a00*/  BSYNC.RECONVERGENT B2 ;  /* 0x0000000000027941 */ /* 0x000fea0003800200 */
.L_x_11337:
        /* <DEDUP_REMOVED lines=35> */
.L_x_11340:
[----:B------:R-:W-:Y:S05]  /*243c40*/  BSYNC.RECONVERGENT B2 ;  /* 0x0000000000027941 */ /* 0x000fea0003800200 */
.L_x_11339:
        /* <DEDUP_REMOVED lines=9> */
.L_x_11330:
[----:B------:R-:W-:Y:S05]  /*243ce0*/  BSYNC.RECONVERGENT B0 ;  /* 0x0000000000007941 */ /* 0x000fea0003800200 */
.L_x_11325:
        /* <DEDUP_REMOVED lines=31> */
.L_x_11342:
[----:B------:R-:W-:Y:S05]  /*243ee0*/  BSYNC.RECONVERGENT B0 ;  /* 0x0000000000007941 */ /* 0x000fea0003800200 */
.L_x_11341:
[----:B------:R-:W-:-:S06]  /*243ef0*/  DSETP.GEU.AND P2, PT, R222, R184, PT ;  /* 0x000000b8de00722a */ /* 0x000fcc0003f4e000 */
[----:B------:R-:W-:Y:S02]  /*243f00*/  FSEL R182, R182, R198, !P2 ;  /* 0x000000c6b6b67208 */ /* 0x000fe40005000000 */
[----:B------:R-:W-:Y:S02]  /*243f10*/  FSEL R183, R183, R199, !P2 ;  /* 0x000000c7b7b77208 */ /* 0x000fe40005000000 */
[----:B------:R-:W-:Y:S02]  /*243f20*/  FSEL R2, R2, R194, !P2 ;  /* 0x000000c202027208 */ /* 0x000fe40005000000 */
[----:B------:R-:W-:-:S07]  /*243f30*/  FSEL R3, R3, R195, !P2 ;  /* 0x000000c303037208 */ /* 0x000fce0005000000 */
.L_x_11324:
[----:B------:R-:W-:Y:S05]  /*243f40*/  BSYNC.RECONVERGENT B1 ;  /* 0x0000000000017941 */ /* 0x000fea0003800200 */
.L_x_11322:
[----:B------:R-:W-:Y:S02]  /*243f50*/  VIADD R184, R121, 0xffffffff ;  /* 0xffffffff79b87836 */ /* 0x000fe40000000000 */
[----:B------:R-:W-:Y:S02]  /*243f60*/  VIADD R173, R124, 0xffffffff ;  /* 0xffffffff7cad7836 */ /* 0x000fe40000000000 */
[----:B------:R-:W-:-:S04]  /*243f70*/  IMAD R185, R184, R0, RZ ;  /* 0x00000000b8b97224 */ /* 0x000fc800078e02ff */
[----:B------:R-:W-:-:S04]  /*243f80*/  IMAD.IADD R194, R185, 0x1, R173 ;  /* 0x00000001b9c27824 */ /* 0x000fc800078e02ad */
[----:B------:R-:W-:-:S06]  /*243f90*/  IMAD R174, R194, 0x8, R172 ;  /* 0x00000008c2ae7824 */ /* 0x000fcc00078e02ac */
[----:B------:R-:W2:Y:S01]  /*243fa0*/  LDL.64 R174, [R174] ;  /* 0x00000000aeae7983 */ /* 0x000ea20000100a00 */
[----:B------:R-:W-:Y:S01]  /*243fb0*/  IMAD.MOV.U32 R176, RZ, RZ, R2 ;  /* 0x000000ffffb07224 */ /* 0x000fe200078e0002 */
[----:B------:R-:W-:Y:S01]  /*243fc0*/  MOV R192, 0x88e368f1 ;  /* 0x88e368f100c07802 */ /* 0x000fe20000000f00 */
[----:B------:R-:W-:Y:S01]  /*243fd0*/  IMAD.MOV.U32 R193, RZ, RZ, 0x3ee4f8b5 ;  /* 0x3ee4f8b5ffc17424 */ /* 0x000fe200078e00ff */
[----:B------:R-:W-:Y:S01]  /*243fe0*/  BSSY.RELIABLE B0, `(.L_x_11343) ;  /* 0x000001f000007945 */ /* 0x000fe20003800100 */
        /* <DEDUP_REMOVED lines=30> */
.L_x_11344:
[----:B------:R-:W-:Y:S05]  /*2441d0*/  BSYNC.RELIABLE B0 ;  /* 0x0000000000007941 */ /* 0x000fea0003800100 */
.L_x_11343:
        /* <DEDUP_REMOVED lines=45> */
.L_x_11347:
[----:B------:R-:W-:Y:S05]  /*2444b0*/  BSYNC.RECONVERGENT B0 ;  /* 0x0000000000007941 */ /* 0x000fea0003800200 */
.L_x_11346:
[----:B------:R-:W-:Y:S04]  /*2444c0*/  BSSY.RECONVERGENT B2, `(.L_x_11348) ;  /* 0x0000189000027945 */ /* 0x000fe80003800200 */
[----:B------:R-:W-:Y:S05]  /*2444d0*/  @!P2 BRA `(.L_x_11349) ;  /* 0x00000018001ca947 */ /* 0x000fea0003800000 */
[----:B------:R-:W-:-:S07]  /*2444e0*/  IMAD.MOV.U32 R204, RZ, RZ, 0x3 ;  /* 0x00000003ffcc7424 */ /* 0x000fce00078e00ff */
.L_x_11367:
        /* <DEDUP_REMOVED lines=30> */
.L_x_11366:
        /* <DEDUP_REMOVED lines=25> */
[----:B------:R-:W-:Y:S01]  /*244860*/  IADD3 R173, PT, PT, R196, R206, RZ ;  /* 0x000000cec4ad7210 */ /* 0x000fe20007ffe0ff */
[----:B------:R-:W2:Y:S01]  /*244870*/  LDL.U8 R3, [R209+0x27d8] ;  /* 0x0027d800d1037983 */ /* 0x000ea20000100000 */
[----:B------:R-:W0:Y:S03]  /*244880*/  LDC.64 R176, c[0x0][0x468] ;  /* 0x00011a00ffb07b82 */ /* 0x000e260000000a00 */
[----:B------:R-:W2:Y:S04]  /*244890*/  LDL.U8 R2, [R2+0x27d8] ;  /* 0x0027d80002027983 */ /* 0x000ea80000100000 */
[----:B------:R-:W3:Y:S04]  /*2448a0*/  LDL.U8 R173, [R173+0x27f3] ;  /* 0x0027f300adad7983 */ /* 0x000ee80000100000 */
[----:B------:R-:W4:Y:S01]  /*2448b0*/  LDL.S8 R174, [R208+0x27f3] ;  /* 0x0027f300d0ae7983 */ /* 0x000f220000100200 */
        /* <DEDUP_REMOVED lines=9> */
[----:B---3--:R-:W-:-:S04]  /*244950*/  PRMT R173, R173, 0x3340, RZ ;  /* 0x00003340adad7816 */ /* 0x008fc800000000ff */
[----:B------:R-:W-:-:S05]  /*244960*/  PRMT R2, R2, 0x5410, R173 ;  /* 0x0000541002027816 */ /* 0x000fca00000000ad */
[----:B----4-:R-:W-:Y:S01]  /*244970*/  IDP.4A.S8.U8 R2, R2, UR10, R174 ;  /* 0x0000000a02027c26 */ /* 0x010fe200080002ae */
        /* <DEDUP_REMOVED lines=8> */
.L_x_11356:
[----:B------:R-:W-:Y:S05]  /*244a00*/  BSYNC.RECONVERGENT B5 ;  /* 0x0000000000057941 */ /* 0x000fea0003800200 */
.L_x_11355:
        /* <DEDUP_REMOVED lines=16> */
.L_x_11354:
        /* <DEDUP_REMOVED lines=54> */
.L_x_11353:
        /* <DEDUP_REMOVED lines=83> */
.L_x_11360:
[----:B------:R-:W-:Y:S05]  /*2453a0*/  BSYNC.RECONVERGENT B5 ;  /* 0x0000000000057941 */ /* 0x000fea0003800200 */
.L_x_11359:
        /* <DEDUP_REMOVED lines=26> */
.L_x_11362:
[----:B------:R-:W-:Y:S05]  /*245550*/  BSYNC.RECONVERGENT B5 ;  /* 0x0000000000057941 */ /* 0x000fea0003800200 */
.L_x_11361:
[----:B------:R-:W-:-:S06]  /*245560*/  DSETP.GE.AND P2, PT, R2, R176, PT ;  /* 0x000000b00200722a */ /* 0x000fcc0003f46000 */
[----:B------:R-:W-:Y:S02]  /*245570*/  FSEL R2, R202, RZ, P2 ;  /* 0x000000ffca027208 */ /* 0x000fe40001000000 */
[----:B------:R-:W-:Y:S02]  /*245580*/  FSEL R3, R203, +QNAN , P2 ;  /* 0x7ff00000cb037808 */ /* 0x000fe40001000000 */
[----:B------:R-:W-:Y:S02]  /*245590*/  FSEL R176, R198, RZ, P2 ;  /* 0x000000ffc6b07208 */ /* 0x000fe40001000000 */
[----:B------:R-:W-:Y:S01]  /*2455a0*/  FSEL R177, R199, -1.875, P2 ;  /* 0xbff00000c7b17808 */ /* 0x000fe20001000000 */
[----:B------:R-:W-:Y:S06]  /*2455b0*/  BRA `(.L_x_11357) ;  /* 0x00000004000c7947 */ /* 0x000fec0003800000 */
.L_x_11358:
        /* <DEDUP_REMOVED lines=67> */
.L_x_11357:
[----:B------:R-:W-:Y:S05]  /*2459f0*/  BSYNC.RECONVERGENT B0 ;  /* 0x0000000000007941 */ /* 0x000fea0003800200 */
.L_x_11352:
        /* <DEDUP_REMOVED lines=32> */
.L_x_11364:
[----:B------:R-:W-:-:S13]  /*245c00*/  ISETP.GT.AND P2, PT, R207, 0x1, PT ;  /* 0x00000001cf00780c */ /* 0x000fda0003f44270 */
[----:B------:R-:W-:Y:S05]  /*245c10*/  @!P2 BREAK.RELIABLE B0 ;  /* 0x000000000000a942 */ /* 0x000fea0003800100 */
[----:B------:R-:W-:Y:S05]  /*245c20*/  @!P2 BRA `(.L_x_11351) ;  /* 0x000000000038a947 */ /* 0x000fea0003800000 */
[----:B------:R-:W-:Y:S05]  /*245c30*/  BSYNC.RELIABLE B0 ;  /* 0x0000000000007941 */ /* 0x000fea0003800100 */
.L_x_11363:
[----:B------:R-:W-:Y:S02]  /*245c40*/  VIADD R206, R206, 0x1 ;  /* 0x00000001cece7836 */ /* 0x000fe40000000000 */
[----:B------:R-:W-:-:S03]  /*245c50*/  VIADD R207, R207, 0xffffffff ;  /* 0xffffffffcfcf7836 */ /* 0x000fc60000000000 */
[----:B------:R-:W-:-:S13]  /*245c60*/  ISETP.GE.AND P2, PT, R206, R124, PT ;  /* 0x0000007cce00720c */ /* 0x000fda0003f46270 */
[----:B------:R-:W-:Y:S05]  /*245c70*/  @!P2 BRA `(.L_x_11366) ;  /* 0xffffffe80094a947 */ /* 0x000fea000383ffff */
[----:B------:R-:W-:Y:S05]  /*245c80*/  BRA `(.L_x_11351) ;  /* 0x0000000000207947 */ /* 0x000fea0003800000 */
.L_x_11365:
        /* <DEDUP_REMOVED lines=8> */
.L_x_11351:
[----:B------:R-:W-:Y:S05]  /*245d10*/  BSYNC.RECONVERGENT B1 ;  /* 0x0000000000017941 */ /* 0x000fea0003800200 */
.L_x_11350:
[C---:B------:R-:W-:Y:S01]  /*245d20*/  ISETP.LT.U32.AND P2, PT, R204.reuse, 0x20, PT ;  /* 0x00000020cc00780c */ /* 0x040fe20003f41070 */
[----:B------:R-:W-:-:S12]  /*245d30*/  VIADD R204, R204, 0x1 ;  /* 0x00000001cccc7836 */ /* 0x000fd80000000000 */
[----:B------:R-:W-:Y:S05]  /*245d40*/  @P3 BRA P2, `(.L_x_11367) ;  /* 0xffffffe400e83947 */ /* 0x000fea000103ffff */
.L_x_11349:
[----:B------:R-:W-:Y:S05]  /*245d50*/  BSYNC.RECONVERGENT B2 ;  /* 0x0000000000027941 */ /* 0x000fea0003800200 */
.L_x_11348:
[----:B0-----:R-:W-:-:S04]  /*245d60*/  VIADD R2, R1, 0x29d0 ;  /* 0x000029d001027836 */ /* 0x001fc80000000000 */
[----:B------:R-:W-:-:S06]  /*245d70*/  IMAD.IADD R204, R2, 0x1, R124 ;  /* 0x0000000102cc7824 */ /* 0x000fcc00078e027c */
[----:B------:R-:W5:Y:S01]  /*245d80*/  LDL.U8 R204, [R204+0x27f3] ;  /* 0x0027f300cccc7983 */ /* 0x000f620000100000 */
[----:B------:R-:W-:Y:S05]  /*245d90*/  BRA `(.L_x_11368) ;  /* 0xffffffc800407947 */ /* 0x000fea000383ffff */
.L_x_11345:
[----:B------:R-:W-:Y:S05]  /*245da0*/  BSYNC.RECONVERGENT B3 ;  /* 0x0000000000037941 */ /* 0x000fea0003800200 */
.L_x_11321:
        /* <DEDUP_REMOVED lines=22> */
.L_x_11375:
        /* <DEDUP_REMOVED lines=39> */
[C---:B------:R-:W-:Y:S02]  /*246180*/  VIADD R124, R174.reuse, 0x1 ;  /* 0x00000001ae7c7836 */ /* 0x040fe40000000000 */
[----:B------:R-:W-:Y:S02]  /*246190*/  @!P2 IADD3 R124, PT, PT, R174, RZ, RZ ;  /* 0x000000ffae7ca210 */ /* 0x000fe40007ffe0ff */
        /* <DEDUP_REMOVED lines=19> */
.L_x_11374:
[----:B------:R-:W-:Y:S05]  /*2462d0*/  BSYNC.RECONVERGENT B2 ;  /* 0x0000000000027941 */ /* 0x000fea0003800200 */
.L_x_11373:
        /* <DEDUP_REMOVED lines=22> */
[----:B----4-:R-:W-:-:S04]  /*246440*/  ISETP.GT.AND P1, PT, R174, RZ, PT ;  /* 0x000000ffae00720c */ /* 0x010fc80003f24270 */
        /* <DEDUP_REMOVED lines=13> */
.L_x_11377:
[----:B------:R-:W-:Y:S05]  /*246520*/  BSYNC.RECONVERGENT B2 ;  /* 0x0000000000027941 */ /* 0x000fea0003800200 */
.L_x_11376:
        /* <DEDUP_REMOVED lines=22> */
.L_x_11379:
[----:B------:R-:W-:Y:S05]  /*246690*/  BSYNC.RECONVERGENT B2 ;  /* 0x0000000000027941 */ /* 0x000fea0003800200 */
.L_x_11378:
[----:B------:R-:W-:Y:S05]  /*2466a0*/  @!P1 BRA `(.L_x_11372) ;  /* 0x0000000000489947 */ /* 0x000fea0003800000 */
[----:B------:R-:W-:-:S05]  /*2466b0*/  LEA R121, R121, R131, 0x2 ;  /* 0x0000008379797211 */ /* 0x000fca00078e10ff */
        /* <DEDUP_REMOVED lines=11> */
[----:B------:R-:W-:-:S04]  /*246770*/  @!P0 IMAD.MOV R2, RZ, RZ, R126 ;  /* 0x000000ffff028224 */ /* 0x000fc800078e027e */
[----:B------:R-:W-:-:S04]  /*246780*/  IMAD.MOV.U32 R126, RZ, RZ, R2 ;  /* 0x000000ffff7e7224 */ /* 0x000fc800078e0002 */
[----:B------:R-:W-:Y:S01]  /*246790*/  @P1 VIADD R2, R126, 0x1 ;  /* 0x000000017e021836 */ /* 0x000fe20000000000 */
[----:B--2---:R-:W-:-:S13]  /*2467a0*/  ISETP.GT.OR P2, PT, R121, RZ, !P1 ;  /* 0x000000ff7900720c */ /* 0x004fda0004f44670 */
[----:B------:R-:W-:-:S04]  /*2467b0*/  @!P2 IMAD.MOV R2, RZ, RZ, R126 ;  /* 0x000000ffff02a224 */ /* 0x000fc800078e027e */
[----:B------:R-:W-:-:S07]  /*2467c0*/  @P1 IMAD.MOV.U32 R126, RZ, RZ, R2 ;  /* 0x000000ffff7e1224 */ /* 0x000fce00078e0002 */
.L_x_11372:
[----:B------:R-:W-:Y:S05]  /*2467d0*/  BSYNC.RECONVERGENT B1 ;  /* 0x0000000000017941 */ /* 0x000fea0003800200 */
.L_x_11371:
        /* <DEDUP_REMOVED lines=11> */
.L_x_11384:
        /* <DEDUP_REMOVED lines=68> */
.L_x_11383:
[----:B------:R-:W-:Y:S05]  /*246cd0*/  BSYNC.RECONVERGENT B2 ;  /* 0x0000000000027941 */ /* 0x000fea0003800200 */
.L_x_11382:
        /* <DEDUP_REMOVED lines=17> */
[----:B------:R-:W-:Y:S01]  /*246df0*/  VIADD R120, R126, 0x1 ;  /* 0x000000017e787836 */ /* 0x000fe20000000000 */
[----:B------:R-:W-:-:S03]  /*246e00*/  IADD3 R3, PT, PT, R3, 0x8, RZ ;  /* 0x0000000803037810 */ /* 0x000fc60007ffe0ff */
        /* <DEDUP_REMOVED lines=21> */
.L_x_11386:
[----:B------:R-:W-:Y:S05]  /*246f60*/  BSYNC.RECONVERGENT B2 ;  /* 0x0000000000027941 */ /* 0x000fea0003800200 */
.L_x_11385:
        /* <DEDUP_REMOVED lines=24> */
.L_x_11388:
[----:B------:R-:W-:Y:S05]  /*2470f0*/  BSYNC.RECONVERGENT B2 ;  /* 0x0000000000027941 */ /* 0x000fea0003800200 */
.L_x_11387:
        /* <DEDUP_REMOVED lines=20> */
.L_x_11381:
[----:B------:R-:W-:Y:S05]  /*247240*/  BSYNC.RECONVERGENT B1 ;  /* 0x0000000000017941 */ /* 0x000fea0003800200 */
.L_x_11380:
        /* <DEDUP_REMOVED lines=14> */
[----:B------:R-:W-:-:S05]  /*247330*/  MOV R2, 0x1 ;  /* 0x0000000100027802 */ /* 0x000fca0000000f00 */
        /* <DEDUP_REMOVED lines=21> */
.L_x_11390:
[----:B------:R-:W-:Y:S05]  /*247490*/  BSYNC.RECONVERGENT B1 ;  /* 0x0000000000017941 */ /* 0x000fea0003800200 */
.L_x_11389:
[----:B------:R-:W-:Y:S01]  /*2474a0*/  UMOV UR10, 0x66666666 ;  /* 0x66666666000a7882 */ /* 0x000fe20000000000 */
[----:B------:R-:W-:Y:S01]  /*2474b0*/  UMOV UR11, 0x40711266 ;  /* 0x40711266000b7882 */ /* 0x000fe20000000000 */
[----:B------:R-:W-:Y:S01]  /*2474c0*/  IMAD.MOV.U32 R120, RZ, RZ, 0x0 ;  /* 0x00000000ff787424 */ /* 0x000fe200078e00ff */
[----:B------:R-:W-:Y:S01]  /*2474d0*/  DADD R2, R2, -UR10 ;  /* 0x8000000a02027e29 */ /* 0x000fe20008000000 */
[----:B------:R-:W-:-:S07]  /*2474e0*/  IMAD.MOV.U32 R121, RZ, RZ, 0x40590000 ;  /* 0x40590000ff797424 */ /* 0x000fce00078e00ff */
[----:B------:R-:W-:-:S11]  /*2474f0*/  DFMA R2, R2, R120, 0.5 ;  /* 0x3fe000000202742b */ /* 0x000fd60000000078 */
.L_x_11370:
[----:B------:R-:W-:Y:S05]  /*247500*/  BSYNC.RECONVERGENT B0 ;  /* 0x0000000000007941 */ /* 0x000fea0003800200 */
.L_x_11369:
        /* <DEDUP_REMOVED lines=26> */
.L_x_11392:
[----:B------:R-:W-:Y:S05]  /*2476b0*/  BSYNC.RECONVERGENT B0 ;  /* 0x0000000000007941 */ /* 0x000fea0003800200 */
.L_x_11391:
[----:B------:R-:W-:Y:S02]  /*2476c0*/  IMAD.MOV.U32 R2, RZ, RZ, R174 ;  /* 0x000000ffff027224 */ /* 0x000fe400078e00ae */
[----:B------:R-:W-:-:S07]  /*2476d0*/  IMAD.MOV.U32 R3, RZ, RZ, R175 ;  /* 0x000000ffff037224 */ /* 0x000fce00078e00af */
.L_x_11320:
[----:B------:R-:W-:Y:S05]  /*2476e0*/  BSYNC.RECONVERGENT B4 ;  /* 0x0000000000047941 */ /* 0x000fea0003800200 */
.L_x_11319:
[----:B------:R-:W-:-:S14]  /*2476f0*/  DSETP.GT.AND P0, PT, R2, R122, PT ;  /* 0x0000007a0200722a */ /* 0x000fdc0003f04000 */
[----:B------:R-:W-:Y:S05]  /*247700*/  @P0 BRA `(.L_x_9778) ;  /* 0x0000012800240947 */ /* 0x000fea0003800000 */
[----:B------:R-:W-:Y:S01]  /*247710*/  PLOP3.LUT P0, PT, PT, PT, PT, 0x8, 0x80 ;  /* 0x000000000080781c */ /* 0x000fe20003f0e170 */
[----:B-1----:R-:W-:Y:S01]  /*247720*/  IMAD.MOV.U32 R236, RZ, RZ, 0x1 ;  /* 0x00000001ffec7424 */ /* 0x002fe200078e00ff */
[----:B------:R-:W-:Y:S11]  /*247730*/  @P4 BRA `(.L_x_11393) ;  /* 0xfffffae800744947 */ /* 0x000ff6000383ffff */
[----:B------:R0:W5:Y:S04]  /*247740*/  LDL.64 R2, [R1+0x52e0] ;  /* 0x0052e00001027983 */ /* 0x0001680000100a00 */
[----:B------:R0:W5:Y:S01]  /*247750*/  LDL.64 R240, [R1+0x53f0] ;  /* 0x0053f00001f07983 */ /* 0x0001620000100a00 */
[----:B------:R-:W-:-:S07]  /*247760*/  IMAD.MOV.U32 R244, RZ, RZ, 0x2 ;  /* 0x00000002fff47424 */ /* 0x000fce00078e00ff */
.L_x_11702:
[----:B------:R-:W-:-:S05]  /*247770*/  VIADD R0, R1, 0x29d0 ;  /* 0x000029d001007836 */ /* 0x000fca0000000000 */
[----:B------:R-:W-:-:S05]  /*247780*/  IADD3 R0, PT, PT, R0, 0x28e0, RZ ;  /* 0x000028e000007810 */ /* 0x000fca0007ffe0ff */
[----:B------:R-:W-:-:S06]  /*247790*/  IMAD R120, R244, 0x8, R0 ;  /* 0x00000008f4787824 */ /* 0x000fcc00078e0200 */
[----:B-----5:R-:W5:Y:S01]  /*2477a0*/  LDL.64 R120, [R120] ;  /* 0x0000000078787983 */ /* 0x020f620000100a00 */
[----:B------:R-:W-:Y:S01]  /*2477b0*/  BSSY.RECONVERGENT B0, `(.L_x_11394) ;  /* 0x000000b000007945 */ /* 0x000fe20003800200 */
[----:B------:R-:W-:-:S07]  /*2477c0*/  IMAD.MOV.U32 R0, RZ, RZ, RZ ;  /* 0x000000ffff007224 */ /* 0x000fce00078e00ff */
.L_x_11395:
        /* <DEDUP_REMOVED lines=10> */
.L_x_11394:
        /* <DEDUP_REMOVED lines=11> */
.L_x_11399:
        /* <DEDUP_REMOVED lines=33> */
.L_x_11398:
[----:B------:R-:W-:Y:S01]  /*247b30*/  BSSY.RECONVERGENT B1, `(.L_x_11400) ;  /* 0x000000b000017945 */ /* 0x000fe20003800200 */
[----:B------:R-:W-:-:S07]  /*247b40*/  IMAD.MOV.U32 R0, RZ, RZ, RZ ;  /* 0x000000ffff007224 */ /* 0x000fce00078e00ff */
.L_x_11401:
        /* <DEDUP_REMOVED lines=10> */
.L_x_11400:
        /* <DEDUP_REMOVED lines=10> */
.L_x_11403:
[----:B------:R-:W-:Y:S02]  /*247c90*/  R2UR UR10, R186 ;  /* 0x00000000ba0a72ca */ /* 0x000fe400000e0000 */
[----:B------:R-:W-:Y:S02]  /*247ca0*/  R2UR UR11, R187 ;  /* 0x00000000bb0b72ca */ /* 0x000fe400000e0000 */
[----:B------:R-:W-:Y:S02]  /*247cb0*/  IADD3 R124, P0, PT, R120, R0, RZ ;  /* 0x00000000787c7210 */ /* 0x000fe40007f1e0ff */
[----:B------:R-:W-:-:S03]  /*247cc0*/  IADD3 R174, PT, PT, R173, R174, RZ ;  /* 0x000000aeadae7210 */ /* 0x000fc60007ffe0ff */
        /* <DEDUP_REMOVED lines=29> */
.L_x_11402:
        /* <DEDUP_REMOVED lines=56> */
.L_x_11397:
        /* <DEDUP_REMOVED lines=55> */
.L_x_11404:
[----:B------:R-:W-:Y:S05]  /*248590*/  BSYNC.RECONVERGENT B0 ;  /* 0x0000000000007941 */ /* 0x000fea0003800200 */
.L_x_11396:
[----:B------:R-:W-:Y:S01]  /*2485a0*/  BSSY.RECONVERGENT B0, `(.L_x_11405) ;  /* 0x000000b000007945 */ /* 0x000fe20003800200 */
[----:B------:R-:W-:-:S07]  /*2485b0*/  IMAD.MOV.U32 R0, RZ, RZ, RZ ;  /* 0x000000ffff007224 */ /* 0x000fce00078e00ff */
.L_x_11406:
        /* <DEDUP_REMOVED lines=10> */
.L_x_11405:
[----:B------:R-:W-:Y:S01]  /*248660*/  BSSY.RECONVERGENT B0, `(.L_x_11407) ;  /* 0x000000b000007945 */ /* 0x000fe20003800200 */
[----:B------:R-:W-:-:S07]  /*248670*/  IMAD.MOV.U32 R0, RZ, RZ, RZ ;  /* 0x000000ffff007224 */ /* 0x000fce00078e00ff */
.L_x_11408:
        /* <DEDUP_REMOVED lines=10> */
.L_x_11407:
        /* <DEDUP_REMOVED lines=10> */
.L_x_11433:
        /* <DEDUP_REMOVED lines=15> */
.L_x_11414:
[----:B------:R-:W-:Y:S01]  /*2488b0*/  ISETP.NE.AND P1, PT, R174, 0x47, PT ;  /* 0x00000047ae00780c */ /* 0x000fe20003f25270 */
[----:B------:R-:W-:-:S12]  /*2488c0*/  IMAD.MOV.U32 R173, RZ, RZ, 0x2 ;  /* 0x00000002ffad7424 */ /* 0x000fd800078e00ff */
[----:B------:R-:W-:Y:S05]  /*2488d0*/  @!P1 BRA `(.L_x_11415) ;  /* 0x0000000000149947 */ /* 0x000fea0003800000 */
[----:B------:R-:W-:-:S13]  /*2488e0*/  ISETP.NE.AND P1, PT, R174, 0x54, PT ;  /* 0x00000054ae00780c */ /* 0x000fda0003f25270 */
[----:B------:R-:W-:Y:S05]  /*2488f0*/  @!P1 BRA `(.L_x_11417) ;  /* 0x0000000000089947 */ /* 0x000fea0003800000 */
.L_x_11416:
[----:B------:R-:W-:Y:S01]  /*248900*/  IMAD.MOV.U32 R173, RZ, RZ, 0x4 ;  /* 0x00000004ffad7424 */ /* 0x000fe200078e00ff */
[----:B------:R-:W-:Y:S06]  /*248910*/  BRA `(.L_x_11415) ;  /* 0x0000000000047947 */ /* 0x000fec0003800000 */
.L_x_11417:
[----:B------:R-:W-:-:S07]  /*248920*/  IMAD.MOV.U32 R173, RZ, RZ, 0x3 ;  /* 0x00000003ffad7424 */ /* 0x000fce00078e00ff */
.L_x_11415:
[----:B------:R-:W-:Y:S05]  /*248930*/  BSYNC.RECONVERGENT B2 ;  /* 0x0000000000027941 */ /* 0x000fea0003800200 */
.L_x_11413:
        /* <DEDUP_REMOVED lines=16> */
.L_x_11419:
[----:B------:R-:W-:-:S13]  /*248a40*/  ISETP.NE.AND P1, PT, R176, 0x47, PT ;  /* 0x00000047b000780c */ /* 0x000fda0003f25270 */
[----:B------:R-:W-:Y:S05]  /*248a50*/  @!P1 BRA `(.L_x_11422) ;  /* 0x0000000000149947 */ /* 0x000fea0003800000 */
[----:B------:R-:W-:Y:S02]  /*248a60*/  ISETP.NE.AND P1, PT, R176, 0x54, PT ;  /* 0x00000054b000780c */ /* 0x000fe40003f25270 */
[----:B------:R-:W-:-:S11]  /*248a70*/  MOV R173, 0x3 ;  /* 0x0000000300ad7802 */ /* 0x000fd60000000f00 */
[----:B------:R-:W-:Y:S05]  /*248a80*/  @!P1 BRA `(.L_x_11420) ;  /* 0x00000000000c9947 */ /* 0x000fea0003800000 */
.L_x_11421:
[----:B------:R-:W-:Y:S01]  /*248a90*/  IMAD.MOV.U32 R173, RZ, RZ, 0x4 ;  /* 0x00000004ffad7424 */ /* 0x000fe200078e00ff */
[----:B------:R-:W-:Y:S06]  /*248aa0*/  BRA `(.L_x_11420) ;  /* 0x0000000000047947 */ /* 0x000fec0003800000 */
.L_x_11422:
[----:B------:R-:W-:-:S07]  /*248ab0*/  IMAD.MOV.U32 R173, RZ, RZ, 0x2 ;  /* 0x00000002ffad7424 */ /* 0x000fce00078e00ff */
.L_x_11420:
[----:B------:R-:W-:Y:S05]  /*248ac0*/  BSYNC.RECONVERGENT B2 ;  /* 0x0000000000027941 */ /* 0x000fea0003800200 */
.L_x_11418:
        /* <DEDUP_REMOVED lines=14> */
.L_x_11424:
[----:B------:R-:W-:-:S13]  /*248bb0*/  ISETP.NE.AND P1, PT, R176, 0x47, PT ;  /* 0x00000047b000780c */ /* 0x000fda0003f25270 */
[----:B------:R-:W-:Y:S05]  /*248bc0*/  @!P1 BRA `(.L_x_11427) ;  /* 0x0000000000149947 */ /* 0x000fea0003800000 */
[----:B------:R-:W-:Y:S01]  /*248bd0*/  ISETP.NE.AND P1, PT, R176, 0x54, PT ;  /* 0x00000054b000780c */ /* 0x000fe20003f25270 */
[----:B------:R-:W-:-:S12]  /*248be0*/  IMAD.MOV.U32 R173, RZ, RZ, 0x3 ;  /* 0x00000003ffad7424 */ /* 0x000fd800078e00ff */
[----:B------:R-:W-:Y:S05]  /*248bf0*/  @!P1 BRA `(.L_x_11425) ;  /* 0x00000000000c9947 */ /* 0x000fea0003800000 */
.L_x_11426:
[----:B------:R-:W-:Y:S01]  /*248c00*/  IMAD.MOV.U32 R173, RZ, RZ, 0x4 ;  /* 0x00000004ffad7424 */ /* 0x000fe200078e00ff */
[----:B------:R-:W-:Y:S06]  /*248c10*/  BRA `(.L_x_11425) ;  /* 0x0000000000047947 */ /* 0x000fec0003800000 */
.L_x_11427:
[----:B------:R-:W-:-:S07]  /*248c20*/  IMAD.MOV.U32 R173, RZ, RZ, 0x2 ;  /* 0x00000002ffad7424 */ /* 0x000fce00078e00ff */
.L_x_11425:
[----:B------:R-:W-:Y:S05]  /*248c30*/  BSYNC.RECONVERGENT B2 ;  /* 0x0000000000027941 */ /* 0x000fea0003800200 */
.L_x_11423:
        /* <DEDUP_REMOVED lines=14> */
.L_x_11429:
[----:B------:R-:W-:-:S13]  /*248d20*/  ISETP.NE.AND P1, PT, R125, 0x47, PT ;  /* 0x000000477d00780c */ /* 0x000fda0003f25270 */
[----:B------:R-:W-:Y:S05]  /*248d30*/  @!P1 BRA `(.L_x_11432) ;  /* 0x0000000000149947 */ /* 0x000fea0003800000 */
[----:B------:R-:W-:Y:S01]  /*248d40*/  ISETP.NE.AND P1, PT, R125, 0x54, PT ;  /* 0x000000547d00780c */ /* 0x000fe20003f25270 */
[----:B------:R-:W-:-:S12]  /*248d50*/  IMAD.MOV.U32 R124, RZ, RZ, 0x3 ;  /* 0x00000003ff7c7424 */ /* 0x000fd800078e00ff */
[----:B------:R-:W-:Y:S05]  /*248d60*/  @!P1 BRA `(.L_x_11430) ;  /* 0x00000000000c9947 */ /* 0x000fea0003800000 */
.L_x_11431:
[----:B------:R-:W-:Y:S01]  /*248d70*/  IMAD.MOV.U32 R124, RZ, RZ, 0x4 ;  /* 0x00000004ff7c7424 */ /* 0x000fe200078e00ff */
[----:B------:R-:W-:Y:S06]  /*248d80*/  BRA `(.L_x_11430) ;  /* 0x0000000000047947 */ /* 0x000fec0003800000 */
.L_x_11432:
[----:B------:R-:W-:-:S07]  /*248d90*/  IMAD.MOV.U32 R124, RZ, RZ, 0x2 ;  /* 0x00000002ff7c7424 */ /* 0x000fce00078e00ff */
.L_x_11430:
[----:B------:R-:W-:Y:S05]  /*248da0*/  BSYNC.RECONVERGENT B2 ;  /* 0x0000000000027941 */ /* 0x000fea0003800200 */
.L_x_11428:
[----:B------:R1:W-:Y:S02]  /*248db0*/  STL.U8 [R174+0x27db], R124 ;  /* 0x0027db7cae007387 */ /* 0x0003e40000100000 */
[C---:B-1----:R-:W-:Y:S02]  /*248dc0*/  VIADD R124, R0.reuse, 0x3 ;  /* 0x00000003007c7836 */ /* 0x042fe40000000000 */
[----:B------:R-:W-:-:S03]  /*248dd0*/  VIADD R0, R0, 0x4 ;  /* 0x0000000400007836 */ /* 0x000fc60000000000 */
[----:B------:R-:W-:-:S13]  /*248de0*/  ISETP.NE.AND P1, PT, R124, R175, PT ;  /* 0x000000af7c00720c */ /* 0x000fda0003f25270 */
[----:B------:R-:W-:Y:S05]  /*248df0*/  @P1 BRA `(.L_x_11433) ;  /* 0xfffffff800701947 */ /* 0x000fea000383ffff */
.L_x_11412:
[----:B------:R-:W-:Y:S05]  /*248e00*/  BSYNC.RECONVERGENT B0 ;  /* 0x0000000000007941 */ /* 0x000fea0003800200 */
.L_x_11411:
        /* <DEDUP_REMOVED lines=17> */
.L_x_11435:
[----:B------:R-:W-:-:S13]  /*248f20*/  ISETP.NE.AND P1, PT, R173, 0x47, PT ;  /* 0x00000047ad00780c */ /* 0x000fda0003f25270 */
[----:B------:R-:W-:Y:S05]  /*248f30*/  @!P1 BRA `(.L_x_11438) ;  /* 0x0000000000149947 */ /* 0x000fea0003800000 */
[----:B------:R-:W-:Y:S01]  /*248f40*/  ISETP.NE.AND P1, PT, R173, 0x54, PT ;  /* 0x00000054ad00780c */ /* 0x000fe20003f25270 */
[----:B------:R-:W-:-:S12]  /*248f50*/  IMAD.MOV.U32 R174, RZ, RZ, 0x3 ;  /* 0x00000003ffae7424 */ /* 0x000fd800078e00ff */
[----:B------:R-:W-:Y:S05]  /*248f60*/  @!P1 BRA `(.L_x_11436) ;  /* 0x00000000000c9947 */ /* 0x000fea0003800000 */
.L_x_11437:
[----:B------:R-:W-:Y:S01]  /*248f70*/  IMAD.MOV.U32 R174, RZ, RZ, 0x4 ;  /* 0x00000004ffae7424 */ /* 0x000fe200078e00ff */
[----:B------:R-:W-:Y:S06]  /*248f80*/  BRA `(.L_x_11436) ;  /* 0x0000000000047947 */ /* 0x000fec0003800000 */
.L_x_11438:
[----:B------:R-:W-:-:S07]  /*248f90*/  IMAD.MOV.U32 R174, RZ, RZ, 0x2 ;  /* 0x00000002ffae7424 */ /* 0x000fce00078e00ff */
.L_x_11436:
[----:B------:R-:W-:Y:S05]  /*248fa0*/  BSYNC.RECONVERGENT B0 ;  /* 0x0000000000007941 */ /* 0x000fea0003800200 */
.L_x_11434:
        /* <DEDUP_REMOVED lines=18> */
.L_x_11440:
[----:B------:R-:W-:-:S13]  /*2490d0*/  ISETP.NE.AND P1, PT, R174, 0x47, PT ;  /* 0x00000047ae00780c */ /* 0x000fda0003f25270 */
[----:B------:R-:W-:Y:S05]  /*2490e0*/  @!P1 BRA `(.L_x_11443) ;  /* 0x0000000000149947 */ /* 0x000fea0003800000 */
[----:B------:R-:W-:Y:S01]  /*2490f0*/  ISETP.NE.AND P1, PT, R174, 0x54, PT ;  /* 0x00000054ae00780c */ /* 0x000fe20003f25270 */
[----:B------:R-:W-:-:S12]  /*249100*/  IMAD.MOV.U32 R175, RZ, RZ, 0x3 ;  /* 0x00000003ffaf7424 */ /* 0x000fd800078e00ff */
[----:B------:R-:W-:Y:S05]  /*249110*/  @!P1 BRA `(.L_x_11441) ;  /* 0x00000000000c9947 */ /* 0x000fea0003800000 */
.L_x_11442:
[----:B------:R-:W-:Y:S01]  /*249120*/  HFMA2 R175, -RZ, RZ, 0, 2.384185791015625e-07 ;  /* 0x00000004ffaf7431 */ /* 0x000fe200000001ff */
[----:B------:R-:W-:Y:S06]  /*249130*/  BRA `(.L_x_11441) ;  /* 0x0000000000047947 */ /* 0x000fec0003800000 */
.L_x_11443:
[----:B------:R-:W-:-:S07]  /*249140*/  IMAD.MOV.U32 R175, RZ, RZ, 0x2 ;  /* 0x00000002ffaf7424 */ /* 0x000fce00078e00ff */
.L_x_11441:
[----:B------:R-:W-:Y:S05]  /*249150*/  BSYNC.RECONVERGENT B0 ;  /* 0x0000000000007941 */ /* 0x000fea0003800200 */
.L_x_11439:
        /* <DEDUP_REMOVED lines=17> */
.L_x_11445:
[----:B------:R-:W-:-:S13]  /*249270*/  ISETP.NE.AND P1, PT, R124, 0x47, PT ;  /* 0x000000477c00780c */ /* 0x000fda0003f25270 */
[----:B------:R-:W-:Y:S05]  /*249280*/  @!P1 BRA `(.L_x_11448) ;  /* 0x0000000000149947 */ /* 0x000fea0003800000 */
[----:B------:R-:W-:Y:S01]  /*249290*/  ISETP.NE.AND P1, PT, R124, 0x54, PT ;  /* 0x000000547c00780c */ /* 0x000fe20003f25270 */
[----:B------:R-:W-:-:S12]  /*2492a0*/  IMAD.MOV.U32 R0, RZ, RZ, 0x3 ;  /* 0x00000003ff007424 */ /* 0x000fd800078e00ff */
[----:B------:R-:W-:Y:S05]  /*2492b0*/  @!P1 BRA `(.L_x_11446) ;  /* 0x00000000000c9947 */ /* 0x000fea0003800000 */
.L_x_11447:
[----:B------:R-:W-:Y:S01]  /*2492c0*/  IMAD.MOV.U32 R0, RZ, RZ, 0x4 ;  /* 0x00000004ff007424 */ /* 0x000fe200078e00ff */
[----:B------:R-:W-:Y:S06]  /*2492d0*/  BRA `(.L_x_11446) ;  /* 0x0000000000047947 */ /* 0x000fec0003800000 */
.L_x_11448:
[----:B------:R-:W-:-:S07]  /*2492e0*/  IMAD.MOV.U32 R0, RZ, RZ, 0x2 ;  /* 0x00000002ff007424 */ /* 0x000fce00078e00ff */
.L_x_11446:
[----:B------:R-:W-:Y:S05]  /*2492f0*/  BSYNC.RECONVERGENT B0 ;  /* 0x0000000000007941 */ /* 0x000fea0003800200 */
.L_x_11444:
[----:B------:R2:W-:Y:S02]  /*249300*/  STL.U8 [R173+0x27da], R0 ;  /* 0x0027da00ad007387 */ /* 0x0005e40000100000 */
.L_x_11410:
[----:B------:R-:W-:Y:S05]  /*249310*/  BSYNC.RECONVERGENT B1 ;  /* 0x0000000000017941 */ /* 0x000fea0003800200 */
.L_x_11409:
[----:B------:R-:W-:Y:S01]  /*249320*/  ISETP.NE.AND P1, PT, R183, RZ, PT ;  /* 0x000000ffb700720c */ /* 0x000fe20003f25270 */
[----:B------:R-:W-:-:S12]  /*249330*/  BSSY.RECONVERGENT B1, `(.L_x_11449) ;  /* 0x00000d0000017945 */ /* 0x000fd80003800200 */
[----:B------:R-:W-:Y:S05]  /*249340*/  @!P1 BRA `(.L_x_11450) ;  /* 0x0000000c00389947 */ /* 0x000fea0003800000 */
[C---:B------:R-:W-:Y:S01]  /*249350*/  ISETP.GE.U32.AND P2, PT, R183.reuse, 0x4, PT ;  /* 0x00000004b700780c */ /* 0x040fe20003f46070 */
[----:B------:R-:W-:Y:S01]  /*249360*/  BSSY.RECONVERGENT B0, `(.L_x_11451) ;  /* 0x0000075000007945 */ /* 0x000fe20003800200 */
[----:B--2---:R-:W-:Y:S01]  /*249370*/  LOP3.LUT R0, R183, 0x3, RZ, 0xc0, !PT ;  /* 0x00000003b7007812 */ /* 0x004fe200078ec0ff */
[----:B------:R-:W-:-:S10]  /*249380*/  IMAD.MOV.U32 R126, RZ, RZ, 0x1 ;  /* 0x00000001ff7e7424 */ /* 0x000fd400078e00ff */
[----:B------:R-:W-:Y:S05]  /*249390*/  @!P2 BRA `(.L_x_11452) ;  /* 0x0000000400c4a947 */ /* 0x000fea0003800000 */
[----:B-1----:R-:W-:Y:S01]  /*2493a0*/  LOP3.LUT R173, R183, 0x7ffffffc, RZ, 0xc0, !PT ;  /* 0x7ffffffcb7ad7812 */ /* 0x002fe200078ec0ff */
[----:B------:R-:W-:-:S07]  /*2493b0*/  IMAD.MOV.U32 R126, RZ, RZ, 0x1 ;  /* 0x00000001ff7e7424 */ /* 0x000fce00078e00ff */
.L_x_11473:
        /* <DEDUP_REMOVED lines=16> */
.L_x_11454:
[----:B------:R-:W-:Y:S01]  /*2494c0*/  ISETP.NE.AND P2, PT, R125, 0x47, PT ;  /* 0x000000477d00780c */ /* 0x000fe20003f45270 */
[----:B------:R-:W-:-:S12]  /*2494d0*/  IMAD.MOV.U32 R124, RZ, RZ, 0x2 ;  /* 0x00000002ff7c7424 */ /* 0x000fd800078e00ff */
[----:B------:R-:W-:Y:S05]  /*2494e0*/  @!P2 BRA `(.L_x_11455) ;  /* 0x000000000014a947 */ /* 0x000fea0003800000 */
[----:B------:R-:W-:-:S13]  /*2494f0*/  ISETP.NE.AND P2, PT, R125, 0x54, PT ;  /* 0x000000547d00780c */ /* 0x000fda0003f45270 */
[----:B------:R-:W-:Y:S05]  /*249500*/  @!P2 BRA `(.L_x_11457) ;  /* 0x000000000008a947 */ /* 0x000fea0003800000 */
.L_x_11456:
[----:B------:R-:W-:Y:S01]  /*249510*/  IMAD.MOV.U32 R124, RZ, RZ, 0x4 ;  /* 0x00000004ff7c7424 */ /* 0x000fe200078e00ff */
[----:B------:R-:W-:Y:S06]  /*249520*/  BRA `(.L_x_11455) ;  /* 0x0000000000047947 */ /* 0x000fec0003800000 */
.L_x_11457:
[----:B------:R-:W-:-:S07]  /*249530*/  IMAD.MOV.U32 R124, RZ, RZ, 0x3 ;  /* 0x00000003ff7c7424 */ /* 0x000fce00078e00ff */
.L_x_11455:
[----:B------:R-:W-:Y:S05]  /*249540*/  BSYNC.RECONVERGENT B2 ;  /* 0x0000000000027941 */ /* 0x000fea0003800200 */
.L_x_11453:
        /* <DEDUP_REMOVED lines=20> */
.L_x_11459:
[----:B------:R-:W-:-:S13]  /*249690*/  ISETP.NE.AND P2, PT, R125, 0x47, PT ;  /* 0x000000477d00780c */ /* 0x000fda0003f45270 */
[----:B------:R-:W-:Y:S05]  /*2496a0*/  @!P2 BRA `(.L_x_11462) ;  /* 0x000000000014a947 */ /* 0x000fea0003800000 */
[----:B------:R-:W-:Y:S01]  /*2496b0*/  ISETP.NE.AND P2, PT, R125, 0x54, PT ;  /* 0x000000547d00780c */ /* 0x000fe20003f45270 */
[----:B------:R-:W-:-:S12]  /*2496c0*/  IMAD.MOV.U32 R124, RZ, RZ, 0x3 ;  /* 0x00000003ff7c7424 */ /* 0x000fd800078e00ff */
[----:B------:R-:W-:Y:S05]  /*2496d0*/  @!P2 BRA `(.L_x_11460) ;  /* 0x00000000000ca947 */ /* 0x000fea0003800000 */
.L_x_11461:
[----:B------:R-:W-:Y:S01]  /*2496e0*/  IMAD.MOV.U32 R124, RZ, RZ, 0x4 ;  /* 0x00000004ff7c7424 */ /* 0x000fe200078e00ff */
[----:B------:R-:W-:Y:S06]  /*2496f0*/  BRA `(.L_x_11460) ;  /* 0x0000000000047947 */ /* 0x000fec0003800000 */
.L_x_11462:
[----:B------:R-:W-:-:S07]  /*249700*/  MOV R124, 0x2 ;  /* 0x00000002007c7802 */ /* 0x000fce0000000f00 */
.L_x_11460:
[----:B------:R-:W-:Y:S05]  /*249710*/  BSYNC.RECONVERGENT B2 ;  /* 0x0000000000027941 */ /* 0x000fea0003800200 */
.L_x_11458:
        /* <DEDUP_REMOVED lines=17> */
.L_x_11464:
[----:B------:R-:W-:-:S13]  /*249830*/  ISETP.NE.AND P2, PT, R125, 0x47, PT ;  /* 0x000000477d00780c */ /* 0x000fda0003f45270 */
[----:B------:R-:W-:Y:S05]  /*249840*/  @!P2 BRA `(.L_x_11467) ;  /* 0x000000000014a947 */ /* 0x000fea0003800000 */
[----:B------:R-:W-:Y:S01]  /*249850*/  ISETP.NE.AND P2, PT, R125, 0x54, PT ;  /* 0x000000547d00780c */ /* 0x000fe20003f45270 */
[----:B------:R-:W-:-:S12]  /*249860*/  IMAD.MOV.U32 R124, RZ, RZ, 0x3 ;  /* 0x00000003ff7c7424 */ /* 0x000fd800078e00ff */
[----:B------:R-:W-:Y:S05]  /*249870*/  @!P2 BRA `(.L_x_11465) ;  /* 0x00000000000ca947 */ /* 0x000fea0003800000 */
.L_x_11466:
[----:B------:R-:W-:Y:S01]  /*249880*/  IMAD.MOV.U32 R124, RZ, RZ, 0x4 ;  /* 0x00000004ff7c7424 */ /* 0x000fe200078e00ff */
[----:B------:R-:W-:Y:S06]  /*249890*/  BRA `(.L_x_11465) ;  /* 0x0000000000047947 */ /* 0x000fec0003800000 */
.L_x_11467:
[----:B------:R-:W-:-:S07]  /*2498a0*/  IMAD.MOV.U32 R124, RZ, RZ, 0x2 ;  /* 0x00000002ff7c7424 */ /* 0x000fce00078e00ff */
.L_x_11465:
[----:B------:R-:W-:Y:S05]  /*2498b0*/  BSYNC.RECONVERGENT B2 ;  /* 0x0000000000027941 */ /* 0x000fea0003800200 */
.L_x_11463:
        /* <DEDUP_REMOVED lines=18> */
.L_x_11469:
[----:B------:R-:W-:-:S13]  /*2499e0*/  ISETP.NE.AND P2, PT, R124, 0x47, PT ;  /* 0x000000477c00780c */ /* 0x000fda0003f45270 */
[----:B------:R-:W-:Y:S05]  /*2499f0*/  @!P2 BRA `(.L_x_11472) ;  /* 0x000000000014a947 */ /* 0x000fea0003800000 */
[----:B------:R-:W-:Y:S01]  /*249a00*/  ISETP.NE.AND P2, PT, R124, 0x54, PT ;  /* 0x000000547c00780c */ /* 0x000fe20003f45270 */
[----:B------:R-:W-:-:S12]  /*249a10*/  IMAD.MOV.U32 R125, RZ, RZ, 0x3 ;  /* 0x00000003ff7d7424 */ /* 0x000fd800078e00ff */
[----:B------:R-:W-:Y:S05]  /*249a20*/  @!P2 BRA `(.L_x_11470) ;  /* 0x00000000000ca947 */ /* 0x000fea0003800000 */
.L_x_11471:
[----:B------:R-:W-:Y:S01]  /*249a30*/  IMAD.MOV.U32 R125, RZ, RZ, 0x4 ;  /* 0x00000004ff7d7424 */ /* 0x000fe200078e00ff */
[----:B------:R-:W-:Y:S06]  /*249a40*/  BRA `(.L_x_11470) ;  /* 0x0000000000047947 */ /* 0x000fec0003800000 */
.L_x_11472:
[----:B------:R-:W-:-:S07]  /*249a50*/  IMAD.MOV.U32 R125, RZ, RZ, 0x2 ;  /* 0x00000002ff7d7424 */ /* 0x000fce00078e00ff */
.L_x_11470:
[----:B------:R-:W-:Y:S05]  /*249a60*/  BSYNC.RECONVERGENT B2 ;  /* 0x0000000000027941 */ /* 0x000fea0003800200 */
.L_x_11468:
[----:B------:R2:W-:Y:S01]  /*249a70*/  STL.U8 [R174+0x27f6], R125 ;  /* 0x0027f67dae007387 */ /* 0x0005e20000100000 */
[----:B------:R-:W-:Y:S01]  /*249a80*/  ISETP.NE.AND P2, PT, R175, R173, PT ;  /* 0x000000adaf00720c */ /* 0x000fe20003f45270 */
[----:B------:R-:W-:-:S12]  /*249a90*/  VIADD R126, R126, 0x4 ;  /* 0x000000047e7e7836 */ /* 0x000fd80000000000 */
[----:B--2---:R-:W-:Y:S05]  /*249aa0*/  @P2 BRA `(.L_x_11473) ;  /* 0xfffffff800442947 */ /* 0x004fea000383ffff */
.L_x_11452:
[----:B------:R-:W-:Y:S05]  /*249ab0*/  BSYNC.RECONVERGENT B0 ;  /* 0x0000000000007941 */ /* 0x000fea0003800200 */
.L_x_11451:
        /* <DEDUP_REMOVED lines=18> */
.L_x_11475:
[----:B------:R-:W-:-:S13]  /*249be0*/  ISETP.NE.AND P2, PT, R125, 0x47, PT ;  /* 0x000000477d00780c */ /* 0x000fda0003f45270 */
[----:B------:R-:W-:Y:S05]  /*249bf0*/  @!P2 BRA `(.L_x_11478) ;  /* 0x000000000014a947 */ /* 0x000fea0003800000 */
[----:B------:R-:W-:Y:S01]  /*249c00*/  ISETP.NE.AND P2, PT, R125, 0x54, PT ;  /* 0x000000547d00780c */ /* 0x000fe20003f45270 */
[----:B------:R-:W-:-:S12]  /*249c10*/  IMAD.MOV.U32 R124, RZ, RZ, 0x3 ;  /* 0x00000003ff7c7424 */ /* 0x000fd800078e00ff */
[----:B------:R-:W-:Y:S05]  /*249c20*/  @!P2 BRA `(.L_x_11476) ;  /* 0x00000000000ca947 */ /* 0x000fea0003800000 */
.L_x_11477:
[----:B------:R-:W-:Y:S01]  /*249c30*/  IMAD.MOV.U32 R124, RZ, RZ, 0x4 ;  /* 0x00000004ff7c7424 */ /* 0x000fe200078e00ff */
[----:B------:R-:W-:Y:S06]  /*249c40*/  BRA `(.L_x_11476) ;  /* 0x0000000000047947 */ /* 0x000fec0003800000 */
.L_x_11478:
[----:B------:R-:W-:-:S07]  /*249c50*/  IMAD.MOV.U32 R124, RZ, RZ, 0x2 ;  /* 0x00000002ff7c7424 */ /* 0x000fce00078e00ff */
.L_x_11476:
[----:B------:R-:W-:Y:S05]  /*249c60*/  BSYNC.RECONVERGENT B0 ;  /* 0x0000000000007941 */ /* 0x000fea0003800200 */
.L_x_11474:
[----:B------:R-:W-:Y:S01]  /*249c70*/  VIADD R125, R1, 0x29d0 ;  /* 0x000029d0017d7836 */ /* 0x000fe20000000000 */
[----:B------:R-:W-:-:S04]  /*249c80*/  ISETP.NE.AND P2, PT, R0, 0x1, PT ;  /* 0x000000010000780c */ /* 0x000fc80003f45270 */
[----:B-1----:R-:W-:-:S05]  /*249c90*/  IADD3 R173, PT, PT, R125, R126, RZ ;  /* 0x0000007e7dad7210 */ /* 0x002fca0007ffe0ff */
[----:B------:R3:W-:Y:S04]  /*249ca0*/  STL.U8 [R173+0x27f3], R124 ;  /* 0x0027f37cad007387 */ /* 0x0007e80000100000 */
        /* <DEDUP_REMOVED lines=18> */
.L_x_11480:
[----:B------:R-:W-:-:S13]  /*249dd0*/  ISETP.NE.AND P2, PT, R124, 0x47, PT ;  /* 0x000000477c00780c */ /* 0x000fda0003f45270 */
[----:B------:R-:W-:Y:S05]  /*249de0*/  @!P2 BRA `(.L_x_11483) ;  /* 0x000000000014a947 */ /* 0x000fea0003800000 */
[----:B------:R-:W-:Y:S01]  /*249df0*/  ISETP.NE.AND P2, PT, R124, 0x54, PT ;  /* 0x000000547c00780c */ /* 0x000fe20003f45270 */
[----:B------:R-:W-:-:S12]  /*249e00*/  IMAD.MOV.U32 R125, RZ, RZ, 0x3 ;  /* 0x00000003ff7d7424 */ /* 0x000fd800078e00ff */
[----:B------:R-:W-:Y:S05]  /*249e10*/  @!P2 BRA `(.L_x_11481) ;  /* 0x00000000000ca947 */ /* 0x000fea0003800000 */
.L_x_11482:
[----:B------:R-:W-:Y:S01]  /*249e20*/  IMAD.MOV.U32 R125, RZ, RZ, 0x4 ;  /* 0x00000004ff7d7424 */ /* 0x000fe200078e00ff */
[----:B------:R-:W-:Y:S06]  /*249e30*/  BRA `(.L_x_11481) ;  /* 0x0000000000047947 */ /* 0x000fec0003800000 */
.L_x_11483:
[----:B------:R-:W-:-:S07]  /*249e40*/  IMAD.MOV.U32 R125, RZ, RZ, 0x2 ;  /* 0x00000002ff7d7424 */ /* 0x000fce00078e00ff */
.L_x_11481:
[----:B------:R-:W-:Y:S05]  /*249e50*/  BSYNC.RECONVERGENT B0 ;  /* 0x0000000000007941 */ /* 0x000fea0003800200 */
.L_x_11479:
        /* <DEDUP_REMOVED lines=19> */
.L_x_11485:
[----:B------:R-:W-:-:S13]  /*249f90*/  ISETP.NE.AND P2, PT, R124, 0x47, PT ;  /* 0x000000477c00780c */ /* 0x000fda0003f45270 */
[----:B------:R-:W-:Y:S05]  /*249fa0*/  @!P2 BRA `(.L_x_11488) ;  /* 0x000000000014a947 */ /* 0x000fea0003800000 */
[----:B------:R-:W-:Y:S01]  /*249fb0*/  ISETP.NE.AND P2, PT, R124, 0x54, PT ;  /* 0x000000547c00780c */ /* 0x000fe20003f45270 */
[----:B------:R-:W-:-:S12]  /*249fc0*/  IMAD.MOV.U32 R0, RZ, RZ, 0x3 ;  /* 0x00000003ff007424 */ /* 0x000fd800078e00ff */
[----:B------:R-:W-:Y:S05]  /*249fd0*/  @!P2 BRA `(.L_x_11486) ;  /* 0x00000000000ca947 */ /* 0x000fea0003800000 */
.L_x_11487:
[----:B------:R-:W-:Y:S01]  /*249fe0*/  IMAD.MOV.U32 R0, RZ, RZ, 0x4 ;  /* 0x00000004ff007424 */ /* 0x000fe200078e00ff */
[----:B------:R-:W-:Y:S06]  /*249ff0*/  BRA `(.L_x_11486) ;  /* 0x0000000000047947 */ /* 0x000fec0003800000 */
.L_x_11488:
[----:B------:R-:W-:-:S07]  /*24a000*/  IMAD.MOV.U32 R0, RZ, RZ, 0x2 ;  /* 0x00000002ff007424 */ /* 0x000fce00078e00ff */
.L_x_11486:
[----:B------:R-:W-:Y:S05]  /*24a010*/  BSYNC.RECONVERGENT B0 ;  /* 0x0000000000007941 */ /* 0x000fea0003800200 */
.L_x_11484:
[----:B------:R4:W-:Y:S02]  /*24a020*/  STL.U8 [R173+0x27f5], R0 ;  /* 0x0027f500ad007387 */ /* 0x0009e40000100000 */
.L_x_11450:
[----:B------:R-:W-:Y:S05]  /*24a030*/  BSYNC.RECONVERGENT B1 ;  /* 0x0000000000017941 */ /* 0x000fea0003800200 */
.L_x_11449:
[----:B------:R-:W-:Y:S01]  /*24a040*/  VIADD R125, R1, 0x29d0 ;  /* 0x000029d0017d7836 */ /* 0x000fe20000000000 */
[----:B------:R-:W-:Y:S05]  /*24a050*/  BMOV.32.CLEAR RZ, B6 ;  /* 0x0000000006ff7355 */ /* 0x000fea0000100000 */
[----:B--2-4-:R-:W-:Y:S01]  /*24a060*/  IMAD.MOV.U32 R0, RZ, RZ, 0x4 ;  /* 0x00000004ff007424 */ /* 0x014fe200078e00ff */
[----:B------:R-:W-:Y:S01]  /*24a070*/  BSSY.RECONVERGENT B6, `(.L_x_11489) ;  /* 0x0000686000067945 */ /* 0x000fe20003800200 */
[----:B---3--:R-:W-:Y:S02]  /*24a080*/  IMAD.IADD R124, R125, 0x1, R183 ;  /* 0x000000017d7c7824 */ /* 0x008fe400078e02b7 */
[----:B------:R-:W-:-:S03]  /*24a090*/  IMAD.MOV.U32 R126, RZ, RZ, RZ ;  /* 0x000000ffff7e7224 */ /* 0x000fc600078e00ff */
[----:B------:R2:W-:Y:S04]  /*24a0a0*/  STL.U8 [R124+0x27f4], R0 ;  /* 0x0027f4007c007387 */ /* 0x0005e80000100000 */
[----:B------:R-:W-:Y:S01]  /*24a0b0*/  STL.U8 [R1+0x51c3], R0 ;  /* 0x0051c30001007387 */ /* 0x000fe20000100000 */
[----:B--2---:R-:W-:Y:S02]  /*24a0c0*/  IMAD.IADD R124, R125, 0x1, R202 ;  /* 0x000000017d7c7824 */ /* 0x004fe400078e02ca */
[----:B------:R-:W-:-:S03]  /*24a0d0*/  IMAD.MOV.U32 R125, RZ, RZ, -0x100000 ;  /* 0xfff00000ff7d7424 */ /* 0x000fc600078e00ff */
[----:B------:R2:W-:Y:S04]  /*24a0e0*/  STL.U8 [R124+0x27d9], R0 ;  /* 0x0027d9007c007387 */ /* 0x0005e80000100000 */
[----:B------:R3:W-:Y:S01]  /*24a0f0*/  STL.U8 [R1+0x51a8], R0 ;  /* 0x0051a80001007387 */ /* 0x0007e20000100000 */
[----:B--2---:R-:W-:Y:S02]  /*24a100*/  IMAD.MOV.U32 R124, RZ, RZ, 0x0 ;  /* 0x00000000ff7c7424 */ /* 0x004fe400078e00ff */
[----:B---3--:R-:W-:Y:S01]  /*24a110*/  IMAD.MOV.U32 R0, RZ, RZ, RZ ;  /* 0x000000ffff007224 */ /* 0x008fe200078e00ff */
[----:B------:R-:W-:Y:S06]  /*24a120*/  @!P0 BRA `(.L_x_11490) ;  /* 0x0000006400e88947 */ /* 0x000fec0003800000 */
[----:B------:R-:W-:Y:S01]  /*24a130*/  BSSY.RECONVERGENT B0, `(.L_x_11491) ;  /* 0x0000091000007945 */ /* 0x000fe20003800200 */
[C---:B------:R-:W-:Y:S01]  /*24a140*/  LOP3.LUT R0, R183.reuse, 0x3, RZ, 0xc0, !PT ;  /* 0x00000003b7007812 */ /* 0x040fe200078ec0ff */
[----:B------:R-:W-:Y:S01]  /*24a150*/  IMAD.MOV.U32 R125, RZ, RZ, 0x1 ;  /* 0x00000001ff7d7424 */ /* 0x000fe200078e00ff */
[----:B------:R-:W-:-:S07]  /*24a160*/  LOP3.LUT R124, R183, 0x7ffffffc, RZ, 0xc0, !PT ;  /* 0x7ffffffcb77c7812 */ /* 0x000fce00078ec0ff */
.L_x_11497:
[----:B------:R-:W-:Y:S04]  /*24a170*/  BSSY.RECONVERGENT B1, `(.L_x_11492) ;  /* 0x0000089000017945 */ /* 0x000fe80003800200 */
[----:B--2--5:R-:W-:Y:S05]  /*24a180*/  @!P1 BRA `(.L_x_11493) ;  /* 0x00000008001c9947 */ /* 0x024fea0003800000 */
[----:B------:R-:W-:-:S05]  /*24a190*/  IADD3 R126, PT, PT, R1, 0x29d0, RZ ;  /* 0x000029d0017e7810 */ /* 0x000fca0007ffe0ff */
[----:B------:R-:W-:-:S06]  /*24a1a0*/  IMAD.IADD R126, R126, 0x1, R125 ;  /* 0x000000017e7e7824 */ /* 0x000fcc00078e027d */
[----:B------:R-:W5:Y:S01]  /*24a1b0*/  LDL.S8 R126, [R126+0x27d8] ;  /* 0x0027d8007e7e7983 */ /* 0x000f620000100200 */
[----:B------:R-:W-:Y:S01]  /*24a1c0*/  ISETP.GE.U32.AND P3, PT, R183, 0x4, PT ;  /* 0x00000004b700780c */ /* 0x000fe20003f66070 */
[----:B-1----:R-:W-:Y:S01]  /*24a1d0*/  VIADD R173, R125, 0xffffffff ;  /* 0xffffffff7dad7836 */ /* 0x002fe20000000000 */
[----:B------:R-:W-:Y:S01]  /*24a1e0*/  BSSY.RECONVERGENT B2, `(.L_x_11494) ;  /* 0x000004c000027945 */ /* 0x000fe20003800200 */
[----:B------:R-:W-:Y:S01]  /*24a1f0*/  ISETP.NE.AND P2, PT, R0, RZ, PT ;  /* 0x000000ff0000720c */ /* 0x000fe20003f45270 */
[----:B------:R-:W-:Y:S02]  /*24a200*/  IMAD.MOV.U32 R175, RZ, RZ, 0x1 ;  /* 0x00000001ffaf7424 */ /* 0x000fe400078e00ff */
[----:B------:R-:W-:-:S04]  /*24a210*/  IMAD R173, R173, R183, RZ ;  /* 0x000000b7adad7224 */ /* 0x000fc800078e02ff */
[----:B------:R-:W-:-:S03]  /*24a220*/  VIADD R174, R173, 0xffffffff ;  /* 0xffffffffadae7836 */ /* 0x000fc60000000000 */
[----:B------:R-:W-:Y:S05]  /*24a230*/  @!P3 BRA `(.L_x_11495) ;  /* 0x000000040018b947 */ /* 0x000fea0003800000 */
[----:B------:R-:W-:-:S07]  /*24a240*/  IMAD.MOV.U32 R175, RZ, RZ, 0x1 ;  /* 0x00000001ffaf7424 */ /* 0x000fce00078e00ff */
.L_x_11496:
        /* <DEDUP_REMOVED lines=56> */
[C-C-:B------:R-:W-:Y:S01]  /*24a5d0*/  @P3 IMAD R181, R180.reuse, 0x8, R178.reuse ;  /* 0x00000008b4b53824 */ /* 0x140fe200078e02b2 */
[----:B------:R-:W-:Y:S01]  /*24a5e0*/  @P3 MOV R176, 0x0 ;  /* 0x0000000000b03802 */ /* 0x000fe20000000f00 */
        /* <DEDUP_REMOVED lines=11> */
.L_x_11495:
[----:B------:R-:W-:Y:S05]  /*24a6a0*/  BSYNC.RECONVERGENT B2 ;  /* 0x0000000000027941 */ /* 0x000fea0003800200 */
.L_x_11494:
        /* <DEDUP_REMOVED lines=14> */
[----:B-1----:R-:W-:-:S05]  /*24a790*/  @P2 IMAD.MOV.U32 R177, RZ, RZ, -0x40100000 ;  /* 0xbff00000ffb12424 */ /* 0x002fca00078e00ff */
        /* <DEDUP_REMOVED lines=24> */
[----:B------:R-:W-:Y:S02]  /*24a920*/  VIADD R175, R175, 0x2 ;  /* 0x00000002afaf7836 */ /* 0x000fe40000000000 */
[----:B--2---:R-:W-:Y:S02]  /*24a930*/  IMAD.IADD R178, R126, 0x1, R178 ;  /* 0x000000017eb27824 */ /* 0x004fe400078e02b2 */
[----:B------:R-:W-:-:S03]  /*24a940*/  IMAD.IADD R126, R174, 0x1, R175 ;  /* 0x00000001ae7e7824 */ /* 0x000fc600078e02af */
[----:B------:R-:W-:Y:S01]  /*24a950*/  ISETP.NE.AND P2, PT, R178, 0x3, PT ;  /* 0x00000003b200780c */ /* 0x000fe20003f45270 */
[----:B------:R-:W-:-:S12]  /*24a960*/  IMAD R126, R126, 0x8, R179 ;  /* 0x000000087e7e7824 */ /* 0x000fd800078e02b3 */
        /* <DEDUP_REMOVED lines=8> */
[----:B------:R2:W-:Y:S02]  /*24a9f0*/  @!P2 STL.64 [R126+0x1388], R174 ;  /* 0x001388ae7e00a387 */ /* 0x0005e40000100a00 */
.L_x_11493:
[----:B------:R-:W-:Y:S05]  /*24aa00*/  BSYNC.RECONVERGENT B1 ;  /* 0x0000000000017941 */ /* 0x000fea0003800200 */
.L_x_11492:
[C---:B------:R-:W-:Y:S01]  /*24aa10*/  ISETP.NE.AND P2, PT, R125.reuse, R202, PT ;  /* 0x000000ca7d00720c */ /* 0x040fe20003f45270 */
[----:B------:R-:W-:-:S12]  /*24aa20*/  VIADD R125, R125, 0x1 ;  /* 0x000000017d7d7836 */ /* 0x000fd80000000000 */
[----:B------:R-:W-:Y:S05]  /*24aa30*/  @P2 BRA `(.L_x_11497) ;  /* 0xfffffff400cc2947 */ /* 0x000fea000383ffff */
[----:B------:R-:W-:Y:S05]  /*24aa40*/  BSYNC.RECONVERGENT B0 ;  /* 0x0000000000007941 */ /* 0x000fea0003800200 */
.L_x_11491:
[----:B------:R-:W-:Y:S01]  /*24aa50*/  BSSY.RECONVERGENT B5, `(.L_x_11498) ;  /* 0x000041f000057945 */ /* 0x000fe20003800200 */
[----:B------:R-:W-:-:S07]  /*24aa60*/  IMAD.MOV.U32 R182, RZ, RZ, 0x1 ;  /* 0x00000001ffb67424 */ /* 0x000fce00078e00ff */
.L_x_11561:
[----:B------:R-:W-:Y:S04]  /*24aa70*/  BSSY.RECONVERGENT B4, `(.L_x_11499) ;  /* 0x0000419000047945 */ /* 0x000fe80003800200 */
[----:B-12---:R-:W-:Y:S05]  /*24aa80*/  @!P1 BRA `(.L_x_11500) ;  /* 0x00000040005c9947 */ /* 0x006fea0003800000 */
[----:B------:R-:W-:Y:S02]  /*24aa90*/  VIADD R226, R182, 0xffffffff ;  /* 0xffffffffb6e27836 */ /* 0x000fe40000000000 */
[----:B------:R-:W-:Y:S02]  /*24aaa0*/  VIADD R0, R1, 0x29d0 ;  /* 0x000029d001007836 */ /* 0x000fe40000000000 */
[-C--:B------:R-:W-:Y:S02]  /*24aab0*/  IMAD R227, R226, R183.reuse, -R183 ;  /* 0x000000b7e2e37224 */ /* 0x080fe400078e0ab7 */
[----:B------:R-:W-:Y:S01]  /*24aac0*/  IMAD.MOV.U32 R181, RZ, RZ, 0x1 ;  /* 0x00000001ffb57424 */ /* 0x000fe200078e00ff */
[----:B------:R-:W-:Y:S01]  /*24aad0*/  IADD3 R203, PT, PT, R0, R182, RZ ;  /* 0x000000b600cb7210 */ /* 0x000fe20007ffe0ff */
[----:B------:R-:W-:Y:S02]  /*24aae0*/  VIADD R227, R227, 0xfffffffe ;  /* 0xfffffffee3e37836 */ /* 0x000fe40000000000 */
[----:B------:R-:W-:-:S07]  /*24aaf0*/  IMAD R233, R226, R183, -0x1 ;  /* 0xffffffffe2e97424 */ /* 0x000fce00078e02b7 */
.L_x_11560:
[----:B--2--5:R-:W-:Y:S02]  /*24ab00*/  VIADD R126, R1, 0x29d0 ;  /* 0x000029d0017e7836 */ /* 0x024fe40000000000 */
[----:B-1----:R-:W-:-:S04]  /*24ab10*/  IMAD.IADD R0, R233, 0x1, R181 ;  /* 0x00000001e9007824 */ /* 0x002fc800078e02b5 */
[----:B------:R-:W-:-:S05]  /*24ab20*/  IMAD R180, R0, 0x8, R126 ;  /* 0x0000000800b47824 */ /* 0x000fca00078e027e */
        /* <DEDUP_REMOVED lines=8> */
[----:B------:R-:W1:Y:S01]  /*24abb0*/  LDL.U8 R126, [R179+0x27f3] ;  /* 0x0027f300b37e7983 */ /* 0x000e620000100000 */
[----:B------:R-:W-:Y:S01]  /*24abc0*/  IMAD R0, R0, 0x8, R172 ;  /* 0x0000000800007824 */ /* 0x000fe200078e02ac */
[----:B------:R-:W-:Y:S01]  /*24abd0*/  BSSY.RECONVERGENT B1, `(.L_x_11503) ;  /* 0x000017a000017945 */ /* 0x000fe20003800200 */
[----:B--2---:R-:W-:Y:S02]  /*24abe0*/  PRMT R190, R178, 0x8880, RZ ;  /* 0x00008880b2be7816 */ /* 0x004fe400000000ff */
[----:B-1----:R-:W-:-:S05]  /*24abf0*/  PRMT R173, R126, 0x8880, RZ ;  /* 0x000088807ead7816 */ /* 0x002fca00000000ff */
        /* <DEDUP_REMOVED lines=113> */
.L_x_11509:
[----:B------:R-:W-:Y:S05]  /*24b310*/  BSYNC.RECONVERGENT B2 ;  /* 0x0000000000027941 */ /* 0x000fea0003800200 */
.L_x_11508:
        /* <DEDUP_REMOVED lines=32> */
.L_x_11512:
[----:B------:R-:W-:Y:S05]  /*24b520*/  BSYNC.RECONVERGENT B2 ;  /* 0x0000000000027941 */ /* 0x000fea0003800200 */
.L_x_11511:
        /* <DEDUP_REMOVED lines=10> */
.L_x_11507:
        /* <DEDUP_REMOVED lines=38> */
.L_x_11514:
[----:B------:R-:W-:Y:S05]  /*24b830*/  BSYNC.RECONVERGENT B2 ;  /* 0x0000000000027941 */ /* 0x000fea0003800200 */
.L_x_11513:
        /* <DEDUP_REMOVED lines=34> */
.L_x_11516:
[----:B------:R-:W-:Y:S05]  /*24ba60*/  BSYNC.RECONVERGENT B2 ;  /* 0x0000000000027941 */ /* 0x000fea0003800200 */
.L_x_11515:
[----:B------:R-:W-:-:S06]  /*24ba70*/  DSETP.GEU.AND P2, PT, R190, R220, PT ;  /* 0x000000dcbe00722a */ /* 0x000fcc0003f4e000 */
[----:B------:R-:W-:Y:S02]  /*24ba80*/  FSEL R220, R220, R190, !P2 ;  /* 0x000000bedcdc7208 */ /* 0x000fe40005000000 */
[----:B------:R-:W-:Y:S02]  /*24ba90*/  FSEL R204, R204, R198, !P2 ;  /* 0x000000c6cccc7208 */ /* 0x000fe40005000000 */
[----:B------:R-:W-:Y:S02]  /*24baa0*/  FSEL R190, R221, R191, !P2 ;  /* 0x000000bfddbe7208 */ /* 0x000fe40005000000 */
[----:B------:R-:W-:Y:S02]  /*24bab0*/  FSEL R198, R205, R199, !P2 ;  /* 0x000000c7cdc67208 */ /* 0x000fe40005000000 */
[----:B------:R-:W-:Y:S01]  /*24bac0*/  FSEL R206, R206, R194, !P2 ;  /* 0x000000c2cece7208 */ /* 0x000fe20005000000 */
[----:B------:R-:W-:Y:S01]  /*24bad0*/  IMAD.MOV.U32 R221, RZ, RZ, R190 ;  /* 0x000000ffffdd7224 */ /* 0x000fe200078e00be */
[----:B------:R-:W-:-:S02]  /*24bae0*/  FSEL R207, R207, R195, !P2 ;  /* 0x000000c3cfcf7208 */ /* 0x000fc40005000000 */
[----:B------:R-:W-:Y:S01]  /*24baf0*/  MOV R205, R198 ;  /* 0x000000c600cd7202 */ /* 0x000fe20000000f00 */
[----:B------:R-:W-:Y:S06]  /*24bb00*/  BRA `(.L_x_11510) ;  /* 0x0000000400847947 */ /* 0x000fec0003800000 */
.L_x_11506:
        /* <DEDUP_REMOVED lines=52> */
.L_x_11518:
[----:B------:R-:W-:Y:S05]  /*24be50*/  BSYNC.RECONVERGENT B2 ;  /* 0x0000000000027941 */ /* 0x000fea0003800200 */
.L_x_11517:
        /* <DEDUP_REMOVED lines=34> */
.L_x_11520:
[----:B------:R-:W-:Y:S05]  /*24c080*/  BSYNC.RECONVERGENT B2 ;  /* 0x0000000000027941 */ /* 0x000fea0003800200 */
.L_x_11519:
        /* <DEDUP_REMOVED lines=9> */
.L_x_11510:
[----:B------:R-:W-:Y:S05]  /*24c120*/  BSYNC.RECONVERGENT B0 ;  /* 0x0000000000007941 */ /* 0x000fea0003800200 */
.L_x_11505:
        /* <DEDUP_REMOVED lines=30> */
.L_x_11522:
[----:B------:R-:W-:Y:S05]  /*24c310*/  BSYNC.RECONVERGENT B0 ;  /* 0x0000000000007941 */ /* 0x000fea0003800200 */
.L_x_11521:
[----:B------:R-:W-:-:S06]  /*24c320*/  DSETP.GEU.AND P2, PT, R220, R190, PT ;  /* 0x000000bedc00722a */ /* 0x000fcc0003f4e000 */
[----:B------:R-:W-:Y:S02]  /*24c330*/  FSEL R192, R192, R206, !P2 ;  /* 0x000000cec0c07208 */ /* 0x000fe40005000000 */
[----:B------:R-:W-:Y:S02]  /*24c340*/  FSEL R193, R193, R207, !P2 ;  /* 0x000000cfc1c17208 */ /* 0x000fe40005000000 */
[----:B------:R-:W-:Y:S02]  /*24c350*/  FSEL R188, R188, R204, !P2 ;  /* 0x000000ccbcbc7208 */ /* 0x000fe40005000000 */
[----:B------:R-:W-:-:S07]  /*24c360*/  FSEL R189, R189, R205, !P2 ;  /* 0x000000cdbdbd7208 */ /* 0x000fce0005000000 */
.L_x_11504:
[----:B------:R-:W-:Y:S05]  /*24c370*/  BSYNC.RECONVERGENT B1 ;  /* 0x0000000000017941 */ /* 0x000fea0003800200 */
.L_x_11503:
        /* <DEDUP_REMOVED lines=15> */
[----:B--2---:R-:W-:Y:S02]  /*24c470*/  IMAD.MOV.U32 R192, RZ, RZ, 0x0 ;  /* 0x00000000ffc07424 */ /* 0x004fe400078e00ff */
[----:B------:R-:W-:Y:S01]  /*24c480*/  IMAD.MOV.U32 R193, RZ, RZ, 0x7ff00000 ;  /* 0x7ff00000ffc17424 */ /* 0x000fe200078e00ff */
[----:B-1----:R-:W-:Y:S01]  /*24c490*/  DADD R174, R198, -UR10 ;  /* 0x8000000ac6ae7e29 */ /* 0x002fe20008000000 */
        /* <DEDUP_REMOVED lines=20> */
[----:B0-----:R-:W-:Y:S05]  /*24c5e0*/  CALL.REL.NOINC `($__internal_0_$__cuda_sm20_div_rn_f64_full) ;  /* 0x000003dc007c7944 */ /* 0x001fea0003c00000 */
[----:B------:R-:W-:Y:S02]  /*24c5f0*/  IMAD.MOV.U32 R194, RZ, RZ, R174 ;  /* 0x000000ffffc27224 */ /* 0x000fe400078e00ae */
[----:B------:R-:W-:-:S07]  /*24c600*/  IMAD.MOV.U32 R195, RZ, RZ, R175 ;  /* 0x000000ffffc37224 */ /* 0x000fce00078e00af */
.L_x_11524:
[----:B------:R-:W-:Y:S05]  /*24c610*/  BSYNC.RECONVERGENT B0 ;  /* 0x0000000000007941 */ /* 0x000fea0003800200 */
.L_x_11523:
        /* <DEDUP_REMOVED lines=31> */
.L_x_11526:
[----:B------:R-:W-:Y:S05]  /*24c810*/  BSYNC.RECONVERGENT B0 ;  /* 0x0000000000007941 */ /* 0x000fea0003800200 */
.L_x_11525:
        /* <DEDUP_REMOVED lines=25> */
[----:B0-----:R-:W-:Y:S05]  /*24c9b0*/  CALL.REL.NOINC `($__internal_0_$__cuda_sm20_div_rn_f64_full) ;  /* 0x000003d800887944 */ /* 0x001fea0003c00000 */
.L_x_11528:
[----:B------:R-:W-:Y:S05]  /*24c9c0*/  BSYNC.RECONVERGENT B0 ;  /* 0x0000000000007941 */ /* 0x000fea0003800200 */
.L_x_11527:
        /* <DEDUP_REMOVED lines=23> */
[----:B------:R-:W-:Y:S01]  /*24cb40*/  @P2 MOV R188, R190 ;  /* 0x000000be00bc2202 */ /* 0x000fe20000000f00 */
[----:B------:R-:W-:Y:S02]  /*24cb50*/  @P2 IMAD.MOV.U32 R189, RZ, RZ, R191 ;  /* 0x000000ffffbd2224 */ /* 0x000fe400078e00bf */
[----:B------:R2:W-:Y:S01]  /*24cb60*/  @P2 STL.64 [R180], R176 ;  /* 0x000000b0b4002387 */ /* 0x0005e20000100a00 */
[----:B------:R-:W-:Y:S02]  /*24cb70*/  @P2 IMAD.MOV.U32 R192, RZ, RZ, R176 ;  /* 0x000000ffffc02224 */ /* 0x000fe400078e00b0 */
[----:B------:R-:W-:-:S07]  /*24cb80*/  @P2 IMAD.MOV.U32 R193, RZ, RZ, R177 ;  /* 0x000000ffffc12224 */ /* 0x000fce00078e00b1 */
.L_x_11530:
[----:B------:R-:W-:Y:S05]  /*24cb90*/  BSYNC.RECONVERGENT B0 ;  /* 0x0000000000007941 */ /* 0x000fea0003800200 */
.L_x_11529:
        /* <DEDUP_REMOVED lines=11> */
.L_x_11559:
[----:B--2---:R-:W-:Y:S01]  /*24cc50*/  IMAD.IADD R124, R181, 0x1, -R211 ;  /* 0x00000001b57c7824 */ /* 0x004fe200078e0ad3 */
[----:B------:R-:W-:Y:S01]  /*24cc60*/  BSSY.RECONVERGENT B2, `(.L_x_11531) ;  /* 0x00001f4000027945 */ /* 0x000fe20003800200 */
[----:B------:R-:W-:Y:S02]  /*24cc70*/  VIADD R211, R211, 0x1 ;  /* 0x00000001d3d37836 */ /* 0x000fe40000000000 */
[C---:B------:R-:W-:Y:S01]  /*24cc80*/  VIADD R209, R124.reuse, 0x1 ;  /* 0x000000017cd17836 */ /* 0x040fe20000000000 */
[C---:B------:R-:W-:Y:S02]  /*24cc90*/  ISETP.GT.U32.AND P2, PT, R124.reuse, 0x7ffffffe, PT ;  /* 0x7ffffffe7c00780c */ /* 0x040fe40003f44070 */
[----:B------:R-:W-:Y:S02]  /*24cca0*/  ISETP.NE.AND P3, PT, R211, 0x21, PT ;  /* 0x00000021d300780c */ /* 0x000fe40003f65270 */
[----:B------:R-:W-:Y:S02]  /*24ccb0*/  SEL R124, R124, RZ, P2 ;  /* 0x000000ff7c7c7207 */ /* 0x000fe40001000000 */
[----:B------:R-:W-:-:S03]  /*24ccc0*/  SEL R209, R209, 0x1, !P2 ;  /* 0x00000001d1d17807 */ /* 0x000fc60005000000 */
[----:B------:R-:W-:Y:S01]  /*24ccd0*/  IMAD.IADD R124, R226, 0x1, R124 ;  /* 0x00000001e27c7824 */ /* 0x000fe200078e027c */
[----:B------:R-:W-:-:S04]  /*24cce0*/  ISETP.GE.AND P2, PT, R209, R181, PT ;  /* 0x000000b5d100720c */ /* 0x000fc80003f46270 */
[----:B------:R-:W-:-:S13]  /*24ccf0*/  ISETP.LT.OR P2, PT, R124, 0x1, P2 ;  /* 0x000000017c00780c */ /* 0x000fda0001741670 */
[----:B------:R-:W-:Y:S05]  /*24cd00*/  @P2 BRA `(.L_x_11532) ;  /* 0x0000001c00a42947 */ /* 0x000fea0003800000 */
[----:B------:R-:W-:-:S07]  /*24cd10*/  IMAD.MOV.U32 R208, RZ, RZ, R124 ;  /* 0x000000ffffd07224 */ /* 0x000fce00078e007c */
.L_x_11558:
        /* <DEDUP_REMOVED lines=15> */
[----:B------:R-:W-:Y:S01]  /*24ce10*/  IMAD.IADD R234, R234, 0x1, R182 ;  /* 0x00000001eaea7824 */ /* 0x000fe200078e02b6 */
[----:B------:R-:W-:-:S04]  /*24ce20*/  IADD3 R235, PT, PT, R235, R181, RZ ;  /* 0x000000b5ebeb7210 */ /* 0x000fc80007ffe0ff */
        /* <DEDUP_REMOVED lines=11> */
[----:B------:R-:W-:Y:S01]  /*24cee0*/  ISETP.EQ.AND P2, PT, R235, 0x1, !P2 ;  /* 0x00000001eb00780c */ /* 0x000fe20005742270 */
[----:B------:R-:W-:Y:S01]  /*24cef0*/  IMAD R173, R173, 0x8, R172 ;  /* 0x00000008adad7824 */ /* 0x000fe200078e02ac */
[----:B------:R-:W-:Y:S02]  /*24cf00*/  ISETP.EQ.AND P4, PT, R234, 0x1, !P4 ;  /* 0x00000001ea00780c */ /* 0x000fe40006782270 */
        /* <DEDUP_REMOVED lines=31> */
.L_x_11539:
[----:B------:R-:W-:Y:S05]  /*24d100*/  BSYNC.RECONVERGENT B7 ;  /* 0x0000000000077941 */ /* 0x000fea0003800200 */
.L_x_11538:
        /* <DEDUP_REMOVED lines=34> */
.L_x_11541:
[----:B------:R-:W-:Y:S05]  /*24d330*/  BSYNC.RECONVERGENT B7 ;  /* 0x0000000000077941 */ /* 0x000fea0003800200 */
.L_x_11540:
        /* <DEDUP_REMOVED lines=26> */
.L_x_11543:
[----:B------:R-:W-:Y:S05]  /*24d4e0*/  BSYNC.RECONVERGENT B7 ;  /* 0x0000000000077941 */ /* 0x000fea0003800200 */
.L_x_11542:
[----:B------:R-:W-:-:S06]  /*24d4f0*/  DSETP.GT.AND P2, PT, R124, R190, PT ;  /* 0x000000be7c00722a */ /* 0x000fcc0003f44000 */
[----:B------:R-:W-:Y:S02]  /*24d500*/  FSEL R174, R206, RZ, P2 ;  /* 0x000000ffceae7208 */ /* 0x000fe40001000000 */
[----:B------:R-:W-:Y:S02]  /*24d510*/  FSEL R175, R207, +QNAN , P2 ;  /* 0x7ff00000cfaf7808 */ /* 0x000fe40001000000 */
[----:B------:R-:W-:Y:S02]  /*24d520*/  FSEL R176, R204, RZ, P2 ;  /* 0x000000ffccb07208 */ /* 0x000fe40001000000 */
[----:B------:R-:W-:Y:S01]  /*24d530*/  FSEL R177, R205, -1.875, P2 ;  /* 0xbff00000cdb17808 */ /* 0x000fe20001000000 */
[----:B------:R-:W-:Y:S06]  /*24d540*/  BRA `(.L_x_11544) ;  /* 0x0000001400447947 */ /* 0x000fec0003800000 */
.L_x_11537:
        /* <DEDUP_REMOVED lines=69> */
.L_x_11546:
[----:B------:R-:W-:Y:S05]  /*24d9a0*/  BSYNC.RECONVERGENT B7 ;  /* 0x0000000000077941 */ /* 0x000fea0003800200 */
.L_x_11545:
        /* <DEDUP_REMOVED lines=24> */
[----:B------:R-:W-:Y:S01]  /*24db30*/  MOV R190, R174 ;  /* 0x000000ae00be7202 */ /* 0x000fe20000000f00 */
[----:B------:R-:W-:-:S07]  /*24db40*/  IMAD.MOV.U32 R191, RZ, RZ, R175 ;  /* 0x000000ffffbf7224 */ /* 0x000fce00078e00af */
.L_x_11548:
[----:B------:R-:W-:Y:S05]  /*24db50*/  BSYNC.RECONVERGENT B7 ;  /* 0x0000000000077941 */ /* 0x000fea0003800200 */
.L_x_11547:
[----:B------:R-:W-:-:S06]  /*24db60*/  DSETP.GT.AND P2, PT, R124, R190, PT ;  /* 0x000000be7c00722a */ /* 0x000fcc0003f44000 */
[----:B------:R-:W-:Y:S02]  /*24db70*/  FSEL R174, R206, RZ, P2 ;  /* 0x000000ffceae7208 */ /* 0x000fe40001000000 */
[----:B------:R-:W-:Y:S02]  /*24db80*/  FSEL R175, R207, +QNAN , P2 ;  /* 0x7ff00000cfaf7808 */ /* 0x000fe40001000000 */
[----:B------:R-:W-:Y:S02]  /*24db90*/  FSEL R176, R204, RZ, P2 ;  /* 0x000000ffccb07208 */ /* 0x000fe40001000000 */
[----:B------:R-:W-:Y:S01]  /*24dba0*/  FSEL R177, R205, -1.875, P2 ;  /* 0xbff00000cdb17808 */ /* 0x000fe20001000000 */
[----:B------:R-:W-:Y:S06]  /*24dbb0*/  BRA `(.L_x_11544) ;  /* 0x0000000c00a87947 */ /* 0x000fec0003800000 */
.L_x_11536:
        /* <DEDUP_REMOVED lines=41> */
[----:B------:R-:W-:Y:S01]  /*24de50*/  BSSY.RECONVERGENT B7, `(.L_x_11550) ;  /* 0x0000021000077945 */ /* 0x000fe20003800200 */
[----:B--2---:R-:W-:Y:S02]  /*24de60*/  DADD R176, R190, R176 ;  /* 0x00000000beb07229 */ /* 0x004fe400000000b0 */
        /* <DEDUP_REMOVED lines=31> */
.L_x_11551:
[----:B------:R-:W-:Y:S05]  /*24e060*/  BSYNC.RECONVERGENT B7 ;  /* 0x0000000000077941 */ /* 0x000fea0003800200 */
.L_x_11550:
        /* <DEDUP_REMOVED lines=26> */
.L_x_11553:
[----:B------:R-:W-:Y:S05]  /*24e210*/  BSYNC.RECONVERGENT B7 ;  /* 0x0000000000077941 */ /* 0x000fea0003800200 */
.L_x_11552:
        /* <DEDUP_REMOVED lines=15> */
.L_x_11549:
        /* <DEDUP_REMOVED lines=46> */
[----:B------:R-:W-:-:S06]  /*24e5f0*/  MOV R190, R234 ;  /* 0x000000ea00be7202 */ /* 0x000fcc0000000f00 */
        /* <DEDUP_REMOVED lines=37> */
.L_x_11555:
[----:B------:R-:W-:Y:S05]  /*24e850*/  BSYNC.RECONVERGENT B7 ;  /* 0x0000000000077941 */ /* 0x000fea0003800200 */
.L_x_11554:
        /* <DEDUP_REMOVED lines=26> */
.L_x_11557:
[----:B------:R-:W-:Y:S05]  /*24ea00*/  BSYNC.RECONVERGENT B7 ;  /* 0x0000000000077941 */ /* 0x000fea0003800200 */
.L_x_11556:
[----:B------:R-:W-:-:S06]  /*24ea10*/  DSETP.GT.AND P2, PT, R124, R190, PT ;  /* 0x000000be7c00722a */ /* 0x000fcc0003f44000 */
[----:B------:R-:W-:Y:S02]  /*24ea20*/  FSEL R174, R206, RZ, P2 ;  /* 0x000000ffceae7208 */ /* 0x000fe40001000000 */
[----:B------:R-:W-:Y:S02]  /*24ea30*/  FSEL R175, R207, +QNAN , P2 ;  /* 0x7ff00000cfaf7808 */ /* 0x000fe40001000000 */
[----:B------:R-:W-:Y:S02]  /*24ea40*/  FSEL R176, R204, RZ, P2 ;  /* 0x000000ffccb07208 */ /* 0x000fe40001000000 */
[----:B------:R-:W-:-:S07]  /*24ea50*/  FSEL R177, R205, -1.875, P2 ;  /* 0xbff00000cdb17808 */ /* 0x000fce0001000000 */
.L_x_11544:
[----:B------:R-:W-:Y:S05]  /*24ea60*/  BSYNC.RECONVERGENT B0 ;  /* 0x0000000000007941 */ /* 0x000fea0003800200 */
.L_x_11535:
        /* <DEDUP_REMOVED lines=14> */
.L_x_11534:
[----:B------:R-:W-:Y:S05]  /*24eb50*/  BSYNC.RECONVERGENT B1 ;  /* 0x0000000000017941 */ /* 0x000fea0003800200 */
.L_x_11533:
[----:B------:R-:W-:Y:S01]  /*24eb60*/  VIADD R209, R209, 0x1 ;  /* 0x00000001d1d17836 */ /* 0x000fe20000000000 */
[----:B------:R-:W-:-:S04]  /*24eb70*/  ISETP.GT.U32.AND P4, PT, R210, 0x1, PT ;  /* 0x00000001d200780c */ /* 0x000fc80003f84070 */
[----:B------:R-:W-:-:S13]  /*24eb80*/  ISETP.GE.AND P2, PT, R209, R181, PT ;  /* 0x000000b5d100720c */ /* 0x000fda0003f46270 */
[----:B------:R-:W-:Y:S05]  /*24eb90*/  @!P2 BRA P4, `(.L_x_11558) ;  /* 0xffffffe00060a947 */ /* 0x000fea000203ffff */
.L_x_11532:
[----:B------:R-:W-:Y:S05]  /*24eba0*/  BSYNC.RECONVERGENT B2 ;  /* 0x0000000000027941 */ /* 0x000fea0003800200 */
.L_x_11531:
[----:B------:R-:W-:Y:S05]  /*24ebb0*/  @P3 BRA `(.L_x_11559) ;  /* 0xffffffe000243947 */ /* 0x000fea000383ffff */
.L_x_11502:
[----:B------:R-:W-:Y:S05]  /*24ebc0*/  BSYNC.RECONVERGENT B3 ;  /* 0x0000000000037941 */ /* 0x000fea0003800200 */
.L_x_11501:
[C---:B------:R-:W-:Y:S01]  /*24ebd0*/  ISETP.NE.AND P2, PT, R181.reuse, R183, PT ;  /* 0x000000b7b500720c */ /* 0x040fe20003f45270 */
[----:B------:R-:W-:-:S12]  /*24ebe0*/  VIADD R181, R181, 0x1 ;  /* 0x00000001b5b57836 */ /* 0x000fd80000000000 */
[----:B------:R-:W-:Y:S05]  /*24ebf0*/  @P2 BRA `(.L_x_11560) ;  /* 0xffffffbc00c02947 */ /* 0x000fea000383ffff */
.L_x_11500:
[----:B------:R-:W-:Y:S05]  /*24ec00*/  BSYNC.RECONVERGENT B4 ;  /* 0x0000000000047941 */ /* 0x000fea0003800200 */
.L_x_11499:
[C---:B------:R-:W-:Y:S01]  /*24ec10*/  ISETP.NE.AND P2, PT, R182.reuse, R202, PT ;  /* 0x000000cab600720c */ /* 0x040fe20003f45270 */
[----:B------:R-:W-:-:S12]  /*24ec20*/  VIADD R182, R182, 0x1 ;  /* 0x00000001b6b67836 */ /* 0x000fd80000000000 */
[----:B------:R-:W-:Y:S05]  /*24ec30*/  @P2 BRA `(.L_x_11561) ;  /* 0xffffffbc008c2947 */ /* 0x000fea000383ffff */
[----:B------:R-:W-:Y:S05]  /*24ec40*/  BSYNC.RECONVERGENT B5 ;  /* 0x0000000000057941 */ /* 0x000fea0003800200 */
.L_x_11498:
[----:B-12---:R-:W-:Y:S02]  /*24ec50*/  IMAD.MOV.U32 R0, RZ, RZ, RZ ;  /* 0x000000ffff007224 */ /* 0x006fe400078e00ff */
[----:B------:R-:W-:Y:S02]  /*24ec60*/  IMAD.MOV.U32 R227, RZ, RZ, 0x1 ;  /* 0x00000001ffe37424 */ /* 0x000fe400078e00ff */
[----:B-----5:R-:W-:Y:S02]  /*24ec70*/  IMAD.MOV.U32 R126, RZ, RZ, RZ ;  /* 0x000000ffff7e7224 */ /* 0x020fe400078e00ff */
[----:B------:R-:W-:Y:S02]  /*24ec80*/  IMAD.MOV.U32 R124, RZ, RZ, 0x0 ;  /* 0x00000000ff7c7424 */ /* 0x000fe400078e00ff */
[----:B------:R-:W-:-:S07]  /*24ec90*/  IMAD.MOV.U32 R125, RZ, RZ, -0x100000 ;  /* 0xfff00000ff7d7424 */ /* 0x000fce00078e00ff */
.L_x_11589:
[----:B------:R-:W-:Y:S04]  /*24eca0*/  BSSY.RECONVERGENT B2, `(.L_x_11562) ;  /* 0x00001bf000027945 */ /* 0x000fe80003800200 */
[----:B------:R-:W-:Y:S05]  /*24ecb0*/  @!P1 BRA `(.L_x_11563) ;  /* 0x0000001800f49947 */ /* 0x000fea0003800000 */
[----:B------:R-:W-:-:S04]  /*24ecc0*/  VIADD R173, R1, 0x29d0 ;  /* 0x000029d001ad7836 */ /* 0x000fc80000000000 */
[----:B------:R-:W-:-:S05]  /*24ecd0*/  IMAD.IADD R226, R173, 0x1, R227 ;  /* 0x00000001ade27824 */ /* 0x000fca00078e02e3 */
[----:B------:R-:W2:Y:S01]  /*24ece0*/  LDL.U8 R211, [R226+0x27d8] ;  /* 0x0027d800e2d37983 */ /* 0x000ea20000100000 */
[----:B------:R-:W-:Y:S01]  /*24ecf0*/  IADD3 R210, PT, PT, R227, -0x1, RZ ;  /* 0xffffffffe3d27810 */ /* 0x000fe20007ffe0ff */
[----:B------:R-:W-:-:S04]  /*24ed00*/  IMAD.MOV.U32 R182, RZ, RZ, 0x1 ;  /* 0x00000001ffb67424 */ /* 0x000fc800078e00ff */
[----:B------:R-:W-:Y:S01]  /*24ed10*/  IMAD R210, R210, R183, -0x1 ;  /* 0xffffffffd2d27424 */ /* 0x000fe200078e02b7 */
[C---:B--2---:R-:W-:Y:S02]  /*24ed20*/  PRMT R173, R211.reuse, 0x8880, RZ ;  /* 0x00008880d3ad7816 */ /* 0x044fe400000000ff */
[----:B------:R-:W-:Y:S02]  /*24ed30*/  PRMT R203, R211, 0x8880, RZ ;  /* 0x00008880d3cb7816 */ /* 0x000fe400000000ff */
[----:B------:R-:W-:-:S07]  /*24ed40*/  PRMT R233, R173, 0x7610, R233 ;  /* 0x00007610ade97816 */ /* 0x000fce00000000e9 */
.L_x_11588:
[----:B------:R-:W-:-:S04]  /*24ed50*/  VIADD R173, R1, 0x29d0 ;  /* 0x000029d001ad7836 */ /* 0x000fc80000000000 */
        /* <DEDUP_REMOVED lines=12> */
[----:B------:R-:W1:Y:S01]  /*24ee20*/  LDC.64 R196, c[0x0][0x468] ;  /* 0x00011a00ffc47b82 */ /* 0x000e620000000a00 */
[----:B------:R-:W3:Y:S02]  /*24ee30*/  LDCU.64 UR10, c[0x0][0x468] ;  /* 0x00008d00ff0a77ac */ /* 0x000ee40008000a00 */
[----:B------:R-:W4:Y:S01]  /*24ee40*/  LDL.S8 R173, [R173+0x27f4] ;  /* 0x0027f400adad7983 */ /* 0x000f220000100200 */
        /* <DEDUP_REMOVED lines=10> */
[----:B--2---:R-:W-:-:S04]  /*24eef0*/  LOP3.LUT R176, R180, 0xffff, RZ, 0xc0, !PT ;  /* 0x0000ffffb4b07812 */ /* 0x004fc800078ec0ff */
[----:B------:R-:W-:-:S04]  /*24ef00*/  PRMT R176, R211, 0x3340, R176 ;  /* 0x00003340d3b07816 */ /* 0x000fc800000000b0 */
[----:B------:R-:W-:Y:S02]  /*24ef10*/  PRMT R176, R176, 0x5410, R175 ;  /* 0x00005410b0b07816 */ /* 0x000fe400000000af */
[----:B------:R-:W-:Y:S02]  /*24ef20*/  SHF.R.S32.HI R175, RZ, 0x1f, R174 ;  /* 0x0000001fffaf7819 */ /* 0x000fe400000114ae */
[----:B------:R-:W-:Y:S01]  /*24ef30*/  PRMT R180, R233, 0x5410, R180 ;  /* 0x00005410e9b47816 */ /* 0x000fe200000000b4 */
[----:B----4-:R-:W-:Y:S01]  /*24ef40*/  IDP.4A.S8.U8 R176, R176, UR12, R173 ;  /* 0x0000000cb0b07c26 */ /* 0x010fe200080002ad */
[----:B------:R-:W-:Y:S01]  /*24ef50*/  R2UR UR12, R186 ;  /* 0x00000000ba0c72ca */ /* 0x000fe200000e0000 */
[----:B------:R-:W-:-:S03]  /*24ef60*/  IMAD.WIDE R174, R203, 0x5, R174 ;  /* 0x00000005cbae7825 */ /* 0x000fc600078e02ae */
[----:B---3--:R-:W-:Y:S01]  /*24ef70*/  LEA R204, P2, R174, UR10, 0x3 ;  /* 0x0000000aaecc7c11 */ /* 0x008fe2000f8418ff */
[----:B------:R-:W-:Y:S02]  /*24ef80*/  UMOV UR10, 0x519 ;  /* 0x00000519000a7882 */ /* 0x000fe40000000000 */
[----:B------:R-:W-:Y:S01]  /*24ef90*/  IDP.2A.LO.S16.U8 R194, R180, UR10, R179 ;  /* 0x0000000ab4c27c26 */ /* 0x000fe200080012b3 */
[----:B------:R-:W-:Y:S01]  /*24efa0*/  LEA.HI.X R205, R174, UR11, R175, 0x3, P2 ;  /* 0x0000000baecd7c11 */ /* 0x000fe200090f1caf */
[----:B-1----:R-:W-:-:S04]  /*24efb0*/  IMAD.WIDE R174, R176, 0x8, R196 ;  /* 0x00000008b0ae7825 */ /* 0x002fc800078e02c4 */
[----:B------:R-:W-:Y:S01]  /*24efc0*/  IMAD.WIDE R194, R194, 0x8, R196 ;  /* 0x00000008c2c27825 */ /* 0x000fe200078e02c4 */
[----:B------:R1:W2:Y:S04]  /*24efd0*/  LDG.E.64 R176, desc[UR14][R174.64+0x8a70] ;  /* 0x008a700eaeb07981 */ /* 0x0002a8000c1e1b00 */
[----:B------:R-:W1:Y:S04]  /*24efe0*/  LDG.E.64 R198, desc[UR16][R204.64+0xb248] ;  /* 0x00b24810ccc67981 */ /* 0x000e68000c1e1b00 */
[----:B------:R-:W3:Y:S04]  /*24eff0*/  LDG.E.64 R192, desc[UR12][R194.64+0x5208] ;  /* 0x0052080cc2c07981 */ /* 0x000ee8000c1e1b00 */
[----:B------:R-:W1:Y:S04]  /*24f000*/  LDG.E.64 R174, desc[UR18][R174.64+0x9df8] ;  /* 0x009df812aeae7981 */ /* 0x000e68000c1e1b00 */
[----:B------:R-:W2:Y:S01]  /*24f010*/  LDG.E.64 R204, desc[UR12][R204.64+0xb180] ;  /* 0x00b1800ccccc7981 */ /* 0x000ea2000c1e1b00 */
[----:B------:R-:W-:-:S02]  /*24f020*/  IMAD.MOV.U32 R190, RZ, RZ, -0x800000 ;  /* 0xff800000ffbe7424 */ /* 0x000fc400078e00ff */
[----:B------:R-:W-:Y:S01]  /*24f030*/  IMAD.MOV.U32 R191, RZ, RZ, 0x41cdcd64 ;  /* 0x41cdcd64ffbf7424 */ /* 0x000fe200078e00ff */
[----:B------:R-:W-:-:S04]  /*24f040*/  PRMT R178, R178, 0x8880, RZ ;  /* 0x00008880b2b27816 */ /* 0x000fc800000000ff */
[----:B------:R-:W-:-:S04]  /*24f050*/  PRMT R178, R178, 0x7710, RZ ;  /* 0x00007710b2b27816 */ /* 0x000fc800000000ff */
[----:B------:R-:W-:Y:S01]  /*24f060*/  PRMT R178, R233, 0x5410, R178 ;  /* 0x00005410e9b27816 */ /* 0x000fe200000000b2 */
[----:B------:R-:W-:Y:S04]  /*24f070*/  BSSY.RECONVERGENT B0, `(.L_x_11566) ;  /* 0x000006f000007945 */ /* 0x000fe80003800200 */
[----:B------:R-:W-:-:S04]  /*24f080*/  IDP.2A.LO.S16.U8 R188, R178, UR10, R173 ;  /* 0x0000000ab2bc7c26 */ /* 0x000fc800080012ad */
[----:B------:R-:W-:Y:S01]  /*24f090*/  IMAD.WIDE R188, R188, 0x8, R196 ;  /* 0x00000008bcbc7825 */ /* 0x000fe200078e02c4 */
[----:B---3--:R-:W-:Y:S02]  /*24f0a0*/  DSETP.GEU.AND P3, PT, |R192|, R190, PT ;  /* 0x000000bec000722a */ /* 0x008fe40003f6e200 */
[----:B-1----:R-:W-:Y:S02]  /*24f0b0*/  DADD R174, R198, R174 ;  /* 0x00000000c6ae7229 */ /* 0x002fe400000000ae */
[----:B--2---:R-:W-:-:S06]  /*24f0c0*/  DADD R176, R204, R176 ;  /* 0x00000000ccb07229 */ /* 0x004fcc00000000b0 */
[----:B------:R-:W-:-:S06]  /*24f0d0*/  DSETP.GT.AND P2, PT, |R174|, R190, PT ;  /* 0x000000beae00722a */ /* 0x000fcc0003f44200 */
[----:B------:R-:W-:Y:S02]  /*24f0e0*/  FSEL R206, R176, RZ, !P2 ;  /* 0x000000ffb0ce7208 */ /* 0x000fe40005000000 */
[----:B------:R-:W-:Y:S02]  /*24f0f0*/  FSEL R207, R177, -1.875, !P2 ;  /* 0xbff00000b1cf7808 */ /* 0x000fe40005000000 */
[----:B------:R-:W-:Y:S02]  /*24f100*/  FSEL R208, R174, RZ, !P2 ;  /* 0x000000ffaed07208 */ /* 0x000fe40005000000 */
[----:B------:R-:W-:Y:S01]  /*24f110*/  FSEL R209, R175, +QNAN , !P2 ;  /* 0x7ff00000afd17808 */ /* 0x000fe20005000000 */
[----:B------:R-:W-:Y:S02]  /*24f120*/  IMAD.MOV.U32 R180, RZ, RZ, R206 ;  /* 0x000000ffffb47224 */ /* 0x000fe400078e00ce */
[----:B------:R-:W-:Y:S02]  /*24f130*/  IMAD.MOV.U32 R181, RZ, RZ, R207 ;  /* 0x000000ffffb57224 */ /* 0x000fe400078e00cf */
[----:B------:R-:W-:-:S02]  /*24f140*/  IMAD.MOV.U32 R178, RZ, RZ, R208 ;  /* 0x000000ffffb27224 */ /* 0x000fc400078e00d0 */
[----:B------:R-:W-:Y:S01]  /*24f150*/  IMAD.MOV.U32 R179, RZ, RZ, R209 ;  /* 0x000000ffffb37224 */ /* 0x000fe200078e00d1 */
[----:B------:R-:W-:Y:S06]  /*24f160*/  @P3 BRA `(.L_x_11567) ;  /* 0x00000004007c3947 */ /* 0x000fec0003800000 */
        /* <DEDUP_REMOVED lines=54> */
.L_x_11569:
[----:B------:R-:W-:Y:S05]  /*24f4d0*/  BSYNC.RECONVERGENT B3 ;  /* 0x0000000000037941 */ /* 0x000fea0003800200 */
.L_x_11568:
        /* <DEDUP_REMOVED lines=32> */
.L_x_11571:
[----:B------:R-:W-:Y:S05]  /*24f6e0*/  BSYNC.RECONVERGENT B3 ;  /* 0x0000000000037941 */ /* 0x000fea0003800200 */
.L_x_11570:
[----:B------:R-:W-:-:S06]  /*24f6f0*/  DSETP.GEU.AND P2, PT, R190, R108, PT ;  /* 0x0000006cbe00722a */ /* 0x000fcc0003f4e000 */
[----:B------:R-:W-:Y:S02]  /*24f700*/  FSEL R180, R180, R206, !P2 ;  /* 0x000000ceb4b47208 */ /* 0x000fe40005000000 */
[----:B------:R-:W-:Y:S02]  /*24f710*/  FSEL R181, R181, R207, !P2 ;  /* 0x000000cfb5b57208 */ /* 0x000fe40005000000 */
[----:B------:R-:W-:Y:S02]  /*24f720*/  FSEL R108, R108, R190, !P2 ;  /* 0x000000be6c6c7208 */ /* 0x000fe40005000000 */
[----:B------:R-:W-:Y:S02]  /*24f730*/  FSEL R109, R109, R191, !P2 ;  /* 0x000000bf6d6d7208 */ /* 0x000fe40005000000 */
[----:B------:R-:W-:Y:S02]  /*24f740*/  FSEL R178, R178, R208, !P2 ;  /* 0x000000d0b2b27208 */ /* 0x000fe40005000000 */
[----:B------:R-:W-:-:S07]  /*24f750*/  FSEL R179, R179, R209, !P2 ;  /* 0x000000d1b3b37208 */ /* 0x000fce0005000000 */
.L_x_11567:
[----:B------:R-:W-:Y:S05]  /*24f760*/  BSYNC.RECONVERGENT B0 ;  /* 0x0000000000007941 */ /* 0x000fea0003800200 */
.L_x_11566:
        /* <DEDUP_REMOVED lines=48> */
.L_x_11575:
[----:B------:R-:W-:Y:S05]  /*24fa70*/  BSYNC.RECONVERGENT B3 ;  /* 0x0000000000037941 */ /* 0x000fea0003800200 */
.L_x_11574:
        /* <DEDUP_REMOVED lines=32> */
.L_x_11577:
[----:B------:R-:W-:Y:S05]  /*24fc80*/  BSYNC.RECONVERGENT B3 ;  /* 0x0000000000037941 */ /* 0x000fea0003800200 */
.L_x_11576:
[----:B------:R-:W-:-:S06]  /*24fc90*/  DSETP.GEU.AND P2, PT, R190, R108, PT ;  /* 0x0000006cbe00722a */ /* 0x000fcc0003f4e000 */
[----:B------:R-:W-:Y:S02]  /*24fca0*/  FSEL R206, R206, R180, !P2 ;  /* 0x000000b4cece7208 */ /* 0x000fe40005000000 */
[----:B------:R-:W-:Y:S02]  /*24fcb0*/  FSEL R207, R207, R181, !P2 ;  /* 0x000000b5cfcf7208 */ /* 0x000fe40005000000 */
[----:B------:R-:W-:Y:S02]  /*24fcc0*/  FSEL R208, R208, R178, !P2 ;  /* 0x000000b2d0d07208 */ /* 0x000fe40005000000 */
[----:B------:R-:W-:Y:S02]  /*24fcd0*/  FSEL R209, R209, R179, !P2 ;  /* 0x000000b3d1d17208 */ /* 0x000fe40005000000 */
[----:B------:R-:W-:Y:S02]  /*24fce0*/  FSEL R108, R108, R190, !P2 ;  /* 0x000000be6c6c7208 */ /* 0x000fe40005000000 */
[----:B------:R-:W-:-:S07]  /*24fcf0*/  FSEL R109, R109, R191, !P2 ;  /* 0x000000bf6d6d7208 */ /* 0x000fce0005000000 */
.L_x_11573:
[----:B------:R-:W-:Y:S05]  /*24fd00*/  BSYNC.RECONVERGENT B0 ;  /* 0x0000000000007941 */ /* 0x000fea0003800200 */
.L_x_11572:
        /* <DEDUP_REMOVED lines=52> */
.L_x_11581:
[----:B------:R-:W-:Y:S05]  /*250050*/  BSYNC.RECONVERGENT B3 ;  /* 0x0000000000037941 */ /* 0x000fea0003800200 */
.L_x_11580:
        /* <DEDUP_REMOVED lines=32> */
.L_x_11583:
[----:B------:R-:W-:Y:S05]  /*250260*/  BSYNC.RECONVERGENT B3 ;  /* 0x0000000000037941 */ /* 0x000fea0003800200 */
.L_x_11582:
[----:B------:R-:W-:-:S06]  /*250270*/  DSETP.GEU.AND P2, PT, R188, R108, PT ;  /* 0x0000006cbc00722a */ /* 0x000fcc0003f4e000 */
[----:B------:R-:W-:Y:S02]  /*250280*/  FSEL R178, R178, R206, !P2 ;  /* 0x000000ceb2b27208 */ /* 0x000fe40005000000 */
[----:B------:R-:W-:Y:S02]  /*250290*/  FSEL R179, R179, R207, !P2 ;  /* 0x000000cfb3b37208 */ /* 0x000fe40005000000 */
[----:B------:R-:W-:Y:S02]  /*2502a0*/  FSEL R180, R180, R208, !P2 ;  /* 0x000000d0b4b47208 */ /* 0x000fe40005000000 */
[----:B------:R-:W-:Y:S02]  /*2502b0*/  FSEL R181, R181, R209, !P2 ;  /* 0x000000d1b5b57208 */ /* 0x000fe40005000000 */
[----:B------:R-:W-:Y:S02]  /*2502c0*/  FSEL R108, R108, R188, !P2 ;  /* 0x000000bc6c6c7208 */ /* 0x000fe40005000000 */
[----:B------:R-:W-:-:S07]  /*2502d0*/  FSEL R109, R109, R189, !P2 ;  /* 0x000000bd6d6d7208 */ /* 0x000fce0005000000 */
.L_x_11579:
[----:B------:R-:W-:Y:S05]  /*2502e0*/  BSYNC.RECONVERGENT B0 ;  /* 0x0000000000007941 */ /* 0x000fea0003800200 */
.L_x_11578:
        /* <DEDUP_REMOVED lines=30> */
.L_x_11585:
[----:B------:R-:W-:Y:S05]  /*2504d0*/  BSYNC.RECONVERGENT B0 ;  /* 0x0000000000007941 */ /* 0x000fea0003800200 */
.L_x_11584:
[----:B------:R-:W-:-:S06]  /*2504e0*/  DSETP.GEU.AND P2, PT, R108, R188, PT ;  /* 0x000000bc6c00722a */ /* 0x000fcc0003f4e000 */
[----:B------:R-:W-:Y:S02]  /*2504f0*/  FSEL R198, R198, R180, !P2 ;  /* 0x000000b4c6c67208 */ /* 0x000fe40005000000 */
[----:B------:R-:W-:Y:S02]  /*250500*/  FSEL R204, R204, R178, !P2 ;  /* 0x000000b2cccc7208 */ /* 0x000fe40005000000 */
[----:B------:R-:W-:Y:S02]  /*250510*/  FSEL R180, R199, R181, !P2 ;  /* 0x000000b5c7b47208 */ /* 0x000fe40005000000 */
[----:B------:R-:W-:-:S03]  /*250520*/  FSEL R178, R205, R179, !P2 ;  /* 0x000000b3cdb27208 */ /* 0x000fc60005000000 */
[----:B------:R-:W-:Y:S02]  /*250530*/  IMAD.MOV.U32 R199, RZ, RZ, R180 ;  /* 0x000000ffffc77224 */ /* 0x000fe400078e00b4 */
[----:B------:R-:W-:-:S07]  /*250540*/  IMAD.MOV.U32 R205, RZ, RZ, R178 ;  /* 0x000000ffffcd7224 */ /* 0x000fce00078e00b2 */
.L_x_11565:
[----:B------:R-:W-:Y:S05]  /*250550*/  BSYNC.RECONVERGENT B1 ;  /* 0x0000000000017941 */ /* 0x000fea0003800200 */
.L_x_11564:
        /* <DEDUP_REMOVED lines=37> */
.L_x_11587:
[----:B------:R-:W-:Y:S05]  /*2507b0*/  BSYNC.RECONVERGENT B0 ;  /* 0x0000000000007941 */ /* 0x000fea0003800200 */
.L_x_11586:
        /* <DEDUP_REMOVED lines=13> */
.L_x_11563:
[----:B------:R-:W-:Y:S05]  /*250890*/  BSYNC.RECONVERGENT B2 ;  /* 0x0000000000027941 */ /* 0x000fea0003800200 */
.L_x_11562:
[C---:B------:R-:W-:Y:S01]  /*2508a0*/  ISETP.NE.AND P2, PT, R227.reuse, R202, PT ;  /* 0x000000cae300720c */ /* 0x040fe20003f45270 */
[----:B------:R-:W-:-:S12]  /*2508b0*/  VIADD R227, R227, 0x1 ;  /* 0x00000001e3e37836 */ /* 0x000fd80000000000 */
[----:B------:R-:W-:Y:S05]  /*2508c0*/  @P2 BRA `(.L_x_11589) ;  /* 0xffffffe000f42947 */ /* 0x000fea000383ffff */
.L_x_11490:
[----:B------:R-:W-:Y:S05]  /*2508d0*/  BSYNC.RECONVERGENT B6 ;  /* 0x0000000000067941 */ /* 0x000fea0003800200 */
.L_x_11489:
[----:B------:R-:W-:Y:S02]  /*2508e0*/  IMAD.MOV.U32 R190, RZ, RZ, -0x800000 ;  /* 0xff800000ffbe7424 */ /* 0x000fe400078e00ff */
[----:B------:R-:W-:Y:S02]  /*2508f0*/  IMAD.MOV.U32 R191, RZ, RZ, 0x41cdcd64 ;  /* 0x41cdcd64ffbf7424 */ /* 0x000fe400078e00ff */
[----:B-1----:R-:W-:-:S04]  /*250900*/  VIADD R174, R1, 0x29d0 ;  /* 0x000029d001ae7836 */ /* 0x002fc80000000000 */
        /* <DEDUP_REMOVED lines=8> */
[----:B------:R-:W-:Y:S01]  /*250990*/  MOV R180, 0x0 ;  /* 0x0000000000b47802 */ /* 0x000fe20000000f00 */
[----:B------:R-:W-:Y:S02]  /*2509a0*/  IMAD.MOV.U32 R181, RZ, RZ, -0x40100000 ;  /* 0xbff00000ffb57424 */ /* 0x000fe400078e00ff */
[----:B------:R-:W-:Y:S02]  /*2509b0*/  IMAD.MOV.U32 R178, RZ, RZ, 0x0 ;  /* 0x00000000ffb27424 */ /* 0x000fe400078e00ff */
[----:B------:R-:W-:Y:S01]  /*2509c0*/  IMAD.MOV.U32 R179, RZ, RZ, 0x7ff00000 ;  /* 0x7ff00000ffb37424 */ /* 0x000fe200078e00ff */
[----:B--2---:R-:W-:-:S02]  /*2509d0*/  PRMT R125, R208, 0x8880, RZ ;  /* 0x00008880d07d7816 */ /* 0x004fc400000000ff */
[----:B---3--:R-:W-:-:S05]  /*2509e0*/  PRMT R124, R209, 0x8880, RZ ;  /* 0x00008880d17c7816 */ /* 0x008fca00000000ff */
[----:B------:R-:W-:-:S05]  /*2509f0*/  IMAD.IADD R124, R125, 0x1, R124 ;  /* 0x000000017d7c7824 */ /* 0x000fca00078e027c */
[----:B------:R-:W-:-:S13]  /*250a00*/  ISETP.NE.AND P2, PT, R124, 0x3, PT ;  /* 0x000000037c00780c */ /* 0x000fda0003f45270 */
[----:B------:R-:W-:Y:S05]  /*250a10*/  @P2 BRA `(.L_x_11591) ;  /* 0x0000001400fc2947 */ /* 0x000fea0003800000 */
[----:B------:R-:W2:Y:S04]  /*250a20*/  LDL.S8 R173, [R173+0x27d9] ;  /* 0x0027d900adad7983 */ /* 0x000ea80000100200 */
[----:B------:R-:W3:Y:S01]  /*250a30*/  LDL.S8 R126, [R126+0x27f4] ;  /* 0x0027f4007e7e7983 */ /* 0x000ee20000100200 */
[----:B------:R-:W-:Y:S01]  /*250a40*/  LOP3.LUT R174, R208, 0xffff, RZ, 0xc0, !PT ;  /* 0x0000ffffd0ae7812 */ /* 0x000fe200078ec0ff */
[----:B------:R-:W1:Y:S01]  /*250a50*/  LDCU.64 UR10, c[0x0][0x468] ;  /* 0x00008d00ff0a77ac */ /* 0x000e620008000a00 */
[----:B------:R-:W-:Y:S01]  /*250a60*/  LOP3.LUT R177, R209, 0xffff, RZ, 0xc0, !PT ;  /* 0x0000ffffd1b17812 */ /* 0x000fe200078ec0ff */
[----:B------:R-:W4:Y:S01]  /*250a70*/  LDC.64 R192, c[0x0][0x468] ;  /* 0x00011a00ffc07b82 */ /* 0x000f220000000a00 */
        /* <DEDUP_REMOVED lines=10> */
[C---:B-1----:R-:W-:Y:S01]  /*250b20*/  LEA R180, P2, R124.reuse, UR10, 0x3 ;  /* 0x0000000a7cb47c11 */ /* 0x042fe2000f8418ff */
[----:B------:R-:W-:Y:S01]  /*250b30*/  UMOV UR10, 0x5197d ;  /* 0x0005197d000a7882 */ /* 0x000fe20000000000 */
[----:B------:R-:W-:Y:S02]  /*250b40*/  R2UR UR17, R187 ;  /* 0x00000000bb1172ca */ /* 0x000fe400000e0000 */
[----:B------:R-:W-:Y:S02]  /*250b50*/  LEA.HI.X R181, R124, UR11, R125, 0x3, P2 ;  /* 0x0000000b7cb57c11 */ /* 0x000fe400090f1c7d */
[----:B------:R-:W-:Y:S02]  /*250b60*/  PRMT R125, R177, 0x3340, RZ ;  /* 0x00003340b17d7816 */ /* 0x000fe400000000ff */
[----:B------:R-:W-:Y:S01]  /*250b70*/  R2UR UR11, R187 ;  /* 0x00000000bb0b72ca */ /* 0x000fe200000e0000 */
[----:B------:R-:W5:Y:S01]  /*250b80*/  LDG.E.64 R178, desc[UR14][R180.64+0xb248] ;  /* 0x00b2480eb4b27981 */ /* 0x000f62000c1e1b00 */
[----:B------:R-:W-:-:S02]  /*250b90*/  PRMT R176, R208, 0x8880, RZ ;  /* 0x00008880d0b07816 */ /* 0x000fc400000000ff */
[----:B------:R-:W-:Y:S02]  /*250ba0*/  PRMT R177, R177, 0x8880, RZ ;  /* 0x00008880b1b17816 */ /* 0x000fe400000000ff */
[----:B------:R-:W-:Y:S02]  /*250bb0*/  PRMT R176, R176, 0x7710, RZ ;  /* 0x00007710b0b07816 */ /* 0x000fe400000000ff */
[----:B--2---:R-:W-:-:S04]  /*250bc0*/  LOP3.LUT R124, R173, 0xffff, RZ, 0xc0, !PT ;  /* 0x0000ffffad7c7812 */ /* 0x004fc800078ec0ff */
[----:B------:R-:W-:-:S04]  /*250bd0*/  PRMT R124, R174, 0x3340, R124 ;  /* 0x00003340ae7c7816 */ /* 0x000fc8000000007c */
[----:B------:R-:W-:-:S05]  /*250be0*/  PRMT R124, R124, 0x5410, R125 ;  /* 0x000054107c7c7816 */ /* 0x000fca000000007d */
[----:B---3--:R-:W-:Y:S01]  /*250bf0*/  IDP.4A.S8.U8 R124, R124, UR10, R126 ;  /* 0x0000000a7c7c7c26 */ /* 0x008fe2000800027e */
[----:B------:R-:W-:Y:S02]  /*250c00*/  R2UR UR10, R186 ;  /* 0x00000000ba0a72ca */ /* 0x000fe400000e0000 */
[----:B------:R-:W-:Y:S01]  /*250c10*/  PRMT R173, R176, 0x5410, R173 ;  /* 0x00005410b0ad7816 */ /* 0x000fe200000000ad */
[----:B----4-:R-:W-:-:S05]  /*250c20*/  IMAD.WIDE R124, R124, 0x8, R192 ;  /* 0x000000087c7c7825 */ /* 0x010fca00078e02c0 */
[----:B------:R-:W2:Y:S05]  /*250c30*/  LDG.E.64 R174, desc[UR12][R124.64+0x8a70] ;  /* 0x008a700c7cae7981 */ /* 0x000eaa000c1e1b00 */
[----:B------:R-:W2:Y:S01]  /*250c40*/  LDG.E.64 R180, desc[UR10][R180.64+0xb180] ;  /* 0x00b1800ab4b47981 */ /* 0x000ea2000c1e1b00 */
[----:B------:R-:W-:Y:S02]  /*250c50*/  UMOV UR10, 0x519 ;  /* 0x00000519000a7882 */ /* 0x000fe40000000000 */
[----:B------:R-:W-:Y:S01]  /*250c60*/  IDP.2A.LO.S16.U8 R173, R173, UR10, R177 ;  /* 0x0000000aadad7c26 */ /* 0x000fe200080012b1 */
[----:B------:R-:W5:Y:S03]  /*250c70*/  LDG.E.64 R124, desc[UR16][R124.64+0x9df8] ;  /* 0x009df8107c7c7981 */ /* 0x000f66000c1e1b00 */
        /* <DEDUP_REMOVED lines=9> */
[----:B-----5:R-:W-:Y:S02]  /*250d10*/  DADD R124, R178, R124 ;  /* 0x00000000b27c7229 */ /* 0x020fe4000000007c */
[----:B---3--:R-:W-:-:S06]  /*250d20*/  DSETP.GEU.AND P3, PT, |R194|, R190, PT ;  /* 0x000000bec200722a */ /* 0x008fcc0003f6e200 */
        /* <DEDUP_REMOVED lines=65> */
.L_x_11595:
[----:B------:R-:W-:Y:S05]  /*251140*/  BSYNC.RECONVERGENT B2 ;  /* 0x0000000000027941 */ /* 0x000fea0003800200 */
.L_x_11594:
        /* <DEDUP_REMOVED lines=33> */
.L_x_11597:
[----:B------:R-:W-:Y:S05]  /*251360*/  BSYNC.RECONVERGENT B2 ;  /* 0x0000000000027941 */ /* 0x000fea0003800200 */
.L_x_11596:
[----:B------:R-:W-:-:S06]  /*251370*/  DSETP.GEU.AND P2, PT, R190, R110, PT ;  /* 0x0000006ebe00722a */ /* 0x000fcc0003f4e000 */
[----:B------:R-:W-:Y:S02]  /*251380*/  FSEL R188, R188, R204, !P2 ;  /* 0x000000ccbcbc7208 */ /* 0x000fe40005000000 */
[----:B------:R-:W-:Y:S02]  /*251390*/  FSEL R189, R189, R205, !P2 ;  /* 0x000000cdbdbd7208 */ /* 0x000fe40005000000 */
[----:B------:R-:W-:Y:S02]  /*2513a0*/  FSEL R110, R110, R190, !P2 ;  /* 0x000000be6e6e7208 */ /* 0x000fe40005000000 */
[----:B------:R-:W-:Y:S02]  /*2513b0*/  FSEL R111, R111, R191, !P2 ;  /* 0x000000bf6f6f7208 */ /* 0x000fe40005000000 */
[----:B------:R-:W-:Y:S02]  /*2513c0*/  FSEL R124, R124, R206, !P2 ;  /* 0x000000ce7c7c7208 */ /* 0x000fe40005000000 */
[----:B------:R-:W-:-:S07]  /*2513d0*/  FSEL R125, R125, R207, !P2 ;  /* 0x000000cf7d7d7208 */ /* 0x000fce0005000000 */
.L_x_11593:
[----:B------:R-:W-:Y:S05]  /*2513e0*/  BSYNC.RECONVERGENT B0 ;  /* 0x0000000000007941 */ /* 0x000fea0003800200 */
.L_x_11592:
        /* <DEDUP_REMOVED lines=49> */
.L_x_11601:
[----:B------:R-:W-:Y:S05]  /*251700*/  BSYNC.RECONVERGENT B2 ;  /* 0x0000000000027941 */ /* 0x000fea0003800200 */
.L_x_11600:
        /* <DEDUP_REMOVED lines=33> */
.L_x_11603:
[----:B------:R-:W-:Y:S05]  /*251920*/  BSYNC.RECONVERGENT B2 ;  /* 0x0000000000027941 */ /* 0x000fea0003800200 */
.L_x_11602:
[----:B------:R-:W-:-:S06]  /*251930*/  DSETP.GEU.AND P2, PT, R190, R110, PT ;  /* 0x0000006ebe00722a */ /* 0x000fcc0003f4e000 */
[----:B------:R-:W-:Y:S02]  /*251940*/  FSEL R204, R204, R188, !P2 ;  /* 0x000000bccccc7208 */ /* 0x000fe40005000000 */
[----:B------:R-:W-:Y:S02]  /*251950*/  FSEL R205, R205, R189, !P2 ;  /* 0x000000bdcdcd7208 */ /* 0x000fe40005000000 */
[----:B------:R-:W-:Y:S02]  /*251960*/  FSEL R206, R206, R124, !P2 ;  /* 0x0000007ccece7208 */ /* 0x000fe40005000000 */
[----:B------:R-:W-:Y:S02]  /*251970*/  FSEL R207, R207, R125, !P2 ;  /* 0x0000007dcfcf7208 */ /* 0x000fe40005000000 */
[----:B------:R-:W-:Y:S02]  /*251980*/  FSEL R110, R110, R190, !P2 ;  /* 0x000000be6e6e7208 */ /* 0x000fe40005000000 */
[----:B------:R-:W-:-:S07]  /*251990*/  FSEL R111, R111, R191, !P2 ;  /* 0x000000bf6f6f7208 */ /* 0x000fce0005000000 */
.L_x_11599:
[----:B------:R-:W-:Y:S05]  /*2519a0*/  BSYNC.RECONVERGENT B0 ;  /* 0x0000000000007941 */ /* 0x000fea0003800200 */
.L_x_11598:
[----:B------:R-:W-:Y:S02]  /*2519b0*/  R2UR UR10, R186 ;  /* 0x00000000ba0a72ca */ /* 0x000fe400000e0000 */
[----:B------:R-:W-:-:S13]  /*2519c0*/  R2UR UR11, R187 ;  /* 0x00000000bb0b72ca */ /* 0x000fda00000e0000 */
[----:B------:R-:W2:Y:S01]  /*2519d0*/  LDG.E.64 R174, desc[UR10][R192.64+0x59d8] ;  /* 0x0059d80ac0ae7981 */ /* 0x000ea2000c1e1b00 */
[----:B------:R-:W-:Y:S01]  /*2519e0*/  IMAD.MOV.U32 R176, RZ, RZ, -0x800000 ;  /* 0xff800000ffb07424 */ /* 0x000fe200078e00ff */
[----:B------:R-:W-:Y:S01]  /*2519f0*/  MOV R177, 0x41cdcd64 ;  /* 0x41cdcd6400b17802 */ /* 0x000fe20000000f00 */
[----:B------:R-:W-:Y:S01]  /*251a00*/  BSSY.RECONVERGENT B0, `(.L_x_11604) ;  /* 0x000005a000007945 */ /* 0x000fe20003800200 */
        /* <DEDUP_REMOVED lines=47> */
.L_x_11607:
[----:B------:R-:W-:Y:S05]  /*251d00*/  BSYNC.RECONVERGENT B2 ;  /* 0x0000000000027941 */ /* 0x000fea0003800200 */
.L_x_11606:
        /* <DEDUP_REMOVED lines=33> */
.L_x_11609:
[----:B------:R-:W-:Y:S05]  /*251f20*/  BSYNC.RECONVERGENT B2 ;  /* 0x0000000000027941 */ /* 0x000fea0003800200 */
.L_x_11608:
[----:B------:R-:W-:-:S06]  /*251f30*/  DSETP.GEU.AND P2, PT, R190, R110, PT ;  /* 0x0000006ebe00722a */ /* 0x000fcc0003f4e000 */
[----:B------:R-:W-:Y:S02]  /*251f40*/  FSEL R124, R124, R204, !P2 ;  /* 0x000000cc7c7c7208 */ /* 0x000fe40005000000 */
[----:B------:R-:W-:Y:S02]  /*251f50*/  FSEL R125, R125, R205, !P2 ;  /* 0x000000cd7d7d7208 */ /* 0x000fe40005000000 */
[----:B------:R-:W-:Y:S02]  /*251f60*/  FSEL R188, R188, R206, !P2 ;  /* 0x000000cebcbc7208 */ /* 0x000fe40005000000 */
[----:B------:R-:W-:Y:S02]  /*251f70*/  FSEL R189, R189, R207, !P2 ;  /* 0x000000cfbdbd7208 */ /* 0x000fe40005000000 */
[----:B------:R-:W-:Y:S02]  /*251f80*/  FSEL R110, R110, R190, !P2 ;  /* 0x000000be6e6e7208 */ /* 0x000fe40005000000 */
[----:B------:R-:W-:-:S07]  /*251f90*/  FSEL R111, R111, R191, !P2 ;  /* 0x000000bf6f6f7208 */ /* 0x000fce0005000000 */
.L_x_11605:
[----:B------:R-:W-:Y:S05]  /*251fa0*/  BSYNC.RECONVERGENT B0 ;  /* 0x0000000000007941 */ /* 0x000fea0003800200 */
.L_x_11604:
        /* <DEDUP_REMOVED lines=31> */
.L_x_11611:
[----:B------:R-:W-:Y:S05]  /*2521a0*/  BSYNC.RECONVERGENT B0 ;  /* 0x0000000000007941 */ /* 0x000fea0003800200 */
.L_x_11610:
[----:B------:R-:W-:-:S06]  /*2521b0*/  DSETP.GEU.AND P2, PT, R110, R190, PT ;  /* 0x000000be6e00722a */ /* 0x000fcc0003f4e000 */
[----:B------:R-:W-:Y:S02]  /*2521c0*/  FSEL R180, R180, R124, !P2 ;  /* 0x0000007cb4b47208 */ /* 0x000fe40005000000 */
[----:B------:R-:W-:Y:S02]  /*2521d0*/  FSEL R124, R181, R125, !P2 ;  /* 0x0000007db57c7208 */ /* 0x000fe40005000000 */
[----:B------:R-:W-:Y:S02]  /*2521e0*/  FSEL R178, R178, R188, !P2 ;  /* 0x000000bcb2b27208 */ /* 0x000fe40005000000 */
[----:B------:R-:W-:Y:S01]  /*2521f0*/  FSEL R179, R179, R189, !P2 ;  /* 0x000000bdb3b37208 */ /* 0x000fe20005000000 */
[----:B------:R-:W-:-:S07]  /*252200*/  IMAD.MOV.U32 R181, RZ, RZ, R124 ;  /* 0x000000ffffb57224 */ /* 0x000fce00078e007c */
.L_x_11591:
[----:B------:R-:W-:Y:S05]  /*252210*/  BSYNC.RECONVERGENT B1 ;  /* 0x0000000000017941 */ /* 0x000fea0003800200 */
.L_x_11590:
[----:B------:R-:W-:Y:S04]  /*252220*/  BSSY.RECONVERGENT B0, `(.L_x_11612) ;  /* 0x0000031000007945 */ /* 0x000fe80003800200 */
        /* <DEDUP_REMOVED lines=9> */
.L_x_11616:
        /* <DEDUP_REMOVED lines=12> */
.L_x_11615:
[----:B------:R-:W-:Y:S05]  /*252380*/  BSYNC.RECONVERGENT B1 ;  /* 0x0000000000017941 */ /* 0x000fea0003800200 */
.L_x_11614:
        /* <DEDUP_REMOVED lines=26> */
.L_x_11613:
[----:B------:R-:W-:Y:S05]  /*252530*/  BSYNC.RECONVERGENT B0 ;  /* 0x0000000000007941 */ /* 0x000fea0003800200 */
.L_x_11612:
[----:B------:R-:W-:Y:S01]  /*252540*/  ISETP.NE.AND P0, PT, R183, RZ, PT ;  /* 0x000000ffb700720c */ /* 0x000fe20003f05270 */
[----:B------:R-:W-:-:S12]  /*252550*/  BSSY.RECONVERGENT B0, `(.L_x_11617) ;  /* 0x0000042000007945 */ /* 0x000fd80003800200 */
        /* <DEDUP_REMOVED lines=9> */
.L_x_11621:
        /* <DEDUP_REMOVED lines=20> */
.L_x_11620:
[----:B------:R-:W-:Y:S05]  /*252730*/  BSYNC.RECONVERGENT B1 ;  /* 0x0000000000017941 */ /* 0x000fea0003800200 */
.L_x_11619:
        /* <DEDUP_REMOVED lines=16> */
.L_x_11623:
[----:B------:R-:W-:Y:S05]  /*252840*/  BSYNC.RECONVERGENT B1 ;  /* 0x0000000000017941 */ /* 0x000fea0003800200 */
.L_x_11622:
        /* <DEDUP_REMOVED lines=18> */
.L_x_11618:
[----:B------:R-:W-:Y:S05]  /*252970*/  BSYNC.RECONVERGENT B0 ;  /* 0x0000000000007941 */ /* 0x000fea0003800200 */
.L_x_11617:
[----:B------:R-:W-:Y:S02]  /*252980*/  VIADD R182, R0, 0xffffffff ;  /* 0xffffffff00b67836 */ /* 0x000fe40000000000 */
[----:B-12---:R-:W-:Y:S02]  /*252990*/  VIADD R173, R203, 0xffffffff ;  /* 0xffffffffcbad7836 */ /* 0x006fe40000000000 */
[----:B----4-:R-:W-:Y:S02]  /*2529a0*/  VIADD R124, R1, 0x29d0 ;  /* 0x000029d0017c7836 */ /* 0x010fe40000000000 */
[----:B------:R-:W-:-:S05]  /*2529b0*/  IMAD R182, R182, R183, R173 ;  /* 0x000000b7b6b67224 */ /* 0x000fca00078e02ad */
[----:B---3--:R-:W-:-:S05]  /*2529c0*/  LEA R126, R182, R124, 0x3 ;  /* 0x0000007cb67e7211 */ /* 0x008fca00078e18ff */
        /* <DEDUP_REMOVED lines=12> */
.L_x_11673:
[----:B-----5:R-:W-:Y:S01]  /*252a90*/  LOP3.LUT R194, R208, 0xffff, RZ, 0xc0, !PT ;  /* 0x0000ffffd0c27812 */ /* 0x020fe200078ec0ff */
[----:B------:R-:W-:Y:S01]  /*252aa0*/  BSSY.RECONVERGENT B1, `(.L_x_11627) ;  /* 0x000018b000017945 */ /* 0x000fe20003800200 */
[----:B-1----:R-:W-:Y:S01]  /*252ab0*/  LOP3.LUT R124, R209, 0xffff, RZ, 0xc0, !PT ;  /* 0x0000ffffd17c7812 */ /* 0x002fe200078ec0ff */
        /* <DEDUP_REMOVED lines=20> */
.L_x_11628:
[C---:B------:R-:W-:Y:S01]  /*252c00*/  IMAD.IADD R198, R173.reuse, 0x1, R203 ;  /* 0x00000001adc67824 */ /* 0x040fe200078e02cb */
[----:B------:R-:W-:Y:S01]  /*252c10*/  PRMT R194, R194, 0x3340, RZ ;  /* 0x00003340c2c27816 */ /* 0x000fe200000000ff */
[----:B------:R-:W1:Y:S04]  /*252c20*/  LDC.64 R176, c[0x0][0x468] ;  /* 0x00011a00ffb07b82 */ /* 0x000e680000000a00 */
        /* <DEDUP_REMOVED lines=27> */
[----:B-1----:R-:W-:-:S04]  /*252de0*/  LEA R124, P2, R196, R176, 0x3 ;  /* 0x000000b0c47c7211 */ /* 0x002fc800078418ff */
[----:B------:R-:W-:Y:S01]  /*252df0*/  LEA.HI.X R125, R196, R177, R197, 0x3, P2 ;  /* 0x000000b1c47d7211 */ /* 0x000fe200010f1cc5 */
[----:B--2---:R-:W-:-:S04]  /*252e00*/  IMAD.WIDE R198, R198, 0x8, R174 ;  /* 0x00000008c6c67825 */ /* 0x004fc800078e02ae */
[----:B------:R-:W2:Y:S01]  /*252e10*/  LDG.E.64 R188, desc[UR14][R124.64+0xb248] ;  /* 0x00b2480e7cbc7981 */ /* 0x000ea2000c1e1b00 */
[----:B------:R-:W-:-:S03]  /*252e20*/  IMAD.WIDE R194, R194, 0x8, R174 ;  /* 0x00000008c2c27825 */ /* 0x000fc600078e02ae */
[----:B------:R-:W3:Y:S04]  /*252e30*/  LDG.E.64 R200, desc[UR14][R198.64+0x5208] ;  /* 0x0052080ec6c87981 */ /* 0x000ee8000c1e1b00 */
[----:B------:R-:W2:Y:S04]  /*252e40*/  LDG.E.64 R192, desc[UR16][R194.64+0x9df8] ;  /* 0x009df810c2c07981 */ /* 0x000ea8000c1e1b00 */
        /* <DEDUP_REMOVED lines=69> */
.L_x_11634:
[----:B------:R-:W-:Y:S05]  /*2532a0*/  BSYNC.RECONVERGENT B2 ;  /* 0x0000000000027941 */ /* 0x000fea0003800200 */
.L_x_11633:
        /* <DEDUP_REMOVED lines=33> */
.L_x_11637:
[----:B------:R-:W-:Y:S05]  /*2534c0*/  BSYNC.RECONVERGENT B2 ;  /* 0x0000000000027941 */ /* 0x000fea0003800200 */
.L_x_11636:
        /* <DEDUP_REMOVED lines=10> */
.L_x_11632:
        /* <DEDUP_REMOVED lines=38> */
.L_x_11639:
[----:B------:R-:W-:Y:S05]  /*2537d0*/  BSYNC.RECONVERGENT B2 ;  /* 0x0000000000027941 */ /* 0x000fea0003800200 */
.L_x_11638:
        /* <DEDUP_REMOVED lines=35> */
.L_x_11641:
[----:B------:R-:W-:Y:S05]  /*253a10*/  BSYNC.RECONVERGENT B2 ;  /* 0x0000000000027941 */ /* 0x000fea0003800200 */
.L_x_11640:
[----:B------:R-:W-:-:S06]  /*253a20*/  DSETP.GEU.AND P2, PT, R190, R218, PT ;  /* 0x000000dabe00722a */ /* 0x000fcc0003f4e000 */
[----:B------:R-:W-:Y:S02]  /*253a30*/  FSEL R198, R198, R194, !P2 ;  /* 0x000000c2c6c67208 */ /* 0x000fe40005000000 */
[----:B------:R-:W-:Y:S02]  /*253a40*/  FSEL R194, R199, R195, !P2 ;  /* 0x000000c3c7c27208 */ /* 0x000fe40005000000 */
[----:B------:R-:W-:Y:S02]  /*253a50*/  FSEL R218, R218, R190, !P2 ;  /* 0x000000bedada7208 */ /* 0x000fe40005000000 */
[----:B------:R-:W-:Y:S01]  /*253a60*/  FSEL R190, R219, R191, !P2 ;  /* 0x000000bfdbbe7208 */ /* 0x000fe20005000000 */
[----:B------:R-:W-:Y:S01]  /*253a70*/  IMAD.MOV.U32 R199, RZ, RZ, R194 ;  /* 0x000000ffffc77224 */ /* 0x000fe200078e00c2 */
[----:B------:R-:W-:Y:S02]  /*253a80*/  FSEL R204, R204, R192, !P2 ;  /* 0x000000c0cccc7208 */ /* 0x000fe40005000000 */
[----:B------:R-:W-:-:S02]  /*253a90*/  FSEL R205, R205, R193, !P2 ;  /* 0x000000c1cdcd7208 */ /* 0x000fc40005000000 */
[----:B------:R-:W-:Y:S01]  /*253aa0*/  MOV R219, R190 ;  /* 0x000000be00db7202 */ /* 0x000fe20000000f00 */
[----:B------:R-:W-:Y:S06]  /*253ab0*/  BRA `(.L_x_11635) ;  /* 0x00000004008c7947 */ /* 0x000fec0003800000 */
.L_x_11631:
        /* <DEDUP_REMOVED lines=53> */
.L_x_11643:
[----:B------:R-:W-:Y:S05]  /*253e10*/  BSYNC.RECONVERGENT B2 ;  /* 0x0000000000027941 */ /* 0x000fea0003800200 */
.L_x_11642:
        /* <DEDUP_REMOVED lines=35> */
.L_x_11645:
[----:B------:R-:W-:Y:S05]  /*254050*/  BSYNC.RECONVERGENT B2 ;  /* 0x0000000000027941 */ /* 0x000fea0003800200 */
.L_x_11644:
        /* <DEDUP_REMOVED lines=9> */
.L_x_11635:
[----:B------:R-:W-:Y:S05]  /*2540f0*/  BSYNC.RECONVERGENT B0 ;  /* 0x0000000000007941 */ /* 0x000fea0003800200 */
.L_x_11630:
        /* <DEDUP_REMOVED lines=31> */
.L_x_11647:
[----:B------:R-:W-:Y:S05]  /*2542f0*/  BSYNC.RECONVERGENT B0 ;  /* 0x0000000000007941 */ /* 0x000fea0003800200 */
.L_x_11646:
[----:B------:R-:W-:-:S06]  /*254300*/  DSETP.GEU.AND P2, PT, R218, R190, PT ;  /* 0x000000beda00722a */ /* 0x000fcc0003f4e000 */
[----:B------:R-:W-:Y:S02]  /*254310*/  FSEL R188, R188, R204, !P2 ;  /* 0x000000ccbcbc7208 */ /* 0x000fe40005000000 */
[----:B------:R-:W-:Y:S02]  /*254320*/  FSEL R189, R189, R205, !P2 ;  /* 0x000000cdbdbd7208 */ /* 0x000fe40005000000 */
[----:B------:R-:W-:Y:S02]  /*254330*/  FSEL R124, R124, R198, !P2 ;  /* 0x000000c67c7c7208 */ /* 0x000fe40005000000 */
[----:B------:R-:W-:-:S07]  /*254340*/  FSEL R125, R125, R199, !P2 ;  /* 0x000000c77d7d7208 */ /* 0x000fce0005000000 */
.L_x_11629:
[----:B------:R-:W-:Y:S05]  /*254350*/  BSYNC.RECONVERGENT B1 ;  /* 0x0000000000017941 */ /* 0x000fea0003800200 */
.L_x_11627:
        /* <DEDUP_REMOVED lines=40> */
.L_x_11649:
[----:B------:R-:W-:Y:S05]  /*2545e0*/  BSYNC.RELIABLE B0 ;  /* 0x0000000000007941 */ /* 0x000fea0003800100 */
.L_x_11648:
[----:B------:R-:W-:Y:S01]  /*2545f0*/  VIMNMX R124, PT, PT, R203, R0, PT ;  /* 0x00000000cb7c7248 */ /* 0x000fe20003fe0100 */
[----:B------:R-:W-:Y:S01]  /*254600*/  BSSY.RECONVERGENT B0, `(.L_x_11651) ;  /* 0x000002e000007945 */ /* 0x000fe20003800200 */
[----:B------:R-:W-:Y:S02]  /*254610*/  PLOP3.LUT P2, PT, PT, PT, PT, 0x80, 0x8 ;  /* 0x000000000008781c */ /* 0x000fe40003f4f070 */
[----:B------:R-:W-:-:S13]  /*254620*/  ISETP.GE.AND P3, PT, R124, 0x2, PT ;  /* 0x000000027c00780c */ /* 0x000fda0003f66270 */
[----:B------:R-:W-:Y:S05]  /*254630*/  @!P3 BRA `(.L_x_11652) ;  /* 0x0000000000a8b947 */ /* 0x000fea0003800000 */
[C---:B------:R-:W-:Y:S01]  /*254640*/  IMAD.IADD R124, R198.reuse, 0x1, R0 ;  /* 0x00000001c67c7824 */ /* 0x040fe200078e0200 */
[C---:B------:R-:W-:Y:S01]  /*254650*/  IADD3 R176, PT, PT, R198.reuse, R190, RZ ;  /* 0x000000bec6b07210 */ /* 0x040fe20007ffe0ff */
[C---:B------:R-:W-:Y:S01]  /*254660*/  IMAD.IADD R125, R198.reuse, 0x1, R173 ;  /* 0x00000001c67d7824 */ /* 0x040fe200078e02ad */
[----:B------:R-:W1:Y:S03]  /*254670*/  LDC.64 R196, c[0x0][0x468] ;  /* 0x00011a00ffc47b82 */ /* 0x000e660000000a00 */
[----:B------:R-:W2:Y:S01]  /*254680*/  LDL.U8 R124, [R124+0x27d8] ;  /* 0x0027d8007c7c7983 */ /* 0x000ea20000100000 */
[----:B------:R-:W-:-:S03]  /*254690*/  IMAD.IADD R177, R198, 0x1, R203 ;  /* 0x00000001c6b17824 */ /* 0x000fc600078e02cb */
        /* <DEDUP_REMOVED lines=13> */
[----:B-1----:R-:W-:-:S04]  /*254770*/  IMAD.WIDE R124, R124, 0x8, R196 ;  /* 0x000000087c7c7825 */ /* 0x002fc800078e02c4 */
[----:B------:R-:W2:Y:S06]  /*254780*/  LDL.64 R176, [R176] ;  /* 0x00000000b0b07983 */ /* 0x000eac0000100a00 */
[----:B------:R-:W2:Y:S02]  /*254790*/  LDG.E.64 R124, desc[UR10][R124.64] ;  /* 0x0000000a7c7c7981 */ /* 0x000ea4000c1e1b00 */
[----:B--2---:R-:W-:-:S08]  /*2547a0*/  DADD R124, R124, R176 ;  /* 0x000000007c7c7229 */ /* 0x004fd000000000b0 */
[C-C-:B------:R-:W-:Y:S02]  /*2547b0*/  DADD R176, R174.reuse, -R124.reuse ;  /* 0x00000000aeb07229 */ /* 0x140fe4000000087c */
[----:B------:R-:W-:-:S06]  /*2547c0*/  DSETP.MAX.AND P4, P5, |R174|, |R124|, PT ;  /* 0x4000007cae00722a */ /* 0x000fcc0003d8f200 */
[----:B------:R-:W-:Y:S01]  /*2547d0*/  DSETP.GEU.AND P3, PT, |R176|, R194, PT ;  /* 0x000000c2b000722a */ /* 0x000fe20003f6e200 */
[----:B------:R-:W-:Y:S02]  /*2547e0*/  IMAD.MOV.U32 R176, RZ, RZ, R175 ;  /* 0x000000ffffb07224 */ /* 0x000fe400078e00af */
        /* <DEDUP_REMOVED lines=15> */
.L_x_11652:
[----:B------:R-:W-:Y:S05]  /*2548e0*/  BSYNC.RECONVERGENT B0 ;  /* 0x0000000000007941 */ /* 0x000fea0003800200 */
.L_x_11651:
[----:B------:R-:W-:Y:S04]  /*2548f0*/  BSSY.RECONVERGENT B2, `(.L_x_11653) ;  /* 0x0000189000027945 */ /* 0x000fe80003800200 */
[----:B------:R-:W-:Y:S05]  /*254900*/  @!P2 BRA `(.L_x_11654) ;  /* 0x00000018001ca947 */ /* 0x000fea0003800000 */
[----:B------:R-:W-:-:S07]  /*254910*/  IMAD.MOV.U32 R208, RZ, RZ, 0x3 ;  /* 0x00000003ffd07424 */ /* 0x000fce00078e00ff */
.L_x_11672:
        /* <DEDUP_REMOVED lines=13> */
[----:B-1----:R-:W-:Y:S01]  /*2549f0*/  VIADD R124, R203, 0xffffffff ;  /* 0xffffffffcb7c7836 */ /* 0x002fe20000000000 */
        /* <DEDUP_REMOVED lines=16> */
.L_x_11671:
        /* <DEDUP_REMOVED lines=17> */
[----:B------:R-:W-:Y:S01]  /*254c10*/  ISETP.EQ.AND P2, PT, R233, RZ, !P2 ;  /* 0x000000ffe900720c */ /* 0x000fe20005742270 */
        /* <DEDUP_REMOVED lines=33> */
.L_x_11661:
[----:B------:R-:W-:Y:S05]  /*254e30*/  BSYNC.RECONVERGENT B5 ;  /* 0x0000000000057941 */ /* 0x000fea0003800200 */
.L_x_11660:
        /* <DEDUP_REMOVED lines=16> */
.L_x_11659:
        /* <DEDUP_REMOVED lines=54> */
.L_x_11658:
        /* <DEDUP_REMOVED lines=32> */
[----:B-1----:R-:W-:Y:S01]  /*2554a0*/  IMAD.WIDE R174, R124, 0x8, R196 ;  /* 0x000000087cae7825 */ /* 0x002fe200078e02c4 */
[----:B------:R-:W-:Y:S02]  /*2554b0*/  IADD3 R124, PT, PT, R211, -0x1, RZ ;  /* 0xffffffffd37c7810 */ /* 0x000fe40007ffe0ff */
        /* <DEDUP_REMOVED lines=49> */
.L_x_11665:
[----:B------:R-:W-:Y:S05]  /*2557d0*/  BSYNC.RECONVERGENT B5 ;  /* 0x0000000000057941 */ /* 0x000fea0003800200 */
.L_x_11664:
        /* <DEDUP_REMOVED lines=26> */
.L_x_11667:
[----:B------:R-:W-:Y:S05]  /*255980*/  BSYNC.RECONVERGENT B5 ;  /* 0x0000000000057941 */ /* 0x000fea0003800200 */
.L_x_11666:
[----:B------:R-:W-:-:S06]  /*255990*/  DSETP.GE.AND P2, PT, R124, R176, PT ;  /* 0x000000b07c00722a */ /* 0x000fcc0003f46000 */
[----:B------:R-:W-:Y:S02]  /*2559a0*/  FSEL R124, R206, RZ, P2 ;  /* 0x000000ffce7c7208 */ /* 0x000fe40001000000 */
[----:B------:R-:W-:Y:S02]  /*2559b0*/  FSEL R125, R207, +QNAN , P2 ;  /* 0x7ff00000cf7d7808 */ /* 0x000fe40001000000 */
[----:B------:R-:W-:Y:S02]  /*2559c0*/  FSEL R176, R204, RZ, P2 ;  /* 0x000000ffccb07208 */ /* 0x000fe40001000000 */
[----:B------:R-:W-:Y:S01]  /*2559d0*/  FSEL R177, R205, -1.875, P2 ;  /* 0xbff00000cdb17808 */ /* 0x000fe20001000000 */
[----:B------:R-:W-:Y:S06]  /*2559e0*/  BRA `(.L_x_11662) ;  /* 0x00000004000c7947 */ /* 0x000fec0003800000 */
.L_x_11663:
        /* <DEDUP_REMOVED lines=67> */
.L_x_11662:
[----:B------:R-:W-:Y:S05]  /*255e20*/  BSYNC.RECONVERGENT B0 ;  /* 0x0000000000007941 */ /* 0x000fea0003800200 */
.L_x_11657:
[C-C-:B------:R-:W-:Y:S01]  /*255e30*/  DSETP.MAX.AND P4, P5, |R188|.reuse, |R176|.reuse, PT ;  /* 0x400000b0bc00722a */ /* 0x140fe20003d8f200 */
[----:B------:R-:W-:Y:S01]  /*255e40*/  IMAD.MOV.U32 R173, RZ, RZ, R188 ;  /* 0x000000ffffad7224 */ /* 0x000fe200078e00bc */
[----:B------:R-:W-:Y:S01]  /*255e50*/  MOV R174, R176 ;  /* 0x000000b000ae7202 */ /* 0x000fe20000000f00 */
[----:B------:R-:W-:Y:S01]  /*255e60*/  IMAD.MOV.U32 R196, RZ, RZ, -0x771c970f ;  /* 0x88e368f1ffc47424 */ /* 0x000fe200078e00ff */
[----:B------:R-:W-:Y:S01]  /*255e70*/  BSSY.RELIABLE B0, `(.L_x_11668) ;  /* 0x000001f000007945 */ /* 0x000fe20003800100 */
[----:B------:R-:W-:Y:S01]  /*255e80*/  IMAD.MOV.U32 R197, RZ, RZ, 0x3ee4f8b5 ;  /* 0x3ee4f8b5ffc57424 */ /* 0x000fe200078e00ff */
[----:B------:R-:W-:Y:S01]  /*255e90*/  SEL R174, R173, R174, P4 ;  /* 0x000000aeadae7207 */ /* 0x000fe20002000000 */
[----:B------:R-:W-:Y:S01]  /*255ea0*/  IMAD.MOV.U32 R173, RZ, RZ, R177 ;  /* 0x000000ffffad7224 */ /* 0x000fe200078e00b1 */
[----:B------:R-:W-:Y:S01]  /*255eb0*/  DADD R176, R188, -R176 ;  /* 0x00000000bcb07229 */ /* 0x000fe200000008b0 */
[----:B------:R-:W-:Y:S02]  /*255ec0*/  IMAD.MOV.U32 R175, RZ, RZ, R189 ;  /* 0x000000ffffaf7224 */ /* 0x000fe400078e00bd */
[----:B------:R-:W-:-:S02]  /*255ed0*/  IMAD.MOV.U32 R190, RZ, RZ, -0x800000 ;  /* 0xff800000ffbe7424 */ /* 0x000fc400078e00ff */
        /* <DEDUP_REMOVED lines=21> */
.L_x_11669:
[----:B------:R-:W-:-:S13]  /*256030*/  ISETP.GT.AND P2, PT, R211, 0x1, PT ;  /* 0x00000001d300780c */ /* 0x000fda0003f44270 */
[----:B------:R-:W-:Y:S05]  /*256040*/  @!P2 BREAK.RELIABLE B0 ;  /* 0x000000000000a942 */ /* 0x000fea0003800100 */
[----:B------:R-:W-:Y:S05]  /*256050*/  @!P2 BRA `(.L_x_11656) ;  /* 0x000000000038a947 */ /* 0x000fea0003800000 */
[----:B------:R-:W-:Y:S05]  /*256060*/  BSYNC.RELIABLE B0 ;  /* 0x0000000000007941 */ /* 0x000fea0003800100 */
.L_x_11668:
[----:B------:R-:W-:Y:S02]  /*256070*/  VIADD R210, R210, 0x1 ;  /* 0x00000001d2d27836 */ /* 0x000fe40000000000 */
[----:B------:R-:W-:-:S03]  /*256080*/  VIADD R211, R211, 0xffffffff ;  /* 0xffffffffd3d37836 */ /* 0x000fc60000000000 */
[----:B------:R-:W-:-:S13]  /*256090*/  ISETP.GE.AND P2, PT, R210, R203, PT ;  /* 0x000000cbd200720c */ /* 0x000fda0003f46270 */
[----:B------:R-:W-:Y:S05]  /*2560a0*/  @!P2 BRA `(.L_x_11671) ;  /* 0xffffffe80094a947 */ /* 0x000fea000383ffff */
[----:B------:R-:W-:Y:S05]  /*2560b0*/  BRA `(.L_x_11656) ;  /* 0x0000000000207947 */ /* 0x000fea0003800000 */
.L_x_11670:
        /* <DEDUP_REMOVED lines=8> */
.L_x_11656:
[----:B------:R-:W-:Y:S05]  /*256140*/  BSYNC.RECONVERGENT B1 ;  /* 0x0000000000017941 */ /* 0x000fea0003800200 */
.L_x_11655:
[C---:B------:R-:W-:Y:S01]  /*256150*/  ISETP.LT.U32.AND P2, PT, R208.reuse, 0x20, PT ;  /* 0x00000020d000780c */ /* 0x040fe20003f41070 */
[----:B------:R-:W-:-:S12]  /*256160*/  VIADD R208, R208, 0x1 ;  /* 0x00000001d0d07836 */ /* 0x000fd80000000000 */
[----:B------:R-:W-:Y:S05]  /*256170*/  @P3 BRA P2, `(.L_x_11672) ;  /* 0xffffffe400e83947 */ /* 0x000fea000103ffff */
.L_x_11654:
[----:B------:R-:W-:Y:S05]  /*256180*/  BSYNC.RECONVERGENT B2 ;  /* 0x0000000000027941 */ /* 0x000fea0003800200 */
.L_x_11653:
[----:B-1----:R-:W-:-:S04]  /*256190*/  VIADD R124, R1, 0x29d0 ;  /* 0x000029d0017c7836 */ /* 0x002fc80000000000 */
[C---:B------:R-:W-:Y:S01]  /*2561a0*/  IMAD.IADD R209, R124.reuse, 0x1, R203 ;  /* 0x000000017cd17824 */ /* 0x040fe200078e02cb */
[----:B------:R-:W-:-:S05]  /*2561b0*/  IADD3 R208, PT, PT, R124, R0, RZ ;  /* 0x000000007cd07210 */ /* 0x000fca0007ffe0ff */
[----:B------:R-:W5:Y:S04]  /*2561c0*/  LDL.U8 R209, [R209+0x27f3] ;  /* 0x0027f300d1d17983 */ /* 0x000f680000100000 */
[----:B------:R-:W5:Y:S01]  /*2561d0*/  LDL.U8 R208, [R208+0x27d8] ;  /* 0x0027d800d0d07983 */ /* 0x000f620000100000 */
[----:B------:R-:W-:Y:S05]  /*2561e0*/  BRA `(.L_x_11673) ;  /* 0xffffffc800287947 */ /* 0x000fea000383ffff */
.L_x_11650:
[----:B------:R-:W-:Y:S05]  /*2561f0*/  BSYNC.RECONVERGENT B3 ;  /* 0x0000000000037941 */ /* 0x000fea0003800200 */
.L_x_11626:
        /* <DEDUP_REMOVED lines=9> */
[----:B------:R-:W-:Y:S01]  /*256290*/  ISETP.NE.AND P1, PT, R202, RZ, PT ;  /* 0x000000ffca00720c */ /* 0x000fe20003f25270 */
[----:B------:R-:W-:Y:S01]  /*2562a0*/  BSSY.RECONVERGENT B1, `(.L_x_11676) ;  /* 0x0000099000017945 */ /* 0x000fe20003800200 */
[----:B------:R-:W-:-:S11]  /*2562b0*/  IMAD.MOV.U32 R126, RZ, RZ, RZ ;  /* 0x000000ffff7e7224 */ /* 0x000fd600078e00ff */
        /* <DEDUP_REMOVED lines=11> */
.L_x_11680:
        /* <DEDUP_REMOVED lines=13> */
[----:B------:R-:W-:Y:S01]  /*256440*/  ISETP.GT.AND P3, PT, R125, RZ, PT ;  /* 0x000000ff7d00720c */ /* 0x000fe20003f64270 */
[----:B------:R-:W2:Y:S02]  /*256450*/  LDL.64 R174, [R192+0x28] ;  /* 0x00002800c0ae7983 */ /* 0x000ea40000100a00 */
[----:B------:R-:W-:-:S04]  /*256460*/  VIADD R124, R126, 0x1 ;  /* 0x000000017e7c7836 */ /* 0x000fc80000000000 */
[----:B------:R-:W-:-:S04]  /*256470*/  @!P2 IMAD.MOV R124, RZ, RZ, R126 ;  /* 0x000000ffff7ca224 */ /* 0x000fc800078e027e */
[----:B------:R-:W-:Y:S02]  /*256480*/  VIADD R126, R124, 0x1 ;  /* 0x000000017c7e7836 */ /* 0x000fe40000000000 */
[----:B------:R-:W-:Y:S02]  /*256490*/  @!P3 IMAD.MOV R126, RZ, RZ, R124 ;  /* 0x000000ffff7eb224 */ /* 0x000fe400078e027c */
[----:B------:R-:W3:Y:S01]  /*2564a0*/  LDL.64 R124, [R192+0x30] ;  /* 0x00003000c07c7983 */ /* 0x000ee20000100a00 */
[----:B----4-:R-:W-:Y:S02]  /*2564b0*/  ISETP.GT.AND P2, PT, R190, RZ, PT ;  /* 0x000000ffbe00720c */ /* 0x010fe40003f44270 */
[----:B------:R-:W-:Y:S02]  /*2564c0*/  ISETP.GT.AND P3, PT, R191, RZ, PT ;  /* 0x000000ffbf00720c */ /* 0x000fe40003f64270 */
[----:B------:R-:W4:Y:S01]  /*2564d0*/  LDL.64 R190, [R192+0x38] ;  /* 0x00003800c0be7983 */ /* 0x000f220000100a00 */
[----:B------:R-:W-:-:S08]  /*2564e0*/  VIADD R193, R126, 0x1 ;  /* 0x000000017ec17836 */ /* 0x000fd00000000000 */
[----:B------:R-:W-:Y:S01]  /*2564f0*/  @!P2 IMAD.MOV R193, RZ, RZ, R126 ;  /* 0x000000ffffc1a224 */ /* 0x000fe200078e027e */
[----:B-----5:R-:W-:-:S04]  /*256500*/  ISETP.GT.AND P2, PT, R188, RZ, PT ;  /* 0x000000ffbc00720c */ /* 0x020fc80003f44270 */
        /* <DEDUP_REMOVED lines=12> */
[----:B------:R-:W-:Y:S02]  /*2565d0*/  @!P3 IMAD.MOV R126, RZ, RZ, R176 ;  /* 0x000000ffff7eb224 */ /* 0x000fe400078e02b0 */
[----:B------:R-:W-:Y:S01]  /*2565e0*/  VIADD R182, R182, 0x10 ;  /* 0x00000010b6b67836 */ /* 0x000fe20000000000 */
[----:B--2---:R-:W-:Y:S02]  /*2565f0*/  ISETP.GT.AND P2, PT, R174, RZ, PT ;  /* 0x000000ffae00720c */ /* 0x004fe40003f44270 */
        /* <DEDUP_REMOVED lines=15> */
[----:B------:R-:W-:-:S04]  /*2566f0*/  ISETP.NE.AND P2, PT, R182, R0, PT ;  /* 0x00000000b600720c */ /* 0x000fc80003f45270 */
[----:B------:R-:W-:-:S05]  /*256700*/  IADD3 R126, PT, PT, R125, 0x1, RZ ;  /* 0x000000017d7e7810 */ /* 0x000fca0007ffe0ff */
[----:B------:R-:W-:-:S04]  /*256710*/  @!P3 IMAD.MOV R126, RZ, RZ, R125 ;  /* 0x000000ffff7eb224 */ /* 0x000fc800078e027d */
[----:B------:R-:W-:Y:S05]  /*256720*/  @P2 BRA `(.L_x_11680) ;  /* 0xfffffffc00102947 */ /* 0x000fea000383ffff */
.L_x_11679:
[----:B------:R-:W-:Y:S05]  /*256730*/  BSYNC.RECONVERGENT B2 ;  /* 0x0000000000027941 */ /* 0x000fea0003800200 */
.L_x_11678:
        /* <DEDUP_REMOVED lines=36> */
.L_x_11682:
[----:B------:R-:W-:Y:S05]  /*256980*/  BSYNC.RECONVERGENT B2 ;  /* 0x0000000000027941 */ /* 0x000fea0003800200 */
.L_x_11681:
        /* <DEDUP_REMOVED lines=10> */
[----:B--2---:R-:W-:Y:S02]  /*256a30*/  ISETP.GT.AND P1, PT, R124, RZ, PT ;  /* 0x000000ff7c00720c */ /* 0x004fe40003f24270 */
[----:B------:R-:W-:Y:S02]  /*256a40*/  ISETP.GT.AND P3, PT, R125, RZ, PT ;  /* 0x000000ff7d00720c */ /* 0x000fe40003f64270 */
[----:B------:R-:W-:-:S09]  /*256a50*/  IADD3 R124, PT, PT, R126, 0x1, RZ ;  /* 0x000000017e7c7810 */ /* 0x000fd20007ffe0ff */
        /* <DEDUP_REMOVED lines=9> */
.L_x_11684:
[----:B------:R-:W-:Y:S05]  /*256af0*/  BSYNC.RECONVERGENT B2 ;  /* 0x0000000000027941 */ /* 0x000fea0003800200 */
.L_x_11683:
        /* <DEDUP_REMOVED lines=19> */
.L_x_11677:
[----:B------:R-:W-:Y:S05]  /*256c30*/  BSYNC.RECONVERGENT B1 ;  /* 0x0000000000017941 */ /* 0x000fea0003800200 */
.L_x_11676:
        /* <DEDUP_REMOVED lines=10> */
.L_x_11689:
[----:B------:R-:W-:-:S05]  /*256ce0*/  LEA R174, R125, R130, 0x2 ;  /* 0x000000827dae7211 */ /* 0x000fca00078e10ff */
        /* <DEDUP_REMOVED lines=67> */
.L_x_11688:
[----:B------:R-:W-:Y:S05]  /*257120*/  BSYNC.RECONVERGENT B2 ;  /* 0x0000000000027941 */ /* 0x000fea0003800200 */
.L_x_11687:
        /* <DEDUP_REMOVED lines=40> */
.L_x_11691:
[----:B------:R-:W-:Y:S05]  /*2573b0*/  BSYNC.RECONVERGENT B2 ;  /* 0x0000000000027941 */ /* 0x000fea0003800200 */
.L_x_11690:
        /* <DEDUP_REMOVED lines=24> */
.L_x_11693:
[----:B------:R-:W-:Y:S05]  /*257540*/  BSYNC.RECONVERGENT B2 ;  /* 0x0000000000027941 */ /* 0x000fea0003800200 */
.L_x_11692:
        /* <DEDUP_REMOVED lines=20> */
.L_x_11686:
[----:B------:R-:W-:Y:S05]  /*257690*/  BSYNC.RECONVERGENT B1 ;  /* 0x0000000000017941 */ /* 0x000fea0003800200 */
.L_x_11685:
        /* <DEDUP_REMOVED lines=34> */
.L_x_11695:
[----:B------:R-:W-:Y:S05]  /*2578c0*/  BSYNC.RECONVERGENT B1 ;  /* 0x0000000000017941 */ /* 0x000fea0003800200 */
.L_x_11694:
[----:B------:R-:W-:Y:S01]  /*2578d0*/  UMOV UR10, 0x66666666 ;  /* 0x66666666000a7882 */ /* 0x000fe20000000000 */
[----:B------:R-:W-:Y:S02]  /*2578e0*/  UMOV UR11, 0x40711266 ;  /* 0x40711266000b7882 */ /* 0x000fe40000000000 */
[----:B------:R-:W-:Y:S01]  /*2578f0*/  DADD R124, R174, -UR10 ;  /* 0x8000000aae7c7e29 */ /* 0x000fe20008000000 */
[----:B------:R-:W-:Y:S02]  /*257900*/  IMAD.MOV.U32 R174, RZ, RZ, 0x0 ;  /* 0x00000000ffae7424 */ /* 0x000fe400078e00ff */
[----:B------:R-:W-:-:S06]  /*257910*/  IMAD.MOV.U32 R175, RZ, RZ, 0x40590000 ;  /* 0x40590000ffaf7424 */ /* 0x000fcc00078e00ff */
[----:B------:R-:W-:-:S11]  /*257920*/  DFMA R124, R124, R174, 0.5 ;  /* 0x3fe000007c7c742b */ /* 0x000fd600000000ae */
.L_x_11675:
[----:B------:R-:W-:Y:S05]  /*257930*/  BSYNC.RECONVERGENT B0 ;  /* 0x0000000000007941 */ /* 0x000fea0003800200 */
.L_x_11674:
        /* <DEDUP_REMOVED lines=25> */
[----:B0-----:R-:W-:Y:S05]  /*257ad0*/  CALL.REL.NOINC `($__internal_0_$__cuda_sm20_div_rn_f64_full) ;  /* 0x0000032800407944 */ /* 0x001fea0003c00000 */
.L_x_11697:
[----:B------:R-:W-:Y:S05]  /*257ae0*/  BSYNC.RECONVERGENT B0 ;  /* 0x0000000000007941 */ /* 0x000fea0003800200 */
.L_x_11696:
[----:B------:R-:W-:Y:S02]  /*257af0*/  IMAD.MOV.U32 R124, RZ, RZ, R174 ;  /* 0x000000ffff7c7224 */ /* 0x000fe400078e00ae */
[----:B------:R-:W-:-:S07]  /*257b00*/  IMAD.MOV.U32 R125, RZ, RZ, R175 ;  /* 0x000000ffff7d7224 */ /* 0x000fce00078e00af */
.L_x_11625:
[----:B------:R-:W-:Y:S05]  /*257b10*/  BSYNC.RECONVERGENT B4 ;  /* 0x0000000000047941 */ /* 0x000fea0003800200 */
.L_x_11624:
[----:B------:R-:W-:-:S14]  /*257b20*/  DSETP.GT.AND P0, PT, R124, R122, PT ;  /* 0x0000007a7c00722a */ /* 0x000fdc0003f04000 */
[----:B------:R-:W-:Y:S05]  /*257b30*/  @P0 BRA `(.L_x_9778) ;  /* 0x0000002400180947 */ /* 0x000fea0003800000 */
[----:B------:R-:W-:Y:S04]  /*257b40*/  BSSY.RECONVERGENT B7, `(.L_x_11698) ;  /* 0x0000009000077945 */ /* 0x000fe80003800200 */
[----:B------:R-:W-:Y:S05]  /*257b50*/  BMOV.32.CLEAR RZ, B6 ;  /* 0x0000000006ff7355 */ /* 0x000fea0000100000 */
[----:B------:R-:W-:Y:S01]  /*257b60*/  IMAD.MOV.U32 R124, RZ, RZ, R2 ;  /* 0x000000ffff7c7224 */ /* 0x000fe200078e0002 */
[----:B------:R-:W-:Y:S01]  /*257b70*/  MOV R0, 0x257bd0 ;  /* 0x00257bd000007802 */ /* 0x000fe20000000f00 */
[----:B------:R-:W-:-:S02]  /*257b80*/  IMAD.MOV.U32 R125, RZ, RZ, R3 ;  /* 0x000000ffff7d7224 */ /* 0x000fc400078e0003 */
[----:B------:R-:W-:Y:S02]  /*257b90*/  IMAD.MOV.U32 R176, RZ, RZ, R120 ;  /* 0x000000ffffb07224 */ /* 0x000fe400078e0078 */
[----:B------:R-:W-:Y:S02]  /*257ba0*/  IMAD.MOV.U32 R177, RZ, RZ, R121 ;  /* 0x000000ffffb17224 */ /* 0x000fe400078e0079 */
[----:B------:R-:W-:-:S07]  /*257bb0*/  IMAD.MOV.U32 R126, RZ, RZ, 0x2 ;  /* 0x00000002ff7e7424 */ /* 0x000fce00078e00ff */
[----:B0-----:R-:W-:Y:S05]  /*257bc0*/  CALL.REL.NOINC `($_Z4LAMPPcPiS0_S0_S0_S0_S0_S0_S0_S0_S0_S0_S0_S0_S0_S0_S0_S0_S0_S0_S0_S0_S0_S0_S0_S0_S0_S0_S0_PdS_S0_S0_$_Z4thalPcS_iPdS_Pi) ;  /* 0x000001e400f87944 */ /* 0x001fea0003c00000 */
[----:B------:R-:W-:Y:S05]  /*257bd0*/  BSYNC.RECONVERGENT B7 ;  /* 0x0000000000077941 */ /* 0x000fea0003800200 */
.L_x_11698:
[----:B------:R-:W-:Y:S02]  /*257be0*/  IMAD.MOV.U32 R124, RZ, RZ, R126 ;  /* 0x000000ffff7c7224 */ /* 0x000fe400078e007e */
[----:B------:R-:W-:-:S06]  /*257bf0*/  IMAD.MOV.U32 R125, RZ, RZ, R173 ;  /* 0x000000ffff7d7224 */ /* 0x000fcc00078e00ad */
        /* <DEDUP_REMOVED lines=10> */
[----:B------:R-:W-:Y:S05]  /*257ca0*/  CALL.REL.NOINC `($_Z4LAMPPcPiS0_S0_S0_S0_S0_S0_S0_S0_S0_S0_S0_S0_S0_S0_S0_S0_S0_S0_S0_S0_S0_S0_S0_S0_S0_S0_S0_PdS_S0_S0_$_Z4thalPcS_iPdS_Pi) ;  /* 0x000001e400c07944 */ /* 0x000fea0003c00000 */
[----:B------:R-:W-:Y:S05]  /*257cb0*/  BSYNC.RECONVERGENT B7 ;  /* 0x0000000000077941 */ /* 0x000fea0003800200 */
.L_x_11699:
[----:B------:R-:W-:Y:S02]  /*257cc0*/  IMAD.MOV.U32 R120, RZ, RZ, R126 ;  /* 0x000000ffff787224 */ /* 0x000fe400078e007e */
[----:B------:R-:W-:-:S06]  /*257cd0*/  IMAD.MOV.U32 R121, RZ, RZ, R173 ;  /* 0x000000ffff797224 */ /* 0x000fcc00078e00ad */
[----:B------:R-:W-:-:S14]  /*257ce0*/  DSETP.GT.AND P0, PT, R120, R122, PT ;  /* 0x0000007a7800722a */ /* 0x000fdc0003f04000 */
[----:B------:R-:W-:Y:S05]  /*257cf0*/  @P0 BRA `(.L_x_9778) ;  /* 0x0000002000a80947 */ /* 0x000fea0003800000 */
[----:B------:R-:W-:-:S04]  /*257d00*/  VIADD R0, R1, 0x29d0 ;  /* 0x000029d001007836 */ /* 0x000fc80000000000 */
[----:B------:R-:W-:-:S04]  /*257d10*/  VIADD R0, R0, 0x29f0 ;  /* 0x000029f000007836 */ /* 0x000fc80000000000 */
[----:B------:R-:W-:-:S06]  /*257d20*/  IMAD R120, R244, 0x8, R0 ;  /* 0x00000008f4787824 */ /* 0x000fcc00078e0200 */
[----:B------:R-:W2:Y:S01]  /*257d30*/  LDL.64 R120, [R120] ;  /* 0x0000000078787983 */ /* 0x000ea20000100a00 */
[----:B------:R-:W-:Y:S04]  /*257d40*/  BSSY.RECONVERGENT B7, `(.L_x_11700) ;  /* 0x0000009000077945 */ /* 0x000fe80003800200 */
[----:B------:R-:W-:Y:S05]  /*257d50*/  BMOV.32.CLEAR RZ, B6 ;  /* 0x0000000006ff7355 */ /* 0x000fea0000100000 */
[----:B------:R-:W-:Y:S01]  /*257d60*/  MOV R176, R240 ;  /* 0x000000f000b07202 */ /* 0x000fe20000000f00 */
[----:B------:R-:W-:Y:S01]  /*257d70*/  IMAD.MOV.U32 R177, RZ, RZ, R241 ;  /* 0x000000ffffb17224 */ /* 0x000fe200078e00f1 */
[----:B------:R-:W-:Y:S01]  /*257d80*/  MOV R0, 0x257dd0 ;  /* 0x00257dd000007802 */ /* 0x000fe20000000f00 */
[----:B------:R-:W-:-:S02]  /*257d90*/  IMAD.MOV.U32 R126, RZ, RZ, 0x2 ;  /* 0x00000002ff7e7424 */ /* 0x000fc400078e00ff */
[----:B--2---:R-:W-:Y:S02]  /*257da0*/  IMAD.MOV.U32 R124, RZ, RZ, R120 ;  /* 0x000000ffff7c7224 */ /* 0x004fe400078e0078 */
[----:B------:R-:W-:-:S07]  /*257db0*/  IMAD.MOV.U32 R125, RZ, RZ, R121 ;  /* 0x000000ffff7d7224 */ /* 0x000fce00078e0079 */
[----:B------:R-:W-:Y:S05]  /*257dc0*/  CALL.REL.NOINC `($_Z4LAMPPcPiS0_S0_S0_S0_S0_S0_S0_S0_S0_S0_S0_S0_S0_S0_S0_S0_S0_S0_S0_S0_S0_S0_S0_S0_S0_S0_S0_PdS_S0_S0_$_Z4thalPcS_iPdS_Pi) ;  /* 0x000001e400787944 */ /* 0x000fea0003c00000 */
[----:B------:R-:W-:Y:S05]  /*257dd0*/  BSYNC.RECONVERGENT B7 ;  /* 0x0000000000077941 */ /* 0x000fea0003800200 */
.L_x_11700:
        /* <DEDUP_REMOVED lines=14> */
.L_x_11701:
[----:B------:R-:W-:Y:S02]  /*257ec0*/  IMAD.MOV.U32 R120, RZ, RZ, R126 ;  /* 0x000000ffff787224 */ /* 0x000fe400078e007e */
[----:B------:R-:W-:-:S06]  /*257ed0*/  IMAD.MOV.U32 R121, RZ, RZ, R173 ;  /* 0x000000ffff797224 */ /* 0x000fcc00078e00ad */
[----:B------:R-:W-:-:S14]  /*257ee0*/  DSETP.GT.AND P0, PT, R120, R122, PT ;  /* 0x0000007a7800722a */ /* 0x000fdc0003f04000 */
[----:B------:R-:W-:Y:S05]  /*257ef0*/  @P0 BRA `(.L_x_9778) ;  /* 0x0000002000280947 */ /* 0x000fea0003800000 */
[----:B------:R-:W-:-:S05]  /*257f00*/  VIADD R244, R244, 0x1 ;  /* 0x00000001f4f47836 */ /* 0x000fca0000000000 */
[----:B------:R-:W-:-:S13]  /*257f10*/  ISETP.NE.AND P0, PT, R244, 0x6, PT ;  /* 0x00000006f400780c */ /* 0x000fda0003f05270 */
[----:B------:R-:W-:Y:S05]  /*257f20*/  @P0 BRA `(.L_x_11702) ;  /* 0xfffffef800100947 */ /* 0x000fea000383ffff */
.L_x_9880:
[----:B------:R-:W2:Y:S02]  /*257f30*/  LDL.64 R202, [R1+0x52e8] ;  /* 0x0052e80001ca7983 */ /* 0x000ea40000100a00 */
[----:B--2---:R-:W-:-:S04]  /*257f40*/  ISETP.NE.U32.AND P1, PT, R202, RZ, PT ;  /* 0x000000ffca00720c */ /* 0x004fc80003f25070 */
[----:B------:R-:W-:-:S13]  /*257f50*/  ISETP.NE.AND.EX P1, PT, R203, RZ, PT, P1 ;  /* 0x000000ffcb00720c */ /* 0x000fda0003f25310 */
[----:B------:R-:W-:Y:S05]  /*257f60*/  @!P1 BRA `(.L_x_11703) ;  /* 0x0000001800d09947 */ /* 0x000fea0003800000 */
[----:B------:R-:W2:Y:S04]  /*257f70*/  LDL.64 R234, [R1+0x52b0] ;  /* 0x0052b00001ea7983 */ /* 0x000ea80000100a00 */
[----:B------:R0:W5:Y:S01]  /*257f80*/  LDL.64 R120, [R1+0x53f8] ;  /* 0x0053f80001787983 */ /* 0x0001620000100a00 */
[----:B------:R-:W-:Y:S01]  /*257f90*/  IMAD.MOV.U32 R122, RZ, RZ, 0x5 ;  /* 0x00000005ff7a7424 */ /* 0x000fe200078e00ff */
[----:B------:R-:W-:Y:S04]  /*257fa0*/  BSSY.RECONVERGENT B7, `(.L_x_11704) ;  /* 0x000000b000077945 */ /* 0x000fe80003800200 */
[----:B------:R-:W-:Y:S05]  /*257fb0*/  BMOV.32.CLEAR RZ, B6 ;  /* 0x0000000006ff7355 */ /* 0x000fea0000100000 */
[----:B-----5:R-:W-:Y:S01]  /*257fc0*/  IMAD R122, R252, R122, 0x2c ;  /* 0x0000002cfc7a7424 */ /* 0x020fe200078e027a */
[----:B------:R-:W-:Y:S01]  /*257fd0*/  MOV R0, 0x258050 ;  /* 0x0025805000007802 */ /* 0x000fe20000000f00 */
[----:B------:R-:W-:-:S02]  /*257fe0*/  IMAD.MOV.U32 R176, RZ, RZ, R202 ;  /* 0x000000ffffb07224 */ /* 0x000fc400078e00ca */
[----:B------:R-:W-:Y:S02]  /*257ff0*/  IMAD.MOV.U32 R177, RZ, RZ, R203 ;  /* 0x000000ffffb17224 */ /* 0x000fe400078e00cb */
[----:B------:R-:W3:Y:S01]  /*258000*/  I2F.F64 R122, R122 ;  /* 0x0000007a007a7312 */ /* 0x000ee20000201c00 */
[----:B------:R-:W-:Y:S02]  /*258010*/  IMAD.MOV.U32 R126, RZ, RZ, 0x1 ;  /* 0x00000001ff7e7424 */ /* 0x000fe400078e00ff */
[----:B--2---:R-:W-:Y:S02]  /*258020*/  IMAD.MOV.U32 R124, RZ, RZ, R234 ;  /* 0x000000ffff7c7224 */ /* 0x004fe400078e00ea */
[----:B0--3--:R-:W-:-:S07]  /*258030*/  IMAD.MOV.U32 R125, RZ, RZ, R235 ;  /* 0x000000ffff7d7224 */ /* 0x009fce00078e00eb */
[----:B-1--4-:R-:W-:Y:S05]  /*258040*/  CALL.REL.NOINC `($_Z4LAMPPcPiS0_S0_S0_S0_S0_S0_S0_S0_S0_S0_S0_S0_S0_S0_S0_S0_S0_S0_S0_S0_S0_S0_S0_S0_S0_S0_S0_PdS_S0_S0_$_Z4thalPcS_iPdS_Pi) ;  /* 0x000001e000d87944 */ /* 0x012fea0003c00000 */
[----:B------:R-:W-:Y:S05]  /*258050*/  BSYNC.RECONVERGENT B7 ;  /* 0x0000000000077941 */ /* 0x000fea0003800200 */
.L_x_11704:
[----:B------:R-:W-:Y:S01]  /*258060*/  MOV R124, R126 ;  /* 0x0000007e007c7202 */ /* 0x000fe20000000f00 */
        /* <DEDUP_REMOVED lines=13> */
.L_x_11705:
        /* <DEDUP_REMOVED lines=14> */
.L_x_11706:
[----:B------:R-:W-:Y:S02]  /*258220*/  IMAD.MOV.U32 R124, RZ, RZ, R126 ;  /* 0x000000ffff7c7224 */ /* 0x000fe400078e007e */
[----:B------:R-:W-:-:S06]  /*258230*/  IMAD.MOV.U32 R125, RZ, RZ, R173 ;  /* 0x000000ffff7d7224 */ /* 0x000fcc00078e00ad */
[----:B------:R-:W-:-:S14]  /*258240*/  DSETP.GT.AND P0, PT, R124, R122, PT ;  /* 0x0000007a7c00722a */ /* 0x000fdc0003f04000 */
[----:B------:R-:W-:Y:S05]  /*258250*/  @P0 BRA `(.L_x_9778) ;  /* 0x0000001c00500947 */ /* 0x000fea0003800000 */
[----:B------:R-:W2:Y:S01]  /*258260*/  LDL.64 R234, [R1+0x53c0] ;  /* 0x0053c00001ea7983 */ /* 0x000ea20000100a00 */
[----:B------:R-:W-:Y:S04]  /*258270*/  BSSY.RECONVERGENT B7, `(.L_x_11707) ;  /* 0x0000009000077945 */ /* 0x000fe80003800200 */
[----:B------:R-:W-:Y:S05]  /*258280*/  BMOV.32.CLEAR RZ, B6 ;  /* 0x0000000006ff7355 */ /* 0x000fea0000100000 */
[----:B------:R-:W-:Y:S01]  /*258290*/  IMAD.MOV.U32 R124, RZ, RZ, R120 ;  /* 0x000000ffff7c7224 */ /* 0x000fe200078e0078 */
[----:B------:R-:W-:Y:S01]  /*2582a0*/  MOV R0, 0x258300 ;  /* 0x0025830000007802 */ /* 0x000fe20000000f00 */
[----:B------:R-:W-:-:S02]  /*2582b0*/  IMAD.MOV.U32 R125, RZ, RZ, R121 ;  /* 0x000000ffff7d7224 */ /* 0x000fc400078e0079 */
[----:B------:R-:W-:Y:S02]  /*2582c0*/  IMAD.MOV.U32 R126, RZ, RZ, 0x2 ;  /* 0x00000002ff7e7424 */ /* 0x000fe400078e00ff */
[----:B--2---:R-:W-:Y:S02]  /*2582d0*/  IMAD.MOV.U32 R176, RZ, RZ, R234 ;  /* 0x000000ffffb07224 */ /* 0x004fe400078e00ea */
[----:B------:R-:W-:-:S07]  /*2582e0*/  IMAD.MOV.U32 R177, RZ, RZ, R235 ;  /* 0x000000ffffb17224 */ /* 0x000fce00078e00eb */
[----:B------:R-:W-:Y:S05]  /*2582f0*/  CALL.REL.NOINC `($_Z4LAMPPcPiS0_S0_S0_S0_S0_S0_S0_S0_S0_S0_S0_S0_S0_S0_S0_S0_S0_S0_S0_S0_S0_S0_S0_S0_S0_S0_S0_PdS_S0_S0_$_Z4thalPcS_iPdS_Pi) ;  /* 0x000001e0002c7944 */ /* 0x000fea0003c00000 */
[----:B------:R-:W-:Y:S05]  /*258300*/  BSYNC.RECONVERGENT B7 ;  /* 0x0000000000077941 */ /* 0x000fea0003800200 */
.L_x_11707:
        /* <DEDUP_REMOVED lines=14> */
.L_x_11708:
        /* <DEDUP_REMOVED lines=15> */
.L_x_11709:
        /* <DEDUP_REMOVED lines=14> */
.L_x_11710:
        /* <DEDUP_REMOVED lines=14> */
.L_x_11711:
        /* <DEDUP_REMOVED lines=15> */
.L_x_11712:
        /* <DEDUP_REMOVED lines=14> */
.L_x_11713:
[----:B------:R-:W-:Y:S01]  /*258870*/  MOV R124, R126 ;  /* 0x0000007e007c7202 */ /* 0x000fe20000000f00 */
        /* <DEDUP_REMOVED lines=14> */
.L_x_11714:
        /* <DEDUP_REMOVED lines=14> */
.L_x_11715:
        /* <DEDUP_REMOVED lines=14> */
.L_x_11716:
        /* <DEDUP_REMOVED lines=15> */
.L_x_11717:
        /* <DEDUP_REMOVED lines=14> */
.L_x_11718:
        /* <DEDUP_REMOVED lines=15> */
.L_x_11719:
        /* <DEDUP_REMOVED lines=14> */
.L_x_11720:
        /* <DEDUP_REMOVED lines=14> */
.L_x_11721:
        /* <DEDUP_REMOVED lines=15> */
.L_x_11722:
        /* <DEDUP_REMOVED lines=14> */
.L_x_11723:
        /* <DEDUP_REMOVED lines=15> */
.L_x_11724:
        /* <DEDUP_REMOVED lines=14> */
.L_x_11725:
        /* <DEDUP_REMOVED lines=14> */
.L_x_11726:
        /* <DEDUP_REMOVED lines=15> */
.L_x_11727:
        /* <DEDUP_REMOVED lines=14> */
.L_x_11728:
        /* <DEDUP_REMOVED lines=15> */
.L_x_11729:
        /* <DEDUP_REMOVED lines=14> */
.L_x_11730:
        /* <DEDUP_REMOVED lines=14> */
.L_x_11731:
        /* <DEDUP_REMOVED lines=15> */
.L_x_11732:
        /* <DEDUP_REMOVED lines=14> */
.L_x_11733:
[----:B------:R-:W-:Y:S02]  /*259a70*/  IMAD.MOV.U32 R120, RZ, RZ, R126 ;  /* 0x000000ffff787224 */ /* 0x000fe400078e007e */
[----:B------:R-:W-:-:S06]  /*259a80*/  IMAD.MOV.U32 R121, RZ, RZ, R173 ;  /* 0x000000ffff797224 */ /* 0x000fcc00078e00ad */
[----:B------:R-:W-:-:S14]  /*259a90*/  DSETP.GT.AND P0, PT, R120, R122, PT ;  /* 0x0000007a7800722a */ /* 0x000fdc0003f04000 */
[----:B------:R-:W-:Y:S05]  /*259aa0*/  @P0 BRA `(.L_x_9778) ;  /* 0x00000004003c0947 */ /* 0x000fea0003800000 */
.L_x_11703:
[----:B------:R-:W-:-:S04]  /*259ab0*/  ISETP.EQ.U32.AND P0, PT, R2, RZ, PT ;  /* 0x000000ff0200720c */ /* 0x000fc80003f02070 */
[----:B------:R-:W-:-:S13]  /*259ac0*/  ISETP.EQ.OR.EX P1, PT, R3, RZ, !P1, P0 ;  /* 0x000000ff0300720c */ /* 0x000fda0004f22700 */
[----:B------:R-:W-:Y:S05]  /*259ad0*/  @P1 BREAK.RELIABLE B8 ;  /* 0x0000000000081942 */ /* 0x000fea0003800100 */
        /* <DEDUP_REMOVED lines=9> */
[----:B-1--45:R-:W-:Y:S05]  /*259b70*/  CALL.REL.NOINC `($_Z4LAMPPcPiS0_S0_S0_S0_S0_S0_S0_S0_S0_S0_S0_S0_S0_S0_S0_S0_S0_S0_S0_S0_S0_S0_S0_S0_S0_S0_S0_PdS_S0_S0_$_Z4thalPcS_iPdS_Pi) ;  /* 0x000001c8000c7944 */ /* 0x032fea0003c00000 */
[----:B------:R-:W-:Y:S05]  /*259b80*/  BSYNC.RECONVERGENT B7 ;  /* 0x0000000000077941 */ /* 0x000fea0003800200 */
.L_x_11734:
[----:B------:R-:W-:Y:S01]  /*259b90*/  MOV R234, 0x5 ;  /* 0x0000000500ea7802 */ /* 0x000fe20000000f00 */
[----:B------:R-:W-:Y:S02]  /*259ba0*/  IMAD.MOV.U32 R120, RZ, RZ, R126 ;  /* 0x000000ffff787224 */ /* 0x000fe400078e007e */
[----:B------:R-:W-:Y:S02]  /*259bb0*/  IMAD.MOV.U32 R121, RZ, RZ, R173 ;  /* 0x000000ffff797224 */ /* 0x000fe400078e00ad */
[----:B------:R-:W-:-:S06]  /*259bc0*/  IMAD R234, R252, R234, 0x2c ;  /* 0x0000002cfcea7424 */ /* 0x000fcc00078e02ea */
[----:B------:R-:W0:Y:S02]  /*259bd0*/  I2F.F64 R234, R234 ;  /* 0x000000ea00ea7312 */ /* 0x000e240000201c00 */
[----:B0-----:R-:W-:-:S14]  /*259be0*/  DSETP.GT.AND P0, PT, R120, R234, PT ;  /* 0x000000ea7800722a */ /* 0x001fdc0003f04000 */
        /* <DEDUP_REMOVED lines=11> */
.L_x_11735:
        /* <DEDUP_REMOVED lines=14> */
.L_x_11736:
[----:B------:R-:W-:Y:S02]  /*259d80*/  IMAD.MOV.U32 R2, RZ, RZ, R126 ;  /* 0x000000ffff027224 */ /* 0x000fe400078e007e */
[----:B------:R-:W-:-:S06]  /*259d90*/  IMAD.MOV.U32 R3, RZ, RZ, R173 ;  /* 0x000000ffff037224 */ /* 0x000fcc00078e00ad */
[----:B------:R-:W-:-:S14]  /*259da0*/  DSETP.GT.AND P0, PT, R2, R234, PT ;  /* 0x000000ea0200722a */ /* 0x000fdc0003f04000 */
[----:B------:R-:W-:Y:S05]  /*259db0*/  @P0 BRA `(.L_x_9778) ;  /* 0x0000000000780947 */ /* 0x000fea0003800000 */
[----:B------:R-:W2:Y:S01]  /*259dc0*/  LDL.128 R120, [R1+0x53f0] ;  /* 0x0053f00001787983 */ /* 0x000ea20000100c00 */
[----:B------:R-:W-:Y:S04]  /*259dd0*/  BSSY.RECONVERGENT B7, `(.L_x_11737) ;  /* 0x0000009000077945 */ /* 0x000fe80003800200 */
[----:B------:R-:W-:Y:S05]  /*259de0*/  BMOV.32.CLEAR RZ, B6 ;  /* 0x0000000006ff7355 */ /* 0x000fea0000100000 */
[----:B------:R-:W-:Y:S01]  /*259df0*/  IMAD.MOV.U32 R126, RZ, RZ, 0x2 ;  /* 0x00000002ff7e7424 */ /* 0x000fe200078e00ff */
[----:B------:R-:W-:Y:S01]  /*259e00*/  MOV R0, 0x259e60 ;  /* 0x00259e6000007802 */ /* 0x000fe20000000f00 */
[----:B--2---:R-:W-:Y:S01]  /*259e10*/  IMAD.MOV.U32 R124, RZ, RZ, R122 ;  /* 0x000000ffff7c7224 */ /* 0x004fe200078e007a */
[----:B------:R-:W-:Y:S01]  /*259e20*/  MOV R177, R121 ;  /* 0x0000007900b17202 */ /* 0x000fe20000000f00 */
[----:B------:R-:W-:-:S02]  /*259e30*/  IMAD.MOV.U32 R125, RZ, RZ, R123 ;  /* 0x000000ffff7d7224 */ /* 0x000fc400078e007b */
[----:B------:R-:W-:-:S07]  /*259e40*/  IMAD.MOV.U32 R176, RZ, RZ, R120 ;  /* 0x000000ffffb07224 */ /* 0x000fce00078e0078 */
[----:B------:R-:W-:Y:S05]  /*259e50*/  CALL.REL.NOINC `($_Z4LAMPPcPiS0_S0_S0_S0_S0_S0_S0_S0_S0_S0_S0_S0_S0_S0_S0_S0_S0_S0_S0_S0_S0_S0_S0_S0_S0_S0_S0_PdS_S0_S0_$_Z4thalPcS_iPdS_Pi) ;  /* 0x000001c400547944 */ /* 0x000fea0003c00000 */
[----:B------:R-:W-:Y:S05]  /*259e60*/  BSYNC.RECONVERGENT B7 ;  /* 0x0000000000077941 */ /* 0x000fea0003800200 */
.L_x_11737:
        /* <DEDUP_REMOVED lines=14> */
.L_x_11738:
[----:B------:R-:W-:Y:S02]  /*259f50*/  IMAD.MOV.U32 R2, RZ, RZ, R126 ;  /* 0x000000ffff027224 */ /* 0x000fe400078e007e */
[----:B------:R-:W-:-:S06]  /*259f60*/  IMAD.MOV.U32 R3, RZ, RZ, R173 ;  /* 0x000000ffff037224 */ /* 0x000fcc00078e00ad */
[----:B------:R-:W-:-:S14]  /*259f70*/  DSETP.GT.AND P0, PT, R2, R234, PT ;  /* 0x000000ea0200722a */ /* 0x000fdc0003f04000 */
[----:B------:R-:W-:Y:S05]  /*259f80*/  @!P0 BREAK.RELIABLE B8 ;  /* 0x0000000000088942 */ /* 0x000fea0003800100 */
[----:B------:R-:W-:Y:S05]  /*259f90*/  @!P0 BRA `(.L_x_9833) ;  /* 0x000001c000a08947 */ /* 0x000fea0003800000 */
.L_x_9778:
[----:B------:R-:W2:Y:S01]  /*259fa0*/  LDC.64 R2, c[0x0][0x450] ;  /* 0x00011400ff027b82 */ /* 0x000ea20000000a00 */
[----:B------:R-:W-:Y:S02]  /*259fb0*/  R2UR UR10, R186 ;  /* 0x00000000ba0a72ca */ /* 0x000fe400000e0000 */
[----:B------:R-:W-:-:S13]  /*259fc0*/  R2UR UR11, R187 ;  /* 0x00000000bb0b72ca */ /* 0x000fda00000e0000 */
[----:B--2---:R-:W2:Y:S01]  /*259fd0*/  LDG.E R2, desc[UR10][R2.64+0x8] ;  /* 0x0000080a02027981 */ /* 0x004ea2000c1e1900 */
[----:B------:R-:W-:-:S05]  /*259fe0*/  VIADD R245, R245, 0x1 ;  /* 0x00000001f5f57836 */ /* 0x000fca0000000000 */
[----:B--2---:R-:W-:-:S13]  /*259ff0*/  ISETP.GE.AND P0, PT, R245, R2, PT ;  /* 0x00000002f500720c */ /* 0x004fda0003f06270 */
[----:B------:R-:W-:Y:S05]  /*25a000*/  @!P0 BRA `(.L_x_11739) ;  /* 0xfffff978006c8947 */ /* 0x000fea000383ffff */
.L_x_9729:
[----:B------:R-:W-:Y:S05]  /*25a010*/  BSYNC.RELIABLE B8 ;  /* 0x0000000000087941 */ /* 0x000fea0003800100 */
.L_x_9728:
[----:B------:R-:W-:-:S05]  /*25a020*/  VIADD R232, R232, 0x1 ;  /* 0x00000001e8e87836 */ /* 0x000fca0000000000 */
[C---:B------:R-:W-:Y:S02]  /*25a030*/  ISETP.NE.AND P0, PT, R232.reuse, -0x1, PT ;  /* 0xffffffffe800780c */ /* 0x040fe40003f05270 */
[----:B------:R-:W-:-:S13]  /*25a040*/  ISETP.LT.AND P1, PT, R232, R2, PT ;  /* 0x00000002e800720c */ /* 0x000fda0003f21270 */
[----:B------:R-:W-:Y:S05]  /*25a050*/  @P0 BRA P1, `(.L_x_11740) ;  /* 0xfffff95c002c0947 */ /* 0x000fea000083ffff */
.L_x_9730:
[----:B------:R-:W2:Y:S01]  /*25a060*/  LDL R232, [R129+0x4] ;  /* 0x0000040081e87983 */ /* 0x000ea20000100800 */
[----:B0-----:R-:W2:Y:S01]  /*25a070*/  LDC.64 R120, c[0x0][0x428] ;  /* 0x00010a00ff787b82 */ /* 0x001ea20000000a00 */
[----:B------:R-:W-:Y:S02]  /*25a080*/  R2UR UR10, R186 ;  /* 0x00000000ba0a72ca */ /* 0x000fe400000e0000 */
[----:B------:R-:W-:Y:S01]  /*25a090*/  R2UR UR11, R187 ;  /* 0x00000000bb0b72ca */ /* 0x000fe200000e0000 */
[----:B--2---:R-:W-:-:S12]  /*25a0a0*/  IMAD.WIDE R232, R232, 0x4, R120 ;  /* 0x00000004e8e87825 */ /* 0x004fd800078e0278 */
[----:B------:R2:W5:Y:S02]  /*25a0b0*/  LDG.E R232, desc[UR10][R232.64] ;  /* 0x0000000ae8e87981 */ /* 0x000564000c1e1900 */
.L_x_9727:
[----:B-----5:R-:W-:-:S04]  /*25a0c0*/  ISETP.GE.AND P0, PT, R232, R2, PT ;  /* 0x00000002e800720c */ /* 0x020fc80003f06270 */
[----:B------:R-:W-:-:S13]  /*25a0d0*/  ISETP.EQ.OR P0, PT, R232, -0x1, P0 ;  /* 0xffffffffe800780c */ /* 0x000fda0000702670 */
[----:B------:R-:W-:Y:S05]  /*25a0e0*/  @P0 BRA `(.L_x_11741) ;  /* 0x0000015c00a00947 */ /* 0x000fea0003800000 */
.L_x_12171:
[----:B------:R-:W3:Y:S01]  /*25a0f0*/  LDL R0, [R129+0x8] ;  /* 0x0000080081007983 */ /* 0x000ee20000100800 */
[----:B0-----:R-:W0:Y:S01]  /*25a100*/  LDC.64 R122, c[0x0][0x390] ;  /* 0x0000e400ff7a7b82 */ /* 0x001e220000000a00 */
[----:B------:R-:W-:Y:S02]  /*25a110*/  R2UR UR10, R186 ;  /* 0x00000000ba0a72ca */ /* 0x000fe400000e0000 */
[----:B------:R-:W-:-:S05]  /*25a120*/  R2UR UR11, R187 ;  /* 0x00000000bb0b72ca */ /* 0x000fca00000e0000 */
[----:B------:R-:W5:Y:S01]  /*25a130*/  LDC.64 R124, c[0x0][0x398] ;  /* 0x0000e600ff7c7b82 */ /* 0x000f620000000a00 */
[----:B---3--:R-:W-:-:S04]  /*25a140*/  IMAD.SHL.U32 R120, R0, 0x4, RZ ;  /* 0x0000000400787824 */ /* 0x008fc800078e00ff */
[----:B0-----:R-:W-:-:S04]  /*25a150*/  IMAD.WIDE R120, R120, 0x4, R122 ;  /* 0x0000000478787825 */ /* 0x001fc800078e027a */
[----:B------:R-:W-:Y:S02]  /*25a160*/  IMAD.SHL.U32 R122, R232, 0x4, RZ ;  /* 0x00000004e87a7824 */ /* 0x000fe400078e00ff */
[----:B------:R-:W3:Y:S02]  /*25a170*/  LDG.E R120, desc[UR10][R120.64] ;  /* 0x0000000a78787981 */ /* 0x000ee4000c1e1900 */
[----:B-----5:R-:W-:-:S05]  /*25a180*/  IMAD.WIDE R122, R122, 0x4, R124 ;  /* 0x000000047a7a7825 */ /* 0x020fca00078e027c */
[----:B------:R-:W5:Y:S02]  /*25a190*/  LDG.E R3, desc[UR10][R122.64] ;  /* 0x0000000a7a037981 */ /* 0x000f64000c1e1900 */
[----:B-----5:R-:W-:-:S05]  /*25a1a0*/  VIADD R3, R3, 0x12 ;  /* 0x0000001203037836 */ /* 0x020fca0000000000 */
[----:B---3--:R-:W-:-:S13]  /*25a1b0*/  ISETP.GT.AND P0, PT, R3, R120, PT ;  /* 0x000000780300720c */ /* 0x008fda0003f04270 */
[----:B-1----:R-:W-:Y:S05]  /*25a1c0*/  @P0 BRA `(.L_x_11741) ;  /* 0x0000015c00680947 */ /* 0x002fea0003800000 */
[----:B------:R-:W-:Y:S02]  /*25a1d0*/  R2UR UR10, R186 ;  /* 0x00000000ba0a72ca */ /* 0x000fe400000e0000 */
[----:B------:R-:W-:-:S13]  /*25a1e0*/  R2UR UR11, R187 ;  /* 0x00000000bb0b72ca */ /* 0x000fda00000e0000 */
[----:B------:R-:W3:Y:S01]  /*25a1f0*/  LDG.E R2, desc[UR10][R122.64+0xc] ;  /* 0x00000c0a7a027981 */ /* 0x000ee2000c1e1900 */
[----:B------:R-:W-:Y:S01]  /*25a200*/  BSSY.RELIABLE B7, `(.L_x_11742) ;  /* 0x00015ce000077945 */ /* 0x000fe20003800100 */
[----:B---3--:R-:W-:-:S13]  /*25a210*/  ISETP.NE.AND P0, PT, R2, 0x1, PT ;  /* 0x000000010200780c */ /* 0x008fda0003f05270 */
[----:B------:R-:W-:Y:S05]  /*25a220*/  @P0 BRA `(.L_x_11743) ;  /* 0x0000015c002c0947 */ /* 0x000fea0003800000 */
[----:B------:R-:W0:Y:S01]  /*25a230*/  LDC.64 R174, c[0x0][0x450] ;  /* 0x00011400ffae7b82 */ /* 0x000e220000000a00 */
[----:B------:R-:W-:Y:S02]  /*25a240*/  R2UR UR10, R186 ;  /* 0x00000000ba0a72ca */ /* 0x000fe400000e0000 */
[----:B------:R-:W-:-:S13]  /*25a250*/  R2UR UR11, R187 ;  /* 0x00000000bb0b72ca */ /* 0x000fda00000e0000 */
[----:B0-----:R-:W3:Y:S02]  /*25a260*/  LDG.E R2, desc[UR10][R174.64+0xc] ;  /* 0x00000c0aae027981 */ /* 0x001ee4000c1e1900 */
[----:B---3--:R-:W-:-:S13]  /*25a270*/  ISETP.NE.AND P0, PT, R2, RZ, PT ;  /* 0x000000ff0200720c */ /* 0x008fda0003f05270 */
[----:B------:R-:W-:Y:S05]  /*25a280*/  @!P0 BRA `(.L_x_11744) ;  /* 0x0000002800908947 */ /* 0x000fea0003800000 */
[----:B------:R-:W3:Y:S01]  /*25a290*/  LDL R2, [R129] ;  /* 0x0000000081027983 */ /* 0x000ee20000100800 */
[----:B------:R-:W3:Y:S01]  /*25a2a0*/  LDC.64 R120, c[0x0][0x3c8] ;  /* 0x0000f200ff787b82 */ /* 0x000ee20000000a00 */
[----:B------:R-:W-:Y:S02]  /*25a2b0*/  R2UR UR10, R186 ;  /* 0x00000000ba0a72ca */ /* 0x000fe400000e0000 */
[----:B------:R-:W-:Y:S01]  /*25a2c0*/  R2UR UR11, R187 ;  /* 0x00000000bb0b72ca */ /* 0x000fe200000e0000 */
[----:B---3--:R-:W-:-:S12]  /*25a2d0*/  IMAD.WIDE R120, R2, 0x4, R120 ;  /* 0x0000000402787825 */ /* 0x008fd800078e0278 */
[----:B------:R0:W3:Y:S02]  /*25a2e0*/  LDG.E R3, desc[UR10][R120.64] ;  /* 0x0000000a78037981 */ /* 0x0000e4000c1e1900 */
[----:B0-----:R-:W0:Y:S02]  /*25a2f0*/  LDC.64 R120, c[0x0][0x3e0] ;  /* 0x0000f800ff787b82 */ /* 0x001e240000000a00 */
[----:B0-----:R-:W-:-:S06]  /*25a300*/  IMAD.WIDE R120, R2, 0x4, R120 ;  /* 0x0000000402787825 */ /* 0x001fcc00078e0278 */
[----:B------:R-:W3:Y:S01]  /*25a310*/  LDG.E R120, desc[UR10][R120.64] ;  /* 0x0000000a78787981 */ /* 0x000ee2000c1e1900 */
[----:B------:R-:W-:Y:S05]  /*25a320*/  BMOV.32.CLEAR RZ, B6 ;  /* 0x0000000006ff7355 */ /* 0x000fea0000100000 */
[----:B------:R-:W-:Y:S01]  /*25a330*/  BSSY.RECONVERGENT B6, `(.L_x_11745) ;  /* 0x0000146000067945 */ /* 0x000fe20003800200 */
[----:B---3--:R-:W-:-:S13]  /*25a340*/  ISETP.GE.AND P0, PT, R3, R120, PT ;  /* 0x000000780300720c */ /* 0x008fda0003f06270 */
[----:B------:R-:W-:Y:S05]  /*25a350*/  @P0 BRA `(.L_x_11746) ;  /* 0x00000014000c0947 */ /* 0x000fea0003800000 */
[----:B------:R-:W0:Y:S01]  /*25a360*/  LDC.64 R176, c[0x0][0x3d8] ;  /* 0x0000f600ffb07b82 */ /* 0x000e220000000a00 */
[----:B------:R-:W-:Y:S07]  /*25a370*/  BSSY.RECONVERGENT B5, `(.L_x_11747) ;  /* 0x000013b000057945 */ /* 0x000fee0003800200 */
[----:B----4-:R-:W3:Y:S01]  /*25a380*/  LDC.64 R178, c[0x0][0x3f0] ;  /* 0x0000fc00ffb27b82 */ /* 0x010ee20000000a00 */
[----:B0-----:R-:W-:-:S04]  /*25a390*/  IMAD.WIDE R176, R232, 0x4, R176 ;  /* 0x00000004e8b07825 */ /* 0x001fc800078e02b0 */
[----:B---3--:R-:W-:-:S07]  /*25a3a0*/  IMAD.WIDE R178, R232, 0x4, R178 ;  /* 0x00000004e8b27825 */ /* 0x008fce00078e02b2 */
.L_x_11768:
[----:B------:R-:W0:Y:S01]  /*25a3b0*/  LDC.64 R120, c[0x0][0x3a0] ;  /* 0x0000e800ff787b82 */ /* 0x000e220000000a00 */
[----:B------:R-:W-:Y:S01]  /*25a3c0*/  R2UR UR10, R186 ;  /* 0x00000000ba0a72ca */ /* 0x000fe200000e0000 */
[----:B------:R-:W-:Y:S01]  /*25a3d0*/  IMAD.SHL.U32 R180, R3, 0x4, RZ ;  /* 0x0000000403b47824 */ /* 0x000fe200078e00ff */
[----:B------:R-:W-:-:S03]  /*25a3e0*/  R2UR UR11, R187 ;  /* 0x00000000bb0b72ca */ /* 0x000fc600000e0000 */
[----:B0-----:R-:W-:-:S10]  /*25a3f0*/  IMAD.WIDE R180, R180, 0x4, R120 ;  /* 0x00000004b4b47825 */ /* 0x001fd400078e0278 */
[----:B------:R-:W3:Y:S01]  /*25a400*/  LDG.E R120, desc[UR10][R180.64+0x8] ;  /* 0x0000080ab4787981 */ /* 0x000ee2000c1e1900 */
[----:B------:R-:W-:Y:S01]  /*25a410*/  BSSY.RECONVERGENT B4, `(.L_x_11748) ;  /* 0x0000128000047945 */ /* 0x000fe20003800200 */
[----:B---3--:R-:W-:-:S13]  /*25a420*/  ISETP.NE.AND P0, PT, R120, 0x1, PT ;  /* 0x000000017800780c */ /* 0x008fda0003f05270 */
[----:B-1----:R-:W-:Y:S05]  /*25a430*/  @P0 BRA `(.L_x_11749) ;  /* 0x0000001000940947 */ /* 0x002fea0003800000 */
[----:B------:R-:W0:Y:S01]  /*25a440*/  LDC.64 R124, c[0x0][0x450] ;  /* 0x00011400ff7c7b82 */ /* 0x000e220000000a00 */
[C---:B------:R-:W-:Y:S02]  /*25a450*/  R2UR UR10, R186.reuse ;  /* 0x00000000ba0a72ca */ /* 0x040fe400000e0000 */
[C---:B------:R-:W-:Y:S02]  /*25a460*/  R2UR UR11, R187.reuse ;  /* 0x00000000bb0b72ca */ /* 0x040fe400000e0000 */
[----:B------:R-:W-:Y:S02]  /*25a470*/  R2UR UR12, R186 ;  /* 0x00000000ba0c72ca */ /* 0x000fe400000e0000 */
[----:B------:R-:W-:-:S09]  /*25a480*/  R2UR UR13, R187 ;  /* 0x00000000bb0d72ca */ /* 0x000fd200000e0000 */
[----:B------:R-:W3:Y:S04]  /*25a490*/  LDG.E R120, desc[UR10][R180.64] ;  /* 0x0000000ab4787981 */ /* 0x000ee8000c1e1900 */
[----:B0-----:R0:W3:Y:S02]  /*25a4a0*/  LDG.E R121, desc[UR12][R124.64+0x1c] ;  /* 0x00001c0c7c797981 */ /* 0x0010e4000c1e1900 */
[----:B0-----:R-:W0:Y:S01]  /*25a4b0*/  LDC.64 R124, c[0x0][0x460] ;  /* 0x00011800ff7c7b82 */ /* 0x001e220000000a00 */
[----:B---3--:R-:W-:-:S04]  /*25a4c0*/  IMAD R121, R2, R121, R120 ;  /* 0x0000007902797224 */ /* 0x008fc800078e0278 */
[----:B0-----:R-:W-:-:S06]  /*25a4d0*/  IMAD.WIDE R124, R121, 0x4, R124 ;  /* 0x00000004797c7825 */ /* 0x001fcc00078e027c */
[----:B------:R-:W3:Y:S02]  /*25a4e0*/  LDG.E R124, desc[UR10][R124.64] ;  /* 0x0000000a7c7c7981 */ /* 0x000ee4000c1e1900 */
[----:B---3--:R-:W-:-:S04]  /*25a4f0*/  LOP3.LUT R124, R124, 0x2, RZ, 0xfc, !PT ;  /* 0x000000027c7c7812 */ /* 0x008fc800078efcff */
[----:B------:R-:W-:-:S13]  /*25a500*/  ISETP.NE.AND P0, PT, R124, 0x2, PT ;  /* 0x000000027c00780c */ /* 0x000fda0003f05270 */
[----:B------:R-:W-:Y:S05]  /*25a510*/  @!P0 BRA `(.L_x_11749) ;  /* 0x00000010005c8947 */ /* 0x000fea0003800000 */
[----:B------:R-:W3:Y:S01]  /*25a520*/  LDL R121, [R129+0x4] ;  /* 0x0000040081797983 */ /* 0x000ee20000100800 */
[----:B------:R-:W3:Y:S01]  /*25a530*/  LDC.64 R124, c[0x0][0x3c8] ;  /* 0x0000f200ff7c7b82 */ /* 0x000ee20000000a00 */
[----:B------:R-:W-:Y:S02]  /*25a540*/  R2UR UR10, R186 ;  /* 0x00000000ba0a72ca */ /* 0x000fe400000e0000 */
[----:B------:R-:W-:Y:S01]  /*25a550*/  R2UR UR11, R187 ;  /* 0x00000000bb0b72ca */ /* 0x000fe200000e0000 */
[----:B---3--:R-:W-:-:S12]  /*25a560*/  IMAD.WIDE R124, R121, 0x4, R124 ;  /* 0x00000004797c7825 */ /* 0x008fd800078e027c */
[----:B------:R0:W3:Y:S02]  /*25a570*/  LDG.E R126, desc[UR10][R124.64] ;  /* 0x0000000a7c7e7981 */ /* 0x0000e4000c1e1900 */
[----:B0-----:R-:W0:Y:S02]  /*25a580*/  LDC.64 R124, c[0x0][0x3e0] ;  /* 0x0000f800ff7c7b82 */ /* 0x001e240000000a00 */
[----:B0-----:R-:W-:-:S06]  /*25a590*/  IMAD.WIDE R124, R121, 0x4, R124 ;  /* 0x00000004797c7825 */ /* 0x001fcc00078e027c */
[----:B------:R-:W3:Y:S02]  /*25a5a0*/  LDG.E R124, desc[UR10][R124.64] ;  /* 0x0000000a7c7c7981 */ /* 0x000ee4000c1e1900 */
[----:B---3--:R-:W-:-:S13]  /*25a5b0*/  ISETP.GE.AND P0, PT, R126, R124, PT ;  /* 0x0000007c7e00720c */ /* 0x008fda0003f06270 */
[----:B------:R-:W-:Y:S05]  /*25a5c0*/  @P0 BRA `(.L_x_11749) ;  /* 0x0000001000300947 */ /* 0x000fea0003800000 */
[----:B------:R-:W-:-:S07]  /*25a5d0*/  IMAD.MOV.U32 R124, RZ, RZ, R126 ;  /* 0x000000ffff7c7224 */ /* 0x000fce00078e007e */
.L_x_11767:
[----:B------:R-:W0:Y:S01]  /*25a5e0*/  LDC.64 R174, c[0x0][0x3a0] ;  /* 0x0000e800ffae7b82 */ /* 0x000e220000000a00 */
[----:B------:R-:W-:Y:S01]  /*25a5f0*/  R2UR UR10, R186 ;  /* 0x00000000ba0a72ca */ /* 0x000fe200000e0000 */
[----:B------:R-:W-:Y:S01]  /*25a600*/  IMAD.SHL.U32 R182, R124, 0x4, RZ ;  /* 0x000000047cb67824 */ /* 0x000fe200078e00ff */
[----:B------:R-:W-:-:S03]  /*25a610*/  R2UR UR11, R187 ;  /* 0x00000000bb0b72ca */ /* 0x000fc600000e0000 */
[----:B0-----:R-:W-:-:S10]  /*25a620*/  IMAD.WIDE R182, R182, 0x4, R174 ;  /* 0x00000004b6b67825 */ /* 0x001fd400078e02ae */
[----:B------:R-:W3:Y:S01]  /*25a630*/  LDG.E R125, desc[UR10][R182.64] ;  /* 0x0000000ab67d7981 */ /* 0x000ee2000c1e1900 */
[----:B------:R-:W-:Y:S01]  /*25a640*/  BSSY.RECONVERGENT B3, `(.L_x_11750) ;  /* 0x00000fc000037945 */ /* 0x000fe20003800200 */
[----:B---3--:R-:W-:-:S13]  /*25a650*/  ISETP.NE.AND P0, PT, R125, R120, PT ;  /* 0x000000787d00720c */ /* 0x008fda0003f05270 */
[----:B-1----:R-:W-:Y:S05]  /*25a660*/  @P0 BRA `(.L_x_11751) ;  /* 0x0000000c00e40947 */ /* 0x002fea0003800000 */
[----:B------:R-:W-:Y:S02]  /*25a670*/  R2UR UR10, R186 ;  /* 0x00000000ba0a72ca */ /* 0x000fe400000e0000 */
[----:B------:R-:W-:-:S13]  /*25a680*/  R2UR UR11, R187 ;  /* 0x00000000bb0b72ca */ /* 0x000fda00000e0000 */
[----:B------:R-:W3:Y:S02]  /*25a690*/  LDG.E R125, desc[UR10][R182.64+0x8] ;  /* 0x0000080ab67d7981 */ /* 0x000ee4000c1e1900 */
[----:B---3--:R-:W-:-:S13]  /*25a6a0*/  ISETP.NE.AND P0, PT, R125, 0x1, PT ;  /* 0x000000017d00780c */ /* 0x008fda0003f05270 */
[----:B------:R-:W-:Y:S05]  /*25a6b0*/  @P0 BRA `(.L_x_11751) ;  /* 0x0000000c00d00947 */ /* 0x000fea0003800000 */
[----:B------:R-:W0:Y:S01]  /*25a6c0*/  LDC.64 R174, c[0x0][0x3d0] ;  /* 0x0000f400ffae7b82 */ /* 0x000e220000000a00 */
[----:B------:R-:W-:Y:S02]  /*25a6d0*/  R2UR UR10, R186 ;  /* 0x00000000ba0a72ca */ /* 0x000fe400000e0000 */
[----:B------:R-:W-:Y:S01]  /*25a6e0*/  R2UR UR11, R187 ;  /* 0x00000000bb0b72ca */ /* 0x000fe200000e0000 */
[----:B0-----:R-:W-:-:S12]  /*25a6f0*/  IMAD.WIDE R174, R0, 0x4, R174 ;  /* 0x0000000400ae7825 */ /* 0x001fd800078e02ae */
[----:B------:R0:W3:Y:S02]  /*25a700*/  LDG.E R125, desc[UR10][R174.64] ;  /* 0x0000000aae7d7981 */ /* 0x0000e4000c1e1900 */
[----:B0-----:R-:W0:Y:S02]  /*25a710*/  LDC.64 R174, c[0x0][0x3e8] ;  /* 0x0000fa00ffae7b82 */ /* 0x001e240000000a00 */
[----:B0-----:R-:W-:-:S06]  /*25a720*/  IMAD.WIDE R174, R0, 0x4, R174 ;  /* 0x0000000400ae7825 */ /* 0x001fcc00078e02ae */
[----:B------:R-:W3:Y:S02]  /*25a730*/  LDG.E R174, desc[UR10][R174.64] ;  /* 0x0000000aaeae7981 */ /* 0x000ee4000c1e1900 */
[----:B---3--:R-:W-:-:S13]  /*25a740*/  ISETP.GE.AND P0, PT, R125, R174, PT ;  /* 0x000000ae7d00720c */ /* 0x008fda0003f06270 */
[----:B------:R-:W-:Y:S05]  /*25a750*/  @P0 BRA `(.L_x_11751) ;  /* 0x0000000c00a80947 */ /* 0x000fea0003800000 */
.L_x_11766:
        /* <DEDUP_REMOVED lines=25> */
.L_x_11765:
        /* <DEDUP_REMOVED lines=25> */
.L_x_11764:
        /* <DEDUP_REMOVED lines=25> */
.L_x_11763:
[----:B-1----:R-:W0:Y:S01]  /*25ac10*/  LDC.64 R194, c[0x0][0x3a0] ;  /* 0x0000e800ffc27b82 */ /* 0x002e220000000a00 */
[----:B------:R-:W-:Y:S02]  /*25ac20*/  R2UR UR10, R186 ;  /* 0x00000000ba0a72ca */ /* 0x000fe400000e0000 */
[----:B------:R-:W-:Y:S02]  /*25ac30*/  R2UR UR11, R187 ;  /* 0x00000000bb0b72ca */ /* 0x000fe400000e0000 */
[----:B------:R-:W-:-:S05]  /*25ac40*/  SHF.L.U32 R192, R197, 0x2, RZ ;  /* 0x00000002c5c07819 */ /* 0x000fca00000006ff */
[----:B0-----:R-:W-:-:S06]  /*25ac50*/  IMAD.WIDE R192, R192, 0x4, R194 ;  /* 0x00000004c0c07825 */ /* 0x001fcc00078e02c2 */
[----:B------:R-:W3:Y:S01]  /*25ac60*/  LDG.E R194, desc[UR10][R192.64] ;  /* 0x0000000ac0c27981 */ /* 0x000ee2000c1e1900 */
[----:B------:R-:W-:Y:S04]  /*25ac70*/  BSSY.RECONVERGENT B11, `(.L_x_11758) ;  /* 0x00000750000b7945 */ /* 0x000fe80003800200 */
[----:B------:R-:W0:Y:S05]  /*25ac80*/  BMOV.32.CLEAR R198, B11 ;  /* 0x000000000bc67355 */ /* 0x000e2a0000100000 */
[----:B---3--:R-:W-:-:S13]  /*25ac90*/  ISETP.NE.AND P0, PT, R194, R120, PT ;  /* 0x00000078c200720c */ /* 0x008fda0003f05270 */
[----:B0-----:R-:W-:Y:S05]  /*25aca0*/  @P0 BRA `(.L_x_11759) ;  /* 0x0000000400c00947 */ /* 0x001fea0003800000 */
[----:B------:R-:W-:Y:S02]  /*25acb0*/  R2UR UR10, R186 ;  /* 0x00000000ba0a72ca */ /* 0x000fe400000e0000 */
[----:B------:R-:W-:-:S13]  /*25acc0*/  R2UR UR11, R187 ;  /* 0x00000000bb0b72ca */ /* 0x000fda00000e0000 */
[----:B------:R-:W3:Y:S02]  /*25acd0*/  LDG.E R194, desc[UR10][R192.64+0xc] ;  /* 0x00000c0ac0c27981 */ /* 0x000ee4000c1e1900 */
[----:B---3--:R-:W-:-:S13]  /*25ace0*/  ISETP.NE.AND P0, PT, R194, 0x1, PT ;  /* 0x00000001c200780c */ /* 0x008fda0003f05270 */
        /* <DEDUP_REMOVED lines=9> */
[----:B------:R-:W3:Y:S01]  /*25ad80*/  LDG.E R199, desc[UR10][R182.64+0x4] ;  /* 0x0000040ab6c77981 */ /* 0x000ee2000c1e1900 */
[----:B0-----:R-:W-:-:S06]  /*25ad90*/  IMAD.WIDE R194, R194, 0x4, R202 ;  /* 0x00000004c2c27825 */ /* 0x001fcc00078e02ca */
[----:B------:R-:W3:Y:S04]  /*25ada0*/  LDG.E R194, desc[UR14][R194.64+0x4] ;  /* 0x0000040ec2c27981 */ /* 0x000ee8000c1e1900 */
[----:B------:R-:W3:Y:S02]  /*25adb0*/  LDG.E R195, desc[UR12][R180.64+0x4] ;  /* 0x0000040cb4c37981 */ /* 0x000ee4000c1e1900 */
[----:B---3--:R-:W-:-:S04]  /*25adc0*/  IADD3 R194, PT, PT, R199, -R195, -R194 ;  /* 0x800000c3c7c27210 */ /* 0x008fc80007ffe8c2 */
[----:B------:R-:W-:-:S13]  /*25add0*/  ISETP.GT.U32.AND P0, PT, R194, 0x14, PT ;  /* 0x00000014c200780c */ /* 0x000fda0003f04070 */
[----:B------:R-:W-:Y:S05]  /*25ade0*/  @P0 BRA `(.L_x_11759) ;  /* 0x0000000400700947 */ /* 0x000fea0003800000 */
[----:B------:R-:W-:Y:S02]  /*25adf0*/  R2UR UR10, R186 ;  /* 0x00000000ba0a72ca */ /* 0x000fe400000e0000 */
[----:B------:R-:W-:-:S13]  /*25ae00*/  R2UR UR11, R187 ;  /* 0x00000000bb0b72ca */ /* 0x000fda00000e0000 */
[----:B------:R-:W3:Y:S02]  /*25ae10*/  LDG.E R200, desc[UR10][R184.64+0x4] ;  /* 0x0000040ab8c87981 */ /* 0x000ee4000c1e1900 */
[----:B---3--:R-:W-:-:S04]  /*25ae20*/  IADD3 R194, PT, PT, R199, 0x3d, -R200 ;  /* 0x0000003dc7c27810 */ /* 0x008fc80007ffe8c8 */
[----:B------:R-:W-:-:S13]  /*25ae30*/  ISETP.GT.U32.AND P0, PT, R194, 0x14, PT ;  /* 0x00000014c200780c */ /* 0x000fda0003f04070 */
[----:B------:R-:W-:Y:S05]  /*25ae40*/  @P0 BRA `(.L_x_11759) ;  /* 0x0000000400580947 */ /* 0x000fea0003800000 */
[----:B------:R-:W0:Y:S01]  /*25ae50*/  LDC.64 R204, c[0x0][0x390] ;  /* 0x0000e400ffcc7b82 */ /* 0x000e220000000a00 */
[----:B------:R-:W-:Y:S01]  /*25ae60*/  R2UR UR12, R186 ;  /* 0x00000000ba0c72ca */ /* 0x000fe200000e0000 */
[----:B------:R-:W-:Y:S01]  /*25ae70*/  IMAD.SHL.U32 R194, R0, 0x4, RZ ;  /* 0x0000000400c27824 */ /* 0x000fe200078e00ff */
[C---:B------:R-:W-:Y:S02]  /*25ae80*/  R2UR UR13, R187.reuse ;  /* 0x00000000bb0d72ca */ /* 0x040fe400000e0000 */
[----:B------:R-:W-:Y:S02]  /*25ae90*/  R2UR UR10, R186 ;  /* 0x00000000ba0a72ca */ /* 0x000fe400000e0000 */
[----:B------:R-:W-:-:S13]  /*25aea0*/  R2UR UR11, R187 ;  /* 0x00000000bb0b72ca */ /* 0x000fda00000e0000 */
[----:B------:R-:W3:Y:S01]  /*25aeb0*/  LDG.E R201, desc[UR10][R188.64+0x4] ;  /* 0x0000040abcc97981 */ /* 0x000ee2000c1e1900 */
[----:B0-----:R-:W-:-:S06]  /*25aec0*/  IMAD.WIDE R194, R194, 0x4, R204 ;  /* 0x00000004c2c27825 */ /* 0x001fcc00078e02cc */
[----:B------:R-:W3:Y:S02]  /*25aed0*/  LDG.E R194, desc[UR12][R194.64+0x4] ;  /* 0x0000040cc2c27981 */ /* 0x000ee4000c1e1900 */
[----:B---3--:R-:W-:-:S04]  /*25aee0*/  IADD3 R194, PT, PT, R201, -R200, -R194 ;  /* 0x800000c8c9c27210 */ /* 0x008fc80007ffe8c2 */
        /* <DEDUP_REMOVED lines=8> */
[----:B------:R0:W3:Y:S04]  /*25af70*/  LDG.E R202, desc[UR12][R194.64+0x4] ;  /* 0x0000040cc2ca7981 */ /* 0x0000e8000c1e1900 */
[----:B------:R-:W3:Y:S01]  /*25af80*/  LDG.E R203, desc[UR10][R190.64+0x4] ;  /* 0x0000040abecb7981 */ /* 0x000ee2000c1e1900 */
[----:B0-----:R-:W-:-:S04]  /*25af90*/  IMAD.SHL.U32 R194, R126, 0x4, RZ ;  /* 0x000000047ec27824 */ /* 0x001fc800078e00ff */
[----:B------:R-:W-:-:S06]  /*25afa0*/  IMAD.WIDE R194, R194, 0x4, R204 ;  /* 0x00000004c2c27825 */ /* 0x000fcc00078e02cc */
[----:B------:R0:W4:Y:S01]  /*25afb0*/  LDG.E R194, desc[UR12][R194.64+0x4] ;  /* 0x0000040cc2c27981 */ /* 0x000122000c1e1900 */
[----:B---3--:R-:W-:-:S04]  /*25afc0*/  IMAD.IADD R202, R203, 0x1, R202 ;  /* 0x00000001cbca7824 */ /* 0x008fc800078e02ca */
[----:B0-----:R-:W-:-:S05]  /*25afd0*/  VIADD R195, R202, 0xffffffc3 ;  /* 0xffffffc3cac37836 */ /* 0x001fca0000000000 */
[----:B----4-:R-:W-:Y:S02]  /*25afe0*/  IADD3 R194, PT, PT, -R195, R194, R201 ;  /* 0x000000c2c3c27210 */ /* 0x010fe40007ffe1c9 */
[----:B------:R-:W-:-:S04]  /*25aff0*/  IADD3 R195, PT, PT, R199, 0x79, -R195 ;  /* 0x00000079c7c37810 */ /* 0x000fc80007ffe8c3 */
[----:B------:R-:W-:-:S04]  /*25b000*/  ISETP.GT.U32.AND P0, PT, R195, 0x3c, PT ;  /* 0x0000003cc300780c */ /* 0x000fc80003f04070 */
[----:B------:R-:W-:-:S13]  /*25b010*/  ISETP.GT.U32.OR P0, PT, R194, 0x14, P0 ;  /* 0x00000014c200780c */ /* 0x000fda0000704470 */
[----:B------:R-:W-:Y:S05]  /*25b020*/  @P0 BRA `(.L_x_11759) ;  /* 0x0000000000e00947 */ /* 0x000fea0003800000 */
[----:B------:R-:W-:Y:S02]  /*25b030*/  R2UR UR10, R186 ;  /* 0x00000000ba0a72ca */ /* 0x000fe400000e0000 */
[----:B------:R-:W-:-:S13]  /*25b040*/  R2UR UR11, R187 ;  /* 0x00000000bb0b72ca */ /* 0x000fda00000e0000 */
[----:B------:R-:W3:Y:S02]  /*25b050*/  LDG.E R192, desc[UR10][R192.64+0x4] ;  /* 0x0000040ac0c07981 */ /* 0x000ee4000c1e1900 */
[----:B---3--:R-:W-:-:S05]  /*25b060*/  IMAD.IADD R192, R192, 0x1, -R202 ;  /* 0x00000001c0c07824 */ /* 0x008fca00078e0aca */
[----:B------:R-:W-:-:S13]  /*25b070*/  ISETP.GT.U32.AND P0, PT, R192, 0x14, PT ;  /* 0x00000014c000780c */ /* 0x000fda0003f04070 */
[----:B------:R-:W-:Y:S05]  /*25b080*/  @P0 BRA `(.L_x_11759) ;  /* 0x0000000000c80947 */ /* 0x000fea0003800000 */
[C---:B------:R-:W-:Y:S02]  /*25b090*/  R2UR UR10, R186.reuse ;  /* 0x00000000ba0a72ca */ /* 0x040fe400000e0000 */
[C---:B------:R-:W-:Y:S02]  /*25b0a0*/  R2UR UR11, R187.reuse ;  /* 0x00000000bb0b72ca */ /* 0x040fe400000e0000 */
[----:B------:R-:W-:Y:S02]  /*25b0b0*/  R2UR UR12, R186 ;  /* 0x00000000ba0c72ca */ /* 0x000fe400000e0000 */
[----:B------:R-:W-:-:S09]  /*25b0c0*/  R2UR UR13, R187 ;  /* 0x00000000bb0d72ca */ /* 0x000fd200000e0000 */
[----:B------:R-:W3:Y:S04]  /*25b0d0*/  LDG.E R194, desc[UR10][R176.64] ;  /* 0x0000000ab0c27981 */ /* 0x000ee8000c1e1900 */
[----:B------:R-:W3:Y:S02]  /*25b0e0*/  LDG.E R195, desc[UR12][R178.64] ;  /* 0x0000000cb2c37981 */ /* 0x000ee4000c1e1900 */
[----:B---3--:R-:W-:-:S13]  /*25b0f0*/  ISETP.GE.AND P0, PT, R194, R195, PT ;  /* 0x000000c3c200720c */ /* 0x008fda0003f06270 */
[----:B------:R-:W-:Y:S05]  /*25b100*/  @P0 BRA `(.L_x_11759) ;  /* 0x0000000000a80947 */ /* 0x000fea0003800000 */
.L_x_11762:
[----:B------:R-:W0:Y:S01]  /*25b110*/  LDC.64 R202, c[0x0][0x3b0] ;  /* 0x0000ec00ffca7b82 */ /* 0x000e220000000a00 */
[----:B------:R-:W-:Y:S01]  /*25b120*/  R2UR UR10, R186 ;  /* 0x00000000ba0a72ca */ /* 0x000fe200000e0000 */
[----:B------:R-:W-:Y:S01]  /*25b130*/  IMAD.SHL.U32 R192, R194, 0x4, RZ ;  /* 0x00000004c2c07824 */ /* 0x000fe200078e00ff */
[----:B------:R-:W-:-:S03]  /*25b140*/  R2UR UR11, R187 ;  /* 0x00000000bb0b72ca */ /* 0x000fc600000e0000 */
[----:B0-----:R-:W-:-:S10]  /*25b150*/  IMAD.WIDE R192, R192, 0x4, R202 ;  /* 0x00000004c0c07825 */ /* 0x001fd400078e02ca */
[----:B------:R-:W3:Y:S02]  /*25b160*/  LDG.E R201, desc[UR10][R192.64] ;  /* 0x0000000ac0c97981 */ /* 0x000ee4000c1e1900 */
[----:B---3--:R-:W-:-:S13]  /*25b170*/  ISETP.NE.AND P0, PT, R201, R120, PT ;  /* 0x00000078c900720c */ /* 0x008fda0003f05270 */
[----:B------:R-:W-:Y:S05]  /*25b180*/  @P0 BRA `(.L_x_11760) ;  /* 0x0000000000540947 */ /* 0x000fea0003800000 */
[----:B------:R-:W-:Y:S02]  /*25b190*/  R2UR UR10, R186 ;  /* 0x00000000ba0a72ca */ /* 0x000fe400000e0000 */
[----:B------:R-:W-:-:S13]  /*25b1a0*/  R2UR UR11, R187 ;  /* 0x00000000bb0b72ca */ /* 0x000fda00000e0000 */
[----:B------:R-:W3:Y:S02]  /*25b1b0*/  LDG.E R201, desc[UR10][R192.64+0xc] ;  /* 0x00000c0ac0c97981 */ /* 0x000ee4000c1e1900 */
[----:B---3--:R-:W-:-:S13]  /*25b1c0*/  ISETP.NE.AND P0, PT, R201, 0x1, PT ;  /* 0x00000001c900780c */ /* 0x008fda0003f05270 */
[----:B------:R-:W-:Y:S05]  /*25b1d0*/  @P0 BRA `(.L_x_11760) ;  /* 0x0000000000400947 */ /* 0x000fea0003800000 */
[----:B------:R-:W0:Y:S01]  /*25b1e0*/  LDC.64 R202, c[0x0][0x388] ;  /* 0x0000e200ffca7b82 */ /* 0x000e220000000a00 */
[----:B------:R-:W-:Y:S02]  /*25b1f0*/  R2UR UR10, R186 ;  /* 0x00000000ba0a72ca */ /* 0x000fe400000e0000 */
[----:B------:R-:W-:-:S13]  /*25b200*/  R2UR UR11, R187 ;  /* 0x00000000bb0b72ca */ /* 0x000fda00000e0000 */
[----:B------:R1:W3:Y:S02]  /*25b210*/  LDG.E R201, desc[UR10][R192.64+0x4] ;  /* 0x0000040ac0c97981 */ /* 0x0002e4000c1e1900 */
[----:B-1----:R-:W-:-:S04]  /*25b220*/  IMAD.SHL.U32 R192, R121, 0x4, RZ ;  /* 0x0000000479c07824 */ /* 0x002fc800078e00ff */
[----:B0-----:R-:W-:-:S06]  /*25b230*/  IMAD.WIDE R192, R192, 0x4, R202 ;  /* 0x00000004c0c07825 */ /* 0x001fcc00078e02ca */
[----:B------:R-:W4:Y:S02]  /*25b240*/  LDG.E R192, desc[UR10][R192.64+0x4] ;  /* 0x0000040ac0c07981 */ /* 0x000f24000c1e1900 */
[----:B----4-:R-:W-:-:S05]  /*25b250*/  IMAD.IADD R192, R199, 0x1, R192 ;  /* 0x00000001c7c07824 */ /* 0x010fca00078e02c0 */
[----:B---3--:R-:W-:-:S13]  /*25b260*/  ISETP.GT.AND P0, PT, R192, R201, PT ;  /* 0x000000c9c000720c */ /* 0x008fda0003f04270 */
[----:B------:R-:W-:Y:S05]  /*25b270*/  @P0 BRA `(.L_x_11760) ;  /* 0x0000000000180947 */ /* 0x000fea0003800000 */
[----:B------:R-:W-:Y:S02]  /*25b280*/  R2UR UR10, R186 ;  /* 0x00000000ba0a72ca */ /* 0x000fe400000e0000 */
[----:B------:R-:W-:-:S13]  /*25b290*/  R2UR UR11, R187 ;  /* 0x00000000bb0b72ca */ /* 0x000fda00000e0000 */
[----:B------:R-:W3:Y:S02]  /*25b2a0*/  LDG.E R192, desc[UR10][R122.64+0x4] ;  /* 0x0000040a7ac07981 */ /* 0x000ee4000c1e1900 */
[----:B---3--:R-:W-:-:S05]  /*25b2b0*/  IMAD.IADD R192, R201, 0x1, R192 ;  /* 0x00000001c9c07824 */ /* 0x008fca00078e02c0 */
[----:B------:R-:W-:-:S13]  /*25b2c0*/  ISETP.GT.AND P0, PT, R192, R200, PT ;  /* 0x000000c8c000720c */ /* 0x000fda0003f04270 */
[----:B------:R-:W-:Y:S05]  /*25b2d0*/  @!P0 BRA `(.L_x_11761) ;  /* 0x0000000000108947 */ /* 0x000fea0003800000 */
.L_x_11760:
[----:B------:R-:W-:-:S05]  /*25b2e0*/  VIADD R194, R194, 0x1 ;  /* 0x00000001c2c27836 */ /* 0x000fca0000000000 */
[----:B------:R-:W-:-:S13]  /*25b2f0*/  ISETP.GE.AND P0, PT, R194, R195, PT ;  /* 0x000000c3c200720c */ /* 0x000fda0003f06270 */
[----:B------:R-:W-:Y:S05]  /*25b300*/  @!P0 BRA `(.L_x_11762) ;  /* 0xfffffffc00808947 */ /* 0x000fea000383ffff */
[----:B------:R-:W-:Y:S05]  /*25b310*/  BRA `(.L_x_11759) ;  /* 0x0000000000247947 */ /* 0x000fea0003800000 */
.L_x_11761:
[----:B------:R-:W0:Y:S01]  /*25b320*/  LDC.64 R192, c[0x0][0x450] ;  /* 0x00011400ffc07b82 */ /* 0x000e220000000a00 */
[----:B------:R-:W-:Y:S02]  /*25b330*/  R2UR UR10, R186 ;  /* 0x00000000ba0a72ca */ /* 0x000fe400000e0000 */
[----:B------:R-:W-:-:S05]  /*25b340*/  R2UR UR11, R187 ;  /* 0x00000000bb0b72ca */ /* 0x000fca00000e0000 */
[----:B------:R-:W1:Y:S08]  /*25b350*/  LDC.64 R194, c[0x0][0x460] ;  /* 0x00011800ffc27b82 */ /* 0x000e700000000a00 */
[----:B0-----:R-:W3:Y:S02]  /*25b360*/  LDG.E R192, desc[UR10][R192.64+0x1c] ;  /* 0x00001c0ac0c07981 */ /* 0x001ee4000c1e1900 */
[----:B---3--:R-:W-:-:S04]  /*25b370*/  IMAD R192, R2, R192, R120 ;  /* 0x000000c002c07224 */ /* 0x008fc800078e0278 */
[----:B-1----:R-:W-:-:S04]  /*25b380*/  IMAD.WIDE R192, R192, 0x4, R194 ;  /* 0x00000004c0c07825 */ /* 0x002fc800078e02c2 */
[----:B------:R-:W-:-:S05]  /*25b390*/  IMAD.MOV.U32 R194, RZ, RZ, 0x2 ;  /* 0x00000002ffc27424 */ /* 0x000fca00078e00ff */
[----:B------:R0:W-:Y:S02]  /*25b3a0*/  STG.E desc[UR10][R192.64], R194 ;  /* 0x000000c2c0007986 */ /* 0x0001e4000c10190a */
.L_x_11759:
[----:B------:R1:W-:Y:S05]  /*25b3b0*/  BMOV.32 B11, R198 ;  /* 0x000000c60b007356 */ /* 0x0003ea0000000000 */
[----:B------:R-:W-:Y:S05]  /*25b3c0*/  BSYNC.RECONVERGENT B11 ;  /* 0x00000000000b7941 */ /* 0x000fea0003800200 */
.L_x_11758:
[----:B0-----:R-:W0:Y:S01]  /*25b3d0*/  LDC.64 R192, c[0x0][0x3e0] ;  /* 0x0000f800ffc07b82 */ /* 0x001e220000000a00 */
[----:B------:R-:W-:Y:S02]  /*25b3e0*/  R2UR UR10, R186 ;  /* 0x00000000ba0a72ca */ /* 0x000fe400000e0000 */
[----:B------:R-:W-:Y:S01]  /*25b3f0*/  R2UR UR11, R187 ;  /* 0x00000000bb0b72ca */ /* 0x000fe200000e0000 */
[----:B0-----:R-:W-:-:S12]  /*25b400*/  IMAD.WIDE R192, R196, 0x4, R192 ;  /* 0x00000004c4c07825 */ /* 0x001fd800078e02c0 */
[----:B------:R-:W3:Y:S01]  /*25b410*/  LDG.E R192, desc[UR10][R192.64] ;  /* 0x0000000ac0c07981 */ /* 0x000ee2000c1e1900 */
[----:B------:R-:W-:-:S05]  /*25b420*/  VIADD R197, R197, 0x1 ;  /* 0x00000001c5c57836 */ /* 0x000fca0000000000 */
[----:B---3--:R-:W-:-:S13]  /*25b430*/  ISETP.GE.AND P0, PT, R197, R192, PT ;  /* 0x000000c0c500720c */ /* 0x008fda0003f06270 */
[----:B------:R-:W-:Y:S05]  /*25b440*/  @!P0 BRA `(.L_x_11763) ;  /* 0xfffffff400f08947 */ /* 0x000fea000383ffff */
.L_x_11757:
[----:B------:R-:W-:Y:S05]  /*25b450*/  BSYNC.RECONVERGENT B0 ;  /* 0x0000000000007941 */ /* 0x000fea0003800200 */
.L_x_11756:
[----:B------:R-:W0:Y:S01]  /*25b460*/  LDC.64 R190, c[0x0][0x3e0] ;  /* 0x0000f800ffbe7b82 */ /* 0x000e220000000a00 */
[----:B------:R-:W-:Y:S02]  /*25b470*/  R2UR UR10, R186 ;  /* 0x00000000ba0a72ca */ /* 0x000fe400000e0000 */
[----:B------:R-:W-:Y:S01]  /*25b480*/  R2UR UR11, R187 ;  /* 0x00000000bb0b72ca */ /* 0x000fe200000e0000 */
[----:B0-----:R-:W-:-:S12]  /*25b490*/  IMAD.WIDE R190, R174, 0x4, R190 ;  /* 0x00000004aebe7825 */ /* 0x001fd800078e02be */
[----:B------:R-:W3:Y:S01]  /*25b4a0*/  LDG.E R190, desc[UR10][R190.64] ;  /* 0x0000000abebe7981 */ /* 0x000ee2000c1e1900 */
[----:B------:R-:W-:-:S05]  /*25b4b0*/  VIADD R175, R175, 0x1 ;  /* 0x00000001afaf7836 */ /* 0x000fca0000000000 */
[----:B---3--:R-:W-:-:S13]  /*25b4c0*/  ISETP.GE.AND P0, PT, R175, R190, PT ;  /* 0x000000beaf00720c */ /* 0x008fda0003f06270 */
[----:B------:R-:W-:Y:S05]  /*25b4d0*/  @!P0 BRA `(.L_x_11764) ;  /* 0xfffffff400688947 */ /* 0x000fea000383ffff */
.L_x_11755:
[----:B------:R-:W-:Y:S05]  /*25b4e0*/  BSYNC.RECONVERGENT B1 ;  /* 0x0000000000017941 */ /* 0x000fea0003800200 */
.L_x_11754:
        /* <DEDUP_REMOVED lines=8> */
.L_x_11753:
[----:B------:R-:W-:Y:S05]  /*25b570*/  BSYNC.RECONVERGENT B2 ;  /* 0x0000000000027941 */ /* 0x000fea0003800200 */
.L_x_11752:
        /* <DEDUP_REMOVED lines=8> */
.L_x_11751:
[----:B------:R-:W-:Y:S05]  /*25b600*/  BSYNC.RECONVERGENT B3 ;  /* 0x0000000000037941 */ /* 0x000fea0003800200 */
.L_x_11750:
        /* <DEDUP_REMOVED lines=8> */
.L_x_11749:
[----:B------:R-:W-:Y:S05]  /*25b690*/  BSYNC.RECONVERGENT B4 ;  /* 0x0000000000047941 */ /* 0x000fea0003800200 */
.L_x_11748:
        /* <DEDUP_REMOVED lines=8> */
[----:B------:R-:W-:Y:S05]  /*25b720*/  BSYNC.RECONVERGENT B5 ;  /* 0x0000000000057941 */ /* 0x000fea0003800200 */
.L_x_11747:
[----:B------:R-:W0:Y:S01]  /*25b730*/  LDC.64 R120, c[0x0][0x3c8] ;  /* 0x0000f200ff787b82 */ /* 0x000e220000000a00 */
[----:B------:R-:W-:Y:S02]  /*25b740*/  R2UR UR10, R186 ;  /* 0x00000000ba0a72ca */ /* 0x000fe400000e0000 */
[----:B------:R-:W-:Y:S01]  /*25b750*/  R2UR UR11, R187 ;  /* 0x00000000bb0b72ca */ /* 0x000fe200000e0000 */
[----:B0-----:R-:W-:-:S12]  /*25b760*/  IMAD.WIDE R120, R2, 0x4, R120 ;  /* 0x0000000402787825 */ /* 0x001fd800078e0278 */
[----:B------:R0:W5:Y:S02]  /*25b770*/  LDG.E R3, desc[UR10][R120.64] ;  /* 0x0000000a78037981 */ /* 0x000164000c1e1900 */
[----:B0-----:R-:W-:-:S07]  /*25b780*/  IMAD.MOV.U32 R120, RZ, RZ, R124 ;  /* 0x000000ffff787224 */ /* 0x001fce00078e007c */
.L_x_11746:
[----:B------:R-:W-:Y:S05]  /*25b790*/  BSYNC.RECONVERGENT B6 ;  /* 0x0000000000067941 */ /* 0x000fea0003800200 */
.L_x_11745:
[----:B-----5:R-:W-:Y:S01]  /*25b7a0*/  ISETP.GE.AND P0, PT, R3, R120, PT ;  /* 0x000000780300720c */ /* 0x020fe20003f06270 */
[----:B------:R-:W-:-:S12]  /*25b7b0*/  BSSY.RECONVERGENT B0, `(.L_x_11769) ;  /* 0x000013a000007945 */ /* 0x000fd80003800200 */
[----:B------:R-:W-:Y:S05]  /*25b7c0*/  @P0 BRA `(.L_x_11770) ;  /* 0x0000001000e00947 */ /* 0x000fea0003800000 */
[----:B------:R-:W0:Y:S08]  /*25b7d0*/  LDC.64 R174, c[0x0][0x3d8] ;  /* 0x0000f600ffae7b82 */ /* 0x000e300000000a00 */
[----:B------:R-:W3:Y:S01]  /*25b7e0*/  LDC.64 R176, c[0x0][0x3f0] ;  /* 0x0000fc00ffb07b82 */ /* 0x000ee20000000a00 */
[----:B0-----:R-:W-:-:S04]  /*25b7f0*/  IMAD.WIDE R174, R232, 0x4, R174 ;  /* 0x00000004e8ae7825 */ /* 0x001fc800078e02ae */
[----:B---3--:R-:W-:-:S07]  /*25b800*/  IMAD.WIDE R176, R232, 0x4, R176 ;  /* 0x00000004e8b07825 */ /* 0x008fce00078e02b0 */
.L_x_11792:
[----:B------:R-:W0:Y:S01]  /*25b810*/  LDC.64 R120, c[0x0][0x3a0] ;  /* 0x0000e800ff787b82 */ /* 0x000e220000000a00 */
[----:B------:R-:W-:Y:S02]  /*25b820*/  R2UR UR10, R186 ;  /* 0x00000000ba0a72ca */ /* 0x000fe400000e0000 */
[----:B------:R-:W-:Y:S02]  /*25b830*/  R2UR UR11, R187 ;  /* 0x00000000bb0b72ca */ /* 0x000fe400000e0000 */
[----:B----4-:R-:W-:-:S05]  /*25b840*/  SHF.L.U32 R178, R3, 0x2, RZ ;  /* 0x0000000203b27819 */ /* 0x010fca00000006ff */
[----:B0-----:R-:W-:-:S06]  /*25b850*/  IMAD.WIDE R178, R178, 0x4, R120 ;  /* 0x00000004b2b27825 */ /* 0x001fcc00078e0278 */
[----:B------:R-:W3:Y:S01]  /*25b860*/  LDG.E R120, desc[UR10][R178.64+0xc] ;  /* 0x00000c0ab2787981 */ /* 0x000ee2000c1e1900 */
[----:B------:R-:W-:Y:S01]  /*25b870*/  BSSY.RECONVERGENT B1, `(.L_x_11771) ;  /* 0x0000125000017945 */ /* 0x000fe20003800200 */
[----:B---3--:R-:W-:-:S13]  /*25b880*/  ISETP.NE.AND P0, PT, R120, 0x1, PT ;  /* 0x000000017800780c */ /* 0x008fda0003f05270 */
[----:B------:R-:W-:Y:S05]  /*25b890*/  @P0 BRA `(.L_x_11772) ;  /* 0x0000001000880947 */ /* 0x000fea0003800000 */
        /* <DEDUP_REMOVED lines=26> */
.L_x_11791:
        /* <DEDUP_REMOVED lines=24> */
.L_x_11790:
        /* <DEDUP_REMOVED lines=25> */
.L_x_11789:
        /* <DEDUP_REMOVED lines=14> */
[----:B-1----:R-:W3:Y:S01]  /*25be30*/  LDL R194, [R129+0x10] ;  /* 0x0000100081c27983 */ /* 0x002ee20000100800 */
        /* <DEDUP_REMOVED lines=10> */
.L_x_11788:
        /* <DEDUP_REMOVED lines=25> */
.L_x_11787:
[----:B------:R-:W0:Y:S01]  /*25c070*/  LDC.64 R192, c[0x0][0x3a0] ;  /* 0x0000e800ffc07b82 */ /* 0x000e220000000a00 */
[----:B------:R-:W-:Y:S01]  /*25c080*/  R2UR UR10, R186 ;  /* 0x00000000ba0a72ca */ /* 0x000fe200000e0000 */
[----:B------:R-:W-:Y:S01]  /*25c090*/  IMAD.SHL.U32 R190, R197, 0x4, RZ ;  /* 0x00000004c5be7824 */ /* 0x000fe200078e00ff */
[----:B------:R-:W-:-:S03]  /*25c0a0*/  R2UR UR11, R187 ;  /* 0x00000000bb0b72ca */ /* 0x000fc600000e0000 */
[----:B0-----:R-:W-:-:S10]  /*25c0b0*/  IMAD.WIDE R190, R190, 0x4, R192 ;  /* 0x00000004bebe7825 */ /* 0x001fd400078e02c0 */
[----:B------:R-:W3:Y:S01]  /*25c0c0*/  LDG.E R192, desc[UR10][R190.64] ;  /* 0x0000000abec07981 */ /* 0x000ee2000c1e1900 */
[----:B------:R-:W-:Y:S05]  /*25c0d0*/  BMOV.32.CLEAR RZ, B6 ;  /* 0x0000000006ff7355 */ /* 0x000fea0000100000 */
        /* <DEDUP_REMOVED lines=19> */
[----:B------:R-:W4:Y:S01]  /*25c210*/  LDG.E R192, desc[UR10][R178.64+0x4] ;  /* 0x0000040ab2c07981 */ /* 0x000f22000c1e1900 */
[----:B---3--:R-:W-:-:S04]  /*25c220*/  IMAD.IADD R200, R198, 0x1, R193 ;  /* 0x00000001c6c87824 */ /* 0x008fc800078e02c1 */
[----:B----4-:R-:W-:-:S05]  /*25c230*/  IMAD.IADD R192, R192, 0x1, -R200 ;  /* 0x00000001c0c07824 */ /* 0x010fca00078e0ac8 */
        /* <DEDUP_REMOVED lines=11> */
[----:B---3--:R-:W-:-:S05]  /*25c2f0*/  IMAD.IADD R199, R201, 0x1, R192 ;  /* 0x00000001c9c77824 */ /* 0x008fca00078e02c0 */
[----:B------:R-:W-:-:S04]  /*25c300*/  IADD3 R192, PT, PT, R199, 0x3d, -R200 ;  /* 0x0000003dc7c07810 */ /* 0x000fc80007ffe8c8 */
[----:B------:R-:W-:-:S13]  /*25c310*/  ISETP.GT.U32.AND P0, PT, R192, 0x14, PT ;  /* 0x00000014c000780c */ /* 0x000fda0003f04070 */
[----:B------:R-:W-:Y:S05]  /*25c320*/  @P0 BRA `(.L_x_11782) ;  /* 0x0000000400300947 */ /* 0x000fea0003800000 */
[----:B------:R-:W-:Y:S01]  /*25c330*/  R2UR UR12, R186 ;  /* 0x00000000ba0c72ca */ /* 0x000fe200000e0000 */
[----:B------:R-:W-:Y:S01]  /*25c340*/  IMAD.SHL.U32 R192, R126, 0x4, RZ ;  /* 0x000000047ec07824 */ /* 0x000fe200078e00ff */
[C---:B------:R-:W-:Y:S02]  /*25c350*/  R2UR UR13, R187.reuse ;  /* 0x00000000bb0d72ca */ /* 0x040fe400000e0000 */
[----:B------:R-:W-:Y:S01]  /*25c360*/  R2UR UR10, R186 ;  /* 0x00000000ba0a72ca */ /* 0x000fe200000e0000 */
[----:B------:R-:W-:Y:S01]  /*25c370*/  IMAD.WIDE R192, R192, 0x4, R202 ;  /* 0x00000004c0c07825 */ /* 0x000fe200078e02ca */
[----:B------:R-:W-:-:S09]  /*25c380*/  R2UR UR11, R187 ;  /* 0x00000000bb0b72ca */ /* 0x000fd200000e0000 */
[----:B------:R-:W3:Y:S04]  /*25c390*/  LDG.E R192, desc[UR12][R192.64+0x4] ;  /* 0x0000040cc0c07981 */ /* 0x000ee8000c1e1900 */
[----:B------:R-:W3:Y:S02]  /*25c3a0*/  LDG.E R193, desc[UR10][R184.64+0x4] ;  /* 0x0000040ab8c17981 */ /* 0x000ee4000c1e1900 */
[----:B---3--:R-:W-:-:S04]  /*25c3b0*/  IADD3 R192, PT, PT, R201, -R193, -R192 ;  /* 0x800000c1c9c07210 */ /* 0x008fc80007ffe8c0 */
[----:B------:R-:W-:-:S13]  /*25c3c0*/  ISETP.GE.AND P0, PT, R192, RZ, PT ;  /* 0x000000ffc000720c */ /* 0x000fda0003f06270 */
[----:B------:R-:W-:Y:S05]  /*25c3d0*/  @!P0 BRA `(.L_x_11782) ;  /* 0x0000000400048947 */ /* 0x000fea0003800000 */
[----:B------:R-:W-:Y:S02]  /*25c3e0*/  R2UR UR10, R186 ;  /* 0x00000000ba0a72ca */ /* 0x000fe400000e0000 */
[----:B------:R-:W-:-:S13]  /*25c3f0*/  R2UR UR11, R187 ;  /* 0x00000000bb0b72ca */ /* 0x000fda00000e0000 */
[----:B------:R-:W3:Y:S02]  /*25c400*/  LDG.E R192, desc[UR10][R188.64+0x4] ;  /* 0x0000040abcc07981 */ /* 0x000ee4000c1e1900 */
[C---:B---3--:R-:W-:Y:S02]  /*25c410*/  IADD3 R200, PT, PT, R192.reuse, 0xb6, -R200 ;  /* 0x000000b6c0c87810 */ /* 0x048fe40007ffe8c8 */
[----:B------:R-:W-:Y:S02]  /*25c420*/  IADD3 R193, PT, PT, R192, 0x3d, -R193 ;  /* 0x0000003dc0c17810 */ /* 0x000fe40007ffe8c1 */
[----:B------:R-:W-:-:S04]  /*25c430*/  ISETP.GT.U32.AND P0, PT, R200, 0x3c, PT ;  /* 0x0000003cc800780c */ /* 0x000fc80003f04070 */
[----:B------:R-:W-:-:S13]  /*25c440*/  ISETP.GT.U32.OR P0, PT, R193, 0x14, P0 ;  /* 0x00000014c100780c */ /* 0x000fda0000704470 */
[----:B------:R-:W-:Y:S05]  /*25c450*/  @P0 BRA `(.L_x_11782) ;  /* 0x0000000000e40947 */ /* 0x000fea0003800000 */
[----:B------:R-:W-:Y:S02]  /*25c460*/  R2UR UR10, R186 ;  /* 0x00000000ba0a72ca */ /* 0x000fe400000e0000 */
[----:B------:R-:W-:-:S13]  /*25c470*/  R2UR UR11, R187 ;  /* 0x00000000bb0b72ca */ /* 0x000fda00000e0000 */
[----:B------:R0:W3:Y:S02]  /*25c480*/  LDG.E R193, desc[UR10][R190.64+0x4] ;  /* 0x0000040abec17981 */ /* 0x0000e4000c1e1900 */
[----:B0-----:R-:W-:-:S04]  /*25c490*/  IMAD.SHL.U32 R190, R196, 0x4, RZ ;  /* 0x00000004c4be7824 */ /* 0x001fc800078e00ff */
[----:B------:R-:W-:-:S06]  /*25c4a0*/  IMAD.WIDE R190, R190, 0x4, R204 ;  /* 0x00000004bebe7825 */ /* 0x000fcc00078e02cc */
[----:B------:R-:W3:Y:S02]  /*25c4b0*/  LDG.E R190, desc[UR10][R190.64+0x4] ;  /* 0x0000040abebe7981 */ /* 0x000ee4000c1e1900 */
[----:B---3--:R-:W-:-:S04]  /*25c4c0*/  IADD3 R190, PT, PT, R192, -R193, -R190 ;  /* 0x800000c1c0be7210 */ /* 0x008fc80007ffe8be */
        /* <DEDUP_REMOVED lines=10> */
.L_x_11786:
[----:B------:R-:W0:Y:S01]  /*25c570*/  LDC.64 R200, c[0x0][0x3b0] ;  /* 0x0000ec00ffc87b82 */ /* 0x000e220000000a00 */
[----:B------:R-:W-:Y:S01]  /*25c580*/  R2UR UR10, R186 ;  /* 0x00000000ba0a72ca */ /* 0x000fe200000e0000 */
[----:B------:R-:W-:Y:S01]  /*25c590*/  IMAD.SHL.U32 R190, R193, 0x4, RZ ;  /* 0x00000004c1be7824 */ /* 0x000fe200078e00ff */
[----:B------:R-:W-:-:S03]  /*25c5a0*/  R2UR UR11, R187 ;  /* 0x00000000bb0b72ca */ /* 0x000fc600000e0000 */
[----:B0-----:R-:W-:-:S10]  /*25c5b0*/  IMAD.WIDE R190, R190, 0x4, R200 ;  /* 0x00000004bebe7825 */ /* 0x001fd400078e02c8 */
[----:B------:R-:W3:Y:S01]  /*25c5c0*/  LDG.E R200, desc[UR10][R190.64] ;  /* 0x0000000abec87981 */ /* 0x000ee2000c1e1900 */
[----:B------:R-:W-:Y:S01]  /*25c5d0*/  BSSY.RELIABLE B11, `(.L_x_11783) ;  /* 0x00000140000b7945 */ /* 0x000fe20003800100 */
[----:B---3--:R-:W-:-:S13]  /*25c5e0*/  ISETP.NE.AND P0, PT, R200, R120, PT ;  /* 0x00000078c800720c */ /* 0x008fda0003f05270 */
[----:B------:R-:W-:Y:S05]  /*25c5f0*/  @P0 BRA `(.L_x_11784) ;  /* 0x0000000000440947 */ /* 0x000fea0003800000 */
[----:B------:R-:W-:Y:S02]  /*25c600*/  R2UR UR10, R186 ;  /* 0x00000000ba0a72ca */ /* 0x000fe400000e0000 */
[----:B------:R-:W-:-:S13]  /*25c610*/  R2UR UR11, R187 ;  /* 0x00000000bb0b72ca */ /* 0x000fda00000e0000 */
[----:B------:R-:W3:Y:S02]  /*25c620*/  LDG.E R200, desc[UR10][R190.64+0x8] ;  /* 0x0000080abec87981 */ /* 0x000ee4000c1e1900 */
[----:B---3--:R-:W-:-:S13]  /*25c630*/  ISETP.NE.AND P0, PT, R200, 0x1, PT ;  /* 0x00000001c800780c */ /* 0x008fda0003f05270 */
[----:B------:R-:W-:Y:S05]  /*25c640*/  @P0 BRA `(.L_x_11784) ;  /* 0x0000000000300947 */ /* 0x000fea0003800000 */
[----:B------:R-:W-:Y:S02]  /*25c650*/  R2UR UR10, R186 ;  /* 0x00000000ba0a72ca */ /* 0x000fe400000e0000 */
[----:B------:R-:W-:-:S13]  /*25c660*/  R2UR UR11, R187 ;  /* 0x00000000bb0b72ca */ /* 0x000fda00000e0000 */
[----:B------:R-:W3:Y:S02]  /*25c670*/  LDG.E R190, desc[UR10][R190.64+0x4] ;  /* 0x0000040abebe7981 */ /* 0x000ee4000c1e1900 */
[----:B---3--:R-:W-:-:S13]  /*25c680*/  ISETP.GT.AND P0, PT, R199, R190, PT ;  /* 0x000000bec700720c */ /* 0x008fda0003f04270 */
[----:B------:R-:W-:Y:S05]  /*25c690*/  @P0 BRA `(.L_x_11784) ;  /* 0x00000000001c0947 */ /* 0x000fea0003800000 */
[----:B------:R-:W-:Y:S02]  /*25c6a0*/  R2UR UR10, R186 ;  /* 0x00000000ba0a72ca */ /* 0x000fe400000e0000 */
[----:B------:R-:W-:-:S13]  /*25c6b0*/  R2UR UR11, R187 ;  /* 0x00000000bb0b72ca */ /* 0x000fda00000e0000 */
[----:B------:R-:W3:Y:S02]  /*25c6c0*/  LDG.E R191, desc[UR10][R122.64+0x4] ;  /* 0x0000040a7abf7981 */ /* 0x000ee4000c1e1900 */
[----:B---3--:R-:W-:-:S05]  /*25c6d0*/  IMAD.IADD R191, R190, 0x1, R191 ;  /* 0x00000001bebf7824 */ /* 0x008fca00078e02bf */
[----:B------:R-:W-:-:S13]  /*25c6e0*/  ISETP.GT.AND P0, PT, R191, R198, PT ;  /* 0x000000c6bf00720c */ /* 0x000fda0003f04270 */
[----:B------:R-:W-:Y:S05]  /*25c6f0*/  @!P0 BREAK.RELIABLE B11 ;  /* 0x00000000000b8942 */ /* 0x000fea0003800100 */
[----:B------:R-:W-:Y:S05]  /*25c700*/  @!P0 BRA `(.L_x_11785) ;  /* 0x0000000000148947 */ /* 0x000fea0003800000 */
.L_x_11784:
[----:B------:R-:W-:Y:S05]  /*25c710*/  BSYNC.RELIABLE B11 ;  /* 0x00000000000b7941 */ /* 0x000fea0003800100 */
.L_x_11783:
[----:B------:R-:W-:-:S05]  /*25c720*/  VIADD R193, R193, 0x1 ;  /* 0x00000001c1c17836 */ /* 0x000fca0000000000 */
[----:B------:R-:W-:-:S13]  /*25c730*/  ISETP.GE.AND P0, PT, R193, R192, PT ;  /* 0x000000c0c100720c */ /* 0x000fda0003f06270 */
[----:B------:R-:W-:Y:S05]  /*25c740*/  @!P0 BRA `(.L_x_11786) ;  /* 0xfffffffc00888947 */ /* 0x000fea000383ffff */
[----:B------:R-:W-:Y:S05]  /*25c750*/  BRA `(.L_x_11782) ;  /* 0x0000000000247947 */ /* 0x000fea0003800000 */
.L_x_11785:
        /* <DEDUP_REMOVED lines=9> */
.L_x_11782:
[----:B------:R-:W-:Y:S05]  /*25c7f0*/  BSYNC.RECONVERGENT B6 ;  /* 0x0000000000067941 */ /* 0x000fea0003800200 */
.L_x_11781:
        /* <DEDUP_REMOVED lines=8> */
.L_x_11780:
[----:B------:R-:W-:Y:S05]  /*25c880*/  BSYNC.RECONVERGENT B5 ;  /* 0x0000000000057941 */ /* 0x000fea0003800200 */
.L_x_11779:
        /* <DEDUP_REMOVED lines=8> */
.L_x_11778:
[----:B------:R-:W-:Y:S05]  /*25c910*/  BSYNC.RECONVERGENT B4 ;  /* 0x0000000000047941 */ /* 0x000fea0003800200 */
.L_x_11777:
        /* <DEDUP_REMOVED lines=8> */
.L_x_11776:
[----:B------:R-:W-:Y:S05]  /*25c9a0*/  BSYNC.RECONVERGENT B3 ;  /* 0x0000000000037941 */ /* 0x000fea0003800200 */
.L_x_11775:
[----:B------:R-:W0:Y:S01]  /*25c9b0*/  LDC.64 R182, c[0x0][0x3e8] ;  /* 0x0000fa00ffb67b82 */ /* 0x000e220000000a00 */
[----:B------:R-:W-:Y:S02]  /*25c9c0*/  R2UR UR10, R186 ;  /* 0x00000000ba0a72ca */ /* 0x000fe400000e0000 */
[----:B------:R-:W-:Y:S01]  /*25c9d0*/  R2UR UR11, R187 ;  /* 0x00000000bb0b72ca */ /* 0x000fe200000e0000 */
[----:B0-----:R-:W-:-:S12]  /*25c9e0*/  IMAD.WIDE R182, R0, 0x4, R182 ;  /* 0x0000000400b67825 */ /* 0x001fd800078e02b6 */
[----:B------:R-:W3:Y:S01]  /*25c9f0*/  LDG.E R182, desc[UR10][R182.64] ;  /* 0x0000000ab6b67981 */ /* 0x000ee2000c1e1900 */
[----:B------:R-:W-:-:S04]  /*25ca00*/  IADD3 R125, PT, PT, R125, 0x1, RZ ;  /* 0x000000017d7d7810 */ /* 0x000fc80007ffe0ff */
[----:B---3--:R-:W-:-:S13]  /*25ca10*/  ISETP.GE.AND P0, PT, R125, R182, PT ;  /* 0x000000b67d00720c */ /* 0x008fda0003f06270 */
[----:B------:R-:W-:Y:S05]  /*25ca20*/  @!P0 BRA `(.L_x_11790) ;  /* 0xfffffff000648947 */ /* 0x000fea000383ffff */
.L_x_11774:
[----:B------:R-:W-:Y:S05]  /*25ca30*/  BSYNC.RECONVERGENT B2 ;  /* 0x0000000000027941 */ /* 0x000fea0003800200 */
.L_x_11773:
        /* <DEDUP_REMOVED lines=8> */
.L_x_11772:
[----:B------:R-:W-:Y:S05]  /*25cac0*/  BSYNC.RECONVERGENT B1 ;  /* 0x0000000000017941 */ /* 0x000fea0003800200 */
.L_x_11771:
        /* <DEDUP_REMOVED lines=8> */
.L_x_11770:
[----:B------:R-:W-:Y:S05]  /*25cb50*/  BSYNC.RECONVERGENT B0 ;  /* 0x0000000000007941 */ /* 0x000fea0003800200 */
.L_x_11769:
[----:B------:R-:W0:Y:S01]  /*25cb60*/  LDC.64 R120, c[0x0][0x450] ;  /* 0x00011400ff787b82 */ /* 0x000e220000000a00 */
[----:B------:R-:W-:Y:S02]  /*25cb70*/  R2UR UR10, R186 ;  /* 0x00000000ba0a72ca */ /* 0x000fe400000e0000 */
[----:B------:R-:W-:-:S13]  /*25cb80*/  R2UR UR11, R187 ;  /* 0x00000000bb0b72ca */ /* 0x000fda00000e0000 */
[----:B0-----:R-:W3:Y:S02]  /*25cb90*/  LDG.E R0, desc[UR10][R120.64+0x1c] ;  /* 0x00001c0a78007981 */ /* 0x001ee4000c1e1900 */
[----:B---3--:R-:W-:-:S13]  /*25cba0*/  ISETP.GE.AND P0, PT, R0, 0x1, PT ;  /* 0x000000010000780c */ /* 0x008fda0003f06270 */
[----:B------:R-:W-:Y:S05]  /*25cbb0*/  @!P0 BRA `(.L_x_11744) ;  /* 0x0000000000448947 */ /* 0x000fea0003800000 */
[----:B------:R-:W-:Y:S02]  /*25cbc0*/  IMAD R0, R2, R0, RZ ;  /* 0x0000000002007224 */ /* 0x000fe400078e02ff */
[----:B------:R-:W-:-:S07]  /*25cbd0*/  IMAD.MOV.U32 R120, RZ, RZ, RZ ;  /* 0x000000ffff787224 */ /* 0x000fce00078e00ff */
.L_x_11793:
[----:B------:R-:W0:Y:S01]  /*25cbe0*/  LDC.64 R124, c[0x0][0x460] ;  /* 0x00011800ff7c7b82 */ /* 0x000e220000000a00 */
[----:B------:R-:W-:Y:S01]  /*25cbf0*/  R2UR UR10, R186 ;  /* 0x00000000ba0a72ca */ /* 0x000fe200000e0000 */
[----:B------:R-:W-:Y:S01]  /*25cc00*/  IMAD.IADD R2, R0, 0x1, R120 ;  /* 0x0000000100027824 */ /* 0x000fe200078e0278 */
[----:B------:R-:W-:-:S03]  /*25cc10*/  R2UR UR11, R187 ;  /* 0x00000000bb0b72ca */ /* 0x000fc600000e0000 */
[----:B0-----:R-:W-:-:S10]  /*25cc20*/  IMAD.WIDE R2, R2, 0x4, R124 ;  /* 0x0000000402027825 */ /* 0x001fd400078e027c */
[----:B------:R-:W3:Y:S02]  /*25cc30*/  LDG.E R2, desc[UR10][R2.64] ;  /* 0x0000000a02027981 */ /* 0x000ee4000c1e1900 */
[----:B---3--:R-:W-:-:S13]  /*25cc40*/  ISETP.NE.AND P0, PT, R2, 0x1, PT ;  /* 0x000000010200780c */ /* 0x008fda0003f05270 */
[----:B------:R-:W-:Y:S05]  /*25cc50*/  @!P0 BRA `(.L_x_11743) ;  /* 0x0000013000a08947 */ /* 0x000fea0003800000 */
[----:B------:R-:W0:Y:S01]  /*25cc60*/  LDC.64 R174, c[0x0][0x450] ;  /* 0x00011400ffae7b82 */ /* 0x000e220000000a00 */
[----:B------:R-:W-:Y:S02]  /*25cc70*/  R2UR UR10, R186 ;  /* 0x00000000ba0a72ca */ /* 0x000fe400000e0000 */
[----:B------:R-:W-:-:S13]  /*25cc80*/  R2UR UR11, R187 ;  /* 0x00000000bb0b72ca */ /* 0x000fda00000e0000 */
[----:B0-----:R-:W3:Y:S01]  /*25cc90*/  LDG.E R2, desc[UR10][R174.64+0x1c] ;  /* 0x00001c0aae027981 */ /* 0x001ee2000c1e1900 */
[----:B------:R-:W-:-:S05]  /*25cca0*/  VIADD R120, R120, 0x1 ;  /* 0x0000000178787836 */ /* 0x000fca0000000000 */
[----:B---3--:R-:W-:-:S13]  /*25ccb0*/  ISETP.GE.AND P0, PT, R120, R2, PT ;  /* 0x000000027800720c */ /* 0x008fda0003f06270 */
[----:B------:R-:W-:Y:S05]  /*25ccc0*/  @!P0 BRA `(.L_x_11793) ;  /* 0xfffffffc00c48947 */ /* 0x000fea000383ffff */
.L_x_11744:
[----:B------:R-:W0:Y:S01]  /*25ccd0*/  LDC.64 R2, c[0x0][0x450] ;  /* 0x00011400ff027b82 */ /* 0x000e220000000a00 */
[----:B------:R-:W-:Y:S02]  /*25cce0*/  R2UR UR10, R186 ;  /* 0x00000000ba0a72ca */ /* 0x000fe400000e0000 */
[----:B------:R-:W-:-:S13]  /*25ccf0*/  R2UR UR11, R187 ;  /* 0x00000000bb0b72ca */ /* 0x000fda00000e0000 */
[----:B0-----:R-:W3:Y:S02]  /*25cd00*/  LDG.E R0, desc[UR10][R2.64+0x18] ;  /* 0x0000180a02007981 */ /* 0x001ee4000c1e1900 */
[----:B---3--:R-:W-:Y:S02]  /*25cd10*/  ISETP.NE.AND P0, PT, R0, RZ, PT ;  /* 0x000000ff0000720c */ /* 0x008fe40003f05270 */
[----:B------:R0:W5:Y:S11]  /*25cd20*/  LDG.E R0, desc[UR10][R122.64] ;  /* 0x0000000a7a007981 */ /* 0x000176000c1e1900 */
[----:B------:R-:W-:Y:S05]  /*25cd30*/  @!P0 BREAK.RELIABLE B7 ;  /* 0x0000000000078942 */ /* 0x000fea0003800100 */
[----:B0-----:R-:W-:Y:S05]  /*25cd40*/  @!P0 BRA `(.L_x_11794) ;  /* 0x0000019000ec8947 */ /* 0x001fea0003800000 */
[----:B------:R-:W-:Y:S02]  /*25cd50*/  R2UR UR10, R186 ;  /* 0x00000000ba0a72ca */ /* 0x000fe400000e0000 */
[----:B------:R-:W-:-:S13]  /*25cd60*/  R2UR UR11, R187 ;  /* 0x00000000bb0b72ca */ /* 0x000fda00000e0000 */
[----:B------:R-:W3:Y:S01]  /*25cd70*/  LDG.E R2, desc[UR10][R122.64+0x4] ;  /* 0x0000040a7a027981 */ /* 0x000ee2000c1e1900 */
[----:B------:R-:W-:Y:S01]  /*25cd80*/  BSSY.RECONVERGENT B1, `(.L_x_11795) ;  /* 0x00000b3000017945 */ /* 0x000fe20003800200 */
[----:B---3--:R-:W-:Y:S02]  /*25cd90*/  ISETP.GE.U32.AND P0, PT, R2, 0x1, PT ;  /* 0x000000010200780c */ /* 0x008fe40003f06070 */
[----:B------:R-:W-:-:S04]  /*25cda0*/  SHF.R.S32.HI R3, RZ, 0x1f, R2 ;  /* 0x0000001fff037819 */ /* 0x000fc80000011402 */
[----:B------:R-:W-:Y:S01]  /*25cdb0*/  ISETP.GE.AND.EX P0, PT, R3, RZ, PT, P0 ;  /* 0x000000ff0300720c */ /* 0x000fe20003f06300 */
[----:B------:R-:W-:-:S12]  /*25cdc0*/  IMAD.MOV.U32 R3, RZ, RZ, RZ ;  /* 0x000000ffff037224 */ /* 0x000fd800078e00ff */
[----:B------:R-:W-:Y:S05]  /*25cdd0*/  @!P0 BRA `(.L_x_11796) ;  /* 0x0000000800b48947 */ /* 0x000fea0003800000 */
[----:B------:R-:W-:Y:S01]  /*25cde0*/  ISETP.GE.U32.AND P0, PT, R2, 0x4, PT ;  /* 0x000000040200780c */ /* 0x000fe20003f06070 */
[----:B------:R-:W-:Y:S01]  /*25cdf0*/  BSSY.RECONVERGENT B0, `(.L_x_11797) ;  /* 0x0000061000007945 */ /* 0x000fe20003800200 */
[----:B-----5:R-:W-:Y:S01]  /*25ce00*/  IMAD.IADD R125, R0, 0x1, R2 ;  /* 0x00000001007d7824 */ /* 0x020fe200078e0202 */
[----:B------:R-:W-:Y:S01]  /*25ce10*/  LOP3.LUT R3, R2, 0x3, RZ, 0xc0, !PT ;  /* 0x0000000302037812 */ /* 0x000fe200078ec0ff */
[----:B------:R-:W-:-:S09]  /*25ce20*/  IMAD.MOV.U32 R124, RZ, RZ, RZ ;  /* 0x000000ffff7c7224 */ /* 0x000fd200078e00ff */
[----:B------:R-:W-:Y:S05]  /*25ce30*/  @!P0 BRA `(.L_x_11798) ;  /* 0x0000000400708947 */ /* 0x000fea0003800000 */
[----:B------:R-:W-:Y:S01]  /*25ce40*/  LOP3.LUT R124, R2, 0x7ffffffc, RZ, 0xc0, !PT ;  /* 0x7ffffffc027c7812 */ /* 0x000fe200078ec0ff */
[----:B------:R-:W-:-:S07]  /*25ce50*/  IMAD.MOV.U32 R126, RZ, RZ, RZ ;  /* 0x000000ffff7e7224 */ /* 0x000fce00078e00ff */
.L_x_11815:
[----:B0-----:R-:W0:Y:S01]  /*25ce60*/  LDCU.64 UR10, c[0x0][0x380] ;  /* 0x00007000ff0a77ac */ /* 0x001e220008000a00 */
[----:B------:R-:W-:Y:S01]  /*25ce70*/  LOP3.LUT R121, RZ, R126, RZ, 0x33, !PT ;  /* 0x0000007eff797212 */ /* 0x000fe200078e33ff */
[----:B---3--:R-:W-:Y:S01]  /*25ce80*/  VIADD R173, R1, 0x29d0 ;  /* 0x000029d001ad7836 */ /* 0x008fe20000000000 */
[----:B------:R-:W-:Y:S02]  /*25ce90*/  R2UR UR12, R186 ;  /* 0x00000000ba0c72ca */ /* 0x000fe400000e0000 */
[----:B------:R-:W-:Y:S01]  /*25cea0*/  R2UR UR13, R187 ;  /* 0x00000000bb0d72ca */ /* 0x000fe200000e0000 */
[----:B------:R-:W-:-:S05]  /*25ceb0*/  IMAD.IADD R121, R125, 0x1, R121 ;  /* 0x000000017d797824 */ /* 0x000fca00078e0279 */
[----:B0-----:R-:W-:-:S04]  /*25cec0*/  IADD3 R120, P0, PT, R121, UR10, RZ ;  /* 0x0000000a79787c10 */ /* 0x001fc8000ff1e0ff */
[----:B------:R-:W-:-:S05]  /*25ced0*/  LEA.HI.X.SX32 R121, R121, UR11, 0x1, P0 ;  /* 0x0000000b79797c11 */ /* 0x000fca00080f0eff */
[----:B------:R-:W3:Y:S01]  /*25cee0*/  LDG.E.U8 R174, desc[UR12][R120.64] ;  /* 0x0000000c78ae7981 */ /* 0x000ee2000c1e1100 */
        /* <DEDUP_REMOVED lines=14> */
.L_x_11801:
[----:B------:R-:W-:-:S05]  /*25cfd0*/  IMAD.MOV.U32 R174, RZ, RZ, 0x47 ;  /* 0x00000047ffae7424 */ /* 0x000fca00078e00ff */
[----:B------:R0:W-:Y:S01]  /*25cfe0*/  STL.U8 [R173+0x28aa], R174 ;  /* 0x0028aaaead007387 */ /* 0x0001e20000100000 */
[----:B------:R-:W-:Y:S05]  /*25cff0*/  BRA `(.L_x_11802) ;  /* 0x0000000000087947 */ /* 0x000fea0003800000 */
.L_x_11800:
[----:B------:R-:W-:-:S05]  /*25d000*/  IMAD.MOV.U32 R174, RZ, RZ, 0x41 ;  /* 0x00000041ffae7424 */ /* 0x000fca00078e00ff */
[----:B------:R0:W-:Y:S02]  /*25d010*/  STL.U8 [R173+0x28aa], R174 ;  /* 0x0028aaaead007387 */ /* 0x0001e40000100000 */
.L_x_11802:
[----:B------:R-:W-:Y:S05]  /*25d020*/  BSYNC.RECONVERGENT B2 ;  /* 0x0000000000027941 */ /* 0x000fea0003800200 */
.L_x_11799:
[----:B------:R-:W-:Y:S02]  /*25d030*/  R2UR UR10, R186 ;  /* 0x00000000ba0a72ca */ /* 0x000fe400000e0000 */
[----:B------:R-:W-:-:S13]  /*25d040*/  R2UR UR11, R187 ;  /* 0x00000000bb0b72ca */ /* 0x000fda00000e0000 */
[----:B0--3--:R-:W3:Y:S01]  /*25d050*/  LDG.E.U8 R174, desc[UR10][R120.64+-0x1] ;  /* 0xffffff0a78ae7981 */ /* 0x009ee2000c1e1100 */
        /* <DEDUP_REMOVED lines=11> */
.L_x_11805:
[----:B------:R-:W-:-:S05]  /*25d110*/  IMAD.MOV.U32 R174, RZ, RZ, 0x47 ;  /* 0x00000047ffae7424 */ /* 0x000fca00078e00ff */
[----:B------:R3:W-:Y:S01]  /*25d120*/  STL.U8 [R173+0x28ab], R174 ;  /* 0x0028abaead007387 */ /* 0x0007e20000100000 */
[----:B------:R-:W-:Y:S05]  /*25d130*/  BRA `(.L_x_11806) ;  /* 0x0000000000087947 */ /* 0x000fea0003800000 */
.L_x_11804:
[----:B------:R-:W-:-:S05]  /*25d140*/  HFMA2 R174, -RZ, RZ, 0, 5.0067901611328125e-06 ;  /* 0x00000054ffae7431 */ /* 0x000fca00000001ff */
[----:B------:R0:W-:Y:S02]  /*25d150*/  STL.U8 [R173+0x28ab], R174 ;  /* 0x0028abaead007387 */ /* 0x0001e40000100000 */
.L_x_11806:
[----:B------:R-:W-:Y:S05]  /*25d160*/  BSYNC.RECONVERGENT B2 ;  /* 0x0000000000027941 */ /* 0x000fea0003800200 */
.L_x_11803:
        /* <DEDUP_REMOVED lines=14> */
.L_x_11809:
[----:B------:R-:W-:-:S05]  /*25d250*/  IMAD.MOV.U32 R174, RZ, RZ, 0x47 ;  /* 0x00000047ffae7424 */ /* 0x000fca00078e00ff */
[----:B------:R3:W-:Y:S01]  /*25d260*/  STL.U8 [R173+0x28ac], R174 ;  /* 0x0028acaead007387 */ /* 0x0007e20000100000 */
[----:B------:R-:W-:Y:S05]  /*25d270*/  BRA `(.L_x_11810) ;  /* 0x0000000000087947 */ /* 0x000fea0003800000 */
.L_x_11808:
[----:B------:R-:W-:-:S05]  /*25d280*/  IMAD.MOV.U32 R174, RZ, RZ, 0x54 ;  /* 0x00000054ffae7424 */ /* 0x000fca00078e00ff */
[----:B------:R0:W-:Y:S02]  /*25d290*/  STL.U8 [R173+0x28ac], R174 ;  /* 0x0028acaead007387 */ /* 0x0001e40000100000 */
.L_x_11810:
[----:B------:R-:W-:Y:S05]  /*25d2a0*/  BSYNC.RECONVERGENT B2 ;  /* 0x0000000000027941 */ /* 0x000fea0003800200 */
.L_x_11807:
        /* <DEDUP_REMOVED lines=14> */
.L_x_11813:
[----:B------:R-:W-:-:S05]  /*25d390*/  IMAD.MOV.U32 R120, RZ, RZ, 0x47 ;  /* 0x00000047ff787424 */ /* 0x000fca00078e00ff */
[----:B------:R0:W-:Y:S01]  /*25d3a0*/  STL.U8 [R173+0x28ad], R120 ;  /* 0x0028ad78ad007387 */ /* 0x0001e20000100000 */
[----:B------:R-:W-:Y:S05]  /*25d3b0*/  BRA `(.L_x_11814) ;  /* 0x0000000000087947 */ /* 0x000fea0003800000 */
.L_x_11812:
[----:B------:R-:W-:-:S05]  /*25d3c0*/  IMAD.MOV.U32 R120, RZ, RZ, 0x54 ;  /* 0x00000054ff787424 */ /* 0x000fca00078e00ff */
[----:B------:R0:W-:Y:S02]  /*25d3d0*/  STL.U8 [R173+0x28ad], R120 ;  /* 0x0028ad78ad007387 */ /* 0x0001e40000100000 */
.L_x_11814:
[----:B------:R-:W-:Y:S05]  /*25d3e0*/  BSYNC.RECONVERGENT B2 ;  /* 0x0000000000027941 */ /* 0x000fea0003800200 */
.L_x_11811:
[----:B------:R-:W-:Y:S05]  /*25d3f0*/  @P0 BRA `(.L_x_11815) ;  /* 0xfffffff800980947 */ /* 0x000fea000383ffff */
.L_x_11798:
[----:B------:R-:W-:Y:S05]  /*25d400*/  BSYNC.RECONVERGENT B0 ;  /* 0x0000000000007941 */ /* 0x000fea0003800200 */
.L_x_11797:
[----:B------:R-:W-:Y:S01]  /*25d410*/  ISETP.NE.AND P0, PT, R3, RZ, PT ;  /* 0x000000ff0300720c */ /* 0x000fe20003f05270 */
[----:B------:R-:W-:-:S12]  /*25d420*/  BSSY.RECONVERGENT B0, `(.L_x_11816) ;  /* 0x0000047000007945 */ /* 0x000fd80003800200 */
[----:B------:R-:W-:Y:S05]  /*25d430*/  @!P0 BRA `(.L_x_11817) ;  /* 0x0000000400148947 */ /* 0x000fea0003800000 */
[----:B------:R-:W5:Y:S01]  /*25d440*/  LDCU.64 UR10, c[0x0][0x380] ;  /* 0x00007000ff0a77ac */ /* 0x000f620008000a00 */
[----:B0-----:R-:W-:Y:S01]  /*25d450*/  LOP3.LUT R120, RZ, R124, RZ, 0x33, !PT ;  /* 0x0000007cff787212 */ /* 0x001fe200078e33ff */
[----:B---3--:R-:W-:Y:S01]  /*25d460*/  VIADD R173, R1, 0x29d0 ;  /* 0x000029d001ad7836 */ /* 0x008fe20000000000 */
[----:B------:R-:W-:Y:S02]  /*25d470*/  R2UR UR12, R186 ;  /* 0x00000000ba0c72ca */ /* 0x000fe400000e0000 */
[----:B------:R-:W-:Y:S01]  /*25d480*/  R2UR UR13, R187 ;  /* 0x00000000bb0d72ca */ /* 0x000fe200000e0000 */
[----:B------:R-:W-:-:S05]  /*25d490*/  IMAD.IADD R125, R125, 0x1, R120 ;  /* 0x000000017d7d7824 */ /* 0x000fca00078e0278 */
[----:B-----5:R-:W-:-:S04]  /*25d4a0*/  IADD3 R120, P0, PT, R125, UR10, RZ ;  /* 0x0000000a7d787c10 */ /* 0x020fc8000ff1e0ff */
        /* <DEDUP_REMOVED lines=14> */
.L_x_11820:
[----:B------:R-:W-:-:S05]  /*25d590*/  IMAD.MOV.U32 R125, RZ, RZ, 0x47 ;  /* 0x00000047ff7d7424 */ /* 0x000fca00078e00ff */
[----:B------:R3:W-:Y:S01]  /*25d5a0*/  STL.U8 [R124+0x28aa], R125 ;  /* 0x0028aa7d7c007387 */ /* 0x0007e20000100000 */
[----:B------:R-:W-:Y:S05]  /*25d5b0*/  BRA `(.L_x_11821) ;  /* 0x0000000000087947 */ /* 0x000fea0003800000 */
.L_x_11819:
[----:B------:R-:W-:-:S05]  /*25d5c0*/  IMAD.MOV.U32 R125, RZ, RZ, 0x54 ;  /* 0x00000054ff7d7424 */ /* 0x000fca00078e00ff */
[----:B------:R0:W-:Y:S02]  /*25d5d0*/  STL.U8 [R124+0x28aa], R125 ;  /* 0x0028aa7d7c007387 */ /* 0x0001e40000100000 */
.L_x_11821:
[----:B------:R-:W-:Y:S05]  /*25d5e0*/  BSYNC.RECONVERGENT B2 ;  /* 0x0000000000027941 */ /* 0x000fea0003800200 */
.L_x_11818:
[----:B------:R-:W-:-:S13]  /*25d5f0*/  ISETP.NE.AND P0, PT, R3, 0x1, PT ;  /* 0x000000010300780c */ /* 0x000fda0003f05270 */
[----:B------:R-:W-:Y:S05]  /*25d600*/  @!P0 BRA `(.L_x_11817) ;  /* 0x0000000000a08947 */ /* 0x000fea0003800000 */
        /* <DEDUP_REMOVED lines=14> */
.L_x_11824:
[----:B------:R-:W-:-:S05]  /*25d6f0*/  IMAD.MOV.U32 R125, RZ, RZ, 0x47 ;  /* 0x00000047ff7d7424 */ /* 0x000fca00078e00ff */
[----:B------:R0:W-:Y:S01]  /*25d700*/  STL.U8 [R124+0x28ab], R125 ;  /* 0x0028ab7d7c007387 */ /* 0x0001e20000100000 */
[----:B------:R-:W-:Y:S05]  /*25d710*/  BRA `(.L_x_11825) ;  /* 0x0000000000087947 */ /* 0x000fea0003800000 */
.L_x_11823:
[----:B------:R-:W-:-:S05]  /*25d720*/  IMAD.MOV.U32 R125, RZ, RZ, 0x54 ;  /* 0x00000054ff7d7424 */ /* 0x000fca00078e00ff */
[----:B------:R0:W-:Y:S02]  /*25d730*/  STL.U8 [R124+0x28ab], R125 ;  /* 0x0028ab7d7c007387 */ /* 0x0001e40000100000 */
.L_x_11825:
[----:B------:R-:W-:Y:S05]  /*25d740*/  BSYNC.RECONVERGENT B2 ;  /* 0x0000000000027941 */ /* 0x000fea0003800200 */
.L_x_11822:
        /* <DEDUP_REMOVED lines=15> */
.L_x_11827:
[----:B------:R-:W-:-:S05]  /*25d840*/  IMAD.MOV.U32 R3, RZ, RZ, 0x47 ;  /* 0x00000047ff037424 */ /* 0x000fca00078e00ff */
[----:B------:R0:W-:Y:S01]  /*25d850*/  STL.U8 [R124+0x28ac], R3 ;  /* 0x0028ac037c007387 */ /* 0x0001e20000100000 */
[----:B------:R-:W-:Y:S05]  /*25d860*/  BRA `(.L_x_11817) ;  /* 0x0000000000087947 */ /* 0x000fea0003800000 */
.L_x_11826:
[----:B------:R-:W-:-:S05]  /*25d870*/  IMAD.MOV.U32 R3, RZ, RZ, 0x54 ;  /* 0x00000054ff037424 */ /* 0x000fca00078e00ff */
[----:B------:R0:W-:Y:S02]  /*25d880*/  STL.U8 [R124+0x28ac], R3 ;  /* 0x0028ac037c007387 */ /* 0x0001e40000100000 */
.L_x_11817:
[----:B------:R-:W-:Y:S05]  /*25d890*/  BSYNC.RECONVERGENT B0 ;  /* 0x0000000000007941 */ /* 0x000fea0003800200 */
.L_x_11816:
[----:B0-----:R-:W-:-:S07]  /*25d8a0*/  IMAD.MOV.U32 R3, RZ, RZ, R2 ;  /* 0x000000ffff037224 */ /* 0x001fce00078e0002 */
.L_x_11796:
[----:B------:R-:W-:Y:S05]  /*25d8b0*/  BSYNC.RECONVERGENT B1 ;  /* 0x0000000000017941 */ /* 0x000fea0003800200 */
.L_x_11795:
[----:B------:R-:W-:Y:S01]  /*25d8c0*/  ISETP.GE.AND P0, PT, R2, 0x1, PT ;  /* 0x000000010200780c */ /* 0x000fe20003f06270 */
[----:B------:R-:W-:Y:S01]  /*25d8d0*/  VIADD R120, R1, 0x29d0 ;  /* 0x000029d001787836 */ /* 0x000fe20000000000 */
        /* <DEDUP_REMOVED lines=12> */
[----:B---3--:R-:W-:Y:S02]  /*25d9a0*/  IMAD.MOV.U32 R173, RZ, RZ, RZ ;  /* 0x000000ffffad7224 */ /* 0x008fe400078e00ff */
        /* <DEDUP_REMOVED lines=9> */
.L_x_11836:
        /* <DEDUP_REMOVED lines=23> */
[----:B------:R-:W3:Y:S01]  /*25dbb0*/  LDG.E.U8 R177, desc[UR12][R120.64] ;  /* 0x0000000c78b17981 */ /* 0x000ee2000c1e1100 */
[----:B------:R-:W-:-:S03]  /*25dbc0*/  LEA.HI.X.SX32 R125, R125, UR11, 0x1, P1 ;  /* 0x0000000b7d7d7c11 */ /* 0x000fc600088f0eff */
[----:B----4-:R-:W3:Y:S04]  /*25dbd0*/  LDG.E.U8 R178, desc[UR14][R120.64+0x1] ;  /* 0x0000010e78b27981 */ /* 0x010ee8000c1e1100 */
[----:B------:R-:W4:Y:S04]  /*25dbe0*/  LDG.E.U8 R175, desc[UR16][R120.64+0x2] ;  /* 0x0000021078af7981 */ /* 0x000f28000c1e1100 */
[----:B------:R-:W4:Y:S04]  /*25dbf0*/  LDG.E.U8 R180, desc[UR18][R120.64+0x3] ;  /* 0x0000031278b47981 */ /* 0x000f28000c1e1100 */
[----:B------:R-:W2:Y:S04]  /*25dc00*/  LDG.E.U8 R179, desc[UR22][R124.64+0x1] ;  /* 0x000001167cb37981 */ /* 0x000ea8000c1e1100 */
[----:B------:R-:W2:Y:S04]  /*25dc10*/  LDG.E.U8 R121, desc[UR20][R124.64] ;  /* 0x000000147c797981 */ /* 0x000ea8000c1e1100 */
[----:B------:R-:W2:Y:S04]  /*25dc20*/  LDG.E.U8 R120, desc[UR24][R124.64+0x2] ;  /* 0x000002187c787981 */ /* 0x000ea8000c1e1100 */
[----:B------:R-:W2:Y:S01]  /*25dc30*/  LDG.E.U8 R124, desc[UR26][R124.64+0x3] ;  /* 0x0000031a7c7c7981 */ /* 0x000ea2000c1e1100 */
[----:B------:R-:W-:-:S04]  /*25dc40*/  VIADD R182, R1, 0x29d0 ;  /* 0x000029d001b67836 */ /* 0x000fc80000000000 */
[----:B------:R-:W-:Y:S01]  /*25dc50*/  IMAD.IADD R176, R182, 0x1, R176 ;  /* 0x00000001b6b07824 */ /* 0x000fe200078e02b0 */
[----:B---3--:R-:W-:Y:S02]  /*25dc60*/  PRMT R177, R178, 0x7604, R177 ;  /* 0x00007604b2b17816 */ /* 0x008fe400000000b1 */
[----:B----4-:R-:W-:-:S04]  /*25dc70*/  PRMT R175, R180, 0x7604, R175 ;  /* 0x00007604b4af7816 */ /* 0x010fc800000000af */
[----:B------:R-:W-:Y:S02]  /*25dc80*/  PRMT R177, R177, 0x5410, R175 ;  /* 0x00005410b1b17816 */ /* 0x000fe400000000af */
[----:B--2---:R-:W-:Y:S01]  /*25dc90*/  PRMT R121, R179, 0x7604, R121 ;  /* 0x00007604b3797816 */ /* 0x004fe20000000079 */
        /* <DEDUP_REMOVED lines=8> */
[----:B--2---:R-:W-:Y:S01]  /*25dd20*/  IMAD.IADD R121, R0, 0x1, R177 ;  /* 0x0000000100797824 */ /* 0x004fe200078e02b1 */
        /* <DEDUP_REMOVED lines=27> */
.L_x_11835:
[----:B------:R-:W-:Y:S05]  /*25dee0*/  BSYNC.RECONVERGENT B3 ;  /* 0x0000000000037941 */ /* 0x000fea0003800200 */
.L_x_11834:
[----:B------:R-:W-:Y:S01]  /*25def0*/  IMAD.IADD R120, R126, 0x1, -R173 ;  /* 0x000000017e787824 */ /* 0x000fe200078e0aad */
[----:B------:R-:W-:Y:S04]  /*25df00*/  BSSY.RECONVERGENT B3, `(.L_x_11837) ;  /* 0x0000030000037945 */ /* 0x000fe80003800200 */
[----:B------:R-:W-:-:S13]  /*25df10*/  ISETP.GT.AND P1, PT, R120, 0x4, PT ;  /* 0x000000047800780c */ /* 0x000fda0003f24270 */
[----:B------:R-:W-:Y:S05]  /*25df20*/  @!P1 BRA `(.L_x_11838) ;  /* 0x0000000000b49947 */ /* 0x000fea0003800000 */
[----:B------:R-:W3:Y:S01]  /*25df30*/  LDCU.64 UR10, c[0x0][0x380] ;  /* 0x00007000ff0a77ac */ /* 0x000ee20008000a00 */
[----:B0----5:R-:W-:Y:S01]  /*25df40*/  IMAD.IADD R121, R0, 0x1, R173 ;  /* 0x0000000100797824 */ /* 0x021fe200078e02ad */
        /* <DEDUP_REMOVED lines=23> */
[----:B------:R-:W3:Y:S04]  /*25e0c0*/  LDG.E.U8 R177, desc[UR14][R120.64+0x1] ;  /* 0x0000010e78b17981 */ /* 0x000ee8000c1e1100 */
[----:B------:R-:W2:Y:S04]  /*25e0d0*/  LDG.E.U8 R174, desc[UR16][R120.64+0x2] ;  /* 0x0000021078ae7981 */ /* 0x000ea8000c1e1100 */
[----:B----4-:R-:W4:Y:S04]  /*25e0e0*/  LDG.E.U8 R178, desc[UR22][R124.64+0x1] ;  /* 0x000001167cb27981 */ /* 0x010f28000c1e1100 */
[----:B------:R-:W4:Y:S04]  /*25e0f0*/  LDG.E.U8 R179, desc[UR24][R124.64+0x2] ;  /* 0x000002187cb37981 */ /* 0x000f28000c1e1100 */
[----:B------:R-:W2:Y:S04]  /*25e100*/  LDG.E.U8 R120, desc[UR18][R120.64+0x3] ;  /* 0x0000031278787981 */ /* 0x000ea8000c1e1100 */
[----:B------:R-:W4:Y:S04]  /*25e110*/  LDG.E.U8 R121, desc[UR20][R124.64] ;  /* 0x000000147c797981 */ /* 0x000f28000c1e1100 */
[----:B------:R-:W4:Y:S01]  /*25e120*/  LDG.E.U8 R124, desc[UR26][R124.64+0x3] ;  /* 0x0000031a7c7c7981 */ /* 0x000f22000c1e1100 */
[----:B------:R-:W-:-:S04]  /*25e130*/  VIADD R180, R1, 0x29d0 ;  /* 0x000029d001b47836 */ /* 0x000fc80000000000 */
[----:B------:R-:W-:Y:S01]  /*25e140*/  IMAD.IADD R175, R180, 0x1, R175 ;  /* 0x00000001b4af7824 */ /* 0x000fe200078e02af */
[----:B------:R-:W-:Y:S02]  /*25e150*/  PLOP3.LUT P0, PT, PT, PT, PT, 0x8, 0x80 ;  /* 0x000000000080781c */ /* 0x000fe40003f0e170 */
[----:B---3--:R-:W-:Y:S02]  /*25e160*/  PRMT R176, R177, 0x7604, R176 ;  /* 0x00007604b1b07816 */ /* 0x008fe400000000b0 */
[----:B--2---:R-:W-:-:S04]  /*25e170*/  PRMT R120, R120, 0x7604, R174 ;  /* 0x0000760478787816 */ /* 0x004fc800000000ae */
        /* <DEDUP_REMOVED lines=8> */
.L_x_11838:
[----:B------:R-:W-:Y:S05]  /*25e200*/  BSYNC.RECONVERGENT B3 ;  /* 0x0000000000037941 */ /* 0x000fea0003800200 */
.L_x_11837:
[----:B------:R-:W-:-:S13]  /*25e210*/  ISETP.NE.OR P0, PT, R173, R126, P0 ;  /* 0x0000007ead00720c */ /* 0x000fda0000705670 */
[----:B------:R-:W-:Y:S05]  /*25e220*/  @!P0 BREAK.RELIABLE B0 ;  /* 0x0000000000008942 */ /* 0x000fea0003800100 */
[----:B------:R-:W-:Y:S05]  /*25e230*/  @!P0 BRA `(.L_x_11831) ;  /* 0x0000000000688947 */ /* 0x000fea0003800000 */
.L_x_11833:
[----:B------:R-:W-:Y:S05]  /*25e240*/  BSYNC.RELIABLE B0 ;  /* 0x0000000000007941 */ /* 0x000fea0003800100 */
.L_x_11832:
[----:B------:R-:W1:Y:S01]  /*25e250*/  LDCU.64 UR10, c[0x0][0x380] ;  /* 0x00007000ff0a77ac */ /* 0x000e620008000a00 */
[----:B0--3-5:R-:W-:Y:S01]  /*25e260*/  IMAD.IADD R121, R0, 0x1, R173 ;  /* 0x0000000100797824 */ /* 0x029fe200078e02ad */
        /* <DEDUP_REMOVED lines=10> */
[----:B------:R-:W3:Y:S04]  /*25e310*/  LDG.E.U8 R174, desc[UR12][R120.64] ;  /* 0x0000000c78ae7981 */ /* 0x000ee8000c1e1100 */
[----:B------:R-:W3:Y:S04]  /*25e320*/  LDG.E.U8 R125, desc[UR14][R120.64+0x1] ;  /* 0x0000010e787d7981 */ /* 0x000ee8000c1e1100 */
[----:B------:R-:W2:Y:S04]  /*25e330*/  LDG.E.U8 R124, desc[UR16][R120.64+0x2] ;  /* 0x00000210787c7981 */ /* 0x000ea8000c1e1100 */
[----:B------:R-:W2:Y:S01]  /*25e340*/  LDG.E.U8 R120, desc[UR18][R120.64+0x3] ;  /* 0x0000031278787981 */ /* 0x000ea2000c1e1100 */
[----:B------:R-:W-:Y:S01]  /*25e350*/  VIADD R175, R1, 0x29d0 ;  /* 0x000029d001af7836 */ /* 0x000fe20000000000 */
[----:B---3--:R-:W-:-:S02]  /*25e360*/  PRMT R125, R125, 0x7604, R174 ;  /* 0x000076047d7d7816 */ /* 0x008fc400000000ae */
[----:B--2---:R-:W-:-:S04]  /*25e370*/  PRMT R120, R120, 0x7604, R124 ;  /* 0x0000760478787816 */ /* 0x004fc8000000007c */
[----:B------:R-:W-:Y:S01]  /*25e380*/  PRMT R125, R125, 0x5410, R120 ;  /* 0x000054107d7d7816 */ /* 0x000fe20000000078 */
[----:B------:R-:W-:Y:S02]  /*25e390*/  IMAD.IADD R120, R175, 0x1, R173 ;  /* 0x00000001af787824 */ /* 0x000fe400078e02ad */
[----:B------:R-:W-:-:S03]  /*25e3a0*/  VIADD R173, R173, 0x4 ;  /* 0x00000004adad7836 */ /* 0x000fc60000000000 */
[----:B------:R0:W-:Y:S02]  /*25e3b0*/  STL [R120+0x29bc], R125 ;  /* 0x0029bc7d78007387 */ /* 0x0001e40000100800 */
[----:B------:R-:W-:-:S13]  /*25e3c0*/  ISETP.NE.AND P0, PT, R173, R126, PT ;  /* 0x0000007ead00720c */ /* 0x000fda0003f05270 */
[----:B0-----:R-:W-:Y:S05]  /*25e3d0*/  @P0 BRA `(.L_x_11832) ;  /* 0xfffffffc009c0947 */ /* 0x001fea000383ffff */
.L_x_11831:
[----:B------:R-:W-:Y:S05]  /*25e3e0*/  BSYNC.RECONVERGENT B1 ;  /* 0x0000000000017941 */ /* 0x000fea0003800200 */
.L_x_11830:
[----:B------:R-:W-:Y:S01]  /*25e3f0*/  ISETP.NE.AND P0, PT, R3, RZ, PT ;  /* 0x000000ff0300720c */ /* 0x000fe20003f05270 */
[----:B------:R-:W-:-:S12]  /*25e400*/  BSSY.RECONVERGENT B0, `(.L_x_11839) ;  /* 0x0000017000007945 */ /* 0x000fd80003800200 */
[----:B------:R-:W-:Y:S05]  /*25e410*/  @!P0 BRA `(.L_x_11840) ;  /* 0x0000000000548947 */ /* 0x000fea0003800000 */
[----:B------:R-:W0:Y:S01]  /*25e420*/  LDCU.64 UR10, c[0x0][0x380] ;  /* 0x00007000ff0a77ac */ /* 0x000e220008000a00 */
[----:B-----5:R-:W-:Y:S01]  /*25e430*/  IMAD.IADD R0, R0, 0x1, R126 ;  /* 0x0000000100007824 */ /* 0x020fe200078e027e */
[----:B------:R-:W-:Y:S01]  /*25e440*/  R2UR UR12, R186 ;  /* 0x00000000ba0c72ca */ /* 0x000fe200000e0000 */
[----:B---3--:R-:W-:Y:S01]  /*25e450*/  VIADD R124, R1, 0x29d0 ;  /* 0x000029d0017c7836 */ /* 0x008fe20000000000 */
[----:B------:R-:W-:Y:S02]  /*25e460*/  R2UR UR13, R187 ;  /* 0x00000000bb0d72ca */ /* 0x000fe400000e0000 */
[----:B0-----:R-:W-:-:S04]  /*25e470*/  IADD3 R120, P0, PT, R0, UR10, RZ ;  /* 0x0000000a00787c10 */ /* 0x001fc8000ff1e0ff */
[----:B------:R-:W-:-:S07]  /*25e480*/  LEA.HI.X.SX32 R121, R0, UR11, 0x1, P0 ;  /* 0x0000000b00797c11 */ /* 0x000fce00080f0eff */
[----:B------:R-:W3:Y:S01]  /*25e490*/  LDG.E.U8 R0, desc[UR12][R120.64] ;  /* 0x0000000c78007981 */ /* 0x000ee2000c1e1100 */
[----:B------:R-:W-:Y:S01]  /*25e4a0*/  IMAD.IADD R126, R124, 0x1, R126 ;  /* 0x000000017c7e7824 */ /* 0x000fe200078e027e */
[----:B------:R-:W-:-:S04]  /*25e4b0*/  ISETP.NE.AND P0, PT, R3, 0x1, PT ;  /* 0x000000010300780c */ /* 0x000fc80003f05270 */
[----:B---3--:R0:W-:Y:S09]  /*25e4c0*/  STL.U8 [R126+0x29bc], R0 ;  /* 0x0029bc007e007387 */ /* 0x0081f20000100000 */
[----:B------:R-:W-:Y:S05]  /*25e4d0*/  @!P0 BRA `(.L_x_11840) ;  /* 0x0000000000248947 */ /* 0x000fea0003800000 */
[----:B------:R-:W-:Y:S02]  /*25e4e0*/  ISETP.NE.AND P0, PT, R3, 0x2, PT ;  /* 0x000000020300780c */ /* 0x000fe40003f05270 */
[----:B------:R-:W-:Y:S02]  /*25e4f0*/  R2UR UR10, R186 ;  /* 0x00000000ba0a72ca */ /* 0x000fe400000e0000 */
[----:B------:R-:W-:-:S09]  /*25e500*/  R2UR UR11, R187 ;  /* 0x00000000bb0b72ca */ /* 0x000fd200000e0000 */
[----:B------:R-:W-:Y:S02]  /*25e510*/  @P0 R2UR UR12, R186 ;  /* 0x00000000ba0c02ca */ /* 0x000fe400000e0000 */
[----:B------:R-:W-:Y:S02]  /*25e520*/  @P0 R2UR UR13, R187 ;  /* 0x00000000bb0d02ca */ /* 0x000fe400000e0000 */
[----:B0-----:R-:W3:Y:S11]  /*25e530*/  LDG.E.U8 R0, desc[UR10][R120.64+0x1] ;  /* 0x0000010a78007981 */ /* 0x001ef6000c1e1100 */
[----:B------:R-:W5:Y:S04]  /*25e540*/  @P0 LDG.E.U8 R120, desc[UR12][R120.64+0x2] ;  /* 0x0000020c78780981 */ /* 0x000f68000c1e1100 */
[----:B---3--:R0:W-:Y:S04]  /*25e550*/  STL.U8 [R126+0x29bd], R0 ;  /* 0x0029bd007e007387 */ /* 0x0081e80000100000 */
[----:B-----5:R0:W-:Y:S02]  /*25e560*/  @P0 STL.U8 [R126+0x29be], R120 ;  /* 0x0029be787e000387 */ /* 0x0201e40000100000 */
.L_x_11840:
[----:B------:R-:W-:Y:S05]  /*25e570*/  BSYNC.RECONVERGENT B0 ;  /* 0x0000000000007941 */ /* 0x000fea0003800200 */
.L_x_11839:
[----:B------:R-:W-:-:S07]  /*25e580*/  IMAD.MOV.U32 R3, RZ, RZ, R2 ;  /* 0x000000ffff037224 */ /* 0x000fce00078e0002 */
.L_x_11829:
[----:B------:R-:W-:Y:S05]  /*25e590*/  BSYNC.RECONVERGENT B2 ;  /* 0x0000000000027941 */ /* 0x000fea0003800200 */
.L_x_11828:
[----:B0--3--:R-:W0:Y:S01]  /*25e5a0*/  LDC.64 R120, c[0x0][0x450] ;  /* 0x00011400ff787b82 */ /* 0x009e220000000a00 */
[----:B------:R-:W-:Y:S01]  /*25e5b0*/  R2UR UR10, R186 ;  /* 0x00000000ba0a72ca */ /* 0x000fe200000e0000 */
[----:B-----5:R-:W-:Y:S01]  /*25e5c0*/  VIADD R0, R1, 0x29d0 ;  /* 0x000029d001007836 */ /* 0x020fe20000000000 */
[----:B------:R-:W-:Y:S02]  /*25e5d0*/  R2UR UR11, R187 ;  /* 0x00000000bb0b72ca */ /* 0x000fe400000e0000 */
[----:B----4-:R-:W-:Y:S02]  /*25e5e0*/  CS2R R178, SRZ ;  /* 0x0000000000b27805 */ /* 0x010fe4000001ff00 */
[----:B------:R-:W-:Y:S01]  /*25e5f0*/  IADD3 R176, P0, PT, R128, 0x28aa, RZ ;  /* 0x000028aa80b07810 */ /* 0x000fe20007f1e0ff */
[----:B------:R-:W-:-:S03]  /*25e600*/  IMAD.IADD R3, R0, 0x1, R3 ;  /* 0x0000000100037824 */ /* 0x000fc600078e0203 */
[----:B------:R-:W-:Y:S02]  /*25e610*/  IADD3.X R177, PT, PT, RZ, R127, RZ, P0, !PT ;  /* 0x0000007fffb17210 */ /* 0x000fe400007fe4ff */
[----:B------:R-:W-:Y:S04]  /*25e620*/  STL.U8 [R3+0x29bc], RZ ;  /* 0x0029bcff03007387 */ /* 0x000fe80000100000 */
[----:B------:R3:W-:Y:S04]  /*25e630*/  STL.128 [R1+0x52e0], R176 ;  /* 0x0052e0b001007387 */ /* 0x0007e80000100c00 */
[----:B0-----:R-:W4:Y:S01]  /*25e640*/  LDG.E R0, desc[UR10][R120.64+0x24] ;  /* 0x0000240a78007981 */ /* 0x001f22000c1e1900 */
[----:B---3--:R-:W-:-:S02]  /*25e650*/  IADD3 R176, P0, PT, R128, 0x29bc, RZ ;  /* 0x000029bc80b07810 */ /* 0x008fc40007f1e0ff */
[----:B------:R-:W-:-:S03]  /*25e660*/  CS2R R178, SRZ ;  /* 0x0000000000b27805 */ /* 0x000fc6000001ff00 */
[----:B------:R-:W-:Y:S02]  /*25e670*/  IMAD.X R177, RZ, RZ, R127, P0 ;  /* 0x000000ffffb17224 */ /* 0x000fe400000e067f */
[----:B------:R-:W-:-:S03]  /*25e680*/  IMAD.MOV.U32 R2, RZ, RZ, 0x5 ;  /* 0x00000005ff027424 */ /* 0x000fc600078e00ff */
[----:B------:R0:W-:Y:S01]  /*25e690*/  STL.128 [R1+0x53f0], R176 ;  /* 0x0053f0b001007387 */ /* 0x0001e20000100c00 */
[----:B------:R-:W-:Y:S01]  /*25e6a0*/  PLOP3.LUT P0, PT, PT, PT, PT, 0x80, 0x8 ;  /* 0x000000000008781c */ /* 0x000fe20003f0f070 */
[----:B------:R-:W-:Y:S02]  /*25e6b0*/  IMAD.MOV.U32 R235, RZ, RZ, RZ ;  /* 0x000000ffffeb7224 */ /* 0x000fe400078e00ff */
[----:B----4-:R-:W-:-:S04]  /*25e6c0*/  IMAD R0, R0, R2, 0x2c ;  /* 0x0000002c00007424 */ /* 0x010fc800078e0202 */
[----:B------:R0:W3:Y:S06]  /*25e6d0*/  I2F.F64 R2, R0 ;  /* 0x0000000000027312 */ /* 0x0000ec0000201c00 */
.L_x_12149:
[----:B0-----:R-:W-:Y:S02]  /*25e6e0*/  VIADD R0, R1, 0x29d0 ;  /* 0x000029d001007836 */ /* 0x001fe40000000000 */
[----:B------:R-:W-:-:S04]  /*25e6f0*/  IMAD.SHL.U32 R235, R235, 0x8, RZ ;  /* 0x00000008ebeb7824 */ /* 0x000fc800078e00ff */
[----:B------:R-:W-:-:S06]  /*25e700*/  IMAD.IADD R120, R0, 0x1, R235 ;  /* 0x0000000100787824 */ /* 0x000fcc00078e02eb */
[----:B------:R-:W5:Y:S01]  /*25e710*/  LDL.64 R120, [R120+0x28e0] ;  /* 0x0028e00078787983 */ /* 0x000f620000100a00 */
[----:B------:R-:W-:Y:S01]  /*25e720*/  BSSY.RECONVERGENT B0, `(.L_x_11841) ;  /* 0x000000c000007945 */ /* 0x000fe20003800200 */
[----:B------:R-:W-:Y:S01]  /*25e730*/  PLOP3.LUT P3, PT, P0, PT, PT, 0x80, 0x8 ;  /* 0x000000000008781c */ /* 0x000fe2000076f070 */
[----:B------:R-:W-:-:S12]  /*25e740*/  IMAD.MOV.U32 R0, RZ, RZ, RZ ;  /* 0x000000ffff007224 */ /* 0x000fd800078e00ff */
.L_x_11842:
[----:B------:R-:W-:Y:S02]  /*25e750*/  R2UR UR10, R186 ;  /* 0x00000000ba0a72ca */ /* 0x000fe400000e0000 */
[----:B------:R-:W-:Y:S02]  /*25e760*/  R2UR UR11, R187 ;  /* 0x00000000bb0b72ca */ /* 0x000fe400000e0000 */
[----:B-----5:R-:W-:-:S05]  /*25e770*/  IADD3 R124, P0, PT, R120, R0, RZ ;  /* 0x00000000787c7210 */ /* 0x020fca0007f1e0ff */
[----:B------:R-:W-:-:S06]  /*25e780*/  IMAD.X R125, RZ, RZ, R121, P0 ;  /* 0x000000ffff7d7224 */ /* 0x000fcc00000e0679 */
[----:B------:R-:W4:Y:S01]  /*25e790*/  LD.E.U8 R124, desc[UR10][R124.64] ;  /* 0x0000000a7c7c7980 */ /* 0x000f22000c101100 */
[----:B------:R-:W-:Y:S02]  /*25e7a0*/  IMAD.MOV.U32 R173, RZ, RZ, R0 ;  /* 0x000000ffffad7224 */ /* 0x000fe400078e0000 */
[----:B------:R-:W-:Y:S01]  /*25e7b0*/  VIADD R0, R0, 0x1 ;  /* 0x0000000100007836 */ /* 0x000fe20000000000 */
[----:B----4-:R-:W-:-:S13]  /*25e7c0*/  ISETP.NE.AND P0, PT, R124, RZ, PT ;  /* 0x000000ff7c00720c */ /* 0x010fda0003f05270 */
[----:B------:R-:W-:Y:S05]  /*25e7d0*/  @P0 BRA `(.L_x_11842) ;  /* 0xfffffffc00dc0947 */ /* 0x000fea000383ffff */
[----:B------:R-:W-:Y:S05]  /*25e7e0*/  BSYNC.RECONVERGENT B0 ;  /* 0x0000000000007941 */ /* 0x000fea0003800200 */
.L_x_11841:
        /* <DEDUP_REMOVED lines=11> */
.L_x_11846:
[----:B------:R-:W-:Y:S02]  /*25e8a0*/  R2UR UR10, R186 ;  /* 0x00000000ba0a72ca */ /* 0x000fe400000e0000 */
[----:B------:R-:W-:Y:S02]  /*25e8b0*/  R2UR UR11, R187 ;  /* 0x00000000bb0b72ca */ /* 0x000fe400000e0000 */
[----:B------:R-:W-:Y:S01]  /*25e8c0*/  IADD3 R124, P0, PT, R120, R0, RZ ;  /* 0x00000000787c7210 */ /* 0x000fe20007f1e0ff */
[----:B------:R-:W-:-:S04]  /*25e8d0*/  IMAD.IADD R175, R173, 0x1, R175 ;  /* 0x00000001adaf7824 */ /* 0x000fc800078e02af */
[----:B------:R-:W-:-:S06]  /*25e8e0*/  IMAD.X R125, RZ, RZ, R121, P0 ;  /* 0x000000ffff7d7224 */ /* 0x000fcc00000e0679 */
[----:B------:R0:W4:Y:S02]  /*25e8f0*/  LD.E.U8 R174, desc[UR10][R124.64+0x1] ;  /* 0x0000010a7cae7980 */ /* 0x000124000c101100 */
[----:B0-----:R-:W-:-:S04]  /*25e900*/  IADD3 R124, P0, PT, R120, R175, RZ ;  /* 0x000000af787c7210 */ /* 0x001fc80007f1e0ff */
[----:B------:R-:W-:-:S06]  /*25e910*/  LEA.HI.X.SX32 R125, R175, R121, 0x1, P0 ;  /* 0x00000079af7d7211 */ /* 0x000fcc00000f0eff */
[----:B------:R0:W5:Y:S02]  /*25e920*/  LD.E.U8 R125, desc[UR10][R124.64] ;  /* 0x0000000a7c7d7980 */ /* 0x000164000c101100 */
[----:B0-----:R-:W-:Y:S01]  /*25e930*/  VIADD R124, R0, 0x1 ;  /* 0x00000001007c7836 */ /* 0x001fe20000000000 */
[----:B----4-:R-:W-:Y:S02]  /*25e940*/  ISETP.EQ.AND P1, PT, R174, 0x41, PT ;  /* 0x00000041ae00780c */ /* 0x010fe40003f22270 */
[----:B-----5:R-:W-:-:S13]  /*25e950*/  ISETP.NE.AND P0, PT, R125, 0x54, PT ;  /* 0x000000547d00780c */ /* 0x020fda0003f05270 */
[----:B------:R-:W-:Y:S05]  /*25e960*/  @P0 BRA P1, `(.L_x_11844) ;  /* 0x0000000400f40947 */ /* 0x000fea0000800000 */
[----:B------:R-:W-:Y:S02]  /*25e970*/  ISETP.NE.AND P0, PT, R125, 0x41, PT ;  /* 0x000000417d00780c */ /* 0x000fe40003f05270 */
[----:B------:R-:W-:-:S13]  /*25e980*/  ISETP.EQ.AND P1, PT, R174, 0x54, PT ;  /* 0x00000054ae00780c */ /* 0x000fda0003f22270 */
[----:B------:R-:W-:Y:S05]  /*25e990*/  @P0 BRA P1, `(.L_x_11844) ;  /* 0x0000000400e80947 */ /* 0x000fea0000800000 */
[C---:B------:R-:W-:Y:S02]  /*25e9a0*/  ISETP.NE.AND P1, PT, R174.reuse, 0x54, PT ;  /* 0x00000054ae00780c */ /* 0x040fe40003f25270 */
[C---:B------:R-:W-:Y:S02]  /*25e9b0*/  ISETP.NE.AND P2, PT, R174.reuse, 0x41, PT ;  /* 0x00000041ae00780c */ /* 0x040fe40003f45270 */
[----:B------:R-:W-:Y:S02]  /*25e9c0*/  ISETP.NE.AND P0, PT, R174, 0x43, PT ;  /* 0x00000043ae00780c */ /* 0x000fe40003f05270 */
[C---:B------:R-:W-:Y:S02]  /*25e9d0*/  ISETP.NE.OR P1, PT, R125.reuse, 0x41, !P1 ;  /* 0x000000417d00780c */ /* 0x040fe40004f25670 */
[C---:B------:R-:W-:Y:S02]  /*25e9e0*/  ISETP.NE.OR P2, PT, R125.reuse, 0x54, !P2 ;  /* 0x000000547d00780c */ /* 0x040fe40005745670 */
[----:B------:R-:W-:-:S04]  /*25e9f0*/  ISETP.NE.AND P4, PT, R125, 0x47, !P0 ;  /* 0x000000477d00780c */ /* 0x000fc80004785270 */
[----:B------:R-:W-:-:S13]  /*25ea00*/  PLOP3.LUT P1, PT, P4, P1, P2, 0xf7, 0x0 ;  /* 0x000000000000781c */ /* 0x000fda0002723e27 */
[----:B------:R-:W-:Y:S05]  /*25ea10*/  @P1 BRA `(.L_x_11844) ;  /* 0x0000000400c81947 */ /* 0x000fea0003800000 */
[C---:B------:R-:W-:Y:S02]  /*25ea20*/  ISETP.NE.AND P1, PT, R125.reuse, 0x43, PT ;  /* 0x000000437d00780c */ /* 0x040fe40003f25270 */
[----:B------:R-:W-:Y:S02]  /*25ea30*/  ISETP.NE.OR P0, PT, R125, 0x47, !P0 ;  /* 0x000000477d00780c */ /* 0x000fe40004705670 */
[----:B------:R-:W-:-:S04]  /*25ea40*/  ISETP.EQ.XOR P1, PT, R174, 0x47, P1 ;  /* 0x00000047ae00780c */ /* 0x000fc80000f22a70 */
[----:B------:R-:W-:-:S13]  /*25ea50*/  PLOP3.LUT P0, PT, P1, P0, PT, 0x80, 0x8 ;  /* 0x000000000008781c */ /* 0x000fda0000f01070 */
[----:B------:R-:W-:Y:S05]  /*25ea60*/  @!P0 BRA `(.L_x_11844) ;  /* 0x0000000400b48947 */ /* 0x000fea0003800000 */
[----:B------:R-:W-:Y:S02]  /*25ea70*/  ISETP.NE.AND P0, PT, R124, R126, PT ;  /* 0x0000007e7c00720c */ /* 0x000fe40003f05270 */
[----:B------:R-:W-:Y:S01]  /*25ea80*/  LOP3.LUT R175, RZ, R0, RZ, 0x33, !PT ;  /* 0x00000000ffaf7212 */ /* 0x000fe200078e33ff */
[----:B------:R-:W-:-:S10]  /*25ea90*/  IMAD.MOV.U32 R0, RZ, RZ, R124 ;  /* 0x000000ffff007224 */ /* 0x000fd400078e007c */
[----:B------:R-:W-:Y:S05]  /*25eaa0*/  @P0 BRA `(.L_x_11846) ;  /* 0xfffffffc007c0947 */ /* 0x000fea000383ffff */
.L_x_11845:
[----:B------:R-:W-:Y:S01]  /*25eab0*/  BSSY.RECONVERGENT B1, `(.L_x_11847) ;  /* 0x0000009000017945 */ /* 0x000fe20003800200 */
[----:B------:R-:W-:-:S07]  /*25eac0*/  IMAD.MOV.U32 R124, RZ, RZ, RZ ;  /* 0x000000ffff7c7224 */ /* 0x000fce00078e00ff */
.L_x_11848:
[----:B------:R-:W-:-:S04]  /*25ead0*/  VIADD R0, R1, 0x29d0 ;  /* 0x000029d001007836 */ /* 0x000fc80000000000 */
[----:B------:R-:W-:-:S06]  /*25eae0*/  IMAD.IADD R0, R0, 0x1, R124 ;  /* 0x0000000100007824 */ /* 0x000fcc00078e027c */
[----:B------:R-:W4:Y:S02]  /*25eaf0*/  LDL.U8 R0, [R0+0x28aa] ;  /* 0x0028aa0000007983 */ /* 0x000f240000100000 */
[----:B----4-:R-:W-:Y:S02]  /*25eb00*/  ISETP.NE.AND P0, PT, R0, RZ, PT ;  /* 0x000000ff0000720c */ /* 0x010fe40003f05270 */
[----:B------:R-:W-:Y:S01]  /*25eb10*/  MOV R0, R124 ;  /* 0x0000007c00007202 */ /* 0x000fe20000000f00 */
[----:B------:R-:W-:-:S10]  /*25eb20*/  VIADD R124, R124, 0x1 ;  /* 0x000000017c7c7836 */ /* 0x000fd40000000000 */
[----:B------:R-:W-:Y:S05]  /*25eb30*/  @P0 BRA `(.L_x_11848) ;  /* 0xfffffffc00e40947 */ /* 0x000fea000383ffff */
[----:B------:R-:W-:Y:S05]  /*25eb40*/  BSYNC.RECONVERGENT B1 ;  /* 0x0000000000017941 */ /* 0x000fea0003800200 */
.L_x_11847:
        /* <DEDUP_REMOVED lines=10> */
.L_x_11850:
[----:B------:R-:W-:-:S05]  /*25ebf0*/  VIADD R173, R1, 0x29d0 ;  /* 0x000029d001ad7836 */ /* 0x000fca0000000000 */
[C---:B------:R-:W-:Y:S01]  /*25ec00*/  IADD3 R126, PT, PT, R173.reuse, R0, R126 ;  /* 0x00000000ad7e7210 */ /* 0x040fe20007ffe07e */
[----:B------:R-:W-:-:S05]  /*25ec10*/  IMAD.IADD R173, R173, 0x1, R125 ;  /* 0x00000001adad7824 */ /* 0x000fca00078e027d */
[----:B------:R-:W4:Y:S04]  /*25ec20*/  LDL.U8 R126, [R126+0x28aa] ;  /* 0x0028aa007e7e7983 */ /* 0x000f280000100000 */
[----:B------:R-:W5:Y:S01]  /*25ec30*/  LDL.U8 R173, [R173+0x28ab] ;  /* 0x0028ab00adad7983 */ /* 0x000f620000100000 */
[----:B------:R-:W-:Y:S01]  /*25ec40*/  VIADD R174, R125, 0x1 ;  /* 0x000000017dae7836 */ /* 0x000fe20000000000 */
[----:B----4-:R-:W-:Y:S02]  /*25ec50*/  ISETP.NE.AND P0, PT, R126, 0x54, PT ;  /* 0x000000547e00780c */ /* 0x010fe40003f05270 */
[----:B-----5:R-:W-:-:S13]  /*25ec60*/  ISETP.EQ.AND P1, PT, R173, 0x41, PT ;  /* 0x00000041ad00780c */ /* 0x020fda0003f22270 */
        /* <DEDUP_REMOVED lines=21> */
.L_x_11849:
        /* <DEDUP_REMOVED lines=56> */
.L_x_11844:
[----:B------:R-:W0:Y:S01]  /*25f140*/  MUFU.RCP64H R175, 2.2750682830810546875 ;  /* 0x4002335700af7908 */ /* 0x000e220000001800 */
        /* <DEDUP_REMOVED lines=54> */
.L_x_11851:
[----:B------:R-:W-:Y:S05]  /*25f4b0*/  BSYNC.RECONVERGENT B0 ;  /* 0x0000000000007941 */ /* 0x000fea0003800200 */
.L_x_11843:
[----:B------:R-:W-:Y:S01]  /*25f4c0*/  BSSY.RECONVERGENT B0, `(.L_x_11852) ;  /* 0x000000b000007945 */ /* 0x000fe20003800200 */
[----:B------:R-:W-:-:S07]  /*25f4d0*/  IMAD.MOV.U32 R0, RZ, RZ, RZ ;  /* 0x000000ffff007224 */ /* 0x000fce00078e00ff */
.L_x_11853:
[----:B------:R-:W-:Y:S02]  /*25f4e0*/  R2UR UR10, R186 ;  /* 0x00000000ba0a72ca */ /* 0x000fe400000e0000 */
[----:B------:R-:W-:Y:S02]  /*25f4f0*/  R2UR UR11, R187 ;  /* 0x00000000bb0b72ca */ /* 0x000fe400000e0000 */
[----:B------:R-:W-:-:S05]  /*25f500*/  IADD3 R124, P0, PT, R120, R0, RZ ;  /* 0x00000000787c7210 */ /* 0x000fca0007f1e0ff */
[----:B------:R-:W-:-:S06]  /*25f510*/  IMAD.X R125, RZ, RZ, R121, P0 ;  /* 0x000000ffff7d7224 */ /* 0x000fcc00000e0679 */
[----:B------:R-:W4:Y:S01]  /*25f520*/  LD.E.U8 R124, desc[UR10][R124.64] ;  /* 0x0000000a7c7c7980 */ /* 0x000f22000c101100 */
[----:B------:R-:W-:Y:S02]  /*25f530*/  IMAD.MOV.U32 R202, RZ, RZ, R0 ;  /* 0x000000ffffca7224 */ /* 0x000fe400078e0000 */
[----:B------:R-:W-:Y:S01]  /*25f540*/  VIADD R0, R0, 0x1 ;  /* 0x0000000100007836 */ /* 0x000fe20000000000 */
[----:B----4-:R-:W-:-:S13]  /*25f550*/  ISETP.NE.AND P0, PT, R124, RZ, PT ;  /* 0x000000ff7c00720c */ /* 0x010fda0003f05270 */
[----:B------:R-:W-:Y:S05]  /*25f560*/  @P0 BRA `(.L_x_11853) ;  /* 0xfffffffc00dc0947 */ /* 0x000fea000383ffff */
[----:B------:R-:W-:Y:S05]  /*25f570*/  BSYNC.RECONVERGENT B0 ;  /* 0x0000000000007941 */ /* 0x000fea0003800200 */
.L_x_11852:
[----:B------:R-:W-:Y:S01]  /*25f580*/  BSSY.RECONVERGENT B0, `(.L_x_11854) ;  /* 0x0000009000007945 */ /* 0x000fe20003800200 */
[----:B------:R-:W-:-:S07]  /*25f590*/  IMAD.MOV.U32 R0, RZ, RZ, RZ ;  /* 0x000000ffff007224 */ /* 0x000fce00078e00ff */
.L_x_11855:
[----:B------:R-:W-:-:S04]  /*25f5a0*/  VIADD R124, R1, 0x29d0 ;  /* 0x000029d0017c7836 */ /* 0x000fc80000000000 */
[----:B------:R-:W-:-:S06]  /*25f5b0*/  IMAD.IADD R124, R124, 0x1, R0 ;  /* 0x000000017c7c7824 */ /* 0x000fcc00078e0200 */
[----:B------:R-:W4:Y:S01]  /*25f5c0*/  LDL.U8 R124, [R124+0x28aa] ;  /* 0x0028aa007c7c7983 */ /* 0x000f220000100000 */
[----:B------:R-:W-:Y:S02]  /*25f5d0*/  IMAD.MOV.U32 R183, RZ, RZ, R0 ;  /* 0x000000ffffb77224 */ /* 0x000fe400078e0000 */
[----:B------:R-:W-:Y:S01]  /*25f5e0*/  VIADD R0, R0, 0x1 ;  /* 0x0000000100007836 */ /* 0x000fe20000000000 */
[----:B----4-:R-:W-:-:S13]  /*25f5f0*/  ISETP.NE.AND P0, PT, R124, RZ, PT ;  /* 0x000000ff7c00720c */ /* 0x010fda0003f05270 */
[----:B------:R-:W-:Y:S05]  /*25f600*/  @P0 BRA `(.L_x_11855) ;  /* 0xfffffffc00e40947 */ /* 0x000fea000383ffff */
[----:B------:R-:W-:Y:S05]  /*25f610*/  BSYNC.RECONVERGENT B0 ;  /* 0x0000000000007941 */ /* 0x000fea0003800200 */
.L_x_11854:
        /* <DEDUP_REMOVED lines=10> */
.L_x_11880:
[----:B------:R-:W-:Y:S02]  /*25f6c0*/  R2UR UR10, R186 ;  /* 0x00000000ba0a72ca */ /* 0x000fe400000e0000 */
[----:B------:R-:W-:Y:S02]  /*25f6d0*/  R2UR UR11, R187 ;  /* 0x00000000bb0b72ca */ /* 0x000fe400000e0000 */
[----:B------:R-:W-:-:S04]  /*25f6e0*/  IADD3 R124, P0, PT, R120, R0, RZ ;  /* 0x00000000787c7210 */ /* 0x000fc80007f1e0ff */
[----:B------:R-:W-:-:S07]  /*25f6f0*/  LEA.HI.X.SX32 R125, R0, R121, 0x1, P0 ;  /* 0x00000079007d7211 */ /* 0x000fce00000f0eff */
        /* <DEDUP_REMOVED lines=11> */
.L_x_11861:
[----:B------:R-:W-:Y:S01]  /*25f7b0*/  ISETP.NE.AND P0, PT, R173, 0x47, PT ;  /* 0x00000047ad00780c */ /* 0x000fe20003f05270 */
[----:B------:R-:W-:-:S12]  /*25f7c0*/  IMAD.MOV.U32 R175, RZ, RZ, 0x2 ;  /* 0x00000002ffaf7424 */ /* 0x000fd800078e00ff */
[----:B------:R-:W-:Y:S05]  /*25f7d0*/  @!P0 BRA `(.L_x_11862) ;  /* 0x0000000000148947 */ /* 0x000fea0003800000 */
[----:B------:R-:W-:-:S13]  /*25f7e0*/  ISETP.NE.AND P0, PT, R173, 0x54, PT ;  /* 0x00000054ad00780c */ /* 0x000fda0003f05270 */
[----:B------:R-:W-:Y:S05]  /*25f7f0*/  @!P0 BRA `(.L_x_11864) ;  /* 0x0000000000088947 */ /* 0x000fea0003800000 */
.L_x_11863:
[----:B------:R-:W-:Y:S01]  /*25f800*/  IMAD.MOV.U32 R175, RZ, RZ, 0x4 ;  /* 0x00000004ffaf7424 */ /* 0x000fe200078e00ff */
[----:B------:R-:W-:Y:S06]  /*25f810*/  BRA `(.L_x_11862) ;  /* 0x0000000000047947 */ /* 0x000fec0003800000 */
.L_x_11864:
[----:B------:R-:W-:-:S07]  /*25f820*/  IMAD.MOV.U32 R175, RZ, RZ, 0x3 ;  /* 0x00000003ffaf7424 */ /* 0x000fce00078e00ff */
.L_x_11862:
[----:B------:R-:W-:Y:S05]  /*25f830*/  BSYNC.RECONVERGENT B2 ;  /* 0x0000000000027941 */ /* 0x000fea0003800200 */
.L_x_11860:
[----:B------:R-:W-:Y:S01]  /*25f840*/  R2UR UR10, R186 ;  /* 0x00000000ba0a72ca */ /* 0x000fe200000e0000 */
[----:B------:R-:W-:Y:S01]  /*25f850*/  VIADD R173, R1, 0x29d0 ;  /* 0x000029d001ad7836 */ /* 0x000fe20000000000 */
[----:B------:R-:W-:-:S03]  /*25f860*/  R2UR UR11, R187 ;  /* 0x00000000bb0b72ca */ /* 0x000fc600000e0000 */
[----:B------:R-:W-:-:S05]  /*25f870*/  IMAD.IADD R173, R173, 0x1, R0 ;  /* 0x00000001adad7824 */ /* 0x000fca00078e0200 */
[----:B------:R0:W-:Y:S05]  /*25f880*/  STL.U8 [R173+0x27d8], R175 ;  /* 0x0027d8afad007387 */ /* 0x0001ea0000100000 */
[----:B0-----:R-:W4:Y:S01]  /*25f890*/  LD.E.U8 R175, desc[UR10][R124.64] ;  /* 0x0000000a7caf7980 */ /* 0x001f22000c101100 */
        /* <DEDUP_REMOVED lines=10> */
.L_x_11866:
[----:B------:R-:W-:-:S13]  /*25f940*/  ISETP.NE.AND P0, PT, R175, 0x47, PT ;  /* 0x00000047af00780c */ /* 0x000fda0003f05270 */
[----:B------:R-:W-:Y:S05]  /*25f950*/  @!P0 BRA `(.L_x_11869) ;  /* 0x0000000000148947 */ /* 0x000fea0003800000 */
[----:B------:R-:W-:Y:S01]  /*25f960*/  ISETP.NE.AND P0, PT, R175, 0x54, PT ;  /* 0x00000054af00780c */ /* 0x000fe20003f05270 */
[----:B------:R-:W-:-:S12]  /*25f970*/  IMAD.MOV.U32 R176, RZ, RZ, 0x3 ;  /* 0x00000003ffb07424 */ /* 0x000fd800078e00ff */
[----:B------:R-:W-:Y:S05]  /*25f980*/  @!P0 BRA `(.L_x_11867) ;  /* 0x00000000000c8947 */ /* 0x000fea0003800000 */
.L_x_11868:
[----:B------:R-:W-:Y:S01]  /*25f990*/  IMAD.MOV.U32 R176, RZ, RZ, 0x4 ;  /* 0x00000004ffb07424 */ /* 0x000fe200078e00ff */
[----:B------:R-:W-:Y:S06]  /*25f9a0*/  BRA `(.L_x_11867) ;  /* 0x0000000000047947 */ /* 0x000fec0003800000 */
.L_x_11869:
[----:B------:R-:W-:-:S07]  /*25f9b0*/  IMAD.MOV.U32 R176, RZ, RZ, 0x2 ;  /* 0x00000002ffb07424 */ /* 0x000fce00078e00ff */
.L_x_11867:
[----:B------:R-:W-:Y:S05]  /*25f9c0*/  BSYNC.RECONVERGENT B2 ;  /* 0x0000000000027941 */ /* 0x000fea0003800200 */
.L_x_11865:
[----:B------:R-:W-:Y:S01]  /*25f9d0*/  R2UR UR10, R186 ;  /* 0x00000000ba0a72ca */ /* 0x000fe200000e0000 */
[----:B------:R0:W-:Y:S01]  /*25f9e0*/  STL.U8 [R173+0x27d9], R176 ;  /* 0x0027d9b0ad007387 */ /* 0x0001e20000100000 */
[----:B------:R-:W-:-:S13]  /*25f9f0*/  R2UR UR11, R187 ;  /* 0x00000000bb0b72ca */ /* 0x000fda00000e0000 */
[----:B------:R-:W4:Y:S01]  /*25fa00*/  LD.E.U8 R175, desc[UR10][R124.64+0x1] ;  /* 0x0000010a7caf7980 */ /* 0x000f22000c101100 */
[----:B------:R-:W-:Y:S01]  /*25fa10*/  BSSY.RECONVERGENT B2, `(.L_x_11870) ;  /* 0x0000012000027945 */ /* 0x000fe20003800200 */
[----:B----4-:R-:W-:-:S13]  /*25fa20*/  ISETP.GT.AND P0, PT, R175, 0x46, PT ;  /* 0x00000046af00780c */ /* 0x010fda0003f04270 */
        /* <DEDUP_REMOVED lines=8> */
.L_x_11871:
[----:B------:R-:W-:-:S13]  /*25fab0*/  ISETP.NE.AND P0, PT, R175, 0x47, PT ;  /* 0x00000047af00780c */ /* 0x000fda0003f05270 */
[----:B------:R-:W-:Y:S05]  /*25fac0*/  @!P0 BRA `(.L_x_11874) ;  /* 0x0000000000148947 */ /* 0x000fea0003800000 */
[----:B------:R-:W-:Y:S01]  /*25fad0*/  ISETP.NE.AND P0, PT, R175, 0x54, PT ;  /* 0x00000054af00780c */ /* 0x000fe20003f05270 */
[----:B------:R-:W-:-:S12]  /*25fae0*/  IMAD.MOV.U32 R176, RZ, RZ, 0x3 ;  /* 0x00000003ffb07424 */ /* 0x000fd800078e00ff */
[----:B------:R-:W-:Y:S05]  /*25faf0*/  @!P0 BRA `(.L_x_11872) ;  /* 0x00000000000c8947 */ /* 0x000fea0003800000 */
.L_x_11873:
[----:B------:R-:W-:Y:S01]  /*25fb00*/  IMAD.MOV.U32 R176, RZ, RZ, 0x4 ;  /* 0x00000004ffb07424 */ /* 0x000fe200078e00ff */
[----:B------:R-:W-:Y:S06]  /*25fb10*/  BRA `(.L_x_11872) ;  /* 0x0000000000047947 */ /* 0x000fec0003800000 */
.L_x_11874:
[----:B------:R-:W-:-:S07]  /*25fb20*/  IMAD.MOV.U32 R176, RZ, RZ, 0x2 ;  /* 0x00000002ffb07424 */ /* 0x000fce00078e00ff */
.L_x_11872:
[----:B------:R-:W-:Y:S05]  /*25fb30*/  BSYNC.RECONVERGENT B2 ;  /* 0x0000000000027941 */ /* 0x000fea0003800200 */
.L_x_11870:
        /* <DEDUP_REMOVED lines=14> */
.L_x_11876:
[----:B------:R-:W-:-:S13]  /*25fc20*/  ISETP.NE.AND P0, PT, R124, 0x47, PT ;  /* 0x000000477c00780c */ /* 0x000fda0003f05270 */
[----:B------:R-:W-:Y:S05]  /*25fc30*/  @!P0 BRA `(.L_x_11879) ;  /* 0x0000000000148947 */ /* 0x000fea0003800000 */
[----:B------:R-:W-:Y:S01]  /*25fc40*/  ISETP.NE.AND P0, PT, R124, 0x54, PT ;  /* 0x000000547c00780c */ /* 0x000fe20003f05270 */
[----:B------:R-:W-:-:S12]  /*25fc50*/  IMAD.MOV.U32 R125, RZ, RZ, 0x3 ;  /* 0x00000003ff7d7424 */ /* 0x000fd800078e00ff */
[----:B------:R-:W-:Y:S05]  /*25fc60*/  @!P0 BRA `(.L_x_11877) ;  /* 0x00000000000c8947 */ /* 0x000fea0003800000 */
.L_x_11878:
[----:B------:R-:W-:Y:S01]  /*25fc70*/  IMAD.MOV.U32 R125, RZ, RZ, 0x4 ;  /* 0x00000004ff7d7424 */ /* 0x000fe200078e00ff */
[----:B------:R-:W-:Y:S06]  /*25fc80*/  BRA `(.L_x_11877) ;  /* 0x0000000000047947 */ /* 0x000fec0003800000 */
.L_x_11879:
[----:B------:R-:W-:-:S07]  /*25fc90*/  IMAD.MOV.U32 R125, RZ, RZ, 0x2 ;  /* 0x00000002ff7d7424 */ /* 0x000fce00078e00ff */
.L_x_11877:
[----:B------:R-:W-:Y:S05]  /*25fca0*/  BSYNC.RECONVERGENT B2 ;  /* 0x0000000000027941 */ /* 0x000fea0003800200 */
.L_x_11875:
[----:B------:R0:W-:Y:S01]  /*25fcb0*/  STL.U8 [R173+0x27db], R125 ;  /* 0x0027db7dad007387 */ /* 0x0001e20000100000 */
[C---:B------:R-:W-:Y:S02]  /*25fcc0*/  VIADD R124, R0.reuse, 0x3 ;  /* 0x00000003007c7836 */ /* 0x040fe40000000000 */
[----:B------:R-:W-:-:S03]  /*25fcd0*/  VIADD R0, R0, 0x4 ;  /* 0x0000000400007836 */ /* 0x000fc60000000000 */
[----:B------:R-:W-:-:S13]  /*25fce0*/  ISETP.NE.AND P0, PT, R124, R174, PT ;  /* 0x000000ae7c00720c */ /* 0x000fda0003f05270 */
[----:B0-----:R-:W-:Y:S05]  /*25fcf0*/  @P0 BRA `(.L_x_11880) ;  /* 0xfffffff800700947 */ /* 0x001fea000383ffff */
.L_x_11859:
[----:B------:R-:W-:Y:S05]  /*25fd00*/  BSYNC.RECONVERGENT B0 ;  /* 0x0000000000007941 */ /* 0x000fea0003800200 */
.L_x_11858:
[----:B------:R-:W-:-:S13]  /*25fd10*/  ISETP.NE.AND P0, PT, R126, RZ, PT ;  /* 0x000000ff7e00720c */ /* 0x000fda0003f05270 */
[----:B------:R-:W-:Y:S05]  /*25fd20*/  @!P0 BRA `(.L_x_11857) ;  /* 0x0000000400388947 */ /* 0x000fea0003800000 */
        /* <DEDUP_REMOVED lines=15> */
.L_x_11882:
[----:B------:R-:W-:-:S13]  /*25fe20*/  ISETP.NE.AND P0, PT, R174, 0x47, PT ;  /* 0x00000047ae00780c */ /* 0x000fda0003f05270 */
[----:B------:R-:W-:Y:S05]  /*25fe30*/  @!P0 BRA `(.L_x_11885) ;  /* 0x0000000000148947 */ /* 0x000fea0003800000 */
[----:B------:R-:W-:Y:S01]  /*25fe40*/  ISETP.NE.AND P0, PT, R174, 0x54, PT ;  /* 0x00000054ae00780c */ /* 0x000fe20003f05270 */
[----:B------:R-:W-:-:S12]  /*25fe50*/  HFMA2 R173, -RZ, RZ, 0, 1.78813934326171875e-07 ;  /* 0x00000003ffad7431 */ /* 0x000fd800000001ff */
[----:B------:R-:W-:Y:S05]  /*25fe60*/  @!P0 BRA `(.L_x_11883) ;  /* 0x00000000000c8947 */ /* 0x000fea0003800000 */
.L_x_11884:
[----:B------:R-:W-:Y:S01]  /*25fe70*/  IMAD.MOV.U32 R173, RZ, RZ, 0x4 ;  /* 0x00000004ffad7424 */ /* 0x000fe200078e00ff */
[----:B------:R-:W-:Y:S06]  /*25fe80*/  BRA `(.L_x_11883) ;  /* 0x0000000000047947 */ /* 0x000fec0003800000 */
.L_x_11885:
[----:B------:R-:W-:-:S07]  /*25fe90*/  IMAD.MOV.U32 R173, RZ, RZ, 0x2 ;  /* 0x00000002ffad7424 */ /* 0x000fce00078e00ff */
.L_x_11883:
[----:B------:R-:W-:Y:S05]  /*25fea0*/  BSYNC.RECONVERGENT B0 ;  /* 0x0000000000007941 */ /* 0x000fea0003800200 */
.L_x_11881:
[----:B------:R-:W-:Y:S01]  /*25feb0*/  VIADD R176, R1, 0x29d0 ;  /* 0x000029d001b07836 */ /* 0x000fe20000000000 */
[----:B------:R-:W-:-:S03]  /*25fec0*/  ISETP.NE.AND P0, PT, R126, 0x1, PT ;  /* 0x000000017e00780c */ /* 0x000fc60003f05270 */
[----:B------:R-:W-:-:S05]  /*25fed0*/  IMAD.IADD R174, R176, 0x1, R0 ;  /* 0x00000001b0ae7824 */ /* 0x000fca00078e0200 */
[----:B------:R0:W-:Y:S05]  /*25fee0*/  STL.U8 [R174+0x27d8], R173 ;  /* 0x0027d8adae007387 */ /* 0x0001ea0000100000 */
[----:B------:R-:W-:Y:S05]  /*25fef0*/  @!P0 BRA `(.L_x_11857) ;  /* 0x0000000000c48947 */ /* 0x000fea0003800000 */
[----:B------:R-:W-:Y:S02]  /*25ff00*/  R2UR UR10, R186 ;  /* 0x00000000ba0a72ca */ /* 0x000fe400000e0000 */
[----:B------:R-:W-:-:S13]  /*25ff10*/  R2UR UR11, R187 ;  /* 0x00000000bb0b72ca */ /* 0x000fda00000e0000 */
[----:B------:R-:W4:Y:S01]  /*25ff20*/  LD.E.U8 R175, desc[UR10][R124.64] ;  /* 0x0000000a7caf7980 */ /* 0x000f22000c101100 */
[----:B------:R-:W-:Y:S01]  /*25ff30*/  BSSY.RECONVERGENT B0, `(.L_x_11886) ;  /* 0x0000012000007945 */ /* 0x000fe20003800200 */
[----:B----4-:R-:W-:-:S13]  /*25ff40*/  ISETP.GT.AND P0, PT, R175, 0x46, PT ;  /* 0x00000046af00780c */ /* 0x010fda0003f04270 */
        /* <DEDUP_REMOVED lines=8> */
.L_x_11887:
[----:B------:R-:W-:-:S13]  /*25ffd0*/  ISETP.NE.AND P0, PT, R175, 0x47, PT ;  /* 0x00000047af00780c */ /* 0x000fda0003f05270 */
[----:B------:R-:W-:Y:S05]  /*25ffe0*/  @!P0 BRA `(.L_x_11890) ;  /* 0x0000000000148947 */ /* 0x000fea0003800000 */
[----:B------:R-:W-:Y:S01]  /*25fff0*/  ISETP.NE.AND P0, PT, R175, 0x54, PT ;  /* 0x00000054af00780c */ /* 0x000fe20003f05270 */
[----:B0-----:R-:W-:-:S12]  /*260000*/  IMAD.MOV.U32 R173, RZ, RZ, 0x3 ;  /* 0x00000003ffad7424 */ /* 0x001fd800078e00ff */
[----:B------:R-:W-:Y:S05]  /*260010*/  @!P0 BRA `(.L_x_11888) ;  /* 0x00000000000c8947 */ /* 0x000fea0003800000 */
.L_x_11889:
[----:B------:R-:W-:Y:S01]  /*260020*/  IMAD.MOV.U32 R173, RZ, RZ, 0x4 ;  /* 0x00000004ffad7424 */ /* 0x000fe200078e00ff */
[----:B------:R-:W-:Y:S06]  /*260030*/  BRA `(.L_x_11888) ;  /* 0x0000000000047947 */ /* 0x000fec0003800000 */
.L_x_11890:
[----:B0-----:R-:W-:-:S07]  /*260040*/  IMAD.MOV.U32 R173, RZ, RZ, 0x2 ;  /* 0x00000002ffad7424 */ /* 0x001fce00078e00ff */
.L_x_11888:
[----:B------:R-:W-:Y:S05]  /*260050*/  BSYNC.RECONVERGENT B0 ;  /* 0x0000000000007941 */ /* 0x000fea0003800200 */
.L_x_11886:
[----:B------:R-:W-:Y:S02]  /*260060*/  IADD3 R0, PT, PT, R176, 0x1, R0 ;  /* 0x00000001b0007810 */ /* 0x000fe40007ffe000 */
[----:B------:R-:W-:-:S03]  /*260070*/  ISETP.NE.AND P0, PT, R126, 0x2, PT ;  /* 0x000000027e00780c */ /* 0x000fc60003f05270 */
[----:B------:R4:W-:Y:S10]  /*260080*/  STL.U8 [R0+0x27d8], R173 ;  /* 0x0027d8ad00007387 */ /* 0x0009f40000100000 */
[----:B----4-:R-:W-:Y:S05]  /*260090*/  @!P0 BRA `(.L_x_11857) ;  /* 0x00000000005c8947 */ /* 0x010fea0003800000 */
[----:B------:R-:W-:Y:S02]  /*2600a0*/  R2UR UR10, R186 ;  /* 0x00000000ba0a72ca */ /* 0x000fe400000e0000 */
[----:B------:R-:W-:-:S13]  /*2600b0*/  R2UR UR11, R187 ;  /* 0x00000000bb0b72ca */ /* 0x000fda00000e0000 */
        /* <DEDUP_REMOVED lines=11> */
.L_x_11892:
[----:B------:R-:W-:-:S13]  /*260170*/  ISETP.NE.AND P0, PT, R124, 0x47, PT ;  /* 0x000000477c00780c */ /* 0x000fda0003f05270 */
[----:B------:R-:W-:Y:S05]  /*260180*/  @!P0 BRA `(.L_x_11895) ;  /* 0x0000000000148947 */ /* 0x000fea0003800000 */
[----:B------:R-:W-:Y:S01]  /*260190*/  ISETP.NE.AND P0, PT, R124, 0x54, PT ;  /* 0x000000547c00780c */ /* 0x000fe20003f05270 */
[----:B------:R-:W-:-:S12]  /*2601a0*/  IMAD.MOV.U32 R0, RZ, RZ, 0x3 ;  /* 0x00000003ff007424 */ /* 0x000fd800078e00ff */
[----:B------:R-:W-:Y:S05]  /*2601b0*/  @!P0 BRA `(.L_x_11893) ;  /* 0x00000000000c8947 */ /* 0x000fea0003800000 */
.L_x_11894:
[----:B------:R-:W-:Y:S01]  /*2601c0*/  IMAD.MOV.U32 R0, RZ, RZ, 0x4 ;  /* 0x00000004ff007424 */ /* 0x000fe200078e00ff */
[----:B------:R-:W-:Y:S06]  /*2601d0*/  BRA `(.L_x_11893) ;  /* 0x0000000000047947 */ /* 0x000fec0003800000 */
.L_x_11895:
[----:B------:R-:W-:-:S07]  /*2601e0*/  IMAD.MOV.U32 R0, RZ, RZ, 0x2 ;  /* 0x00000002ff007424 */ /* 0x000fce00078e00ff */
.L_x_11893:
[----:B------:R-:W-:Y:S05]  /*2601f0*/  BSYNC.RECONVERGENT B0 ;  /* 0x0000000000007941 */ /* 0x000fea0003800200 */
.L_x_11891:
[----:B------:R4:W-:Y:S02]  /*260200*/  STL.U8 [R174+0x27da], R0 ;  /* 0x0027da00ae007387 */ /* 0x0009e40000100000 */
.L_x_11857:
[----:B------:R-:W-:Y:S05]  /*260210*/  BSYNC.RECONVERGENT B1 ;  /* 0x0000000000017941 */ /* 0x000fea0003800200 */
.L_x_11856:
[----:B------:R-:W-:Y:S01]  /*260220*/  ISETP.NE.AND P0, PT, R183, RZ, PT ;  /* 0x000000ffb700720c */ /* 0x000fe20003f05270 */
[----:B------:R-:W-:-:S12]  /*260230*/  BSSY.RECONVERGENT B1, `(.L_x_11896) ;  /* 0x00000b6000017945 */ /* 0x000fd80003800200 */
[----:B------:R-:W-:Y:S05]  /*260240*/  @!P0 BRA `(.L_x_11897) ;  /* 0x0000000800d08947 */ /* 0x000fea0003800000 */
[C---:B------:R-:W-:Y:S01]  /*260250*/  ISETP.GE.U32.AND P0, PT, R183.reuse, 0x4, PT ;  /* 0x00000004b700780c */ /* 0x040fe20003f06070 */
[----:B------:R-:W-:Y:S01]  /*260260*/  BSSY.RECONVERGENT B0, `(.L_x_11898) ;  /* 0x0000066000007945 */ /* 0x000fe20003800200 */
[----:B0-----:R-:W-:Y:S01]  /*260270*/  LOP3.LUT R173, R183, 0x3, RZ, 0xc0, !PT ;  /* 0x00000003b7ad7812 */ /* 0x001fe200078ec0ff */
[----:B------:R-:W-:-:S10]  /*260280*/  IMAD.MOV.U32 R126, RZ, RZ, 0x1 ;  /* 0x00000001ff7e7424 */ /* 0x000fd400078e00ff */
[----:B------:R-:W-:Y:S05]  /*260290*/  @!P0 BRA `(.L_x_11899) ;  /* 0x0000000400888947 */ /* 0x000fea0003800000 */
[----:B------:R-:W-:Y:S01]  /*2602a0*/  LOP3.LUT R125, R183, 0x7ffffffc, RZ, 0xc0, !PT ;  /* 0x7ffffffcb77d7812 */ /* 0x000fe200078ec0ff */
[----:B------:R-:W-:-:S07]  /*2602b0*/  IMAD.MOV.U32 R126, RZ, RZ, 0x1 ;  /* 0x00000001ff7e7424 */ /* 0x000fce00078e00ff */
.L_x_11920:
[----:B------:R-:W-:Y:S02]  /*2602c0*/  VIADD R176, R1, 0x29d0 ;  /* 0x000029d001b07836 */ /* 0x000fe40000000000 */
[----:B----4-:R-:W-:-:S04]  /*2602d0*/  IMAD.IADD R174, R183, 0x1, -R126 ;  /* 0x00000001b7ae7824 */ /* 0x010fc800078e0a7e */
[----:B------:R-:W-:-:S06]  /*2602e0*/  IMAD.IADD R124, R176, 0x1, R174 ;  /* 0x00000001b07c7824 */ /* 0x000fcc00078e02ae */
[----:B------:R-:W4:Y:S01]  /*2602f0*/  LDL.U8 R124, [R124+0x28aa] ;  /* 0x0028aa007c7c7983 */ /* 0x000f220000100000 */
        /* <DEDUP_REMOVED lines=10> */
.L_x_11901:
[----:B------:R-:W-:Y:S01]  /*2603a0*/  ISETP.NE.AND P0, PT, R124, 0x47, PT ;  /* 0x000000477c00780c */ /* 0x000fe20003f05270 */
[----:B------:R-:W-:-:S12]  /*2603b0*/  IMAD.MOV.U32 R0, RZ, RZ, 0x2 ;  /* 0x00000002ff007424 */ /* 0x000fd800078e00ff */
[----:B------:R-:W-:Y:S05]  /*2603c0*/  @!P0 BRA `(.L_x_11902) ;  /* 0x0000000000148947 */ /* 0x000fea0003800000 */
[----:B------:R-:W-:-:S13]  /*2603d0*/  ISETP.NE.AND P0, PT, R124, 0x54, PT ;  /* 0x000000547c00780c */ /* 0x000fda0003f05270 */
[----:B------:R-:W-:Y:S05]  /*2603e0*/  @!P0 BRA `(.L_x_11904) ;  /* 0x0000000000088947 */ /* 0x000fea0003800000 */
.L_x_11903:
[----:B------:R-:W-:Y:S01]  /*2603f0*/  IMAD.MOV.U32 R0, RZ, RZ, 0x4 ;  /* 0x00000004ff007424 */ /* 0x000fe200078e00ff */
[----:B------:R-:W-:Y:S06]  /*260400*/  BRA `(.L_x_11902) ;  /* 0x0000000000047947 */ /* 0x000fec0003800000 */
.L_x_11904:
[----:B------:R-:W-:-:S07]  /*260410*/  MOV R0, 0x3 ;  /* 0x0000000300007802 */ /* 0x000fce0000000f00 */
.L_x_11902:
[----:B------:R-:W-:Y:S05]  /*260420*/  BSYNC.RECONVERGENT B2 ;  /* 0x0000000000027941 */ /* 0x000fea0003800200 */
.L_x_11900:
[----:B------:R-:W-:-:S05]  /*260430*/  IMAD.IADD R124, R176, 0x1, R126 ;  /* 0x00000001b07c7824 */ /* 0x000fca00078e027e */
[----:B------:R0:W-:Y:S02]  /*260440*/  STL.U8 [R124+0x27f3], R0 ;  /* 0x0027f3007c007387 */ /* 0x0001e40000100000 */
[----:B0-----:R-:W-:-:S04]  /*260450*/  LOP3.LUT R0, RZ, R126, RZ, 0x33, !PT ;  /* 0x0000007eff007212 */ /* 0x001fc800078e33ff */
[----:B------:R-:W-:-:S05]  /*260460*/  IADD3 R0, PT, PT, R176, R0, R183 ;  /* 0x00000000b0007210 */ /* 0x000fca0007ffe0b7 */
        /* <DEDUP_REMOVED lines=11> */
.L_x_11906:
[----:B------:R-:W-:-:S13]  /*260520*/  ISETP.NE.AND P0, PT, R175, 0x47, PT ;  /* 0x00000047af00780c */ /* 0x000fda0003f05270 */
[----:B------:R-:W-:Y:S05]  /*260530*/  @!P0 BRA `(.L_x_11909) ;  /* 0x0000000000148947 */ /* 0x000fea0003800000 */
[----:B------:R-:W-:Y:S01]  /*260540*/  ISETP.NE.AND P0, PT, R175, 0x54, PT ;  /* 0x00000054af00780c */ /* 0x000fe20003f05270 */
[----:B------:R-:W-:-:S12]  /*260550*/  IMAD.MOV.U32 R0, RZ, RZ, 0x3 ;  /* 0x00000003ff007424 */ /* 0x000fd800078e00ff */
[----:B------:R-:W-:Y:S05]  /*260560*/  @!P0 BRA `(.L_x_11907) ;  /* 0x00000000000c8947 */ /* 0x000fea0003800000 */
.L_x_11908:
[----:B------:R-:W-:Y:S01]  /*260570*/  IMAD.MOV.U32 R0, RZ, RZ, 0x4 ;  /* 0x00000004ff007424 */ /* 0x000fe200078e00ff */
[----:B------:R-:W-:Y:S06]  /*260580*/  BRA `(.L_x_11907) ;  /* 0x0000000000047947 */ /* 0x000fec0003800000 */
.L_x_11909:
[----:B------:R-:W-:-:S07]  /*260590*/  IMAD.MOV.U32 R0, RZ, RZ, 0x2 ;  /* 0x00000002ff007424 */ /* 0x000fce00078e00ff */
.L_x_11907:
[----:B------:R-:W-:Y:S05]  /*2605a0*/  BSYNC.RECONVERGENT B2 ;  /* 0x0000000000027941 */ /* 0x000fea0003800200 */
.L_x_11905:
[----:B------:R0:W-:Y:S02]  /*2605b0*/  STL.U8 [R124+0x27f4], R0 ;  /* 0x0027f4007c007387 */ /* 0x0001e40000100000 */
[----:B0-----:R-:W-:-:S06]  /*2605c0*/  IADD3 R0, PT, PT, R176, -0x2, R174 ;  /* 0xfffffffeb0007810 */ /* 0x001fcc0007ffe0ae */
        /* <DEDUP_REMOVED lines=11> */
.L_x_11911:
[----:B------:R-:W-:-:S13]  /*260680*/  ISETP.NE.AND P0, PT, R0, 0x47, PT ;  /* 0x000000470000780c */ /* 0x000fda0003f05270 */
[----:B------:R-:W-:Y:S05]  /*260690*/  @!P0 BRA `(.L_x_11914) ;  /* 0x0000000000148947 */ /* 0x000fea0003800000 */
[----:B------:R-:W-:Y:S01]  /*2606a0*/  ISETP.NE.AND P0, PT, R0, 0x54, PT ;  /* 0x000000540000780c */ /* 0x000fe20003f05270 */
[----:B------:R-:W-:-:S12]  /*2606b0*/  IMAD.MOV.U32 R174, RZ, RZ, 0x3 ;  /* 0x00000003ffae7424 */ /* 0x000fd800078e00ff */
[----:B------:R-:W-:Y:S05]  /*2606c0*/  @!P0 BRA `(.L_x_11912) ;  /* 0x00000000000c8947 */ /* 0x000fea0003800000 */
.L_x_11913:
[----:B------:R-:W-:Y:S01]  /*2606d0*/  IMAD.MOV.U32 R174, RZ, RZ, 0x4 ;  /* 0x00000004ffae7424 */ /* 0x000fe200078e00ff */
[----:B------:R-:W-:Y:S06]  /*2606e0*/  BRA `(.L_x_11912) ;  /* 0x0000000000047947 */ /* 0x000fec0003800000 */
.L_x_11914:
[----:B------:R-:W-:-:S07]  /*2606f0*/  IMAD.MOV.U32 R174, RZ, RZ, 0x2 ;  /* 0x00000002ffae7424 */ /* 0x000fce00078e00ff */
.L_x_11912:
[----:B------:R-:W-:Y:S05]  /*260700*/  BSYNC.RECONVERGENT B2 ;  /* 0x0000000000027941 */ /* 0x000fea0003800200 */
.L_x_11910:
[----:B------:R0:W-:Y:S02]  /*260710*/  STL.U8 [R124+0x27f5], R174 ;  /* 0x0027f5ae7c007387 */ /* 0x0001e40000100000 */
[----:B0-----:R-:W-:-:S05]  /*260720*/  VIADD R174, R126, 0x3 ;  /* 0x000000037eae7836 */ /* 0x001fca0000000000 */
[----:B------:R-:W-:-:S06]  /*260730*/  IADD3 R175, PT, PT, R176, -R174, R183 ;  /* 0x800000aeb0af7210 */ /* 0x000fcc0007ffe0b7 */
        /* <DEDUP_REMOVED lines=11> */
.L_x_11916:
[----:B------:R-:W-:-:S13]  /*2607f0*/  ISETP.NE.AND P0, PT, R175, 0x47, PT ;  /* 0x00000047af00780c */ /* 0x000fda0003f05270 */
[----:B------:R-:W-:Y:S05]  /*260800*/  @!P0 BRA `(.L_x_11919) ;  /* 0x0000000000148947 */ /* 0x000fea0003800000 */
[----:B------:R-:W-:Y:S01]  /*260810*/  ISETP.NE.AND P0, PT, R175, 0x54, PT ;  /* 0x00000054af00780c */ /* 0x000fe20003f05270 */
[----:B------:R-:W-:-:S12]  /*260820*/  IMAD.MOV.U32 R0, RZ, RZ, 0x3 ;  /* 0x00000003ff007424 */ /* 0x000fd800078e00ff */
[----:B------:R-:W-:Y:S05]  /*260830*/  @!P0 BRA `(.L_x_11917) ;  /* 0x00000000000c8947 */ /* 0x000fea0003800000 */
.L_x_11918:
[----:B------:R-:W-:Y:S01]  /*260840*/  IMAD.MOV.U32 R0, RZ, RZ, 0x4 ;  /* 0x00000004ff007424 */ /* 0x000fe200078e00ff */
[----:B------:R-:W-:Y:S06]  /*260850*/  BRA `(.L_x_11917) ;  /* 0x0000000000047947 */ /* 0x000fec0003800000 */
.L_x_11919:
[----:B------:R-:W-:-:S07]  /*260860*/  IMAD.MOV.U32 R0, RZ, RZ, 0x2 ;  /* 0x00000002ff007424 */ /* 0x000fce00078e00ff */
.L_x_11917:
[----:B------:R-:W-:Y:S05]  /*260870*/  BSYNC.RECONVERGENT B2 ;  /* 0x0000000000027941 */ /* 0x000fea0003800200 */
.L_x_11915:
[----:B------:R0:W-:Y:S01]  /*260880*/  STL.U8 [R124+0x27f6], R0 ;  /* 0x0027f6007c007387 */ /* 0x0001e20000100000 */
[----:B------:R-:W-:Y:S01]  /*260890*/  ISETP.NE.AND P0, PT, R174, R125, PT ;  /* 0x0000007dae00720c */ /* 0x000fe20003f05270 */
[----:B------:R-:W-:-:S12]  /*2608a0*/  VIADD R126, R126, 0x4 ;  /* 0x000000047e7e7836 */ /* 0x000fd80000000000 */
[----:B0-----:R-:W-:Y:S05]  /*2608b0*/  @P0 BRA `(.L_x_11920) ;  /* 0xfffffff800800947 */ /* 0x001fea000383ffff */
.L_x_11899:
[----:B------:R-:W-:Y:S05]  /*2608c0*/  BSYNC.RECONVERGENT B0 ;  /* 0x0000000000007941 */ /* 0x000fea0003800200 */
.L_x_11898:
[----:B------:R-:W-:-:S13]  /*2608d0*/  ISETP.NE.AND P0, PT, R173, RZ, PT ;  /* 0x000000ffad00720c */ /* 0x000fda0003f05270 */
[----:B------:R-:W-:Y:S05]  /*2608e0*/  @!P0 BRA `(.L_x_11897) ;  /* 0x0000000400288947 */ /* 0x000fea0003800000 */
[----:B----4-:R-:W-:Y:S02]  /*2608f0*/  VIADD R174, R1, 0x29d0 ;  /* 0x000029d001ae7836 */ /* 0x010fe40000000000 */
[----:B------:R-:W-:-:S04]  /*260900*/  IMAD.IADD R124, R183, 0x1, -R126 ;  /* 0x00000001b77c7824 */ /* 0x000fc800078e0a7e */
        /* <DEDUP_REMOVED lines=12> */
.L_x_11922:
[----:B------:R-:W-:-:S13]  /*2609d0*/  ISETP.NE.AND P0, PT, R125, 0x47, PT ;  /* 0x000000477d00780c */ /* 0x000fda0003f05270 */
[----:B------:R-:W-:Y:S05]  /*2609e0*/  @!P0 BRA `(.L_x_11925) ;  /* 0x0000000000148947 */ /* 0x000fea0003800000 */
[----:B------:R-:W-:Y:S01]  /*2609f0*/  ISETP.NE.AND P0, PT, R125, 0x54, PT ;  /* 0x000000547d00780c */ /* 0x000fe20003f05270 */
[----:B------:R-:W-:-:S12]  /*260a00*/  IMAD.MOV.U32 R0, RZ, RZ, 0x3 ;  /* 0x00000003ff007424 */ /* 0x000fd800078e00ff */
[----:B------:R-:W-:Y:S05]  /*260a10*/  @!P0 BRA `(.L_x_11923) ;  /* 0x00000000000c8947 */ /* 0x000fea0003800000 */
.L_x_11924:
[----:B------:R-:W-:Y:S01]  /*260a20*/  HFMA2 R0, -RZ, RZ, 0, 2.384185791015625e-07 ;  /* 0x00000004ff007431 */ /* 0x000fe200000001ff */
[----:B------:R-:W-:Y:S06]  /*260a30*/  BRA `(.L_x_11923) ;  /* 0x0000000000047947 */ /* 0x000fec0003800000 */
.L_x_11925:
[----:B------:R-:W-:-:S07]  /*260a40*/  IMAD.MOV.U32 R0, RZ, RZ, 0x2 ;  /* 0x00000002ff007424 */ /* 0x000fce00078e00ff */
.L_x_11923:
[----:B------:R-:W-:Y:S05]  /*260a50*/  BSYNC.RECONVERGENT B0 ;  /* 0x0000000000007941 */ /* 0x000fea0003800200 */
.L_x_11921:
[----:B------:R-:W-:Y:S01]  /*260a60*/  IMAD.IADD R125, R174, 0x1, R126 ;  /* 0x00000001ae7d7824 */ /* 0x000fe200078e027e */
[----:B------:R-:W-:-:S04]  /*260a70*/  ISETP.NE.AND P0, PT, R173, 0x1, PT ;  /* 0x00000001ad00780c */ /* 0x000fc80003f05270 */
[----:B------:R0:W-:Y:S09]  /*260a80*/  STL.U8 [R125+0x27f3], R0 ;  /* 0x0027f3007d007387 */ /* 0x0001f20000100000 */
[----:B------:R-:W-:Y:S05]  /*260a90*/  @!P0 BRA `(.L_x_11897) ;  /* 0x0000000000bc8947 */ /* 0x000fea0003800000 */
[----:B------:R-:W-:-:S04]  /*260aa0*/  LOP3.LUT R126, RZ, R126, RZ, 0x33, !PT ;  /* 0x0000007eff7e7212 */ /* 0x000fc800078e33ff */
[----:B------:R-:W-:-:S06]  /*260ab0*/  IADD3 R126, PT, PT, R174, R126, R183 ;  /* 0x0000007eae7e7210 */ /* 0x000fcc0007ffe0b7 */
[----:B------:R-:W4:Y:S01]  /*260ac0*/  LDL.U8 R126, [R126+0x28aa] ;  /* 0x0028aa007e7e7983 */ /* 0x000f220000100000 */
        /* <DEDUP_REMOVED lines=10> */
.L_x_11927:
[----:B------:R-:W-:-:S13]  /*260b70*/  ISETP.NE.AND P0, PT, R126, 0x47, PT ;  /* 0x000000477e00780c */ /* 0x000fda0003f05270 */
[----:B------:R-:W-:Y:S05]  /*260b80*/  @!P0 BRA `(.L_x_11930) ;  /* 0x0000000000148947 */ /* 0x000fea0003800000 */
[----:B------:R-:W-:Y:S01]  /*260b90*/  ISETP.NE.AND P0, PT, R126, 0x54, PT ;  /* 0x000000547e00780c */ /* 0x000fe20003f05270 */
[----:B0-----:R-:W-:-:S12]  /*260ba0*/  IMAD.MOV.U32 R0, RZ, RZ, 0x3 ;  /* 0x00000003ff007424 */ /* 0x001fd800078e00ff */
[----:B------:R-:W-:Y:S05]  /*260bb0*/  @!P0 BRA `(.L_x_11928) ;  /* 0x00000000000c8947 */ /* 0x000fea0003800000 */
.L_x_11929:
[----:B------:R-:W-:Y:S01]  /*260bc0*/  IMAD.MOV.U32 R0, RZ, RZ, 0x4 ;  /* 0x00000004ff007424 */ /* 0x000fe200078e00ff */
[----:B------:R-:W-:Y:S06]  /*260bd0*/  BRA `(.L_x_11928) ;  /* 0x0000000000047947 */ /* 0x000fec0003800000 */
.L_x_11930:
[----:B0-----:R-:W-:-:S07]  /*260be0*/  IMAD.MOV.U32 R0, RZ, RZ, 0x2 ;  /* 0x00000002ff007424 */ /* 0x001fce00078e00ff */
.L_x_11928:
[----:B------:R-:W-:Y:S05]  /*260bf0*/  BSYNC.RECONVERGENT B0 ;  /* 0x0000000000007941 */ /* 0x000fea0003800200 */
.L_x_11926:
[----:B------:R0:W-:Y:S01]  /*260c00*/  STL.U8 [R125+0x27f4], R0 ;  /* 0x0027f4007d007387 */ /* 0x0001e20000100000 */
[----:B------:R-:W-:-:S13]  /*260c10*/  ISETP.NE.AND P0, PT, R173, 0x2, PT ;  /* 0x00000002ad00780c */ /* 0x000fda0003f05270 */
[----:B0-----:R-:W-:Y:S05]  /*260c20*/  @!P0 BRA `(.L_x_11897) ;  /* 0x0000000000588947 */ /* 0x001fea0003800000 */
[----:B------:R-:W-:-:S06]  /*260c30*/  IADD3 R124, PT, PT, R174, -0x2, R124 ;  /* 0xfffffffeae7c7810 */ /* 0x000fcc0007ffe07c */
        /* <DEDUP_REMOVED lines=11> */
.L_x_11932:
[----:B------:R-:W-:-:S13]  /*260cf0*/  ISETP.NE.AND P0, PT, R124, 0x47, PT ;  /* 0x000000477c00780c */ /* 0x000fda0003f05270 */
[----:B------:R-:W-:Y:S05]  /*260d00*/  @!P0 BRA `(.L_x_11935) ;  /* 0x0000000000148947 */ /* 0x000fea0003800000 */
[----:B------:R-:W-:Y:S01]  /*260d10*/  ISETP.NE.AND P0, PT, R124, 0x54, PT ;  /* 0x000000547c00780c */ /* 0x000fe20003f05270 */
[----:B------:R-:W-:-:S12]  /*260d20*/  IMAD.MOV.U32 R0, RZ, RZ, 0x3 ;  /* 0x00000003ff007424 */ /* 0x000fd800078e00ff */
[----:B------:R-:W-:Y:S05]  /*260d30*/  @!P0 BRA `(.L_x_11933) ;  /* 0x00000000000c8947 */ /* 0x000fea0003800000 */
.L_x_11934:
[----:B------:R-:W-:Y:S01]  /*260d40*/  IMAD.MOV.U32 R0, RZ, RZ, 0x4 ;  /* 0x00000004ff007424 */ /* 0x000fe200078e00ff */
[----:B------:R-:W-:Y:S06]  /*260d50*/  BRA `(.L_x_11933) ;  /* 0x0000000000047947 */ /* 0x000fec0003800000 */
.L_x_11935:
[----:B------:R-:W-:-:S07]  /*260d60*/  IMAD.MOV.U32 R0, RZ, RZ, 0x2 ;  /* 0x00000002ff007424 */ /* 0x000fce00078e00ff */
.L_x_11933:
[----:B------:R-:W-:Y:S05]  /*260d70*/  BSYNC.RECONVERGENT B0 ;  /* 0x0000000000007941 */ /* 0x000fea0003800200 */
.L_x_11931:
[----:B------:R0:W-:Y:S02]  /*260d80*/  STL.U8 [R125+0x27f5], R0 ;  /* 0x0027f5007d007387 */ /* 0x0001e40000100000 */
.L_x_11897:
[----:B------:R-:W-:Y:S05]  /*260d90*/  BSYNC.RECONVERGENT B1 ;  /* 0x0000000000017941 */ /* 0x000fea0003800200 */
.L_x_11896:
[----:B0-----:R-:W-:Y:S01]  /*260da0*/  VIADD R125, R1, 0x29d0 ;  /* 0x000029d0017d7836 */ /* 0x001fe20000000000 */
[----:B------:R-:W-:Y:S01]  /*260db0*/  ISETP.NE.AND P0, PT, R202, RZ, PT ;  /* 0x000000ffca00720c */ /* 0x000fe20003f05270 */
[----:B----4-:R-:W-:Y:S01]  /*260dc0*/  IMAD.MOV.U32 R0, RZ, RZ, 0x4 ;  /* 0x00000004ff007424 */ /* 0x010fe200078e00ff */
[----:B------:R-:W-:Y:S05]  /*260dd0*/  BMOV.32.CLEAR RZ, B6 ;  /* 0x0000000006ff7355 */ /* 0x000fea0000100000 */
[----:B------:R-:W-:Y:S01]  /*260de0*/  IMAD.IADD R124, R125, 0x1, R183 ;  /* 0x000000017d7c7824 */ /* 0x000fe200078e02b7 */
[----:B------:R-:W-:Y:S01]  /*260df0*/  BSSY.RECONVERGENT B6, `(.L_x_11936) ;  /* 0x0000687000067945 */ /* 0x000fe20003800200 */
[----:B------:R-:W-:-:S03]  /*260e00*/  IMAD.MOV.U32 R126, RZ, RZ, RZ ;  /* 0x000000ffff7e7224 */ /* 0x000fc600078e00ff */
[----:B------:R0:W-:Y:S04]  /*260e10*/  STL.U8 [R124+0x27f4], R0 ;  /* 0x0027f4007c007387 */ /* 0x0001e80000100000 */
[----:B------:R-:W-:Y:S01]  /*260e20*/  STL.U8 [R1+0x51c3], R0 ;  /* 0x0051c30001007387 */ /* 0x000fe20000100000 */
[----:B0-----:R-:W-:Y:S02]  /*260e30*/  IMAD.IADD R124, R125, 0x1, R202 ;  /* 0x000000017d7c7824 */ /* 0x001fe400078e02ca */
[----:B------:R-:W-:-:S03]  /*260e40*/  IMAD.MOV.U32 R125, RZ, RZ, -0x100000 ;  /* 0xfff00000ff7d7424 */ /* 0x000fc600078e00ff */
[----:B------:R0:W-:Y:S04]  /*260e50*/  STL.U8 [R124+0x27d9], R0 ;  /* 0x0027d9007c007387 */ /* 0x0001e80000100000 */
[----:B------:R4:W-:Y:S01]  /*260e60*/  STL.U8 [R1+0x51a8], R0 ;  /* 0x0051a80001007387 */ /* 0x0009e20000100000 */
[----:B0-----:R-:W-:Y:S02]  /*260e70*/  IMAD.MOV.U32 R124, RZ, RZ, 0x0 ;  /* 0x00000000ff7c7424 */ /* 0x001fe400078e00ff */
[----:B----4-:R-:W-:Y:S01]  /*260e80*/  IMAD.MOV.U32 R0, RZ, RZ, RZ ;  /* 0x000000ffff007224 */ /* 0x010fe200078e00ff */
[----:B------:R-:W-:Y:S06]  /*260e90*/  @!P0 BRA `(.L_x_11937) ;  /* 0x0000006400f08947 */ /* 0x000fec0003800000 */
[----:B------:R-:W-:Y:S01]  /*260ea0*/  BSSY.RECONVERGENT B0, `(.L_x_11938) ;  /* 0x0000092000007945 */ /* 0x000fe20003800200 */
[C---:B------:R-:W-:Y:S01]  /*260eb0*/  LOP3.LUT R0, R183.reuse, 0x3, RZ, 0xc0, !PT ;  /* 0x00000003b7007812 */ /* 0x040fe200078ec0ff */
[----:B------:R-:W-:Y:S01]  /*260ec0*/  IMAD.MOV.U32 R125, RZ, RZ, 0x1 ;  /* 0x00000001ff7d7424 */ /* 0x000fe200078e00ff */
[----:B------:R-:W-:-:S07]  /*260ed0*/  LOP3.LUT R124, R183, 0x7ffffffc, RZ, 0xc0, !PT ;  /* 0x7ffffffcb77c7812 */ /* 0x000fce00078ec0ff */
.L_x_11944:
[----:B------:R-:W-:Y:S01]  /*260ee0*/  ISETP.NE.AND P0, PT, R183, RZ, PT ;  /* 0x000000ffb700720c */ /* 0x000fe20003f05270 */
[----:B------:R-:W-:-:S12]  /*260ef0*/  BSSY.RECONVERGENT B1, `(.L_x_11939) ;  /* 0x0000089000017945 */ /* 0x000fd80003800200 */
[----:B----45:R-:W-:Y:S05]  /*260f00*/  @!P0 BRA `(.L_x_11940) ;  /* 0x00000008001c8947 */ /* 0x030fea0003800000 */
[----:B------:R-:W-:-:S05]  /*260f10*/  VIADD R126, R1, 0x29d0 ;  /* 0x000029d0017e7836 */ /* 0x000fca0000000000 */
        /* <DEDUP_REMOVED lines=11> */
.L_x_11943:
[----:B------:R-:W-:-:S04]  /*260fd0*/  VIADD R182, R1, 0x29d0 ;  /* 0x000029d001b67836 */ /* 0x000fc80000000000 */
[----:B------:R-:W-:-:S05]  /*260fe0*/  IMAD.IADD R179, R182, 0x1, R175 ;  /* 0x00000001b6b37824 */ /* 0x000fca00078e02af */
[----:B------:R-:W4:Y:S01]  /*260ff0*/  LDL.S8 R176, [R179+0x27f3] ;  /* 0x0027f300b3b07983 */ /* 0x000f220000100200 */
[----:B------:R-:W-:Y:S02]  /*261000*/  IMAD.IADD R180, R174, 0x1, R175 ;  /* 0x00000001aeb47824 */ /* 0x000fe400078e02af */
[----:B----45:R-:W-:-:S05]  /*261010*/  IMAD.IADD R176, R126, 0x1, R176 ;  /* 0x000000017eb07824 */ /* 0x030fca00078e02b0 */
        /* <DEDUP_REMOVED lines=14> */
[----:B0-----:R-:W4:Y:S01]  /*261100*/  LDL.S8 R176, [R179+0x27f4] ;  /* 0x0027f400b3b07983 */ /* 0x001f220000100200 */
[----:B------:R-:W-:Y:S02]  /*261110*/  IMAD.IADD R180, R173, 0x1, R175 ;  /* 0x00000001adb47824 */ /* 0x000fe400078e02af */
[----:B----4-:R-:W-:-:S05]  /*261120*/  IMAD.IADD R176, R126, 0x1, R176 ;  /* 0x000000017eb07824 */ /* 0x010fca00078e02b0 */
[----:B------:R-:W-:-:S13]  /*261130*/  ISETP.NE.AND P1, PT, R176, 0x3, PT ;  /* 0x00000003b000780c */ /* 0x000fda0003f25270 */
[C-C-:B------:R-:W-:Y:S01]  /*261140*/  @P1 IMAD R181, R180.reuse, 0x8, R178.reuse ;  /* 0x00000008b4b51824 */ /* 0x140fe200078e02b2 */
[----:B------:R-:W-:Y:S01]  /*261150*/  @P1 MOV R176, 0x0 ;  /* 0x0000000000b01802 */ /* 0x000fe20000000f00 */
        /* <DEDUP_REMOVED lines=9> */
[----:B0-----:R-:W4:Y:S01]  /*2611f0*/  LDL.S8 R176, [R179+0x27f5] ;  /* 0x0027f500b3b07983 */ /* 0x001f220000100200 */
        /* <DEDUP_REMOVED lines=20> */
[----:B0-----:R-:W-:-:S08]  /*261340*/  IMAD.IADD R180, R174, 0x1, R179 ;  /* 0x00000001aeb47824 */ /* 0x001fd000078e02b3 */
        /* <DEDUP_REMOVED lines=13> */
.L_x_11942:
[----:B------:R-:W-:Y:S05]  /*261420*/  BSYNC.RECONVERGENT B2 ;  /* 0x0000000000027941 */ /* 0x000fea0003800200 */
.L_x_11941:
[----:B------:R-:W-:Y:S05]  /*261430*/  @!P0 BRA `(.L_x_11940) ;  /* 0x0000000000d08947 */ /* 0x000fea0003800000 */
[----:B------:R-:W-:-:S04]  /*261440*/  VIADD R182, R1, 0x29d0 ;  /* 0x000029d001b67836 */ /* 0x000fc80000000000 */
[----:B------:R-:W-:-:S05]  /*261450*/  IMAD.IADD R178, R182, 0x1, R175 ;  /* 0x00000001b6b27824 */ /* 0x000fca00078e02af */
[----:B------:R-:W4:Y:S01]  /*261460*/  LDL.S8 R176, [R178+0x27f3] ;  /* 0x0027f300b2b07983 */ /* 0x000f220000100200 */
[----:B------:R-:W-:Y:S02]  /*261470*/  IMAD.IADD R180, R174, 0x1, R175 ;  /* 0x00000001aeb47824 */ /* 0x000fe400078e02af */
[----:B----45:R-:W-:-:S05]  /*261480*/  IMAD.IADD R176, R126, 0x1, R176 ;  /* 0x000000017eb07824 */ /* 0x030fca00078e02b0 */
        /* <DEDUP_REMOVED lines=31> */
[----:B----4-:R-:W-:Y:S05]  /*261680*/  @!P0 BRA `(.L_x_11940) ;  /* 0x00000000003c8947 */ /* 0x010fea0003800000 */
[----:B------:R-:W4:Y:S01]  /*261690*/  LDL.S8 R178, [R178+0x27f5] ;  /* 0x0027f500b2b27983 */ /* 0x000f220000100200 */
[----:B------:R-:W-:Y:S02]  /*2616a0*/  VIADD R175, R175, 0x2 ;  /* 0x00000002afaf7836 */ /* 0x000fe40000000000 */
[----:B----4-:R-:W-:Y:S02]  /*2616b0*/  IMAD.IADD R178, R126, 0x1, R178 ;  /* 0x000000017eb27824 */ /* 0x010fe400078e02b2 */
[----:B------:R-:W-:-:S03]  /*2616c0*/  IMAD.IADD R126, R174, 0x1, R175 ;  /* 0x00000001ae7e7824 */ /* 0x000fc600078e02af */
[----:B------:R-:W-:Y:S01]  /*2616d0*/  ISETP.NE.AND P0, PT, R178, 0x3, PT ;  /* 0x00000003b200780c */ /* 0x000fe20003f05270 */
[----:B------:R-:W-:-:S12]  /*2616e0*/  IMAD R126, R126, 0x8, R179 ;  /* 0x000000087e7e7824 */ /* 0x000fd800078e02b3 */
        /* <DEDUP_REMOVED lines=9> */
.L_x_11940:
[----:B------:R-:W-:Y:S05]  /*261780*/  BSYNC.RECONVERGENT B1 ;  /* 0x0000000000017941 */ /* 0x000fea0003800200 */
.L_x_11939:
[C---:B------:R-:W-:Y:S01]  /*261790*/  ISETP.NE.AND P0, PT, R125.reuse, R202, PT ;  /* 0x000000ca7d00720c */ /* 0x040fe20003f05270 */
[----:B------:R-:W-:-:S12]  /*2617a0*/  VIADD R125, R125, 0x1 ;  /* 0x000000017d7d7836 */ /* 0x000fd80000000000 */
[----:B------:R-:W-:Y:S05]  /*2617b0*/  @P0 BRA `(.L_x_11944) ;  /* 0xfffffff400c80947 */ /* 0x000fea000383ffff */
[----:B------:R-:W-:Y:S05]  /*2617c0*/  BSYNC.RECONVERGENT B0 ;  /* 0x0000000000007941 */ /* 0x000fea0003800200 */
.L_x_11938:
[----:B------:R-:W-:Y:S01]  /*2617d0*/  BSSY.RECONVERGENT B5, `(.L_x_11945) ;  /* 0x000041f000057945 */ /* 0x000fe20003800200 */
[----:B------:R-:W-:-:S07]  /*2617e0*/  IMAD.MOV.U32 R182, RZ, RZ, 0x1 ;  /* 0x00000001ffb67424 */ /* 0x000fce00078e00ff */
.L_x_12008:
[----:B------:R-:W-:Y:S01]  /*2617f0*/  ISETP.NE.AND P0, PT, R183, RZ, PT ;  /* 0x000000ffb700720c */ /* 0x000fe20003f05270 */
[----:B------:R-:W-:-:S12]  /*261800*/  BSSY.RECONVERGENT B4, `(.L_x_11946) ;  /* 0x0000418000047945 */ /* 0x000fd80003800200 */
[----:B012---:R-:W-:Y:S05]  /*261810*/  @!P0 BRA `(.L_x_11947) ;  /* 0x0000004000588947 */ /* 0x007fea0003800000 */
[----:B------:R-:W-:Y:S02]  /*261820*/  VIADD R211, R182, 0xffffffff ;  /* 0xffffffffb6d37836 */ /* 0x000fe40000000000 */
[----:B------:R-:W-:Y:S02]  /*261830*/  HFMA2 R180, -RZ, RZ, 0, 5.9604644775390625e-08 ;  /* 0x00000001ffb47431 */ /* 0x000fe400000001ff */
[----:B------:R-:W-:Y:S02]  /*261840*/  VIADD R0, R1, 0x29d0 ;  /* 0x000029d001007836 */ /* 0x000fe40000000000 */
[----:B------:R-:W-:Y:S02]  /*261850*/  IMAD R226, R211, R183, -R183 ;  /* 0x000000b7d3e27224 */ /* 0x000fe400078e0ab7 */
[----:B------:R-:W-:Y:S02]  /*261860*/  IMAD.IADD R181, R0, 0x1, R182 ;  /* 0x0000000100b57824 */ /* 0x000fe400078e02b6 */
[----:B------:R-:W-:-:S02]  /*261870*/  VIADD R226, R226, 0xfffffffe ;  /* 0xfffffffee2e27836 */ /* 0x000fc40000000000 */
[----:B------:R-:W-:-:S07]  /*261880*/  IMAD R227, R211, R183, -0x1 ;  /* 0xffffffffd3e37424 */ /* 0x000fce00078e02b7 */
.L_x_12007:
[----:B------:R-:W-:Y:S02]  /*261890*/  VIADD R0, R1, 0x29d0 ;  /* 0x000029d001007836 */ /* 0x000fe40000000000 */
[----:B012---:R-:W-:-:S04]  /*2618a0*/  IMAD.IADD R179, R227, 0x1, R180 ;  /* 0x00000001e3b37824 */ /* 0x007fc800078e02b4 */
        /* <DEDUP_REMOVED lines=8> */
[----:B----45:R-:W2:Y:S04]  /*261930*/  LDL.U8 R126, [R181+0x27d8] ;  /* 0x0027d800b57e7983 */ /* 0x030ea80000100000 */
[----:B------:R-:W4:Y:S01]  /*261940*/  LDL.U8 R0, [R178+0x27f3] ;  /* 0x0027f300b2007983 */ /* 0x000f220000100000 */
[----:B------:R-:W-:Y:S01]  /*261950*/  BSSY.RECONVERGENT B1, `(.L_x_11950) ;  /* 0x000017a000017945 */ /* 0x000fe20003800200 */
[----:B--2---:R-:W-:Y:S02]  /*261960*/  PRMT R190, R126, 0x8880, RZ ;  /* 0x000088807ebe7816 */ /* 0x004fe400000000ff */
[----:B----4-:R-:W-:-:S05]  /*261970*/  PRMT R173, R0, 0x8880, RZ ;  /* 0x0000888000ad7816 */ /* 0x010fca00000000ff */
[----:B------:R-:W-:-:S05]  /*261980*/  IMAD.IADD R173, R190, 0x1, R173 ;  /* 0x00000001bead7824 */ /* 0x000fca00078e02ad */
[----:B------:R-:W-:-:S13]  /*261990*/  ISETP.NE.AND P0, PT, R173, 0x3, PT ;  /* 0x00000003ad00780c */ /* 0x000fda0003f05270 */
[----:B------:R-:W-:Y:S02]  /*2619a0*/  @P0 IMAD.MOV.U32 R174, RZ, RZ, 0x0 ;  /* 0x00000000ffae0424 */ /* 0x000fe400078e00ff */
[----:B------:R-:W-:Y:S02]  /*2619b0*/  @P0 IMAD.MOV.U32 R175, RZ, RZ, -0x40100000 ;  /* 0xbff00000ffaf0424 */ /* 0x000fe400078e00ff */
[----:B------:R-:W-:Y:S02]  /*2619c0*/  @P0 IMAD.MOV.U32 R124, RZ, RZ, 0x0 ;  /* 0x00000000ff7c0424 */ /* 0x000fe400078e00ff */
[----:B------:R-:W-:Y:S01]  /*2619d0*/  @P0 IMAD.MOV.U32 R125, RZ, RZ, 0x7ff00000 ;  /* 0x7ff00000ff7d0424 */ /* 0x000fe200078e00ff */
[----:B------:R0:W-:Y:S01]  /*2619e0*/  @P0 STL.64 [R179+0x1388], R174 ;  /* 0x001388aeb3000387 */ /* 0x0001e20000100a00 */
        /* <DEDUP_REMOVED lines=34> */
[----:B-----5:R-:W-:Y:S01]  /*261c10*/  IMAD.WIDE R196, R196, 0x8, R200 ;  /* 0x00000008c4c47825 */ /* 0x020fe200078e02c8 */
[----:B------:R-:W-:-:S03]  /*261c20*/  LEA.HI.X R189, R190, R175, R191, 0x3, P0 ;  /* 0x000000afbebd7211 */ /* 0x000fc600000f1cbf */
[----:B------:R-:W-:Y:S02]  /*261c30*/  IMAD.WIDE R198, R198, 0x8, R200 ;  /* 0x00000008c6c67825 */ /* 0x000fe400078e02c8 */
[----:B------:R-:W2:Y:S04]  /*261c40*/  LDG.E.64 R200, desc[UR14][R196.64+0x5208] ;  /* 0x0052080ec4c87981 */ /* 0x000ea8000c1e1b00 */
[----:B------:R-:W4:Y:S04]  /*261c50*/  LDG.E.64 R194, desc[UR16][R198.64+0x9df8] ;  /* 0x009df810c6c27981 */ /* 0x000f28000c1e1b00 */
[----:B------:R-:W4:Y:S04]  /*261c60*/  LDG.E.64 R192, desc[UR14][R188.64+0xb248] ;  /* 0x00b2480ebcc07981 */ /* 0x000f28000c1e1b00 */
[----:B------:R-:W5:Y:S04]  /*261c70*/  LDG.E.64 R198, desc[UR12][R198.64+0x8a70] ;  /* 0x008a700cc6c67981 */ /* 0x000f68000c1e1b00 */
[----:B------:R-:W5:Y:S01]  /*261c80*/  LDG.E.64 R188, desc[UR10][R188.64+0xb180] ;  /* 0x00b1800abcbc7981 */ /* 0x000f62000c1e1b00 */
[----:B------:R-:W-:Y:S01]  /*261c90*/  PRMT R203, R203, 0x8880, RZ ;  /* 0x00008880cbcb7816 */ /* 0x000fe200000000ff */
[----:B------:R-:W-:Y:S03]  /*261ca0*/  BSSY.RECONVERGENT B0, `(.L_x_11952) ;  /* 0x0000120000007945 */ /* 0x000fe60003800200 */
[----:B------:R-:W-:Y:S01]  /*261cb0*/  SHF.R.S32.HI R204, RZ, 0x1f, R203 ;  /* 0x0000001fffcc7819 */ /* 0x000fe200000114cb */
[----:B--2---:R-:W-:-:S02]  /*261cc0*/  DSETP.GEU.AND P1, PT, |R200|, R208, PT ;  /* 0x000000d0c800722a */ /* 0x004fc40003f2e200 */
        /* <DEDUP_REMOVED lines=57> */
[----:B---3--:R-:W-:Y:S05]  /*262060*/  CALL.REL.NOINC `($__internal_0_$__cuda_sm20_div_rn_f64_full) ;  /* 0x0000028000dc7944 */ /* 0x008fea0003c00000 */
[----:B------:R-:W-:Y:S02]  /*262070*/  IMAD.MOV.U32 R190, RZ, RZ, R174 ;  /* 0x000000ffffbe7224 */ /* 0x000fe400078e00ae */
[----:B------:R-:W-:-:S07]  /*262080*/  IMAD.MOV.U32 R191, RZ, RZ, R175 ;  /* 0x000000ffffbf7224 */ /* 0x000fce00078e00af */
.L_x_11956:
[----:B------:R-:W-:Y:S05]  /*262090*/  BSYNC.RECONVERGENT B2 ;  /* 0x0000000000027941 */ /* 0x000fea0003800200 */
.L_x_11955:
        /* <DEDUP_REMOVED lines=32> */
.L_x_11959:
[----:B------:R-:W-:Y:S05]  /*2622a0*/  BSYNC.RECONVERGENT B2 ;  /* 0x0000000000027941 */ /* 0x000fea0003800200 */
.L_x_11958:
        /* <DEDUP_REMOVED lines=10> */
.L_x_11954:
        /* <DEDUP_REMOVED lines=38> */
.L_x_11961:
[----:B------:R-:W-:Y:S05]  /*2625b0*/  BSYNC.RECONVERGENT B2 ;  /* 0x0000000000027941 */ /* 0x000fea0003800200 */
.L_x_11960:
        /* <DEDUP_REMOVED lines=34> */
.L_x_11963:
[----:B------:R-:W-:Y:S05]  /*2627e0*/  BSYNC.RECONVERGENT B2 ;  /* 0x0000000000027941 */ /* 0x000fea0003800200 */
.L_x_11962:
        /* <DEDUP_REMOVED lines=10> */
.L_x_11953:
        /* <DEDUP_REMOVED lines=52> */
.L_x_11965:
[----:B------:R-:W-:Y:S05]  /*262bd0*/  BSYNC.RECONVERGENT B2 ;  /* 0x0000000000027941 */ /* 0x000fea0003800200 */
.L_x_11964:
        /* <DEDUP_REMOVED lines=34> */
.L_x_11967:
[----:B------:R-:W-:Y:S05]  /*262e00*/  BSYNC.RECONVERGENT B2 ;  /* 0x0000000000027941 */ /* 0x000fea0003800200 */
.L_x_11966:
        /* <DEDUP_REMOVED lines=9> */
.L_x_11957:
[----:B------:R-:W-:Y:S05]  /*262ea0*/  BSYNC.RECONVERGENT B0 ;  /* 0x0000000000007941 */ /* 0x000fea0003800200 */
.L_x_11952:
        /* <DEDUP_REMOVED lines=30> */
.L_x_11969:
[----:B------:R-:W-:Y:S05]  /*263090*/  BSYNC.RECONVERGENT B0 ;  /* 0x0000000000007941 */ /* 0x000fea0003800200 */
.L_x_11968:
[----:B------:R-:W-:-:S06]  /*2630a0*/  DSETP.GEU.AND P0, PT, R216, R190, PT ;  /* 0x000000bed800722a */ /* 0x000fcc0003f0e000 */
[----:B------:R-:W-:Y:S02]  /*2630b0*/  FSEL R192, R192, R206, !P0 ;  /* 0x000000cec0c07208 */ /* 0x000fe40004000000 */
[----:B------:R-:W-:Y:S02]  /*2630c0*/  FSEL R193, R193, R207, !P0 ;  /* 0x000000cfc1c17208 */ /* 0x000fe40004000000 */
[----:B------:R-:W-:Y:S02]  /*2630d0*/  FSEL R188, R188, R204, !P0 ;  /* 0x000000ccbcbc7208 */ /* 0x000fe40004000000 */
[----:B------:R-:W-:-:S07]  /*2630e0*/  FSEL R189, R189, R205, !P0 ;  /* 0x000000cdbdbd7208 */ /* 0x000fce0004000000 */
.L_x_11951:
[----:B------:R-:W-:Y:S05]  /*2630f0*/  BSYNC.RECONVERGENT B1 ;  /* 0x0000000000017941 */ /* 0x000fea0003800200 */
.L_x_11950:
[----:B------:R-:W-:Y:S01]  /*263100*/  UMOV UR10, 0xff800000 ;  /* 0xff800000000a7882 */ /* 0x000fe20000000000 */
[----:B------:R-:W-:Y:S01]  /*263110*/  UMOV UR11, 0x41cdcd64 ;  /* 0x41cdcd64000b7882 */ /* 0x000fe20000000000 */
[----:B------:R-:W-:Y:S01]  /*263120*/  VIMNMX.U32 R173, PT, PT, R180, R182, PT ;  /* 0x000000b6b4ad7248 */ /* 0x000fe20003fe0000 */
[----:B------:R-:W-:-:S03]  /*263130*/  DSETP.GEU.AND P0, PT, |R192|, UR10, PT ;  /* 0x0000000ac0007e2a */ /* 0x000fc6000bf0e200 */
[----:B------:R-:W-:-:S11]  /*263140*/  ISETP.GE.U32.AND P1, PT, R173, 0x2, PT ;  /* 0x00000002ad00780c */ /* 0x000fd60003f26070 */
[----:B------:R2:W-:Y:S01]  /*263150*/  @!P0 STL.64 [R179+0x1388], R188 ;  /* 0x001388bcb3008387 */ /* 0x0005e20000100a00 */
[----:B------:R-:W-:Y:S01]  /*263160*/  @!P0 IMAD.MOV.U32 R124, RZ, RZ, R192 ;  /* 0x000000ffff7c8224 */ /* 0x000fe200078e00c0 */
[----:B------:R-:W-:Y:S02]  /*263170*/  @!P0 MOV R125, R193 ;  /* 0x000000c1007d8202 */ /* 0x000fe40000000f00 */
[----:B------:R2:W-:Y:S01]  /*263180*/  @!P0 STL.64 [R179], R192 ;  /* 0x000000c0b3008387 */ /* 0x0005e20000100a00 */
[----:B------:R-:W-:Y:S05]  /*263190*/  @!P1 BRA `(.L_x_11949) ;  /* 0x0000002400e89947 */ /* 0x000fea0003800000 */
[----:B-1----:R-:W0:Y:S01]  /*2631a0*/  LDL.64 R198, [R179+0x1388] ;  /* 0x00138800b3c67983 */ /* 0x002e220000100a00 */
[----:B------:R-:W-:Y:S01]  /*2631b0*/  UMOV UR10, 0xcccccccd ;  /* 0xcccccccd000a7882 */ /* 0x000fe20000000000 */
[----:B------:R-:W-:Y:S01]  /*2631c0*/  UMOV UR11, 0x4016cccc ;  /* 0x4016cccc000b7882 */ /* 0x000fe20000000000 */
[----:B------:R-:W-:Y:S01]  /*2631d0*/  IMAD.MOV.U32 R176, RZ, RZ, 0x1 ;  /* 0x00000001ffb07424 */ /* 0x000fe200078e00ff */
[----:B------:R-:W-:Y:S01]  /*2631e0*/  BSSY.RECONVERGENT B0, `(.L_x_11970) ;  /* 0x000001b000007945 */ /* 0x000fe20003800200 */
[----:B--2---:R-:W-:Y:S02]  /*2631f0*/  IMAD.MOV.U32 R192, RZ, RZ, 0x0 ;  /* 0x00000000ffc07424 */ /* 0x004fe400078e00ff */
[----:B------:R-:W-:Y:S01]  /*263200*/  IMAD.MOV.U32 R193, RZ, RZ, 0x7ff00000 ;  /* 0x7ff00000ffc17424 */ /* 0x000fe200078e00ff */
[----:B0-----:R-:W-:Y:S01]  /*263210*/  DADD R174, R198, -UR10 ;  /* 0x8000000ac6ae7e29 */ /* 0x001fe20008000000 */
        /* <DEDUP_REMOVED lines=20> */
[----:B---3--:R-:W-:Y:S05]  /*263360*/  CALL.REL.NOINC `($__internal_0_$__cuda_sm20_div_rn_f64_full) ;  /* 0x00000270001c7944 */ /* 0x008fea0003c00000 */
[----:B------:R-:W-:Y:S02]  /*263370*/  IMAD.MOV.U32 R194, RZ, RZ, R174 ;  /* 0x000000ffffc27224 */ /* 0x000fe400078e00ae */
[----:B------:R-:W-:-:S07]  /*263380*/  IMAD.MOV.U32 R195, RZ, RZ, R175 ;  /* 0x000000ffffc37224 */ /* 0x000fce00078e00af */
.L_x_11971:
[----:B------:R-:W-:Y:S05]  /*263390*/  BSYNC.RECONVERGENT B0 ;  /* 0x0000000000007941 */ /* 0x000fea0003800200 */
.L_x_11970:
        /* <DEDUP_REMOVED lines=31> */
.L_x_11973:
[----:B------:R-:W-:Y:S05]  /*263590*/  BSYNC.RECONVERGENT B0 ;  /* 0x0000000000007941 */ /* 0x000fea0003800200 */
.L_x_11972:
        /* <DEDUP_REMOVED lines=25> */
[----:B---3--:R-:W-:Y:S05]  /*263730*/  CALL.REL.NOINC `($__internal_0_$__cuda_sm20_div_rn_f64_full) ;  /* 0x0000026c00287944 */ /* 0x008fea0003c00000 */
.L_x_11975:
[----:B------:R-:W-:Y:S05]  /*263740*/  BSYNC.RECONVERGENT B0 ;  /* 0x0000000000007941 */ /* 0x000fea0003800200 */
.L_x_11974:
        /* <DEDUP_REMOVED lines=14> */
[----:B------:R0:W-:Y:S04]  /*263830*/  @!P0 STL.64 [R179+0x1388], R188 ;  /* 0x001388bcb3008387 */ /* 0x0001e80000100a00 */
[----:B------:R0:W-:Y:S01]  /*263840*/  @!P0 STL.64 [R179], R192 ;  /* 0x000000c0b3008387 */ /* 0x0001e20000100a00 */
[----:B------:R-:W-:Y:S05]  /*263850*/  @!P0 BRA `(.L_x_11977) ;  /* 0x00000000002c8947 */ /* 0x000fea0003800000 */
[----:B------:R-:W-:Y:S01]  /*263860*/  DSETP.GE.AND P0, PT, R194, R174, PT ;  /* 0x000000aec200722a */ /* 0x000fe20003f06000 */
[----:B0-----:R-:W-:Y:S01]  /*263870*/  IMAD.MOV.U32 R188, RZ, RZ, R198 ;  /* 0x000000ffffbc7224 */ /* 0x001fe200078e00c6 */
[----:B------:R-:W-:Y:S01]  /*263880*/  MOV R192, R124 ;  /* 0x0000007c00c07202 */ /* 0x000fe20000000f00 */
[----:B------:R-:W-:Y:S02]  /*263890*/  IMAD.MOV.U32 R189, RZ, RZ, R199 ;  /* 0x000000ffffbd7224 */ /* 0x000fe400078e00c7 */
[----:B------:R-:W-:-:S09]  /*2638a0*/  IMAD.MOV.U32 R193, RZ, RZ, R125 ;  /* 0x000000ffffc17224 */ /* 0x000fd200078e007d */
[----:B------:R1:W-:Y:S01]  /*2638b0*/  @P0 STL.64 [R179+0x1388], R190 ;  /* 0x001388beb3000387 */ /* 0x0003e20000100a00 */
[----:B------:R-:W-:Y:S02]  /*2638c0*/  @P0 IMAD.MOV.U32 R188, RZ, RZ, R190 ;  /* 0x000000ffffbc0224 */ /* 0x000fe400078e00be */
[----:B------:R-:W-:Y:S01]  /*2638d0*/  @P0 IMAD.MOV.U32 R189, RZ, RZ, R191 ;  /* 0x000000ffffbd0224 */ /* 0x000fe200078e00bf */
[----:B------:R1:W-:Y:S01]  /*2638e0*/  @P0 STL.64 [R179], R176 ;  /* 0x000000b0b3000387 */ /* 0x0003e20000100a00 */
[----:B------:R-:W-:Y:S02]  /*2638f0*/  @P0 IMAD.MOV.U32 R192, RZ, RZ, R176 ;  /* 0x000000ffffc00224 */ /* 0x000fe400078e00b0 */
[----:B------:R-:W-:-:S07]  /*263900*/  @P0 IMAD.MOV.U32 R193, RZ, RZ, R177 ;  /* 0x000000ffffc10224 */ /* 0x000fce00078e00b1 */
.L_x_11977:
[----:B------:R-:W-:Y:S05]  /*263910*/  BSYNC.RECONVERGENT B0 ;  /* 0x0000000000007941 */ /* 0x000fea0003800200 */
.L_x_11976:
        /* <DEDUP_REMOVED lines=11> */
.L_x_12006:
[----:B-1----:R-:W-:Y:S01]  /*2639d0*/  IMAD.IADD R124, R180, 0x1, -R203 ;  /* 0x00000001b47c7824 */ /* 0x002fe200078e0acb */
        /* <DEDUP_REMOVED lines=12> */
.L_x_12005:
        /* <DEDUP_REMOVED lines=37> */
[----:B------:R-:W1:Y:S01]  /*263cf0*/  LDC.64 R190, c[0x0][0x468] ;  /* 0x00011a00ffbe7b82 */ /* 0x000e620000000a00 */
[----:B------:R-:W-:-:S04]  /*263d00*/  IMAD.IADD R175, R177, 0x1, R209 ;  /* 0x00000001b1af7824 */ /* 0x000fc800078e02d1 */
[----:B------:R-:W2:Y:S04]  /*263d10*/  LDL.U8 R174, [R174+0x27d8] ;  /* 0x0027d800aeae7983 */ /* 0x000ea80000100000 */
        /* <DEDUP_REMOVED lines=12> */
[----:B----4-:R-:W-:-:S04]  /*263de0*/  PRMT R175, R175, 0x3340, RZ ;  /* 0x00003340afaf7816 */ /* 0x010fc800000000ff */
        /* <DEDUP_REMOVED lines=9> */
.L_x_11986:
[----:B------:R-:W-:Y:S05]  /*263e80*/  BSYNC.RECONVERGENT B11 ;  /* 0x00000000000b7941 */ /* 0x000fea0003800200 */
.L_x_11985:
        /* <DEDUP_REMOVED lines=31> */
[----:B0--3--:R-:W-:Y:S05]  /*264080*/  CALL.REL.NOINC `($__internal_0_$__cuda_sm20_div_rn_f64_full) ;  /* 0x0000026000d47944 */ /* 0x009fea0003c00000 */
[----:B------:R-:W-:Y:S02]  /*264090*/  IMAD.MOV.U32 R124, RZ, RZ, R174 ;  /* 0x000000ffff7c7224 */ /* 0x000fe400078e00ae */
[----:B------:R-:W-:-:S07]  /*2640a0*/  IMAD.MOV.U32 R125, RZ, RZ, R175 ;  /* 0x000000ffff7d7224 */ /* 0x000fce00078e00af */
.L_x_11988:
[----:B------:R-:W-:Y:S05]  /*2640b0*/  BSYNC.RECONVERGENT B11 ;  /* 0x00000000000b7941 */ /* 0x000fea0003800200 */
.L_x_11987:
        /* <DEDUP_REMOVED lines=26> */
.L_x_11990:
[----:B------:R-:W-:Y:S05]  /*264260*/  BSYNC.RECONVERGENT B11 ;  /* 0x00000000000b7941 */ /* 0x000fea0003800200 */
.L_x_11989:
[----:B------:R-:W-:-:S06]  /*264270*/  DSETP.GT.AND P1, PT, R124, R190, PT ;  /* 0x000000be7c00722a */ /* 0x000fcc0003f24000 */
[----:B------:R-:W-:Y:S02]  /*264280*/  FSEL R174, R206, RZ, P1 ;  /* 0x000000ffceae7208 */ /* 0x000fe40000800000 */
[----:B------:R-:W-:Y:S02]  /*264290*/  FSEL R175, R207, +QNAN , P1 ;  /* 0x7ff00000cfaf7808 */ /* 0x000fe40000800000 */
[----:B------:R-:W-:Y:S02]  /*2642a0*/  FSEL R176, R204, RZ, P1 ;  /* 0x000000ffccb07208 */ /* 0x000fe40000800000 */
[----:B------:R-:W-:Y:S01]  /*2642b0*/  FSEL R177, R205, -1.875, P1 ;  /* 0xbff00000cdb17808 */ /* 0x000fe20000800000 */
[----:B------:R-:W-:Y:S06]  /*2642c0*/  BRA `(.L_x_11991) ;  /* 0x0000001400447947 */ /* 0x000fec0003800000 */
.L_x_11984:
[----:B------:R-:W-:Y:S01]  /*2642d0*/  VIADD R190, R1, 0x29d0 ;  /* 0x000029d001be7836 */ /* 0x000fe20000000000 */
[----:B------:R-:W1:Y:S03]  /*2642e0*/  LDCU.64 UR10, c[0x0][0x468] ;  /* 0x00008d00ff0a77ac */ /* 0x000e660008000a00 */
[C---:B------:R-:W-:Y:S02]  /*2642f0*/  IMAD.IADD R174, R190.reuse, 0x1, R209 ;  /* 0x00000001beae7824 */ /* 0x040fe400078e02d1 */
[----:B------:R-:W-:Y:S02]  /*264300*/  IMAD.IADD R175, R190, 0x1, R210 ;  /* 0x00000001beaf7824 */ /* 0x000fe400078e02d2 */
[----:B------:R-:W2:Y:S02]  /*264310*/  LDC.64 R190, c[0x0][0x468] ;  /* 0x00011a00ffbe7b82 */ /* 0x000ea40000000a00 */
        /* <DEDUP_REMOVED lines=15> */
[----:B----4-:R-:W-:-:S03]  /*264410*/  SHF.R.S32.HI R175, RZ, 0x1f, R174 ;  /* 0x0000001fffaf7819 */ /* 0x010fc600000114ae */
[----:B-----5:R-:W-:-:S04]  /*264420*/  IMAD.WIDE R174, R177, 0x5, R174 ;  /* 0x00000005b1ae7825 */ /* 0x020fc800078e02ae */
[----:B--2---:R-:W-:Y:S01]  /*264430*/  IMAD.WIDE R176, R176, 0x8, R190 ;  /* 0x00000008b0b07825 */ /* 0x004fe200078e02be */
[----:B-1----:R-:W-:Y:S02]  /*264440*/  LEA R196, P1, R174, UR10, 0x3 ;  /* 0x0000000aaec47c11 */ /* 0x002fe4000f8218ff */
[----:B------:R-:W-:Y:S02]  /*264450*/  R2UR UR10, R186 ;  /* 0x00000000ba0a72ca */ /* 0x000fe400000e0000 */
[----:B------:R-:W-:Y:S02]  /*264460*/  LEA.HI.X R197, R174, UR11, R175, 0x3, P1 ;  /* 0x0000000baec57c11 */ /* 0x000fe400088f1caf */
[----:B------:R-:W-:Y:S01]  /*264470*/  R2UR UR11, R187 ;  /* 0x00000000bb0b72ca */ /* 0x000fe200000e0000 */
[----:B------:R-:W2:Y:S04]  /*264480*/  LDG.E.64 R174, desc[UR12][R176.64+0x6268] ;  /* 0x0062680cb0ae7981 */ /* 0x000ea8000c1e1b00 */
[----:B------:R-:W2:Y:S04]  /*264490*/  LDG.E.64 R190, desc[UR14][R196.64+0xb248] ;  /* 0x00b2480ec4be7981 */ /* 0x000ea8000c1e1b00 */
[----:B------:R-:W4:Y:S04]  /*2644a0*/  LDG.E.64 R176, desc[UR16][R176.64+0x5f98] ;  /* 0x005f9810b0b07981 */ /* 0x000f28000c1e1b00 */
[----:B------:R-:W4:Y:S04]  /*2644b0*/  LDG.E.64 R196, desc[UR18][R196.64+0xb180] ;  /* 0x00b18012c4c47981 */ /* 0x000f28000c1e1b00 */
[----:B------:R-:W5:Y:S01]  /*2644c0*/  LDG.E.64 R200, desc[UR10][R198.64+0xb248] ;  /* 0x00b2480ac6c87981 */ /* 0x000f62000c1e1b00 */
[----:B------:R-:W-:Y:S01]  /*2644d0*/  UMOV UR10, 0xcccccccd ;  /* 0xcccccccd000a7882 */ /* 0x000fe20000000000 */
[----:B------:R-:W-:Y:S01]  /*2644e0*/  UMOV UR11, 0x4016cccc ;  /* 0x4016cccc000b7882 */ /* 0x000fe20000000000 */
[----:B------:R-:W-:Y:S01]  /*2644f0*/  BSSY.RECONVERGENT B11, `(.L_x_11992) ;  /* 0x00000230000b7945 */ /* 0x000fe20003800200 */
[----:B--2---:R-:W-:-:S02]  /*264500*/  DADD R174, R174, R190 ;  /* 0x00000000aeae7229 */ /* 0x004fc400000000be */
[----:B----4-:R-:W-:-:S06]  /*264510*/  DADD R176, R176, R196 ;  /* 0x00000000b0b07229 */ /* 0x010fcc00000000c4 */
[----:B-----5:R-:W-:Y:S02]  /*264520*/  DADD R174, R174, R200 ;  /* 0x00000000aeae7229 */ /* 0x020fe400000000c8 */
        /* <DEDUP_REMOVED lines=31> */
.L_x_11993:
[----:B------:R-:W-:Y:S05]  /*264720*/  BSYNC.RECONVERGENT B11 ;  /* 0x00000000000b7941 */ /* 0x000fea0003800200 */
.L_x_11992:
        /* <DEDUP_REMOVED lines=26> */
.L_x_11995:
[----:B------:R-:W-:Y:S05]  /*2648d0*/  BSYNC.RECONVERGENT B11 ;  /* 0x00000000000b7941 */ /* 0x000fea0003800200 */
.L_x_11994:
[----:B------:R-:W-:-:S06]  /*2648e0*/  DSETP.GT.AND P1, PT, R124, R190, PT ;  /* 0x000000be7c00722a */ /* 0x000fcc0003f24000 */
[----:B------:R-:W-:Y:S02]  /*2648f0*/  FSEL R174, R206, RZ, P1 ;  /* 0x000000ffceae7208 */ /* 0x000fe40000800000 */
[----:B------:R-:W-:Y:S02]  /*264900*/  FSEL R175, R207, +QNAN , P1 ;  /* 0x7ff00000cfaf7808 */ /* 0x000fe40000800000 */
[----:B------:R-:W-:Y:S02]  /*264910*/  FSEL R176, R204, RZ, P1 ;  /* 0x000000ffccb07208 */ /* 0x000fe40000800000 */
[----:B------:R-:W-:Y:S01]  /*264920*/  FSEL R177, R205, -1.875, P1 ;  /* 0xbff00000cdb17808 */ /* 0x000fe20000800000 */
[----:B------:R-:W-:Y:S06]  /*264930*/  BRA `(.L_x_11991) ;  /* 0x0000000c00a87947 */ /* 0x000fec0003800000 */
.L_x_11983:
[----:B------:R-:W-:-:S04]  /*264940*/  ISETP.NE.AND P1, PT, R234, 0x1, PT ;  /* 0x00000001ea00780c */ /* 0x000fc80003f25270 */
[----:B------:R-:W-:-:S13]  /*264950*/  ISETP.NE.OR P1, PT, R233, 0x1, P1 ;  /* 0x00000001e900780c */ /* 0x000fda0000f25670 */
[----:B------:R-:W-:Y:S05]  /*264960*/  @P1 BRA `(.L_x_11996) ;  /* 0x0000000400c81947 */ /* 0x000fea0003800000 */
[----:B------:R-:W-:Y:S01]  /*264970*/  IADD3 R196, PT, PT, R1, 0x29d0, RZ ;  /* 0x000029d001c47810 */ /* 0x000fe20007ffe0ff */
[----:B------:R-:W2:Y:S01]  /*264980*/  LDL.U8 R174, [R178+0x27f2] ;  /* 0x0027f200b2ae7983 */ /* 0x000ea20000100000 */
[----:B------:R-:W1:Y:S03]  /*264990*/  LDC.64 R200, c[0x0][0x468] ;  /* 0x00011a00ffc87b82 */ /* 0x000e660000000a00 */
        /* <DEDUP_REMOVED lines=35> */
[----:B------:R-:W-:Y:S01]  /*264bd0*/  BSSY.RECONVERGENT B11, `(.L_x_11997) ;  /* 0x00000210000b7945 */ /* 0x000fe20003800200 */
[----:B-1----:R-:W-:Y:S02]  /*264be0*/  DADD R176, R190, R176 ;  /* 0x00000000beb07229 */ /* 0x002fe400000000b0 */
        /* <DEDUP_REMOVED lines=31> */
.L_x_11998:
[----:B------:R-:W-:Y:S05]  /*264de0*/  BSYNC.RECONVERGENT B11 ;  /* 0x00000000000b7941 */ /* 0x000fea0003800200 */
.L_x_11997:
        /* <DEDUP_REMOVED lines=26> */
.L_x_12000:
[----:B------:R-:W-:Y:S05]  /*264f90*/  BSYNC.RECONVERGENT B11 ;  /* 0x00000000000b7941 */ /* 0x000fea0003800200 */
.L_x_11999:
        /* <DEDUP_REMOVED lines=15> */
.L_x_11996:
[----:B------:R-:W-:Y:S01]  /*265090*/  VIADD R190, R1, 0x29d0 ;  /* 0x000029d001be7836 */ /* 0x000fe20000000000 */
[----:B------:R-:W2:Y:S01]  /*2650a0*/  LDL.U8 R174, [R178+0x27f2] ;  /* 0x0027f200b2ae7983 */ /* 0x000ea20000100000 */
[----:B------:R-:W1:Y:S02]  /*2650b0*/  LDC.64 R204, c[0x0][0x468] ;  /* 0x00011a00ffcc7b82 */ /* 0x000e640000000a00 */
        /* <DEDUP_REMOVED lines=79> */
[----:B------:R-:W-:Y:S01]  /*2655b0*/  MOV R124, R174 ;  /* 0x000000ae007c7202 */ /* 0x000fe20000000f00 */
[----:B------:R-:W-:-:S07]  /*2655c0*/  IMAD.MOV.U32 R125, RZ, RZ, R175 ;  /* 0x000000ffff7d7224 */ /* 0x000fce00078e00af */
.L_x_12002:
[----:B------:R-:W-:Y:S05]  /*2655d0*/  BSYNC.RECONVERGENT B11 ;  /* 0x00000000000b7941 */ /* 0x000fea0003800200 */
.L_x_12001:
        /* <DEDUP_REMOVED lines=26> */
.L_x_12004:
[----:B------:R-:W-:Y:S05]  /*265780*/  BSYNC.RECONVERGENT B11 ;  /* 0x00000000000b7941 */ /* 0x000fea0003800200 */
.L_x_12003:
[----:B------:R-:W-:-:S06]  /*265790*/  DSETP.GT.AND P1, PT, R124, R190, PT ;  /* 0x000000be7c00722a */ /* 0x000fcc0003f24000 */
[----:B------:R-:W-:Y:S02]  /*2657a0*/  FSEL R174, R206, RZ, P1 ;  /* 0x000000ffceae7208 */ /* 0x000fe40000800000 */
[----:B------:R-:W-:Y:S02]  /*2657b0*/  FSEL R175, R207, +QNAN , P1 ;  /* 0x7ff00000cfaf7808 */ /* 0x000fe40000800000 */
[----:B------:R-:W-:Y:S02]  /*2657c0*/  FSEL R176, R204, RZ, P1 ;  /* 0x000000ffccb07208 */ /* 0x000fe40000800000 */
[----:B------:R-:W-:-:S07]  /*2657d0*/  FSEL R177, R205, -1.875, P1 ;  /* 0xbff00000cdb17808 */ /* 0x000fce0000800000 */
.L_x_11991:
[----:B------:R-:W-:Y:S05]  /*2657e0*/  BSYNC.RECONVERGENT B0 ;  /* 0x0000000000007941 */ /* 0x000fea0003800200 */
.L_x_11982:
        /* <DEDUP_REMOVED lines=11> */
[----:B------:R1:W-:Y:S01]  /*2658a0*/  @!P2 STL.64 [R179+0x1388], R174 ;  /* 0x001388aeb300a387 */ /* 0x0003e20000100a00 */
[----:B------:R-:W-:Y:S02]  /*2658b0*/  @!P2 IMAD.MOV.U32 R192, RZ, RZ, R124 ;  /* 0x000000ffffc0a224 */ /* 0x000fe400078e007c */
[----:B------:R-:W-:-:S07]  /*2658c0*/  @!P2 IMAD.MOV.U32 R193, RZ, RZ, R125 ;  /* 0x000000ffffc1a224 */ /* 0x000fce00078e007d */
.L_x_11981:
[----:B------:R-:W-:Y:S05]  /*2658d0*/  BSYNC.RECONVERGENT B1 ;  /* 0x0000000000017941 */ /* 0x000fea0003800200 */
.L_x_11980:
[----:B------:R-:W-:Y:S01]  /*2658e0*/  VIADD R209, R209, 0x1 ;  /* 0x00000001d1d17836 */ /* 0x000fe20000000000 */
[----:B------:R-:W-:-:S04]  /*2658f0*/  ISETP.GT.U32.AND P2, PT, R210, 0x1, PT ;  /* 0x00000001d200780c */ /* 0x000fc80003f44070 */
[----:B------:R-:W-:-:S13]  /*265900*/  ISETP.GE.AND P1, PT, R209, R180, PT ;  /* 0x000000b4d100720c */ /* 0x000fda0003f26270 */
[----:B------:R-:W-:Y:S05]  /*265910*/  @!P1 BRA P2, `(.L_x_12005) ;  /* 0xffffffe000609947 */ /* 0x000fea000103ffff */
.L_x_11979:
[----:B------:R-:W-:Y:S05]  /*265920*/  BSYNC.RECONVERGENT B2 ;  /* 0x0000000000027941 */ /* 0x000fea0003800200 */
.L_x_11978:
[----:B------:R-:W-:Y:S05]  /*265930*/  @P0 BRA `(.L_x_12006) ;  /* 0xffffffe000240947 */ /* 0x000fea000383ffff */
.L_x_11949:
[----:B------:R-:W-:Y:S05]  /*265940*/  BSYNC.RECONVERGENT B3 ;  /* 0x0000000000037941 */ /* 0x000fea0003800200 */
.L_x_11948:
[C---:B------:R-:W-:Y:S01]  /*265950*/  ISETP.NE.AND P0, PT, R180.reuse, R183, PT ;  /* 0x000000b7b400720c */ /* 0x040fe20003f05270 */
[----:B------:R-:W-:-:S12]  /*265960*/  VIADD R180, R180, 0x1 ;  /* 0x00000001b4b47836 */ /* 0x000fd80000000000 */
[----:B------:R-:W-:Y:S05]  /*265970*/  @P0 BRA `(.L_x_12007) ;  /* 0xffffffbc00c40947 */ /* 0x000fea000383ffff */
.L_x_11947:
[----:B------:R-:W-:Y:S05]  /*265980*/  BSYNC.RECONVERGENT B4 ;  /* 0x0000000000047941 */ /* 0x000fea0003800200 */
.L_x_11946:
[C---:B------:R-:W-:Y:S01]  /*265990*/  ISETP.NE.AND P0, PT, R182.reuse, R202, PT ;  /* 0x000000cab600720c */ /* 0x040fe20003f05270 */
[----:B------:R-:W-:-:S12]  /*2659a0*/  VIADD R182, R182, 0x1 ;  /* 0x00000001b6b67836 */ /* 0x000fd80000000000 */
[----:B------:R-:W-:Y:S05]  /*2659b0*/  @P0 BRA `(.L_x_12008) ;  /* 0xffffffbc008c0947 */ /* 0x000fea000383ffff */
[----:B------:R-:W-:Y:S05]  /*2659c0*/  BSYNC.RECONVERGENT B5 ;  /* 0x0000000000057941 */ /* 0x000fea0003800200 */
.L_x_11945:
[----:B------:R-:W-:Y:S02]  /*2659d0*/  IMAD.MOV.U32 R0, RZ, RZ, RZ ;  /* 0x000000ffff007224 */ /* 0x000fe400078e00ff */
[----:B------:R-:W-:Y:S02]  /*2659e0*/  IMAD.MOV.U32 R227, RZ, RZ, 0x1 ;  /* 0x00000001ffe37424 */ /* 0x000fe400078e00ff */
[----:B----45:R-:W-:Y:S02]  /*2659f0*/  IMAD.MOV.U32 R126, RZ, RZ, RZ ;  /* 0x000000ffff7e7224 */ /* 0x030fe400078e00ff */
[----:B-1----:R-:W-:Y:S02]  /*265a00*/  IMAD.MOV.U32 R124, RZ, RZ, 0x0 ;  /* 0x00000000ff7c7424 */ /* 0x002fe400078e00ff */
[----:B------:R-:W-:-:S07]  /*265a10*/  IMAD.MOV.U32 R125, RZ, RZ, -0x100000 ;  /* 0xfff00000ff7d7424 */ /* 0x000fce00078e00ff */
.L_x_12036:
[----:B------:R-:W-:Y:S01]  /*265a20*/  ISETP.NE.AND P0, PT, R183, RZ, PT ;  /* 0x000000ffb700720c */ /* 0x000fe20003f05270 */
[----:B------:R-:W-:-:S12]  /*265a30*/  BSSY.RECONVERGENT B2, `(.L_x_12009) ;  /* 0x00001bf000027945 */ /* 0x000fd80003800200 */
[----:B------:R-:W-:Y:S05]  /*265a40*/  @!P0 BRA `(.L_x_12010) ;  /* 0x0000001800f48947 */ /* 0x000fea0003800000 */
[----:B------:R-:W-:-:S04]  /*265a50*/  VIADD R173, R1, 0x29d0 ;  /* 0x000029d001ad7836 */ /* 0x000fc80000000000 */
[----:B------:R-:W-:-:S05]  /*265a60*/  IMAD.IADD R226, R173, 0x1, R227 ;  /* 0x00000001ade27824 */ /* 0x000fca00078e02e3 */
[----:B------:R-:W4:Y:S01]  /*265a70*/  LDL.U8 R211, [R226+0x27d8] ;  /* 0x0027d800e2d37983 */ /* 0x000f220000100000 */
[----:B------:R-:W-:Y:S02]  /*265a80*/  VIADD R210, R227, 0xffffffff ;  /* 0xffffffffe3d27836 */ /* 0x000fe40000000000 */
[----:B------:R-:W-:Y:S02]  /*265a90*/  IMAD.MOV.U32 R182, RZ, RZ, 0x1 ;  /* 0x00000001ffb67424 */ /* 0x000fe400078e00ff */
[----:B------:R-:W-:Y:S01]  /*265aa0*/  IMAD R210, R210, R183, -0x1 ;  /* 0xffffffffd2d27424 */ /* 0x000fe200078e02b7 */
[C---:B----4-:R-:W-:Y:S02]  /*265ab0*/  PRMT R173, R211.reuse, 0x8880, RZ ;  /* 0x00008880d3ad7816 */ /* 0x050fe400000000ff */
[----:B------:R-:W-:Y:S02]  /*265ac0*/  PRMT R203, R211, 0x8880, RZ ;  /* 0x00008880d3cb7816 */ /* 0x000fe400000000ff */
[----:B--2---:R-:W-:-:S07]  /*265ad0*/  PRMT R233, R173, 0x7610, R233 ;  /* 0x00007610ade97816 */ /* 0x004fce00000000e9 */
.L_x_12035:
[----:B------:R-:W-:-:S05]  /*265ae0*/  IADD3 R173, PT, PT, R1, 0x29d0, RZ ;  /* 0x000029d001ad7810 */ /* 0x000fca0007ffe0ff */
[----:B------:R-:W-:-:S05]  /*265af0*/  IMAD.IADD R173, R173, 0x1, R182 ;  /* 0x00000001adad7824 */ /* 0x000fca00078e02b6 */
[----:B------:R-:W0:Y:S01]  /*265b00*/  LDL.U8 R178, [R173+0x27f3] ;  /* 0x0027f300adb27983 */ /* 0x000e220000100000 */
[----:B------:R-:W-:Y:S01]  /*265b10*/  BSSY.RECONVERGENT B1, `(.L_x_12011) ;  /* 0x000017d000017945 */ /* 0x000fe20003800200 */
[----:B------:R-:W-:Y:S02]  /*265b20*/  IMAD.MOV.U32 R204, RZ, RZ, 0x0 ;  /* 0x00000000ffcc7424 */ /* 0x000fe400078e00ff */
[----:B------:R-:W-:Y:S02]  /*265b30*/  IMAD.MOV.U32 R205, RZ, RZ, -0x40100000 ;  /* 0xbff00000ffcd7424 */ /* 0x000fe400078e00ff */
[----:B------:R-:W-:Y:S02]  /*265b40*/  IMAD.MOV.U32 R198, RZ, RZ, 0x0 ;  /* 0x00000000ffc67424 */ /* 0x000fe400078e00ff */
[----:B------:R-:W-:Y:S01]  /*265b50*/  IMAD.MOV.U32 R199, RZ, RZ, 0x7ff00000 ;  /* 0x7ff00000ffc77424 */ /* 0x000fe200078e00ff */
[----:B0-----:R-:W-:-:S05]  /*265b60*/  PRMT R179, R178, 0x8880, RZ ;  /* 0x00008880b2b37816 */ /* 0x001fca00000000ff */
[----:B------:R-:W-:-:S05]  /*265b70*/  IMAD.IADD R174, R203, 0x1, R179 ;  /* 0x00000001cbae7824 */ /* 0x000fca00078e02b3 */
[----:B------:R-:W-:-:S13]  /*265b80*/  ISETP.NE.AND P0, PT, R174, 0x3, PT ;  /* 0x00000003ae00780c */ /* 0x000fda0003f05270 */
[----:B------:R-:W-:Y:S05]  /*265b90*/  @P0 BRA `(.L_x_12012) ;  /* 0x0000001400d00947 */ /* 0x000fea0003800000 */
[----:B------:R-:W2:Y:S01]  /*265ba0*/  LDL.S8 R180, [R226+0x27d9] ;  /* 0x0027d900e2b47983 */ /* 0x000ea20000100200 */
[----:B------:R-:W0:Y:S01]  /*265bb0*/  LDC.64 R188, c[0x0][0x468] ;  /* 0x00011a00ffbc7b82 */ /* 0x000e220000000a00 */
[----:B------:R-:W1:Y:S02]  /*265bc0*/  LDCU.64 UR10, c[0x0][0x468] ;  /* 0x00008d00ff0a77ac */ /* 0x000e640008000a00 */
        /* <DEDUP_REMOVED lines=14> */
[----:B------:R-:W-:-:S03]  /*265cb0*/  SHF.R.S32.HI R175, RZ, 0x1f, R174 ;  /* 0x0000001fffaf7819 */ /* 0x000fc600000114ae */
[----:B----4-:R-:W-:Y:S01]  /*265cc0*/  IDP.4A.S8.U8 R176, R176, UR12, R173 ;  /* 0x0000000cb0b07c26 */ /* 0x010fe200080002ad */
[----:B------:R-:W-:Y:S01]  /*265cd0*/  R2UR UR12, R186 ;  /* 0x00000000ba0c72ca */ /* 0x000fe200000e0000 */
[----:B------:R-:W-:-:S03]  /*265ce0*/  IMAD.WIDE R174, R203, 0x5, R174 ;  /* 0x00000005cbae7825 */ /* 0x000fc600078e02ae */
[----:B-1----:R-:W-:-:S04]  /*265cf0*/  LEA R204, P0, R174, UR10, 0x3 ;  /* 0x0000000aaecc7c11 */ /* 0x002fc8000f8018ff */
[----:B------:R-:W-:Y:S01]  /*265d00*/  LEA.HI.X R205, R174, UR11, R175, 0x3, P0 ;  /* 0x0000000baecd7c11 */ /* 0x000fe200080f1caf */
[----:B0-----:R-:W-:Y:S01]  /*265d10*/  IMAD.WIDE R174, R176, 0x8, R188 ;  /* 0x00000008b0ae7825 */ /* 0x001fe200078e02bc */
[----:B------:R-:W-:-:S03]  /*265d20*/  PRMT R180, R233, 0x5410, R180 ;  /* 0x00005410e9b47816 */ /* 0x000fc600000000b4 */
[----:B------:R-:W2:Y:S04]  /*265d30*/  LDG.E.64 R198, desc[UR16][R204.64+0xb248] ;  /* 0x00b24810ccc67981 */ /* 0x000ea8000c1e1b00 */
[----:B------:R-:W4:Y:S01]  /*265d40*/  LDG.E.64 R176, desc[UR14][R174.64+0x8a70] ;  /* 0x008a700eaeb07981 */ /* 0x000f22000c1e1b00 */
[----:B------:R-:W-:Y:S02]  /*265d50*/  UMOV UR10, 0x519 ;  /* 0x00000519000a7882 */ /* 0x000fe40000000000 */
[----:B------:R-:W-:Y:S01]  /*265d60*/  IDP.2A.LO.S16.U8 R194, R180, UR10, R179 ;  /* 0x0000000ab4c27c26 */ /* 0x000fe200080012b3 */
[----:B------:R-:W4:Y:S04]  /*265d70*/  LDG.E.64 R204, desc[UR12][R204.64+0xb180] ;  /* 0x00b1800ccccc7981 */ /* 0x000f28000c1e1b00 */
[----:B------:R-:W2:Y:S01]  /*265d80*/  LDG.E.64 R174, desc[UR18][R174.64+0x9df8] ;  /* 0x009df812aeae7981 */ /* 0x000ea2000c1e1b00 */
        /* <DEDUP_REMOVED lines=11> */
[----:B--2---:R-:W-:-:S08]  /*265e40*/  DADD R174, R198, R174 ;  /* 0x00000000c6ae7229 */ /* 0x004fd000000000ae */
        /* <DEDUP_REMOVED lines=62> */
[----:B---3--:R-:W-:Y:S05]  /*266230*/  CALL.REL.NOINC `($__internal_0_$__cuda_sm20_div_rn_f64_full) ;  /* 0x0000024000687944 */ /* 0x008fea0003c00000 */
[----:B------:R-:W-:Y:S02]  /*266240*/  IMAD.MOV.U32 R176, RZ, RZ, R174 ;  /* 0x000000ffffb07224 */ /* 0x000fe400078e00ae */
[----:B------:R-:W-:-:S07]  /*266250*/  IMAD.MOV.U32 R177, RZ, RZ, R175 ;  /* 0x000000ffffb17224 */ /* 0x000fce00078e00af */
.L_x_12016:
[----:B------:R-:W-:Y:S05]  /*266260*/  BSYNC.RECONVERGENT B3 ;  /* 0x0000000000037941 */ /* 0x000fea0003800200 */
.L_x_12015:
        /* <DEDUP_REMOVED lines=32> */
.L_x_12018:
[----:B------:R-:W-:Y:S05]  /*266470*/  BSYNC.RECONVERGENT B3 ;  /* 0x0000000000037941 */ /* 0x000fea0003800200 */
.L_x_12017:
[----:B------:R-:W-:-:S06]  /*266480*/  DSETP.GEU.AND P1, PT, R190, R112, PT ;  /* 0x00000070be00722a */ /* 0x000fcc0003f2e000 */
[----:B------:R-:W-:Y:S02]  /*266490*/  FSEL R180, R180, R206, !P1 ;  /* 0x000000ceb4b47208 */ /* 0x000fe40004800000 */
[----:B------:R-:W-:Y:S02]  /*2664a0*/  FSEL R181, R181, R207, !P1 ;  /* 0x000000cfb5b57208 */ /* 0x000fe40004800000 */
[----:B------:R-:W-:Y:S02]  /*2664b0*/  FSEL R112, R112, R190, !P1 ;  /* 0x000000be70707208 */ /* 0x000fe40004800000 */
[----:B------:R-:W-:Y:S02]  /*2664c0*/  FSEL R113, R113, R191, !P1 ;  /* 0x000000bf71717208 */ /* 0x000fe40004800000 */
[----:B------:R-:W-:Y:S02]  /*2664d0*/  FSEL R178, R178, R208, !P1 ;  /* 0x000000d0b2b27208 */ /* 0x000fe40004800000 */
[----:B------:R-:W-:-:S07]  /*2664e0*/  FSEL R179, R179, R209, !P1 ;  /* 0x000000d1b3b37208 */ /* 0x000fce0004800000 */
.L_x_12014:
[----:B------:R-:W-:Y:S05]  /*2664f0*/  BSYNC.RECONVERGENT B0 ;  /* 0x0000000000007941 */ /* 0x000fea0003800200 */
.L_x_12013:
        /* <DEDUP_REMOVED lines=45> */
[----:B---3--:R-:W-:Y:S05]  /*2667d0*/  CALL.REL.NOINC `($__internal_0_$__cuda_sm20_div_rn_f64_full) ;  /* 0x0000023c00007944 */ /* 0x008fea0003c00000 */
[----:B------:R-:W-:Y:S02]  /*2667e0*/  IMAD.MOV.U32 R176, RZ, RZ, R174 ;  /* 0x000000ffffb07224 */ /* 0x000fe400078e00ae */
[----:B------:R-:W-:-:S07]  /*2667f0*/  IMAD.MOV.U32 R177, RZ, RZ, R175 ;  /* 0x000000ffffb17224 */ /* 0x000fce00078e00af */
.L_x_12022:
[----:B------:R-:W-:Y:S05]  /*266800*/  BSYNC.RECONVERGENT B3 ;  /* 0x0000000000037941 */ /* 0x000fea0003800200 */
.L_x_12021:
        /* <DEDUP_REMOVED lines=32> */
.L_x_12024:
[----:B------:R-:W-:Y:S05]  /*266a10*/  BSYNC.RECONVERGENT B3 ;  /* 0x0000000000037941 */ /* 0x000fea0003800200 */
.L_x_12023:
[----:B------:R-:W-:-:S06]  /*266a20*/  DSETP.GEU.AND P0, PT, R190, R112, PT ;  /* 0x00000070be00722a */ /* 0x000fcc0003f0e000 */
[----:B------:R-:W-:Y:S02]  /*266a30*/  FSEL R206, R206, R180, !P0 ;  /* 0x000000b4cece7208 */ /* 0x000fe40004000000 */
[----:B------:R-:W-:Y:S02]  /*266a40*/  FSEL R207, R207, R181, !P0 ;  /* 0x000000b5cfcf7208 */ /* 0x000fe40004000000 */
[----:B------:R-:W-:Y:S02]  /*266a50*/  FSEL R208, R208, R178, !P0 ;  /* 0x000000b2d0d07208 */ /* 0x000fe40004000000 */
[----:B------:R-:W-:Y:S02]  /*266a60*/  FSEL R209, R209, R179, !P0 ;  /* 0x000000b3d1d17208 */ /* 0x000fe40004000000 */
[----:B------:R-:W-:Y:S02]  /*266a70*/  FSEL R112, R112, R190, !P0 ;  /* 0x000000be70707208 */ /* 0x000fe40004000000 */
[----:B------:R-:W-:-:S07]  /*266a80*/  FSEL R113, R113, R191, !P0 ;  /* 0x000000bf71717208 */ /* 0x000fce0004000000 */
.L_x_12020:
[----:B------:R-:W-:Y:S05]  /*266a90*/  BSYNC.RECONVERGENT B0 ;  /* 0x0000000000007941 */ /* 0x000fea0003800200 */
.L_x_12019:
        /* <DEDUP_REMOVED lines=52> */
.L_x_12028:
[----:B------:R-:W-:Y:S05]  /*266de0*/  BSYNC.RECONVERGENT B3 ;  /* 0x0000000000037941 */ /* 0x000fea0003800200 */
.L_x_12027:
        /* <DEDUP_REMOVED lines=32> */
.L_x_12030:
[----:B------:R-:W-:Y:S05]  /*266ff0*/  BSYNC.RECONVERGENT B3 ;  /* 0x0000000000037941 */ /* 0x000fea0003800200 */
.L_x_12029:
[----:B------:R-:W-:-:S06]  /*267000*/  DSETP.GEU.AND P0, PT, R188, R112, PT ;  /* 0x00000070bc00722a */ /* 0x000fcc0003f0e000 */
[----:B------:R-:W-:Y:S02]  /*267010*/  FSEL R178, R178, R206, !P0 ;  /* 0x000000ceb2b27208 */ /* 0x000fe40004000000 */
[----:B------:R-:W-:Y:S02]  /*267020*/  FSEL R179, R179, R207, !P0 ;  /* 0x000000cfb3b37208 */ /* 0x000fe40004000000 */
[----:B------:R-:W-:Y:S02]  /*267030*/  FSEL R180, R180, R208, !P0 ;  /* 0x000000d0b4b47208 */ /* 0x000fe40004000000 */
[----:B------:R-:W-:Y:S02]  /*267040*/  FSEL R181, R181, R209, !P0 ;  /* 0x000000d1b5b57208 */ /* 0x000fe40004000000 */
[----:B------:R-:W-:Y:S02]  /*267050*/  FSEL R112, R112, R188, !P0 ;  /* 0x000000bc70707208 */ /* 0x000fe40004000000 */
[----:B------:R-:W-:-:S07]  /*267060*/  FSEL R113, R113, R189, !P0 ;  /* 0x000000bd71717208 */ /* 0x000fce0004000000 */
.L_x_12026:
[----:B------:R-:W-:Y:S05]  /*267070*/  BSYNC.RECONVERGENT B0 ;  /* 0x0000000000007941 */ /* 0x000fea0003800200 */
.L_x_12025:
        /* <DEDUP_REMOVED lines=30> */
.L_x_12032:
[----:B------:R-:W-:Y:S05]  /*267260*/  BSYNC.RECONVERGENT B0 ;  /* 0x0000000000007941 */ /* 0x000fea0003800200 */
.L_x_12031:
[----:B------:R-:W-:-:S06]  /*267270*/  DSETP.GEU.AND P0, PT, R112, R188, PT ;  /* 0x000000bc7000722a */ /* 0x000fcc0003f0e000 */
[----:B------:R-:W-:Y:S02]  /*267280*/  FSEL R198, R198, R180, !P0 ;  /* 0x000000b4c6c67208 */ /* 0x000fe40004000000 */
[----:B------:R-:W-:Y:S02]  /*267290*/  FSEL R204, R204, R178, !P0 ;  /* 0x000000b2cccc7208 */ /* 0x000fe40004000000 */
[----:B------:R-:W-:Y:S02]  /*2672a0*/  FSEL R180, R199, R181, !P0 ;  /* 0x000000b5c7b47208 */ /* 0x000fe40004000000 */
[----:B------:R-:W-:-:S03]  /*2672b0*/  FSEL R178, R205, R179, !P0 ;  /* 0x000000b3cdb27208 */ /* 0x000fc60004000000 */
[----:B------:R-:W-:Y:S02]  /*2672c0*/  IMAD.MOV.U32 R199, RZ, RZ, R180 ;  /* 0x000000ffffc77224 */ /* 0x000fe400078e00b4 */
[----:B------:R-:W-:-:S07]  /*2672d0*/  IMAD.MOV.U32 R205, RZ, RZ, R178 ;  /* 0x000000ffffcd7224 */ /* 0x000fce00078e00b2 */
.L_x_12012:
[----:B------:R-:W-:Y:S05]  /*2672e0*/  BSYNC.RECONVERGENT B1 ;  /* 0x0000000000017941 */ /* 0x000fea0003800200 */
.L_x_12011:
[----:B------:R-:W-:Y:S02]  /*2672f0*/  VIADD R173, R1, 0x29d0 ;  /* 0x000029d001ad7836 */ /* 0x000fe40000000000 */
        /* <DEDUP_REMOVED lines=36> */
.L_x_12034:
[----:B------:R-:W-:Y:S05]  /*267540*/  BSYNC.RECONVERGENT B0 ;  /* 0x0000000000007941 */ /* 0x000fea0003800200 */
.L_x_12033:
        /* <DEDUP_REMOVED lines=13> */
.L_x_12010:
[----:B------:R-:W-:Y:S05]  /*267620*/  BSYNC.RECONVERGENT B2 ;  /* 0x0000000000027941 */ /* 0x000fea0003800200 */
.L_x_12009:
[C---:B------:R-:W-:Y:S01]  /*267630*/  ISETP.NE.AND P0, PT, R227.reuse, R202, PT ;  /* 0x000000cae300720c */ /* 0x040fe20003f05270 */
[----:B------:R-:W-:-:S12]  /*267640*/  VIADD R227, R227, 0x1 ;  /* 0x00000001e3e37836 */ /* 0x000fd80000000000 */
[----:B------:R-:W-:Y:S05]  /*267650*/  @P0 BRA `(.L_x_12036) ;  /* 0xffffffe000f00947 */ /* 0x000fea000383ffff */
.L_x_11937:
[----:B------:R-:W-:Y:S05]  /*267660*/  BSYNC.RECONVERGENT B6 ;  /* 0x0000000000067941 */ /* 0x000fea0003800200 */
.L_x_11936:
[----:B0-----:R-:W-:Y:S02]  /*267670*/  IMAD.MOV.U32 R174, RZ, RZ, -0x800000 ;  /* 0xff800000ffae7424 */ /* 0x001fe400078e00ff */
[----:B------:R-:W-:Y:S02]  /*267680*/  IMAD.MOV.U32 R175, RZ, RZ, 0x41cdcd64 ;  /* 0x41cdcd64ffaf7424 */ /* 0x000fe400078e00ff */
[----:B------:R-:W-:-:S04]  /*267690*/  VIADD R173, R1, 0x29d0 ;  /* 0x000029d001ad7836 */ /* 0x000fc80000000000 */
[----:B------:R-:W-:-:S06]  /*2676a0*/  DSETP.GT.AND P0, PT, |R124|, R174, PT ;  /* 0x000000ae7c00722a */ /* 0x000fcc0003f04200 */
[----:B------:R-:W-:Y:S02]  /*2676b0*/  SEL R0, R0, 0x1, !P0 ;  /* 0x0000000100007807 */ /* 0x000fe40004000000 */
[----:B------:R-:W-:-:S03]  /*2676c0*/  SEL R203, R126, 0x1, !P0 ;  /* 0x000000017ecb7807 */ /* 0x000fc60004000000 */
[C---:B------:R-:W-:Y:S02]  /*2676d0*/  IMAD.IADD R182, R173.reuse, 0x1, R0 ;  /* 0x00000001adb67824 */ /* 0x040fe400078e0200 */
[----:B------:R-:W-:-:S03]  /*2676e0*/  IMAD.IADD R126, R173, 0x1, R203 ;  /* 0x00000001ad7e7824 */ /* 0x000fc600078e02cb */
[----:B------:R-:W4:Y:S04]  /*2676f0*/  LDL.U8 R177, [R182+0x27d8] ;  /* 0x0027d800b6b17983 */ /* 0x000f280000100000 */
[----:B------:R-:W5:Y:S01]  /*267700*/  LDL.U8 R176, [R126+0x27f3] ;  /* 0x0027f3007eb07983 */ /* 0x000f620000100000 */
[----:B------:R-:W-:Y:S01]  /*267710*/  BSSY.RECONVERGENT B1, `(.L_x_12037) ;  /* 0x0000187000017945 */ /* 0x000fe20003800200 */
[----:B------:R-:W-:Y:S01]  /*267720*/  IMAD.MOV.U32 R180, RZ, RZ, 0x0 ;  /* 0x00000000ffb47424 */ /* 0x000fe200078e00ff */
[----:B------:R-:W-:Y:S01]  /*267730*/  MOV R178, 0x0 ;  /* 0x0000000000b27802 */ /* 0x000fe20000000f00 */
[----:B------:R-:W-:Y:S02]  /*267740*/  IMAD.MOV.U32 R181, RZ, RZ, -0x40100000 ;  /* 0xbff00000ffb57424 */ /* 0x000fe400078e00ff */
[----:B--2---:R-:W-:Y:S01]  /*267750*/  IMAD.MOV.U32 R179, RZ, RZ, 0x7ff00000 ;  /* 0x7ff00000ffb37424 */ /* 0x004fe200078e00ff */
[----:B----4-:R-:W-:-:S02]  /*267760*/  PRMT R188, R177, 0x8880, RZ ;  /* 0x00008880b1bc7816 */ /* 0x010fc400000000ff */
[----:B------:R-:W-:Y:S02]  /*267770*/  PRMT R208, R177, 0x7610, R208 ;  /* 0x00007610b1d07816 */ /* 0x000fe400000000d0 */
[C---:B-----5:R-:W-:Y:S02]  /*267780*/  PRMT R173, R176.reuse, 0x8880, RZ ;  /* 0x00008880b0ad7816 */ /* 0x060fe400000000ff */
[----:B------:R-:W-:-:S03]  /*267790*/  PRMT R209, R176, 0x7610, R209 ;  /* 0x00007610b0d17816 */ /* 0x000fc600000000d1 */
[----:B------:R-:W-:-:S05]  /*2677a0*/  IMAD.IADD R124, R188, 0x1, R173 ;  /* 0x00000001bc7c7824 */ /* 0x000fca00078e02ad */
[----:B------:R-:W-:-:S13]  /*2677b0*/  ISETP.NE.AND P1, PT, R124, 0x3, PT ;  /* 0x000000037c00780c */ /* 0x000fda0003f25270 */
[----:B------:R-:W-:Y:S05]  /*2677c0*/  @P1 BRA `(.L_x_12038) ;  /* 0x0000001400ec1947 */ /* 0x000fea0003800000 */
[----:B------:R-:W2:Y:S04]  /*2677d0*/  LDL.S8 R182, [R182+0x27d9] ;  /* 0x0027d900b6b67983 */ /* 0x000ea80000100200 */
[----:B------:R-:W4:Y:S01]  /*2677e0*/  LDL.S8 R126, [R126+0x27f4] ;  /* 0x0027f4007e7e7983 */ /* 0x000f220000100200 */
[----:B------:R-:W-:Y:S01]  /*2677f0*/  LOP3.LUT R124, R209, 0xffff, RZ, 0xc0, !PT ;  /* 0x0000ffffd17c7812 */ /* 0x000fe200078ec0ff */
[----:B------:R-:W0:Y:S01]  /*267800*/  LDCU.64 UR10, c[0x0][0x468] ;  /* 0x00008d00ff0a77ac */ /* 0x000e220008000a00 */
[----:B------:R-:W5:Y:S01]  /*267810*/  LDC.64 R192, c[0x0][0x468] ;  /* 0x00011a00ffc07b82 */ /* 0x000f620000000a00 */
[----:B------:R-:W-:Y:S02]  /*267820*/  PRMT R176, R176, 0x3340, RZ ;  /* 0x00003340b0b07816 */ /* 0x000fe400000000ff */
[----:B------:R-:W-:-:S02]  /*267830*/  PRMT R124, R124, 0x8880, RZ ;  /* 0x000088807c7c7816 */ /* 0x000fc400000000ff */
[C---:B------:R-:W-:Y:S02]  /*267840*/  R2UR UR12, R186.reuse ;  /* 0x00000000ba0c72ca */ /* 0x040fe400000e0000 */
[--C-:B------:R-:W-:Y:S02]  /*267850*/  SHF.R.S32.HI R125, RZ, 0x1f, R124.reuse ;  /* 0x0000001fff7d7819 */ /* 0x100fe4000001147c */
[C---:B------:R-:W-:Y:S02]  /*267860*/  R2UR UR13, R187.reuse ;  /* 0x00000000bb0d72ca */ /* 0x040fe400000e0000 */
[----:B------:R-:W-:Y:S01]  /*267870*/  R2UR UR16, R186 ;  /* 0x00000000ba1072ca */ /* 0x000fe200000e0000 */
[----:B------:R-:W-:Y:S01]  /*267880*/  IMAD.WIDE R124, R188, 0x5, R124 ;  /* 0x00000005bc7c7825 */ /* 0x000fe200078e027c */
[----:B------:R-:W-:Y:S02]  /*267890*/  R2UR UR17, R187 ;  /* 0x00000000bb1172ca */ /* 0x000fe400000e0000 */
[----:B------:R-:W-:-:S02]  /*2678a0*/  R2UR UR14, R186 ;  /* 0x00000000ba0e72ca */ /* 0x000fc400000e0000 */
[C---:B0-----:R-:W-:Y:S01]  /*2678b0*/  LEA R180, P1, R124.reuse, UR10, 0x3 ;  /* 0x0000000a7cb47c11 */ /* 0x041fe2000f8218ff */
[----:B------:R-:W-:Y:S01]  /*2678c0*/  UMOV UR10, 0x5197d ;  /* 0x0005197d000a7882 */ /* 0x000fe20000000000 */
[C---:B------:R-:W-:Y:S02]  /*2678d0*/  R2UR UR15, R187.reuse ;  /* 0x00000000bb0f72ca */ /* 0x040fe400000e0000 */
[----:B------:R-:W-:Y:S02]  /*2678e0*/  LEA.HI.X R181, R124, UR11, R125, 0x3, P1 ;  /* 0x0000000b7cb57c11 */ /* 0x000fe400088f1c7d */
[----:B------:R-:W-:Y:S02]  /*2678f0*/  R2UR UR11, R187 ;  /* 0x00000000bb0b72ca */ /* 0x000fe400000e0000 */
[----:B------:R-:W-:-:S04]  /*267900*/  PRMT R188, R208, 0x8880, RZ ;  /* 0x00008880d0bc7816 */ /* 0x000fc800000000ff */
[----:B------:R-:W-:Y:S02]  /*267910*/  PRMT R188, R188, 0x7710, RZ ;  /* 0x00007710bcbc7816 */ /* 0x000fe400000000ff */
[----:B--2---:R-:W-:-:S04]  /*267920*/  LOP3.LUT R178, R182, 0xffff, RZ, 0xc0, !PT ;  /* 0x0000ffffb6b27812 */ /* 0x004fc800078ec0ff */
[----:B------:R-:W-:Y:S02]  /*267930*/  PRMT R177, R177, 0x3340, R178 ;  /* 0x00003340b1b17816 */ /* 0x000fe400000000b2 */
[----:B------:R-:W2:Y:S02]  /*267940*/  LDG.E.64 R178, desc[UR14][R180.64+0xb248] ;  /* 0x00b2480eb4b27981 */ /* 0x000ea4000c1e1b00 */
[----:B------:R-:W-:-:S05]  /*267950*/  PRMT R176, R177, 0x5410, R176 ;  /* 0x00005410b1b07816 */ /* 0x000fca00000000b0 */
[----:B----4-:R-:W-:Y:S01]  /*267960*/  IDP.4A.S8.U8 R124, R176, UR10, R126 ;  /* 0x0000000ab07c7c26 */ /* 0x010fe2000800027e */
[----:B------:R-:W-:-:S03]  /*267970*/  R2UR UR10, R186 ;  /* 0x00000000ba0a72ca */ /* 0x000fc600000e0000 */
[----:B-----5:R-:W-:Y:S01]  /*267980*/  IMAD.WIDE R124, R124, 0x8, R192 ;  /* 0x000000087c7c7825 */ /* 0x020fe200078e02c0 */
[----:B------:R-:W-:-:S04]  /*267990*/  PRMT R182, R188, 0x5410, R182 ;  /* 0x00005410bcb67816 */ /* 0x000fc800000000b6 */
[----:B------:R-:W4:Y:S05]  /*2679a0*/  LDG.E.64 R176, desc[UR12][R124.64+0x8a70] ;  /* 0x008a700c7cb07981 */ /* 0x000f2a000c1e1b00 */
[----:B------:R-:W4:Y:S01]  /*2679b0*/  LDG.E.64 R180, desc[UR10][R180.64+0xb180] ;  /* 0x00b1800ab4b47981 */ /* 0x000f22000c1e1b00 */
[----:B------:R-:W-:-:S03]  /*2679c0*/  UMOV UR10, 0x519 ;  /* 0x00000519000a7882 */ /* 0x000fc60000000000 */
[----:B------:R-:W2:Y:S01]  /*2679d0*/  LDG.E.64 R124, desc[UR16][R124.64+0x9df8] ;  /* 0x009df8107c7c7981 */ /* 0x000ea2000c1e1b00 */
[----:B------:R-:W-:-:S04]  /*2679e0*/  IDP.2A.LO.S16.U8 R182, R182, UR10, R173 ;  /* 0x0000000ab6b67c26 */ /* 0x000fc800080012ad */
[----:B-1----:R-:W-:-:S05]  /*2679f0*/  IMAD.WIDE R198, R182, 0x8, R192 ;  /* 0x00000008b6c67825 */ /* 0x002fca00078e02c0 */
[----:B------:R-:W5:Y:S01]  /*267a00*/  LDG.E.64 R194, desc[UR12][R198.64+0x5208] ;  /* 0x0052080cc6c27981 */ /* 0x000f62000c1e1b00 */
        /* <DEDUP_REMOVED lines=74> */
.L_x_12042:
[----:B------:R-:W-:Y:S05]  /*267eb0*/  BSYNC.RECONVERGENT B2 ;  /* 0x0000000000027941 */ /* 0x000fea0003800200 */
.L_x_12041:
        /* <DEDUP_REMOVED lines=30> */
[----:B---3--:R-:W-:Y:S05]  /*2680a0*/  CALL.REL.NOINC `($__internal_0_$__cuda_sm20_div_rn_f64_full) ;  /* 0x0000022000cc7944 */ /* 0x008fea0003c00000 */
[----:B------:R-:W-:Y:S01]  /*2680b0*/  IMAD.MOV.U32 R190, RZ, RZ, R174 ;  /* 0x000000ffffbe7224 */ /* 0x000fe200078e00ae */
[----:B------:R-:W-:-:S07]  /*2680c0*/  MOV R191, R175 ;  /* 0x000000af00bf7202 */ /* 0x000fce0000000f00 */
.L_x_12044:
[----:B------:R-:W-:Y:S05]  /*2680d0*/  BSYNC.RECONVERGENT B2 ;  /* 0x0000000000027941 */ /* 0x000fea0003800200 */
.L_x_12043:
[----:B------:R-:W-:-:S06]  /*2680e0*/  DSETP.GEU.AND P2, PT, R190, R114, PT ;  /* 0x00000072be00722a */ /* 0x000fcc0003f4e000 */
[----:B------:R-:W-:Y:S02]  /*2680f0*/  FSEL R188, R188, R204, !P2 ;  /* 0x000000ccbcbc7208 */ /* 0x000fe40005000000 */
[----:B------:R-:W-:Y:S02]  /*268100*/  FSEL R189, R189, R205, !P2 ;  /* 0x000000cdbdbd7208 */ /* 0x000fe40005000000 */
[----:B------:R-:W-:Y:S02]  /*268110*/  FSEL R114, R114, R190, !P2 ;  /* 0x000000be72727208 */ /* 0x000fe40005000000 */
[----:B------:R-:W-:Y:S02]  /*268120*/  FSEL R115, R115, R191, !P2 ;  /* 0x000000bf73737208 */ /* 0x000fe40005000000 */
[----:B------:R-:W-:Y:S02]  /*268130*/  FSEL R124, R124, R206, !P2 ;  /* 0x000000ce7c7c7208 */ /* 0x000fe40005000000 */
[----:B------:R-:W-:-:S07]  /*268140*/  FSEL R125, R125, R207, !P2 ;  /* 0x000000cf7d7d7208 */ /* 0x000fce0005000000 */
.L_x_12040:
[----:B------:R-:W-:Y:S05]  /*268150*/  BSYNC.RECONVERGENT B0 ;  /* 0x0000000000007941 */ /* 0x000fea0003800200 */
.L_x_12039:
        /* <DEDUP_REMOVED lines=49> */
.L_x_12048:
[----:B------:R-:W-:Y:S05]  /*268470*/  BSYNC.RECONVERGENT B2 ;  /* 0x0000000000027941 */ /* 0x000fea0003800200 */
.L_x_12047:
        /* <DEDUP_REMOVED lines=31> */
[----:B------:R-:W-:Y:S02]  /*268670*/  IMAD.MOV.U32 R190, RZ, RZ, R174 ;  /* 0x000000ffffbe7224 */ /* 0x000fe400078e00ae */
[----:B------:R-:W-:-:S07]  /*268680*/  IMAD.MOV.U32 R191, RZ, RZ, R175 ;  /* 0x000000ffffbf7224 */ /* 0x000fce00078e00af */
.L_x_12050:
[----:B------:R-:W-:Y:S05]  /*268690*/  BSYNC.RECONVERGENT B2 ;  /* 0x0000000000027941 */ /* 0x000fea0003800200 */
.L_x_12049:
[----:B------:R-:W-:-:S06]  /*2686a0*/  DSETP.GEU.AND P1, PT, R190, R114, PT ;  /* 0x00000072be00722a */ /* 0x000fcc0003f2e000 */
[----:B------:R-:W-:Y:S02]  /*2686b0*/  FSEL R204, R204, R188, !P1 ;  /* 0x000000bccccc7208 */ /* 0x000fe40004800000 */
[----:B------:R-:W-:Y:S02]  /*2686c0*/  FSEL R205, R205, R189, !P1 ;  /* 0x000000bdcdcd7208 */ /* 0x000fe40004800000 */
[----:B------:R-:W-:Y:S02]  /*2686d0*/  FSEL R206, R206, R124, !P1 ;  /* 0x0000007ccece7208 */ /* 0x000fe40004800000 */
[----:B------:R-:W-:Y:S02]  /*2686e0*/  FSEL R207, R207, R125, !P1 ;  /* 0x0000007dcfcf7208 */ /* 0x000fe40004800000 */
[----:B------:R-:W-:Y:S02]  /*2686f0*/  FSEL R114, R114, R190, !P1 ;  /* 0x000000be72727208 */ /* 0x000fe40004800000 */
[----:B------:R-:W-:-:S07]  /*268700*/  FSEL R115, R115, R191, !P1 ;  /* 0x000000bf73737208 */ /* 0x000fce0004800000 */
.L_x_12046:
[----:B------:R-:W-:Y:S05]  /*268710*/  BSYNC.RECONVERGENT B0 ;  /* 0x0000000000007941 */ /* 0x000fea0003800200 */
.L_x_12045:
        /* <DEDUP_REMOVED lines=53> */
.L_x_12054:
[----:B------:R-:W-:Y:S05]  /*268a70*/  BSYNC.RECONVERGENT B2 ;  /* 0x0000000000027941 */ /* 0x000fea0003800200 */
.L_x_12053:
        /* <DEDUP_REMOVED lines=33> */
.L_x_12056:
[----:B------:R-:W-:Y:S05]  /*268c90*/  BSYNC.RECONVERGENT B2 ;  /* 0x0000000000027941 */ /* 0x000fea0003800200 */
.L_x_12055:
[----:B------:R-:W-:-:S06]  /*268ca0*/  DSETP.GEU.AND P1, PT, R190, R114, PT ;  /* 0x00000072be00722a */ /* 0x000fcc0003f2e000 */
[----:B------:R-:W-:Y:S02]  /*268cb0*/  FSEL R124, R124, R204, !P1 ;  /* 0x000000cc7c7c7208 */ /* 0x000fe40004800000 */
[----:B------:R-:W-:Y:S02]  /*268cc0*/  FSEL R125, R125, R205, !P1 ;  /* 0x000000cd7d7d7208 */ /* 0x000fe40004800000 */
[----:B------:R-:W-:Y:S02]  /*268cd0*/  FSEL R188, R188, R206, !P1 ;  /* 0x000000cebcbc7208 */ /* 0x000fe40004800000 */
[----:B------:R-:W-:Y:S02]  /*268ce0*/  FSEL R189, R189, R207, !P1 ;  /* 0x000000cfbdbd7208 */ /* 0x000fe40004800000 */
[----:B------:R-:W-:Y:S02]  /*268cf0*/  FSEL R114, R114, R190, !P1 ;  /* 0x000000be72727208 */ /* 0x000fe40004800000 */
[----:B------:R-:W-:-:S07]  /*268d00*/  FSEL R115, R115, R191, !P1 ;  /* 0x000000bf73737208 */ /* 0x000fce0004800000 */
.L_x_12052:
[----:B------:R-:W-:Y:S05]  /*268d10*/  BSYNC.RECONVERGENT B0 ;  /* 0x0000000000007941 */ /* 0x000fea0003800200 */
.L_x_12051:
        /* <DEDUP_REMOVED lines=31> */
.L_x_12058:
[----:B------:R-:W-:Y:S05]  /*268f10*/  BSYNC.RECONVERGENT B0 ;  /* 0x0000000000007941 */ /* 0x000fea0003800200 */
.L_x_12057:
[----:B------:R-:W-:-:S06]  /*268f20*/  DSETP.GEU.AND P1, PT, R114, R190, PT ;  /* 0x000000be7200722a */ /* 0x000fcc0003f2e000 */
[----:B------:R-:W-:Y:S02]  /*268f30*/  FSEL R180, R180, R124, !P1 ;  /* 0x0000007cb4b47208 */ /* 0x000fe40004800000 */
[----:B------:R-:W-:Y:S02]  /*268f40*/  FSEL R124, R181, R125, !P1 ;  /* 0x0000007db57c7208 */ /* 0x000fe40004800000 */
[----:B------:R-:W-:Y:S02]  /*268f50*/  FSEL R178, R178, R188, !P1 ;  /* 0x000000bcb2b27208 */ /* 0x000fe40004800000 */
[----:B------:R-:W-:Y:S01]  /*268f60*/  FSEL R179, R179, R189, !P1 ;  /* 0x000000bdb3b37208 */ /* 0x000fe20004800000 */
[----:B------:R-:W-:-:S07]  /*268f70*/  IMAD.MOV.U32 R181, RZ, RZ, R124 ;  /* 0x000000ffffb57224 */ /* 0x000fce00078e007c */
.L_x_12038:
[----:B------:R-:W-:Y:S05]  /*268f80*/  BSYNC.RECONVERGENT B1 ;  /* 0x0000000000017941 */ /* 0x000fea0003800200 */
.L_x_12037:
        /* <DEDUP_REMOVED lines=11> */
.L_x_12063:
[C---:B0-----:R-:W-:Y:S01]  /*269040*/  IMAD R173, R126.reuse, 0x4, R131 ;  /* 0x000000047ead7824 */ /* 0x041fe200078e0283 */
[----:B------:R-:W-:-:S04]  /*269050*/  IADD3 R126, PT, PT, R126, 0x10, RZ ;  /* 0x000000107e7e7810 */ /* 0x000fc80007ffe0ff */
        /* <DEDUP_REMOVED lines=10> */
.L_x_12062:
[----:B------:R-:W-:Y:S05]  /*269100*/  BSYNC.RECONVERGENT B1 ;  /* 0x0000000000017941 */ /* 0x000fea0003800200 */
.L_x_12061:
        /* <DEDUP_REMOVED lines=26> */
.L_x_12060:
[----:B------:R-:W-:Y:S05]  /*2692b0*/  BSYNC.RECONVERGENT B0 ;  /* 0x0000000000007941 */ /* 0x000fea0003800200 */
.L_x_12059:
[----:B------:R-:W-:Y:S01]  /*2692c0*/  ISETP.NE.AND P1, PT, R183, RZ, PT ;  /* 0x000000ffb700720c */ /* 0x000fe20003f25270 */
[----:B------:R-:W-:-:S12]  /*2692d0*/  BSSY.RECONVERGENT B0, `(.L_x_12064) ;  /* 0x0000042000007945 */ /* 0x000fd80003800200 */
        /* <DEDUP_REMOVED lines=9> */
.L_x_12068:
        /* <DEDUP_REMOVED lines=20> */
.L_x_12067:
[----:B------:R-:W-:Y:S05]  /*2694b0*/  BSYNC.RECONVERGENT B1 ;  /* 0x0000000000017941 */ /* 0x000fea0003800200 */
.L_x_12066:
        /* <DEDUP_REMOVED lines=16> */
.L_x_12070:
[----:B------:R-:W-:Y:S05]  /*2695c0*/  BSYNC.RECONVERGENT B1 ;  /* 0x0000000000017941 */ /* 0x000fea0003800200 */
.L_x_12069:
        /* <DEDUP_REMOVED lines=18> */
.L_x_12065:
[----:B------:R-:W-:Y:S05]  /*2696f0*/  BSYNC.RECONVERGENT B0 ;  /* 0x0000000000007941 */ /* 0x000fea0003800200 */
.L_x_12064:
[----:B------:R-:W-:Y:S02]  /*269700*/  VIADD R182, R0, 0xffffffff ;  /* 0xffffffff00b67836 */ /* 0x000fe40000000000 */
[----:B0-2---:R-:W-:Y:S02]  /*269710*/  VIADD R173, R203, 0xffffffff ;  /* 0xffffffffcbad7836 */ /* 0x005fe40000000000 */
[----:B------:R-:W-:Y:S02]  /*269720*/  VIADD R124, R1, 0x29d0 ;  /* 0x000029d0017c7836 */ /* 0x000fe40000000000 */
        /* <DEDUP_REMOVED lines=14> */
.L_x_12120:
[----:B-----5:R-:W-:Y:S01]  /*269810*/  LOP3.LUT R208, R208, 0xffff, RZ, 0xc0, !PT ;  /* 0x0000ffffd0d07812 */ /* 0x020fe200078ec0ff */
[----:B------:R-:W-:Y:S01]  /*269820*/  BSSY.RECONVERGENT B1, `(.L_x_12074) ;  /* 0x000018b000017945 */ /* 0x000fe20003800200 */
[----:B0-----:R-:W-:Y:S01]  /*269830*/  LOP3.LUT R124, R209, 0xffff, RZ, 0xc0, !PT ;  /* 0x0000ffffd17c7812 */ /* 0x001fe200078ec0ff */
[----:B------:R-:W-:Y:S01]  /*269840*/  VIADD R173, R1, 0x29d0 ;  /* 0x000029d001ad7836 */ /* 0x000fe20000000000 */
        /* <DEDUP_REMOVED lines=19> */
.L_x_12075:
[----:B-1----:R-:W-:Y:S01]  /*269980*/  IMAD.IADD R198, R173, 0x1, R203 ;  /* 0x00000001adc67824 */ /* 0x002fe200078e02cb */
[----:B------:R-:W-:Y:S01]  /*269990*/  PRMT R174, R209, 0x8880, RZ ;  /* 0x00008880d1ae7816 */ /* 0x000fe200000000ff */
[----:B------:R-:W0:Y:S04]  /*2699a0*/  LDC.64 R176, c[0x0][0x468] ;  /* 0x00011a00ffb07b82 */ /* 0x000e280000000a00 */
[----:B------:R-:W2:Y:S01]  /*2699b0*/  LDL.S8 R198, [R198+0x27f2] ;  /* 0x0027f200c6c67983 */ /* 0x000ea20000100200 */
[----:B------:R-:W-:-:S06]  /*2699c0*/  IMAD.IADD R173, R173, 0x1, R0 ;  /* 0x00000001adad7824 */ /* 0x000fcc00078e0200 */
[----:B------:R-:W4:Y:S01]  /*2699d0*/  LDL.U8 R173, [R173+0x27d7] ;  /* 0x0027d700adad7983 */ /* 0x000f220000100000 */
[----:B------:R-:W-:Y:S01]  /*2699e0*/  PRMT R174, R174, 0x7710, RZ ;  /* 0x00007710aeae7816 */ /* 0x000fe200000000ff */
[----:B------:R-:W-:Y:S01]  /*2699f0*/  UMOV UR10, 0x519 ;  /* 0x00000519000a7882 */ /* 0x000fe20000000000 */
[----:B------:R-:W-:Y:S02]  /*269a00*/  PRMT R194, R208, 0x3340, RZ ;  /* 0x00003340d0c27816 */ /* 0x000fe400000000ff */
[C---:B------:R-:W-:Y:S02]  /*269a10*/  R2UR UR14, R186.reuse ;  /* 0x00000000ba0e72ca */ /* 0x040fe400000e0000 */
        /* <DEDUP_REMOVED lines=8> */
[----:B------:R-:W1:Y:S01]  /*269aa0*/  LDC.64 R174, c[0x0][0x468] ;  /* 0x00011a00ffae7b82 */ /* 0x000e620000000a00 */
[----:B------:R-:W-:-:S02]  /*269ab0*/  PRMT R125, R124, 0x3340, R125 ;  /* 0x000033407c7d7816 */ /* 0x000fc4000000007d */
[----:B------:R-:W-:Y:S01]  /*269ac0*/  PRMT R124, R124, 0x8880, RZ ;  /* 0x000088807c7c7816 */ /* 0x000fe200000000ff */
[----:B------:R-:W-:Y:S01]  /*269ad0*/  IDP.2A.LO.S16.U8 R198, R198, UR10, R196 ;  /* 0x0000000ac6c67c26 */ /* 0x000fe200080012c4 */
[----:B------:R-:W-:Y:S01]  /*269ae0*/  PRMT R194, R125, 0x5410, R194 ;  /* 0x000054107dc27816 */ /* 0x000fe200000000c2 */
[----:B------:R-:W-:Y:S02]  /*269af0*/  UMOV UR10, 0x5197d ;  /* 0x0005197d000a7882 */ /* 0x000fe40000000000 */
[----:B------:R-:W-:Y:S01]  /*269b00*/  IMAD.MOV.U32 R190, RZ, RZ, R124 ;  /* 0x000000ffffbe7224 */ /* 0x000fe200078e007c */
[----:B----4-:R-:W-:-:S04]  /*269b10*/  PRMT R124, R173, 0x8880, RZ ;  /* 0x00008880ad7c7816 */ /* 0x010fc800000000ff */
[----:B------:R-:W-:Y:S01]  /*269b20*/  SHF.R.S32.HI R191, RZ, 0x1f, R190 ;  /* 0x0000001fffbf7819 */ /* 0x000fe200000114be */
[----:B------:R-:W-:Y:S01]  /*269b30*/  IDP.4A.S8.U8 R194, R194, UR10, R124 ;  /* 0x0000000ac2c27c26 */ /* 0x000fe2000800027c */
[----:B------:R-:W-:Y:S01]  /*269b40*/  R2UR UR10, R186 ;  /* 0x00000000ba0a72ca */ /* 0x000fe200000e0000 */
[----:B------:R-:W-:-:S03]  /*269b50*/  IMAD.WIDE R196, R196, 0x5, R190 ;  /* 0x00000005c4c47825 */ /* 0x000fc600078e02be */
[----:B0-----:R-:W-:Y:S01]  /*269b60*/  LEA R124, P1, R196, R176, 0x3 ;  /* 0x000000b0c47c7211 */ /* 0x001fe200078218ff */
[----:B-1----:R-:W-:-:S03]  /*269b70*/  IMAD.WIDE R198, R198, 0x8, R174 ;  /* 0x00000008c6c67825 */ /* 0x002fc600078e02ae */
[----:B------:R-:W-:Y:S01]  /*269b80*/  LEA.HI.X R125, R196, R177, R197, 0x3, P1 ;  /* 0x000000b1c47d7211 */ /* 0x000fe200008f1cc5 */
[----:B------:R-:W-:Y:S01]  /*269b90*/  IMAD.WIDE R194, R194, 0x8, R174 ;  /* 0x00000008c2c27825 */ /* 0x000fe200078e02ae */
[----:B------:R-:W2:Y:S04]  /*269ba0*/  LDG.E.64 R200, desc[UR14][R198.64+0x5208] ;  /* 0x0052080ec6c87981 */ /* 0x000ea8000c1e1b00 */
[----:B------:R-:W4:Y:S04]  /*269bb0*/  LDG.E.64 R192, desc[UR16][R194.64+0x9df8] ;  /* 0x009df810c2c07981 */ /* 0x000f28000c1e1b00 */
[----:B------:R-:W4:Y:S04]  /*269bc0*/  LDG.E.64 R188, desc[UR14][R124.64+0xb248] ;  /* 0x00b2480e7cbc7981 */ /* 0x000f28000c1e1b00 */
[----:B------:R-:W5:Y:S04]  /*269bd0*/  LDG.E.64 R194, desc[UR12][R194.64+0x8a70] ;  /* 0x008a700cc2c27981 */ /* 0x000f68000c1e1b00 */
[----:B------:R-:W5:Y:S01]  /*269be0*/  LDG.E.64 R124, desc[UR10][R124.64+0xb180] ;  /* 0x00b1800a7c7c7981 */ /* 0x000f62000c1e1b00 */
[----:B------:R-:W-:-:S02]  /*269bf0*/  IMAD.MOV.U32 R174, RZ, RZ, -0x800000 ;  /* 0xff800000ffae7424 */ /* 0x000fc400078e00ff */
[----:B------:R-:W-:Y:S01]  /*269c00*/  IMAD.MOV.U32 R175, RZ, RZ, 0x41cdcd64 ;  /* 0x41cdcd64ffaf7424 */ /* 0x000fe200078e00ff */
[----:B------:R-:W-:Y:S01]  /*269c10*/  PRMT R173, R173, 0x8880, RZ ;  /* 0x00008880adad7816 */ /* 0x000fe200000000ff */
[----:B------:R-:W-:Y:S03]  /*269c20*/  BSSY.RECONVERGENT B0, `(.L_x_12077) ;  /* 0x0000125000007945 */ /* 0x000fe60003800200 */
[----:B------:R-:W-:Y:S01]  /*269c30*/  SHF.R.S32.HI R204, RZ, 0x1f, R173 ;  /* 0x0000001fffcc7819 */ /* 0x000fe200000114ad */
[----:B--2---:R-:W-:Y:S02]  /*269c40*/  DSETP.GEU.AND P2, PT, |R200|, R174, PT ;  /* 0x000000aec800722a */ /* 0x004fe40003f4e200 */
        /* <DEDUP_REMOVED lines=61> */
.L_x_12081:
[----:B------:R-:W-:Y:S05]  /*26a020*/  BSYNC.RECONVERGENT B2 ;  /* 0x0000000000027941 */ /* 0x000fea0003800200 */
.L_x_12080:
        /* <DEDUP_REMOVED lines=33> */
.L_x_12084:
[----:B------:R-:W-:Y:S05]  /*26a240*/  BSYNC.RECONVERGENT B2 ;  /* 0x0000000000027941 */ /* 0x000fea0003800200 */
.L_x_12083:
        /* <DEDUP_REMOVED lines=10> */
.L_x_12079:
        /* <DEDUP_REMOVED lines=38> */
.L_x_12086:
[----:B------:R-:W-:Y:S05]  /*26a550*/  BSYNC.RECONVERGENT B2 ;  /* 0x0000000000027941 */ /* 0x000fea0003800200 */
.L_x_12085:
        /* <DEDUP_REMOVED lines=35> */
.L_x_12088:
[----:B------:R-:W-:Y:S05]  /*26a790*/  BSYNC.RECONVERGENT B2 ;  /* 0x0000000000027941 */ /* 0x000fea0003800200 */
.L_x_12087:
        /* <DEDUP_REMOVED lines=10> */
.L_x_12078:
        /* <DEDUP_REMOVED lines=53> */
.L_x_12090:
[----:B------:R-:W-:Y:S05]  /*26ab90*/  BSYNC.RECONVERGENT B2 ;  /* 0x0000000000027941 */ /* 0x000fea0003800200 */
.L_x_12089:
        /* <DEDUP_REMOVED lines=35> */
.L_x_12092:
[----:B------:R-:W-:Y:S05]  /*26add0*/  BSYNC.RECONVERGENT B2 ;  /* 0x0000000000027941 */ /* 0x000fea0003800200 */
.L_x_12091:
        /* <DEDUP_REMOVED lines=9> */
.L_x_12082:
[----:B------:R-:W-:Y:S05]  /*26ae70*/  BSYNC.RECONVERGENT B0 ;  /* 0x0000000000007941 */ /* 0x000fea0003800200 */
.L_x_12077:
        /* <DEDUP_REMOVED lines=31> */
.L_x_12094:
[----:B------:R-:W-:Y:S05]  /*26b070*/  BSYNC.RECONVERGENT B0 ;  /* 0x0000000000007941 */ /* 0x000fea0003800200 */
.L_x_12093:
[----:B------:R-:W-:-:S06]  /*26b080*/  DSETP.GEU.AND P1, PT, R214, R190, PT ;  /* 0x000000bed600722a */ /* 0x000fcc0003f2e000 */
[----:B------:R-:W-:Y:S02]  /*26b090*/  FSEL R188, R188, R204, !P1 ;  /* 0x000000ccbcbc7208 */ /* 0x000fe40004800000 */
[----:B------:R-:W-:Y:S02]  /*26b0a0*/  FSEL R189, R189, R205, !P1 ;  /* 0x000000cdbdbd7208 */ /* 0x000fe40004800000 */
[----:B------:R-:W-:Y:S02]  /*26b0b0*/  FSEL R124, R124, R198, !P1 ;  /* 0x000000c67c7c7208 */ /* 0x000fe40004800000 */
[----:B------:R-:W-:-:S07]  /*26b0c0*/  FSEL R125, R125, R199, !P1 ;  /* 0x000000c77d7d7208 */ /* 0x000fce0004800000 */
.L_x_12076:
[----:B------:R-:W-:Y:S05]  /*26b0d0*/  BSYNC.RECONVERGENT B1 ;  /* 0x0000000000017941 */ /* 0x000fea0003800200 */
.L_x_12074:
[----:B------:R-:W-:Y:S02]  /*26b0e0*/  VIADD R174, R0, 0xffffffff ;  /* 0xffffffff00ae7836 */ /* 0x000fe40000000000 */
[----:B------:R-:W-:Y:S02]  /*26b0f0*/  VIADD R173, R203, 0xffffffff ;  /* 0xffffffffcbad7836 */ /* 0x000fe40000000000 */
[----:B------:R-:W-:Y:S02]  /*26b100*/  IMAD R175, R174, R183, RZ ;  /* 0x000000b7aeaf7224 */ /* 0x000fe400078e02ff */
[----:B------:R-:W-:-:S03]  /*26b110*/  VIADD R196, R1, 0x29d0 ;  /* 0x000029d001c47836 */ /* 0x000fc60000000000 */
[----:B-1----:R-:W-:-:S05]  /*26b120*/  IADD3 R194, PT, PT, R175, R173, RZ ;  /* 0x000000adafc27210 */ /* 0x002fca0007ffe0ff */
[----:B------:R-:W-:-:S05]  /*26b130*/  IMAD R194, R194, 0x8, R196 ;  /* 0x00000008c2c27824 */ /* 0x000fca00078e02c4 */
[----:B------:R-:W2:Y:S01]  /*26b140*/  LDL.64 R176, [R194+0x1388] ;  /* 0x00138800c2b07983 */ /* 0x000ea20000100a00 */
[----:B------:R-:W-:Y:S01]  /*26b150*/  IMAD.MOV.U32 R190, RZ, RZ, R124 ;  /* 0x000000ffffbe7224 */ /* 0x000fe200078e007c */
[----:B------:R-:W-:Y:S01]  /*26b160*/  BSSY.RELIABLE B0, `(.L_x_12095) ;  /* 0x000001f000007945 */ /* 0x000fe20003800100 */
        /* <DEDUP_REMOVED lines=30> */
.L_x_12096:
[----:B------:R-:W-:Y:S05]  /*26b350*/  BSYNC.RELIABLE B0 ;  /* 0x0000000000007941 */ /* 0x000fea0003800100 */
.L_x_12095:
        /* <DEDUP_REMOVED lines=12> */
[----:B------:R-:W4:Y:S04]  /*26b420*/  LDL.U8 R188, [R188+0x27f3] ;  /* 0x0027f300bcbc7983 */ /* 0x000f280000100000 */
[----:B------:R-:W5:Y:S01]  /*26b430*/  LDL.S8 R191, [R191+0x27f3] ;  /* 0x0027f300bfbf7983 */ /* 0x000f620000100200 */
[----:B------:R-:W-:Y:S01]  /*26b440*/  UMOV UR10, 0x57d19 ;  /* 0x00057d19000a7882 */ /* 0x000fe20000000000 */
[----:B------:R-:W-:Y:S01]  /*26b450*/  VIADD R194, R203, 0xfffffffe ;  /* 0xfffffffecbc27836 */ /* 0x000fe20000000000 */
[----:B------:R-:W-:-:S02]  /*26b460*/  R2UR UR11, R187 ;  /* 0x00000000bb0b72ca */ /* 0x000fc400000e0000 */
[----:B--2---:R-:W-:Y:S02]  /*26b470*/  PRMT R189, R190, 0x3340, R189 ;  /* 0x00003340bebd7816 */ /* 0x004fe400000000bd */
[----:B------:R-:W-:Y:S02]  /*26b480*/  IADD3 R190, PT, PT, R194, R175, -R183 ;  /* 0x000000afc2be7210 */ /* 0x000fe40007ffe8b7 */
[----:B----4-:R-:W-:-:S03]  /*26b490*/  PRMT R188, R188, 0x3340, RZ ;  /* 0x00003340bcbc7816 */ /* 0x010fc600000000ff */
[----:B------:R-:W-:Y:S01]  /*26b4a0*/  IMAD R190, R190, 0x8, R172 ;  /* 0x00000008bebe7824 */ /* 0x000fe200078e02ac */
[----:B------:R-:W-:-:S05]  /*26b4b0*/  PRMT R188, R189, 0x5410, R188 ;  /* 0x00005410bdbc7816 */ /* 0x000fca00000000bc */
[----:B-----5:R-:W-:Y:S01]  /*26b4c0*/  IDP.4A.S8.U8 R188, R188, UR10, R191 ;  /* 0x0000000abcbc7c26 */ /* 0x020fe200080002bf */
[----:B------:R-:W-:Y:S01]  /*26b4d0*/  R2UR UR10, R186 ;  /* 0x00000000ba0a72ca */ /* 0x000fe200000e0000 */
[----:B------:R-:W2:Y:S02]  /*26b4e0*/  LDL.64 R190, [R190] ;  /* 0x00000000bebe7983 */ /* 0x000ea40000100a00 */
[----:B0-----:R-:W-:-:S10]  /*26b4f0*/  IMAD.WIDE R188, R188, 0x8, R196 ;  /* 0x00000008bcbc7825 */ /* 0x001fd400078e02c4 */
[----:B------:R-:W2:Y:S01]  /*26b500*/  LDG.E.64 R188, desc[UR10][R188.64] ;  /* 0x0000000abcbc7981 */ /* 0x000ea2000c1e1b00 */
[----:B------:R-:W-:Y:S01]  /*26b510*/  MOV R175, R177 ;  /* 0x000000b100af7202 */ /* 0x000fe20000000f00 */
[----:B--2---:R-:W-:-:S08]  /*26b520*/  DADD R188, R188, R190 ;  /* 0x00000000bcbc7229 */ /* 0x004fd000000000be */
[C-C-:B------:R-:W-:Y:S02]  /*26b530*/  DSETP.MAX.AND P4, P5, |R176|.reuse, |R188|.reuse, PT ;  /* 0x400000bcb000722a */ /* 0x140fe40003d8f200 */
[----:B------:R-:W-:Y:S01]  /*26b540*/  DADD R190, R176, -R188 ;  /* 0x00000000b0be7229 */ /* 0x000fe200000008bc */
[----:B------:R-:W-:-:S05]  /*26b550*/  IMAD.MOV.U32 R177, RZ, RZ, R189 ;  /* 0x000000ffffb17224 */ /* 0x000fca00078e00bd */
[----:B------:R-:W-:-:S06]  /*26b560*/  FSEL R175, |R175|, |R177|, P4 ;  /* 0x400000b1afaf7208 */ /* 0x000fcc0002000200 */
[----:B------:R-:W-:Y:S01]  /*26b570*/  @P5 LOP3.LUT R175, R177, 0x80000, RZ, 0xfc, !PT ;  /* 0x00080000b1af5812 */ /* 0x000fe200078efcff */
[----:B------:R-:W-:Y:S01]  /*26b580*/  DSETP.GEU.AND P2, PT, |R190|, R192, PT ;  /* 0x000000c0be00722a */ /* 0x000fe20003f4e200 */
        /* <DEDUP_REMOVED lines=11> */
.L_x_12099:
[----:B------:R-:W-:Y:S05]  /*26b640*/  BSYNC.RECONVERGENT B0 ;  /* 0x0000000000007941 */ /* 0x000fea0003800200 */
.L_x_12098:
[----:B------:R-:W-:Y:S04]  /*26b650*/  BSSY.RECONVERGENT B2, `(.L_x_12100) ;  /* 0x0000189000027945 */ /* 0x000fe80003800200 */
[----:B------:R-:W-:Y:S05]  /*26b660*/  @!P1 BRA `(.L_x_12101) ;  /* 0x00000018001c9947 */ /* 0x000fea0003800000 */
[----:B------:R-:W-:-:S07]  /*26b670*/  IMAD.MOV.U32 R208, RZ, RZ, 0x3 ;  /* 0x00000003ffd07424 */ /* 0x000fce00078e00ff */
.L_x_12119:
[----:B------:R-:W-:Y:S01]  /*26b680*/  IMAD.IADD R210, R203, 0x1, -R208 ;  /* 0x00000001cbd27824 */ /* 0x000fe200078e0ad0 */
[----:B------:R-:W-:Y:S01]  /*26b690*/  BSSY.RECONVERGENT B1, `(.L_x_12102) ;  /* 0x0000181000017945 */ /* 0x000fe20003800200 */
[----:B0-----:R-:W-:-:S03]  /*26b6a0*/  VIADD R173, R0, 0xffffffff ;  /* 0xffffffff00ad7836 */ /* 0x001fc60000000000 */
[----:B------:R-:W-:Y:S02]  /*26b6b0*/  IABS R124, R210 ;  /* 0x000000d2007c7213 */ /* 0x000fe40000000000 */
        /* <DEDUP_REMOVED lines=26> */
.L_x_12118:
        /* <DEDUP_REMOVED lines=20> */
[----:B------:R-:W-:Y:S01]  /*26b9a0*/  IMAD.MOV.U32 R125, RZ, RZ, -0x3f56d000 ;  /* 0xc0a93000ff7d7424 */ /* 0x000fe200078e00ff */
[----:B------:R-:W-:-:S02]  /*26b9b0*/  MOV R124, 0x0 ;  /* 0x00000000007c7802 */ /* 0x000fc40000000f00 */
[----:B------:R-:W-:-:S13]  /*26b9c0*/  PLOP3.LUT P2, PT, P2, P4, PT, 0xf8, 0x8f ;  /* 0x00000000008f781c */ /* 0x000fda0001749f70 */
[----:B------:R-:W-:Y:S05]  /*26b9d0*/  @!P2 BRA `(.L_x_12108) ;  /* 0x00000000006ca947 */ /* 0x000fea0003800000 */
[C---:B------:R-:W-:Y:S01]  /*26b9e0*/  IMAD.IADD R124, R196.reuse, 0x1, R211 ;  /* 0x00000001c47c7824 */ /* 0x040fe200078e02d3 */
[----:B------:R-:W2:Y:S01]  /*26b9f0*/  LDL.U8 R125, [R227+0x27d8] ;  /* 0x0027d800e37d7983 */ /* 0x000ea20000100000 */
[----:B------:R-:W-:Y:S01]  /*26ba00*/  IMAD.IADD R173, R196, 0x1, R210 ;  /* 0x00000001c4ad7824 */ /* 0x000fe200078e02d2 */
[----:B------:R-:W0:Y:S02]  /*26ba10*/  LDC.64 R176, c[0x0][0x468] ;  /* 0x00011a00ffb07b82 */ /* 0x000e240000000a00 */
[----:B------:R-:W4:Y:S04]  /*26ba20*/  LDL.S8 R174, [R226+0x27f3] ;  /* 0x0027f300e2ae7983 */ /* 0x000f280000100200 */
[----:B------:R-:W2:Y:S04]  /*26ba30*/  LDL.U8 R124, [R124+0x27d8] ;  /* 0x0027d8007c7c7983 */ /* 0x000ea80000100000 */
[----:B------:R-:W5:Y:S01]  /*26ba40*/  LDL.U8 R173, [R173+0x27f3] ;  /* 0x0027f300adad7983 */ /* 0x000f620000100000 */
        /* <DEDUP_REMOVED lines=9> */
[----:B-----5:R-:W-:-:S04]  /*26bae0*/  PRMT R173, R173, 0x3340, RZ ;  /* 0x00003340adad7816 */ /* 0x020fc800000000ff */
[----:B------:R-:W-:-:S05]  /*26baf0*/  PRMT R124, R124, 0x5410, R173 ;  /* 0x000054107c7c7816 */ /* 0x000fca00000000ad */
[----:B----4-:R-:W-:Y:S01]  /*26bb00*/  IDP.4A.S8.U8 R124, R124, UR10, R174 ;  /* 0x0000000a7c7c7c26 */ /* 0x010fe200080002ae */
[----:B------:R-:W-:Y:S01]  /*26bb10*/  R2UR UR10, R186 ;  /* 0x00000000ba0a72ca */ /* 0x000fe200000e0000 */
[----:B------:R-:W2:Y:S02]  /*26bb20*/  LDG.E.64 R174, desc[UR14][R194.64+0x5f98] ;  /* 0x005f980ec2ae7981 */ /* 0x000ea4000c1e1b00 */
[----:B0-----:R-:W-:-:S05]  /*26bb30*/  IMAD.WIDE R124, R124, 0x8, R176 ;  /* 0x000000087c7c7825 */ /* 0x001fca00078e02b0 */
[----:B------:R-:W4:Y:S05]  /*26bb40*/  LDG.E.64 R176, desc[UR12][R124.64+0x1388] ;  /* 0x0013880c7cb07981 */ /* 0x000f2a000c1e1b00 */
[----:B------:R-:W4:Y:S04]  /*26bb50*/  LDG.E.64 R190, desc[UR10][R194.64+0x6268] ;  /* 0x0062680ac2be7981 */ /* 0x000f28000c1e1b00 */
[----:B------:R-:W2:Y:S01]  /*26bb60*/  LDG.E.64 R124, desc[UR16][R124.64] ;  /* 0x000000107c7c7981 */ /* 0x000ea2000c1e1b00 */
[----:B----4-:R-:W-:-:S02]  /*26bb70*/  DADD R176, R190, R176 ;  /* 0x00000000beb07229 */ /* 0x010fc400000000b0 */
[----:B--2---:R-:W-:-:S11]  /*26bb80*/  DADD R124, R174, R124 ;  /* 0x00000000ae7c7229 */ /* 0x004fd6000000007c */
.L_x_12108:
[----:B------:R-:W-:Y:S05]  /*26bb90*/  BSYNC.RECONVERGENT B5 ;  /* 0x0000000000057941 */ /* 0x000fea0003800200 */
.L_x_12107:
        /* <DEDUP_REMOVED lines=14> */
[----:B------:R-:W-:Y:S01]  /*26bc80*/  FSEL R177, R191, -1.875, !P2 ;  /* 0xbff00000bfb17808 */ /* 0x000fe20005000000 */
[----:B------:R-:W-:Y:S06]  /*26bc90*/  BRA `(.L_x_12109) ;  /* 0x0000000c00b87947 */ /* 0x000fec0003800000 */
.L_x_12106:
[----:B------:R-:W-:Y:S01]  /*26bca0*/  VIADD R190, R1, 0x29d0 ;  /* 0x000029d001be7836 */ /* 0x000fe20000000000 */
[----:B------:R-:W2:Y:S01]  /*26bcb0*/  LDL.S8 R124, [R226+0x27f3] ;  /* 0x0027f300e27c7983 */ /* 0x000ea20000100200 */
[----:B------:R-:W0:Y:S02]  /*26bcc0*/  LDCU.64 UR10, c[0x0][0x468] ;  /* 0x00008d00ff0a77ac */ /* 0x000e240008000a00 */
[C---:B------:R-:W-:Y:S01]  /*26bcd0*/  IMAD.IADD R174, R190.reuse, 0x1, R210 ;  /* 0x00000001beae7824 */ /* 0x040fe200078e02d2 */
[----:B------:R-:W4:Y:S01]  /*26bce0*/  LDL.S8 R173, [R227+0x27d8] ;  /* 0x0027d800e3ad7983 */ /* 0x000f220000100200 */
[----:B------:R-:W-:-:S04]  /*26bcf0*/  IMAD.IADD R125, R190, 0x1, R211 ;  /* 0x00000001be7d7824 */ /* 0x000fc800078e02d3 */
[----:B------:R-:W5:Y:S04]  /*26bd00*/  LDL.S8 R174, [R174+0x27f3] ;  /* 0x0027f300aeae7983 */ /* 0x000f680000100200 */
[----:B------:R-:W3:Y:S01]  /*26bd10*/  LDL.S8 R125, [R125+0x27d8] ;  /* 0x0027d8007d7d7983 */ /* 0x000ee20000100200 */
        /* <DEDUP_REMOVED lines=10> */
[----:B-----5:R-:W-:-:S03]  /*26bdc0*/  SHF.R.S32.HI R175, RZ, 0x1f, R174 ;  /* 0x0000001fffaf7819 */ /* 0x020fc600000114ae */
[----:B---3--:R-:W-:Y:S01]  /*26bdd0*/  IMAD.WIDE R174, R125, 0x5, R174 ;  /* 0x000000057dae7825 */ /* 0x008fe200078e02ae */
[--C-:B--2---:R-:W-:Y:S02]  /*26bde0*/  SHF.R.S32.HI R125, RZ, 0x1f, R124.reuse ;  /* 0x0000001fff7d7819 */ /* 0x104fe4000001147c */
[----:B0-----:R-:W-:Y:S01]  /*26bdf0*/  LEA R176, P2, R174, UR10, 0x3 ;  /* 0x0000000aaeb07c11 */ /* 0x001fe2000f8418ff */
[----:B----4-:R-:W-:-:S03]  /*26be00*/  IMAD.WIDE R124, R173, 0x5, R124 ;  /* 0x00000005ad7c7825 */ /* 0x010fc600078e027c */
        /* <DEDUP_REMOVED lines=31> */
.L_x_12105:
[----:B------:R-:W-:-:S04]  /*26c000*/  ISETP.NE.AND P2, PT, R173, 0x1, PT ;  /* 0x00000001ad00780c */ /* 0x000fc80003f45270 */
[----:B------:R-:W-:-:S13]  /*26c010*/  ISETP.NE.OR P2, PT, R233, 0x1, P2 ;  /* 0x00000001e900780c */ /* 0x000fda0001745670 */
[----:B------:R-:W-:Y:S05]  /*26c020*/  @P2 BRA `(.L_x_12110) ;  /* 0x0000000400c82947 */ /* 0x000fea0003800000 */
[----:B------:R-:W-:Y:S01]  /*26c030*/  VIADD R200, R1, 0x29d0 ;  /* 0x000029d001c87836 */ /* 0x000fe20000000000 */
[----:B------:R-:W2:Y:S01]  /*26c040*/  LDL.U8 R177, [R226+0x27f3] ;  /* 0x0027f300e2b17983 */ /* 0x000ea20000100000 */
[----:B------:R-:W0:Y:S03]  /*26c050*/  LDC.64 R196, c[0x0][0x468] ;  /* 0x00011a00ffc47b82 */ /* 0x000e260000000a00 */
[----:B------:R-:W2:Y:S01]  /*26c060*/  LDL.U8 R176, [R226+0x27f2] ;  /* 0x0027f200e2b07983 */ /* 0x000ea20000100000 */
[C---:B------:R-:W-:Y:S02]  /*26c070*/  IMAD.IADD R175, R200.reuse, 0x1, R211 ;  /* 0x00000001c8af7824 */ /* 0x040fe400078e02d3 */
[----:B------:R-:W-:Y:S01]  /*26c080*/  IMAD.IADD R190, R200, 0x1, R210 ;  /* 0x00000001c8be7824 */ /* 0x000fe200078e02d2 */
[----:B------:R-:W4:Y:S04]  /*26c090*/  LDL.U8 R124, [R227+0x27d8] ;  /* 0x0027d800e37c7983 */ /* 0x000f280000100000 */
[----:B------:R-:W5:Y:S04]  /*26c0a0*/  LDL.U8 R174, [R175+0x27d9] ;  /* 0x0027d900afae7983 */ /* 0x000f680000100000 */
[----:B------:R-:W3:Y:S04]  /*26c0b0*/  LDL.U8 R173, [R190+0x27f3] ;  /* 0x0027f300bead7983 */ /* 0x000ee80000100000 */
[----:B------:R-:W5:Y:S04]  /*26c0c0*/  LDL.U8 R175, [R175+0x27d8] ;  /* 0x0027d800afaf7983 */ /* 0x000f680000100000 */
[----:B------:R-:W5:Y:S04]  /*26c0d0*/  LDL.S8 R125, [R227+0x27d7] ;  /* 0x0027d700e37d7983 */ /* 0x000f680000100200 */
[----:B------:R-:W5:Y:S01]  /*26c0e0*/  LDL.S8 R190, [R190+0x27f4] ;  /* 0x0027f400bebe7983 */ /* 0x000f620000100200 */
        /* <DEDUP_REMOVED lines=9> */
[----:B----4-:R-:W-:-:S04]  /*26c180*/  PRMT R124, R124, 0x3340, RZ ;  /* 0x000033407c7c7816 */ /* 0x010fc800000000ff */
[----:B------:R-:W-:Y:S02]  /*26c190*/  PRMT R124, R176, 0x5410, R124 ;  /* 0x00005410b07c7816 */ /* 0x000fe4000000007c */
[----:B---3--:R-:W-:Y:S02]  /*26c1a0*/  PRMT R173, R173, 0x3340, RZ ;  /* 0x00003340adad7816 */ /* 0x008fe400000000ff */
[----:B-----5:R-:W-:Y:S01]  /*26c1b0*/  PRMT R174, R175, 0x3340, R174 ;  /* 0x00003340afae7816 */ /* 0x020fe200000000ae */
[----:B------:R-:W-:-:S03]  /*26c1c0*/  IDP.4A.S8.U8 R124, R124, UR10, R125 ;  /* 0x0000000a7c7c7c26 */ /* 0x000fc6000800027d */
[----:B------:R-:W-:Y:S01]  /*26c1d0*/  PRMT R173, R174, 0x5410, R173 ;  /* 0x00005410aead7816 */ /* 0x000fe200000000ad */
[----:B0-----:R-:W-:Y:S01]  /*26c1e0*/  IMAD.WIDE R174, R124, 0x8, R196 ;  /* 0x000000087cae7825 */ /* 0x001fe200078e02c4 */
[----:B------:R-:W-:-:S03]  /*26c1f0*/  UMOV UR10, 0x5197d ;  /* 0x0005197d000a7882 */ /* 0x000fc60000000000 */
[----:B------:R-:W-:Y:S02]  /*26c200*/  VIADD R124, R211, 0xffffffff ;  /* 0xffffffffd37c7836 */ /* 0x000fe40000000000 */
[----:B------:R-:W-:Y:S02]  /*26c210*/  IDP.4A.S8.U8 R190, R173, UR10, R190 ;  /* 0x0000000aadbe7c26 */ /* 0x000fe400080002be */
[----:B------:R-:W-:Y:S01]  /*26c220*/  IMAD R124, R124, R183, R210 ;  /* 0x000000b77c7c7224 */ /* 0x000fe200078e02d2 */
[----:B------:R-:W-:Y:S01]  /*26c230*/  R2UR UR10, R186 ;  /* 0x00000000ba0a72ca */ /* 0x000fe200000e0000 */
        /* <DEDUP_REMOVED lines=47> */
.L_x_12112:
[----:B------:R-:W-:Y:S05]  /*26c530*/  BSYNC.RECONVERGENT B5 ;  /* 0x0000000000057941 */ /* 0x000fea0003800200 */
.L_x_12111:
        /* <DEDUP_REMOVED lines=26> */
.L_x_12114:
[----:B------:R-:W-:Y:S05]  /*26c6e0*/  BSYNC.RECONVERGENT B5 ;  /* 0x0000000000057941 */ /* 0x000fea0003800200 */
.L_x_12113:
[----:B------:R-:W-:-:S06]  /*26c6f0*/  DSETP.GE.AND P2, PT, R124, R176, PT ;  /* 0x000000b07c00722a */ /* 0x000fcc0003f46000 */
[----:B------:R-:W-:Y:S02]  /*26c700*/  FSEL R124, R206, RZ, P2 ;  /* 0x000000ffce7c7208 */ /* 0x000fe40001000000 */
[----:B------:R-:W-:Y:S02]  /*26c710*/  FSEL R125, R207, +QNAN , P2 ;  /* 0x7ff00000cf7d7808 */ /* 0x000fe40001000000 */
[----:B------:R-:W-:Y:S02]  /*26c720*/  FSEL R176, R204, RZ, P2 ;  /* 0x000000ffccb07208 */ /* 0x000fe40001000000 */
[----:B------:R-:W-:Y:S01]  /*26c730*/  FSEL R177, R205, -1.875, P2 ;  /* 0xbff00000cdb17808 */ /* 0x000fe20001000000 */
[----:B------:R-:W-:Y:S06]  /*26c740*/  BRA `(.L_x_12109) ;  /* 0x00000004000c7947 */ /* 0x000fec0003800000 */
.L_x_12110:
[----:B------:R-:W-:Y:S01]  /*26c750*/  VIADD R205, R1, 0x29d0 ;  /* 0x000029d001cd7836 */ /* 0x000fe20000000000 */
[----:B------:R-:W2:Y:S01]  /*26c760*/  LDL.U8 R175, [R226+0x27f3] ;  /* 0x0027f300e2af7983 */ /* 0x000ea20000100000 */
[----:B------:R-:W0:Y:S02]  /*26c770*/  LDC.64 R200, c[0x0][0x468] ;  /* 0x00011a00ffc87b82 */ /* 0x000e240000000a00 */
[C---:B------:R-:W-:Y:S01]  /*26c780*/  IMAD.IADD R124, R205.reuse, 0x1, R211 ;  /* 0x00000001cd7c7824 */ /* 0x040fe200078e02d3 */
[----:B------:R-:W2:Y:S01]  /*26c790*/  LDL.U8 R176, [R226+0x27f2] ;  /* 0x0027f200e2b07983 */ /* 0x000ea20000100000 */
[----:B------:R-:W-:-:S03]  /*26c7a0*/  IMAD.IADD R190, R205, 0x1, R210 ;  /* 0x00000001cdbe7824 */ /* 0x000fc600078e02d2 */
[----:B------:R-:W4:Y:S04]  /*26c7b0*/  LDL.U8 R125, [R124+0x27d9] ;  /* 0x0027d9007c7d7983 */ /* 0x000f280000100000 */
[----:B------:R-:W5:Y:S04]  /*26c7c0*/  LDL.U8 R174, [R190+0x27f3] ;  /* 0x0027f300beae7983 */ /* 0x000f680000100000 */
[----:B------:R-:W4:Y:S04]  /*26c7d0*/  LDL.U8 R124, [R124+0x27d8] ;  /* 0x0027d8007c7c7983 */ /* 0x000f280000100000 */
[----:B------:R-:W3:Y:S04]  /*26c7e0*/  LDL.U8 R177, [R227+0x27d8] ;  /* 0x0027d800e3b17983 */ /* 0x000ee80000100000 */
[----:B------:R-:W3:Y:S04]  /*26c7f0*/  LDL.S8 R190, [R190+0x27f4] ;  /* 0x0027f400bebe7983 */ /* 0x000ee80000100200 */
[----:B------:R-:W3:Y:S01]  /*26c800*/  LDL.S8 R191, [R227+0x27d7] ;  /* 0x0027d700e3bf7983 */ /* 0x000ee20000100200 */
        /* <DEDUP_REMOVED lines=16> */
[----:B------:R-:W3:Y:S04]  /*26c910*/  LDL.64 R204, [R206] ;  /* 0x00000000cecc7983 */ /* 0x000ee80000100a00 */
[----:B------:R-:W3:Y:S01]  /*26c920*/  LDL.64 R206, [R206+0x1388] ;  /* 0x00138800cece7983 */ /* 0x000ee20000100a00 */
[----:B--2---:R-:W-:Y:S02]  /*26c930*/  PRMT R175, R176, 0x3340, R175 ;  /* 0x00003340b0af7816 */ /* 0x004fe400000000af */
[----:B-----5:R-:W-:Y:S02]  /*26c940*/  PRMT R174, R174, 0x3340, RZ ;  /* 0x00003340aeae7816 */ /* 0x020fe400000000ff */
[----:B----4-:R-:W-:Y:S02]  /*26c950*/  PRMT R124, R124, 0x3340, R125 ;  /* 0x000033407c7c7816 */ /* 0x010fe4000000007d */
[----:B---3--:R-:W-:-:S02]  /*26c960*/  PRMT R177, R177, 0x3340, RZ ;  /* 0x00003340b1b17816 */ /* 0x008fc400000000ff */
        /* <DEDUP_REMOVED lines=33> */
.L_x_12109:
[----:B------:R-:W-:Y:S05]  /*26cb80*/  BSYNC.RECONVERGENT B0 ;  /* 0x0000000000007941 */ /* 0x000fea0003800200 */
.L_x_12104:
[C-C-:B------:R-:W-:Y:S01]  /*26cb90*/  DSETP.MAX.AND P4, P5, |R188|.reuse, |R176|.reuse, PT ;  /* 0x400000b0bc00722a */ /* 0x140fe20003d8f200 */
[----:B------:R-:W-:Y:S01]  /*26cba0*/  IMAD.MOV.U32 R173, RZ, RZ, R188 ;  /* 0x000000ffffad7224 */ /* 0x000fe200078e00bc */
[----:B------:R-:W-:Y:S01]  /*26cbb0*/  MOV R190, 0xff800000 ;  /* 0xff80000000be7802 */ /* 0x000fe20000000f00 */
[----:B------:R-:W-:Y:S01]  /*26cbc0*/  IMAD.MOV.U32 R174, RZ, RZ, R176 ;  /* 0x000000ffffae7224 */ /* 0x000fe200078e00b0 */
[----:B------:R-:W-:Y:S01]  /*26cbd0*/  BSSY.RELIABLE B0, `(.L_x_12115) ;  /* 0x000001f000007945 */ /* 0x000fe20003800100 */
[----:B------:R-:W-:Y:S02]  /*26cbe0*/  IMAD.MOV.U32 R196, RZ, RZ, -0x771c970f ;  /* 0x88e368f1ffc47424 */ /* 0x000fe400078e00ff */
[----:B------:R-:W-:Y:S01]  /*26cbf0*/  IMAD.MOV.U32 R197, RZ, RZ, 0x3ee4f8b5 ;  /* 0x3ee4f8b5ffc57424 */ /* 0x000fe200078e00ff */
[----:B------:R-:W-:Y:S01]  /*26cc00*/  SEL R174, R173, R174, P4 ;  /* 0x000000aeadae7207 */ /* 0x000fe20002000000 */
[----:B------:R-:W-:Y:S01]  /*26cc10*/  IMAD.MOV.U32 R173, RZ, RZ, R177 ;  /* 0x000000ffffad7224 */ /* 0x000fe200078e00b1 */
[----:B------:R-:W-:Y:S01]  /*26cc20*/  DADD R176, R188, -R176 ;  /* 0x00000000bcb07229 */ /* 0x000fe200000008b0 */
[----:B------:R-:W-:-:S02]  /*26cc30*/  IMAD.MOV.U32 R175, RZ, RZ, R189 ;  /* 0x000000ffffaf7224 */ /* 0x000fc400078e00bd */
[----:B------:R-:W-:-:S03]  /*26cc40*/  IMAD.MOV.U32 R191, RZ, RZ, 0x41cdcd64 ;  /* 0x41cdcd64ffbf7424 */ /* 0x000fc600078e00ff */
        /* <DEDUP_REMOVED lines=20> */
.L_x_12116:
[----:B------:R-:W-:-:S13]  /*26cd90*/  ISETP.GT.AND P2, PT, R211, 0x1, PT ;  /* 0x00000001d300780c */ /* 0x000fda0003f44270 */
[----:B------:R-:W-:Y:S05]  /*26cda0*/  @!P2 BREAK.RELIABLE B0 ;  /* 0x000000000000a942 */ /* 0x000fea0003800100 */
[----:B------:R-:W-:Y:S05]  /*26cdb0*/  @!P2 BRA `(.L_x_12103) ;  /* 0x000000000038a947 */ /* 0x000fea0003800000 */
[----:B------:R-:W-:Y:S05]  /*26cdc0*/  BSYNC.RELIABLE B0 ;  /* 0x0000000000007941 */ /* 0x000fea0003800100 */
.L_x_12115:
[----:B------:R-:W-:Y:S02]  /*26cdd0*/  VIADD R210, R210, 0x1 ;  /* 0x00000001d2d27836 */ /* 0x000fe40000000000 */
[----:B------:R-:W-:-:S03]  /*26cde0*/  VIADD R211, R211, 0xffffffff ;  /* 0xffffffffd3d37836 */ /* 0x000fc60000000000 */
[----:B------:R-:W-:-:S13]  /*26cdf0*/  ISETP.GE.AND P2, PT, R210, R203, PT ;  /* 0x000000cbd200720c */ /* 0x000fda0003f46270 */
[----:B------:R-:W-:Y:S05]  /*26ce00*/  @!P2 BRA `(.L_x_12118) ;  /* 0xffffffe80094a947 */ /* 0x000fea000383ffff */
[----:B------:R-:W-:Y:S05]  /*26ce10*/  BRA `(.L_x_12103) ;  /* 0x0000000000207947 */ /* 0x000fea0003800000 */
.L_x_12117:
        /* <DEDUP_REMOVED lines=8> */
.L_x_12103:
[----:B------:R-:W-:Y:S05]  /*26cea0*/  BSYNC.RECONVERGENT B1 ;  /* 0x0000000000017941 */ /* 0x000fea0003800200 */
.L_x_12102:
[C---:B------:R-:W-:Y:S01]  /*26ceb0*/  ISETP.LT.U32.AND P2, PT, R208.reuse, 0x20, PT ;  /* 0x00000020d000780c */ /* 0x040fe20003f41070 */
[----:B------:R-:W-:-:S12]  /*26cec0*/  VIADD R208, R208, 0x1 ;  /* 0x00000001d0d07836 */ /* 0x000fd80000000000 */
[----:B------:R-:W-:Y:S05]  /*26ced0*/  @P1 BRA P2, `(.L_x_12119) ;  /* 0xffffffe400e81947 */ /* 0x000fea000103ffff */
.L_x_12101:
[----:B------:R-:W-:Y:S05]  /*26cee0*/  BSYNC.RECONVERGENT B2 ;  /* 0x0000000000027941 */ /* 0x000fea0003800200 */
.L_x_12100:
[----:B0-----:R-:W-:-:S04]  /*26cef0*/  VIADD R124, R1, 0x29d0 ;  /* 0x000029d0017c7836 */ /* 0x001fc80000000000 */
[C---:B------:R-:W-:Y:S02]  /*26cf00*/  IMAD.IADD R208, R124.reuse, 0x1, R0 ;  /* 0x000000017cd07824 */ /* 0x040fe400078e0200 */
[----:B------:R-:W-:-:S04]  /*26cf10*/  IMAD.IADD R209, R124, 0x1, R203 ;  /* 0x000000017cd17824 */ /* 0x000fc800078e02cb */
[----:B------:R-:W5:Y:S04]  /*26cf20*/  LDL.U8 R208, [R208+0x27d8] ;  /* 0x0027d800d0d07983 */ /* 0x000f680000100000 */
[----:B------:R-:W5:Y:S01]  /*26cf30*/  LDL.U8 R209, [R209+0x27f3] ;  /* 0x0027f300d1d17983 */ /* 0x000f620000100000 */
[----:B------:R-:W-:Y:S05]  /*26cf40*/  BRA `(.L_x_12120) ;  /* 0xffffffc800307947 */ /* 0x000fea000383ffff */
.L_x_12097:
[----:B------:R-:W-:Y:S05]  /*26cf50*/  BSYNC.RECONVERGENT B3 ;  /* 0x0000000000037941 */ /* 0x000fea0003800200 */
.L_x_12073:
        /* <DEDUP_REMOVED lines=11> */
[----:B------:R-:W-:-:S11]  /*26d010*/  MOV R126, RZ ;  /* 0x000000ff007e7202 */ /* 0x000fd60000000f00 */
        /* <DEDUP_REMOVED lines=11> */
.L_x_12127:
[----:B------:R-:W-:-:S05]  /*26d0d0*/  IMAD R192, R182, 0x4, R131 ;  /* 0x00000004b6c07824 */ /* 0x000fca00078e0283 */
[----:B------:R-:W2:Y:S04]  /*26d0e0*/  LDL.64 R174, [R192] ;  /* 0x00000000c0ae7983 */ /* 0x000ea80000100a00 */
[----:B------:R-:W4:Y:S04]  /*26d0f0*/  LDL.64 R124, [R192+0x8] ;  /* 0x00000800c07c7983 */ /* 0x000f280000100a00 */
[----:B------:R-:W5:Y:S04]  /*26d100*/  LDL.64 R190, [R192+0x10] ;  /* 0x00001000c0be7983 */ /* 0x000f680000100a00 */
[----:B------:R-:W3:Y:S04]  /*26d110*/  LDL.64 R188, [R192+0x18] ;  /* 0x00001800c0bc7983 */ /* 0x000ee80000100a00 */
[----:B------:R-:W3:Y:S01]  /*26d120*/  LDL.64 R176, [R192+0x20] ;  /* 0x00002000c0b07983 */ /* 0x000ee20000100a00 */
[----:B--2---:R-:W-:-:S02]  /*26d130*/  ISETP.GT.AND P1, PT, R174, RZ, PT ;  /* 0x000000ffae00720c */ /* 0x004fc40003f24270 */
[----:B------:R-:W-:Y:S01]  /*26d140*/  ISETP.GT.AND P2, PT, R175, RZ, PT ;  /* 0x000000ffaf00720c */ /* 0x000fe20003f44270 */
[----:B------:R-:W-:-:S10]  /*26d150*/  VIADD R174, R126, 0x1 ;  /* 0x000000017eae7836 */ /* 0x000fd40000000000 */
[----:B------:R-:W-:Y:S01]  /*26d160*/  @!P1 IMAD.MOV R174, RZ, RZ, R126 ;  /* 0x000000ffffae9224 */ /* 0x000fe200078e027e */
[----:B----4-:R-:W-:-:S03]  /*26d170*/  ISETP.GT.AND P1, PT, R124, RZ, PT ;  /* 0x000000ff7c00720c */ /* 0x010fc60003f24270 */
        /* <DEDUP_REMOVED lines=8> */
[----:B------:R-:W4:Y:S01]  /*26d200*/  LDL.64 R124, [R192+0x30] ;  /* 0x00003000c07c7983 */ /* 0x000f220000100a00 */
[----:B-----5:R-:W-:Y:S02]  /*26d210*/  ISETP.GT.AND P1, PT, R190, RZ, PT ;  /* 0x000000ffbe00720c */ /* 0x020fe40003f24270 */
[----:B------:R-:W-:Y:S02]  /*26d220*/  ISETP.GT.AND P2, PT, R191, RZ, PT ;  /* 0x000000ffbf00720c */ /* 0x000fe40003f44270 */
[----:B------:R-:W5:Y:S01]  /*26d230*/  LDL.64 R190, [R192+0x38] ;  /* 0x00003800c0be7983 */ /* 0x000f620000100a00 */
[----:B------:R-:W-:-:S08]  /*26d240*/  VIADD R193, R126, 0x1 ;  /* 0x000000017ec17836 */ /* 0x000fd00000000000 */
        /* <DEDUP_REMOVED lines=14> */
[----:B------:R-:W-:Y:S02]  /*26d330*/  @!P2 IMAD.MOV R126, RZ, RZ, R176 ;  /* 0x000000ffff7ea224 */ /* 0x000fe400078e02b0 */
[----:B------:R-:W-:Y:S01]  /*26d340*/  VIADD R182, R182, 0x10 ;  /* 0x00000010b6b67836 */ /* 0x000fe20000000000 */
[----:B--2---:R-:W-:Y:S02]  /*26d350*/  ISETP.GT.AND P1, PT, R174, RZ, PT ;  /* 0x000000ffae00720c */ /* 0x004fe40003f24270 */
[----:B------:R-:W-:Y:S01]  /*26d360*/  ISETP.GT.AND P2, PT, R175, RZ, PT ;  /* 0x000000ffaf00720c */ /* 0x000fe20003f44270 */
[----:B------:R-:W-:-:S10]  /*26d370*/  VIADD R174, R126, 0x1 ;  /* 0x000000017eae7836 */ /* 0x000fd40000000000 */
        /* <DEDUP_REMOVED lines=17> */
.L_x_12126:
[----:B------:R-:W-:Y:S05]  /*26d490*/  BSYNC.RECONVERGENT B2 ;  /* 0x0000000000027941 */ /* 0x000fea0003800200 */
.L_x_12125:
        /* <DEDUP_REMOVED lines=8> */
[----:B------:R-:W4:Y:S04]  /*26d520*/  LDL.64 R174, [R188+0x8] ;  /* 0x00000800bcae7983 */ /* 0x000f280000100a00 */
[----:B------:R-:W5:Y:S04]  /*26d530*/  LDL.64 R176, [R188+0x10] ;  /* 0x00001000bcb07983 */ /* 0x000f680000100a00 */
[----:B------:R-:W3:Y:S01]  /*26d540*/  LDL.64 R188, [R188+0x18] ;  /* 0x00001800bcbc7983 */ /* 0x000ee20000100a00 */
[----:B------:R-:W-:Y:S01]  /*26d550*/  VIADD R0, R0, 0x8 ;  /* 0x0000000800007836 */ /* 0x000fe20000000000 */
[----:B--2---:R-:W-:Y:S01]  /*26d560*/  ISETP.GT.AND P1, PT, R124, RZ, PT ;  /* 0x000000ff7c00720c */ /* 0x004fe20003f24270 */
[----:B------:R-:W-:Y:S01]  /*26d570*/  VIADD R124, R126, 0x1 ;  /* 0x000000017e7c7836 */ /* 0x000fe20000000000 */
[----:B------:R-:W-:-:S11]  /*26d580*/  ISETP.GT.AND P2, PT, R125, RZ, PT ;  /* 0x000000ff7d00720c */ /* 0x000fd60003f44270 */
        /* <DEDUP_REMOVED lines=21> */
.L_x_12129:
[----:B------:R-:W-:Y:S05]  /*26d6e0*/  BSYNC.RECONVERGENT B2 ;  /* 0x0000000000027941 */ /* 0x000fea0003800200 */
.L_x_12128:
        /* <DEDUP_REMOVED lines=8> */
[----:B------:R-:W4:Y:S01]  /*26d770*/  LDL.64 R174, [R174+0x8] ;  /* 0x00000800aeae7983 */ /* 0x000f220000100a00 */
[----:B------:R-:W-:Y:S01]  /*26d780*/  VIADD R0, R0, 0x4 ;  /* 0x0000000400007836 */ /* 0x000fe20000000000 */
[----:B--2---:R-:W-:Y:S01]  /*26d790*/  ISETP.GT.AND P0, PT, R124, RZ, PT ;  /* 0x000000ff7c00720c */ /* 0x004fe20003f04270 */
[----:B------:R-:W-:Y:S01]  /*26d7a0*/  VIADD R124, R126, 0x1 ;  /* 0x000000017e7c7836 */ /* 0x000fe20000000000 */
[----:B------:R-:W-:-:S11]  /*26d7b0*/  ISETP.GT.AND P2, PT, R125, RZ, PT ;  /* 0x000000ff7d00720c */ /* 0x000fd60003f44270 */
[----:B------:R-:W-:Y:S01]  /*26d7c0*/  @!P0 IMAD.MOV R124, RZ, RZ, R126 ;  /* 0x000000ffff7c8224 */ /* 0x000fe200078e027e */
[----:B----4-:R-:W-:-:S03]  /*26d7d0*/  ISETP.GT.AND P0, PT, R174, RZ, PT ;  /* 0x000000ffae00720c */ /* 0x010fc60003f04270 */
[----:B------:R-:W-:Y:S02]  /*26d7e0*/  VIADD R125, R124, 0x1 ;  /* 0x000000017c7d7836 */ /* 0x000fe40000000000 */
[----:B------:R-:W-:Y:S01]  /*26d7f0*/  @!P2 IMAD.MOV R125, RZ, RZ, R124 ;  /* 0x000000ffff7da224 */ /* 0x000fe200078e027c */
[----:B------:R-:W-:-:S03]  /*26d800*/  ISETP.GT.AND P2, PT, R175, RZ, PT ;  /* 0x000000ffaf00720c */ /* 0x000fc60003f44270 */
[----:B------:R-:W-:-:S04]  /*26d810*/  VIADD R124, R125, 0x1 ;  /* 0x000000017d7c7836 */ /* 0x000fc80000000000 */
[----:B------:R-:W-:-:S05]  /*26d820*/  @!P0 IADD3 R124, PT, PT, R125, RZ, RZ ;  /* 0x000000ff7d7c8210 */ /* 0x000fca0007ffe0ff */
[----:B------:R-:W-:Y:S02]  /*26d830*/  VIADD R126, R124, 0x1 ;  /* 0x000000017c7e7836 */ /* 0x000fe40000000000 */
[----:B------:R-:W-:-:S07]  /*26d840*/  @!P2 IMAD.MOV R126, RZ, RZ, R124 ;  /* 0x000000ffff7ea224 */ /* 0x000fce00078e027c */
.L_x_12131:
[----:B------:R-:W-:Y:S05]  /*26d850*/  BSYNC.RECONVERGENT B2 ;  /* 0x0000000000027941 */ /* 0x000fea0003800200 */
.L_x_12130:
        /* <DEDUP_REMOVED lines=19> */
.L_x_12124:
[----:B------:R-:W-:Y:S05]  /*26d990*/  BSYNC.RECONVERGENT B1 ;  /* 0x0000000000017941 */ /* 0x000fea0003800200 */
.L_x_12123:
        /* <DEDUP_REMOVED lines=11> */
.L_x_12136:
        /* <DEDUP_REMOVED lines=18> */
[----:B------:R-:W3:Y:S02]  /*26db70*/  LDL R182, [R174+0x24] ;  /* 0x00002400aeb67983 */ /* 0x000ee40000100800 */
        /* <DEDUP_REMOVED lines=49> */
.L_x_12135:
[----:B------:R-:W-:Y:S05]  /*26de90*/  BSYNC.RECONVERGENT B2 ;  /* 0x0000000000027941 */ /* 0x000fea0003800200 */
.L_x_12134:
        /* <DEDUP_REMOVED lines=40> */
.L_x_12138:
[----:B------:R-:W-:Y:S05]  /*26e120*/  BSYNC.RECONVERGENT B2 ;  /* 0x0000000000027941 */ /* 0x000fea0003800200 */
.L_x_12137:
        /* <DEDUP_REMOVED lines=24> */
.L_x_12140:
[----:B------:R-:W-:Y:S05]  /*26e2b0*/  BSYNC.RECONVERGENT B2 ;  /* 0x0000000000027941 */ /* 0x000fea0003800200 */
.L_x_12139:
        /* <DEDUP_REMOVED lines=20> */
.L_x_12133:
[----:B------:R-:W-:Y:S05]  /*26e400*/  BSYNC.RECONVERGENT B1 ;  /* 0x0000000000017941 */ /* 0x000fea0003800200 */
.L_x_12132:
        /* <DEDUP_REMOVED lines=34> */
.L_x_12142:
[----:B------:R-:W-:Y:S05]  /*26e630*/  BSYNC.RECONVERGENT B1 ;  /* 0x0000000000017941 */ /* 0x000fea0003800200 */
.L_x_12141:
[----:B------:R-:W-:Y:S01]  /*26e640*/  UMOV UR10, 0x66666666 ;  /* 0x66666666000a7882 */ /* 0x000fe20000000000 */
[----:B------:R-:W-:Y:S02]  /*26e650*/  UMOV UR11, 0x40711266 ;  /* 0x40711266000b7882 */ /* 0x000fe40000000000 */
[----:B------:R-:W-:Y:S01]  /*26e660*/  DADD R124, R174, -UR10 ;  /* 0x8000000aae7c7e29 */ /* 0x000fe20008000000 */
[----:B------:R-:W-:Y:S02]  /*26e670*/  IMAD.MOV.U32 R174, RZ, RZ, 0x0 ;  /* 0x00000000ffae7424 */ /* 0x000fe400078e00ff */
[----:B------:R-:W-:-:S06]  /*26e680*/  IMAD.MOV.U32 R175, RZ, RZ, 0x40590000 ;  /* 0x40590000ffaf7424 */ /* 0x000fcc00078e00ff */
[----:B------:R-:W-:-:S11]  /*26e690*/  DFMA R124, R124, R174, 0.5 ;  /* 0x3fe000007c7c742b */ /* 0x000fd600000000ae */
.L_x_12122:
[----:B------:R-:W-:Y:S05]  /*26e6a0*/  BSYNC.RECONVERGENT B0 ;  /* 0x0000000000007941 */ /* 0x000fea0003800200 */
.L_x_12121:
        /* <DEDUP_REMOVED lines=25> */
[----:B---3--:R-:W-:Y:S05]  /*26e840*/  CALL.REL.NOINC `($__internal_0_$__cuda_sm20_div_rn_f64_full) ;  /* 0x000001b800e47944 */ /* 0x008fea0003c00000 */
.L_x_12144:
[----:B------:R-:W-:Y:S05]  /*26e850*/  BSYNC.RECONVERGENT B0 ;  /* 0x0000000000007941 */ /* 0x000fea0003800200 */
.L_x_12143:
[----:B------:R-:W-:Y:S02]  /*26e860*/  IMAD.MOV.U32 R124, RZ, RZ, R174 ;  /* 0x000000ffff7c7224 */ /* 0x000fe400078e00ae */
[----:B------:R-:W-:-:S07]  /*26e870*/  IMAD.MOV.U32 R125, RZ, RZ, R175 ;  /* 0x000000ffff7d7224 */ /* 0x000fce00078e00af */
.L_x_12072:
[----:B------:R-:W-:Y:S05]  /*26e880*/  BSYNC.RECONVERGENT B4 ;  /* 0x0000000000047941 */ /* 0x000fea0003800200 */
.L_x_12071:
[----:B---3--:R-:W-:-:S14]  /*26e890*/  DSETP.GT.AND P0, PT, R124, R2, PT ;  /* 0x000000027c00722a */ /* 0x008fdc0003f04000 */
[----:B------:R-:W-:Y:S05]  /*26e8a0*/  @P0 BRA `(.L_x_11743) ;  /* 0x00000014008c0947 */ /* 0x000fea0003800000 */
[----:B------:R-:W-:Y:S01]  /*26e8b0*/  IADD3 R203, P0, PT, R128, 0x28aa, RZ ;  /* 0x000028aa80cb7810 */ /* 0x000fe20007f1e0ff */
[----:B------:R-:W-:Y:S04]  /*26e8c0*/  BSSY.RECONVERGENT B11, `(.L_x_12145) ;  /* 0x000000a0000b7945 */ /* 0x000fe80003800200 */
[----:B------:R-:W-:Y:S05]  /*26e8d0*/  BMOV.32.CLEAR RZ, B6 ;  /* 0x0000000006ff7355 */ /* 0x000fea0000100000 */
[----:B------:R-:W-:Y:S01]  /*26e8e0*/  IADD3.X R202, PT, PT, RZ, R127, RZ, P0, !PT ;  /* 0x0000007fffca7210 */ /* 0x000fe200007fe4ff */
[----:B------:R-:W-:Y:S01]  /*26e8f0*/  IMAD.MOV.U32 R124, RZ, RZ, R120 ;  /* 0x000000ffff7c7224 */ /* 0x000fe200078e0078 */
[----:B------:R-:W-:Y:S01]  /*26e900*/  MOV R0, 0x26e960 ;  /* 0x0026e96000007802 */ /* 0x000fe20000000f00 */
[----:B------:R-:W-:-:S02]  /*26e910*/  IMAD.MOV.U32 R125, RZ, RZ, R121 ;  /* 0x000000ffff7d7224 */ /* 0x000fc400078e0079 */
[----:B------:R-:W-:Y:S02]  /*26e920*/  IMAD.MOV.U32 R126, RZ, RZ, 0x2 ;  /* 0x00000002ff7e7424 */ /* 0x000fe400078e00ff */
[----:B------:R-:W-:Y:S02]  /*26e930*/  IMAD.MOV.U32 R176, RZ, RZ, R203 ;  /* 0x000000ffffb07224 */ /* 0x000fe400078e00cb */
[----:B------:R-:W-:-:S07]  /*26e940*/  IMAD.MOV.U32 R177, RZ, RZ, R202 ;  /* 0x000000ffffb17224 */ /* 0x000fce00078e00ca */
[----:B-1----:R-:W-:Y:S05]  /*26e950*/  CALL.REL.NOINC `($_Z4LAMPPcPiS0_S0_S0_S0_S0_S0_S0_S0_S0_S0_S0_S0_S0_S0_S0_S0_S0_S0_S0_S0_S0_S0_S0_S0_S0_S0_S0_PdS_S0_S0_$_Z4thalPcS_iPdS_Pi) ;  /* 0x0000007800947944 */ /* 0x002fea0003c00000 */
[----:B------:R-:W-:Y:S05]  /*26e960*/  BSYNC.RECONVERGENT B11 ;  /* 0x00000000000b7941 */ /* 0x000fea0003800200 */
.L_x_12145:
        /* <DEDUP_REMOVED lines=14> */
.L_x_12146:
[----:B------:R-:W-:Y:S02]  /*26ea50*/  IMAD.MOV.U32 R120, RZ, RZ, R126 ;  /* 0x000000ffff787224 */ /* 0x000fe400078e007e */
[----:B------:R-:W-:-:S06]  /*26ea60*/  IMAD.MOV.U32 R121, RZ, RZ, R173 ;  /* 0x000000ffff797224 */ /* 0x000fcc00078e00ad */
[----:B------:R-:W-:-:S14]  /*26ea70*/  DSETP.GT.AND P0, PT, R120, R2, PT ;  /* 0x000000027800722a */ /* 0x000fdc0003f04000 */
[----:B------:R-:W-:Y:S05]  /*26ea80*/  @P0 BRA `(.L_x_11743) ;  /* 0x0000001400140947 */ /* 0x000fea0003800000 */
[----:B------:R-:W-:-:S04]  /*26ea90*/  VIADD R0, R1, 0x29d0 ;  /* 0x000029d001007836 */ /* 0x000fc80000000000 */
[----:B------:R-:W-:-:S06]  /*26eaa0*/  IMAD.IADD R235, R0, 0x1, R235 ;  /* 0x0000000100eb7824 */ /* 0x000fcc00078e02eb */
[----:B------:R-:W2:Y:S01]  /*26eab0*/  LDL.64 R234, [R235+0x29f0] ;  /* 0x0029f000ebea7983 */ /* 0x000ea20000100a00 */
[----:B------:R-:W-:Y:S01]  /*26eac0*/  IADD3 R121, P0, PT, R128, 0x29bc, RZ ;  /* 0x000029bc80797810 */ /* 0x000fe20007f1e0ff */
[----:B------:R-:W-:Y:S04]  /*26ead0*/  BSSY.RECONVERGENT B11, `(.L_x_12147) ;  /* 0x000000a0000b7945 */ /* 0x000fe80003800200 */
[----:B------:R-:W-:Y:S05]  /*26eae0*/  BMOV.32.CLEAR RZ, B6 ;  /* 0x0000000006ff7355 */ /* 0x000fea0000100000 */
[----:B------:R-:W-:Y:S01]  /*26eaf0*/  IMAD.X R120, RZ, RZ, R127, P0 ;  /* 0x000000ffff787224 */ /* 0x000fe200000e067f */
[----:B------:R-:W-:Y:S01]  /*26eb00*/  MOV R0, 0x26eb70 ;  /* 0x0026eb7000007802 */ /* 0x000fe20000000f00 */
[----:B------:R-:W-:-:S02]  /*26eb10*/  IMAD.MOV.U32 R126, RZ, RZ, 0x2 ;  /* 0x00000002ff7e7424 */ /* 0x000fc400078e00ff */
[----:B------:R-:W-:Y:S02]  /*26eb20*/  IMAD.MOV.U32 R124, RZ, RZ, R121 ;  /* 0x000000ffff7c7224 */ /* 0x000fe400078e0079 */
[----:B------:R-:W-:Y:S02]  /*26eb30*/  IMAD.MOV.U32 R125, RZ, RZ, R120 ;  /* 0x000000ffff7d7224 */ /* 0x000fe400078e0078 */
[----:B--2---:R-:W-:Y:S01]  /*26eb40*/  IMAD.MOV.U32 R176, RZ, RZ, R234 ;  /* 0x000000ffffb07224 */ /* 0x004fe200078e00ea */
[----:B------:R-:W-:-:S07]  /*26eb50*/  MOV R177, R235 ;  /* 0x000000eb00b17202 */ /* 0x000fce0000000f00 */
[----:B------:R-:W-:Y:S05]  /*26eb60*/  CALL.REL.NOINC `($_Z4LAMPPcPiS0_S0_S0_S0_S0_S0_S0_S0_S0_S0_S0_S0_S0_S0_S0_S0_S0_S0_S0_S0_S0_S0_S0_S0_S0_S0_S0_PdS_S0_S0_$_Z4thalPcS_iPdS_Pi) ;  /* 0x0000007800107944 */ /* 0x000fea0003c00000 */
[----:B------:R-:W-:Y:S05]  /*26eb70*/  BSYNC.RECONVERGENT B11 ;  /* 0x00000000000b7941 */ /* 0x000fea0003800200 */
.L_x_12147:
        /* <DEDUP_REMOVED lines=14> */
.L_x_12148:
[----:B------:R-:W-:Y:S02]  /*26ec60*/  IMAD.MOV.U32 R124, RZ, RZ, R126 ;  /* 0x000000ffff7c7224 */ /* 0x000fe400078e007e */
[----:B------:R-:W-:-:S06]  /*26ec70*/  IMAD.MOV.U32 R125, RZ, RZ, R173 ;  /* 0x000000ffff7d7224 */ /* 0x000fcc00078e00ad */
[----:B------:R-:W-:-:S14]  /*26ec80*/  DSETP.GT.AND P0, PT, R124, R2, PT ;  /* 0x000000027c00722a */ /* 0x000fdc0003f04000 */
[----:B------:R-:W-:Y:S05]  /*26ec90*/  @P0 BRA `(.L_x_11743) ;  /* 0x0000001000900947 */ /* 0x000fea0003800000 */
[----:B------:R-:W-:Y:S01]  /*26eca0*/  PLOP3.LUT P0, PT, PT, PT, PT, 0x8, 0x80 ;  /* 0x000000000080781c */ /* 0x000fe20003f0e170 */
[----:B------:R-:W-:Y:S01]  /*26ecb0*/  IMAD.MOV.U32 R235, RZ, RZ, 0x1 ;  /* 0x00000001ffeb7424 */ /* 0x000fe200078e00ff */
[----:B------:R-:W-:Y:S11]  /*26ecc0*/  @P3 BRA `(.L_x_12149) ;  /* 0xfffffef800843947 */ /* 0x000ff6000383ffff */
        /* <DEDUP_REMOVED lines=11> */
.L_x_12150:
[----:B------:R-:W-:Y:S02]  /*26ed80*/  IMAD.MOV.U32 R124, RZ, RZ, R126 ;  /* 0x000000ffff7c7224 */ /* 0x000fe400078e007e */
[----:B------:R-:W-:-:S06]  /*26ed90*/  IMAD.MOV.U32 R125, RZ, RZ, R173 ;  /* 0x000000ffff7d7224 */ /* 0x000fcc00078e00ad */
[----:B------:R-:W-:-:S14]  /*26eda0*/  DSETP.GT.AND P0, PT, R124, R2, PT ;  /* 0x000000027c00722a */ /* 0x000fdc0003f04000 */
[----:B------:R-:W-:Y:S05]  /*26edb0*/  @P0 BRA `(.L_x_11743) ;  /* 0x0000001000480947 */ /* 0x000fea0003800000 */
[----:B------:R-:W-:Y:S04]  /*26edc0*/  BSSY.RECONVERGENT B11, `(.L_x_12151) ;  /* 0x00000090000b7945 */ /* 0x000fe80003800200 */
[----:B------:R-:W-:Y:S05]  /*26edd0*/  BMOV.32.CLEAR RZ, B6 ;  /* 0x0000000006ff7355 */ /* 0x000fea0000100000 */
[----:B------:R-:W-:Y:S01]  /*26ede0*/  IMAD.MOV.U32 R124, RZ, RZ, R203 ;  /* 0x000000ffff7c7224 */ /* 0x000fe200078e00cb */
[----:B------:R-:W-:Y:S01]  /*26edf0*/  MOV R177, R235 ;  /* 0x000000eb00b17202 */ /* 0x000fe20000000f00 */
[----:B------:R-:W-:Y:S01]  /*26ee00*/  IMAD.MOV.U32 R125, RZ, RZ, R202 ;  /* 0x000000ffff7d7224 */ /* 0x000fe200078e00ca */
[----:B------:R-:W-:Y:S01]  /*26ee10*/  MOV R0, 0x26ee50 ;  /* 0x0026ee5000007802 */ /* 0x000fe20000000f00 */
[----:B------:R-:W-:-:S02]  /*26ee20*/  IMAD.MOV.U32 R176, RZ, RZ, R234 ;  /* 0x000000ffffb07224 */ /* 0x000fc400078e00ea */
[----:B------:R-:W-:-:S07]  /*26ee30*/  IMAD.MOV.U32 R126, RZ, RZ, 0x2 ;  /* 0x00000002ff7e7424 */ /* 0x000fce00078e00ff */
[----:B------:R-:W-:Y:S05]  /*26ee40*/  CALL.REL.NOINC `($_Z4LAMPPcPiS0_S0_S0_S0_S0_S0_S0_S0_S0_S0_S0_S0_S0_S0_S0_S0_S0_S0_S0_S0_S0_S0_S0_S0_S0_S0_S0_PdS_S0_S0_$_Z4thalPcS_iPdS_Pi) ;  /* 0x0000007400587944 */ /* 0x000fea0003c00000 */
[----:B------:R-:W-:Y:S05]  /*26ee50*/  BSYNC.RECONVERGENT B11 ;  /* 0x00000000000b7941 */ /* 0x000fea0003800200 */
.L_x_12151:
        /* <DEDUP_REMOVED lines=14> */
.L_x_12152:
        /* <DEDUP_REMOVED lines=15> */
.L_x_12153:
        /* <DEDUP_REMOVED lines=14> */
.L_x_12154:
        /* <DEDUP_REMOVED lines=15> */
.L_x_12155:
        /* <DEDUP_REMOVED lines=14> */
.L_x_12156:
        /* <DEDUP_REMOVED lines=14> */
.L_x_12157:
        /* <DEDUP_REMOVED lines=15> */
.L_x_12158:
        /* <DEDUP_REMOVED lines=14> */
.L_x_12159:
        /* <DEDUP_REMOVED lines=10> */
[----:B------:R-:W-:Y:S01]  /*26f630*/  IMAD.MOV.U32 R126, RZ, RZ, 0x1 ;  /* 0x00000001ff7e7424 */ /* 0x000fe200078e00ff */
[----:B--2---:R-:W-:Y:S01]  /*26f640*/  MOV R176, R234 ;  /* 0x000000ea00b07202 */ /* 0x004fe20000000f00 */
[----:B------:R-:W-:-:S07]  /*26f650*/  IMAD.MOV.U32 R177, RZ, RZ, R235 ;  /* 0x000000ffffb17224 */ /* 0x000fce00078e00eb */
[----:B------:R-:W-:Y:S05]  /*26f660*/  CALL.REL.NOINC `($_Z4LAMPPcPiS0_S0_S0_S0_S0_S0_S0_S0_S0_S0_S0_S0_S0_S0_S0_S0_S0_S0_S0_S0_S0_S0_S0_S0_S0_S0_S0_PdS_S0_S0_$_Z4thalPcS_iPdS_Pi) ;  /* 0x0000006c00507944 */ /* 0x000fea0003c00000 */
[----:B------:R-:W-:Y:S05]  /*26f670*/  BSYNC.RECONVERGENT B11 ;  /* 0x00000000000b7941 */ /* 0x000fea0003800200 */
.L_x_12160:
        /* <DEDUP_REMOVED lines=14> */
.L_x_12161:
        /* <DEDUP_REMOVED lines=14> */
.L_x_12162:
        /* <DEDUP_REMOVED lines=15> */
.L_x_12163:
        /* <DEDUP_REMOVED lines=14> */
.L_x_12164:
        /* <DEDUP_REMOVED lines=15> */
.L_x_12165:
        /* <DEDUP_REMOVED lines=14> */
.L_x_12166:
        /* <DEDUP_REMOVED lines=14> */
.L_x_12167:
        /* <DEDUP_REMOVED lines=15> */
.L_x_12168:
        /* <DEDUP_REMOVED lines=14> */
.L_x_12169:
[----:B------:R-:W-:Y:S02]  /*26fe90*/  IMAD.MOV.U32 R120, RZ, RZ, R126 ;  /* 0x000000ffff787224 */ /* 0x000fe400078e007e */
[----:B------:R-:W-:-:S06]  /*26fea0*/  IMAD.MOV.U32 R121, RZ, RZ, R173 ;  /* 0x000000ffff797224 */ /* 0x000fcc00078e00ad */
[----:B------:R-:W-:-:S14]  /*26feb0*/  DSETP.GT.AND P0, PT, R120, R2, PT ;  /* 0x000000027800722a */ /* 0x000fdc0003f04000 */
[----:B------:R-:W-:Y:S05]  /*26fec0*/  @!P0 BREAK.RELIABLE B7 ;  /* 0x0000000000078942 */ /* 0x000fea0003800100 */
[----:B------:R-:W-:Y:S05]  /*26fed0*/  @!P0 BRA `(.L_x_12170) ;  /* 0x00000060007c8947 */ /* 0x000fea0003800000 */
.L_x_11743:
[----:B------:R-:W-:Y:S05]  /*26fee0*/  BSYNC.RELIABLE B7 ;  /* 0x0000000000077941 */ /* 0x000fea0003800100 */
.L_x_11742:
[----:B------:R-:W0:Y:S01]  /*26fef0*/  LDC.64 R2, c[0x0][0x450] ;  /* 0x00011400ff027b82 */ /* 0x000e220000000a00 */
[----:B------:R-:W-:Y:S02]  /*26ff00*/  R2UR UR10, R186 ;  /* 0x00000000ba0a72ca */ /* 0x000fe400000e0000 */
[----:B------:R-:W-:-:S13]  /*26ff10*/  R2UR UR11, R187 ;  /* 0x00000000bb0b72ca */ /* 0x000fda00000e0000 */
[----:B0-----:R-:W3:Y:S01]  /*26ff20*/  LDG.E R2, desc[UR10][R2.64+0x8] ;  /* 0x0000080a02027981 */ /* 0x001ee2000c1e1900 */
[----:B------:R-:W-:-:S05]  /*26ff30*/  VIADD R232, R232, 0x1 ;  /* 0x00000001e8e87836 */ /* 0x000fca0000000000 */
[----:B---3--:R-:W-:-:S04]  /*26ff40*/  ISETP.GE.AND P0, PT, R232, R2, PT ;  /* 0x00000002e800720c */ /* 0x008fc80003f06270 */
[----:B------:R-:W-:-:S13]  /*26ff50*/  ISETP.EQ.OR P0, PT, R232, -0x1, P0 ;  /* 0xffffffffe800780c */ /* 0x000fda0000702670 */
[----:B------:R-:W-:Y:S05]  /*26ff60*/  @!P0 BRA `(.L_x_12171) ;  /* 0xfffffea000608947 */ /* 0x000fea000383ffff */
.L_x_11741:
[----:B------:R-:W3:Y:S01]  /*26ff70*/  LDL R252, [R129+0xc] ;  /* 0x00000c0081fc7983 */ /* 0x000ee20000100800 */
[----:B0-----:R-:W3:Y:S01]  /*26ff80*/  LDC.64 R120, c[0x0][0x440] ;  /* 0x00011000ff787b82 */ /* 0x001ee20000000a00 */
[----:B------:R-:W-:Y:S02]  /*26ff90*/  R2UR UR10, R186 ;  /* 0x00000000ba0a72ca */ /* 0x000fe400000e0000 */
[----:B------:R-:W-:Y:S01]  /*26ffa0*/  R2UR UR11, R187 ;  /* 0x00000000bb0b72ca */ /* 0x000fe200000e0000 */
[----:B---3--:R-:W-:-:S12]  /*26ffb0*/  IMAD.WIDE R120, R252, 0x4, R120 ;  /* 0x00000004fc787825 */ /* 0x008fd800078e0278 */
[----:B------:R-:W3:Y:S04]  /*26ffc0*/  LDG.E R0, desc[UR10][R120.64] ;  /* 0x0000000a78007981 */ /* 0x000ee8000c1e1900 */
[----:B------:R0:W-:Y:S01]  /*26ffd0*/  STL [R1+0x7c74], RZ ;  /* 0x007c74ff01007387 */ /* 0x0001e20000100800 */
[----:B---3--:R-:W-:-:S04]  /*26ffe0*/  ISETP.GE.AND P0, PT, R0, R2, PT ;  /* 0x000000020000720c */ /* 0x008fc80003f06270 */
[----:B------:R-:W-:-:S13]  /*26fff0*/  ISETP.EQ.OR P0, PT, R0, -0x1, P0 ;  /* 0xffffffff0000780c */ /* 0x000fda0000702670 */
[----:B0-----:R-:W-:Y:S05]  /*270000*/  @P0 BRA `(.L_x_12172) ;  /* 0x0000006000cc0947 */ /* 0x001fea0003800000 */
[----:B------:R-:W3:Y:S04]  /*270010*/  LDL R2, [R129+0x10] ;  /* 0x0000100081027983 */ /* 0x000ee80000100800 */
[----:B----4-:R-:W4:Y:S04]  /*270020*/  LDL.128 R176, [R1+0x53c0] ;  /* 0x0053c00001b07983 */ /* 0x010f280000100c00 */
[----:B------:R-:W4:Y:S04]  /*270030*/  LDL.128 R172, [R1+0x53d0] ;  /* 0x0053d00001ac7983 */ /* 0x000f280000100c00 */
[----:B------:R-:W4:Y:S04]  /*270040*/  LDL.128 R120, [R1+0x53e0] ;  /* 0x0053e00001787983 */ /* 0x000f280000100c00 */
[----:B------:R0:W5:Y:S04]  /*270050*/  LDL.128 R244, [R1+0x52b0] ;  /* 0x0052b00001f47983 */ /* 0x0001680000100c00 */
[----:B------:R0:W5:Y:S04]  /*270060*/  LDL.128 R240, [R1+0x52c0] ;  /* 0x0052c00001f07983 */ /* 0x0001680000100c00 */
[----:B--2---:R0:W5:Y:S04]  /*270070*/  LDL.128 R232, [R1+0x52d0] ;  /* 0x0052d00001e87983 */ /* 0x0041680000100c00 */
[----:B------:R0:W-:Y:S01]  /*270080*/  STL [R1+0x7c70], R0 ;  /* 0x007c700001007387 */ /* 0x0001e20000100800 */
[----:B------:R-:W-:-:S03]  /*270090*/  IMAD.MOV.U32 R203, RZ, RZ, R252 ;  /* 0x000000ffffcb7224 */ /* 0x000fc600078e00fc */
[----:B---3--:R0:W-:Y:S04]  /*2700a0*/  STL [R1+0x7c58], R2 ;  /* 0x007c580201007387 */ /* 0x0081e80000100800 */
[----:B------:R0:W-:Y:S04]  /*2700b0*/  STL [R1+0x7c58], R2 ;  /* 0x007c580201007387 */ /* 0x0001e80000100800 */
[----:B----4-:R0:W-:Y:S04]  /*2700c0*/  STL.128 [R1+0x7c20], R172 ;  /* 0x007c20ac01007387 */ /* 0x0101e80000100c00 */
[----:B------:R0:W-:Y:S04]  /*2700d0*/  STL.128 [R1+0x7c10], R120 ;  /* 0x007c107801007387 */ /* 0x0001e80000100c00 */
[----:B------:R0:W-:Y:S01]  /*2700e0*/  STL.128 [R1+0x7c30], R176 ;  /* 0x007c30b001007387 */ /* 0x0001e20000100c00 */
[----:B------:R-:W-:-:S07]  /*2700f0*/  IMAD.MOV.U32 R202, RZ, RZ, R2 ;  /* 0x000000ffffca7224 */ /* 0x000fce00078e0002 */
.L_x_12300:
[----:B0-2---:R-:W2:Y:S01]  /*270100*/  LDL R122, [R1+0x7c70] ;  /* 0x007c7000017a7983 */ /* 0x005ea20000100800 */
[----:B------:R-:W0:Y:S01]  /*270110*/  LDC.64 R120, c[0x0][0x388] ;  /* 0x0000e200ff787b82 */ /* 0x000e220000000a00 */
[----:B------:R-:W-:Y:S01]  /*270120*/  IMAD.SHL.U32 R2, R202, 0x4, RZ ;  /* 0x00000004ca027824 */ /* 0x000fe200078e00ff */
[----:B------:R-:W-:Y:S02]  /*270130*/  R2UR UR10, R186 ;  /* 0x00000000ba0a72ca */ /* 0x000fe400000e0000 */
[----:B------:R-:W-:Y:S01]  /*270140*/  R2UR UR11, R187 ;  /* 0x00000000bb0b72ca */ /* 0x000fe200000e0000 */
[----:B0-----:R-:W-:-:S03]  /*270150*/  IMAD.WIDE R2, R2, 0x4, R120 ;  /* 0x0000000402027825 */ /* 0x001fc600078e0278 */
[----:B------:R-:W0:Y:S09]  /*270160*/  LDC.64 R120, c[0x0][0x398] ;  /* 0x0000e600ff787b82 */ /* 0x000e320000000a00 */
[----:B------:R-:W3:Y:S01]  /*270170*/  LDG.E R2, desc[UR10][R2.64] ;  /* 0x0000000a02027981 */ /* 0x000ee2000c1e1900 */
[----:B--2---:R-:W-:-:S04]  /*270180*/  IMAD.SHL.U32 R130, R122, 0x4, RZ ;  /* 0x000000047a827824 */ /* 0x004fc800078e00ff */
[----:B0-----:R-:W-:-:S05]  /*270190*/  IMAD.WIDE R130, R130, 0x4, R120 ;  /* 0x0000000482827825 */ /* 0x001fca00078e0278 */
[----:B------:R-:W2:Y:S02]  /*2701a0*/  LDG.E R0, desc[UR10][R130.64] ;  /* 0x0000000a82007981 */ /* 0x000ea4000c1e1900 */
[----:B--2---:R-:W-:-:S05]  /*2701b0*/  VIADD R0, R0, 0x12 ;  /* 0x0000001200007836 */ /* 0x004fca0000000000 */
[----:B---3--:R-:W-:-:S13]  /*2701c0*/  ISETP.GT.AND P0, PT, R0, R2, PT ;  /* 0x000000020000720c */ /* 0x008fda0003f04270 */
[----:B-1----:R-:W-:Y:S05]  /*2701d0*/  @P0 BRA `(.L_x_12172) ;  /* 0x0000006000580947 */ /* 0x002fea0003800000 */
[----:B------:R-:W-:Y:S02]  /*2701e0*/  R2UR UR10, R186 ;  /* 0x00000000ba0a72ca */ /* 0x000fe400000e0000 */
[----:B------:R-:W-:-:S13]  /*2701f0*/  R2UR UR11, R187 ;  /* 0x00000000bb0b72ca */ /* 0x000fda00000e0000 */
[----:B------:R-:W2:Y:S01]  /*270200*/  LDG.E R0, desc[UR10][R130.64+0x8] ;  /* 0x0000080a82007981 */ /* 0x000ea2000c1e1900 */
[----:B------:R-:W-:Y:S01]  /*270210*/  BSSY.RELIABLE B11, `(.L_x_12173) ;  /* 0x00005c60000b7945 */ /* 0x000fe20003800100 */
[----:B--2---:R-:W-:-:S13]  /*270220*/  ISETP.NE.AND P0, PT, R0, 0x1, PT ;  /* 0x000000010000780c */ /* 0x004fda0003f05270 */
        /* <DEDUP_REMOVED lines=14> */
[----:B------:R-:W3:Y:S01]  /*270310*/  LDC.64 R176, c[0x0][0x3f0] ;  /* 0x0000fc00ffb07b82 */ /* 0x000ee20000000a00 */
[----:B--2---:R-:W-:-:S04]  /*270320*/  IMAD.WIDE R172, R0, 0x4, R172 ;  /* 0x0000000400ac7825 */ /* 0x004fc800078e02ac */
[----:B0-----:R-:W-:Y:S01]  /*270330*/  IMAD.WIDE R174, R0, 0x4, R174 ;  /* 0x0000000400ae7825 */ /* 0x001fe200078e02ae */
[----:B------:R-:W2:Y:S04]  /*270340*/  LDG.E R2, desc[UR10][R172.64] ;  /* 0x0000000aac027981 */ /* 0x000ea8000c1e1900 */
[----:B------:R-:W2:Y:S01]  /*270350*/  LDG.E R3, desc[UR12][R174.64] ;  /* 0x0000000cae037981 */ /* 0x000ea2000c1e1900 */
[----:B------:R-:W-:Y:S01]  /*270360*/  BSSY.RECONVERGENT B7, `(.L_x_12176) ;  /* 0x0000129000077945 */ /* 0x000fe20003800200 */
[----:B---3--:R-:W-:Y:S01]  /*270370*/  IMAD.WIDE R176, R122, 0x4, R176 ;  /* 0x000000047ab07825 */ /* 0x008fe200078e02b0 */
[----:B--2---:R-:W-:-:S13]  /*270380*/  ISETP.GE.AND P0, PT, R2, R3, PT ;  /* 0x000000030200720c */ /* 0x004fda0003f06270 */
[----:B------:R-:W-:Y:S05]  /*270390*/  @P0 BRA `(.L_x_12177) ;  /* 0x0000001000940947 */ /* 0x000fea0003800000 */
[----:B------:R-:W-:Y:S05]  /*2703a0*/  BMOV.32.CLEAR RZ, B6 ;  /* 0x0000000006ff7355 */ /* 0x000fea0000100000 */
[----:B------:R-:W-:Y:S01]  /*2703b0*/  BSSY.RECONVERGENT B6, `(.L_x_12178) ;  /* 0x0000120000067945 */ /* 0x000fe20003800200 */
.L_x_12198:
[----:B------:R-:W0:Y:S01]  /*2703c0*/  LDC.64 R120, c[0x0][0x3a0] ;  /* 0x0000e800ff787b82 */ /* 0x000e220000000a00 */
[----:B------:R-:W-:Y:S01]  /*2703d0*/  R2UR UR10, R186 ;  /* 0x00000000ba0a72ca */ /* 0x000fe200000e0000 */
[----:B------:R-:W-:Y:S01]  /*2703e0*/  IMAD.SHL.U32 R178, R2, 0x4, RZ ;  /* 0x0000000402b27824 */ /* 0x000fe200078e00ff */
[----:B------:R-:W-:-:S03]  /*2703f0*/  R2UR UR11, R187 ;  /* 0x00000000bb0b72ca */ /* 0x000fc600000e0000 */
[----:B0-----:R-:W-:-:S10]  /*270400*/  IMAD.WIDE R178, R178, 0x4, R120 ;  /* 0x00000004b2b27825 */ /* 0x001fd400078e0278 */
[----:B--2---:R-:W2:Y:S01]  /*270410*/  LDG.E R3, desc[UR10][R178.64+0x8] ;  /* 0x0000080ab2037981 */ /* 0x004ea2000c1e1900 */
        /* <DEDUP_REMOVED lines=20> */
[----:B------:R-:W-:-:S05]  /*270560*/  R2UR UR11, R187 ;  /* 0x00000000bb0b72ca */ /* 0x000fca00000e0000 */
[----:B------:R-:W0:Y:S01]  /*270570*/  LDC.64 R122, c[0x0][0x3e0] ;  /* 0x0000f800ff7a7b82 */ /* 0x000e220000000a00 */
[----:B--2---:R-:W-:-:S04]  /*270580*/  IMAD.WIDE R120, R180, 0x4, R120 ;  /* 0x00000004b4787825 */ /* 0x004fc800078e0278 */
[----:B0-----:R-:W-:-:S03]  /*270590*/  IMAD.WIDE R180, R180, 0x4, R122 ;  /* 0x00000004b4b47825 */ /* 0x001fc600078e027a */
[----:B------:R-:W2:Y:S04]  /*2705a0*/  LDG.E R120, desc[UR10][R120.64] ;  /* 0x0000000a78787981 */ /* 0x000ea8000c1e1900 */
[----:B------:R-:W2:Y:S02]  /*2705b0*/  LDG.E R121, desc[UR10][R180.64] ;  /* 0x0000000ab4797981 */ /* 0x000ea4000c1e1900 */
[----:B--2---:R-:W-:-:S13]  /*2705c0*/  ISETP.GE.AND P0, PT, R120, R121, PT ;  /* 0x000000797800720c */ /* 0x004fda0003f06270 */
[----:B------:R-:W-:Y:S05]  /*2705d0*/  @P0 BRA `(.L_x_12180) ;  /* 0x0000000c00d80947 */ /* 0x000fea0003800000 */
.L_x_12197:
[----:B------:R-:W0:Y:S01]  /*2705e0*/  LDC.64 R122, c[0x0][0x3a0] ;  /* 0x0000e800ff7a7b82 */ /* 0x000e220000000a00 */
[----:B------:R-:W-:Y:S01]  /*2705f0*/  R2UR UR10, R186 ;  /* 0x00000000ba0a72ca */ /* 0x000fe200000e0000 */
[----:B------:R-:W-:Y:S01]  /*270600*/  IMAD.SHL.U32 R182, R120, 0x4, RZ ;  /* 0x0000000478b67824 */ /* 0x000fe200078e00ff */
[----:B------:R-:W-:-:S03]  /*270610*/  R2UR UR11, R187 ;  /* 0x00000000bb0b72ca */ /* 0x000fc600000e0000 */
[----:B0-----:R-:W-:-:S10]  /*270620*/  IMAD.WIDE R182, R182, 0x4, R122 ;  /* 0x00000004b6b67825 */ /* 0x001fd400078e027a */
[----:B--2---:R-:W2:Y:S01]  /*270630*/  LDG.E R121, desc[UR10][R182.64] ;  /* 0x0000000ab6797981 */ /* 0x004ea2000c1e1900 */
        /* <DEDUP_REMOVED lines=10> */
[C---:B------:R-:W-:Y:S02]  /*2706e0*/  R2UR UR10, R186.reuse ;  /* 0x00000000ba0a72ca */ /* 0x040fe400000e0000 */
[C---:B------:R-:W-:Y:S02]  /*2706f0*/  R2UR UR11, R187.reuse ;  /* 0x00000000bb0b72ca */ /* 0x040fe400000e0000 */
[----:B------:R-:W-:Y:S02]  /*270700*/  R2UR UR12, R186 ;  /* 0x00000000ba0c72ca */ /* 0x000fe400000e0000 */
[----:B------:R-:W-:Y:S01]  /*270710*/  R2UR UR13, R187 ;  /* 0x00000000bb0d72ca */ /* 0x000fe200000e0000 */
[----:B------:R-:W0:Y:S01]  /*270720*/  LDC.64 R184, c[0x0][0x3e8] ;  /* 0x0000fa00ffb87b82 */ /* 0x000e220000000a00 */
[----:B--2---:R-:W-:-:S04]  /*270730*/  IMAD.WIDE R122, R121, 0x4, R122 ;  /* 0x00000004797a7825 */ /* 0x004fc800078e027a */
[----:B0-----:R-:W-:-:S03]  /*270740*/  IMAD.WIDE R184, R121, 0x4, R184 ;  /* 0x0000000479b87825 */ /* 0x001fc600078e02b8 */
[----:B------:R-:W2:Y:S04]  /*270750*/  LDG.E R122, desc[UR10][R122.64] ;  /* 0x0000000a7a7a7981 */ /* 0x000ea8000c1e1900 */
[----:B------:R-:W2:Y:S02]  /*270760*/  LDG.E R123, desc[UR12][R184.64] ;  /* 0x0000000cb87b7981 */ /* 0x000ea4000c1e1900 */
[----:B--2---:R-:W-:-:S13]  /*270770*/  ISETP.GE.AND P0, PT, R122, R123, PT ;  /* 0x0000007b7a00720c */ /* 0x004fda0003f06270 */
[----:B------:R-:W-:Y:S05]  /*270780*/  @P0 BRA `(.L_x_12182) ;  /* 0x0000000c00500947 */ /* 0x000fea0003800000 */
.L_x_12196:
        /* <DEDUP_REMOVED lines=24> */
.L_x_12195:
        /* <DEDUP_REMOVED lines=24> */
[----:B------:R-:W-:Y:S01]  /*270a90*/  BSSY.RECONVERGENT B1, `(.L_x_12187) ;  /* 0x0000092000017945 */ /* 0x000fe20003800200 */
[----:B------:R-:W-:-:S07]  /*270aa0*/  IMAD.MOV.U32 R124, RZ, RZ, R126 ;  /* 0x000000ffff7c7224 */ /* 0x000fce00078e007e */
.L_x_12194:
[----:B01----:R-:W0:Y:S01]  /*270ab0*/  LDC.64 R194, c[0x0][0x3a0] ;  /* 0x0000e800ffc27b82 */ /* 0x003e220000000a00 */
[----:B------:R-:W-:Y:S01]  /*270ac0*/  R2UR UR10, R186 ;  /* 0x00000000ba0a72ca */ /* 0x000fe200000e0000 */
[----:B------:R-:W-:Y:S01]  /*270ad0*/  IMAD.SHL.U32 R192, R124, 0x4, RZ ;  /* 0x000000047cc07824 */ /* 0x000fe200078e00ff */
[----:B------:R-:W-:-:S03]  /*270ae0*/  R2UR UR11, R187 ;  /* 0x00000000bb0b72ca */ /* 0x000fc600000e0000 */
[----:B0-----:R-:W-:-:S10]  /*270af0*/  IMAD.WIDE R192, R192, 0x4, R194 ;  /* 0x00000004c0c07825 */ /* 0x001fd400078e02c2 */
[----:B--2---:R-:W2:Y:S01]  /*270b00*/  LDG.E R125, desc[UR10][R192.64] ;  /* 0x0000000ac07d7981 */ /* 0x004ea2000c1e1900 */
        /* <DEDUP_REMOVED lines=15> */
[----:B0-----:R-:W-:-:S05]  /*270c00*/  IMAD.WIDE R194, R126, 0x4, R194 ;  /* 0x000000047ec27825 */ /* 0x001fca00078e02c2 */
[----:B------:R-:W2:Y:S02]  /*270c10*/  LDG.E R126, desc[UR10][R194.64] ;  /* 0x0000000ac27e7981 */ /* 0x000ea4000c1e1900 */
[----:B--2---:R-:W-:-:S13]  /*270c20*/  ISETP.GE.AND P0, PT, R125, R126, PT ;  /* 0x0000007e7d00720c */ /* 0x004fda0003f06270 */
[----:B------:R-:W-:Y:S05]  /*270c30*/  @P0 BRA `(.L_x_12189) ;  /* 0x0000000400b80947 */ /* 0x000fea0003800000 */
[----:B------:R-:W0:Y:S05]  /*270c40*/  BMOV.32.CLEAR R196, B0 ;  /* 0x0000000000c47355 */ /* 0x000e2a0000100000 */
[----:B------:R-:W-:Y:S01]  /*270c50*/  BSSY.RECONVERGENT B0, `(.L_x_12190) ;  /* 0x0000068000007945 */ /* 0x000fe20003800200 */
[----:B------:R-:W-:-:S03]  /*270c60*/  IMAD.SHL.U32 R126, R125, 0x4, RZ ;  /* 0x000000047d7e7824 */ /* 0x000fc600078e00ff */
[----:B------:R-:W1:Y:S05]  /*270c70*/  BMOV.32.CLEAR R201, B0 ;  /* 0x0000000000c97355 */ /* 0x000e6a0000100000 */
[----:B0-----:R0:W-:Y:S05]  /*270c80*/  BMOV.32 B0, R196 ;  /* 0x000000c400007356 */ /* 0x0011ea0000000000 */
.L_x_12193:
[----:B0-----:R-:W0:Y:S01]  /*270c90*/  LDC.64 R196, c[0x0][0x3a0] ;  /* 0x0000e800ffc47b82 */ /* 0x001e220000000a00 */
[----:B------:R-:W-:Y:S01]  /*270ca0*/  R2UR UR10, R186 ;  /* 0x00000000ba0a72ca */ /* 0x000fe200000e0000 */
[----:B--2---:R-:W2:Y:S05]  /*270cb0*/  BMOV.32.CLEAR R198, B0 ;  /* 0x0000000000c67355 */ /* 0x004eaa0000100000 */
[----:B------:R-:W-:Y:S01]  /*270cc0*/  R2UR UR11, R187 ;  /* 0x00000000bb0b72ca */ /* 0x000fe200000e0000 */
[----:B0-----:R-:W-:-:S12]  /*270cd0*/  IMAD.WIDE R196, R126, 0x4, R196 ;  /* 0x000000047ec47825 */ /* 0x001fd800078e02c4 */
[----:B------:R-:W3:Y:S01]  /*270ce0*/  LDG.E R199, desc[UR10][R196.64] ;  /* 0x0000000ac4c77981 */ /* 0x000ee2000c1e1900 */
[----:B------:R-:W-:Y:S04]  /*270cf0*/  BSSY.RECONVERGENT B0, `(.L_x_12191) ;  /* 0x0000053000007945 */ /* 0x000fe80003800200 */
[----:B------:R-:W0:Y:S05]  /*270d00*/  BMOV.32.CLEAR R200, B0 ;  /* 0x0000000000c87355 */ /* 0x000e2a0000100000 */
[----:B--2---:R2:W-:Y:S05]  /*270d10*/  BMOV.32 B0, R198 ;  /* 0x000000c600007356 */ /* 0x0045ea0000000000 */
[----:B---3--:R-:W-:-:S13]  /*270d20*/  ISETP.NE.AND P0, PT, R199, R3, PT ;  /* 0x00000003c700720c */ /* 0x008fda0003f05270 */
[----:B0-2---:R-:W-:Y:S05]  /*270d30*/  @P0 BRA `(.L_x_12192) ;  /* 0x0000000400300947 */ /* 0x005fea0003800000 */
        /* <DEDUP_REMOVED lines=38> */
[----:B------:R-:W2:Y:S01]  /*270fa0*/  LDL R205, [R1+0x7c58] ;  /* 0x007c580001cd7983 */ /* 0x000ea20000100800 */
[C---:B------:R-:W-:Y:S02]  /*270fb0*/  R2UR UR12, R186.reuse ;  /* 0x00000000ba0c72ca */ /* 0x040fe400000e0000 */
[C---:B------:R-:W-:Y:S02]  /*270fc0*/  R2UR UR13, R187.reuse ;  /* 0x00000000bb0d72ca */ /* 0x040fe400000e0000 */
[----:B------:R-:W-:Y:S02]  /*270fd0*/  R2UR UR10, R186 ;  /* 0x00000000ba0a72ca */ /* 0x000fe400000e0000 */
[----:B------:R-:W-:Y:S01]  /*270fe0*/  R2UR UR11, R187 ;  /* 0x00000000bb0b72ca */ /* 0x000fe200000e0000 */
[----:B--2---:R-:W-:-:S12]  /*270ff0*/  IMAD.SHL.U32 R198, R205, 0x4, RZ ;  /* 0x00000004cdc67824 */ /* 0x004fd800078e00ff */
[----:B------:R-:W2:Y:S01]  /*271000*/  LDG.E R205, desc[UR10][R192.64+0x4] ;  /* 0x0000040ac0cd7981 */ /* 0x000ea2000c1e1900 */
[----:B------:R-:W-:-:S05]  /*271010*/  IMAD.WIDE R198, R198, 0x4, R208 ;  /* 0x00000004c6c67825 */ /* 0x000fca00078e02d0 */
[----:B------:R0:W2:Y:S02]  /*271020*/  LDG.E R204, desc[UR12][R198.64+0x4] ;  /* 0x0000040cc6cc7981 */ /* 0x0000a4000c1e1900 */
[----:B0-----:R-:W-:-:S04]  /*271030*/  IMAD.SHL.U32 R198, R252, 0x4, RZ ;  /* 0x00000004fcc67824 */ /* 0x001fc800078e00ff */
[----:B------:R-:W-:-:S06]  /*271040*/  IMAD.WIDE R198, R198, 0x4, R206 ;  /* 0x00000004c6c67825 */ /* 0x000fcc00078e02ce */
[----:B------:R0:W3:Y:S01]  /*271050*/  LDG.E R198, desc[UR12][R198.64+0x4] ;  /* 0x0000040cc6c67981 */ /* 0x0000e2000c1e1900 */
[----:B--2---:R-:W-:-:S05]  /*271060*/  IADD3 R204, PT, PT, R205, R204, RZ ;  /* 0x000000cccdcc7210 */ /* 0x004fca0007ffe0ff */
[----:B0-----:R-:W-:-:S05]  /*271070*/  VIADD R199, R204, 0xffffffc3 ;  /* 0xffffffc3ccc77836 */ /* 0x001fca0000000000 */
[----:B------:R-:W-:-:S04]  /*271080*/  IADD3 R202, PT, PT, R202, 0x79, -R199 ;  /* 0x00000079caca7810 */ /* 0x000fc80007ffe8c7 */
[----:B------:R-:W-:Y:S02]  /*271090*/  ISETP.GT.U32.AND P0, PT, R202, 0x3c, PT ;  /* 0x0000003cca00780c */ /* 0x000fe40003f04070 */
[----:B---3--:R-:W-:-:S04]  /*2710a0*/  IADD3 R198, PT, PT, -R199, R198, R203 ;  /* 0x000000c6c7c67210 */ /* 0x008fc80007ffe1cb */
[----:B------:R-:W-:-:S13]  /*2710b0*/  ISETP.GT.U32.OR P0, PT, R198, 0x14, P0 ;  /* 0x00000014c600780c */ /* 0x000fda0000704470 */
[----:B------:R-:W-:Y:S05]  /*2710c0*/  @P0 BRA `(.L_x_12192) ;  /* 0x00000000004c0947 */ /* 0x000fea0003800000 */
[----:B------:R-:W-:Y:S02]  /*2710d0*/  R2UR UR10, R186 ;  /* 0x00000000ba0a72ca */ /* 0x000fe400000e0000 */
[----:B------:R-:W-:-:S13]  /*2710e0*/  R2UR UR11, R187 ;  /* 0x00000000bb0b72ca */ /* 0x000fda00000e0000 */
[----:B------:R-:W2:Y:S02]  /*2710f0*/  LDG.E R196, desc[UR10][R196.64+0x4] ;  /* 0x0000040ac4c47981 */ /* 0x000ea4000c1e1900 */
[----:B--2---:R-:W-:-:S05]  /*271100*/  IMAD.IADD R196, R196, 0x1, -R204 ;  /* 0x00000001c4c47824 */ /* 0x004fca00078e0acc */
[----:B------:R-:W-:-:S13]  /*271110*/  ISETP.GT.U32.AND P0, PT, R196, 0x14, PT ;  /* 0x00000014c400780c */ /* 0x000fda0003f04070 */
[----:B------:R-:W-:Y:S05]  /*271120*/  @P0 BRA `(.L_x_12192) ;  /* 0x0000000000340947 */ /* 0x000fea0003800000 */
[----:B------:R-:W-:Y:S01]  /*271130*/  R2UR UR10, R186 ;  /* 0x00000000ba0a72ca */ /* 0x000fe200000e0000 */
[----:B------:R-:W0:Y:S01]  /*271140*/  LDC.64 R210, c[0x0][0x450] ;  /* 0x00011400ffd27b82 */ /* 0x000e220000000a00 */
[----:B------:R-:W-:-:S13]  /*271150*/  R2UR UR11, R187 ;  /* 0x00000000bb0b72ca */ /* 0x000fda00000e0000 */
[----:B------:R-:W2:Y:S02]  /*271160*/  LDG.E R196, desc[UR10][R176.64] ;  /* 0x0000000ab0c47981 */ /* 0x000ea4000c1e1900 */
[----:B--2---:R-:W-:-:S13]  /*271170*/  ISETP.NE.AND P0, PT, R196, RZ, PT ;  /* 0x000000ffc400720c */ /* 0x004fda0003f05270 */
[----:B------:R-:W-:Y:S01]  /*271180*/  @P0 R2UR UR10, R186 ;  /* 0x00000000ba0a02ca */ /* 0x000fe200000e0000 */
[----:B------:R-:W2:Y:S01]  /*271190*/  @P0 LDC.64 R196, c[0x0][0x460] ;  /* 0x00011800ffc40b82 */ /* 0x000ea20000000a00 */
[----:B------:R-:W-:-:S13]  /*2711a0*/  @P0 R2UR UR11, R187 ;  /* 0x00000000bb0b02ca */ /* 0x000fda00000e0000 */
[----:B0-----:R-:W3:Y:S02]  /*2711b0*/  @P0 LDG.E R198, desc[UR10][R210.64+0x1c] ;  /* 0x00001c0ad2c60981 */ /* 0x001ee4000c1e1900 */
[----:B---3--:R-:W-:-:S04]  /*2711c0*/  @P0 IMAD R198, R0, R198, R3 ;  /* 0x000000c600c60224 */ /* 0x008fc800078e0203 */
[----:B--2---:R-:W-:-:S04]  /*2711d0*/  @P0 IMAD.WIDE R196, R198, 0x4, R196 ;  /* 0x00000004c6c40825 */ /* 0x004fc800078e02c4 */
[----:B------:R-:W-:-:S05]  /*2711e0*/  @P0 IMAD.MOV.U32 R198, RZ, RZ, 0x2 ;  /* 0x00000002ffc60424 */ /* 0x000fca00078e00ff */
[----:B------:R0:W-:Y:S02]  /*2711f0*/  @P0 STG.E desc[UR10][R196.64], R198 ;  /* 0x000000c6c4000986 */ /* 0x0001e4000c10190a */
.L_x_12192:
[----:B0-----:R-:W0:Y:S05]  /*271200*/  BMOV.32.CLEAR R196, B0 ;  /* 0x0000000000c47355 */ /* 0x001e2a0000100000 */
[----:B------:R2:W-:Y:S05]  /*271210*/  BMOV.32 B0, R200 ;  /* 0x000000c800007356 */ /* 0x0005ea0000000000 */
[----:B------:R-:W-:Y:S05]  /*271220*/  BSYNC.RECONVERGENT B0 ;  /* 0x0000000000007941 */ /* 0x000fea0003800200 */
.L_x_12191:
[----:B------:R-:W-:Y:S01]  /*271230*/  R2UR UR10, R186 ;  /* 0x00000000ba0a72ca */ /* 0x000fe200000e0000 */
[----:B0-----:R0:W-:Y:S05]  /*271240*/  BMOV.32 B0, R196 ;  /* 0x000000c400007356 */ /* 0x0011ea0000000000 */
[----:B------:R-:W-:-:S13]  /*271250*/  R2UR UR11, R187 ;  /* 0x00000000bb0b72ca */ /* 0x000fda00000e0000 */
[----:B0-----:R-:W3:Y:S01]  /*271260*/  LDG.E R196, desc[UR10][R194.64] ;  /* 0x0000000ac2c47981 */ /* 0x001ee2000c1e1900 */
[----:B------:R-:W-:Y:S02]  /*271270*/  VIADD R125, R125, 0x1 ;  /* 0x000000017d7d7836 */ /* 0x000fe40000000000 */
[----:B------:R-:W-:-:S03]  /*271280*/  VIADD R126, R126, 0x4 ;  /* 0x000000047e7e7836 */ /* 0x000fc60000000000 */
[----:B---3--:R-:W-:-:S13]  /*271290*/  ISETP.GE.AND P0, PT, R125, R196, PT ;  /* 0x000000c47d00720c */ /* 0x008fda0003f06270 */
[----:B------:R-:W-:Y:S05]  /*2712a0*/  @!P0 BRA `(.L_x_12193) ;  /* 0xfffffff800788947 */ /* 0x000fea000383ffff */
[----:B------:R-:W0:Y:S05]  /*2712b0*/  BMOV.32.CLEAR R125, B0 ;  /* 0x00000000007d7355 */ /* 0x000e2a0000100000 */
[----:B-1----:R1:W-:Y:S05]  /*2712c0*/  BMOV.32 B0, R201 ;  /* 0x000000c900007356 */ /* 0x0023ea0000000000 */
[----:B------:R-:W-:Y:S05]  /*2712d0*/  BSYNC.RECONVERGENT B0 ;  /* 0x0000000000007941 */ /* 0x000fea0003800200 */
.L_x_12190:
[----:B------:R-:W3:Y:S01]  /*2712e0*/  LDL.LU R197, [R1+0x7c58] ;  /* 0x007c580001c57983 */ /* 0x000ee20000300800 */
[----:B0-----:R0:W-:Y:S05]  /*2712f0*/  BMOV.32 B0, R125 ;  /* 0x0000007d00007356 */ /* 0x0011ea0000000000 */
[----:B---3--:R0:W-:Y:S01]  /*271300*/  STL [R1+0x7c58], R197 ;  /* 0x007c58c501007387 */ /* 0x0081e20000100800 */
[----:B------:R-:W-:-:S07]  /*271310*/  IMAD.MOV.U32 R202, RZ, RZ, R197 ;  /* 0x000000ffffca7224 */ /* 0x000fce00078e00c5 */
.L_x_12189:
[----:B------:R-:W-:Y:S05]  /*271320*/  BSYNC.RECONVERGENT B0 ;  /* 0x0000000000007941 */ /* 0x000fea0003800200 */
.L_x_12188:
[----:B------:R-:W3:Y:S01]  /*271330*/  LDC.64 R192, c[0x0][0x3e0] ;  /* 0x0000f800ffc07b82 */ /* 0x000ee20000000a00 */
[----:B------:R-:W-:Y:S02]  /*271340*/  R2UR UR10, R186 ;  /* 0x00000000ba0a72ca */ /* 0x000fe400000e0000 */
[----:B------:R-:W-:Y:S01]  /*271350*/  R2UR UR11, R187 ;  /* 0x00000000bb0b72ca */ /* 0x000fe200000e0000 */
[----:B---3--:R-:W-:-:S12]  /*271360*/  IMAD.WIDE R192, R202, 0x4, R192 ;  /* 0x00000004cac07825 */ /* 0x008fd800078e02c0 */
[----:B------:R-:W3:Y:S01]  /*271370*/  LDG.E R192, desc[UR10][R192.64] ;  /* 0x0000000ac0c07981 */ /* 0x000ee2000c1e1900 */
[----:B------:R-:W-:-:S05]  /*271380*/  VIADD R124, R124, 0x1 ;  /* 0x000000017c7c7836 */ /* 0x000fca0000000000 */
[----:B---3--:R-:W-:-:S13]  /*271390*/  ISETP.GE.AND P0, PT, R124, R192, PT ;  /* 0x000000c07c00720c */ /* 0x008fda0003f06270 */
[----:B------:R-:W-:Y:S05]  /*2713a0*/  @!P0 BRA `(.L_x_12194) ;  /* 0xfffffff400c08947 */ /* 0x000fea000383ffff */
[----:B------:R-:W-:Y:S05]  /*2713b0*/  BSYNC.RECONVERGENT B1 ;  /* 0x0000000000017941 */ /* 0x000fea0003800200 */
.L_x_12187:
[----:B------:R-:W-:-:S07]  /*2713c0*/  IMAD.MOV.U32 R203, RZ, RZ, R252 ;  /* 0x000000ffffcb7224 */ /* 0x000fce00078e00fc */
.L_x_12186:
[----:B------:R-:W-:Y:S05]  /*2713d0*/  BSYNC.RECONVERGENT B2 ;  /* 0x0000000000027941 */ /* 0x000fea0003800200 */
.L_x_12185:
        /* <DEDUP_REMOVED lines=8> */
.L_x_12184:
[----:B------:R-:W-:Y:S05]  /*271460*/  BSYNC.RECONVERGENT B3 ;  /* 0x0000000000037941 */ /* 0x000fea0003800200 */
.L_x_12183:
[----:B------:R-:W-:Y:S02]  /*271470*/  R2UR UR10, R186 ;  /* 0x00000000ba0a72ca */ /* 0x000fe400000e0000 */
[----:B------:R-:W-:-:S13]  /*271480*/  R2UR UR11, R187 ;  /* 0x00000000bb0b72ca */ /* 0x000fda00000e0000 */
[----:B------:R-:W3:Y:S01]  /*271490*/  LDG.E R123, desc[UR10][R184.64] ;  /* 0x0000000ab87b7981 */ /* 0x000ee2000c1e1900 */
[----:B------:R-:W-:-:S05]  /*2714a0*/  VIADD R122, R122, 0x1 ;  /* 0x000000017a7a7836 */ /* 0x000fca0000000000 */
[----:B---3--:R-:W-:-:S13]  /*2714b0*/  ISETP.GE.AND P0, PT, R122, R123, PT ;  /* 0x0000007b7a00720c */ /* 0x008fda0003f06270 */
[----:B------:R-:W-:Y:S05]  /*2714c0*/  @!P0 BRA `(.L_x_12196) ;  /* 0xfffffff000b08947 */ /* 0x000fea000383ffff */
.L_x_12182:
[----:B------:R-:W-:Y:S05]  /*2714d0*/  BSYNC.RECONVERGENT B4 ;  /* 0x0000000000047941 */ /* 0x000fea0003800200 */
.L_x_12181:
[----:B------:R-:W-:Y:S02]  /*2714e0*/  R2UR UR10, R186 ;  /* 0x00000000ba0a72ca */ /* 0x000fe400000e0000 */
[----:B------:R-:W-:-:S13]  /*2714f0*/  R2UR UR11, R187 ;  /* 0x00000000bb0b72ca */ /* 0x000fda00000e0000 */
[----:B------:R-:W3:Y:S01]  /*271500*/  LDG.E R121, desc[UR10][R180.64] ;  /* 0x0000000ab4797981 */ /* 0x000ee2000c1e1900 */
[----:B------:R-:W-:-:S05]  /*271510*/  VIADD R120, R120, 0x1 ;  /* 0x0000000178787836 */ /* 0x000fca0000000000 */
[----:B---3--:R-:W-:-:S13]  /*271520*/  ISETP.GE.AND P0, PT, R120, R121, PT ;  /* 0x000000797800720c */ /* 0x008fda0003f06270 */
[----:B------:R-:W-:Y:S05]  /*271530*/  @!P0 BRA `(.L_x_12197) ;  /* 0xfffffff000288947 */ /* 0x000fea000383ffff */
.L_x_12180:
[----:B------:R-:W-:Y:S05]  /*271540*/  BSYNC.RECONVERGENT B5 ;  /* 0x0000000000057941 */ /* 0x000fea0003800200 */
.L_x_12179:
[----:B------:R-:W-:Y:S02]  /*271550*/  R2UR UR10, R186 ;  /* 0x00000000ba0a72ca */ /* 0x000fe400000e0000 */
[----:B------:R-:W-:-:S13]  /*271560*/  R2UR UR11, R187 ;  /* 0x00000000bb0b72ca */ /* 0x000fda00000e0000 */
[----:B------:R-:W3:Y:S01]  /*271570*/  LDG.E R3, desc[UR10][R174.64] ;  /* 0x0000000aae037981 */ /* 0x000ee2000c1e1900 */
[----:B------:R-:W-:-:S05]  /*271580*/  VIADD R2, R2, 0x1 ;  /* 0x0000000102027836 */ /* 0x000fca0000000000 */
[----:B---3--:R-:W-:-:S13]  /*271590*/  ISETP.GE.AND P0, PT, R2, R3, PT ;  /* 0x000000030200720c */ /* 0x008fda0003f06270 */
[----:B------:R-:W-:Y:S05]  /*2715a0*/  @!P0 BRA `(.L_x_12198) ;  /* 0xffffffec00848947 */ /* 0x000fea000383ffff */
[----:B------:R-:W-:Y:S05]  /*2715b0*/  BSYNC.RECONVERGENT B6 ;  /* 0x0000000000067941 */ /* 0x000fea0003800200 */
.L_x_12178:
[----:B------:R-:W-:Y:S02]  /*2715c0*/  R2UR UR10, R186 ;  /* 0x00000000ba0a72ca */ /* 0x000fe400000e0000 */
[----:B------:R-:W-:-:S13]  /*2715d0*/  R2UR UR11, R187 ;  /* 0x00000000bb0b72ca */ /* 0x000fda00000e0000 */
[----:B------:R0:W5:Y:S02]  /*2715e0*/  LDG.E R2, desc[UR10][R172.64] ;  /* 0x0000000aac027981 */ /* 0x000164000c1e1900 */
.L_x_12177:
[----:B------:R-:W-:Y:S05]  /*2715f0*/  BSYNC.RECONVERGENT B7 ;  /* 0x0000000000077941 */ /* 0x000fea0003800200 */
.L_x_12176:
[----:B-----5:R-:W-:Y:S01]  /*271600*/  ISETP.GE.AND P0, PT, R2, R3, PT ;  /* 0x000000030200720c */ /* 0x020fe20003f06270 */
[----:B------:R-:W-:-:S12]  /*271610*/  BSSY.RECONVERGENT B7, `(.L_x_12199) ;  /* 0x000012a000077945 */ /* 0x000fd80003800200 */
[----:B------:R-:W-:Y:S05]  /*271620*/  @P0 BRA `(.L_x_12200) ;  /* 0x0000001000a00947 */ /* 0x000fea0003800000 */
.L_x_12221:
[----:B------:R-:W3:Y:S01]  /*271630*/  LDC.64 R120, c[0x0][0x3a0] ;  /* 0x0000e800ff787b82 */ /* 0x000ee20000000a00 */
[----:B------:R-:W-:Y:S01]  /*271640*/  R2UR UR10, R186 ;  /* 0x00000000ba0a72ca */ /* 0x000fe200000e0000 */
[----:B0-----:R-:W-:Y:S01]  /*271650*/  IMAD.SHL.U32 R172, R2, 0x4, RZ ;  /* 0x0000000402ac7824 */ /* 0x001fe200078e00ff */
[----:B------:R-:W-:-:S03]  /*271660*/  R2UR UR11, R187 ;  /* 0x00000000bb0b72ca */ /* 0x000fc600000e0000 */
[----:B---3--:R-:W-:-:S10]  /*271670*/  IMAD.WIDE R172, R172, 0x4, R120 ;  /* 0x00000004acac7825 */ /* 0x008fd400078e0278 */
[----:B------:R-:W3:Y:S01]  /*271680*/  LDG.E R3, desc[UR10][R172.64+0xc] ;  /* 0x00000c0aac037981 */ /* 0x000ee2000c1e1900 */
[----:B------:R-:W-:Y:S05]  /*271690*/  BMOV.32.CLEAR RZ, B6 ;  /* 0x0000000006ff7355 */ /* 0x000fea0000100000 */
[----:B------:R-:W-:Y:S01]  /*2716a0*/  BSSY.RECONVERGENT B6, `(.L_x_12201) ;  /* 0x000011a000067945 */ /* 0x000fe20003800200 */
[----:B---3--:R-:W-:-:S13]  /*2716b0*/  ISETP.NE.AND P0, PT, R3, 0x1, PT ;  /* 0x000000010300780c */ /* 0x008fda0003f05270 */
[----:B-12---:R-:W-:Y:S05]  /*2716c0*/  @P0 BRA `(.L_x_12202) ;  /* 0x00000010005c0947 */ /* 0x006fea0003800000 */
        /* <DEDUP_REMOVED lines=16> */
[C---:B------:R-:W-:Y:S02]  /*2717d0*/  R2UR UR10, R186.reuse ;  /* 0x00000000ba0a72ca */ /* 0x040fe400000e0000 */
[C---:B------:R-:W-:Y:S02]  /*2717e0*/  R2UR UR11, R187.reuse ;  /* 0x00000000bb0b72ca */ /* 0x040fe400000e0000 */
[----:B------:R-:W-:Y:S02]  /*2717f0*/  R2UR UR12, R186 ;  /* 0x00000000ba0c72ca */ /* 0x000fe400000e0000 */
[----:B------:R-:W-:Y:S01]  /*271800*/  R2UR UR13, R187 ;  /* 0x00000000bb0d72ca */ /* 0x000fe200000e0000 */
[----:B------:R-:W0:Y:S01]  /*271810*/  LDC.64 R178, c[0x0][0x3e0] ;  /* 0x0000f800ffb27b82 */ /* 0x000e220000000a00 */
[----:B---3--:R-:W-:-:S04]  /*271820*/  IMAD.WIDE R122, R120, 0x4, R122 ;  /* 0x00000004787a7825 */ /* 0x008fc800078e027a */
[----:B0-----:R-:W-:-:S03]  /*271830*/  IMAD.WIDE R178, R120, 0x4, R178 ;  /* 0x0000000478b27825 */ /* 0x001fc600078e02b2 */
[----:B------:R-:W3:Y:S04]  /*271840*/  LDG.E R122, desc[UR10][R122.64] ;  /* 0x0000000a7a7a7981 */ /* 0x000ee8000c1e1900 */
[----:B------:R-:W3:Y:S02]  /*271850*/  LDG.E R121, desc[UR12][R178.64] ;  /* 0x0000000cb2797981 */ /* 0x000ee4000c1e1900 */
[----:B---3--:R-:W-:-:S13]  /*271860*/  ISETP.GE.AND P0, PT, R122, R121, PT ;  /* 0x000000797a00720c */ /* 0x008fda0003f06270 */
[----:B------:R-:W-:Y:S05]  /*271870*/  @P0 BRA `(.L_x_12202) ;  /* 0x0000000c00f00947 */ /* 0x000fea0003800000 */
[----:B------:R-:W-:-:S07]  /*271880*/  IMAD.MOV.U32 R121, RZ, RZ, R122 ;  /* 0x000000ffff797224 */ /* 0x000fce00078e007a */
.L_x_12220:
        /* <DEDUP_REMOVED lines=8> */
[----:B-12---:R-:W-:Y:S05]  /*271910*/  @P0 BRA `(.L_x_12204) ;  /* 0x0000000c00ac0947 */ /* 0x006fea0003800000 */
[----:B------:R-:W-:Y:S02]  /*271920*/  R2UR UR10, R186 ;  /* 0x00000000ba0a72ca */ /* 0x000fe400000e0000 */
[----:B------:R-:W-:-:S13]  /*271930*/  R2UR UR11, R187 ;  /* 0x00000000bb0b72ca */ /* 0x000fda00000e0000 */
[----:B------:R-:W3:Y:S02]  /*271940*/  LDG.E R122, desc[UR10][R180.64+0xc] ;  /* 0x00000c0ab47a7981 */ /* 0x000ee4000c1e1900 */
[----:B---3--:R-:W-:-:S13]  /*271950*/  ISETP.NE.AND P0, PT, R122, 0x1, PT ;  /* 0x000000017a00780c */ /* 0x008fda0003f05270 */
[----:B------:R-:W-:Y:S05]  /*271960*/  @P0 BRA `(.L_x_12204) ;  /* 0x0000000c00980947 */ /* 0x000fea0003800000 */
        /* <DEDUP_REMOVED lines=14> */
.L_x_12219:
        /* <DEDUP_REMOVED lines=24> */
[----:B------:R-:W-:Y:S01]  /*271bd0*/  BSSY.RECONVERGENT B3, `(.L_x_12207) ;  /* 0x00000b7000037945 */ /* 0x000fe20003800200 */
[----:B------:R-:W-:-:S07]  /*271be0*/  IMAD.MOV.U32 R124, RZ, RZ, R126 ;  /* 0x000000ffff7c7224 */ /* 0x000fce00078e007e */
.L_x_12218:
        /* <DEDUP_REMOVED lines=25> */
.L_x_12217:
        /* <DEDUP_REMOVED lines=15> */
[----:B-1----:R-:W3:Y:S01]  /*271e70*/  LDC.64 R194, c[0x0][0x3c8] ;  /* 0x0000f200ffc27b82 */ /* 0x002ee20000000a00 */
        /* <DEDUP_REMOVED lines=11> */
[----:B------:R-:W0:Y:S05]  /*271f30*/  BMOV.32.CLEAR R194, B0 ;  /* 0x0000000000c27355 */ /* 0x000e2a0000100000 */
[----:B------:R-:W-:Y:S01]  /*271f40*/  BSSY.RECONVERGENT B0, `(.L_x_12213) ;  /* 0x0000067000007945 */ /* 0x000fe20003800200 */
[----:B------:R-:W-:-:S03]  /*271f50*/  MOV R198, R195 ;  /* 0x000000c300c67202 */ /* 0x000fc60000000f00 */
[----:B--2---:R-:W1:Y:S05]  /*271f60*/  BMOV.32.CLEAR R200, B0 ;  /* 0x0000000000c87355 */ /* 0x004e6a0000100000 */
[----:B0-----:R0:W-:Y:S05]  /*271f70*/  BMOV.32 B0, R194 ;  /* 0x000000c200007356 */ /* 0x0011ea0000000000 */
.L_x_12216:
[----:B--2---:R-:W2:Y:S01]  /*271f80*/  LDC.64 R202, c[0x0][0x3a0] ;  /* 0x0000e800ffca7b82 */ /* 0x004ea20000000a00 */
[----:B------:R-:W-:Y:S01]  /*271f90*/  R2UR UR10, R186 ;  /* 0x00000000ba0a72ca */ /* 0x000fe200000e0000 */
[----:B0-----:R-:W-:Y:S01]  /*271fa0*/  IMAD.SHL.U32 R194, R198, 0x4, RZ ;  /* 0x00000004c6c27824 */ /* 0x001fe200078e00ff */
[----:B------:R-:W-:Y:S01]  /*271fb0*/  R2UR UR11, R187 ;  /* 0x00000000bb0b72ca */ /* 0x000fe200000e0000 */
[----:B------:R-:W0:Y:S05]  /*271fc0*/  BMOV.32.CLEAR R196, B0 ;  /* 0x0000000000c47355 */ /* 0x000e2a0000100000 */
[----:B--2---:R-:W-:-:S07]  /*271fd0*/  IMAD.WIDE R194, R194, 0x4, R202 ;  /* 0x00000004c2c27825 */ /* 0x004fce00078e02ca */
[----:B------:R-:W2:Y:S01]  /*271fe0*/  LDG.E R197, desc[UR10][R194.64] ;  /* 0x0000000ac2c57981 */ /* 0x000ea2000c1e1900 */
[----:B------:R-:W-:Y:S04]  /*271ff0*/  BSSY.RECONVERGENT B0, `(.L_x_12214) ;  /* 0x0000052000007945 */ /* 0x000fe80003800200 */
[----:B------:R-:W3:Y:S05]  /*272000*/  BMOV.32.CLEAR R199, B0 ;  /* 0x0000000000c77355 */ /* 0x000eea0000100000 */
[----:B0-----:R0:W-:Y:S05]  /*272010*/  BMOV.32 B0, R196 ;  /* 0x000000c400007356 */ /* 0x0011ea0000000000 */
[----:B--2---:R-:W-:-:S13]  /*272020*/  ISETP.NE.AND P0, PT, R197, R3, PT ;  /* 0x00000003c500720c */ /* 0x004fda0003f05270 */
[----:B0--3--:R-:W-:Y:S05]  /*272030*/  @P0 BRA `(.L_x_12215) ;  /* 0x00000004002c0947 */ /* 0x009fea0003800000 */
        /* <DEDUP_REMOVED lines=27> */
[----:B------:R-:W2:Y:S01]  /*2721f0*/  LDG.E R202, desc[UR10][R184.64+0x4] ;  /* 0x0000040ab8ca7981 */ /* 0x000ea2000c1e1900 */
[----:B0-----:R-:W-:-:S06]  /*272200*/  IMAD.WIDE R196, R196, 0x4, R204 ;  /* 0x00000004c4c47825 */ /* 0x001fcc00078e02cc */
[----:B------:R-:W2:Y:S02]  /*272210*/  LDG.E R196, desc[UR12][R196.64+0x4] ;  /* 0x0000040cc4c47981 */ /* 0x000ea4000c1e1900 */
[----:B--2---:R-:W-:-:S05]  /*272220*/  IADD3 R196, PT, PT, -R201, R196, R202 ;  /* 0x000000c4c9c47210 */ /* 0x004fca0007ffe1ca */
[----:B------:R-:W-:-:S05]  /*272230*/  VIADD R196, R196, 0x3d ;  /* 0x0000003dc4c47836 */ /* 0x000fca0000000000 */
        /* <DEDUP_REMOVED lines=43> */
.L_x_12215:
[----:B0-----:R-:W0:Y:S05]  /*2724f0*/  BMOV.32.CLEAR R194, B0 ;  /* 0x0000000000c27355 */ /* 0x001e2a0000100000 */
[----:B------:R2:W-:Y:S05]  /*272500*/  BMOV.32 B0, R199 ;  /* 0x000000c700007356 */ /* 0x0005ea0000000000 */
[----:B------:R-:W-:Y:S05]  /*272510*/  BSYNC.RECONVERGENT B0 ;  /* 0x0000000000007941 */ /* 0x000fea0003800200 */
.L_x_12214:
[----:B------:R-:W-:Y:S01]  /*272520*/  R2UR UR10, R186 ;  /* 0x00000000ba0a72ca */ /* 0x000fe200000e0000 */
[----:B0-----:R0:W-:Y:S05]  /*272530*/  BMOV.32 B0, R194 ;  /* 0x000000c200007356 */ /* 0x0011ea0000000000 */
[----:B------:R-:W-:-:S13]  /*272540*/  R2UR UR11, R187 ;  /* 0x00000000bb0b72ca */ /* 0x000fda00000e0000 */
[----:B0-----:R-:W3:Y:S01]  /*272550*/  LDG.E R194, desc[UR10][R192.64] ;  /* 0x0000000ac0c27981 */ /* 0x001ee2000c1e1900 */
[----:B------:R-:W-:-:S05]  /*272560*/  VIADD R198, R198, 0x1 ;  /* 0x00000001c6c67836 */ /* 0x000fca0000000000 */
[----:B---3--:R-:W-:-:S13]  /*272570*/  ISETP.GE.AND P0, PT, R198, R194, PT ;  /* 0x000000c2c600720c */ /* 0x008fda0003f06270 */
[----:B------:R-:W-:Y:S05]  /*272580*/  @!P0 BRA `(.L_x_12216) ;  /* 0xfffffff8007c8947 */ /* 0x000fea000383ffff */
[----:B------:R-:W0:Y:S05]  /*272590*/  BMOV.32.CLEAR R126, B0 ;  /* 0x00000000007e7355 */ /* 0x000e2a0000100000 */
[----:B-1----:R1:W-:Y:S05]  /*2725a0*/  BMOV.32 B0, R200 ;  /* 0x000000c800007356 */ /* 0x0023ea0000000000 */
[----:B------:R-:W-:Y:S05]  /*2725b0*/  BSYNC.RECONVERGENT B0 ;  /* 0x0000000000007941 */ /* 0x000fea0003800200 */
.L_x_12213:
[----:B0-----:R0:W-:Y:S05]  /*2725c0*/  BMOV.32 B0, R126 ;  /* 0x0000007e00007356 */ /* 0x0011ea0000000000 */
[----:B0-----:R-:W3:Y:S04]  /*2725d0*/  LDL.LU R126, [R1+0x7c58] ;  /* 0x007c5800017e7983 */ /* 0x001ee80000300800 */
[----:B---3--:R0:W-:Y:S02]  /*2725e0*/  STL [R1+0x7c58], R126 ;  /* 0x007c587e01007387 */ /* 0x0081e40000100800 */
.L_x_12212:
[----:B------:R-:W-:Y:S05]  /*2725f0*/  BSYNC.RECONVERGENT B0 ;  /* 0x0000000000007941 */ /* 0x000fea0003800200 */
.L_x_12211:
[----:B0-----:R-:W3:Y:S01]  /*272600*/  LDL R126, [R1+0x7c58] ;  /* 0x007c5800017e7983 */ /* 0x001ee20000100800 */
        /* <DEDUP_REMOVED lines=9> */
.L_x_12210:
[----:B------:R-:W-:-:S07]  /*2726a0*/  IMAD.MOV.U32 R202, RZ, RZ, R126 ;  /* 0x000000ffffca7224 */ /* 0x000fce00078e007e */
.L_x_12209:
[----:B------:R-:W-:Y:S05]  /*2726b0*/  BSYNC.RECONVERGENT B2 ;  /* 0x0000000000027941 */ /* 0x000fea0003800200 */
.L_x_12208:
        /* <DEDUP_REMOVED lines=9> */
.L_x_12207:
[----:B------:R-:W-:-:S07]  /*272750*/  IMAD.MOV.U32 R203, RZ, RZ, R252 ;  /* 0x000000ffffcb7224 */ /* 0x000fce00078e00fc */
.L_x_12206:
[----:B------:R-:W-:Y:S05]  /*272760*/  BSYNC.RECONVERGENT B4 ;  /* 0x0000000000047941 */ /* 0x000fea0003800200 */
.L_x_12205:
[----:B------:R-:W-:Y:S02]  /*272770*/  R2UR UR10, R186 ;  /* 0x00000000ba0a72ca */ /* 0x000fe400000e0000 */
[----:B------:R-:W-:-:S13]  /*272780*/  R2UR UR11, R187 ;  /* 0x00000000bb0b72ca */ /* 0x000fda00000e0000 */
[----:B------:R-:W3:Y:S01]  /*272790*/  LDG.E R124, desc[UR10][R182.64] ;  /* 0x0000000ab67c7981 */ /* 0x000ee2000c1e1900 */
[----:B------:R-:W-:-:S05]  /*2727a0*/  VIADD R123, R123, 0x1 ;  /* 0x000000017b7b7836 */ /* 0x000fca0000000000 */
[----:B---3--:R-:W-:-:S13]  /*2727b0*/  ISETP.GE.AND P0, PT, R123, R124, PT ;  /* 0x0000007c7b00720c */ /* 0x008fda0003f06270 */
[----:B------:R-:W-:Y:S05]  /*2727c0*/  @!P0 BRA `(.L_x_12219) ;  /* 0xfffffff000a08947 */ /* 0x000fea000383ffff */
.L_x_12204:
[----:B------:R-:W-:Y:S05]  /*2727d0*/  BSYNC.RECONVERGENT B5 ;  /* 0x0000000000057941 */ /* 0x000fea0003800200 */
.L_x_12203:
[----:B------:R-:W-:Y:S02]  /*2727e0*/  R2UR UR10, R186 ;  /* 0x00000000ba0a72ca */ /* 0x000fe400000e0000 */
[----:B------:R-:W-:-:S13]  /*2727f0*/  R2UR UR11, R187 ;  /* 0x00000000bb0b72ca */ /* 0x000fda00000e0000 */
[----:B------:R-:W3:Y:S01]  /*272800*/  LDG.E R122, desc[UR10][R178.64] ;  /* 0x0000000ab27a7981 */ /* 0x000ee2000c1e1900 */
[----:B------:R-:W-:-:S05]  /*272810*/  VIADD R121, R121, 0x1 ;  /* 0x0000000179797836 */ /* 0x000fca0000000000 */
[----:B---3--:R-:W-:-:S13]  /*272820*/  ISETP.GE.AND P0, PT, R121, R122, PT ;  /* 0x0000007a7900720c */ /* 0x008fda0003f06270 */
[----:B------:R-:W-:Y:S05]  /*272830*/  @!P0 BRA `(.L_x_12220) ;  /* 0xfffffff000148947 */ /* 0x000fea000383ffff */
.L_x_12202:
[----:B------:R-:W-:Y:S05]  /*272840*/  BSYNC.RECONVERGENT B6 ;  /* 0x0000000000067941 */ /* 0x000fea0003800200 */
.L_x_12201:
[----:B------:R-:W-:Y:S02]  /*272850*/  R2UR UR10, R186 ;  /* 0x00000000ba0a72ca */ /* 0x000fe400000e0000 */
[----:B------:R-:W-:-:S13]  /*272860*/  R2UR UR11, R187 ;  /* 0x00000000bb0b72ca */ /* 0x000fda00000e0000 */
[----:B------:R-:W3:Y:S01]  /*272870*/  LDG.E R3, desc[UR10][R174.64] ;  /* 0x0000000aae037981 */ /* 0x000ee2000c1e1900 */
[----:B------:R-:W-:-:S05]  /*272880*/  VIADD R2, R2, 0x1 ;  /* 0x0000000102027836 */ /* 0x000fca0000000000 */
[----:B---3--:R-:W-:-:S13]  /*272890*/  ISETP.GE.AND P0, PT, R2, R3, PT ;  /* 0x000000030200720c */ /* 0x008fda0003f06270 */
[----:B------:R-:W-:Y:S05]  /*2728a0*/  @!P0 BRA `(.L_x_12221) ;  /* 0xffffffec00608947 */ /* 0x000fea000383ffff */
.L_x_12200:
[----:B------:R-:W-:Y:S05]  /*2728b0*/  BSYNC.RECONVERGENT B7 ;  /* 0x0000000000077941 */ /* 0x000fea0003800200 */
.L_x_12199:
[----:B------:R-:W3:Y:S01]  /*2728c0*/  LDC.64 R120, c[0x0][0x450] ;  /* 0x00011400ff787b82 */ /* 0x000ee20000000a00 */
[----:B------:R-:W-:Y:S02]  /*2728d0*/  R2UR UR10, R186 ;  /* 0x00000000ba0a72ca */ /* 0x000fe400000e0000 */
[----:B------:R-:W-:-:S13]  /*2728e0*/  R2UR UR11, R187 ;  /* 0x00000000bb0b72ca */ /* 0x000fda00000e0000 */
[----:B---3--:R-:W3:Y:S02]  /*2728f0*/  LDG.E R120, desc[UR10][R120.64+0x1c] ;  /* 0x00001c0a78787981 */ /* 0x008ee4000c1e1900 */
[----:B---3--:R-:W-:-:S13]  /*272900*/  ISETP.GE.AND P0, PT, R120, 0x1, PT ;  /* 0x000000017800780c */ /* 0x008fda0003f06270 */
[----:B------:R-:W-:Y:S05]  /*272910*/  @!P0 BRA `(.L_x_12175) ;  /* 0x0000000000348947 */ /* 0x000fea0003800000 */
[----:B------:R-:W-:Y:S02]  /*272920*/  IMAD R0, R0, R120, RZ ;  /* 0x0000007800007224 */ /* 0x000fe400078e02ff */
[----:B------:R-:W-:-:S07]  /*272930*/  IMAD.MOV.U32 R121, RZ, RZ, RZ ;  /* 0x000000ffff797224 */ /* 0x000fce00078e00ff */
.L_x_12222:
[----:B------:R-:W3:Y:S01]  /*272940*/  LDC.64 R122, c[0x0][0x460] ;  /* 0x00011800ff7a7b82 */ /* 0x000ee20000000a00 */
[----:B------:R-:W-:Y:S01]  /*272950*/  R2UR UR10, R186 ;  /* 0x00000000ba0a72ca */ /* 0x000fe200000e0000 */
[----:B------:R-:W-:Y:S01]  /*272960*/  IMAD.IADD R2, R0, 0x1, R121 ;  /* 0x0000000100027824 */ /* 0x000fe200078e0279 */
[----:B------:R-:W-:-:S03]  /*272970*/  R2UR UR11, R187 ;  /* 0x00000000bb0b72ca */ /* 0x000fc600000e0000 */
[----:B---3--:R-:W-:-:S10]  /*272980*/  IMAD.WIDE R2, R2, 0x4, R122 ;  /* 0x0000000402027825 */ /* 0x008fd400078e027a */
[----:B------:R-:W3:Y:S02]  /*272990*/  LDG.E R2, desc[UR10][R2.64] ;  /* 0x0000000a02027981 */ /* 0x000ee4000c1e1900 */
[----:B---3--:R-:W-:-:S13]  /*2729a0*/  ISETP.NE.AND P0, PT, R2, 0x1, PT ;  /* 0x000000010200780c */ /* 0x008fda0003f05270 */
[----:B------:R-:W-:Y:S05]  /*2729b0*/  @!P0 BRA `(.L_x_12174) ;  /* 0x00000034002c8947 */ /* 0x000fea0003800000 */
[----:B------:R-:W-:-:S05]  /*2729c0*/  VIADD R121, R121, 0x1 ;  /* 0x0000000179797836 */ /* 0x000fca0000000000 */
[----:B------:R-:W-:-:S13]  /*2729d0*/  ISETP.GE.AND P0, PT, R121, R120, PT ;  /* 0x000000787900720c */ /* 0x000fda0003f06270 */
[----:B------:R-:W-:Y:S05]  /*2729e0*/  @!P0 BRA `(.L_x_12222) ;  /* 0xfffffffc00d48947 */ /* 0x000fea000383ffff */
.L_x_12175:
[----:B------:R-:W3:Y:S01]  /*2729f0*/  LDC.64 R2, c[0x0][0x450] ;  /* 0x00011400ff027b82 */ /* 0x000ee20000000a00 */
[----:B------:R-:W-:Y:S02]  /*272a00*/  R2UR UR10, R186 ;  /* 0x00000000ba0a72ca */ /* 0x000fe400000e0000 */
[----:B------:R-:W-:-:S13]  /*272a10*/  R2UR UR11, R187 ;  /* 0x00000000bb0b72ca */ /* 0x000fda00000e0000 */
[----:B---3--:R-:W3:Y:S02]  /*272a20*/  LDG.E R0, desc[UR10][R2.64+0x18] ;  /* 0x0000180a02007981 */ /* 0x008ee4000c1e1900 */
[----:B---3--:R-:W-:-:S13]  /*272a30*/  ISETP.NE.AND P0, PT, R0, RZ, PT ;  /* 0x000000ff0000720c */ /* 0x008fda0003f05270 */
[----:B------:R-:W-:Y:S05]  /*272a40*/  @!P0 BREAK.RELIABLE B11 ;  /* 0x00000000000b8942 */ /* 0x000fea0003800100 */
[----:B------:R-:W-:Y:S05]  /*272a50*/  @!P0 BRA `(.L_x_12223) ;  /* 0x0000003400388947 */ /* 0x000fea0003800000 */
[----:B------:R-:W-:Y:S02]  /*272a60*/  R2UR UR10, R186 ;  /* 0x00000000ba0a72ca */ /* 0x000fe400000e0000 */
[----:B------:R-:W-:-:S13]  /*272a70*/  R2UR UR11, R187 ;  /* 0x00000000bb0b72ca */ /* 0x000fda00000e0000 */
[----:B------:R-:W3:Y:S01]  /*272a80*/  LDG.E R124, desc[UR10][R130.64+0x4] ;  /* 0x0000040a827c7981 */ /* 0x000ee2000c1e1900 */
[----:B------:R-:W-:Y:S03]  /*272a90*/  BSSY.RECONVERGENT B2, `(.L_x_12224) ;  /* 0x00000cd000027945 */ /* 0x000fe60003800200 */
[----:B------:R4:W5:Y:S01]  /*272aa0*/  LDG.E R123, desc[UR10][R130.64] ;  /* 0x0000000a827b7981 */ /* 0x000962000c1e1900 */
[----:B---3--:R-:W-:Y:S02]  /*272ab0*/  ISETP.GE.U32.AND P0, PT, R124, 0x1, PT ;  /* 0x000000017c00780c */ /* 0x008fe40003f06070 */
[----:B------:R-:W-:-:S04]  /*272ac0*/  SHF.R.S32.HI R0, RZ, 0x1f, R124 ;  /* 0x0000001fff007819 */ /* 0x000fc8000001147c */
[----:B------:R-:W-:Y:S01]  /*272ad0*/  ISETP.GE.AND.EX P0, PT, R0, RZ, PT, P0 ;  /* 0x000000ff0000720c */ /* 0x000fe20003f06300 */
[----:B------:R-:W-:-:S12]  /*272ae0*/  HFMA2 R0, -RZ, RZ, 0, 0 ;  /* 0x00000000ff007431 */ /* 0x000fd800000001ff */
[----:B----4-:R-:W-:Y:S05]  /*272af0*/  @!P0 BRA `(.L_x_12225) ;  /* 0x0000000c00188947 */ /* 0x010fea0003800000 */
        /* <DEDUP_REMOVED lines=17> */
.L_x_12232:
[----:B---3--:R-:W3:Y:S01]  /*272c10*/  LDCU.64 UR10, c[0x0][0x380] ;  /* 0x00007000ff0a77ac */ /* 0x008ee20008000a00 */
[----:B-----5:R-:W-:Y:S01]  /*272c20*/  IMAD.IADD R3, R123, 0x1, R125 ;  /* 0x000000017b037824 */ /* 0x020fe200078e027d */
[C---:B------:R-:W-:Y:S01]  /*272c30*/  R2UR UR12, R186.reuse ;  /* 0x00000000ba0c72ca */ /* 0x040fe200000e0000 */
[----:B0-----:R-:W-:Y:S01]  /*272c40*/  VIADD R173, R125, 0x4 ;  /* 0x000000047dad7836 */ /* 0x001fe20000000000 */
        /* <DEDUP_REMOVED lines=70> */
.L_x_12231:
[----:B------:R-:W-:Y:S05]  /*2730b0*/  BSYNC.RECONVERGENT B3 ;  /* 0x0000000000037941 */ /* 0x000fea0003800200 */
.L_x_12230:
[----:B------:R-:W-:Y:S01]  /*2730c0*/  IMAD.IADD R2, R0, 0x1, -R125 ;  /* 0x0000000100027824 */ /* 0x000fe200078e0a7d */
[----:B------:R-:W-:Y:S04]  /*2730d0*/  BSSY.RECONVERGENT B3, `(.L_x_12233) ;  /* 0x0000030000037945 */ /* 0x000fe80003800200 */
[----:B------:R-:W-:-:S13]  /*2730e0*/  ISETP.GT.AND P1, PT, R2, 0x4, PT ;  /* 0x000000040200780c */ /* 0x000fda0003f24270 */
[----:B------:R-:W-:Y:S05]  /*2730f0*/  @!P1 BRA `(.L_x_12234) ;  /* 0x0000000000b49947 */ /* 0x000fea0003800000 */
[----:B------:R-:W4:Y:S01]  /*273100*/  LDCU.64 UR10, c[0x0][0x380] ;  /* 0x00007000ff0a77ac */ /* 0x000f220008000a00 */
[----:B---3-5:R-:W-:Y:S01]  /*273110*/  IMAD.IADD R3, R123, 0x1, R125 ;  /* 0x000000017b037824 */ /* 0x028fe200078e027d */
[C---:B------:R-:W-:Y:S01]  /*273120*/  R2UR UR12, R186.reuse ;  /* 0x00000000ba0c72ca */ /* 0x040fe200000e0000 */
[----:B0-----:R-:W-:Y:S01]  /*273130*/  VIADD R172, R125, 0x4 ;  /* 0x000000047dac7836 */ /* 0x001fe20000000000 */
[C---:B------:R-:W-:Y:S02]  /*273140*/  R2UR UR13, R187.reuse ;  /* 0x00000000bb0d72ca */ /* 0x040fe400000e0000 */
[C---:B------:R-:W-:Y:S02]  /*273150*/  R2UR UR14, R186.reuse ;  /* 0x00000000ba0e72ca */ /* 0x040fe400000e0000 */
[----:B------:R-:W-:Y:S02]  /*273160*/  R2UR UR15, R187 ;  /* 0x00000000bb0f72ca */ /* 0x000fe400000e0000 */
[----:B------:R-:W-:-:S02]  /*273170*/  R2UR UR16, R186 ;  /* 0x00000000ba1072ca */ /* 0x000fc400000e0000 */
[C---:B------:R-:W-:Y:S02]  /*273180*/  R2UR UR17, R187.reuse ;  /* 0x00000000bb1172ca */ /* 0x040fe400000e0000 */
[C---:B------:R-:W-:Y:S02]  /*273190*/  R2UR UR18, R186.reuse ;  /* 0x00000000ba1272ca */ /* 0x040fe400000e0000 */
[----:B------:R-:W-:Y:S02]  /*2731a0*/  R2UR UR19, R187 ;  /* 0x00000000bb1372ca */ /* 0x000fe400000e0000 */
[----:B----4-:R-:W-:Y:S02]  /*2731b0*/  IADD3 R2, P0, PT, R3, UR10, RZ ;  /* 0x0000000a03027c10 */ /* 0x010fe4000ff1e0ff */
[----:B------:R-:W-:Y:S02]  /*2731c0*/  R2UR UR20, R186 ;  /* 0x00000000ba1472ca */ /* 0x000fe400000e0000 */
[----:B------:R-:W-:-:S02]  /*2731d0*/  R2UR UR21, R187 ;  /* 0x00000000bb1572ca */ /* 0x000fc400000e0000 */
[C---:B------:R-:W-:Y:S02]  /*2731e0*/  R2UR UR22, R186.reuse ;  /* 0x00000000ba1672ca */ /* 0x040fe400000e0000 */
[C---:B------:R-:W-:Y:S02]  /*2731f0*/  R2UR UR23, R187.reuse ;  /* 0x00000000bb1772ca */ /* 0x040fe400000e0000 */
[C---:B------:R-:W-:Y:S02]  /*273200*/  R2UR UR24, R186.reuse ;  /* 0x00000000ba1872ca */ /* 0x040fe400000e0000 */
[----:B------:R-:W-:Y:S02]  /*273210*/  R2UR UR25, R187 ;  /* 0x00000000bb1972ca */ /* 0x000fe400000e0000 */
[----:B------:R-:W-:Y:S02]  /*273220*/  IADD3 R121, PT, PT, R123, R172, RZ ;  /* 0x000000ac7b797210 */ /* 0x000fe40007ffe0ff */
[----:B------:R-:W-:-:S02]  /*273230*/  R2UR UR26, R186 ;  /* 0x00000000ba1a72ca */ /* 0x000fc400000e0000 */
[----:B------:R-:W-:Y:S02]  /*273240*/  R2UR UR27, R187 ;  /* 0x00000000bb1b72ca */ /* 0x000fe400000e0000 */
[----:B------:R-:W-:Y:S02]  /*273250*/  LEA.HI.X.SX32 R3, R3, UR11, 0x1, P0 ;  /* 0x0000000b03037c11 */ /* 0x000fe400080f0eff */
[----:B------:R-:W-:-:S03]  /*273260*/  IADD3 R120, P0, PT, R121, UR10, RZ ;  /* 0x0000000a79787c10 */ /* 0x000fc6000ff1e0ff */
[----:B------:R-:W3:Y:S01]  /*273270*/  LDG.E.U8 R173, desc[UR12][R2.64] ;  /* 0x0000000c02ad7981 */ /* 0x000ee2000c1e1100 */
[----:B------:R-:W-:-:S03]  /*273280*/  LEA.HI.X.SX32 R121, R121, UR11, 0x1, P0 ;  /* 0x0000000b79797c11 */ /* 0x000fc600080f0eff */
[----:B------:R-:W3:Y:S04]  /*273290*/  LDG.E.U8 R174, desc[UR14][R2.64+0x1] ;  /* 0x0000010e02ae7981 */ /* 0x000ee8000c1e1100 */
[----:B------:R-:W4:Y:S04]  /*2732a0*/  LDG.E.U8 R126, desc[UR16][R2.64+0x2] ;  /* 0x00000210027e7981 */ /* 0x000f28000c1e1100 */
[----:B------:R-:W2:Y:S04]  /*2732b0*/  LDG.E.U8 R175, desc[UR22][R120.64+0x1] ;  /* 0x0000011678af7981 */ /* 0x000ea8000c1e1100 */
[----:B------:R-:W2:Y:S04]  /*2732c0*/  LDG.E.U8 R176, desc[UR24][R120.64+0x2] ;  /* 0x0000021878b07981 */ /* 0x000ea8000c1e1100 */
[----:B------:R-:W4:Y:S04]  /*2732d0*/  LDG.E.U8 R2, desc[UR18][R2.64+0x3] ;  /* 0x0000031202027981 */ /* 0x000f28000c1e1100 */
[----:B------:R-:W2:Y:S04]  /*2732e0*/  LDG.E.U8 R3, desc[UR20][R120.64] ;  /* 0x0000001478037981 */ /* 0x000ea8000c1e1100 */
[----:B------:R-:W2:Y:S01]  /*2732f0*/  LDG.E.U8 R120, desc[UR26][R120.64+0x3] ;  /* 0x0000031a78787981 */ /* 0x000ea2000c1e1100 */
[----:B------:R-:W-:-:S04]  /*273300*/  VIADD R177, R1, 0x29d0 ;  /* 0x000029d001b17836 */ /* 0x000fc80000000000 */
[----:B------:R-:W-:Y:S01]  /*273310*/  IMAD.IADD R172, R177, 0x1, R172 ;  /* 0x00000001b1ac7824 */ /* 0x000fe200078e02ac */
[----:B------:R-:W-:Y:S02]  /*273320*/  PLOP3.LUT P0, PT, PT, PT, PT, 0x8, 0x80 ;  /* 0x000000000080781c */ /* 0x000fe40003f0e170 */
[----:B---3--:R-:W-:Y:S02]  /*273330*/  PRMT R173, R174, 0x7604, R173 ;  /* 0x00007604aead7816 */ /* 0x008fe400000000ad */
[----:B----4-:R-:W-:-:S04]  /*273340*/  PRMT R2, R2, 0x7604, R126 ;  /* 0x0000760402027816 */ /* 0x010fc8000000007e */
[----:B------:R-:W-:Y:S01]  /*273350*/  PRMT R173, R173, 0x5410, R2 ;  /* 0x00005410adad7816 */ /* 0x000fe20000000002 */
[----:B------:R-:W-:Y:S01]  /*273360*/  IMAD.IADD R2, R177, 0x1, R125 ;  /* 0x00000001b1027824 */ /* 0x000fe200078e027d */
[----:B--2---:R-:W-:-:S04]  /*273370*/  PRMT R3, R175, 0x7604, R3 ;  /* 0x00007604af037816 */ /* 0x004fc80000000003 */
[----:B------:R4:W-:Y:S01]  /*273380*/  STL [R2+0x28c4], R173 ;  /* 0x0028c4ad02007387 */ /* 0x0009e20000100800 */
[----:B------:R-:W-:-:S04]  /*273390*/  PRMT R120, R120, 0x7604, R176 ;  /* 0x0000760478787816 */ /* 0x000fc800000000b0 */
[----:B------:R-:W-:-:S05]  /*2733a0*/  PRMT R3, R3, 0x5410, R120 ;  /* 0x0000541003037816 */ /* 0x000fca0000000078 */
[----:B------:R4:W-:Y:S01]  /*2733b0*/  STL [R172+0x28c4], R3 ;  /* 0x0028c403ac007387 */ /* 0x0009e20000100800 */
[----:B------:R-:W-:-:S07]  /*2733c0*/  VIADD R125, R125, 0x8 ;  /* 0x000000087d7d7836 */ /* 0x000fce0000000000 */
.L_x_12234:
[----:B------:R-:W-:Y:S05]  /*2733d0*/  BSYNC.RECONVERGENT B3 ;  /* 0x0000000000037941 */ /* 0x000fea0003800200 */
.L_x_12233:
[----:B------:R-:W-:-:S13]  /*2733e0*/  ISETP.NE.OR P0, PT, R125, R0, P0 ;  /* 0x000000007d00720c */ /* 0x000fda0000705670 */
[----:B------:R-:W-:Y:S05]  /*2733f0*/  @!P0 BREAK.RELIABLE B0 ;  /* 0x0000000000008942 */ /* 0x000fea0003800100 */
[----:B------:R-:W-:Y:S05]  /*273400*/  @!P0 BRA `(.L_x_12227) ;  /* 0x0000000000688947 */ /* 0x000fea0003800000 */
.L_x_12229:
[----:B------:R-:W-:Y:S05]  /*273410*/  BSYNC.RELIABLE B0 ;  /* 0x0000000000007941 */ /* 0x000fea0003800100 */
.L_x_12228:
[----:B------:R-:W0:Y:S01]  /*273420*/  LDCU.64 UR10, c[0x0][0x380] ;  /* 0x00007000ff0a77ac */ /* 0x000e220008000a00 */
[----:B---345:R-:W-:Y:S01]  /*273430*/  IMAD.IADD R3, R123, 0x1, R125 ;  /* 0x000000017b037824 */ /* 0x038fe200078e027d */
        /* <DEDUP_REMOVED lines=11> */
[----:B------:R-:W3:Y:S04]  /*2734f0*/  LDG.E.U8 R121, desc[UR14][R2.64+0x1] ;  /* 0x0000010e02797981 */ /* 0x000ee8000c1e1100 */
[----:B------:R-:W4:Y:S04]  /*273500*/  LDG.E.U8 R120, desc[UR16][R2.64+0x2] ;  /* 0x0000021002787981 */ /* 0x000f28000c1e1100 */
[----:B------:R-:W4:Y:S01]  /*273510*/  LDG.E.U8 R2, desc[UR18][R2.64+0x3] ;  /* 0x0000031202027981 */ /* 0x000f22000c1e1100 */
[----:B------:R-:W-:Y:S01]  /*273520*/  VIADD R172, R1, 0x29d0 ;  /* 0x000029d001ac7836 */ /* 0x000fe20000000000 */
        /* <DEDUP_REMOVED lines=8> */
.L_x_12227:
[----:B------:R-:W-:Y:S05]  /*2735b0*/  BSYNC.RECONVERGENT B1 ;  /* 0x0000000000017941 */ /* 0x000fea0003800200 */
.L_x_12226:
[----:B------:R-:W-:Y:S01]  /*2735c0*/  ISETP.NE.AND P0, PT, R122, RZ, PT ;  /* 0x000000ff7a00720c */ /* 0x000fe20003f05270 */
[----:B------:R-:W-:-:S12]  /*2735d0*/  BSSY.RECONVERGENT B0, `(.L_x_12235) ;  /* 0x0000017000007945 */ /* 0x000fd80003800200 */
[----:B------:R-:W-:Y:S05]  /*2735e0*/  @!P0 BRA `(.L_x_12236) ;  /* 0x0000000000548947 */ /* 0x000fea0003800000 */
[----:B------:R-:W0:Y:S01]  /*2735f0*/  LDCU.64 UR10, c[0x0][0x380] ;  /* 0x00007000ff0a77ac */ /* 0x000e220008000a00 */
[----:B---345:R-:W-:Y:S01]  /*273600*/  IMAD.IADD R3, R123, 0x1, R0 ;  /* 0x000000017b037824 */ /* 0x038fe200078e0200 */
[----:B------:R-:W-:Y:S01]  /*273610*/  R2UR UR12, R186 ;  /* 0x00000000ba0c72ca */ /* 0x000fe200000e0000 */
[----:B------:R-:W-:Y:S01]  /*273620*/  VIADD R121, R1, 0x29d0 ;  /* 0x000029d001797836 */ /* 0x000fe20000000000 */
        /* <DEDUP_REMOVED lines=14> */
[----:B------:R-:W4:Y:S04]  /*273710*/  @P0 LDG.E.U8 R2, desc[UR12][R2.64+0x2] ;  /* 0x0000020c02020981 */ /* 0x000f28000c1e1100 */
[----:B---3--:R0:W-:Y:S04]  /*273720*/  STL.U8 [R0+0x28c5], R120 ;  /* 0x0028c57800007387 */ /* 0x0081e80000100000 */
[----:B----4-:R0:W-:Y:S02]  /*273730*/  @P0 STL.U8 [R0+0x28c6], R2 ;  /* 0x0028c60200000387 */ /* 0x0101e40000100000 */
.L_x_12236:
[----:B------:R-:W-:Y:S05]  /*273740*/  BSYNC.RECONVERGENT B0 ;  /* 0x0000000000007941 */ /* 0x000fea0003800200 */
.L_x_12235:
[----:B0-----:R-:W-:-:S07]  /*273750*/  IMAD.MOV.U32 R0, RZ, RZ, R124 ;  /* 0x000000ffff007224 */ /* 0x001fce00078e007c */
.L_x_12225:
[----:B------:R-:W-:Y:S05]  /*273760*/  BSYNC.RECONVERGENT B2 ;  /* 0x0000000000027941 */ /* 0x000fea0003800200 */
.L_x_12224:
[----:B----4-:R-:W-:Y:S01]  /*273770*/  VIADD R2, R1, 0x29d0 ;  /* 0x000029d001027836 */ /* 0x010fe20000000000 */
        /* <DEDUP_REMOVED lines=8> */
[----:B-----5:R-:W-:Y:S01]  /*273800*/  IMAD.IADD R123, R123, 0x1, R124 ;  /* 0x000000017b7b7824 */ /* 0x020fe200078e027c */
[----:B------:R-:W-:Y:S01]  /*273810*/  LOP3.LUT R120, R124, 0x3, RZ, 0xc0, !PT ;  /* 0x000000037c787812 */ /* 0x000fe200078ec0ff */
[----:B----4-:R-:W-:-:S09]  /*273820*/  IMAD.MOV.U32 R0, RZ, RZ, RZ ;  /* 0x000000ffff007224 */ /* 0x010fd200078e00ff */
[----:B------:R-:W-:Y:S05]  /*273830*/  @!P0 BRA `(.L_x_12240) ;  /* 0x0000000400708947 */ /* 0x000fea0003800000 */
[----:B------:R-:W-:Y:S01]  /*273840*/  LOP3.LUT R0, R124, 0x7ffffffc, RZ, 0xc0, !PT ;  /* 0x7ffffffc7c007812 */ /* 0x000fe200078ec0ff */
[----:B------:R-:W-:-:S07]  /*273850*/  IMAD.MOV.U32 R122, RZ, RZ, RZ ;  /* 0x000000ffff7a7224 */ /* 0x000fce00078e00ff */
.L_x_12257:
[----:B----4-:R-:W4:Y:S01]  /*273860*/  LDCU.64 UR10, c[0x0][0x380] ;  /* 0x00007000ff0a77ac */ /* 0x010f220008000a00 */
[----:B---3--:R-:W-:Y:S01]  /*273870*/  LOP3.LUT R3, RZ, R122, RZ, 0x33, !PT ;  /* 0x0000007aff037212 */ /* 0x008fe200078e33ff */
[----:B0-----:R-:W-:Y:S01]  /*273880*/  VIADD R121, R1, 0x29d0 ;  /* 0x000029d001797836 */ /* 0x001fe20000000000 */
[----:B------:R-:W-:Y:S02]  /*273890*/  R2UR UR12, R186 ;  /* 0x00000000ba0c72ca */ /* 0x000fe400000e0000 */
[----:B------:R-:W-:Y:S01]  /*2738a0*/  R2UR UR13, R187 ;  /* 0x00000000bb0d72ca */ /* 0x000fe200000e0000 */
[----:B------:R-:W-:-:S05]  /*2738b0*/  IMAD.IADD R3, R123, 0x1, R3 ;  /* 0x000000017b037824 */ /* 0x000fca00078e0203 */
[----:B----4-:R-:W-:-:S04]  /*2738c0*/  IADD3 R2, P0, PT, R3, UR10, RZ ;  /* 0x0000000a03027c10 */ /* 0x010fc8000ff1e0ff */
        /* <DEDUP_REMOVED lines=16> */
.L_x_12243:
[----:B------:R-:W-:-:S05]  /*2739d0*/  IMAD.MOV.U32 R125, RZ, RZ, 0x47 ;  /* 0x00000047ff7d7424 */ /* 0x000fca00078e00ff */
[----:B------:R4:W-:Y:S01]  /*2739e0*/  STL.U8 [R121+0x29d6], R125 ;  /* 0x0029d67d79007387 */ /* 0x0009e20000100000 */
[----:B------:R-:W-:Y:S05]  /*2739f0*/  BRA `(.L_x_12244) ;  /* 0x0000000000087947 */ /* 0x000fea0003800000 */
.L_x_12242:
[----:B------:R-:W-:-:S05]  /*273a00*/  IMAD.MOV.U32 R125, RZ, RZ, 0x41 ;  /* 0x00000041ff7d7424 */ /* 0x000fca00078e00ff */
[----:B------:R3:W-:Y:S02]  /*273a10*/  STL.U8 [R121+0x29d6], R125 ;  /* 0x0029d67d79007387 */ /* 0x0007e40000100000 */
.L_x_12244:
[----:B------:R-:W-:Y:S05]  /*273a20*/  BSYNC.RECONVERGENT B2 ;  /* 0x0000000000027941 */ /* 0x000fea0003800200 */
.L_x_12241:
        /* <DEDUP_REMOVED lines=14> */
.L_x_12247:
[----:B------:R-:W-:-:S05]  /*273b10*/  IMAD.MOV.U32 R125, RZ, RZ, 0x47 ;  /* 0x00000047ff7d7424 */ /* 0x000fca00078e00ff */
[----:B------:R3:W-:Y:S01]  /*273b20*/  STL.U8 [R121+0x29d7], R125 ;  /* 0x0029d77d79007387 */ /* 0x0007e20000100000 */
[----:B------:R-:W-:Y:S05]  /*273b30*/  BRA `(.L_x_12248) ;  /* 0x0000000000087947 */ /* 0x000fea0003800000 */
.L_x_12246:
[----:B------:R-:W-:-:S05]  /*273b40*/  IMAD.MOV.U32 R125, RZ, RZ, 0x54 ;  /* 0x00000054ff7d7424 */ /* 0x000fca00078e00ff */
[----:B------:R3:W-:Y:S02]  /*273b50*/  STL.U8 [R121+0x29d7], R125 ;  /* 0x0029d77d79007387 */ /* 0x0007e40000100000 */
.L_x_12248:
[----:B------:R-:W-:Y:S05]  /*273b60*/  BSYNC.RECONVERGENT B2 ;  /* 0x0000000000027941 */ /* 0x000fea0003800200 */
.L_x_12245:
        /* <DEDUP_REMOVED lines=14> */
.L_x_12251:
[----:B------:R-:W-:-:S05]  /*273c50*/  IMAD.MOV.U32 R125, RZ, RZ, 0x47 ;  /* 0x00000047ff7d7424 */ /* 0x000fca00078e00ff */
[----:B------:R4:W-:Y:S01]  /*273c60*/  STL.U8 [R121+0x29d8], R125 ;  /* 0x0029d87d79007387 */ /* 0x0009e20000100000 */
[----:B------:R-:W-:Y:S05]  /*273c70*/  BRA `(.L_x_12252) ;  /* 0x0000000000087947 */ /* 0x000fea0003800000 */
.L_x_12250:
[----:B------:R-:W-:-:S05]  /*273c80*/  IMAD.MOV.U32 R125, RZ, RZ, 0x54 ;  /* 0x00000054ff7d7424 */ /* 0x000fca00078e00ff */
[----:B------:R3:W-:Y:S02]  /*273c90*/  STL.U8 [R121+0x29d8], R125 ;  /* 0x0029d87d79007387 */ /* 0x0007e40000100000 */
.L_x_12252:
[----:B------:R-:W-:Y:S05]  /*273ca0*/  BSYNC.RECONVERGENT B2 ;  /* 0x0000000000027941 */ /* 0x000fea0003800200 */
.L_x_12249:
        /* <DEDUP_REMOVED lines=14> */
.L_x_12255:
[----:B------:R-:W-:-:S05]  /*273d90*/  IMAD.MOV.U32 R2, RZ, RZ, 0x47 ;  /* 0x00000047ff027424 */ /* 0x000fca00078e00ff */
[----:B------:R0:W-:Y:S01]  /*273da0*/  STL.U8 [R121+0x29d9], R2 ;  /* 0x0029d90279007387 */ /* 0x0001e20000100000 */
[----:B------:R-:W-:Y:S05]  /*273db0*/  BRA `(.L_x_12256) ;  /* 0x0000000000087947 */ /* 0x000fea0003800000 */
.L_x_12254:
[----:B------:R-:W-:-:S05]  /*273dc0*/  IMAD.MOV.U32 R2, RZ, RZ, 0x54 ;  /* 0x00000054ff027424 */ /* 0x000fca00078e00ff */
[----:B------:R0:W-:Y:S02]  /*273dd0*/  STL.U8 [R121+0x29d9], R2 ;  /* 0x0029d90279007387 */ /* 0x0001e40000100000 */
.L_x_12256:
[----:B------:R-:W-:Y:S05]  /*273de0*/  BSYNC.RECONVERGENT B2 ;  /* 0x0000000000027941 */ /* 0x000fea0003800200 */
.L_x_12253:
[----:B------:R-:W-:Y:S05]  /*273df0*/  @P0 BRA `(.L_x_12257) ;  /* 0xfffffff800980947 */ /* 0x000fea000383ffff */
.L_x_12240:
[----:B------:R-:W-:Y:S05]  /*273e00*/  BSYNC.RECONVERGENT B0 ;  /* 0x0000000000007941 */ /* 0x000fea0003800200 */
.L_x_12239:
[----:B------:R-:W-:Y:S01]  /*273e10*/  ISETP.NE.AND P0, PT, R120, RZ, PT ;  /* 0x000000ff7800720c */ /* 0x000fe20003f05270 */
[----:B------:R-:W-:-:S12]  /*273e20*/  BSSY.RECONVERGENT B0, `(.L_x_12258) ;  /* 0x0000047000007945 */ /* 0x000fd80003800200 */
[----:B------:R-:W-:Y:S05]  /*273e30*/  @!P0 BRA `(.L_x_12259) ;  /* 0x0000000400148947 */ /* 0x000fea0003800000 */
[----:B------:R-:W5:Y:S01]  /*273e40*/  LDCU.64 UR10, c[0x0][0x380] ;  /* 0x00007000ff0a77ac */ /* 0x000f620008000a00 */
[----:B0-----:R-:W-:Y:S01]  /*273e50*/  LOP3.LUT R2, RZ, R0, RZ, 0x33, !PT ;  /* 0x00000000ff027212 */ /* 0x001fe200078e33ff */
[----:B---34-:R-:W-:Y:S01]  /*273e60*/  VIADD R125, R1, 0x29d0 ;  /* 0x000029d0017d7836 */ /* 0x018fe20000000000 */
        /* <DEDUP_REMOVED lines=18> */
.L_x_12262:
[----:B------:R-:W-:-:S05]  /*273f90*/  IMAD.MOV.U32 R121, RZ, RZ, 0x47 ;  /* 0x00000047ff797424 */ /* 0x000fca00078e00ff */
[----:B------:R3:W-:Y:S01]  /*273fa0*/  STL.U8 [R0+0x29d6], R121 ;  /* 0x0029d67900007387 */ /* 0x0007e20000100000 */
[----:B------:R-:W-:Y:S05]  /*273fb0*/  BRA `(.L_x_12263) ;  /* 0x0000000000087947 */ /* 0x000fea0003800000 */
.L_x_12261:
[----:B------:R-:W-:-:S05]  /*273fc0*/  IMAD.MOV.U32 R121, RZ, RZ, 0x54 ;  /* 0x00000054ff797424 */ /* 0x000fca00078e00ff */
[----:B------:R0:W-:Y:S02]  /*273fd0*/  STL.U8 [R0+0x29d6], R121 ;  /* 0x0029d67900007387 */ /* 0x0001e40000100000 */
.L_x_12263:
[----:B------:R-:W-:Y:S05]  /*273fe0*/  BSYNC.RECONVERGENT B2 ;  /* 0x0000000000027941 */ /* 0x000fea0003800200 */
.L_x_12260:
[----:B------:R-:W-:-:S13]  /*273ff0*/  ISETP.NE.AND P0, PT, R120, 0x1, PT ;  /* 0x000000017800780c */ /* 0x000fda0003f05270 */
[----:B------:R-:W-:Y:S05]  /*274000*/  @!P0 BRA `(.L_x_12259) ;  /* 0x0000000000a08947 */ /* 0x000fea0003800000 */
[----:B------:R-:W-:Y:S02]  /*274010*/  R2UR UR10, R186 ;  /* 0x00000000ba0a72ca */ /* 0x000fe400000e0000 */
[----:B------:R-:W-:-:S13]  /*274020*/  R2UR UR11, R187 ;  /* 0x00000000bb0b72ca */ /* 0x000fda00000e0000 */
[----:B0--34-:R-:W3:Y:S01]  /*274030*/  LDG.E.U8 R121, desc[UR10][R2.64+-0x1] ;  /* 0xffffff0a02797981 */ /* 0x019ee2000c1e1100 */
        /* <DEDUP_REMOVED lines=11> */
.L_x_12266:
[----:B------:R-:W-:-:S05]  /*2740f0*/  IMAD.MOV.U32 R121, RZ, RZ, 0x47 ;  /* 0x00000047ff797424 */ /* 0x000fca00078e00ff */
[----:B------:R3:W-:Y:S01]  /*274100*/  STL.U8 [R0+0x29d7], R121 ;  /* 0x0029d77900007387 */ /* 0x0007e20000100000 */
[----:B------:R-:W-:Y:S05]  /*274110*/  BRA `(.L_x_12267) ;  /* 0x0000000000087947 */ /* 0x000fea0003800000 */
.L_x_12265:
[----:B------:R-:W-:-:S05]  /*274120*/  IMAD.MOV.U32 R121, RZ, RZ, 0x54 ;  /* 0x00000054ff797424 */ /* 0x000fca00078e00ff */
[----:B------:R0:W-:Y:S02]  /*274130*/  STL.U8 [R0+0x29d7], R121 ;  /* 0x0029d77900007387 */ /* 0x0001e40000100000 */
.L_x_12267:
[----:B------:R-:W-:Y:S05]  /*274140*/  BSYNC.RECONVERGENT B2 ;  /* 0x0000000000027941 */ /* 0x000fea0003800200 */
.L_x_12264:
        /* <DEDUP_REMOVED lines=15> */
.L_x_12269:
[----:B------:R-:W-:-:S05]  /*274240*/  IMAD.MOV.U32 R2, RZ, RZ, 0x47 ;  /* 0x00000047ff027424 */ /* 0x000fca00078e00ff */
[----:B------:R0:W-:Y:S01]  /*274250*/  STL.U8 [R0+0x29d8], R2 ;  /* 0x0029d80200007387 */ /* 0x0001e20000100000 */
[----:B------:R-:W-:Y:S05]  /*274260*/  BRA `(.L_x_12259) ;  /* 0x0000000000087947 */ /* 0x000fea0003800000 */
.L_x_12268:
[----:B------:R-:W-:-:S05]  /*274270*/  IMAD.MOV.U32 R2, RZ, RZ, 0x54 ;  /* 0x00000054ff027424 */ /* 0x000fca00078e00ff */
[----:B------:R0:W-:Y:S02]  /*274280*/  STL.U8 [R0+0x29d8], R2 ;  /* 0x0029d80200007387 */ /* 0x0001e40000100000 */
.L_x_12259:
[----:B------:R-:W-:Y:S05]  /*274290*/  BSYNC.RECONVERGENT B0 ;  /* 0x0000000000007941 */ /* 0x000fea0003800200 */
.L_x_12258:
[----:B0-----:R-:W-:-:S07]  /*2742a0*/  IMAD.MOV.U32 R2, RZ, RZ, R124 ;  /* 0x000000ffff027224 */ /* 0x001fce00078e007c */
.L_x_12238:
[----:B------:R-:W-:Y:S05]  /*2742b0*/  BSYNC.RECONVERGENT B1 ;  /* 0x0000000000017941 */ /* 0x000fea0003800200 */
.L_x_12237:
[----:B---34-:R-:W3:Y:S01]  /*2742c0*/  LDC.64 R120, c[0x0][0x450] ;  /* 0x00011400ff787b82 */ /* 0x018ee20000000a00 */
[----:B------:R-:W-:Y:S01]  /*2742d0*/  R2UR UR10, R186 ;  /* 0x00000000ba0a72ca */ /* 0x000fe200000e0000 */
[----:B------:R-:W-:Y:S01]  /*2742e0*/  VIADD R3, R1, 0x29d0 ;  /* 0x000029d001037836 */ /* 0x000fe20000000000 */
[----:B------:R-:W-:-:S13]  /*2742f0*/  R2UR UR11, R187 ;  /* 0x00000000bb0b72ca */ /* 0x000fda00000e0000 */
[----:B---3--:R3:W4:Y:S01]  /*274300*/  LDG.E R0, desc[UR10][R120.64+0x24] ;  /* 0x0000240a78007981 */ /* 0x008722000c1e1900 */
[----:B------:R-:W-:Y:S01]  /*274310*/  IMAD.IADD R2, R3, 0x1, R2 ;  /* 0x0000000103027824 */ /* 0x000fe200078e0202 */
[----:B0-----:R-:W-:Y:S01]  /*274320*/  CS2R R172, SRZ ;  /* 0x0000000000ac7805 */ /* 0x001fe2000001ff00 */
[----:B------:R-:W-:Y:S04]  /*274330*/  BSSY.RECONVERGENT B7, `(.L_x_12270) ;  /* 0x0000018000077945 */ /* 0x000fe80003800200 */
[----:B------:R-:W-:Y:S05]  /*274340*/  BMOV.32.CLEAR RZ, B6 ;  /* 0x0000000006ff7355 */ /* 0x000fea0000100000 */
[----:B------:R0:W-:Y:S01]  /*274350*/  STL.U8 [R2+0x29d6], RZ ;  /* 0x0029d6ff02007387 */ /* 0x0001e20000100000 */
[----:B---3--:R-:W-:Y:S01]  /*274360*/  IADD3 R121, P0, PT, R128, 0x28c4, RZ ;  /* 0x000028c480797810 */ /* 0x008fe20007f1e0ff */
[----:B-----5:R-:W-:-:S02]  /*274370*/  IMAD.MOV.U32 R124, RZ, RZ, R244 ;  /* 0x000000ffff7c7224 */ /* 0x020fc400078e00f4 */
[----:B------:R-:W-:Y:S02]  /*274380*/  IMAD.MOV.U32 R125, RZ, RZ, R245 ;  /* 0x000000ffff7d7224 */ /* 0x000fe400078e00f5 */
[----:B------:R-:W-:Y:S01]  /*274390*/  IMAD.X R120, RZ, RZ, R127, P0 ;  /* 0x000000ffff787224 */ /* 0x000fe200000e067f */
[----:B------:R-:W-:Y:S01]  /*2743a0*/  IADD3 R123, P0, PT, R128, 0x29d6, RZ ;  /* 0x000029d6807b7810 */ /* 0x000fe20007f1e0ff */
[----:B------:R-:W-:Y:S02]  /*2743b0*/  IMAD.MOV.U32 R174, RZ, RZ, R121 ;  /* 0x000000ffffae7224 */ /* 0x000fe400078e0079 */
[----:B0-----:R-:W-:Y:S02]  /*2743c0*/  HFMA2 R2, -RZ, RZ, 0, 2.98023223876953125e-07 ;  /* 0x00000005ff027431 */ /* 0x001fe400000001ff */
[----:B------:R-:W-:Y:S02]  /*2743d0*/  IMAD.MOV.U32 R175, RZ, RZ, R120 ;  /* 0x000000ffffaf7224 */ /* 0x000fe400078e0078 */
[----:B------:R-:W-:-:S02]  /*2743e0*/  IMAD.X R122, RZ, RZ, R127, P0 ;  /* 0x000000ffff7a7224 */ /* 0x000fc400000e067f */
[----:B------:R-:W-:Y:S01]  /*2743f0*/  IMAD.MOV.U32 R126, RZ, RZ, 0x1 ;  /* 0x00000001ff7e7424 */ /* 0x000fe200078e00ff */
[----:B------:R0:W-:Y:S01]  /*274400*/  STL.128 [R1+0x52e0], R172 ;  /* 0x0052e0ac01007387 */ /* 0x0001e20000100c00 */
[----:B------:R-:W-:Y:S02]  /*274410*/  IMAD.MOV.U32 R176, RZ, RZ, R121 ;  /* 0x000000ffffb07224 */ /* 0x000fe400078e0079 */
[----:B------:R-:W-:Y:S01]  /*274420*/  IMAD.MOV.U32 R177, RZ, RZ, R120 ;  /* 0x000000ffffb17224 */ /* 0x000fe200078e0078 */
[----:B0-----:R-:W-:Y:S01]  /*274430*/  CS2R R172, SRZ ;  /* 0x0000000000ac7805 */ /* 0x001fe2000001ff00 */
[----:B------:R-:W-:Y:S02]  /*274440*/  IMAD.MOV.U32 R174, RZ, RZ, R123 ;  /* 0x000000ffffae7224 */ /* 0x000fe400078e007b */
[----:B------:R-:W-:-:S05]  /*274450*/  IMAD.MOV.U32 R175, RZ, RZ, R122 ;  /* 0x000000ffffaf7224 */ /* 0x000fca00078e007a */
[----:B------:R0:W-:Y:S01]  /*274460*/  STL.128 [R1+0x53f0], R172 ;  /* 0x0053f0ac01007387 */ /* 0x0001e20000100c00 */
[----:B----4-:R-:W-:-:S04]  /*274470*/  IMAD R0, R0, R2, 0x2c ;  /* 0x0000002c00007424 */ /* 0x010fc800078e0202 */
[----:B------:R3:W4:Y:S02]  /*274480*/  I2F.F64 R2, R0 ;  /* 0x0000000000027312 */ /* 0x0007240000201c00 */
[----:B0--3--:R-:W-:-:S07]  /*274490*/  MOV R0, 0x2744b0 ;  /* 0x002744b000007802 */ /* 0x009fce0000000f00 */
[----:B-12-4-:R-:W-:Y:S05]  /*2744a0*/  CALL.REL.NOINC `($_Z4LAMPPcPiS0_S0_S0_S0_S0_S0_S0_S0_S0_S0_S0_S0_S0_S0_S0_S0_S0_S0_S0_S0_S0_S0_S0_S0_S0_S0_S0_PdS_S0_S0_$_Z4thalPcS_iPdS_Pi) ;  /* 0x0000001c00c07944 */ /* 0x016fea0003c00000 */
[----:B------:R-:W-:Y:S05]  /*2744b0*/  BSYNC.RECONVERGENT B7 ;  /* 0x0000000000077941 */ /* 0x000fea0003800200 */
.L_x_12270:
        /* <DEDUP_REMOVED lines=14> */
.L_x_12271:
        /* <DEDUP_REMOVED lines=14> */
.L_x_12272:
[----:B------:R-:W-:Y:S01]  /*274680*/  IMAD.MOV.U32 R124, RZ, RZ, R126 ;  /* 0x000000ffff7c7224 */ /* 0x000fe200078e007e */
[----:B------:R-:W-:-:S06]  /*274690*/  MOV R125, R173 ;  /* 0x000000ad007d7202 */ /* 0x000fcc0000000f00 */
[----:B------:R-:W-:-:S14]  /*2746a0*/  DSETP.GT.AND P0, PT, R124, R2, PT ;  /* 0x000000027c00722a */ /* 0x000fdc0003f04000 */
[----:B------:R-:W-:Y:S05]  /*2746b0*/  @P0 BRA `(.L_x_12174) ;  /* 0x0000001400ec0947 */ /* 0x000fea0003800000 */
[----:B------:R0:W5:Y:S01]  /*2746c0*/  LDL R176, [R1+0x7c30] ;  /* 0x007c300001b07983 */ /* 0x0001620000100800 */
[----:B------:R-:W-:Y:S02]  /*2746d0*/  IMAD.MOV.U32 R124, RZ, RZ, R123 ;  /* 0x000000ffff7c7224 */ /* 0x000fe400078e007b */
[----:B------:R-:W-:Y:S01]  /*2746e0*/  IMAD.MOV.U32 R125, RZ, RZ, R122 ;  /* 0x000000ffff7d7224 */ /* 0x000fe200078e007a */
[----:B------:R0:W5:Y:S01]  /*2746f0*/  LDL R177, [R1+0x7c34] ;  /* 0x007c340001b17983 */ /* 0x0001620000100800 */
[----:B------:R-:W-:Y:S04]  /*274700*/  BSSY.RECONVERGENT B7, `(.L_x_12273) ;  /* 0x0000005000077945 */ /* 0x000fe80003800200 */
[----:B------:R-:W-:Y:S05]  /*274710*/  BMOV.32.CLEAR RZ, B6 ;  /* 0x0000000006ff7355 */ /* 0x000fea0000100000 */
[----:B------:R-:W-:Y:S01]  /*274720*/  IMAD.MOV.U32 R126, RZ, RZ, 0x2 ;  /* 0x00000002ff7e7424 */ /* 0x000fe200078e00ff */
[----:B0-----:R-:W-:-:S07]  /*274730*/  MOV R0, 0x274750 ;  /* 0x0027475000007802 */ /* 0x001fce0000000f00 */
[----:B-----5:R-:W-:Y:S05]  /*274740*/  CALL.REL.NOINC `($_Z4LAMPPcPiS0_S0_S0_S0_S0_S0_S0_S0_S0_S0_S0_S0_S0_S0_S0_S0_S0_S0_S0_S0_S0_S0_S0_S0_S0_S0_S0_PdS_S0_S0_$_Z4thalPcS_iPdS_Pi) ;  /* 0x0000001c00187944 */ /* 0x020fea0003c00000 */
[----:B------:R-:W-:Y:S05]  /*274750*/  BSYNC.RECONVERGENT B7 ;  /* 0x0000000000077941 */ /* 0x000fea0003800200 */
.L_x_12273:
[----:B------:R-:W-:Y:S02]  /*274760*/  IMAD.MOV.U32 R124, RZ, RZ, R126 ;  /* 0x000000ffff7c7224 */ /* 0x000fe400078e007e */
[----:B------:R-:W-:-:S06]  /*274770*/  IMAD.MOV.U32 R125, RZ, RZ, R173 ;  /* 0x000000ffff7d7224 */ /* 0x000fcc00078e00ad */
        /* <DEDUP_REMOVED lines=12> */
.L_x_12274:
        /* <DEDUP_REMOVED lines=14> */
.L_x_12275:
        /* <DEDUP_REMOVED lines=14> */
.L_x_12276:
        /* <DEDUP_REMOVED lines=14> */
.L_x_12277:
        /* <DEDUP_REMOVED lines=14> */
.L_x_12278:
        /* <DEDUP_REMOVED lines=14> */
.L_x_12279:
[----:B------:R-:W-:Y:S02]  /*274ca0*/  IMAD.MOV.U32 R124, RZ, RZ, R126 ;  /* 0x000000ffff7c7224 */ /* 0x000fe400078e007e */
[----:B------:R-:W-:-:S06]  /*274cb0*/  IMAD.MOV.U32 R125, RZ, RZ, R173 ;  /* 0x000000ffff7d7224 */ /* 0x000fcc00078e00ad */
[----:B------:R-:W-:-:S14]  /*274cc0*/  DSETP.GT.AND P0, PT, R124, R2, PT ;  /* 0x000000027c00722a */ /* 0x000fdc0003f04000 */
[----:B------:R-:W-:Y:S05]  /*274cd0*/  @P0 BRA `(.L_x_12174) ;  /* 0x0000001000640947 */ /* 0x000fea0003800000 */
[----:B------:R-:W-:Y:S04]  /*274ce0*/  BSSY.RECONVERGENT B7, `(.L_x_12280) ;  /* 0x0000009000077945 */ /* 0x000fe80003800200 */
[----:B------:R-:W-:Y:S05]  /*274cf0*/  BMOV.32.CLEAR RZ, B6 ;  /* 0x0000000006ff7355 */ /* 0x000fea0000100000 */
[----:B------:R-:W-:Y:S01]  /*274d00*/  MOV R124, R240 ;  /* 0x000000f0007c7202 */ /* 0x000fe20000000f00 */
[----:B------:R-:W-:Y:S01]  /*274d10*/  IMAD.MOV.U32 R125, RZ, RZ, R241 ;  /* 0x000000ffff7d7224 */ /* 0x000fe200078e00f1 */
[----:B------:R-:W-:Y:S01]  /*274d20*/  MOV R0, 0x274d70 ;  /* 0x00274d7000007802 */ /* 0x000fe20000000f00 */
[----:B------:R-:W-:-:S02]  /*274d30*/  IMAD.MOV.U32 R176, RZ, RZ, R121 ;  /* 0x000000ffffb07224 */ /* 0x000fc400078e0079 */
[----:B------:R-:W-:Y:S02]  /*274d40*/  IMAD.MOV.U32 R177, RZ, RZ, R120 ;  /* 0x000000ffffb17224 */ /* 0x000fe400078e0078 */
[----:B------:R-:W-:-:S07]  /*274d50*/  IMAD.MOV.U32 R126, RZ, RZ, 0x1 ;  /* 0x00000001ff7e7424 */ /* 0x000fce00078e00ff */
[----:B------:R-:W-:Y:S05]  /*274d60*/  CALL.REL.NOINC `($_Z4LAMPPcPiS0_S0_S0_S0_S0_S0_S0_S0_S0_S0_S0_S0_S0_S0_S0_S0_S0_S0_S0_S0_S0_S0_S0_S0_S0_S0_S0_PdS_S0_S0_$_Z4thalPcS_iPdS_Pi) ;  /* 0x0000001400907944 */ /* 0x000fea0003c00000 */
[----:B------:R-:W-:Y:S05]  /*274d70*/  BSYNC.RECONVERGENT B7 ;  /* 0x0000000000077941 */ /* 0x000fea0003800200 */
.L_x_12280:
        /* <DEDUP_REMOVED lines=14> */
.L_x_12281:
        /* <DEDUP_REMOVED lines=14> */
.L_x_12282:
[----:B------:R-:W-:Y:S02]  /*274f40*/  IMAD.MOV.U32 R124, RZ, RZ, R126 ;  /* 0x000000ffff7c7224 */ /* 0x000fe400078e007e */
[----:B------:R-:W-:-:S06]  /*274f50*/  IMAD.MOV.U32 R125, RZ, RZ, R173 ;  /* 0x000000ffff7d7224 */ /* 0x000fcc00078e00ad */
[----:B------:R-:W-:-:S14]  /*274f60*/  DSETP.GT.AND P0, PT, R124, R2, PT ;  /* 0x000000027c00722a */ /* 0x000fdc0003f04000 */
[----:B------:R-:W-:Y:S05]  /*274f70*/  @P0 BRA `(.L_x_12174) ;  /* 0x0000000c00bc0947 */ /* 0x000fea0003800000 */
[----:B------:R0:W5:Y:S01]  /*274f80*/  LDL R176, [R1+0x7c20] ;  /* 0x007c200001b07983 */ /* 0x0001620000100800 */
[----:B------:R-:W-:Y:S01]  /*274f90*/  MOV R124, R123 ;  /* 0x0000007b007c7202 */ /* 0x000fe20000000f00 */
[----:B------:R-:W-:Y:S02]  /*274fa0*/  IMAD.MOV.U32 R125, RZ, RZ, R122 ;  /* 0x000000ffff7d7224 */ /* 0x000fe400078e007a */
[----:B------:R0:W5:Y:S01]  /*274fb0*/  LDL R177, [R1+0x7c24] ;  /* 0x007c240001b17983 */ /* 0x0001620000100800 */
[----:B------:R-:W-:Y:S04]  /*274fc0*/  BSSY.RECONVERGENT B7, `(.L_x_12283) ;  /* 0x0000005000077945 */ /* 0x000fe80003800200 */
[----:B------:R-:W-:Y:S05]  /*274fd0*/  BMOV.32.CLEAR RZ, B6 ;  /* 0x0000000006ff7355 */ /* 0x000fea0000100000 */
[----:B------:R-:W-:Y:S01]  /*274fe0*/  IMAD.MOV.U32 R126, RZ, RZ, 0x2 ;  /* 0x00000002ff7e7424 */ /* 0x000fe200078e00ff */
[----:B0-----:R-:W-:-:S07]  /*274ff0*/  MOV R0, 0x275010 ;  /* 0x0027501000007802 */ /* 0x001fce0000000f00 */
[----:B-----5:R-:W-:Y:S05]  /*275000*/  CALL.REL.NOINC `($_Z4LAMPPcPiS0_S0_S0_S0_S0_S0_S0_S0_S0_S0_S0_S0_S0_S0_S0_S0_S0_S0_S0_S0_S0_S0_S0_S0_S0_S0_S0_PdS_S0_S0_$_Z4thalPcS_iPdS_Pi) ;  /* 0x0000001000e87944 */ /* 0x020fea0003c00000 */
[----:B------:R-:W-:Y:S05]  /*275010*/  BSYNC.RECONVERGENT B7 ;  /* 0x0000000000077941 */ /* 0x000fea0003800200 */
.L_x_12283:
        /* <DEDUP_REMOVED lines=14> */
.L_x_12284:
        /* <DEDUP_REMOVED lines=14> */
.L_x_12285:
        /* <DEDUP_REMOVED lines=8> */
[----:B------:R-:W-:Y:S01]  /*275260*/  IMAD.MOV.U32 R125, RZ, RZ, R243 ;  /* 0x000000ffff7d7224 */ /* 0x000fe200078e00f3 */
[----:B------:R-:W-:Y:S01]  /*275270*/  MOV R0, 0x2752b0 ;  /* 0x002752b000007802 */ /* 0x000fe20000000f00 */
[----:B------:R-:W-:-:S02]  /*275280*/  IMAD.MOV.U32 R176, RZ, RZ, R121 ;  /* 0x000000ffffb07224 */ /* 0x000fc400078e0079 */
[----:B------:R-:W-:-:S07]  /*275290*/  IMAD.MOV.U32 R177, RZ, RZ, R120 ;  /* 0x000000ffffb17224 */ /* 0x000fce00078e0078 */
[----:B------:R-:W-:Y:S05]  /*2752a0*/  CALL.REL.NOINC `($_Z4LAMPPcPiS0_S0_S0_S0_S0_S0_S0_S0_S0_S0_S0_S0_S0_S0_S0_S0_S0_S0_S0_S0_S0_S0_S0_S0_S0_S0_S0_PdS_S0_S0_$_Z4thalPcS_iPdS_Pi) ;  /* 0x0000001000407944 */ /* 0x000fea0003c00000 */
[----:B------:R-:W-:Y:S05]  /*2752b0*/  BSYNC.RECONVERGENT B7 ;  /* 0x0000000000077941 */ /* 0x000fea0003800200 */
.L_x_12286:
        /* <DEDUP_REMOVED lines=14> */
.L_x_12287:
        /* <DEDUP_REMOVED lines=14> */
.L_x_12288:
        /* <DEDUP_REMOVED lines=14> */
.L_x_12289:
        /* <DEDUP_REMOVED lines=14> */
.L_x_12290:
        /* <DEDUP_REMOVED lines=14> */
.L_x_12291:
        /* <DEDUP_REMOVED lines=14> */
.L_x_12292:
[----:B------:R-:W-:Y:S02]  /*275800*/  IMAD.MOV.U32 R124, RZ, RZ, R126 ;  /* 0x000000ffff7c7224 */ /* 0x000fe400078e007e */
[----:B------:R-:W-:-:S06]  /*275810*/  IMAD.MOV.U32 R125, RZ, RZ, R173 ;  /* 0x000000ffff7d7224 */ /* 0x000fcc00078e00ad */
[----:B------:R-:W-:-:S14]  /*275820*/  DSETP.GT.AND P0, PT, R124, R2, PT ;  /* 0x000000027c00722a */ /* 0x000fdc0003f04000 */
[----:B------:R-:W-:Y:S05]  /*275830*/  @P0 BRA `(.L_x_12174) ;  /* 0x00000004008c0947 */ /* 0x000fea0003800000 */
[----:B------:R0:W5:Y:S04]  /*275840*/  LDL R124, [R1+0x7c10] ;  /* 0x007c1000017c7983 */ /* 0x0001680000100800 */
[----:B------:R0:W5:Y:S01]  /*275850*/  LDL R125, [R1+0x7c14] ;  /* 0x007c1400017d7983 */ /* 0x0001620000100800 */
[----:B------:R-:W-:Y:S04]  /*275860*/  BSSY.RECONVERGENT B7, `(.L_x_12293) ;  /* 0x0000007000077945 */ /* 0x000fe80003800200 */
[----:B------:R-:W-:Y:S05]  /*275870*/  BMOV.32.CLEAR RZ, B6 ;  /* 0x0000000006ff7355 */ /* 0x000fea0000100000 */
[----:B------:R-:W-:Y:S01]  /*275880*/  IMAD.MOV.U32 R176, RZ, RZ, R123 ;  /* 0x000000ffffb07224 */ /* 0x000fe200078e007b */
[----:B------:R-:W-:Y:S01]  /*275890*/  MOV R177, R122 ;  /* 0x0000007a00b17202 */ /* 0x000fe20000000f00 */
[----:B------:R-:W-:Y:S01]  /*2758a0*/  IMAD.MOV.U32 R126, RZ, RZ, 0x2 ;  /* 0x00000002ff7e7424 */ /* 0x000fe200078e00ff */
[----:B0-----:R-:W-:-:S07]  /*2758b0*/  MOV R0, 0x2758d0 ;  /* 0x002758d000007802 */ /* 0x001fce0000000f00 */
[----:B-----5:R-:W-:Y:S05]  /*2758c0*/  CALL.REL.NOINC `($_Z4LAMPPcPiS0_S0_S0_S0_S0_S0_S0_S0_S0_S0_S0_S0_S0_S0_S0_S0_S0_S0_S0_S0_S0_S0_S0_S0_S0_S0_S0_PdS_S0_S0_$_Z4thalPcS_iPdS_Pi) ;  /* 0x0000000800b87944 */ /* 0x020fea0003c00000 */
[----:B------:R-:W-:Y:S05]  /*2758d0*/  BSYNC.RECONVERGENT B7 ;  /* 0x0000000000077941 */ /* 0x000fea0003800200 */
.L_x_12293:
        /* <DEDUP_REMOVED lines=9> */
[----:B------:R-:W-:Y:S01]  /*275970*/  MOV R0, 0x2759b0 ;  /* 0x002759b000007802 */ /* 0x000fe20000000f00 */
[----:B------:R-:W-:-:S02]  /*275980*/  IMAD.MOV.U32 R177, RZ, RZ, R122 ;  /* 0x000000ffffb17224 */ /* 0x000fc400078e007a */
[----:B0-----:R-:W-:-:S07]  /*275990*/  IMAD.MOV.U32 R126, RZ, RZ, 0x3 ;  /* 0x00000003ff7e7424 */ /* 0x001fce00078e00ff */
[----:B-----5:R-:W-:Y:S05]  /*2759a0*/  CALL.REL.NOINC `($_Z4LAMPPcPiS0_S0_S0_S0_S0_S0_S0_S0_S0_S0_S0_S0_S0_S0_S0_S0_S0_S0_S0_S0_S0_S0_S0_S0_S0_S0_S0_PdS_S0_S0_$_Z4thalPcS_iPdS_Pi) ;  /* 0x0000000800807944 */ /* 0x020fea0003c00000 */
[----:B------:R-:W-:Y:S05]  /*2759b0*/  BSYNC.RECONVERGENT B7 ;  /* 0x0000000000077941 */ /* 0x000fea0003800200 */
.L_x_12294:
        /* <DEDUP_REMOVED lines=14> */
.L_x_12295:
        /* <DEDUP_REMOVED lines=14> */
.L_x_12296:
        /* <DEDUP_REMOVED lines=14> */
.L_x_12297:
        /* <DEDUP_REMOVED lines=14> */
.L_x_12298:
        /* <DEDUP_REMOVED lines=14> */
.L_x_12299:
[----:B------:R-:W-:Y:S02]  /*275e20*/  IMAD.MOV.U32 R120, RZ, RZ, R126 ;  /* 0x000000ffff787224 */ /* 0x000fe400078e007e */
[----:B------:R-:W-:-:S06]  /*275e30*/  IMAD.MOV.U32 R121, RZ, RZ, R173 ;  /* 0x000000ffff797224 */ /* 0x000fcc00078e00ad */
[----:B------:R-:W-:-:S14]  /*275e40*/  DSETP.GT.AND P0, PT, R120, R2, PT ;  /* 0x000000027800722a */ /* 0x000fdc0003f04000 */
[----:B------:R-:W-:Y:S05]  /*275e50*/  @!P0 BREAK.RELIABLE B11 ;  /* 0x00000000000b8942 */ /* 0x000fea0003800100 */
[----:B------:R-:W-:Y:S05]  /*275e60*/  @!P0 BRA `(.L_x_12223) ;  /* 0x0000000000348947 */ /* 0x000fea0003800000 */
.L_x_12174:
[----:B------:R-:W-:Y:S05]  /*275e70*/  BSYNC.RELIABLE B11 ;  /* 0x00000000000b7941 */ /* 0x000fea0003800100 */
.L_x_12173:
[----:B------:R-:W3:Y:S01]  /*275e80*/  LDC.64 R120, c[0x0][0x450] ;  /* 0x00011400ff787b82 */ /* 0x000ee20000000a00 */
[----:B------:R-:W-:Y:S01]  /*275e90*/  R2UR UR10, R186 ;  /* 0x00000000ba0a72ca */ /* 0x000fe200000e0000 */
[----:B------:R-:W4:Y:S01]  /*275ea0*/  LDL.LU R2, [R1+0x7c70] ;  /* 0x007c700001027983 */ /* 0x000f220000300800 */
[----:B------:R-:W-:-:S13]  /*275eb0*/  R2UR UR11, R187 ;  /* 0x00000000bb0b72ca */ /* 0x000fda00000e0000 */
[----:B---3--:R-:W3:Y:S01]  /*275ec0*/  LDG.E R0, desc[UR10][R120.64+0x8] ;  /* 0x0000080a78007981 */ /* 0x008ee2000c1e1900 */
[----:B----4-:R-:W-:-:S05]  /*275ed0*/  VIADD R2, R2, 0x1 ;  /* 0x0000000102027836 */ /* 0x010fca0000000000 */
[----:B---3--:R-:W-:-:S13]  /*275ee0*/  ISETP.GE.AND P0, PT, R2, R0, PT ;  /* 0x000000000200720c */ /* 0x008fda0003f06270 */
[----:B------:R-:W-:Y:S05]  /*275ef0*/  @P0 BRA `(.L_x_12172) ;  /* 0x0000000400100947 */ /* 0x000fea0003800000 */
[----:B------:R3:W-:Y:S01]  /*275f00*/  STL [R1+0x7c70], R2 ;  /* 0x007c700201007387 */ /* 0x0007e20000100800 */
[----:B------:R-:W-:-:S13]  /*275f10*/  ISETP.NE.AND P0, PT, R2, -0x1, PT ;  /* 0xffffffff0200780c */ /* 0x000fda0003f05270 */
[----:B---3--:R-:W-:Y:S05]  /*275f20*/  @P0 BRA `(.L_x_12300) ;  /* 0xffffffa000740947 */ /* 0x008fea000383ffff */
[----:B------:R-:W-:Y:S05]  /*275f30*/  BRA `(.L_x_12172) ;  /* 0x0000000400007947 */ /* 0x000fea0003800000 */
.L_x_12223:
[----:B------:R-:W3:Y:S01]  /*275f40*/  LDL R129, [R129] ;  /* 0x0000000081817983 */ /* 0x000ee20000100800 */
[----:B------:R-:W4:Y:S01]  /*275f50*/  LDC.64 R120, c[0x0][0x458] ;  /* 0x00011600ff787b82 */ /* 0x000f220000000a00 */
[C---:B------:R-:W-:Y:S02]  /*275f60*/  R2UR UR10, R186.reuse ;  /* 0x00000000ba0a72ca */ /* 0x040fe400000e0000 */
        /* <DEDUP_REMOVED lines=10> */
[----:B------:R-:W-:Y:S01]  /*276010*/  R2UR UR21, R187 ;  /* 0x00000000bb1572ca */ /* 0x000fe200000e0000 */
[----:B---3--:R-:W-:-:S04]  /*276020*/  IMAD.SHL.U32 R2, R129, 0x10, RZ ;  /* 0x0000001081027824 */ /* 0x008fc800078e00ff */
[----:B----4-:R-:W-:-:S05]  /*276030*/  IMAD.WIDE R2, R2, 0x4, R120 ;  /* 0x0000000402027825 */ /* 0x010fca00078e0278 */
[----:B------:R-:W-:Y:S04]  /*276040*/  STG.E desc[UR10][R2.64+0x30], RZ ;  /* 0x000030ff02007986 */ /* 0x000fe8000c10190a */
[----:B------:R-:W-:Y:S04]  /*276050*/  STG.E desc[UR12][R2.64+0x34], RZ ;  /* 0x000034ff02007986 */ /* 0x000fe8000c10190c */
[----:B------:R-:W3:Y:S04]  /*276060*/  LDG.E R0, desc[UR14][R130.64] ;  /* 0x0000000e82007981 */ /* 0x000ee8000c1e1900 */
[----:B---3--:R3:W-:Y:S04]  /*276070*/  STG.E desc[UR16][R2.64+0x38], R0 ;  /* 0x0000380002007986 */ /* 0x0087e8000c101910 */
[----:B------:R-:W4:Y:S01]  /*276080*/  LDG.E R130, desc[UR18][R130.64+0x4] ;  /* 0x0000041282827981 */ /* 0x000f22000c1e1900 */
[----:B---3--:R-:W-:-:S05]  /*276090*/  MOV R0, 0x1 ;  /* 0x0000000100007802 */ /* 0x008fca0000000f00 */
[----:B------:R3:W-:Y:S04]  /*2760a0*/  STL [R1+0x7c74], R0 ;  /* 0x007c740001007387 */ /* 0x0007e80000100800 */
[----:B----4-:R3:W-:Y:S01]  /*2760b0*/  STG.E desc[UR20][R2.64+0x3c], R130 ;  /* 0x00003c8202007986 */ /* 0x0107e2000c101914 */
[----:B------:R-:W-:Y:S05]  /*2760c0*/  BRA `(.L_x_12172) ;  /* 0x00000000009c7947 */ /* 0x000fea0003800000 */
.L_x_12170:
[----:B------:R-:W-:Y:S02]  /*2760d0*/  R2UR UR10, R186 ;  /* 0x00000000ba0a72ca */ /* 0x000fe400000e0000 */
[----:B------:R-:W-:-:S13]  /*2760e0*/  R2UR UR11, R187 ;  /* 0x00000000bb0b72ca */ /* 0x000fda00000e0000 */
[----:B------:R0:W5:Y:S02]  /*2760f0*/  LDG.E R0, desc[UR10][R122.64] ;  /* 0x0000000a7a007981 */ /* 0x000164000c1e1900 */
.L_x_11794:
[----:B------:R-:W3:Y:S01]  /*276100*/  LDL R129, [R129] ;  /* 0x0000000081817983 */ /* 0x000ee20000100800 */
[----:B------:R-:W1:Y:S01]  /*276110*/  LDC.64 R120, c[0x0][0x458] ;  /* 0x00011600ff787b82 */ /* 0x000e620000000a00 */
[C---:B------:R-:W-:Y:S02]  /*276120*/  R2UR UR10, R186.reuse ;  /* 0x00000000ba0a72ca */ /* 0x040fe400000e0000 */
[C---:B------:R-:W-:Y:S02]  /*276130*/  R2UR UR11, R187.reuse ;  /* 0x00000000bb0b72ca */ /* 0x040fe400000e0000 */
[----:B------:R-:W-:Y:S02]  /*276140*/  R2UR UR12, R186 ;  /* 0x00000000ba0c72ca */ /* 0x000fe400000e0000 */
[----:B------:R-:W-:Y:S01]  /*276150*/  R2UR UR13, R187 ;  /* 0x00000000bb0d72ca */ /* 0x000fe200000e0000 */
[----:B---3--:R-:W-:-:S04]  /*276160*/  IMAD.SHL.U32 R2, R129, 0x10, RZ ;  /* 0x0000001081027824 */ /* 0x008fc800078e00ff */
[----:B-1----:R-:W-:-:S05]  /*276170*/  IMAD.WIDE R2, R2, 0x4, R120 ;  /* 0x0000000402027825 */ /* 0x002fca00078e0278 */
[----:B-----5:R1:W-:Y:S04]  /*276180*/  STG.E desc[UR10][R2.64+0x30], R0 ;  /* 0x0000300002007986 */ /* 0x0203e8000c10190a */
[----:B0-----:R-:W3:Y:S01]  /*276190*/  LDG.E R122, desc[UR12][R122.64+0x4] ;  /* 0x0000040c7a7a7981 */ /* 0x001ee2000c1e1900 */
[----:B------:R-:W-:Y:S02]  /*2761a0*/  R2UR UR14, R186 ;  /* 0x00000000ba0e72ca */ /* 0x000fe400000e0000 */
[----:B------:R-:W-:Y:S01]  /*2761b0*/  R2UR UR15, R187 ;  /* 0x00000000bb0f72ca */ /* 0x000fe200000e0000 */
[----:B------:R0:W-:Y:S01]  /*2761c0*/  STG.E desc[UR12][R2.64+0x38], RZ ;  /* 0x000038ff02007986 */ /* 0x0001e2000c10190c */
[----:B-1----:R-:W-:-:S05]  /*2761d0*/  IMAD.MOV.U32 R0, RZ, RZ, 0x1 ;  /* 0x00000001ff007424 */ /* 0x002fca00078e00ff */
[----:B------:R0:W-:Y:S06]  /*2761e0*/  STL [R1+0x7c74], R0 ;  /* 0x007c740001007387 */ /* 0x0001ec0000100800 */
[----:B------:R0:W-:Y:S04]  /*2761f0*/  STG.E desc[UR14][R2.64+0x3c], RZ ;  /* 0x00003cff02007986 */ /* 0x0001e8000c10190e */
[----:B---3--:R0:W-:Y:S01]  /*276200*/  STG.E desc[UR10][R2.64+0x34], R122 ;  /* 0x0000347a02007986 */ /* 0x0081e2000c10190a */
[----:B------:R-:W-:Y:S05]  /*276210*/  BRA `(.L_x_12172) ;  /* 0x0000000000487947 */ /* 0x000fea0003800000 */
.L_x_9833:
[----:B------:R-:W-:Y:S01]  /*276220*/  R2UR UR10, R186 ;  /* 0x00000000ba0a72ca */ /* 0x000fe200000e0000 */
[----:B------:R-:W2:Y:S01]  /*276230*/  LDL R129, [R129] ;  /* 0x0000000081817983 */ /* 0x000ea20000100800 */
[----:B------:R-:W-:Y:S01]  /*276240*/  R2UR UR11, R187 ;  /* 0x00000000bb0b72ca */ /* 0x000fe200000e0000 */
[----:B------:R-:W0:-:S12]  /*276250*/  LDC.64 R120, c[0x0][0x458] ;  /* 0x00011600ff787b82 */ /* 0x000e180000000a00 */
[----:B------:R-:W3:Y:S01]  /*276260*/  LDG.E R0, desc[UR10][R242.64] ;  /* 0x0000000af2007981 */ /* 0x000ee2000c1e1900 */
[----:B------:R-:W-:Y:S02]  /*276270*/  R2UR UR12, R186 ;  /* 0x00000000ba0c72ca */ /* 0x000fe400000e0000 */
[----:B------:R-:W-:Y:S01]  /*276280*/  R2UR UR13, R187 ;  /* 0x00000000bb0d72ca */ /* 0x000fe200000e0000 */
[----:B--2---:R-:W-:-:S04]  /*276290*/  IMAD.SHL.U32 R2, R129, 0x10, RZ ;  /* 0x0000001081027824 */ /* 0x004fc800078e00ff */
[----:B0-----:R-:W-:-:S05]  /*2762a0*/  IMAD.WIDE R2, R2, 0x4, R120 ;  /* 0x0000000402027825 */ /* 0x001fca00078e0278 */
[----:B---3--:R0:W-:Y:S04]  /*2762b0*/  STG.E desc[UR10][R2.64+0x30], R0 ;  /* 0x0000300002007986 */ /* 0x0081e8000c10190a */
[----:B------:R-:W2:Y:S04]  /*2762c0*/  LDG.E R242, desc[UR12][R242.64+0x4] ;  /* 0x0000040cf2f27981 */ /* 0x000ea8000c1e1900 */
[----:B--2---:R-:W-:Y:S04]  /*2762d0*/  STG.E desc[UR10][R2.64+0x34], R242 ;  /* 0x000034f202007986 */ /* 0x004fe8000c10190a */
[----:B0-----:R-:W2:Y:S04]  /*2762e0*/  LDG.E R0, desc[UR12][R246.64] ;  /* 0x0000000cf6007981 */ /* 0x001ea8000c1e1900 */
[----:B--2---:R0:W-:Y:S04]  /*2762f0*/  STG.E desc[UR10][R2.64+0x38], R0 ;  /* 0x0000380002007986 */ /* 0x0041e8000c10190a */
[----:B------:R-:W2:Y:S01]  /*276300*/  LDG.E R246, desc[UR12][R246.64+0x4] ;  /* 0x0000040cf6f67981 */ /* 0x000ea2000c1e1900 */
[----:B0-----:R-:W-:-:S05]  /*276310*/  IMAD.MOV.U32 R0, RZ, RZ, 0x1 ;  /* 0x00000001ff007424 */ /* 0x001fca00078e00ff */
[----:B------:R0:W-:Y:S04]  /*276320*/  STL [R1+0x7c74], R0 ;  /* 0x007c740001007387 */ /* 0x0001e80000100800 */
[----:B--2---:R0:W-:Y:S02]  /*276330*/  STG.E desc[UR10][R2.64+0x3c], R246 ;  /* 0x00003cf602007986 */ /* 0x0041e4000c10190a */
.L_x_12172:
[----:B0--3--:R-:W3:Y:S02]  /*276340*/  LDL.LU R0, [R1+0x7e9c] ;  /* 0x007e9c0001007983 */ /* 0x009ee40000300800 */
[----:B---3--:R0:W-:Y:S05]  /*276350*/  BMOV.32 B6, R0 ;  /* 0x0000000006007356 */ /* 0x0081ea0000000000 */
[----:B------:R-:W-:Y:S05]  /*276360*/  BSYNC.RECONVERGENT B6 ;  /* 0x0000000000067941 */ /* 0x000fea0003800200 */
.L_x_9726:
[----:B0-----:R1:W1:Y:S01]  /*276370*/  LDL.LU R0, [R1+0x7c74] ;  /* 0x007c740001007983 */ /* 0x0012620000300800 */
[----:B------:R-:W-:Y:S01]  /*276380*/  MOV R2, 0x19aae0 ;  /* 0x0019aae000027802 */ /* 0x000fe20000000f00 */
[----:B------:R-:W-:-:S04]  /*276390*/  IMAD.MOV.U32 R3, RZ, RZ, 0x0 ;  /* 0x00000000ff037424 */ /* 0x000fc800078e00ff */
[----:B-12-45:R-:W-:Y:S05]  /*2763a0*/  RET.REL.NODEC R2 `(_Z4LAMPPcPiS0_S0_S0_S0_S0_S0_S0_S0_S0_S0_S0_S0_S0_S0_S0_S0_S0_S0_S0_S0_S0_S0_S0_S0_S0_S0_S0_PdS_S0_S0_) ;  /* 0xffffd89c02147950 */ /* 0x036fea0003c3ffff */
        .type           $_Z4LAMPPcPiS0_S0_S0_S0_S0_S0_S0_S0_S0_S0_S0_S0_S0_S0_S0_S0_S0_S0_S0_S0_S0_S0_S0_S0_S0_S0_S0_PdS_S0_S0_$_Z4thalPcS_iPdS_Pi,@function
        .size           $_Z4LAMPPcPiS0_S0_S0_S0_S0_S0_S0_S0_S0_S0_S0_S0_S0_S0_S0_S0_S0_S0_S0_S0_S0_S0_S0_S0_S0_S0_S0_PdS_S0_S0_$_Z4thalPcS_iPdS_Pi,($__internal_0_$__cuda_sm20_div_rn_f64_full - $_Z4LAMPPcPiS0_S0_S0_S0_S0_S0_S0_S0_S0_S0_S0_S0_S0_S0_S0_S0_S0_S0_S0_S0_S0_S0_S0_S0_S0_S0_S0_PdS_S0_S0_$_Z4thalPcS_iPdS_Pi)
$_Z4LAMPPcPiS0_S0_S0_S0_S0_S0_S0_S0_S0_S0_S0_S0_S0_S0_S0_S0_S0_S0_S0_S0_S0_S0_S0_S0_S0_S0_S0_PdS_S0_S0_$_Z4thalPcS_iPdS_Pi:
[----:B------:R-:W0:Y:S01]  /*2763b0*/  LDC R174, c[0x0][0x468] ;  /* 0x00011a00ffae7b82 */ /* 0x000e220000000800 */
[----:B------:R-:W-:Y:S01]  /*2763c0*/  BSSY.RECONVERGENT B0, `(.L_x_12301) ;  /* 0x000000d000007945 */ /* 0x000fe20003800200 */
[----:B------:R-:W-:-:S06]  /*2763d0*/  IMAD.MOV.U32 R173, RZ, RZ, RZ ;  /* 0x000000ffffad7224 */ /* 0x000fcc00078e00ff */
[----:B------:R-:W1:Y:S02]  /*2763e0*/  LDC R175, c[0x0][0x46c] ;  /* 0x00011b00ffaf7b82 */ /* 0x000e640000000800 */
.L_x_12302:
[----:B01----:R-:W0:Y:S02]  /*2763f0*/  LDC.64 R174, c[0x0][0x358] ;  /* 0x0000d600ffae7b82 */ /* 0x003e240000000a00 */
[----:B0-----:R-:W-:Y:S02]  /*276400*/  R2UR UR10, R174 ;  /* 0x00000000ae0a72ca */ /* 0x001fe400000e0000 */
        /* <DEDUP_REMOVED lines=9> */
.L_x_12301:
        /* <DEDUP_REMOVED lines=11> */
.L_x_12306:
[----:B------:R-:W0:Y:S01]  /*276550*/  LDC.64 R182, c[0x0][0x358] ;  /* 0x0000d600ffb67b82 */ /* 0x000e220000000a00 */
[----:B------:R-:W-:-:S05]  /*276560*/  IADD3 R174, P0, PT, R173, R124, RZ ;  /* 0x0000007cadae7210 */ /* 0x000fca0007f1e0ff */
[----:B------:R-:W-:Y:S01]  /*276570*/  IMAD.X R175, RZ, RZ, R125, P0 ;  /* 0x000000ffffaf7224 */ /* 0x000fe200000e067d */
[----:B0-----:R-:W-:Y:S02]  /*276580*/  R2UR UR10, R182 ;  /* 0x00000000b60a72ca */ /* 0x001fe400000e0000 */
[----:B------:R-:W-:-:S13]  /*276590*/  R2UR UR11, R183 ;  /* 0x00000000b70b72ca */ /* 0x000fda00000e0000 */
[----:B------:R0:W2:Y:S02]  /*2765a0*/  LD.E.U8 R180, desc[UR10][R174.64+0x1] ;  /* 0x0000010aaeb47980 */ /* 0x0000a4000c101100 */
[----:B0-----:R-:W-:-:S05]  /*2765b0*/  IMAD.IADD R175, R179, 0x1, R181 ;  /* 0x00000001b3af7824 */ /* 0x001fca00078e02b5 */
[----:B------:R-:W-:-:S04]  /*2765c0*/  IADD3 R174, P0, PT, R175, R124, RZ ;  /* 0x0000007cafae7210 */ /* 0x000fc80007f1e0ff */
        /* <DEDUP_REMOVED lines=26> */
.L_x_12305:
[----:B------:R-:W-:Y:S01]  /*276770*/  BSSY.RECONVERGENT B1, `(.L_x_12307) ;  /* 0x000000c000017945 */ /* 0x000fe20003800200 */
[----:B------:R-:W-:-:S07]  /*276780*/  IMAD.MOV.U32 R173, RZ, RZ, RZ ;  /* 0x000000ffffad7224 */ /* 0x000fce00078e00ff */
.L_x_12308:
[----:B------:R-:W0:Y:S02]  /*276790*/  LDC.64 R174, c[0x0][0x358] ;  /* 0x0000d600ffae7b82 */ /* 0x000e240000000a00 */
        /* <DEDUP_REMOVED lines=10> */
.L_x_12307:
[----:B------:R-:W-:-:S04]  /*276840*/  LOP3.LUT R173, R174, 0x1, RZ, 0xc0, !PT ;  /* 0x00000001aead7812 */ /* 0x000fc800078ec0ff */
[----:B------:R-:W-:-:S13]  /*276850*/  ISETP.NE.U32.AND P0, PT, R173, 0x1, PT ;  /* 0x00000001ad00780c */ /* 0x000fda0003f05070 */
[----:B------:R-:W-:Y:S05]  /*276860*/  @!P0 BRA `(.L_x_12304) ;  /* 0x0000000400848947 */ /* 0x000fea0003800000 */
[----:B------:R-:W-:-:S13]  /*276870*/  ISETP.NE.AND P0, PT, R174, RZ, PT ;  /* 0x000000ffae00720c */ /* 0x000fda0003f05270 */
[----:B------:R-:W-:Y:S05]  /*276880*/  @!P0 BRA `(.L_x_12309) ;  /* 0x00000000009c8947 */ /* 0x000fea0003800000 */
[----:B------:R-:W-:Y:S01]  /*276890*/  SHF.R.U32.HI R173, RZ, 0x1, R174 ;  /* 0x00000001ffad7819 */ /* 0x000fe200000116ae */
[----:B------:R-:W-:Y:S01]  /*2768a0*/  IMAD.MOV.U32 R181, RZ, RZ, RZ ;  /* 0x000000ffffb57224 */ /* 0x000fe200078e00ff */
[----:B------:R-:W-:Y:S02]  /*2768b0*/  IADD3 R179, PT, PT, R174, -0x2, RZ ;  /* 0xfffffffeaeb37810 */ /* 0x000fe40007ffe0ff */
[----:B------:R-:W-:Y:S01]  /*2768c0*/  VIMNMX.U32 R178, PT, PT, R173, 0x1, !PT ;  /* 0x00000001adb27848 */ /* 0x000fe20007fe0000 */
[----:B------:R-:W-:-:S07]  /*2768d0*/  IMAD.MOV.U32 R173, RZ, RZ, RZ ;  /* 0x000000ffffad7224 */ /* 0x000fce00078e00ff */
.L_x_12310:
        /* <DEDUP_REMOVED lines=34> */
.L_x_12309:
        /* <DEDUP_REMOVED lines=40> */
[----:B------:R-:W-:-:S06]  /*276d80*/  UMOV UR11, 0x40390000 ;  /* 0x40390000000b7882 */ /* 0x000fcc0000000000 */
[----:B------:R-:W-:Y:S01]  /*276d90*/  DMUL R178, R178, R180 ;  /* 0x000000b4b2b27228 */ /* 0x000fe20000000000 */
[----:B------:R-:W-:Y:S02]  /*276da0*/  IMAD.MOV.U32 R180, RZ, RZ, -0x105c611 ;  /* 0xfefa39efffb47424 */ /* 0x000fe400078e00ff */
[----:B------:R-:W-:-:S05]  /*276db0*/  IMAD.MOV.U32 R181, RZ, RZ, 0x3fe62e42 ;  /* 0x3fe62e42ffb57424 */ /* 0x000fca00078e00ff */
[----:B------:R-:W-:Y:S02]  /*276dc0*/  DFMA R178, R174, R182, R178 ;  /* 0x000000b6aeb2722b */ /* 0x000fe400000000b2 */
[----:B------:R-:W-:Y:S01]  /*276dd0*/  DFMA R180, R180, -UR10, R174 ;  /* 0x8000000ab4b47c2b */ /* 0x000fe200080000ae */
[----:B------:R-:W-:Y:S02]  /*276de0*/  IMAD.MOV.U32 R182, RZ, RZ, -0x105c611 ;  /* 0xfefa39efffb67424 */ /* 0x000fe400078e00ff */
[----:B------:R-:W-:-:S06]  /*276df0*/  IMAD.MOV.U32 R183, RZ, RZ, 0x3fe62e42 ;  /* 0x3fe62e42ffb77424 */ /* 0x000fcc00078e00ff */
[----:B------:R-:W-:-:S08]  /*276e00*/  DFMA R182, -R182, -25, R180 ;  /* 0xc0390000b6b6782b */ /* 0x000fd000000001b4 */
[----:B------:R-:W-:-:S08]  /*276e10*/  DADD R174, -R174, R182 ;  /* 0x00000000aeae7229 */ /* 0x000fd000000001b6 */
[----:B------:R-:W-:Y:S01]  /*276e20*/  DADD R174, R178, -R174 ;  /* 0x00000000b2ae7229 */ /* 0x000fe200000008ae */
[----:B------:R-:W-:Y:S02]  /*276e30*/  IMAD.MOV.U32 R178, RZ, RZ, 0x3b39803f ;  /* 0x3b39803fffb27424 */ /* 0x000fe400078e00ff */
[----:B------:R-:W-:-:S06]  /*276e40*/  IMAD.MOV.U32 R179, RZ, RZ, 0x3c7abc9e ;  /* 0x3c7abc9effb37424 */ /* 0x000fcc00078e00ff */
[----:B------:R-:W-:-:S08]  /*276e50*/  DFMA R174, R178, -UR10, R174 ;  /* 0x8000000ab2ae7c2b */ /* 0x000fd000080000ae */
[----:B------:R-:W-:Y:S01]  /*276e60*/  DADD R188, R180, R174 ;  /* 0x00000000b4bc7229 */ /* 0x000fe200000000ae */
[----:B------:R-:W-:Y:S10]  /*276e70*/  BRA `(.L_x_12311) ;  /* 0x0000000000dc7947 */ /* 0x000ff40003800000 */
.L_x_12304:
[----:B------:R-:W0:Y:S01]  /*276e80*/  MUFU.RCP64H R175, 2.2750682830810546875 ;  /* 0x4002335700af7908 */ /* 0x000e220000001800 */
        /* <DEDUP_REMOVED lines=8> */
[----:B------:R-:W-:Y:S02]  /*276f10*/  UMOV UR13, 0x3eb1380b ;  /* 0x3eb1380b000d7882 */ /* 0x000fe40000000000 */
        /* <DEDUP_REMOVED lines=44> */
[----:B------:R-:W-:-:S11]  /*2771e0*/  DADD R188, R180, R174 ;  /* 0x00000000b4bc7229 */ /* 0x000fd600000000ae */
.L_x_12311:
[----:B------:R-:W-:Y:S05]  /*2771f0*/  BSYNC.RECONVERGENT B0 ;  /* 0x0000000000007941 */ /* 0x000fea0003800200 */
.L_x_12303:
[----:B------:R-:W-:Y:S01]  /*277200*/  ISETP.NE.AND P0, PT, R126, 0x3, PT ;  /* 0x000000037e00780c */ /* 0x000fe20003f05270 */
[----:B------:R-:W-:-:S12]  /*277210*/  BSSY.RECONVERGENT B2, `(.L_x_12312) ;  /* 0x00002ab000027945 */ /* 0x000fd80003800200 */
[----:B------:R-:W-:Y:S05]  /*277220*/  @!P0 BRA `(.L_x_12313) ;  /* 0x0000001400588947 */ /* 0x000fea0003800000 */
[----:B------:R-:W-:Y:S01]  /*277230*/  BSSY.RECONVERGENT B0, `(.L_x_12314) ;  /* 0x000000c000007945 */ /* 0x000fe20003800200 */
[----:B------:R-:W-:-:S07]  /*277240*/  IMAD.MOV.U32 R173, RZ, RZ, RZ ;  /* 0x000000ffffad7224 */ /* 0x000fce00078e00ff */
.L_x_12315:
        /* <DEDUP_REMOVED lines=11> */
.L_x_12314:
[----:B------:R-:W-:Y:S01]  /*277300*/  BSSY.RECONVERGENT B0, `(.L_x_12316) ;  /* 0x000000d000007945 */ /* 0x000fe20003800200 */
[----:B------:R-:W-:Y:S02]  /*277310*/  IMAD.MOV.U32 R179, RZ, RZ, R174 ;  /* 0x000000ffffb37224 */ /* 0x000fe400078e00ae */
[----:B------:R-:W-:-:S07]  /*277320*/  IMAD.MOV.U32 R178, RZ, RZ, RZ ;  /* 0x000000ffffb27224 */ /* 0x000fce00078e00ff */
.L_x_12317:
[----:B------:R-:W0:Y:S02]  /*277330*/  LDC.64 R174, c[0x0][0x358] ;  /* 0x0000d600ffae7b82 */ /* 0x000e240000000a00 */
[----:B0-----:R-:W-:Y:S02]  /*277340*/  R2UR UR10, R174 ;  /* 0x00000000ae0a72ca */ /* 0x001fe400000e0000 */
        /* <DEDUP_REMOVED lines=9> */
.L_x_12316:
        /* <DEDUP_REMOVED lines=10> */
.L_x_12342:
[----:B------:R-:W0:Y:S01]  /*277480*/  LDC.64 R190, c[0x0][0x358] ;  /* 0x0000d600ffbe7b82 */ /* 0x000e220000000a00 */
[----:B------:R-:W-:-:S04]  /*277490*/  IADD3 R174, P0, PT, R178, R124, RZ ;  /* 0x0000007cb2ae7210 */ /* 0x000fc80007f1e0ff */
[----:B------:R-:W-:Y:S02]  /*2774a0*/  LEA.HI.X.SX32 R175, R178, R125, 0x1, P0 ;  /* 0x0000007db2af7211 */ /* 0x000fe400000f0eff */
[----:B0-----:R-:W-:Y:S02]  /*2774b0*/  R2UR UR10, R190 ;  /* 0x00000000be0a72ca */ /* 0x001fe400000e0000 */
        /* <DEDUP_REMOVED lines=12> */
.L_x_12323:
[----:B------:R-:W-:Y:S01]  /*277580*/  ISETP.NE.AND P0, PT, R181, 0x47, PT ;  /* 0x00000047b500780c */ /* 0x000fe20003f05270 */
[----:B------:R-:W-:-:S12]  /*277590*/  IMAD.MOV.U32 R183, RZ, RZ, 0x2 ;  /* 0x00000002ffb77424 */ /* 0x000fd800078e00ff */
[----:B------:R-:W-:Y:S05]  /*2775a0*/  @!P0 BRA `(.L_x_12324) ;  /* 0x0000000000148947 */ /* 0x000fea0003800000 */
[----:B------:R-:W-:-:S13]  /*2775b0*/  ISETP.NE.AND P0, PT, R181, 0x54, PT ;  /* 0x00000054b500780c */ /* 0x000fda0003f05270 */
[----:B------:R-:W-:Y:S05]  /*2775c0*/  @!P0 BRA `(.L_x_12326) ;  /* 0x0000000000088947 */ /* 0x000fea0003800000 */
.L_x_12325:
[----:B------:R-:W-:Y:S01]  /*2775d0*/  MOV R183, 0x4 ;  /* 0x0000000400b77802 */ /* 0x000fe20000000f00 */
[----:B------:R-:W-:Y:S06]  /*2775e0*/  BRA `(.L_x_12324) ;  /* 0x0000000000047947 */ /* 0x000fec0003800000 */
.L_x_12326:
[----:B------:R-:W-:-:S07]  /*2775f0*/  IMAD.MOV.U32 R183, RZ, RZ, 0x3 ;  /* 0x00000003ffb77424 */ /* 0x000fce00078e00ff */
.L_x_12324:
[----:B------:R-:W-:Y:S05]  /*277600*/  BSYNC.RECONVERGENT B3 ;  /* 0x0000000000037941 */ /* 0x000fea0003800200 */
.L_x_12322:
        /* <DEDUP_REMOVED lines=16> */
.L_x_12328:
[----:B------:R-:W-:-:S13]  /*277710*/  ISETP.NE.AND P0, PT, R183, 0x47, PT ;  /* 0x00000047b700780c */ /* 0x000fda0003f05270 */
[----:B------:R-:W-:Y:S05]  /*277720*/  @!P0 BRA `(.L_x_12331) ;  /* 0x0000000000148947 */ /* 0x000fea0003800000 */
[----:B------:R-:W-:Y:S01]  /*277730*/  ISETP.NE.AND P0, PT, R183, 0x54, PT ;  /* 0x00000054b700780c */ /* 0x000fe20003f05270 */
[----:B------:R-:W-:-:S12]  /*277740*/  IMAD.MOV.U32 R184, RZ, RZ, 0x3 ;  /* 0x00000003ffb87424 */ /* 0x000fd800078e00ff */
[----:B------:R-:W-:Y:S05]  /*277750*/  @!P0 BRA `(.L_x_12329) ;  /* 0x00000000000c8947 */ /* 0x000fea0003800000 */
.L_x_12330:
[----:B------:R-:W-:Y:S01]  /*277760*/  IMAD.MOV.U32 R184, RZ, RZ, 0x4 ;  /* 0x00000004ffb87424 */ /* 0x000fe200078e00ff */
[----:B------:R-:W-:Y:S06]  /*277770*/  BRA `(.L_x_12329) ;  /* 0x0000000000047947 */ /* 0x000fec0003800000 */
.L_x_12331:
[----:B------:R-:W-:-:S07]  /*277780*/  IMAD.MOV.U32 R184, RZ, RZ, 0x2 ;  /* 0x00000002ffb87424 */ /* 0x000fce00078e00ff */
.L_x_12329:
[----:B------:R-:W-:Y:S05]  /*277790*/  BSYNC.RECONVERGENT B3 ;  /* 0x0000000000037941 */ /* 0x000fea0003800200 */
.L_x_12327:
        /* <DEDUP_REMOVED lines=14> */
.L_x_12333:
[----:B------:R-:W-:-:S13]  /*277880*/  ISETP.NE.AND P0, PT, R183, 0x47, PT ;  /* 0x00000047b700780c */ /* 0x000fda0003f05270 */
[----:B------:R-:W-:Y:S05]  /*277890*/  @!P0 BRA `(.L_x_12336) ;  /* 0x0000000000148947 */ /* 0x000fea0003800000 */
[----:B------:R-:W-:Y:S01]  /*2778a0*/  ISETP.NE.AND P0, PT, R183, 0x54, PT ;  /* 0x00000054b700780c */ /* 0x000fe20003f05270 */
[----:B------:R-:W-:-:S12]  /*2778b0*/  IMAD.MOV.U32 R184, RZ, RZ, 0x3 ;  /* 0x00000003ffb87424 */ /* 0x000fd800078e00ff */
[----:B------:R-:W-:Y:S05]  /*2778c0*/  @!P0 BRA `(.L_x_12334) ;  /* 0x00000000000c8947 */ /* 0x000fea0003800000 */
.L_x_12335:
[----:B------:R-:W-:Y:S01]  /*2778d0*/  IMAD.MOV.U32 R184, RZ, RZ, 0x4 ;  /* 0x00000004ffb87424 */ /* 0x000fe200078e00ff */
[----:B------:R-:W-:Y:S06]  /*2778e0*/  BRA `(.L_x_12334) ;  /* 0x0000000000047947 */ /* 0x000fec0003800000 */
.L_x_12336:
[----:B------:R-:W-:-:S07]  /*2778f0*/  IMAD.MOV.U32 R184, RZ, RZ, 0x2 ;  /* 0x00000002ffb87424 */ /* 0x000fce00078e00ff */
.L_x_12334:
[----:B------:R-:W-:Y:S05]  /*277900*/  BSYNC.RECONVERGENT B3 ;  /* 0x0000000000037941 */ /* 0x000fea0003800200 */
.L_x_12332:
        /* <DEDUP_REMOVED lines=14> */
.L_x_12338:
[----:B------:R-:W-:-:S13]  /*2779f0*/  ISETP.NE.AND P0, PT, R175, 0x47, PT ;  /* 0x00000047af00780c */ /* 0x000fda0003f05270 */
[----:B------:R-:W-:Y:S05]  /*277a00*/  @!P0 BRA `(.L_x_12341) ;  /* 0x0000000000148947 */ /* 0x000fea0003800000 */
[----:B------:R-:W-:Y:S01]  /*277a10*/  ISETP.NE.AND P0, PT, R175, 0x54, PT ;  /* 0x00000054af00780c */ /* 0x000fe20003f05270 */
[----:B------:R-:W-:-:S12]  /*277a20*/  IMAD.MOV.U32 R174, RZ, RZ, 0x3 ;  /* 0x00000003ffae7424 */ /* 0x000fd800078e00ff */
[----:B------:R-:W-:Y:S05]  /*277a30*/  @!P0 BRA `(.L_x_12339) ;  /* 0x00000000000c8947 */ /* 0x000fea0003800000 */
.L_x_12340:
[----:B------:R-:W-:Y:S01]  /*277a40*/  IMAD.MOV.U32 R174, RZ, RZ, 0x4 ;  /* 0x00000004ffae7424 */ /* 0x000fe200078e00ff */
[----:B------:R-:W-:Y:S06]  /*277a50*/  BRA `(.L_x_12339) ;  /* 0x0000000000047947 */ /* 0x000fec0003800000 */
.L_x_12341:
[----:B------:R-:W-:-:S07]  /*277a60*/  IMAD.MOV.U32 R174, RZ, RZ, 0x2 ;  /* 0x00000002ffae7424 */ /* 0x000fce00078e00ff */
.L_x_12339:
[----:B------:R-:W-:Y:S05]  /*277a70*/  BSYNC.RECONVERGENT B3 ;  /* 0x0000000000037941 */ /* 0x000fea0003800200 */
.L_x_12337:
[----:B------:R0:W-:Y:S02]  /*277a80*/  STL.U8 [R181+0x27db], R174 ;  /* 0x0027dbaeb5007387 */ /* 0x0001e40000100000 */
[----:B0-----:R-:W-:-:S05]  /*277a90*/  VIADD R174, R178, 0x3 ;  /* 0x00000003b2ae7836 */ /* 0x001fca0000000000 */
[----:B------:R-:W-:Y:S01]  /*277aa0*/  ISETP.NE.AND P0, PT, R174, R182, PT ;  /* 0x000000b6ae00720c */ /* 0x000fe20003f05270 */
[----:B------:R-:W-:-:S04]  /*277ab0*/  VIADD R174, R178, 0x4 ;  /* 0x00000004b2ae7836 */ /* 0x000fc80000000000 */
[----:B------:R-:W-:-:S08]  /*277ac0*/  IMAD.MOV.U32 R178, RZ, RZ, R174 ;  /* 0x000000ffffb27224 */ /* 0x000fd000078e00ae */
[----:B------:R-:W-:Y:S05]  /*277ad0*/  @P0 BRA `(.L_x_12342) ;  /* 0xfffffff800680947 */ /* 0x000fea000383ffff */
.L_x_12321:
[----:B------:R-:W-:Y:S05]  /*277ae0*/  BSYNC.RECONVERGENT B0 ;  /* 0x0000000000007941 */ /* 0x000fea0003800200 */
.L_x_12320:
[----:B------:R-:W-:-:S13]  /*277af0*/  ISETP.NE.AND P0, PT, R180, RZ, PT ;  /* 0x000000ffb400720c */ /* 0x000fda0003f05270 */
[----:B------:R-:W-:Y:S05]  /*277b00*/  @!P0 BRA `(.L_x_12319) ;  /* 0x0000000000848947 */ /* 0x000fea0003800000 */
[----:B------:R-:W-:-:S07]  /*277b10*/  IMAD.MOV.U32 R181, RZ, RZ, RZ ;  /* 0x000000ffffb57224 */ /* 0x000fce00078e00ff */
.L_x_12348:
[----:B0-----:R-:W0:Y:S02]  /*277b20*/  LDC.64 R174, c[0x0][0x358] ;  /* 0x0000d600ffae7b82 */ /* 0x001e240000000a00 */
[----:B0-----:R-:W-:Y:S02]  /*277b30*/  R2UR UR10, R174 ;  /* 0x00000000ae0a72ca */ /* 0x001fe400000e0000 */
[----:B------:R-:W-:Y:S02]  /*277b40*/  R2UR UR11, R175 ;  /* 0x00000000af0b72ca */ /* 0x000fe400000e0000 */
[----:B------:R-:W-:-:S04]  /*277b50*/  IADD3 R174, P0, PT, R178, R124, RZ ;  /* 0x0000007cb2ae7210 */ /* 0x000fc80007f1e0ff */
[----:B------:R-:W-:-:S07]  /*277b60*/  LEA.HI.X.SX32 R175, R178, R125, 0x1, P0 ;  /* 0x0000007db2af7211 */ /* 0x000fce00000f0eff */
[----:B------:R-:W2:Y:S01]  /*277b70*/  LD.E.U8 R175, desc[UR10][R174.64+-0x1] ;  /* 0xffffff0aaeaf7980 */ /* 0x000ea2000c101100 */
[----:B------:R-:W-:Y:S01]  /*277b80*/  VIADD R181, R181, 0x1 ;  /* 0x00000001b5b57836 */ /* 0x000fe20000000000 */
[----:B------:R-:W-:Y:S04]  /*277b90*/  BSSY.RECONVERGENT B0, `(.L_x_12343) ;  /* 0x0000013000007945 */ /* 0x000fe80003800200 */
[----:B------:R-:W-:Y:S02]  /*277ba0*/  ISETP.NE.AND P0, PT, R181, R180, PT ;  /* 0x000000b4b500720c */ /* 0x000fe40003f05270 */
        /* <DEDUP_REMOVED lines=9> */
.L_x_12344:
[----:B------:R-:W-:-:S13]  /*277c40*/  ISETP.NE.AND P2, PT, R175, 0x47, PT ;  /* 0x00000047af00780c */ /* 0x000fda0003f45270 */
[----:B------:R-:W-:Y:S05]  /*277c50*/  @!P2 BRA `(.L_x_12347) ;  /* 0x000000000014a947 */ /* 0x000fea0003800000 */
[----:B------:R-:W-:Y:S01]  /*277c60*/  ISETP.NE.AND P2, PT, R175, 0x54, PT ;  /* 0x00000054af00780c */ /* 0x000fe20003f45270 */
[----:B------:R-:W-:-:S12]  /*277c70*/  IMAD.MOV.U32 R174, RZ, RZ, 0x3 ;  /* 0x00000003ffae7424 */ /* 0x000fd800078e00ff */
[----:B------:R-:W-:Y:S05]  /*277c80*/  @!P2 BRA `(.L_x_12345) ;  /* 0x00000000000ca947 */ /* 0x000fea0003800000 */
.L_x_12346:
[----:B------:R-:W-:Y:S01]  /*277c90*/  IMAD.MOV.U32 R174, RZ, RZ, 0x4 ;  /* 0x00000004ffae7424 */ /* 0x000fe200078e00ff */
[----:B------:R-:W-:Y:S06]  /*277ca0*/  BRA `(.L_x_12345) ;  /* 0x0000000000047947 */ /* 0x000fec0003800000 */
.L_x_12347:
[----:B------:R-:W-:-:S07]  /*277cb0*/  IMAD.MOV.U32 R174, RZ, RZ, 0x2 ;  /* 0x00000002ffae7424 */ /* 0x000fce00078e00ff */
.L_x_12345:
[----:B------:R-:W-:Y:S05]  /*277cc0*/  BSYNC.RECONVERGENT B0 ;  /* 0x0000000000007941 */ /* 0x000fea0003800200 */
.L_x_12343:
[----:B------:R-:W-:-:S04]  /*277cd0*/  VIADD R175, R1, 0x5400 ;  /* 0x0000540001af7836 */ /* 0x000fc80000000000 */
[----:B------:R-:W-:Y:S02]  /*277ce0*/  IMAD.IADD R175, R175, 0x1, R178 ;  /* 0x00000001afaf7824 */ /* 0x000fe400078e02b2 */
[----:B------:R-:W-:-:S03]  /*277cf0*/  VIADD R178, R178, 0x1 ;  /* 0x00000001b2b27836 */ /* 0x000fc60000000000 */
[----:B------:R0:W-:Y:S01]  /*277d00*/  STL.U8 [R175+0x27d8], R174 ;  /* 0x0027d8aeaf007387 */ /* 0x0001e20000100000 */
[----:B------:R-:W-:Y:S05]  /*277d10*/  @P0 BRA `(.L_x_12348) ;  /* 0xfffffffc00800947 */ /* 0x000fea000383ffff */
.L_x_12319:
[----:B------:R-:W-:Y:S05]  /*277d20*/  BSYNC.RECONVERGENT B1 ;  /* 0x0000000000017941 */ /* 0x000fea0003800200 */
.L_x_12318:
[----:B------:R-:W-:Y:S01]  /*277d30*/  ISETP.NE.AND P0, PT, R173, RZ, PT ;  /* 0x000000ffad00720c */ /* 0x000fe20003f05270 */
[----:B------:R-:W-:-:S12]  /*277d40*/  IMAD.MOV.U32 R178, RZ, RZ, RZ ;  /* 0x000000ffffb27224 */ /* 0x000fd800078e00ff */
        /* <DEDUP_REMOVED lines=8> */
.L_x_12372:
[----:B------:R-:W0:Y:S01]  /*277dd0*/  LDC.64 R182, c[0x0][0x358] ;  /* 0x0000d600ffb67b82 */ /* 0x000e220000000a00 */
[----:B------:R-:W-:-:S05]  /*277de0*/  IMAD.IADD R181, R173, 0x1, -R175 ;  /* 0x00000001adb57824 */ /* 0x000fca00078e0aaf */
[----:B------:R-:W-:-:S05]  /*277df0*/  IADD3 R124, P0, PT, R181, R176, RZ ;  /* 0x000000b0b57c7210 */ /* 0x000fca0007f1e0ff */
[----:B------:R-:W-:Y:S01]  /*277e00*/  IMAD.X R125, RZ, RZ, R177, P0 ;  /* 0x000000ffff7d7224 */ /* 0x000fe200000e06b1 */
        /* <DEDUP_REMOVED lines=13> */
.L_x_12353:
[----:B------:R-:W-:Y:S01]  /*277ee0*/  ISETP.NE.AND P0, PT, R125, 0x47, PT ;  /* 0x000000477d00780c */ /* 0x000fe20003f05270 */
[----:B------:R-:W-:-:S12]  /*277ef0*/  IMAD.MOV.U32 R124, RZ, RZ, 0x2 ;  /* 0x00000002ff7c7424 */ /* 0x000fd800078e00ff */
[----:B------:R-:W-:Y:S05]  /*277f00*/  @!P0 BRA `(.L_x_12354) ;  /* 0x0000000000148947 */ /* 0x000fea0003800000 */
[----:B------:R-:W-:-:S13]  /*277f10*/  ISETP.NE.AND P0, PT, R125, 0x54, PT ;  /* 0x000000547d00780c */ /* 0x000fda0003f05270 */
[----:B------:R-:W-:Y:S05]  /*277f20*/  @!P0 BRA `(.L_x_12356) ;  /* 0x0000000000088947 */ /* 0x000fea0003800000 */
.L_x_12355:
[----:B------:R-:W-:Y:S01]  /*277f30*/  IMAD.MOV.U32 R124, RZ, RZ, 0x4 ;  /* 0x00000004ff7c7424 */ /* 0x000fe200078e00ff */
[----:B------:R-:W-:Y:S06]  /*277f40*/  BRA `(.L_x_12354) ;  /* 0x0000000000047947 */ /* 0x000fec0003800000 */
.L_x_12356:
[----:B------:R-:W-:-:S07]  /*277f50*/  IMAD.MOV.U32 R124, RZ, RZ, 0x3 ;  /* 0x00000003ff7c7424 */ /* 0x000fce00078e00ff */
.L_x_12354:
[----:B------:R-:W-:Y:S05]  /*277f60*/  BSYNC.RECONVERGENT B1 ;  /* 0x0000000000017941 */ /* 0x000fea0003800200 */
.L_x_12352:
        /* <DEDUP_REMOVED lines=20> */
.L_x_12358:
[----:B------:R-:W-:-:S13]  /*2780b0*/  ISETP.NE.AND P0, PT, R125, 0x47, PT ;  /* 0x000000477d00780c */ /* 0x000fda0003f05270 */
[----:B------:R-:W-:Y:S05]  /*2780c0*/  @!P0 BRA `(.L_x_12361) ;  /* 0x0000000000148947 */ /* 0x000fea0003800000 */
[----:B------:R-:W-:Y:S02]  /*2780d0*/  ISETP.NE.AND P0, PT, R125, 0x54, PT ;  /* 0x000000547d00780c */ /* 0x000fe40003f05270 */
[----:B------:R-:W-:-:S11]  /*2780e0*/  MOV R124, 0x3 ;  /* 0x00000003007c7802 */ /* 0x000fd60000000f00 */
[----:B------:R-:W-:Y:S05]  /*2780f0*/  @!P0 BRA `(.L_x_12359) ;  /* 0x00000000000c8947 */ /* 0x000fea0003800000 */
.L_x_12360:
[----:B------:R-:W-:Y:S01]  /*278100*/  IMAD.MOV.U32 R124, RZ, RZ, 0x4 ;  /* 0x00000004ff7c7424 */ /* 0x000fe200078e00ff */
[----:B------:R-:W-:Y:S06]  /*278110*/  BRA `(.L_x_12359) ;  /* 0x0000000000047947 */ /* 0x000fec0003800000 */
.L_x_12361:
[----:B------:R-:W-:-:S07]  /*278120*/  IMAD.MOV.U32 R124, RZ, RZ, 0x2 ;  /* 0x00000002ff7c7424 */ /* 0x000fce00078e00ff */
.L_x_12359:
[----:B------:R-:W-:Y:S05]  /*278130*/  BSYNC.RECONVERGENT B1 ;  /* 0x0000000000017941 */ /* 0x000fea0003800200 */
.L_x_12357:
[----:B------:R0:W-:Y:S01]  /*278140*/  STL.U8 [R180+0x27f4], R124 ;  /* 0x0027f47cb4007387 */ /* 0x0001e20000100000 */
[----:B------:R-:W-:Y:S02]  /*278150*/  R2UR UR10, R182 ;  /* 0x00000000b60a72ca */ /* 0x000fe400000e0000 */
[----:B------:R-:W-:Y:S01]  /*278160*/  R2UR UR11, R183 ;  /* 0x00000000b70b72ca */ /* 0x000fe200000e0000 */
[----:B0-----:R-:W-:-:S05]  /*278170*/  VIADD R124, R181, 0xfffffffe ;  /* 0xfffffffeb57c7836 */ /* 0x001fca0000000000 */
        /* <DEDUP_REMOVED lines=13> */
.L_x_12363:
[----:B------:R-:W-:-:S13]  /*278250*/  ISETP.NE.AND P0, PT, R125, 0x47, PT ;  /* 0x000000477d00780c */ /* 0x000fda0003f05270 */
[----:B------:R-:W-:Y:S05]  /*278260*/  @!P0 BRA `(.L_x_12366) ;  /* 0x0000000000148947 */ /* 0x000fea0003800000 */
[----:B------:R-:W-:Y:S01]  /*278270*/  ISETP.NE.AND P0, PT, R125, 0x54, PT ;  /* 0x000000547d00780c */ /* 0x000fe20003f05270 */
[----:B------:R-:W-:-:S12]  /*278280*/  IMAD.MOV.U32 R124, RZ, RZ, 0x3 ;  /* 0x00000003ff7c7424 */ /* 0x000fd800078e00ff */
[----:B------:R-:W-:Y:S05]  /*278290*/  @!P0 BRA `(.L_x_12364) ;  /* 0x00000000000c8947 */ /* 0x000fea0003800000 */
.L_x_12365:
[----:B------:R-:W-:Y:S01]  /*2782a0*/  IMAD.MOV.U32 R124, RZ, RZ, 0x4 ;  /* 0x00000004ff7c7424 */ /* 0x000fe200078e00ff */
[----:B------:R-:W-:Y:S06]  /*2782b0*/  BRA `(.L_x_12364) ;  /* 0x0000000000047947 */ /* 0x000fec0003800000 */
.L_x_12366:
[----:B------:R-:W-:-:S07]  /*2782c0*/  IMAD.MOV.U32 R124, RZ, RZ, 0x2 ;  /* 0x00000002ff7c7424 */ /* 0x000fce00078e00ff */
.L_x_12364:
[----:B------:R-:W-:Y:S05]  /*2782d0*/  BSYNC.RECONVERGENT B1 ;  /* 0x0000000000017941 */ /* 0x000fea0003800200 */
.L_x_12362:
[----:B------:R-:W-:Y:S01]  /*2782e0*/  VIADD R181, R175, 0x3 ;  /* 0x00000003afb57836 */ /* 0x000fe20000000000 */
[----:B------:R0:W-:Y:S01]  /*2782f0*/  STL.U8 [R180+0x27f5], R124 ;  /* 0x0027f57cb4007387 */ /* 0x0001e20000100000 */
[----:B------:R-:W-:Y:S02]  /*278300*/  R2UR UR10, R182 ;  /* 0x00000000b60a72ca */ /* 0x000fe400000e0000 */
[----:B------:R-:W-:Y:S01]  /*278310*/  R2UR UR11, R183 ;  /* 0x00000000b70b72ca */ /* 0x000fe200000e0000 */
        /* <DEDUP_REMOVED lines=14> */
.L_x_12368:
[----:B------:R-:W-:-:S13]  /*278400*/  ISETP.NE.AND P0, PT, R125, 0x47, PT ;  /* 0x000000477d00780c */ /* 0x000fda0003f05270 */
[----:B------:R-:W-:Y:S05]  /*278410*/  @!P0 BRA `(.L_x_12371) ;  /* 0x0000000000148947 */ /* 0x000fea0003800000 */
[----:B------:R-:W-:Y:S01]  /*278420*/  ISETP.NE.AND P0, PT, R125, 0x54, PT ;  /* 0x000000547d00780c */ /* 0x000fe20003f05270 */
[----:B------:R-:W-:-:S12]  /*278430*/  IMAD.MOV.U32 R124, RZ, RZ, 0x3 ;  /* 0x00000003ff7c7424 */ /* 0x000fd800078e00ff */
[----:B------:R-:W-:Y:S05]  /*278440*/  @!P0 BRA `(.L_x_12369) ;  /* 0x00000000000c8947 */ /* 0x000fea0003800000 */
.L_x_12370:
[----:B------:R-:W-:Y:S01]  /*278450*/  IMAD.MOV.U32 R124, RZ, RZ, 0x4 ;  /* 0x00000004ff7c7424 */ /* 0x000fe200078e00ff */
[----:B------:R-:W-:Y:S06]  /*278460*/  BRA `(.L_x_12369) ;  /* 0x0000000000047947 */ /* 0x000fec0003800000 */
.L_x_12371:
[----:B------:R-:W-:-:S07]  /*278470*/  IMAD.MOV.U32 R124, RZ, RZ, 0x2 ;  /* 0x00000002ff7c7424 */ /* 0x000fce00078e00ff */
.L_x_12369:
[----:B------:R-:W-:Y:S05]  /*278480*/  BSYNC.RECONVERGENT B1 ;  /* 0x0000000000017941 */ /* 0x000fea0003800200 */
.L_x_12367:
[----:B------:R0:W-:Y:S01]  /*278490*/  STL.U8 [R180+0x27f6], R124 ;  /* 0x0027f67cb4007387 */ /* 0x0001e20000100000 */
[----:B------:R-:W-:Y:S01]  /*2784a0*/  ISETP.NE.AND P0, PT, R181, R178, PT ;  /* 0x000000b2b500720c */ /* 0x000fe20003f05270 */
[----:B------:R-:W-:-:S12]  /*2784b0*/  VIADD R175, R175, 0x4 ;  /* 0x00000004afaf7836 */ /* 0x000fd80000000000 */
[----:B0-----:R-:W-:Y:S05]  /*2784c0*/  @P0 BRA `(.L_x_12372) ;  /* 0xfffffff800400947 */ /* 0x001fea000383ffff */
.L_x_12351:
[----:B------:R-:W-:Y:S05]  /*2784d0*/  BSYNC.RECONVERGENT B0 ;  /* 0x0000000000007941 */ /* 0x000fea0003800200 */
.L_x_12350:
[----:B------:R-:W-:Y:S01]  /*2784e0*/  ISETP.NE.AND P0, PT, R174, RZ, PT ;  /* 0x000000ffae00720c */ /* 0x000fe20003f05270 */
[----:B------:R-:W-:-:S12]  /*2784f0*/  IMAD.MOV.U32 R178, RZ, RZ, R173 ;  /* 0x000000ffffb27224 */ /* 0x000fd800078e00ad */
[----:B------:R-:W-:Y:S05]  /*278500*/  @!P0 BRA `(.L_x_12349) ;  /* 0x0000001400ec8947 */ /* 0x000fea0003800000 */
[----:B------:R-:W-:Y:S01]  /*278510*/  BSSY.RECONVERGENT B0, `(.L_x_12373) ;  /* 0x0000026000007945 */ /* 0x000fe20003800200 */
[----:B------:R-:W-:-:S07]  /*278520*/  IMAD.MOV.U32 R178, RZ, RZ, RZ ;  /* 0x000000ffffb27224 */ /* 0x000fce00078e00ff */
.L_x_12380:
[----:B------:R-:W0:Y:S02]  /*278530*/  LDC.64 R124, c[0x0][0x358] ;  /* 0x0000d600ff7c7b82 */ /* 0x000e240000000a00 */
[----:B0-----:R-:W-:Y:S01]  /*278540*/  R2UR UR10, R124 ;  /* 0x000000007c0a72ca */ /* 0x001fe200000e0000 */
[----:B------:R-:W-:Y:S01]  /*278550*/  IMAD.IADD R124, R173, 0x1, -R175 ;  /* 0x00000001ad7c7824 */ /* 0x000fe200078e0aaf */
[----:B------:R-:W-:-:S04]  /*278560*/  R2UR UR11, R125 ;  /* 0x000000007d0b72ca */ /* 0x000fc800000e0000 */
        /* <DEDUP_REMOVED lines=13> */
.L_x_12375:
[----:B------:R-:W-:-:S13]  /*278640*/  ISETP.NE.AND P0, PT, R125, 0x47, PT ;  /* 0x000000477d00780c */ /* 0x000fda0003f05270 */
[----:B------:R-:W-:Y:S05]  /*278650*/  @!P0 BRA `(.L_x_12378) ;  /* 0x0000000000148947 */ /* 0x000fea0003800000 */
[----:B------:R-:W-:Y:S01]  /*278660*/  ISETP.NE.AND P0, PT, R125, 0x54, PT ;  /* 0x000000547d00780c */ /* 0x000fe20003f05270 */
[----:B------:R-:W-:-:S12]  /*278670*/  IMAD.MOV.U32 R124, RZ, RZ, 0x3 ;  /* 0x00000003ff7c7424 */ /* 0x000fd800078e00ff */
[----:B------:R-:W-:Y:S05]  /*278680*/  @!P0 BRA `(.L_x_12376) ;  /* 0x00000000000c8947 */ /* 0x000fea0003800000 */
.L_x_12377:
[----:B------:R-:W-:Y:S01]  /*278690*/  IMAD.MOV.U32 R124, RZ, RZ, 0x4 ;  /* 0x00000004ff7c7424 */ /* 0x000fe200078e00ff */
[----:B------:R-:W-:Y:S06]  /*2786a0*/  BRA `(.L_x_12376) ;  /* 0x0000000000047947 */ /* 0x000fec0003800000 */
.L_x_12378:
[----:B------:R-:W-:-:S07]  /*2786b0*/  IMAD.MOV.U32 R124, RZ, RZ, 0x2 ;  /* 0x00000002ff7c7424 */ /* 0x000fce00078e00ff */
.L_x_12376:
[----:B------:R-:W-:Y:S05]  /*2786c0*/  BSYNC.RECONVERGENT B1 ;  /* 0x0000000000017941 */ /* 0x000fea0003800200 */
.L_x_12374:
[----:B------:R-:W-:-:S04]  /*2786d0*/  VIADD R125, R1, 0x5400 ;  /* 0x00005400017d7836 */ /* 0x000fc80000000000 */
[----:B------:R-:W-:-:S05]  /*2786e0*/  IMAD.IADD R125, R125, 0x1, R175 ;  /* 0x000000017d7d7824 */ /* 0x000fca00078e02af */
[----:B------:R0:W-:Y:S02]  /*2786f0*/  STL.U8 [R125+0x27f3], R124 ;  /* 0x0027f37c7d007387 */ /* 0x0001e40000100000 */
[----:B0-----:R-:W-:Y:S02]  /*278700*/  VIADD R124, R178, 0x1 ;  /* 0x00000001b27c7836 */ /* 0x001fe40000000000 */
[----:B------:R-:W-:-:S03]  /*278710*/  IMAD.MOV.U32 R178, RZ, RZ, R173 ;  /* 0x000000ffffb27224 */ /* 0x000fc600078e00ad */
[----:B------:R-:W-:-:S13]  /*278720*/  ISETP.NE.AND P0, PT, R124, R174, PT ;  /* 0x000000ae7c00720c */ /* 0x000fda0003f05270 */
[----:B------:R-:W-:Y:S05]  /*278730*/  @!P0 BRA `(.L_x_12379) ;  /* 0x00000000000c8947 */ /* 0x000fea0003800000 */
[----:B------:R-:W-:Y:S02]  /*278740*/  VIADD R175, R175, 0x1 ;  /* 0x00000001afaf7836 */ /* 0x000fe40000000000 */
[----:B------:R-:W-:Y:S01]  /*278750*/  IMAD.MOV.U32 R178, RZ, RZ, R124 ;  /* 0x000000ffffb27224 */ /* 0x000fe200078e007c */
[----:B------:R-:W-:Y:S06]  /*278760*/  BRA `(.L_x_12380) ;  /* 0xfffffffc00707947 */ /* 0x000fec000383ffff */
.L_x_12379:
[----:B------:R-:W-:Y:S05]  /*278770*/  BSYNC.RECONVERGENT B0 ;  /* 0x0000000000007941 */ /* 0x000fea0003800200 */
.L_x_12373:
[----:B------:R-:W-:Y:S05]  /*278780*/  BRA `(.L_x_12349) ;  /* 0x00000014004c7947 */ /* 0x000fea0003800000 */
.L_x_12313:
[----:B------:R-:W-:Y:S01]  /*278790*/  BSSY.RECONVERGENT B0, `(.L_x_12381) ;  /* 0x000000c000007945 */ /* 0x000fe20003800200 */
[----:B------:R-:W-:-:S07]  /*2787a0*/  IMAD.MOV.U32 R173, RZ, RZ, RZ ;  /* 0x000000ffffad7224 */ /* 0x000fce00078e00ff */
.L_x_12382:
        /* <DEDUP_REMOVED lines=11> */
.L_x_12381:
[----:B------:R-:W-:Y:S01]  /*278860*/  BSSY.RECONVERGENT B0, `(.L_x_12383) ;  /* 0x000000d000007945 */ /* 0x000fe20003800200 */
[----:B------:R-:W-:Y:S02]  /*278870*/  IMAD.MOV.U32 R179, RZ, RZ, R174 ;  /* 0x000000ffffb37224 */ /* 0x000fe400078e00ae */
[----:B------:R-:W-:-:S07]  /*278880*/  IMAD.MOV.U32 R178, RZ, RZ, RZ ;  /* 0x000000ffffb27224 */ /* 0x000fce00078e00ff */
.L_x_12384:
        /* <DEDUP_REMOVED lines=11> */
.L_x_12383:
        /* <DEDUP_REMOVED lines=10> */
.L_x_12409:
        /* <DEDUP_REMOVED lines=16> */
.L_x_12390:
[----:B------:R-:W-:Y:S01]  /*278ae0*/  ISETP.NE.AND P0, PT, R181, 0x47, PT ;  /* 0x00000047b500780c */ /* 0x000fe20003f05270 */
[----:B------:R-:W-:-:S12]  /*278af0*/  IMAD.MOV.U32 R183, RZ, RZ, 0x2 ;  /* 0x00000002ffb77424 */ /* 0x000fd800078e00ff */
[----:B------:R-:W-:Y:S05]  /*278b00*/  @!P0 BRA `(.L_x_12391) ;  /* 0x0000000000148947 */ /* 0x000fea0003800000 */
[----:B------:R-:W-:-:S13]  /*278b10*/  ISETP.NE.AND P0, PT, R181, 0x54, PT ;  /* 0x00000054b500780c */ /* 0x000fda0003f05270 */
[----:B------:R-:W-:Y:S05]  /*278b20*/  @!P0 BRA `(.L_x_12393) ;  /* 0x0000000000088947 */ /* 0x000fea0003800000 */
.L_x_12392:
[----:B------:R-:W-:Y:S01]  /*278b30*/  IMAD.MOV.U32 R183, RZ, RZ, 0x4 ;  /* 0x00000004ffb77424 */ /* 0x000fe200078e00ff */
[----:B------:R-:W-:Y:S06]  /*278b40*/  BRA `(.L_x_12391) ;  /* 0x0000000000047947 */ /* 0x000fec0003800000 */
.L_x_12393:
[----:B------:R-:W-:-:S07]  /*278b50*/  IMAD.MOV.U32 R183, RZ, RZ, 0x3 ;  /* 0x00000003ffb77424 */ /* 0x000fce00078e00ff */
.L_x_12391:
[----:B------:R-:W-:Y:S05]  /*278b60*/  BSYNC.RECONVERGENT B3 ;  /* 0x0000000000037941 */ /* 0x000fea0003800200 */
.L_x_12389:
        /* <DEDUP_REMOVED lines=16> */
.L_x_12395:
[----:B------:R-:W-:-:S13]  /*278c70*/  ISETP.NE.AND P0, PT, R183, 0x47, PT ;  /* 0x00000047b700780c */ /* 0x000fda0003f05270 */
[----:B------:R-:W-:Y:S05]  /*278c80*/  @!P0 BRA `(.L_x_12398) ;  /* 0x0000000000148947 */ /* 0x000fea0003800000 */
[----:B------:R-:W-:Y:S01]  /*278c90*/  ISETP.NE.AND P0, PT, R183, 0x54, PT ;  /* 0x00000054b700780c */ /* 0x000fe20003f05270 */
[----:B------:R-:W-:-:S12]  /*278ca0*/  IMAD.MOV.U32 R184, RZ, RZ, 0x3 ;  /* 0x00000003ffb87424 */ /* 0x000fd800078e00ff */
[----:B------:R-:W-:Y:S05]  /*278cb0*/  @!P0 BRA `(.L_x_12396) ;  /* 0x00000000000c8947 */ /* 0x000fea0003800000 */
.L_x_12397:
[----:B------:R-:W-:Y:S01]  /*278cc0*/  IMAD.MOV.U32 R184, RZ, RZ, 0x4 ;  /* 0x00000004ffb87424 */ /* 0x000fe200078e00ff */
[----:B------:R-:W-:Y:S06]  /*278cd0*/  BRA `(.L_x_12396) ;  /* 0x0000000000047947 */ /* 0x000fec0003800000 */
.L_x_12398:
[----:B------:R-:W-:-:S07]  /*278ce0*/  IMAD.MOV.U32 R184, RZ, RZ, 0x2 ;  /* 0x00000002ffb87424 */ /* 0x000fce00078e00ff */
.L_x_12396:
[----:B------:R-:W-:Y:S05]  /*278cf0*/  BSYNC.RECONVERGENT B3 ;  /* 0x0000000000037941 */ /* 0x000fea0003800200 */
.L_x_12394:
        /* <DEDUP_REMOVED lines=14> */
.L_x_12400:
[----:B------:R-:W-:-:S13]  /*278de0*/  ISETP.NE.AND P0, PT, R183, 0x47, PT ;  /* 0x00000047b700780c */ /* 0x000fda0003f05270 */
[----:B------:R-:W-:Y:S05]  /*278df0*/  @!P0 BRA `(.L_x_12403) ;  /* 0x0000000000148947 */ /* 0x000fea0003800000 */
[----:B------:R-:W-:Y:S01]  /*278e00*/  ISETP.NE.AND P0, PT, R183, 0x54, PT ;  /* 0x00000054b700780c */ /* 0x000fe20003f05270 */
[----:B------:R-:W-:-:S12]  /*278e10*/  IMAD.MOV.U32 R184, RZ, RZ, 0x3 ;  /* 0x00000003ffb87424 */ /* 0x000fd800078e00ff */
[----:B------:R-:W-:Y:S05]  /*278e20*/  @!P0 BRA `(.L_x_12401) ;  /* 0x00000000000c8947 */ /* 0x000fea0003800000 */
.L_x_12402:
[----:B------:R-:W-:Y:S01]  /*278e30*/  IMAD.MOV.U32 R184, RZ, RZ, 0x4 ;  /* 0x00000004ffb87424 */ /* 0x000fe200078e00ff */
[----:B------:R-:W-:Y:S06]  /*278e40*/  BRA `(.L_x_12401) ;  /* 0x0000000000047947 */ /* 0x000fec0003800000 */
.L_x_12403:
[----:B------:R-:W-:-:S07]  /*278e50*/  IMAD.MOV.U32 R184, RZ, RZ, 0x2 ;  /* 0x00000002ffb87424 */ /* 0x000fce00078e00ff */
.L_x_12401:
[----:B------:R-:W-:Y:S05]  /*278e60*/  BSYNC.RECONVERGENT B3 ;  /* 0x0000000000037941 */ /* 0x000fea0003800200 */
.L_x_12399:
        /* <DEDUP_REMOVED lines=14> */
.L_x_12405:
[----:B------:R-:W-:-:S13]  /*278f50*/  ISETP.NE.AND P0, PT, R175, 0x47, PT ;  /* 0x00000047af00780c */ /* 0x000fda0003f05270 */
[----:B------:R-:W-:Y:S05]  /*278f60*/  @!P0 BRA `(.L_x_12408) ;  /* 0x0000000000148947 */ /* 0x000fea0003800000 */
[----:B------:R-:W-:Y:S01]  /*278f70*/  ISETP.NE.AND P0, PT, R175, 0x54, PT ;  /* 0x00000054af00780c */ /* 0x000fe20003f05270 */
[----:B------:R-:W-:-:S12]  /*278f80*/  IMAD.MOV.U32 R174, RZ, RZ, 0x3 ;  /* 0x00000003ffae7424 */ /* 0x000fd800078e00ff */
[----:B------:R-:W-:Y:S05]  /*278f90*/  @!P0 BRA `(.L_x_12406) ;  /* 0x00000000000c8947 */ /* 0x000fea0003800000 */
.L_x_12407:
[----:B------:R-:W-:Y:S01]  /*278fa0*/  IMAD.MOV.U32 R174, RZ, RZ, 0x4 ;  /* 0x00000004ffae7424 */ /* 0x000fe200078e00ff */
[----:B------:R-:W-:Y:S06]  /*278fb0*/  BRA `(.L_x_12406) ;  /* 0x0000000000047947 */ /* 0x000fec0003800000 */
.L_x_12408:
[----:B------:R-:W-:-:S07]  /*278fc0*/  IMAD.MOV.U32 R174, RZ, RZ, 0x2 ;  /* 0x00000002ffae7424 */ /* 0x000fce00078e00ff */
.L_x_12406:
[----:B------:R-:W-:Y:S05]  /*278fd0*/  BSYNC.RECONVERGENT B3 ;  /* 0x0000000000037941 */ /* 0x000fea0003800200 */
.L_x_12404:
[----:B------:R0:W-:Y:S02]  /*278fe0*/  STL.U8 [R181+0x27db], R174 ;  /* 0x0027dbaeb5007387 */ /* 0x0001e40000100000 */
[----:B0-----:R-:W-:-:S05]  /*278ff0*/  VIADD R174, R178, 0x3 ;  /* 0x00000003b2ae7836 */ /* 0x001fca0000000000 */
[----:B------:R-:W-:Y:S01]  /*279000*/  ISETP.NE.AND P0, PT, R174, R182, PT ;  /* 0x000000b6ae00720c */ /* 0x000fe20003f05270 */
[----:B------:R-:W-:-:S04]  /*279010*/  VIADD R174, R178, 0x4 ;  /* 0x00000004b2ae7836 */ /* 0x000fc80000000000 */
[----:B------:R-:W-:-:S08]  /*279020*/  IMAD.MOV.U32 R178, RZ, RZ, R174 ;  /* 0x000000ffffb27224 */ /* 0x000fd000078e00ae */
[----:B------:R-:W-:Y:S05]  /*279030*/  @P0 BRA `(.L_x_12409) ;  /* 0xfffffff800680947 */ /* 0x000fea000383ffff */
.L_x_12388:
[----:B------:R-:W-:Y:S05]  /*279040*/  BSYNC.RECONVERGENT B0 ;  /* 0x0000000000007941 */ /* 0x000fea0003800200 */
.L_x_12387:
[----:B------:R-:W-:-:S13]  /*279050*/  ISETP.NE.AND P0, PT, R180, RZ, PT ;  /* 0x000000ffb400720c */ /* 0x000fda0003f05270 */
[----:B------:R-:W-:Y:S05]  /*279060*/  @!P0 BRA `(.L_x_12386) ;  /* 0x0000000000848947 */ /* 0x000fea0003800000 */
[----:B------:R-:W-:-:S07]  /*279070*/  HFMA2 R181, -RZ, RZ, 0, 0 ;  /* 0x00000000ffb57431 */ /* 0x000fce00000001ff */
.L_x_12415:
        /* <DEDUP_REMOVED lines=18> */
.L_x_12411:
[----:B------:R-:W-:-:S13]  /*2791a0*/  ISETP.NE.AND P2, PT, R175, 0x47, PT ;  /* 0x00000047af00780c */ /* 0x000fda0003f45270 */
[----:B------:R-:W-:Y:S05]  /*2791b0*/  @!P2 BRA `(.L_x_12414) ;  /* 0x000000000014a947 */ /* 0x000fea0003800000 */
[----:B------:R-:W-:Y:S01]  /*2791c0*/  ISETP.NE.AND P2, PT, R175, 0x54, PT ;  /* 0x00000054af00780c */ /* 0x000fe20003f45270 */
[----:B------:R-:W-:-:S12]  /*2791d0*/  IMAD.MOV.U32 R174, RZ, RZ, 0x3 ;  /* 0x00000003ffae7424 */ /* 0x000fd800078e00ff */
[----:B------:R-:W-:Y:S05]  /*2791e0*/  @!P2 BRA `(.L_x_12412) ;  /* 0x00000000000ca947 */ /* 0x000fea0003800000 */
.L_x_12413:
[----:B------:R-:W-:Y:S01]  /*2791f0*/  IMAD.MOV.U32 R174, RZ, RZ, 0x4 ;  /* 0x00000004ffae7424 */ /* 0x000fe200078e00ff */
[----:B------:R-:W-:Y:S06]  /*279200*/  BRA `(.L_x_12412) ;  /* 0x0000000000047947 */ /* 0x000fec0003800000 */
.L_x_12414:
[----:B------:R-:W-:-:S07]  /*279210*/  IMAD.MOV.U32 R174, RZ, RZ, 0x2 ;  /* 0x00000002ffae7424 */ /* 0x000fce00078e00ff */
.L_x_12412:
[----:B------:R-:W-:Y:S05]  /*279220*/  BSYNC.RECONVERGENT B0 ;  /* 0x0000000000007941 */ /* 0x000fea0003800200 */
.L_x_12410:
[----:B------:R-:W-:-:S04]  /*279230*/  VIADD R175, R1, 0x5400 ;  /* 0x0000540001af7836 */ /* 0x000fc80000000000 */
[----:B------:R-:W-:Y:S02]  /*279240*/  IMAD.IADD R175, R175, 0x1, R178 ;  /* 0x00000001afaf7824 */ /* 0x000fe400078e02b2 */
[----:B------:R-:W-:-:S03]  /*279250*/  VIADD R178, R178, 0x1 ;  /* 0x00000001b2b27836 */ /* 0x000fc60000000000 */
[----:B------:R0:W-:Y:S01]  /*279260*/  STL.U8 [R175+0x27d8], R174 ;  /* 0x0027d8aeaf007387 */ /* 0x0001e20000100000 */
[----:B------:R-:W-:Y:S05]  /*279270*/  @P0 BRA `(.L_x_12415) ;  /* 0xfffffffc00800947 */ /* 0x000fea000383ffff */
.L_x_12386:
[----:B------:R-:W-:Y:S05]  /*279280*/  BSYNC.RECONVERGENT B1 ;  /* 0x0000000000017941 */ /* 0x000fea0003800200 */
.L_x_12385:
[----:B------:R-:W-:Y:S01]  /*279290*/  ISETP.NE.AND P0, PT, R173, RZ, PT ;  /* 0x000000ffad00720c */ /* 0x000fe20003f05270 */
[----:B------:R-:W-:-:S12]  /*2792a0*/  IMAD.MOV.U32 R178, RZ, RZ, RZ ;  /* 0x000000ffffb27224 */ /* 0x000fd800078e00ff */
        /* <DEDUP_REMOVED lines=8> */
.L_x_12438:
[----:B------:R-:W1:Y:S01]  /*279330*/  LDC.64 R182, c[0x0][0x358] ;  /* 0x0000d600ffb67b82 */ /* 0x000e620000000a00 */
[----:B------:R-:W-:-:S05]  /*279340*/  IMAD.IADD R181, R173, 0x1, -R177 ;  /* 0x00000001adb57824 */ /* 0x000fca00078e0ab1 */
[----:B0-----:R-:W-:-:S05]  /*279350*/  IADD3 R174, P0, PT, R181, R124, RZ ;  /* 0x0000007cb5ae7210 */ /* 0x001fca0007f1e0ff */
[----:B------:R-:W-:Y:S01]  /*279360*/  IMAD.X R175, RZ, RZ, R125, P0 ;  /* 0x000000ffffaf7224 */ /* 0x000fe200000e067d */
[----:B-1----:R-:W-:Y:S02]  /*279370*/  R2UR UR10, R182 ;  /* 0x00000000b60a72ca */ /* 0x002fe400000e0000 */
        /* <DEDUP_REMOVED lines=12> */
.L_x_12419:
[----:B------:R-:W-:Y:S01]  /*279440*/  ISETP.NE.AND P0, PT, R175, 0x47, PT ;  /* 0x00000047af00780c */ /* 0x000fe20003f05270 */
[----:B------:R-:W-:-:S12]  /*279450*/  IMAD.MOV.U32 R174, RZ, RZ, 0x2 ;  /* 0x00000002ffae7424 */ /* 0x000fd800078e00ff */
[----:B------:R-:W-:Y:S05]  /*279460*/  @!P0 BRA `(.L_x_12420) ;  /* 0x0000000000148947 */ /* 0x000fea0003800000 */
[----:B------:R-:W-:-:S13]  /*279470*/  ISETP.NE.AND P0, PT, R175, 0x54, PT ;  /* 0x00000054af00780c */ /* 0x000fda0003f05270 */
[----:B------:R-:W-:Y:S05]  /*279480*/  @!P0 BRA `(.L_x_12422) ;  /* 0x0000000000088947 */ /* 0x000fea0003800000 */
.L_x_12421:
[----:B------:R-:W-:Y:S01]  /*279490*/  IMAD.MOV.U32 R174, RZ, RZ, 0x4 ;  /* 0x00000004ffae7424 */ /* 0x000fe200078e00ff */
[----:B------:R-:W-:Y:S06]  /*2794a0*/  BRA `(.L_x_12420) ;  /* 0x0000000000047947 */ /* 0x000fec0003800000 */
.L_x_12422:
[----:B------:R-:W-:-:S07]  /*2794b0*/  IMAD.MOV.U32 R174, RZ, RZ, 0x3 ;  /* 0x00000003ffae7424 */ /* 0x000fce00078e00ff */
.L_x_12420:
[----:B------:R-:W-:Y:S05]  /*2794c0*/  BSYNC.RECONVERGENT B1 ;  /* 0x0000000000017941 */ /* 0x000fea0003800200 */
.L_x_12418:
[----:B------:R-:W-:Y:S01]  /*2794d0*/  VIADD R175, R1, 0x5400 ;  /* 0x0000540001af7836 */ /* 0x000fe20000000000 */
[----:B------:R-:W-:Y:S02]  /*2794e0*/  R2UR UR10, R182 ;  /* 0x00000000b60a72ca */ /* 0x000fe400000e0000 */
[----:B------:R-:W-:Y:S01]  /*2794f0*/  R2UR UR11, R183 ;  /* 0x00000000b70b72ca */ /* 0x000fe200000e0000 */
        /* <DEDUP_REMOVED lines=17> */
.L_x_12424:
[----:B------:R-:W-:-:S13]  /*279610*/  ISETP.NE.AND P0, PT, R175, 0x47, PT ;  /* 0x00000047af00780c */ /* 0x000fda0003f05270 */
[----:B------:R-:W-:Y:S05]  /*279620*/  @!P0 BRA `(.L_x_12427) ;  /* 0x0000000000148947 */ /* 0x000fea0003800000 */
[----:B------:R-:W-:Y:S01]  /*279630*/  ISETP.NE.AND P0, PT, R175, 0x54, PT ;  /* 0x00000054af00780c */ /* 0x000fe20003f05270 */
[----:B------:R-:W-:-:S12]  /*279640*/  IMAD.MOV.U32 R174, RZ, RZ, 0x3 ;  /* 0x00000003ffae7424 */ /* 0x000fd800078e00ff */
[----:B------:R-:W-:Y:S05]  /*279650*/  @!P0 BRA `(.L_x_12425) ;  /* 0x00000000000c8947 */ /* 0x000fea0003800000 */
.L_x_12426:
[----:B------:R-:W-:Y:S01]  /*279660*/  IMAD.MOV.U32 R174, RZ, RZ, 0x4 ;  /* 0x00000004ffae7424 */ /* 0x000fe200078e00ff */
[----:B------:R-:W-:Y:S06]  /*279670*/  BRA `(.L_x_12425) ;  /* 0x0000000000047947 */ /* 0x000fec0003800000 */
.L_x_12427:
[----:B------:R-:W-:-:S07]  /*279680*/  IMAD.MOV.U32 R174, RZ, RZ, 0x2 ;  /* 0x00000002ffae7424 */ /* 0x000fce00078e00ff */
.L_x_12425:
[----:B------:R-:W-:Y:S05]  /*279690*/  BSYNC.RECONVERGENT B1 ;  /* 0x0000000000017941 */ /* 0x000fea0003800200 */
.L_x_12423:
        /* <DEDUP_REMOVED lines=17> */
.L_x_12429:
[----:B------:R-:W-:-:S13]  /*2797b0*/  ISETP.NE.AND P0, PT, R175, 0x47, PT ;  /* 0x00000047af00780c */ /* 0x000fda0003f05270 */
[----:B------:R-:W-:Y:S05]  /*2797c0*/  @!P0 BRA `(.L_x_12432) ;  /* 0x0000000000148947 */ /* 0x000fea0003800000 */
[----:B------:R-:W-:Y:S01]  /*2797d0*/  ISETP.NE.AND P0, PT, R175, 0x54, PT ;  /* 0x00000054af00780c */ /* 0x000fe20003f05270 */
[----:B------:R-:W-:-:S12]  /*2797e0*/  IMAD.MOV.U32 R174, RZ, RZ, 0x3 ;  /* 0x00000003ffae7424 */ /* 0x000fd800078e00ff */
[----:B------:R-:W-:Y:S05]  /*2797f0*/  @!P0 BRA `(.L_x_12430) ;  /* 0x00000000000c8947 */ /* 0x000fea0003800000 */
.L_x_12431:
[----:B------:R-:W-:Y:S01]  /*279800*/  IMAD.MOV.U32 R174, RZ, RZ, 0x4 ;  /* 0x00000004ffae7424 */ /* 0x000fe200078e00ff */
[----:B------:R-:W-:Y:S06]  /*279810*/  BRA `(.L_x_12430) ;  /* 0x0000000000047947 */ /* 0x000fec0003800000 */
.L_x_12432:
[----:B------:R-:W-:-:S07]  /*279820*/  IMAD.MOV.U32 R174, RZ, RZ, 0x2 ;  /* 0x00000002ffae7424 */ /* 0x000fce00078e00ff */
.L_x_12430:
[----:B------:R-:W-:Y:S05]  /*279830*/  BSYNC.RECONVERGENT B1 ;  /* 0x0000000000017941 */ /* 0x000fea0003800200 */
.L_x_12428:
        /* <DEDUP_REMOVED lines=18> */
.L_x_12434:
[----:B------:R-:W-:-:S13]  /*279960*/  ISETP.NE.AND P0, PT, R175, 0x47, PT ;  /* 0x00000047af00780c */ /* 0x000fda0003f05270 */
[----:B------:R-:W-:Y:S05]  /*279970*/  @!P0 BRA `(.L_x_12437) ;  /* 0x0000000000148947 */ /* 0x000fea0003800000 */
[----:B------:R-:W-:Y:S01]  /*279980*/  ISETP.NE.AND P0, PT, R175, 0x54, PT ;  /* 0x00000054af00780c */ /* 0x000fe20003f05270 */
[----:B------:R-:W-:-:S12]  /*279990*/  IMAD.MOV.U32 R174, RZ, RZ, 0x3 ;  /* 0x00000003ffae7424 */ /* 0x000fd800078e00ff */
[----:B------:R-:W-:Y:S05]  /*2799a0*/  @!P0 BRA `(.L_x_12435) ;  /* 0x00000000000c8947 */ /* 0x000fea0003800000 */
.L_x_12436:
[----:B------:R-:W-:Y:S01]  /*2799b0*/  IMAD.MOV.U32 R174, RZ, RZ, 0x4 ;  /* 0x00000004ffae7424 */ /* 0x000fe200078e00ff */
[----:B------:R-:W-:Y:S06]  /*2799c0*/  BRA `(.L_x_12435) ;  /* 0x0000000000047947 */ /* 0x000fec0003800000 */
.L_x_12437:
[----:B------:R-:W-:-:S07]  /*2799d0*/  IMAD.MOV.U32 R174, RZ, RZ, 0x2 ;  /* 0x00000002ffae7424 */ /* 0x000fce00078e00ff */
.L_x_12435:
[----:B------:R-:W-:Y:S05]  /*2799e0*/  BSYNC.RECONVERGENT B1 ;  /* 0x0000000000017941 */ /* 0x000fea0003800200 */
.L_x_12433:
[----:B------:R1:W-:Y:S01]  /*2799f0*/  STL.U8 [R180+0x27f6], R174 ;  /* 0x0027f6aeb4007387 */ /* 0x0003e20000100000 */
[----:B------:R-:W-:Y:S01]  /*279a00*/  ISETP.NE.AND P0, PT, R181, R178, PT ;  /* 0x000000b2b500720c */ /* 0x000fe20003f05270 */
[----:B------:R-:W-:-:S12]  /*279a10*/  VIADD R177, R177, 0x4 ;  /* 0x00000004b1b17836 */ /* 0x000fd80000000000 */
[----:B-1----:R-:W-:Y:S05]  /*279a20*/  @P0 BRA `(.L_x_12438) ;  /* 0xfffffff800400947 */ /* 0x002fea000383ffff */
.L_x_12417:
[----:B------:R-:W-:Y:S05]  /*279a30*/  BSYNC.RECONVERGENT B0 ;  /* 0x0000000000007941 */ /* 0x000fea0003800200 */
.L_x_12416:
[----:B------:R-:W-:Y:S01]  /*279a40*/  ISETP.NE.AND P0, PT, R176, RZ, PT ;  /* 0x000000ffb000720c */ /* 0x000fe20003f05270 */
[----:B------:R-:W-:-:S12]  /*279a50*/  IMAD.MOV.U32 R178, RZ, RZ, R173 ;  /* 0x000000ffffb27224 */ /* 0x000fd800078e00ad */
[----:B------:R-:W-:Y:S05]  /*279a60*/  @!P0 BRA `(.L_x_12349) ;  /* 0x0000000000948947 */ /* 0x000fea0003800000 */
[----:B------:R-:W-:Y:S01]  /*279a70*/  BSSY.RECONVERGENT B0, `(.L_x_12439) ;  /* 0x0000023000007945 */ /* 0x000fe20003800200 */
[----:B------:R-:W-:-:S07]  /*279a80*/  IMAD.MOV.U32 R178, RZ, RZ, RZ ;  /* 0x000000ffffb27224 */ /* 0x000fce00078e00ff */
.L_x_12445:
[----:B01----:R-:W0:Y:S02]  /*279a90*/  LDC.64 R174, c[0x0][0x358] ;  /* 0x0000d600ffae7b82 */ /* 0x003e240000000a00 */
[----:B0-----:R-:W-:Y:S02]  /*279aa0*/  R2UR UR10, R174 ;  /* 0x00000000ae0a72ca */ /* 0x001fe400000e0000 */
[----:B------:R-:W-:Y:S02]  /*279ab0*/  IADD3 R174, PT, PT, -R177, R173, RZ ;  /* 0x000000adb1ae7210 */ /* 0x000fe40007ffe1ff */
[----:B------:R-:W-:Y:S02]  /*279ac0*/  R2UR UR11, R175 ;  /* 0x00000000af0b72ca */ /* 0x000fe400000e0000 */
[----:B------:R-:W-:-:S05]  /*279ad0*/  IADD3 R174, P0, PT, R174, R124, RZ ;  /* 0x0000007caeae7210 */ /* 0x000fca0007f1e0ff */
[----:B------:R-:W-:-:S06]  /*279ae0*/  IMAD.X R175, RZ, RZ, R125, P0 ;  /* 0x000000ffffaf7224 */ /* 0x000fcc00000e067d */
        /* <DEDUP_REMOVED lines=13> */
.L_x_12441:
[----:B------:R-:W-:-:S13]  /*279bc0*/  ISETP.NE.AND P2, PT, R175, 0x47, PT ;  /* 0x00000047af00780c */ /* 0x000fda0003f45270 */
[----:B------:R-:W-:Y:S05]  /*279bd0*/  @!P2 BRA `(.L_x_12444) ;  /* 0x000000000014a947 */ /* 0x000fea0003800000 */
[----:B------:R-:W-:Y:S01]  /*279be0*/  ISETP.NE.AND P2, PT, R175, 0x54, PT ;  /* 0x00000054af00780c */ /* 0x000fe20003f45270 */
[----:B------:R-:W-:-:S12]  /*279bf0*/  IMAD.MOV.U32 R174, RZ, RZ, 0x3 ;  /* 0x00000003ffae7424 */ /* 0x000fd800078e00ff */
[----:B------:R-:W-:Y:S05]  /*279c00*/  @!P2 BRA `(.L_x_12442) ;  /* 0x00000000000ca947 */ /* 0x000fea0003800000 */
.L_x_12443:
[----:B------:R-:W-:Y:S01]  /*279c10*/  IMAD.MOV.U32 R174, RZ, RZ, 0x4 ;  /* 0x00000004ffae7424 */ /* 0x000fe200078e00ff */
[----:B------:R-:W-:Y:S06]  /*279c20*/  BRA `(.L_x_12442) ;  /* 0x0000000000047947 */ /* 0x000fec0003800000 */
.L_x_12444:
[----:B------:R-:W-:-:S07]  /*279c30*/  IMAD.MOV.U32 R174, RZ, RZ, 0x2 ;  /* 0x00000002ffae7424 */ /* 0x000fce00078e00ff */
.L_x_12442:
[----:B------:R-:W-:Y:S05]  /*279c40*/  BSYNC.RECONVERGENT B1 ;  /* 0x0000000000017941 */ /* 0x000fea0003800200 */
.L_x_12440:
[----:B------:R-:W-:-:S04]  /*279c50*/  VIADD R175, R1, 0x5400 ;  /* 0x0000540001af7836 */ /* 0x000fc80000000000 */
[----:B------:R-:W-:Y:S02]  /*279c60*/  IMAD.IADD R175, R175, 0x1, R177 ;  /* 0x00000001afaf7824 */ /* 0x000fe400078e02b1 */
[----:B------:R-:W-:-:S03]  /*279c70*/  VIADD R177, R177, 0x1 ;  /* 0x00000001b1b17836 */ /* 0x000fc60000000000 */
[----:B------:R1:W-:Y:S01]  /*279c80*/  STL.U8 [R175+0x27f3], R174 ;  /* 0x0027f3aeaf007387 */ /* 0x0003e20000100000 */
[----:B------:R-:W-:Y:S05]  /*279c90*/  @P0 BRA `(.L_x_12445) ;  /* 0xfffffffc007c0947 */ /* 0x000fea000383ffff */
[----:B------:R-:W-:Y:S05]  /*279ca0*/  BSYNC.RECONVERGENT B0 ;  /* 0x0000000000007941 */ /* 0x000fea0003800200 */
.L_x_12439:
[----:B------:R-:W-:-:S07]  /*279cb0*/  IMAD.MOV.U32 R178, RZ, RZ, R173 ;  /* 0x000000ffffb27224 */ /* 0x000fce00078e00ad */
.L_x_12349:
[----:B------:R-:W-:Y:S05]  /*279cc0*/  BSYNC.RECONVERGENT B2 ;  /* 0x0000000000027941 */ /* 0x000fea0003800200 */
.L_x_12312:
[----:B------:R-:W-:Y:S01]  /*279cd0*/  VIADD R173, R1, 0x5400 ;  /* 0x0000540001ad7836 */ /* 0x000fe20000000000 */
[----:B------:R-:W-:Y:S01]  /*279ce0*/  ISETP.NE.AND P0, PT, R179, RZ, PT ;  /* 0x000000ffb300720c */ /* 0x000fe20003f05270 */
[----:B------:R-:W-:Y:S01]  /*279cf0*/  IMAD.MOV.U32 R125, RZ, RZ, 0x4 ;  /* 0x00000004ff7d7424 */ /* 0x000fe200078e00ff */
[----:B------:R-:W-:Y:S01]  /*279d00*/  BSSY.RECONVERGENT B5, `(.L_x_12446) ;  /* 0x0000504000057945 */ /* 0x000fe20003800200 */
[----:B------:R-:W-:-:S05]  /*279d10*/  IMAD.IADD R124, R173, 0x1, R178 ;  /* 0x00000001ad7c7824 */ /* 0x000fca00078e02b2 */
[----:B------:R2:W-:Y:S04]  /*279d20*/  STL.U8 [R124+0x27f4], R125 ;  /* 0x0027f47d7c007387 */ /* 0x0005e80000100000 */
[----:B------:R3:W-:Y:S01]  /*279d30*/  STL.U8 [R1+0x7bf3], R125 ;  /* 0x007bf37d01007387 */ /* 0x0007e20000100000 */
[----:B--2---:R-:W-:-:S05]  /*279d40*/  IMAD.IADD R124, R173, 0x1, R179 ;  /* 0x00000001ad7c7824 */ /* 0x004fca00078e02b3 */
[----:B------:R3:W-:Y:S04]  /*279d50*/  STL.U8 [R124+0x27d9], R125 ;  /* 0x0027d97d7c007387 */ /* 0x0007e80000100000 */
[----:B------:R3:W-:Y:S01]  /*279d60*/  STL.U8 [R1+0x7bd8], R125 ;  /* 0x007bd87d01007387 */ /* 0x0007e20000100000 */
[----:B------:R-:W-:Y:S05]  /*279d70*/  @!P0 BRA `(.L_x_12447) ;  /* 0x0000004c00f08947 */ /* 0x000fea0003800000 */
[----:B------:R-:W-:Y:S01]  /*279d80*/  BSSY.RECONVERGENT B0, `(.L_x_12448) ;  /* 0x0000092000007945 */ /* 0x000fe20003800200 */
[C---:B---3--:R-:W-:Y:S01]  /*279d90*/  LOP3.LUT R124, R178.reuse, 0x3, RZ, 0xc0, !PT ;  /* 0x00000003b27c7812 */ /* 0x048fe200078ec0ff */
[----:B------:R-:W-:Y:S01]  /*279da0*/  IMAD.MOV.U32 R173, RZ, RZ, 0x1 ;  /* 0x00000001ffad7424 */ /* 0x000fe200078e00ff */
[----:B------:R-:W-:-:S07]  /*279db0*/  LOP3.LUT R125, R178, 0x7ffffffc, RZ, 0xc0, !PT ;  /* 0x7ffffffcb27d7812 */ /* 0x000fce00078ec0ff */
.L_x_12454:
[----:B------:R-:W-:Y:S01]  /*279dc0*/  ISETP.NE.AND P0, PT, R178, RZ, PT ;  /* 0x000000ffb200720c */ /* 0x000fe20003f05270 */
[----:B------:R-:W-:-:S12]  /*279dd0*/  BSSY.RECONVERGENT B1, `(.L_x_12449) ;  /* 0x0000089000017945 */ /* 0x000fd80003800200 */
[----:B--2--5:R-:W-:Y:S05]  /*279de0*/  @!P0 BRA `(.L_x_12450) ;  /* 0x00000008001c8947 */ /* 0x024fea0003800000 */
[----:B01----:R-:W-:-:S04]  /*279df0*/  VIADD R174, R1, 0x5400 ;  /* 0x0000540001ae7836 */ /* 0x003fc80000000000 */
        /* <DEDUP_REMOVED lines=10> */
[----:B------:R-:W-:-:S07]  /*279ea0*/  MOV R177, 0x1 ;  /* 0x0000000100b17802 */ /* 0x000fce0000000f00 */
.L_x_12453:
        /* <DEDUP_REMOVED lines=8> */
[----:B------:R-:W-:Y:S02]  /*279f30*/  @P2 IMAD.MOV.U32 R181, RZ, RZ, 0x7ff00000 ;  /* 0x7ff00000ffb52424 */ /* 0x000fe400078e00ff */
[----:B------:R-:W-:Y:S02]  /*279f40*/  @P2 IMAD R185, R184, 0x8, R182 ;  /* 0x00000008b8b92824 */ /* 0x000fe400078e02b6 */
        /* <DEDUP_REMOVED lines=24> */
[----:B0-----:R-:W2:Y:S02]  /*27a0d0*/  LDL.S8 R180, [R183+0x27f5] ;  /* 0x0027f500b7b47983 */ /* 0x001ea40000100200 */
[----:B--2---:R-:W-:-:S05]  /*27a0e0*/  IMAD.IADD R180, R174, 0x1, R180 ;  /* 0x00000001aeb47824 */ /* 0x004fca00078e02b4 */
[----:B------:R-:W-:Y:S01]  /*27a0f0*/  ISETP.NE.AND P2, PT, R180, 0x3, PT ;  /* 0x00000003b400780c */ /* 0x000fe20003f45270 */
[----:B------:R-:W-:-:S04]  /*27a100*/  VIADD R180, R177, 0x2 ;  /* 0x00000002b1b47836 */ /* 0x000fc80000000000 */
[----:B------:R-:W-:-:S08]  /*27a110*/  IMAD.IADD R185, R176, 0x1, R180 ;  /* 0x00000001b0b97824 */ /* 0x000fd000078e02b4 */
[C-C-:B------:R-:W-:Y:S02]  /*27a120*/  @P2 IMAD R184, R185.reuse, 0x8, R182.reuse ;  /* 0x00000008b9b82824 */ /* 0x140fe400078e02b6 */
[----:B------:R-:W-:Y:S02]  /*27a130*/  @P2 IMAD.MOV.U32 R180, RZ, RZ, 0x0 ;  /* 0x00000000ffb42424 */ /* 0x000fe400078e00ff */
[----:B------:R-:W-:Y:S02]  /*27a140*/  @P2 IMAD.MOV.U32 R181, RZ, RZ, 0x7ff00000 ;  /* 0x7ff00000ffb52424 */ /* 0x000fe400078e00ff */
[----:B------:R-:W-:-:S03]  /*27a150*/  @!P2 IMAD R185, R185, 0x8, R182 ;  /* 0x00000008b9b9a824 */ /* 0x000fc600078e02b6 */
[----:B------:R0:W-:Y:S02]  /*27a160*/  @P2 STL.64 [R184], R180 ;  /* 0x000000b4b8002387 */ /* 0x0001e40000100a00 */
[----:B0-----:R-:W-:-:S05]  /*27a170*/  @P2 IMAD.MOV.U32 R181, RZ, RZ, -0x40100000 ;  /* 0xbff00000ffb52424 */ /* 0x001fca00078e00ff */
[----:B------:R0:W-:Y:S04]  /*27a180*/  @P2 STL.64 [R184+0x1388], R180 ;  /* 0x001388b4b8002387 */ /* 0x0001e80000100a00 */
[----:B------:R-:W-:Y:S01]  /*27a190*/  @!P2 STL.64 [R185], RZ ;  /* 0x000000ffb900a387 */ /* 0x000fe20000100a00 */
[----:B------:R-:W-:Y:S02]  /*27a1a0*/  @!P2 IMAD.MOV.U32 R180, RZ, RZ, 0x0 ;  /* 0x00000000ffb4a424 */ /* 0x000fe400078e00ff */
[----:B------:R-:W-:-:S05]  /*27a1b0*/  @!P2 IMAD.MOV.U32 R181, RZ, RZ, -0x3f56d000 ;  /* 0xc0a93000ffb5a424 */ /* 0x000fca00078e00ff */
[----:B------:R1:W-:Y:S04]  /*27a1c0*/  @!P2 STL.64 [R185+0x1388], R180 ;  /* 0x001388b4b900a387 */ /* 0x0003e80000100a00 */
[----:B------:R-:W2:Y:S01]  /*27a1d0*/  LDL.S8 R183, [R183+0x27f6] ;  /* 0x0027f600b7b77983 */ /* 0x000ea20000100200 */
[C---:B0-----:R-:W-:Y:S02]  /*27a1e0*/  VIADD R184, R177.reuse, 0x3 ;  /* 0x00000003b1b87836 */ /* 0x041fe40000000000 */
[----:B------:R-:W-:Y:S02]  /*27a1f0*/  VIADD R177, R177, 0x4 ;  /* 0x00000004b1b17836 */ /* 0x000fe40000000000 */
[----:B--2---:R-:W-:-:S05]  /*27a200*/  IMAD.IADD R183, R174, 0x1, R183 ;  /* 0x00000001aeb77824 */ /* 0x004fca00078e02b7 */
[----:B------:R-:W-:Y:S01]  /*27a210*/  ISETP.NE.AND P2, PT, R183, 0x3, PT ;  /* 0x00000003b700780c */ /* 0x000fe20003f45270 */
[----:B------:R-:W-:-:S12]  /*27a220*/  IMAD.IADD R183, R176, 0x1, R184 ;  /* 0x00000001b0b77824 */ /* 0x000fd800078e02b8 */
[C-C-:B-1----:R-:W-:Y:S02]  /*27a230*/  @P2 IMAD R185, R183.reuse, 0x8, R182.reuse ;  /* 0x00000008b7b92824 */ /* 0x142fe400078e02b6 */
[----:B------:R-:W-:Y:S02]  /*27a240*/  @P2 IMAD.MOV.U32 R180, RZ, RZ, 0x0 ;  /* 0x00000000ffb42424 */ /* 0x000fe400078e00ff */
[----:B------:R-:W-:Y:S02]  /*27a250*/  @P2 IMAD.MOV.U32 R181, RZ, RZ, 0x7ff00000 ;  /* 0x7ff00000ffb52424 */ /* 0x000fe400078e00ff */
[----:B------:R-:W-:Y:S01]  /*27a260*/  @!P2 IMAD R190, R183, 0x8, R182 ;  /* 0x00000008b7bea824 */ /* 0x000fe200078e02b6 */
[----:B------:R-:W-:Y:S01]  /*27a270*/  @!P2 MOV R183, 0xc0a93000 ;  /* 0xc0a9300000b7a802 */ /* 0x000fe20000000f00 */
[----:B------:R-:W-:Y:S01]  /*27a280*/  @!P2 IMAD.MOV.U32 R182, RZ, RZ, 0x0 ;  /* 0x00000000ffb6a424 */ /* 0x000fe200078e00ff */
[----:B------:R0:W-:Y:S02]  /*27a290*/  @P2 STL.64 [R185], R180 ;  /* 0x000000b4b9002387 */ /* 0x0001e40000100a00 */
[----:B0-----:R-:W-:-:S05]  /*27a2a0*/  @P2 IMAD.MOV.U32 R181, RZ, RZ, -0x40100000 ;  /* 0xbff00000ffb52424 */ /* 0x001fca00078e00ff */
[----:B------:R0:W-:Y:S04]  /*27a2b0*/  @P2 STL.64 [R185+0x1388], R180 ;  /* 0x001388b4b9002387 */ /* 0x0001e80000100a00 */
[----:B------:R0:W-:Y:S04]  /*27a2c0*/  @!P2 STL.64 [R190+0x1388], R182 ;  /* 0x001388b6be00a387 */ /* 0x0001e80000100a00 */
[----:B------:R0:W-:Y:S01]  /*27a2d0*/  @!P2 STL.64 [R190], RZ ;  /* 0x000000ffbe00a387 */ /* 0x0001e20000100a00 */
[----:B------:R-:W-:-:S13]  /*27a2e0*/  ISETP.NE.AND P2, PT, R184, R125, PT ;  /* 0x0000007db800720c */ /* 0x000fda0003f45270 */
[----:B0-----:R-:W-:Y:S05]  /*27a2f0*/  @P2 BRA `(.L_x_12453) ;  /* 0xfffffff800ec2947 */ /* 0x001fea000383ffff */
.L_x_12452:
[----:B------:R-:W-:Y:S05]  /*27a300*/  BSYNC.RECONVERGENT B2 ;  /* 0x0000000000027941 */ /* 0x000fea0003800200 */
.L_x_12451:
        /* <DEDUP_REMOVED lines=38> */
[----:B------:R-:W2:Y:S02]  /*27a570*/  LDL.S8 R175, [R182+0x27f5] ;  /* 0x0027f500b6af7983 */ /* 0x000ea40000100200 */
[----:B--2---:R-:W-:Y:S02]  /*27a580*/  IMAD.IADD R175, R174, 0x1, R175 ;  /* 0x00000001aeaf7824 */ /* 0x004fe400078e02af */
[----:B------:R-:W-:-:S03]  /*27a590*/  VIADD R174, R177, 0x2 ;  /* 0x00000002b1ae7836 */ /* 0x000fc60000000000 */
[----:B------:R-:W-:Y:S01]  /*27a5a0*/  ISETP.NE.AND P0, PT, R175, 0x3, PT ;  /* 0x00000003af00780c */ /* 0x000fe20003f05270 */
[----:B------:R-:W-:-:S04]  /*27a5b0*/  IMAD.IADD R174, R176, 0x1, R174 ;  /* 0x00000001b0ae7824 */ /* 0x000fc800078e02ae */
[----:B------:R-:W-:-:S08]  /*27a5c0*/  IMAD R176, R174, 0x8, R183 ;  /* 0x00000008aeb07824 */ /* 0x000fd000078e02b7 */
        /* <DEDUP_REMOVED lines=9> */
.L_x_12450:
[----:B------:R-:W-:Y:S05]  /*27a660*/  BSYNC.RECONVERGENT B1 ;  /* 0x0000000000017941 */ /* 0x000fea0003800200 */
.L_x_12449:
[C---:B------:R-:W-:Y:S01]  /*27a670*/  ISETP.NE.AND P0, PT, R173.reuse, R179, PT ;  /* 0x000000b3ad00720c */ /* 0x040fe20003f05270 */
[----:B------:R-:W-:-:S12]  /*27a680*/  VIADD R173, R173, 0x1 ;  /* 0x00000001adad7836 */ /* 0x000fd80000000000 */
[----:B------:R-:W-:Y:S05]  /*27a690*/  @P0 BRA `(.L_x_12454) ;  /* 0xfffffff400c80947 */ /* 0x000fea000383ffff */
[----:B------:R-:W-:Y:S05]  /*27a6a0*/  BSYNC.RECONVERGENT B0 ;  /* 0x0000000000007941 */ /* 0x000fea0003800200 */
.L_x_12448:
[----:B------:R-:W-:-:S07]  /*27a6b0*/  IMAD.MOV.U32 R184, RZ, RZ, 0x1 ;  /* 0x00000001ffb87424 */ /* 0x000fce00078e00ff */
.L_x_12517:
[----:B------:R-:W-:Y:S01]  /*27a6c0*/  ISETP.NE.AND P0, PT, R178, RZ, PT ;  /* 0x000000ffb200720c */ /* 0x000fe20003f05270 */
[----:B------:R-:W-:-:S12]  /*27a6d0*/  BSSY.RECONVERGENT B4, `(.L_x_12455) ;  /* 0x0000462000047945 */ /* 0x000fd80003800200 */
[----:B0-----:R-:W-:Y:S05]  /*27a6e0*/  @!P0 BRA `(.L_x_12456) ;  /* 0x0000004400808947 */ /* 0x001fea0003800000 */
[----:B------:R-:W-:Y:S02]  /*27a6f0*/  VIADD R124, R1, 0x5400 ;  /* 0x00005400017c7836 */ /* 0x000fe40000000000 */
[----:B------:R-:W-:Y:S02]  /*27a700*/  IMAD.MOV.U32 R183, RZ, RZ, 0x1 ;  /* 0x00000001ffb77424 */ /* 0x000fe400078e00ff */
[----:B------:R-:W-:-:S07]  /*27a710*/  IMAD.IADD R226, R124, 0x1, R184 ;  /* 0x000000017ce27824 */ /* 0x000fce00078e02b8 */
.L_x_12516:
[----:B------:R-:W-:Y:S02]  /*27a720*/  VIADD R210, R184, 0xffffffff ;  /* 0xffffffffb8d27836 */ /* 0x000fe40000000000 */
[----:B------:R-:W-:Y:S02]  /*27a730*/  VIADD R173, R1, 0x5400 ;  /* 0x0000540001ad7836 */ /* 0x000fe40000000000 */
[----:B------:R-:W-:-:S04]  /*27a740*/  IMAD R124, R210, R178, R183 ;  /* 0x000000b2d27c7224 */ /* 0x000fc800078e02b7 */
[----:B------:R-:W-:-:S04]  /*27a750*/  VIADD R124, R124, 0xffffffff ;  /* 0xffffffff7c7c7836 */ /* 0x000fc80000000000 */
[----:B0-----:R-:W-:-:S05]  /*27a760*/  IMAD R182, R124, 0x8, R173 ;  /* 0x000000087cb67824 */ /* 0x001fca00078e02ad */
[----:B------:R-:W3:Y:S01]  /*27a770*/  LDL.64 R124, [R182] ;  /* 0x00000000b67c7983 */ /* 0x000ee20000100a00 */
[----:B------:R-:W-:Y:S02]  /*27a780*/  HFMA2 R201, -RZ, RZ, 2.900390625, -21.5625 ;  /* 0x41cdcd64ffc97431 */ /* 0x000fe400000001ff */
[----:B------:R-:W-:Y:S01]  /*27a790*/  IMAD.MOV.U32 R200, RZ, RZ, -0x800000 ;  /* 0xff800000ffc87424 */ /* 0x000fe200078e00ff */
[----:B------:R-:W-:Y:S05]  /*27a7a0*/  BSSY.RECONVERGENT B3, `(.L_x_12457) ;  /* 0x0000450000037945 */ /* 0x000fea0003800200 */
[----:B---3--:R-:W-:-:S14]  /*27a7b0*/  DSETP.GEU.AND P0, PT, |R124|, R200, PT ;  /* 0x000000c87c00722a */ /* 0x008fdc0003f0e200 */
[----:B------:R-:W-:Y:S05]  /*27a7c0*/  @P0 BRA `(.L_x_12458) ;  /* 0x0000004400340947 */ /* 0x000fea0003800000 */
[----:B------:R-:W-:Y:S01]  /*27a7d0*/  IMAD.IADD R211, R173, 0x1, R183 ;  /* 0x00000001add37824 */ /* 0x000fe200078e02b7 */
[----:B------:R-:W0:Y:S04]  /*27a7e0*/  LDL.U8 R181, [R226+0x27d8] ;  /* 0x0027d800e2b57983 */ /* 0x000e280000100000 */
[----:B------:R-:W3:Y:S01]  /*27a7f0*/  LDL.U8 R180, [R211+0x27f3] ;  /* 0x0027f300d3b47983 */ /* 0x000ee20000100000 */
[----:B------:R-:W-:Y:S01]  /*27a800*/  BSSY.RECONVERGENT B1, `(.L_x_12459) ;  /* 0x00001a1000017945 */ /* 0x000fe20003800200 */
[----:B------:R-:W-:Y:S02]  /*27a810*/  IMAD.MOV.U32 R198, RZ, RZ, R124 ;  /* 0x000000ffffc67224 */ /* 0x000fe400078e007c */
[----:B------:R-:W-:Y:S01]  /*27a820*/  IMAD.MOV.U32 R199, RZ, RZ, R125 ;  /* 0x000000ffffc77224 */ /* 0x000fe200078e007d */
[----:B012--5:R-:W-:-:S02]  /*27a830*/  PRMT R174, R181, 0x8880, RZ ;  /* 0x00008880b5ae7816 */ /* 0x027fc400000000ff */
[----:B---3--:R-:W-:-:S03]  /*27a840*/  PRMT R173, R180, 0x8880, RZ ;  /* 0x00008880b4ad7816 */ /* 0x008fc600000000ff */
[----:B------:R-:W-:-:S04]  /*27a850*/  IMAD.MOV.U32 R176, RZ, RZ, R174 ;  /* 0x000000ffffb07224 */ /* 0x000fc800078e00ae */
        /* <DEDUP_REMOVED lines=14> */
[----:B------:R-:W2:Y:S04]  /*27a940*/  LDL.S8 R177, [R211+0x27f2] ;  /* 0x0027f200d3b17983 */ /* 0x000ea80000100200 */
[----:B------:R-:W3:Y:S01]  /*27a950*/  LDL.U8 R185, [R226+0x27d7] ;  /* 0x0027d700e2b97983 */ /* 0x000ee20000100000 */
[----:B------:R-:W1:Y:S01]  /*27a960*/  LDC R190, c[0x0][0x468] ;  /* 0x00011a00ffbe7b82 */ /* 0x000e620000000800 */
[----:B------:R-:W-:Y:S01]  /*27a970*/  PRMT R125, R181, 0x3340, RZ ;  /* 0x00003340b57d7816 */ /* 0x000fe200000000ff */
[----:B------:R-:W-:Y:S01]  /*27a980*/  UMOV UR10, 0x57d19 ;  /* 0x00057d19000a7882 */ /* 0x000fe20000000000 */
[----:B------:R-:W-:-:S04]  /*27a990*/  PRMT R173, R180, 0x8880, RZ ;  /* 0x00008880b4ad7816 */ /* 0x000fc800000000ff */
[--C-:B------:R-:W-:Y:S01]  /*27a9a0*/  SHF.R.S32.HI R237, RZ, 0x1f, R173.reuse ;  /* 0x0000001fffed7819 */ /* 0x100fe200000114ad */
[----:B------:R-:W4:Y:S01]  /*27a9b0*/  LDC R191, c[0x0][0x46c] ;  /* 0x00011b00ffbf7b82 */ /* 0x000f220000000800 */
[----:B------:R-:W-:-:S05]  /*27a9c0*/  IMAD.MOV.U32 R236, RZ, RZ, R173 ;  /* 0x000000ffffec7224 */ /* 0x000fca00078e00ad */
[----:B------:R0:W-:Y:S02]  /*27a9d0*/  STL.64 [R1+0x7ea8], R236 ;  /* 0x007ea8ec01007387 */ /* 0x0001e40000100a00 */
[----:B------:R-:W5:Y:S01]  /*27a9e0*/  LDC.64 R206, c[0x0][0x358] ;  /* 0x0000d600ffce7b82 */ /* 0x000f620000000a00 */
[----:B-1----:R-:W-:Y:S02]  /*27a9f0*/  IMAD.MOV.U32 R208, RZ, RZ, R190 ;  /* 0x000000ffffd07224 */ /* 0x002fe400078e00be */
[----:B----4-:R-:W-:Y:S02]  /*27aa00*/  IMAD.MOV.U32 R209, RZ, RZ, R191 ;  /* 0x000000ffffd17224 */ /* 0x010fe400078e00bf */
[----:B------:R-:W-:Y:S01]  /*27aa10*/  IMAD.WIDE R190, R176, 0x5, R236 ;  /* 0x00000005b0be7825 */ /* 0x000fe200078e02ec */
[----:B-----5:R-:W-:Y:S02]  /*27aa20*/  R2UR UR11, R207 ;  /* 0x00000000cf0b72ca */ /* 0x020fe400000e0000 */
[----:B------:R-:W-:-:S02]  /*27aa30*/  R2UR UR16, R206 ;  /* 0x00000000ce1072ca */ /* 0x000fc400000e0000 */
[C---:B------:R-:W-:Y:S02]  /*27aa40*/  R2UR UR17, R207.reuse ;  /* 0x00000000cf1172ca */ /* 0x040fe400000e0000 */
[C---:B------:R-:W-:Y:S02]  /*27aa50*/  R2UR UR14, R206.reuse ;  /* 0x00000000ce0e72ca */ /* 0x040fe400000e0000 */
[C---:B------:R-:W-:Y:S02]  /*27aa60*/  R2UR UR15, R207.reuse ;  /* 0x00000000cf0f72ca */ /* 0x040fe400000e0000 */
[----:B------:R-:W-:Y:S02]  /*27aa70*/  R2UR UR12, R206 ;  /* 0x00000000ce0c72ca */ /* 0x000fe400000e0000 */
[----:B------:R-:W-:Y:S02]  /*27aa80*/  R2UR UR13, R207 ;  /* 0x00000000cf0d72ca */ /* 0x000fe400000e0000 */
[----:B--2---:R-:W-:-:S04]  /*27aa90*/  LOP3.LUT R124, R177, 0xffff, RZ, 0xc0, !PT ;  /* 0x0000ffffb17c7812 */ /* 0x004fc800078ec0ff */
[----:B------:R-:W-:-:S04]  /*27aaa0*/  PRMT R124, R124, 0x3340, R180 ;  /* 0x000033407c7c7816 */ /* 0x000fc800000000b4 */
[----:B------:R-:W-:Y:S02]  /*27aab0*/  PRMT R124, R124, 0x5410, R125 ;  /* 0x000054107c7c7816 */ /* 0x000fe4000000007d */
[----:B---3--:R-:W-:-:S05]  /*27aac0*/  PRMT R125, R185, 0x8880, RZ ;  /* 0x00008880b97d7816 */ /* 0x008fca00000000ff */
[----:B0-----:R-:W-:Y:S01]  /*27aad0*/  IDP.4A.S8.U8 R174, R124, UR10, R125 ;  /* 0x0000000a7cae7c26 */ /* 0x001fe2000800027d */
[----:B------:R-:W-:Y:S02]  /*27aae0*/  R2UR UR10, R206 ;  /* 0x00000000ce0a72ca */ /* 0x000fe400000e0000 */
[----:B------:R-:W-:Y:S01]  /*27aaf0*/  LEA R124, P0, R190, R208, 0x3 ;  /* 0x000000d0be7c7211 */ /* 0x000fe200078018ff */
[----:B------:R-:W-:-:S03]  /*27ab00*/  IMAD.WIDE R174, R174, 0x8, R208 ;  /* 0x00000008aeae7825 */ /* 0x000fc600078e02d0 */
[----:B------:R-:W-:Y:S02]  /*27ab10*/  LEA.HI.X R125, R190, R209, R191, 0x3, P0 ;  /* 0x000000d1be7d7211 */ /* 0x000fe400000f1cbf */
[----:B------:R-:W-:Y:S01]  /*27ab20*/  PRMT R177, R177, 0x5410, R173 ;  /* 0x00005410b1b17816 */ /* 0x000fe200000000ad */
[----:B------:R-:W2:Y:S04]  /*27ab30*/  LDG.E.64 R194, desc[UR16][R174.64+0x9df8] ;  /* 0x009df810aec27981 */ /* 0x000ea8000c1e1b00 */
[----:B------:R-:W2:Y:S01]  /*27ab40*/  LDG.E.64 R192, desc[UR10][R124.64+0xb248] ;  /* 0x00b2480a7cc07981 */ /* 0x000ea2000c1e1b00 */
[----:B------:R-:W-:Y:S02]  /*27ab50*/  UMOV UR10, 0x1905 ;  /* 0x00001905000a7882 */ /* 0x000fe40000000000 */
[----:B------:R-:W-:Y:S01]  /*27ab60*/  IDP.2A.LO.S16.U8 R176, R177, UR10, R176 ;  /* 0x0000000ab1b07c26 */ /* 0x000fe200080012b0 */
[----:B------:R-:W3:Y:S03]  /*27ab70*/  LDG.E.64 R196, desc[UR14][R174.64+0x8a70] ;  /* 0x008a700eaec47981 */ /* 0x000ee6000c1e1b00 */
[----:B------:R-:W-:Y:S01]  /*27ab80*/  IMAD.WIDE R176, R176, 0x8, R208 ;  /* 0x00000008b0b07825 */ /* 0x000fe200078e02d0 */
[----:B------:R-:W3:Y:S04]  /*27ab90*/  LDG.E.64 R124, desc[UR12][R124.64+0xb180] ;  /* 0x00b1800c7c7c7981 */ /* 0x000ee8000c1e1b00 */
[----:B------:R-:W4:Y:S01]  /*27aba0*/  LDG.E.64 R174, desc[UR16][R176.64+0x5208] ;  /* 0x00520810b0ae7981 */ /* 0x000f22000c1e1b00 */
[----:B------:R-:W-:Y:S01]  /*27abb0*/  PRMT R185, R185, 0x8880, RZ ;  /* 0x00008880b9b97816 */ /* 0x000fe200000000ff */
[----:B------:R-:W-:Y:S01]  /*27abc0*/  BSSY.RECONVERGENT B0, `(.L_x_12461) ;  /* 0x000013e000007945 */ /* 0x000fe20003800200 */
[----:B--2---:R-:W-:-:S08]  /*27abd0*/  DADD R194, R192, R194 ;  /* 0x00000000c0c27229 */ /* 0x004fd000000000c2 */
[----:B------:R-:W-:Y:S02]  /*27abe0*/  DSETP.GT.AND P0, PT, |R194|, R200, PT ;  /* 0x000000c8c200722a */ /* 0x000fe40003f04200 */
[----:B---3--:R-:W-:Y:S02]  /*27abf0*/  DADD R196, R124, R196 ;  /* 0x000000007cc47229 */ /* 0x008fe400000000c4 */
[----:B----4-:R-:W-:Y:S02]  /*27ac00*/  DSETP.GEU.AND P2, PT, |R174|, R200, PT ;  /* 0x000000c8ae00722a */ /* 0x010fe40003f4e200 */
[----:B------:R-:W-:Y:S02]  /*27ac10*/  FSEL R194, R194, RZ, !P0 ;  /* 0x000000ffc2c27208 */ /* 0x000fe40004000000 */
[----:B------:R-:W-:-:S04]  /*27ac20*/  FSEL R195, R195, +QNAN , !P0 ;  /* 0x7ff00000c3c37808 */ /* 0x000fc80004000000 */
[----:B------:R-:W-:Y:S02]  /*27ac30*/  FSEL R204, R196, RZ, !P0 ;  /* 0x000000ffc4cc7208 */ /* 0x000fe40004000000 */
[----:B------:R-:W-:Y:S02]  /*27ac40*/  FSEL R205, R197, -1.875, !P0 ;  /* 0xbff00000c5cd7808 */ /* 0x000fe40004000000 */
[----:B------:R-:W-:Y:S02]  /*27ac50*/  SHF.R.S32.HI R196, RZ, 0x1f, R185 ;  /* 0x0000001fffc47819 */ /* 0x000fe400000114b9 */
[----:B------:R-:W-:Y:S05]  /*27ac60*/  @P2 BRA `(.L_x_12462) ;  /* 0x0000000c000c2947 */ /* 0x000fea0003800000 */
        /* <DEDUP_REMOVED lines=25> */
[----:B--2---:R-:W-:Y:S01]  /*27ae00*/  DADD R174, R124, R176 ;  /* 0x000000007cae7229 */ /* 0x004fe200000000b0 */
[----:B------:R-:W-:-:S07]  /*27ae10*/  IMAD.MOV.U32 R176, RZ, RZ, 0x1 ;  /* 0x00000001ffb07424 */ /* 0x000fce00078e00ff */
        /* <DEDUP_REMOVED lines=25> */
.L_x_12465:
[----:B------:R-:W-:Y:S05]  /*27afb0*/  BSYNC.RECONVERGENT B2 ;  /* 0x0000000000027941 */ /* 0x000fea0003800200 */
.L_x_12464:
        /* <DEDUP_REMOVED lines=12> */
[----:B------:R-:W-:Y:S01]  /*27b080*/  DADD R196, R194, 200 ;  /* 0x40690000c2c47429 */ /* 0x000fe20000000000 */
[----:B------:R-:W-:Y:S04]  /*27b090*/  BSSY.RECONVERGENT B2, `(.L_x_12467) ;  /* 0x0000015000027945 */ /* 0x000fe80003800200 */
[----:B------:R-:W-:-:S05]  /*27b0a0*/  DFMA R174, R188, UR10, R174 ;  /* 0x0000000abcae7c2b */ /* 0x000fca00080000ae */
[----:B------:R-:W-:Y:S01]  /*27b0b0*/  FSETP.GEU.AND P2, PT, |R197|, 6.5827683646048100446e-37, PT ;  /* 0x03600000c500780b */ /* 0x000fe20003f4e200 */
        /* <DEDUP_REMOVED lines=15> */
[----:B------:R-:W-:Y:S05]  /*27b1b0*/  CALL.REL.NOINC `($__internal_0_$__cuda_sm20_div_rn_f64_full) ;  /* 0x000000f000887944 */ /* 0x000fea0003c00000 */
[----:B------:R-:W-:Y:S02]  /*27b1c0*/  IMAD.MOV.U32 R176, RZ, RZ, R174 ;  /* 0x000000ffffb07224 */ /* 0x000fe400078e00ae */
[----:B------:R-:W-:-:S07]  /*27b1d0*/  IMAD.MOV.U32 R177, RZ, RZ, R175 ;  /* 0x000000ffffb17224 */ /* 0x000fce00078e00af */
.L_x_12468:
[----:B------:R-:W-:Y:S05]  /*27b1e0*/  BSYNC.RECONVERGENT B2 ;  /* 0x0000000000027941 */ /* 0x000fea0003800200 */
.L_x_12467:
[----:B------:R-:W-:-:S06]  /*27b1f0*/  DSETP.GEU.AND P0, PT, R176, R212, PT ;  /* 0x000000d4b000722a */ /* 0x000fcc0003f0e000 */
[----:B------:R-:W-:Y:S02]  /*27b200*/  FSEL R174, R212, R176, !P0 ;  /* 0x000000b0d4ae7208 */ /* 0x000fe40004000000 */
[----:B------:R-:W-:Y:S02]  /*27b210*/  FSEL R176, R213, R177, !P0 ;  /* 0x000000b1d5b07208 */ /* 0x000fe40004000000 */
[----:B------:R-:W-:Y:S01]  /*27b220*/  FSEL R173, R206, R204, !P0 ;  /* 0x000000cccead7208 */ /* 0x000fe20004000000 */
[----:B------:R-:W-:Y:S01]  /*27b230*/  IMAD.MOV.U32 R212, RZ, RZ, R174 ;  /* 0x000000ffffd47224 */ /* 0x000fe200078e00ae */
[----:B------:R-:W-:Y:S01]  /*27b240*/  FSEL R175, R207, R205, !P0 ;  /* 0x000000cdcfaf7208 */ /* 0x000fe20004000000 */
[----:B------:R-:W-:Y:S01]  /*27b250*/  IMAD.MOV.U32 R213, RZ, RZ, R176 ;  /* 0x000000ffffd57224 */ /* 0x000fe200078e00b0 */
[----:B------:R-:W-:Y:S01]  /*27b260*/  FSEL R177, R208, R194, !P0 ;  /* 0x000000c2d0b17208 */ /* 0x000fe20004000000 */
[----:B------:R-:W-:Y:S01]  /*27b270*/  IMAD.MOV.U32 R206, RZ, RZ, R173 ;  /* 0x000000ffffce7224 */ /* 0x000fe200078e00ad */
[----:B------:R-:W-:Y:S01]  /*27b280*/  FSEL R185, R209, R195, !P0 ;  /* 0x000000c3d1b97208 */ /* 0x000fe20004000000 */
[----:B------:R-:W-:-:S02]  /*27b290*/  IMAD.MOV.U32 R207, RZ, RZ, R175 ;  /* 0x000000ffffcf7224 */ /* 0x000fc400078e00af */
[----:B------:R-:W-:Y:S02]  /*27b2a0*/  IMAD.MOV.U32 R208, RZ, RZ, R177 ;  /* 0x000000ffffd07224 */ /* 0x000fe400078e00b1 */
[----:B------:R-:W-:Y:S01]  /*27b2b0*/  IMAD.MOV.U32 R209, RZ, RZ, R185 ;  /* 0x000000ffffd17224 */ /* 0x000fe200078e00b9 */
[----:B------:R-:W-:Y:S06]  /*27b2c0*/  BRA `(.L_x_12466) ;  /* 0x0000000c00347947 */ /* 0x000fec0003800000 */
.L_x_12463:
[----:B------:R-:W0:Y:S02]  /*27b2d0*/  LDC.64 R190, c[0x0][0x358] ;  /* 0x0000d600ffbe7b82 */ /* 0x000e240000000a00 */
[----:B0-----:R-:W-:Y:S02]  /*27b2e0*/  R2UR UR10, R190 ;  /* 0x00000000be0a72ca */ /* 0x001fe400000e0000 */
[----:B------:R-:W-:-:S13]  /*27b2f0*/  R2UR UR11, R191 ;  /* 0x00000000bf0b72ca */ /* 0x000fda00000e0000 */
[----:B------:R0:W2:Y:S01]  /*27b300*/  LDG.E.64 R190, desc[UR10][R176.64+0x4e20] ;  /* 0x004e200ab0be7981 */ /* 0x0000a2000c1e1b00 */
[----:B------:R-:W-:Y:S01]  /*27b310*/  UMOV UR10, 0xcccccccd ;  /* 0xcccccccd000a7882 */ /* 0x000fe20000000000 */
[----:B------:R-:W-:Y:S01]  /*27b320*/  UMOV UR11, 0x4016cccc ;  /* 0x4016cccc000b7882 */ /* 0x000fe20000000000 */
[----:B------:R-:W-:Y:S01]  /*27b330*/  BSSY.RECONVERGENT B2, `(.L_x_12469) ;  /* 0x0000023000027945 */ /* 0x000fe20003800200 */
[----:B0-----:R-:W-:-:S08]  /*27b340*/  DADD R176, R192, R174 ;  /* 0x00000000c0b07229 */ /* 0x001fd000000000ae */
[----:B------:R-:W-:-:S06]  /*27b350*/  DSETP.GT.AND P0, PT, |R176|, R200, PT ;  /* 0x000000c8b000722a */ /* 0x000fcc0003f04200 */
[----:B------:R-:W-:-:S05]  /*27b360*/  FSEL R185, R177, +QNAN , !P0 ;  /* 0x7ff00000b1b97808 */ /* 0x000fca0004000000 */
[----:B------:R-:W-:Y:S01]  /*27b370*/  IMAD.MOV.U32 R209, RZ, RZ, R185 ;  /* 0x000000ffffd17224 */ /* 0x000fe200078e00b9 */
[----:B--2---:R-:W-:Y:S01]  /*27b380*/  DADD R174, R124, R190 ;  /* 0x000000007cae7229 */ /* 0x004fe200000000be */
[----:B------:R-:W-:-:S09]  /*27b390*/  IMAD.MOV.U32 R190, RZ, RZ, 0x1 ;  /* 0x00000001ffbe7424 */ /* 0x000fd200078e00ff */
[----:B------:R-:W-:Y:S02]  /*27b3a0*/  FSEL R173, R174, RZ, !P0 ;  /* 0x000000ffaead7208 */ /* 0x000fe40004000000 */
[----:B------:R-:W-:-:S03]  /*27b3b0*/  FSEL R174, R175, -1.875, !P0 ;  /* 0xbff00000afae7808 */ /* 0x000fc60004000000 */
[----:B------:R-:W-:Y:S01]  /*27b3c0*/  IMAD.MOV.U32 R206, RZ, RZ, R173 ;  /* 0x000000ffffce7224 */ /* 0x000fe200078e00ad */
[----:B------:R-:W-:Y:S01]  /*27b3d0*/  FSEL R173, R176, RZ, !P0 ;  /* 0x000000ffb0ad7208 */ /* 0x000fe20004000000 */
[----:B------:R-:W-:-:S04]  /*27b3e0*/  IMAD.MOV.U32 R207, RZ, RZ, R174 ;  /* 0x000000ffffcf7224 */ /* 0x000fc800078e00ae */
[----:B------:R-:W-:Y:S02]  /*27b3f0*/  IMAD.MOV.U32 R208, RZ, RZ, R173 ;  /* 0x000000ffffd07224 */ /* 0x000fe400078e00ad */
        /* <DEDUP_REMOVED lines=22> */
.L_x_12470:
[----:B------:R-:W-:Y:S05]  /*27b560*/  BSYNC.RECONVERGENT B2 ;  /* 0x0000000000027941 */ /* 0x000fea0003800200 */
.L_x_12469:
[----:B------:R-:W-:Y:S01]  /*27b570*/  UMOV UR10, 0xff800000 ;  /* 0xff800000000a7882 */ /* 0x000fe20000000000 */
[----:B------:R-:W-:Y:S01]  /*27b580*/  UMOV UR11, 0x41cdcd64 ;  /* 0x41cdcd64000b7882 */ /* 0x000fe20000000000 */
[----:B------:R-:W-:Y:S01]  /*27b590*/  IMAD.MOV.U32 R212, RZ, RZ, R190 ;  /* 0x000000ffffd47224 */ /* 0x000fe200078e00be */
[----:B------:R-:W-:Y:S01]  /*27b5a0*/  DSETP.GEU.AND P0, PT, |R194|, UR10, PT ;  /* 0x0000000ac2007e2a */ /* 0x000fe2000bf0e200 */
[----:B------:R-:W-:-:S13]  /*27b5b0*/  MOV R213, R191 ;  /* 0x000000bf00d57202 */ /* 0x000fda0000000f00 */
[----:B------:R-:W-:Y:S05]  /*27b5c0*/  @P0 BRA `(.L_x_12466) ;  /* 0x0000000800740947 */ /* 0x000fea0003800000 */
[----:B------:R-:W-:Y:S01]  /*27b5d0*/  IMAD.MOV.U32 R174, RZ, RZ, R204 ;  /* 0x000000ffffae7224 */ /* 0x000fe200078e00cc */
[----:B------:R-:W-:Y:S01]  /*27b5e0*/  UMOV UR10, 0xcccccccd ;  /* 0xcccccccd000a7882 */ /* 0x000fe20000000000 */
[----:B------:R-:W-:Y:S01]  /*27b5f0*/  IMAD.MOV.U32 R175, RZ, RZ, R205 ;  /* 0x000000ffffaf7224 */ /* 0x000fe200078e00cd */
[----:B------:R-:W-:Y:S01]  /*27b600*/  UMOV UR11, 0x4016cccc ;  /* 0x4016cccc000b7882 */ /* 0x000fe20000000000 */
[----:B------:R-:W-:Y:S01]  /*27b610*/  IMAD.MOV.U32 R176, RZ, RZ, 0x1 ;  /* 0x00000001ffb07424 */ /* 0x000fe200078e00ff */
[----:B------:R-:W-:Y:S01]  /*27b620*/  DADD R196, R194, 200 ;  /* 0x40690000c2c47429 */ /* 0x000fe20000000000 */
[----:B------:R-:W-:Y:S02]  /*27b630*/  BSSY.RECONVERGENT B2, `(.L_x_12471) ;  /* 0x0000018000027945 */ /* 0x000fe40003800200 */
[----:B------:R-:W-:Y:S01]  /*27b640*/  DADD R174, R174, -UR10 ;  /* 0x8000000aaeae7e29 */ /* 0x000fe20008000000 */
[----:B------:R-:W-:Y:S01]  /*27b650*/  UMOV UR10, 0x3a29c77a ;  /* 0x3a29c77a000a7882 */ /* 0x000fe20000000000 */
[----:B------:R-:W-:-:S05]  /*27b660*/  UMOV UR11, 0x3fffcb92 ;  /* 0x3fffcb92000b7882 */ /* 0x000fca0000000000 */
[----:B------:R-:W-:Y:S01]  /*27b670*/  FSETP.GEU.AND P2, PT, |R197|, 6.5827683646048100446e-37, PT ;  /* 0x03600000c500780b */ /* 0x000fe20003f4e200 */
        /* <DEDUP_REMOVED lines=19> */
.L_x_12472:
[----:B------:R-:W-:Y:S05]  /*27b7b0*/  BSYNC.RECONVERGENT B2 ;  /* 0x0000000000027941 */ /* 0x000fea0003800200 */
.L_x_12471:
        /* <DEDUP_REMOVED lines=14> */
.L_x_12462:
[----:B------:R-:W2:Y:S01]  /*27b8a0*/  LDL.64 R248, [R1+0x7ea8] ;  /* 0x007ea80001f87983 */ /* 0x000ea20000100a00 */
[----:B------:R-:W0:Y:S01]  /*27b8b0*/  LDC R177, c[0x0][0x468] ;  /* 0x00011a00ffb17b82 */ /* 0x000e220000000800 */
[----:B------:R-:W-:-:S03]  /*27b8c0*/  IMAD.WIDE.U32 R174, R173, 0x18, R190 ;  /* 0x00000018adae7825 */ /* 0x000fc600078e00be */
[----:B------:R-:W-:-:S04]  /*27b8d0*/  IADD3 R173, P0, PT, R185, R174, RZ ;  /* 0x000000aeb9ad7210 */ /* 0x000fc80007f1e0ff */
[----:B------:R-:W1:Y:S08]  /*27b8e0*/  LDC.64 R236, c[0x0][0x358] ;  /* 0x0000d600ffec7b82 */ /* 0x000e700000000a00 */
[----:B------:R-:W3:Y:S01]  /*27b8f0*/  LDC R197, c[0x0][0x46c] ;  /* 0x00011b00ffc57b82 */ /* 0x000ee20000000800 */
[----:B-1----:R-:W-:Y:S02]  /*27b900*/  R2UR UR10, R236 ;  /* 0x00000000ec0a72ca */ /* 0x002fe400000e0000 */
[----:B------:R-:W-:Y:S01]  /*27b910*/  R2UR UR11, R237 ;  /* 0x00000000ed0b72ca */ /* 0x000fe200000e0000 */
[----:B--2---:R-:W-:-:S02]  /*27b920*/  IMAD R176, R249, 0x18, RZ ;  /* 0x00000018f9b07824 */ /* 0x004fc400078e02ff */
[----:B0-----:R-:W-:Y:S02]  /*27b930*/  IMAD.MOV.U32 R248, RZ, RZ, R177 ;  /* 0x000000fffff87224 */ /* 0x001fe400078e00b1 */
[----:B---3--:R-:W-:Y:S01]  /*27b940*/  IMAD.MOV.U32 R249, RZ, RZ, R197 ;  /* 0x000000fffff97224 */ /* 0x008fe200078e00c5 */
        /* <DEDUP_REMOVED lines=19> */
[----:B------:R-:W-:-:S05]  /*27ba80*/  FSEL R185, R177, +QNAN , !P0 ;  /* 0x7ff00000b1b97808 */ /* 0x000fca0004000000 */
[----:B------:R-:W-:Y:S01]  /*27ba90*/  IMAD.MOV.U32 R209, RZ, RZ, R185 ;  /* 0x000000ffffd17224 */ /* 0x000fe200078e00b9 */
[----:B--2---:R-:W-:-:S10]  /*27baa0*/  DADD R174, R124, R174 ;  /* 0x000000007cae7229 */ /* 0x004fd400000000ae */
[----:B------:R-:W-:Y:S02]  /*27bab0*/  FSEL R173, R174, RZ, !P0 ;  /* 0x000000ffaead7208 */ /* 0x000fe40004000000 */
[----:B------:R-:W-:-:S03]  /*27bac0*/  FSEL R174, R175, -1.875, !P0 ;  /* 0xbff00000afae7808 */ /* 0x000fc60004000000 */
[----:B------:R-:W-:Y:S01]  /*27bad0*/  IMAD.MOV.U32 R206, RZ, RZ, R173 ;  /* 0x000000ffffce7224 */ /* 0x000fe200078e00ad */
[----:B------:R-:W-:Y:S02]  /*27bae0*/  MOV R207, R174 ;  /* 0x000000ae00cf7202 */ /* 0x000fe40000000f00 */
[----:B------:R-:W-:-:S04]  /*27baf0*/  FSEL R173, R176, RZ, !P0 ;  /* 0x000000ffb0ad7208 */ /* 0x000fc80004000000 */
[----:B------:R-:W-:Y:S01]  /*27bb00*/  DADD R174, R206, -UR10 ;  /* 0x8000000aceae7e29 */ /* 0x000fe20008000000 */
[----:B------:R-:W-:Y:S01]  /*27bb10*/  UMOV UR10, 0x3a29c77a ;  /* 0x3a29c77a000a7882 */ /* 0x000fe20000000000 */
[----:B------:R-:W-:Y:S01]  /*27bb20*/  UMOV UR11, 0x3fffcb92 ;  /* 0x3fffcb92000b7882 */ /* 0x000fe20000000000 */
[----:B------:R-:W-:-:S05]  /*27bb30*/  IMAD.MOV.U32 R208, RZ, RZ, R173 ;  /* 0x000000ffffd07224 */ /* 0x000fca00078e00ad */
        /* <DEDUP_REMOVED lines=19> */
.L_x_12474:
[----:B------:R-:W-:Y:S05]  /*27bc70*/  BSYNC.RECONVERGENT B2 ;  /* 0x0000000000027941 */ /* 0x000fea0003800200 */
.L_x_12473:
        /* <DEDUP_REMOVED lines=36> */
.L_x_12476:
[----:B------:R-:W-:Y:S05]  /*27bec0*/  BSYNC.RECONVERGENT B2 ;  /* 0x0000000000027941 */ /* 0x000fea0003800200 */
.L_x_12475:
        /* <DEDUP_REMOVED lines=12> */
[----:B------:R-:W-:-:S07]  /*27bf90*/  IMAD.MOV.U32 R209, RZ, RZ, R185 ;  /* 0x000000ffffd17224 */ /* 0x000fce00078e00b9 */
.L_x_12466:
[----:B------:R-:W-:Y:S05]  /*27bfa0*/  BSYNC.RECONVERGENT B0 ;  /* 0x0000000000007941 */ /* 0x000fea0003800200 */
.L_x_12461:
        /* <DEDUP_REMOVED lines=30> */
.L_x_12478:
[----:B------:R-:W-:Y:S05]  /*27c190*/  BSYNC.RECONVERGENT B0 ;  /* 0x0000000000007941 */ /* 0x000fea0003800200 */
.L_x_12477:
[----:B------:R-:W-:-:S06]  /*27c1a0*/  DSETP.GEU.AND P0, PT, R212, R190, PT ;  /* 0x000000bed400722a */ /* 0x000fcc0003f0e000 */
[----:B------:R-:W-:Y:S02]  /*27c1b0*/  FSEL R173, R192, R208, !P0 ;  /* 0x000000d0c0ad7208 */ /* 0x000fe40004000000 */
[----:B------:R-:W-:Y:S02]  /*27c1c0*/  FSEL R174, R193, R209, !P0 ;  /* 0x000000d1c1ae7208 */ /* 0x000fe40004000000 */
[----:B------:R-:W-:Y:S01]  /*27c1d0*/  FSEL R124, R124, R206, !P0 ;  /* 0x000000ce7c7c7208 */ /* 0x000fe20004000000 */
[----:B------:R-:W-:Y:S01]  /*27c1e0*/  IMAD.MOV.U32 R192, RZ, RZ, R173 ;  /* 0x000000ffffc07224 */ /* 0x000fe200078e00ad */
[----:B------:R-:W-:Y:S01]  /*27c1f0*/  FSEL R125, R125, R207, !P0 ;  /* 0x000000cf7d7d7208 */ /* 0x000fe20004000000 */
[----:B------:R-:W-:-:S07]  /*27c200*/  IMAD.MOV.U32 R193, RZ, RZ, R174 ;  /* 0x000000ffffc17224 */ /* 0x000fce00078e00ae */
.L_x_12460:
[----:B------:R-:W-:Y:S05]  /*27c210*/  BSYNC.RECONVERGENT B1 ;  /* 0x0000000000017941 */ /* 0x000fea0003800200 */
.L_x_12459:
[----:B------:R-:W-:Y:S01]  /*27c220*/  UMOV UR10, 0xff800000 ;  /* 0xff800000000a7882 */ /* 0x000fe20000000000 */
[----:B------:R-:W-:Y:S02]  /*27c230*/  UMOV UR11, 0x41cdcd64 ;  /* 0x41cdcd64000b7882 */ /* 0x000fe40000000000 */
[----:B------:R-:W-:-:S14]  /*27c240*/  DSETP.GEU.AND P0, PT, |R192|, UR10, PT ;  /* 0x0000000ac0007e2a */ /* 0x000fdc000bf0e200 */
[----:B------:R1:W-:Y:S01]  /*27c250*/  @!P0 STL.64 [R182+0x1388], R124 ;  /* 0x0013887cb6008387 */ /* 0x0003e20000100a00 */
[----:B------:R-:W-:Y:S02]  /*27c260*/  @!P0 IMAD.MOV.U32 R198, RZ, RZ, R192 ;  /* 0x000000ffffc68224 */ /* 0x000fe400078e00c0 */
[----:B------:R-:W-:Y:S01]  /*27c270*/  @!P0 IMAD.MOV.U32 R199, RZ, RZ, R193 ;  /* 0x000000ffffc78224 */ /* 0x000fe200078e00c1 */
[----:B------:R3:W-:Y:S01]  /*27c280*/  @!P0 STL.64 [R182], R192 ;  /* 0x000000c0b6008387 */ /* 0x0007e20000100a00 */
[----:B-1----:R-:W-:-:S04]  /*27c290*/  VIMNMX.U32 R124, PT, PT, R183, R184, PT ;  /* 0x000000b8b77c7248 */ /* 0x002fc80003fe0000 */
[----:B------:R-:W-:-:S13]  /*27c2a0*/  ISETP.GE.U32.AND P2, PT, R124, 0x2, PT ;  /* 0x000000027c00780c */ /* 0x000fda0003f46070 */
[----:B---3--:R-:W-:Y:S05]  /*27c2b0*/  @!P2 BRA `(.L_x_12458) ;  /* 0x000000280078a947 */ /* 0x008fea0003800000 */
[----:B------:R-:W2:Y:S01]  /*27c2c0*/  LDL.64 R204, [R182+0x1388] ;  /* 0x00138800b6cc7983 */ /* 0x000ea20000100a00 */
[----:B------:R-:W-:Y:S01]  /*27c2d0*/  UMOV UR10, 0xcccccccd ;  /* 0xcccccccd000a7882 */ /* 0x000fe20000000000 */
[----:B------:R-:W-:Y:S01]  /*27c2e0*/  UMOV UR11, 0x4016cccc ;  /* 0x4016cccc000b7882 */ /* 0x000fe20000000000 */
[----:B------:R-:W-:Y:S01]  /*27c2f0*/  BSSY.RECONVERGENT B0, `(.L_x_12479) ;  /* 0x000001c000007945 */ /* 0x000fe20003800200 */
[----:B------:R-:W-:Y:S02]  /*27c300*/  IMAD.MOV.U32 R194, RZ, RZ, 0x0 ;  /* 0x00000000ffc27424 */ /* 0x000fe400078e00ff */
[----:B------:R-:W-:Y:S01]  /*27c310*/  IMAD.MOV.U32 R195, RZ, RZ, 0x7ff00000 ;  /* 0x7ff00000ffc37424 */ /* 0x000fe200078e00ff */
[----:B--2---:R-:W-:Y:S01]  /*27c320*/  DADD R124, R204, -UR10 ;  /* 0x8000000acc7c7e29 */ /* 0x004fe20008000000 */
[----:B------:R-:W-:Y:S01]  /*27c330*/  UMOV UR10, 0x3a29c77a ;  /* 0x3a29c77a000a7882 */ /* 0x000fe20000000000 */
[----:B------:R-:W-:-:S06]  /*27c340*/  UMOV UR11, 0x3fffcb92 ;  /* 0x3fffcb92000b7882 */ /* 0x000fcc0000000000 */
[----:B0-----:R-:W-:Y:S01]  /*27c350*/  DFMA R174, R188, UR10, R124 ;  /* 0x0000000abcae7c2b */ /* 0x001fe2000800007c */
[----:B------:R-:W-:-:S05]  /*27c360*/  IMAD.MOV.U32 R124, RZ, RZ, 0x1 ;  /* 0x00000001ff7c7424 */ /* 0x000fca00078e00ff */
        /* <DEDUP_REMOVED lines=17> */
[----:B------:R-:W-:Y:S05]  /*27c480*/  CALL.REL.NOINC `($__internal_0_$__cuda_sm20_div_rn_f64_full) ;  /* 0x000000dc00d47944 */ /* 0x000fea0003c00000 */
[----:B------:R-:W-:Y:S02]  /*27c490*/  IMAD.MOV.U32 R124, RZ, RZ, R174 ;  /* 0x000000ffff7c7224 */ /* 0x000fe400078e00ae */
[----:B------:R-:W-:-:S07]  /*27c4a0*/  IMAD.MOV.U32 R125, RZ, RZ, R175 ;  /* 0x000000ffff7d7224 */ /* 0x000fce00078e00af */
.L_x_12480:
[----:B------:R-:W-:Y:S05]  /*27c4b0*/  BSYNC.RECONVERGENT B0 ;  /* 0x0000000000007941 */ /* 0x000fea0003800200 */
.L_x_12479:
[----:B------:R-:W-:Y:S02]  /*27c4c0*/  IMAD R173, R210, R178, -R178 ;  /* 0x000000b2d2ad7224 */ /* 0x000fe400078e0ab2 */
[----:B------:R-:W-:-:S03]  /*27c4d0*/  VIADD R185, R1, 0x5400 ;  /* 0x0000540001b97836 */ /* 0x000fc60000000000 */
[----:B------:R-:W-:-:S05]  /*27c4e0*/  IADD3 R173, PT, PT, R173, -0x2, R183 ;  /* 0xfffffffeadad7810 */ /* 0x000fca0007ffe0b7 */
[----:B------:R-:W-:-:S06]  /*27c4f0*/  IMAD R174, R173, 0x8, R185 ;  /* 0x00000008adae7824 */ /* 0x000fcc00078e02b9 */
[----:B------:R-:W2:Y:S01]  /*27c500*/  LDL.64 R174, [R174] ;  /* 0x00000000aeae7983 */ /* 0x000ea20000100a00 */
[----:B------:R-:W-:Y:S01]  /*27c510*/  IMAD.MOV.U32 R196, RZ, RZ, -0x800000 ;  /* 0xff800000ffc47424 */ /* 0x000fe200078e00ff */
[----:B------:R-:W-:Y:S01]  /*27c520*/  BSSY.RECONVERGENT B0, `(.L_x_12481) ;  /* 0x000001d000007945 */ /* 0x000fe20003800200 */
[----:B------:R-:W-:-:S06]  /*27c530*/  IMAD.MOV.U32 R197, RZ, RZ, 0x41cdcd64 ;  /* 0x41cdcd64ffc57424 */ /* 0x000fcc00078e00ff */
[----:B--2---:R-:W-:-:S14]  /*27c540*/  DSETP.GEU.AND P0, PT, |R174|, R196, PT ;  /* 0x000000c4ae00722a */ /* 0x004fdc0003f0e200 */
[----:B------:R-:W-:Y:S05]  /*27c550*/  @P0 BRA `(.L_x_12482) ;  /* 0x0000000000640947 */ /* 0x000fea0003800000 */
[----:B------:R-:W2:Y:S04]  /*27c560*/  LDL.U8 R177, [R226+0x27d7] ;  /* 0x0027d700e2b17983 */ /* 0x000ea80000100000 */
[----:B------:R-:W3:Y:S01]  /*27c570*/  LDL.U8 R176, [R211+0x27f2] ;  /* 0x0027f200d3b07983 */ /* 0x000ee20000100000 */
[----:B------:R-:W0:Y:S01]  /*27c580*/  LDC.64 R200, c[0x0][0x358] ;  /* 0x0000d600ffc87b82 */ /* 0x000e220000000a00 */
[----:B------:R-:W-:-:S07]  /*27c590*/  UMOV UR10, 0x5197d ;  /* 0x0005197d000a7882 */ /* 0x000fce0000000000 */
[----:B------:R-:W1:Y:S08]  /*27c5a0*/  LDC R190, c[0x0][0x468] ;  /* 0x00011a00ffbe7b82 */ /* 0x000e700000000800 */
[----:B------:R-:W1:Y:S01]  /*27c5b0*/  LDC R191, c[0x0][0x46c] ;  /* 0x00011b00ffbf7b82 */ /* 0x000e620000000800 */
[----:B0-----:R-:W-:Y:S02]  /*27c5c0*/  R2UR UR12, R200 ;  /* 0x00000000c80c72ca */ /* 0x001fe400000e0000 */
[----:B------:R-:W-:-:S02]  /*27c5d0*/  R2UR UR13, R201 ;  /* 0x00000000c90d72ca */ /* 0x000fc400000e0000 */
        /* <DEDUP_REMOVED lines=10> */
[----:B------:R-:W-:Y:S01]  /*27c680*/  VIADD R185, R185, 0x1388 ;  /* 0x00001388b9b97836 */ /* 0x000fe20000000000 */
[----:B------:R-:W-:-:S03]  /*27c690*/  R2UR UR11, R201 ;  /* 0x00000000c90b72ca */ /* 0x000fc600000e0000 */
[----:B------:R-:W-:-:S05]  /*27c6a0*/  IMAD R173, R173, 0x8, R185 ;  /* 0x00000008adad7824 */ /* 0x000fca00078e02b9 */
[----:B------:R-:W2:Y:S05]  /*27c6b0*/  LDL.64 R192, [R173] ;  /* 0x00000000adc07983 */ /* 0x000eaa0000100a00 */
[----:B------:R-:W2:Y:S01]  /*27c6c0*/  LDG.E.64 R190, desc[UR10][R190.64] ;  /* 0x0000000abebe7981 */ /* 0x000ea2000c1e1b00 */
[----:B------:R-:W-:Y:S02]  /*27c6d0*/  DADD R194, R174, R176 ;  /* 0x00000000aec27229 */ /* 0x000fe400000000b0 */
[----:B--2---:R-:W-:-:S11]  /*27c6e0*/  DADD R192, R192, R190 ;  /* 0x00000000c0c07229 */ /* 0x004fd600000000be */
.L_x_12482:
[----:B------:R-:W-:Y:S05]  /*27c6f0*/  BSYNC.RECONVERGENT B0 ;  /* 0x0000000000007941 */ /* 0x000fea0003800200 */
.L_x_12481:
[----:B------:R-:W-:Y:S01]  /*27c700*/  UMOV UR10, 0xcccccccd ;  /* 0xcccccccd000a7882 */ /* 0x000fe20000000000 */
[----:B------:R-:W-:Y:S01]  /*27c710*/  UMOV UR11, 0x4016cccc ;  /* 0x4016cccc000b7882 */ /* 0x000fe20000000000 */
[----:B------:R-:W-:Y:S01]  /*27c720*/  BSSY.RECONVERGENT B0, `(.L_x_12483) ;  /* 0x0000018000007945 */ /* 0x000fe20003800200 */
[----:B------:R-:W-:Y:S01]  /*27c730*/  DADD R174, R192, -UR10 ;  /* 0x8000000ac0ae7e29 */ /* 0x000fe20008000000 */
        /* <DEDUP_REMOVED lines=19> */
[----:B------:R-:W-:Y:S01]  /*27c870*/  IMAD.MOV.U32 R175, RZ, RZ, R191 ;  /* 0x000000ffffaf7224 */ /* 0x000fe200078e00bf */
[----:B------:R-:W-:-:S07]  /*27c880*/  MOV R173, 0x27c8a0 ;  /* 0x0027c8a000ad7802 */ /* 0x000fce0000000f00 */
[----:B------:R-:W-:Y:S05]  /*27c890*/  CALL.REL.NOINC `($__internal_0_$__cuda_sm20_div_rn_f64_full) ;  /* 0x000000d800d07944 */ /* 0x000fea0003c00000 */
.L_x_12484:
[----:B------:R-:W-:Y:S05]  /*27c8a0*/  BSYNC.RECONVERGENT B0 ;  /* 0x0000000000007941 */ /* 0x000fea0003800200 */
.L_x_12483:
        /* <DEDUP_REMOVED lines=18> */
[----:B0-----:R-:W-:Y:S02]  /*27c9d0*/  IMAD.MOV.U32 R192, RZ, RZ, R204 ;  /* 0x000000ffffc07224 */ /* 0x001fe400078e00cc */
[----:B------:R-:W-:Y:S02]  /*27c9e0*/  IMAD.MOV.U32 R193, RZ, RZ, R205 ;  /* 0x000000ffffc17224 */ /* 0x000fe400078e00cd */
[----:B------:R-:W-:Y:S02]  /*27c9f0*/  IMAD.MOV.U32 R194, RZ, RZ, R198 ;  /* 0x000000ffffc27224 */ /* 0x000fe400078e00c6 */
[----:B------:R-:W-:-:S07]  /*27ca00*/  IMAD.MOV.U32 R195, RZ, RZ, R199 ;  /* 0x000000ffffc37224 */ /* 0x000fce00078e00c7 */
[----:B------:R1:W-:Y:S01]  /*27ca10*/  @P0 STL.64 [R182+0x1388], R190 ;  /* 0x001388beb6000387 */ /* 0x0003e20000100a00 */
[----:B------:R-:W-:Y:S02]  /*27ca20*/  @P0 IMAD.MOV.U32 R192, RZ, RZ, R190 ;  /* 0x000000ffffc00224 */ /* 0x000fe400078e00be */
[----:B------:R-:W-:Y:S01]  /*27ca30*/  @P0 IMAD.MOV.U32 R193, RZ, RZ, R191 ;  /* 0x000000ffffc10224 */ /* 0x000fe200078e00bf */
[----:B------:R1:W-:Y:S01]  /*27ca40*/  @P0 STL.64 [R182], R176 ;  /* 0x000000b0b6000387 */ /* 0x0003e20000100a00 */
[----:B------:R-:W-:Y:S02]  /*27ca50*/  @P0 IMAD.MOV.U32 R194, RZ, RZ, R176 ;  /* 0x000000ffffc20224 */ /* 0x000fe400078e00b0 */
[----:B------:R-:W-:-:S07]  /*27ca60*/  @P0 IMAD.MOV.U32 R195, RZ, RZ, R177 ;  /* 0x000000ffffc30224 */ /* 0x000fce00078e00b1 */
.L_x_12486:
[----:B------:R-:W-:Y:S05]  /*27ca70*/  BSYNC.RECONVERGENT B0 ;  /* 0x0000000000007941 */ /* 0x000fea0003800200 */
.L_x_12485:
[----:B------:R-:W-:-:S07]  /*27ca80*/  IMAD.MOV.U32 R210, RZ, RZ, 0x3 ;  /* 0x00000003ffd27424 */ /* 0x000fce00078e00ff */
.L_x_12515:
[----:B-1----:R-:W-:Y:S01]  /*27ca90*/  IMAD.IADD R125, R183, 0x1, -R210 ;  /* 0x00000001b77d7824 */ /* 0x002fe200078e0ad2 */
[----:B------:R-:W-:Y:S01]  /*27caa0*/  BSSY.RECONVERGENT B2, `(.L_x_12487) ;  /* 0x000021e000027945 */ /* 0x000fe20003800200 */
[----:B------:R-:W-:Y:S02]  /*27cab0*/  VIADD R210, R210, 0x1 ;  /* 0x00000001d2d27836 */ /* 0x000fe40000000000 */
[C---:B------:R-:W-:Y:S01]  /*27cac0*/  VIADD R124, R125.reuse, 0x1 ;  /* 0x000000017d7c7836 */ /* 0x040fe20000000000 */
[----:B------:R-:W-:-:S04]  /*27cad0*/  ISETP.GT.U32.AND P0, PT, R125, 0x7ffffffe, PT ;  /* 0x7ffffffe7d00780c */ /* 0x000fc80003f04070 */
[----:B------:R-:W-:Y:S02]  /*27cae0*/  SEL R125, R125, RZ, P0 ;  /* 0x000000ff7d7d7207 */ /* 0x000fe40000000000 */
[----:B------:R-:W-:Y:S02]  /*27caf0*/  SEL R124, R124, 0x1, !P0 ;  /* 0x000000017c7c7807 */ /* 0x000fe40004000000 */
[----:B------:R-:W-:Y:S02]  /*27cb00*/  IADD3 R125, PT, PT, R184, -0x1, R125 ;  /* 0xffffffffb87d7810 */ /* 0x000fe40007ffe07d */
[----:B------:R-:W-:Y:S02]  /*27cb10*/  ISETP.GE.AND P2, PT, R124, R183, PT ;  /* 0x000000b77c00720c */ /* 0x000fe40003f46270 */
[----:B------:R-:W-:Y:S02]  /*27cb20*/  ISETP.NE.AND P0, PT, R210, 0x21, PT ;  /* 0x00000021d200780c */ /* 0x000fe40003f05270 */
[----:B------:R-:W-:-:S13]  /*27cb30*/  ISETP.LT.OR P2, PT, R125, 0x1, P2 ;  /* 0x000000017d00780c */ /* 0x000fda0001741670 */
[----:B------:R-:W-:Y:S05]  /*27cb40*/  @P2 BRA `(.L_x_12488) ;  /* 0x00000020004c2947 */ /* 0x000fea0003800000 */
[----:B------:R-:W-:Y:S02]  /*27cb50*/  IMAD.MOV.U32 R209, RZ, RZ, R125 ;  /* 0x000000ffffd17224 */ /* 0x000fe400078e007d */
[----:B------:R-:W-:-:S07]  /*27cb60*/  IMAD.MOV.U32 R185, RZ, RZ, R124 ;  /* 0x000000ffffb97224 */ /* 0x000fce00078e007c */
.L_x_12514:
[----:B------:R-:W-:Y:S02]  /*27cb70*/  IMAD.MOV.U32 R206, RZ, RZ, R209 ;  /* 0x000000ffffce7224 */ /* 0x000fe400078e00d1 */
[----:B------:R-:W-:Y:S02]  /*27cb80*/  VIADD R209, R209, 0xffffffff ;  /* 0xffffffffd1d17836 */ /* 0x000fe40000000000 */
[----:B-1----:R-:W-:Y:S02]  /*27cb90*/  VIADD R176, R1, 0x5400 ;  /* 0x0000540001b07836 */ /* 0x002fe40000000000 */
[----:B------:R-:W-:-:S04]  /*27cba0*/  IMAD R124, R209, R178, R185 ;  /* 0x000000b2d17c7224 */ /* 0x000fc800078e02b9 */
[----:B------:R-:W-:-:S04]  /*27cbb0*/  VIADD R173, R124, 0xffffffff ;  /* 0xffffffff7cad7836 */ /* 0x000fc80000000000 */
[----:B------:R-:W-:-:S06]  /*27cbc0*/  IMAD R124, R173, 0x8, R176 ;  /* 0x00000008ad7c7824 */ /* 0x000fcc00078e02b0 */
[----:B------:R-:W2:Y:S01]  /*27cbd0*/  LDL.64 R124, [R124] ;  /* 0x000000007c7c7983 */ /* 0x000ea20000100a00 */
[----:B------:R-:W-:Y:S01]  /*27cbe0*/  MOV R236, 0xff800000 ;  /* 0xff80000000ec7802 */ /* 0x000fe20000000f00 */
[----:B------:R-:W-:Y:S01]  /*27cbf0*/  IMAD.MOV.U32 R237, RZ, RZ, 0x41cdcd64 ;  /* 0x41cdcd64ffed7424 */ /* 0x000fe200078e00ff */
[----:B------:R-:W-:Y:S05]  /*27cc00*/  BSSY.RECONVERGENT B1, `(.L_x_12489) ;  /* 0x0000203000017945 */ /* 0x000fea0003800200 */
        /* <DEDUP_REMOVED lines=21> */
[----:B------:R-:W-:Y:S01]  /*27cd60*/  VIADD R177, R177, 0x1388 ;  /* 0x00001388b1b17836 */ /* 0x000fe20000000000 */
[----:B------:R-:W-:Y:S01]  /*27cd70*/  CS2R R174, SRZ ;  /* 0x0000000000ae7805 */ /* 0x000fe2000001ff00 */
[----:B------:R-:W-:Y:S01]  /*27cd80*/  IMAD.MOV.U32 R190, RZ, RZ, 0x0 ;  /* 0x00000000ffbe7424 */ /* 0x000fe200078e00ff */
[----:B------:R-:W-:Y:S01]  /*27cd90*/  PLOP3.LUT P2, PT, P2, P4, PT, 0xf8, 0x8f ;  /* 0x00000000008f781c */ /* 0x000fe20001749f70 */
[----:B------:R-:W-:Y:S02]  /*27cda0*/  IMAD R173, R173, 0x8, R177 ;  /* 0x00000008adad7824 */ /* 0x000fe400078e02b1 */
[----:B------:R-:W-:-:S10]  /*27cdb0*/  IMAD.MOV.U32 R191, RZ, RZ, -0x3f56d000 ;  /* 0xc0a93000ffbf7424 */ /* 0x000fd400078e00ff */
[----:B------:R-:W-:Y:S05]  /*27cdc0*/  @!P2 BRA `(.L_x_12495) ;  /* 0x000000000080a947 */ /* 0x000fea0003800000 */
[C---:B------:R-:W-:Y:S02]  /*27cdd0*/  IMAD.IADD R174, R176.reuse, 0x1, R206 ;  /* 0x00000001b0ae7824 */ /* 0x040fe400078e02ce */
[----:B------:R-:W-:-:S04]  /*27cde0*/  IMAD.IADD R175, R176, 0x1, R185 ;  /* 0x00000001b0af7824 */ /* 0x000fc800078e02b9 */
[----:B------:R-:W2:Y:S04]  /*27cdf0*/  LDL.U8 R174, [R174+0x27d8] ;  /* 0x0027d800aeae7983 */ /* 0x000ea80000100000 */
[----:B------:R-:W3:Y:S01]  /*27ce00*/  LDL.U8 R175, [R175+0x27f3] ;  /* 0x0027f300afaf7983 */ /* 0x000ee20000100000 */
[----:B------:R-:W1:Y:S01]  /*27ce10*/  LDC.64 R200, c[0x0][0x358] ;  /* 0x0000d600ffc87b82 */ /* 0x000e620000000a00 */
[----:B------:R-:W-:Y:S01]  /*27ce20*/  PRMT R176, R180, 0x8880, RZ ;  /* 0x00008880b4b07816 */ /* 0x000fe200000000ff */
[----:B------:R-:W-:-:S06]  /*27ce30*/  UMOV UR10, 0x5197d ;  /* 0x0005197d000a7882 */ /* 0x000fcc0000000000 */
[----:B------:R-:W4:Y:S08]  /*27ce40*/  LDC R196, c[0x0][0x46c] ;  /* 0x00011b00ffc47b82 */ /* 0x000f300000000800 */
[----:B------:R-:W5:Y:S01]  /*27ce50*/  LDC R177, c[0x0][0x468] ;  /* 0x00011a00ffb17b82 */ /* 0x000f620000000800 */
[----:B-1----:R-:W-:Y:S02]  /*27ce60*/  R2UR UR12, R200 ;  /* 0x00000000c80c72ca */ /* 0x002fe400000e0000 */
[----:B------:R-:W-:-:S02]  /*27ce70*/  R2UR UR13, R201 ;  /* 0x00000000c90d72ca */ /* 0x000fc400000e0000 */
[C---:B------:R-:W-:Y:S02]  /*27ce80*/  R2UR UR14, R200.reuse ;  /* 0x00000000c80e72ca */ /* 0x040fe400000e0000 */
[C---:B------:R-:W-:Y:S02]  /*27ce90*/  R2UR UR15, R201.reuse ;  /* 0x00000000c90f72ca */ /* 0x040fe400000e0000 */
[C---:B------:R-:W-:Y:S01]  /*27cea0*/  R2UR UR16, R200.reuse ;  /* 0x00000000c81072ca */ /* 0x040fe200000e0000 */
[----:B----4-:R-:W-:Y:S01]  /*27ceb0*/  IMAD.MOV.U32 R197, RZ, RZ, R196 ;  /* 0x000000ffffc57224 */ /* 0x010fe200078e00c4 */
[C---:B------:R-:W-:Y:S02]  /*27cec0*/  R2UR UR17, R201.reuse ;  /* 0x00000000c91172ca */ /* 0x040fe400000e0000 */
[----:B------:R-:W-:Y:S02]  /*27ced0*/  R2UR UR18, R200 ;  /* 0x00000000c81272ca */ /* 0x000fe400000e0000 */
[----:B------:R-:W-:Y:S01]  /*27cee0*/  R2UR UR19, R201 ;  /* 0x00000000c91372ca */ /* 0x000fe200000e0000 */
[----:B-----5:R-:W-:Y:S01]  /*27cef0*/  IMAD.MOV.U32 R196, RZ, RZ, R177 ;  /* 0x000000ffffc47224 */ /* 0x020fe200078e00b1 */
[----:B--2---:R-:W-:-:S02]  /*27cf00*/  PRMT R174, R174, 0x3340, R181 ;  /* 0x00003340aeae7816 */ /* 0x004fc400000000b5 */
[----:B---3--:R-:W-:-:S04]  /*27cf10*/  PRMT R175, R175, 0x3340, RZ ;  /* 0x00003340afaf7816 */ /* 0x008fc800000000ff */
[----:B------:R-:W-:Y:S01]  /*27cf20*/  PRMT R174, R174, 0x5410, R175 ;  /* 0x00005410aeae7816 */ /* 0x000fe200000000af */
[----:B------:R-:W-:Y:S02]  /*27cf30*/  IMAD.MOV.U32 R175, RZ, RZ, R176 ;  /* 0x000000ffffaf7224 */ /* 0x000fe400078e00b0 */
[----:B------:R-:W-:-:S04]  /*27cf40*/  IMAD.WIDE.U32 R176, R198, 0x8, R196 ;  /* 0x00000008c6b07825 */ /* 0x000fc800078e00c4 */
        /* <DEDUP_REMOVED lines=8> */
.L_x_12495:
[----:B------:R-:W-:Y:S05]  /*27cfd0*/  BSYNC.RECONVERGENT B6 ;  /* 0x0000000000067941 */ /* 0x000fea0003800200 */
.L_x_12494:
        /* <DEDUP_REMOVED lines=34> */
.L_x_12497:
[----:B------:R-:W-:Y:S05]  /*27d200*/  BSYNC.RECONVERGENT B6 ;  /* 0x0000000000067941 */ /* 0x000fea0003800200 */
.L_x_12496:
        /* <DEDUP_REMOVED lines=26> */
[----:B------:R-:W-:Y:S01]  /*27d3b0*/  MOV R176, R174 ;  /* 0x000000ae00b07202 */ /* 0x000fe20000000f00 */
[----:B------:R-:W-:-:S07]  /*27d3c0*/  IMAD.MOV.U32 R177, RZ, RZ, R175 ;  /* 0x000000ffffb17224 */ /* 0x000fce00078e00af */
.L_x_12499:
[----:B------:R-:W-:Y:S05]  /*27d3d0*/  BSYNC.RECONVERGENT B6 ;  /* 0x0000000000067941 */ /* 0x000fea0003800200 */
.L_x_12498:
[----:B------:R-:W-:-:S06]  /*27d3e0*/  DSETP.GT.AND P2, PT, R124, R176, PT ;  /* 0x000000b07c00722a */ /* 0x000fcc0003f44000 */
[----:B------:R-:W-:Y:S02]  /*27d3f0*/  FSEL R174, R204, RZ, P2 ;  /* 0x000000ffccae7208 */ /* 0x000fe40001000000 */
[----:B------:R-:W-:Y:S02]  /*27d400*/  FSEL R175, R205, +QNAN , P2 ;  /* 0x7ff00000cdaf7808 */ /* 0x000fe40001000000 */
[----:B------:R-:W-:Y:S02]  /*27d410*/  FSEL R190, R198, RZ, P2 ;  /* 0x000000ffc6be7208 */ /* 0x000fe40001000000 */
[----:B------:R-:W-:Y:S01]  /*27d420*/  FSEL R191, R199, -1.875, P2 ;  /* 0xbff00000c7bf7808 */ /* 0x000fe20001000000 */
[----:B------:R-:W-:Y:S06]  /*27d430*/  BRA `(.L_x_12500) ;  /* 0x0000001400a87947 */ /* 0x000fec0003800000 */
.L_x_12493:
[----:B------:R-:W-:-:S04]  /*27d440*/  VIADD R199, R1, 0x5400 ;  /* 0x0000540001c77836 */ /* 0x000fc80000000000 */
[C---:B------:R-:W-:Y:S02]  /*27d450*/  IMAD.IADD R174, R199.reuse, 0x1, R185 ;  /* 0x00000001c7ae7824 */ /* 0x040fe400078e02b9 */
[----:B------:R-:W-:-:S04]  /*27d460*/  IMAD.IADD R175, R199, 0x1, R206 ;  /* 0x00000001c7af7824 */ /* 0x000fc800078e02ce */
[----:B------:R-:W2:Y:S04]  /*27d470*/  LDL.S8 R174, [R174+0x27f3] ;  /* 0x0027f300aeae7983 */ /* 0x000ea80000100200 */
[----:B------:R1:W3:Y:S01]  /*27d480*/  LDL.S8 R190, [R175+0x27d8] ;  /* 0x0027d800afbe7983 */ /* 0x0002e20000100200 */
[----:B------:R-:W4:Y:S01]  /*27d490*/  LDC R196, c[0x0][0x468] ;  /* 0x00011a00ffc47b82 */ /* 0x000f220000000800 */
[----:B-1----:R-:W-:-:S07]  /*27d4a0*/  PRMT R175, R180, 0x8880, RZ ;  /* 0x00008880b4af7816 */ /* 0x002fce00000000ff */
[----:B------:R-:W1:Y:S01]  /*27d4b0*/  LDC R197, c[0x0][0x46c] ;  /* 0x00011b00ffc57b82 */ /* 0x000e620000000800 */
[----:B------:R-:W-:Y:S01]  /*27d4c0*/  IMAD.MOV.U32 R176, RZ, RZ, R175 ;  /* 0x000000ffffb07224 */ /* 0x000fe200078e00af */
[----:B------:R-:W-:-:S06]  /*27d4d0*/  PRMT R175, R181, 0x8880, RZ ;  /* 0x00008880b5af7816 */ /* 0x000fcc00000000ff */
[----:B------:R-:W5:Y:S01]  /*27d4e0*/  LDC.64 R200, c[0x0][0x358] ;  /* 0x0000d600ffc87b82 */ /* 0x000f620000000a00 */
[----:B------:R-:W-:-:S03]  /*27d4f0*/  SHF.R.S32.HI R177, RZ, 0x1f, R176 ;  /* 0x0000001fffb17819 */ /* 0x000fc600000114b0 */
[----:B------:R-:W-:-:S04]  /*27d500*/  IMAD.WIDE R176, R175, 0x5, R176 ;  /* 0x00000005afb07825 */ /* 0x000fc800078e02b0 */
[----:B----4-:R-:W-:-:S05]  /*27d510*/  IMAD.MOV.U32 R204, RZ, RZ, R196 ;  /* 0x000000ffffcc7224 */ /* 0x010fca00078e00c4 */
[----:B------:R-:W-:Y:S01]  /*27d520*/  LEA R196, P2, R176, R204, 0x3 ;  /* 0x000000ccb0c47211 */ /* 0x000fe200078418ff */
[----:B-1----:R-:W-:-:S05]  /*27d530*/  IMAD.MOV.U32 R205, RZ, RZ, R197 ;  /* 0x000000ffffcd7224 */ /* 0x002fca00078e00c5 */
[----:B------:R-:W-:Y:S02]  /*27d540*/  LEA.HI.X R197, R176, R205, R177, 0x3, P2 ;  /* 0x000000cdb0c57211 */ /* 0x000fe400010f1cb1 */
[C---:B-----5:R-:W-:Y:S02]  /*27d550*/  R2UR UR10, R200.reuse ;  /* 0x00000000c80a72ca */ /* 0x060fe400000e0000 */
        /* <DEDUP_REMOVED lines=11> */
[----:B------:R-:W-:-:S04]  /*27d610*/  VIADD R199, R199, 0x1388 ;  /* 0x00001388c7c77836 */ /* 0x000fc80000000000 */
[----:B------:R-:W-:Y:S01]  /*27d620*/  IMAD R173, R173, 0x8, R199 ;  /* 0x00000008adad7824 */ /* 0x000fe200078e02c7 */
[----:B--2---:R-:W-:-:S03]  /*27d630*/  SHF.R.S32.HI R175, RZ, 0x1f, R174 ;  /* 0x0000001fffaf7819 */ /* 0x004fc600000114ae */
[----:B---3--:R-:W-:Y:S02]  /*27d640*/  IMAD.WIDE R174, R190, 0x5, R174 ;  /* 0x00000005beae7825 */ /* 0x008fe400078e02ae */
[----:B------:R-:W2:Y:S01]  /*27d650*/  LDG.E.64 R190, desc[UR14][R196.64+0xb248] ;  /* 0x00b2480ec4be7981 */ /* 0x000ea2000c1e1b00 */
[----:B------:R-:W-:-:S04]  /*27d660*/  LEA R176, P2, R174, R204, 0x3 ;  /* 0x000000ccaeb07211 */ /* 0x000fc800078418ff */
[----:B------:R-:W-:Y:S01]  /*27d670*/  LEA.HI.X R177, R174, R205, R175, 0x3, P2 ;  /* 0x000000cdaeb17211 */ /* 0x000fe200010f1caf */
[----:B------:R-:W-:Y:S01]  /*27d680*/  IMAD.WIDE R174, R198, 0x8, R204 ;  /* 0x00000008c6ae7825 */ /* 0x000fe200078e02cc */
[----:B------:R-:W3:Y:S04]  /*27d690*/  LDG.E.64 R196, desc[UR20][R196.64+0xb180] ;  /* 0x00b18014c4c47981 */ /* 0x000ee8000c1e1b00 */
[----:B------:R-:W4:Y:S04]  /*27d6a0*/  LDG.E.64 R204, desc[UR10][R174.64+0x6268] ;  /* 0x0062680aaecc7981 */ /* 0x000f28000c1e1b00 */
[----:B------:R-:W4:Y:S04]  /*27d6b0*/  LDG.E.64 R200, desc[UR12][R176.64+0xb248] ;  /* 0x00b2480cb0c87981 */ /* 0x000f28000c1e1b00 */
[----:B------:R-:W5:Y:S04]  /*27d6c0*/  LDL.64 R198, [R173] ;  /* 0x00000000adc67983 */ /* 0x000f680000100a00 */
[----:B------:R-:W2:Y:S04]  /*27d6d0*/  LDG.E.64 R174, desc[UR16][R174.64+0x5f98] ;  /* 0x005f9810aeae7981 */ /* 0x000ea8000c1e1b00 */
[----:B------:R-:W2:Y:S01]  /*27d6e0*/  LDG.E.64 R176, desc[UR18][R176.64+0xb180] ;  /* 0x00b18012b0b07981 */ /* 0x000ea2000c1e1b00 */
[----:B------:R-:W-:Y:S01]  /*27d6f0*/  UMOV UR10, 0xcccccccd ;  /* 0xcccccccd000a7882 */ /* 0x000fe20000000000 */
[----:B------:R-:W-:Y:S01]  /*27d700*/  UMOV UR11, 0x4016cccc ;  /* 0x4016cccc000b7882 */ /* 0x000fe20000000000 */
[----:B------:R-:W-:Y:S01]  /*27d710*/  BSSY.RECONVERGENT B6, `(.L_x_12501) ;  /* 0x0000023000067945 */ /* 0x000fe20003800200 */
[----:B----4-:R-:W-:-:S02]  /*27d720*/  DADD R200, R204, R200 ;  /* 0x00000000ccc87229 */ /* 0x010fc400000000c8 */
[----:B--2---:R-:W-:-:S06]  /*27d730*/  DADD R176, R174, R176 ;  /* 0x00000000aeb07229 */ /* 0x004fcc00000000b0 */
[----:B------:R-:W-:Y:S02]  /*27d740*/  DADD R174, R200, R190 ;  /* 0x00000000c8ae7229 */ /* 0x000fe400000000be */
[----:B---3--:R-:W-:-:S06]  /*27d750*/  DADD R176, R176, R196 ;  /* 0x00000000b0b07229 */ /* 0x008fcc00000000c4 */
[----:B------:R-:W-:Y:S02]  /*27d760*/  DADD R124, R124, R174 ;  /* 0x000000007c7c7229 */ /* 0x000fe400000000ae */
[----:B-----5:R-:W-:-:S06]  /*27d770*/  DADD R174, R176, R198 ;  /* 0x00000000b0ae7229 */ /* 0x020fcc00000000c6 */
        /* <DEDUP_REMOVED lines=28> */
.L_x_12502:
[----:B------:R-:W-:Y:S05]  /*27d940*/  BSYNC.RECONVERGENT B6 ;  /* 0x0000000000067941 */ /* 0x000fea0003800200 */
.L_x_12501:
        /* <DEDUP_REMOVED lines=26> */
[----:B------:R-:W-:Y:S02]  /*27daf0*/  IMAD.MOV.U32 R176, RZ, RZ, R174 ;  /* 0x000000ffffb07224 */ /* 0x000fe400078e00ae */
[----:B------:R-:W-:-:S07]  /*27db00*/  IMAD.MOV.U32 R177, RZ, RZ, R175 ;  /* 0x000000ffffb17224 */ /* 0x000fce00078e00af */
.L_x_12504:
[----:B------:R-:W-:Y:S05]  /*27db10*/  BSYNC.RECONVERGENT B6 ;  /* 0x0000000000067941 */ /* 0x000fea0003800200 */
.L_x_12503:
[----:B------:R-:W-:-:S06]  /*27db20*/  DSETP.GT.AND P2, PT, R124, R176, PT ;  /* 0x000000b07c00722a */ /* 0x000fcc0003f44000 */
[----:B------:R-:W-:Y:S02]  /*27db30*/  FSEL R174, R204, RZ, P2 ;  /* 0x000000ffccae7208 */ /* 0x000fe40001000000 */
[----:B------:R-:W-:Y:S02]  /*27db40*/  FSEL R175, R205, +QNAN , P2 ;  /* 0x7ff00000cdaf7808 */ /* 0x000fe40001000000 */
[----:B------:R-:W-:Y:S02]  /*27db50*/  FSEL R190, R198, RZ, P2 ;  /* 0x000000ffc6be7208 */ /* 0x000fe40001000000 */
[----:B------:R-:W-:Y:S01]  /*27db60*/  FSEL R191, R199, -1.875, P2 ;  /* 0xbff00000c7bf7808 */ /* 0x000fe20001000000 */
[----:B------:R-:W-:Y:S06]  /*27db70*/  BRA `(.L_x_12500) ;  /* 0x0000000c00d87947 */ /* 0x000fec0003800000 */
.L_x_12492:
[----:B------:R-:W-:-:S04]  /*27db80*/  ISETP.NE.AND P2, PT, R208, 0x1, PT ;  /* 0x00000001d000780c */ /* 0x000fc80003f45270 */
[----:B------:R-:W-:-:S13]  /*27db90*/  ISETP.NE.OR P2, PT, R207, 0x1, P2 ;  /* 0x00000001cf00780c */ /* 0x000fda0001745670 */
[----:B------:R-:W-:Y:S05]  /*27dba0*/  @P2 BRA `(.L_x_12505) ;  /* 0x0000000400e02947 */ /* 0x000fea0003800000 */
[----:B------:R-:W-:Y:S01]  /*27dbb0*/  VIADD R199, R1, 0x5400 ;  /* 0x0000540001c77836 */ /* 0x000fe20000000000 */
[----:B------:R-:W2:Y:S03]  /*27dbc0*/  LDL.U8 R176, [R211+0x27f2] ;  /* 0x0027f200d3b07983 */ /* 0x000ea60000100000 */
[C---:B------:R-:W-:Y:S02]  /*27dbd0*/  IMAD.IADD R175, R199.reuse, 0x1, R206 ;  /* 0x00000001c7af7824 */ /* 0x040fe400078e02ce */
[----:B------:R-:W-:-:S03]  /*27dbe0*/  IMAD.IADD R191, R199, 0x1, R185 ;  /* 0x00000001c7bf7824 */ /* 0x000fc600078e02b9 */
[----:B------:R-:W3:Y:S04]  /*27dbf0*/  LDL.U8 R174, [R175+0x27d9] ;  /* 0x0027d900afae7983 */ /* 0x000ee80000100000 */
[----:B------:R-:W3:Y:S01]  /*27dc00*/  LDL.U8 R177, [R175+0x27d8] ;  /* 0x0027d800afb17983 */ /* 0x000ee20000100000 */
[----:B------:R-:W-:-:S06]  /*27dc10*/  IADD3 R190, PT, PT, R199, R184, RZ ;  /* 0x000000b8c7be7210 */ /* 0x000fcc0007ffe0ff */
[----:B------:R-:W4:Y:S04]  /*27dc20*/  LDL.S8 R190, [R190+0x27d7] ;  /* 0x0027d700bebe7983 */ /* 0x000f280000100200 */
[----:B------:R-:W5:Y:S04]  /*27dc30*/  LDL.U8 R175, [R191+0x27f3] ;  /* 0x0027f300bfaf7983 */ /* 0x000f680000100000 */
[----:B------:R-:W4:Y:S01]  /*27dc40*/  LDL.S8 R191, [R191+0x27f4] ;  /* 0x0027f400bfbf7983 */ /* 0x000f220000100200 */
[----:B------:R-:W1:Y:S08]  /*27dc50*/  LDC.64 R200, c[0x0][0x358] ;  /* 0x0000d600ffc87b82 */ /* 0x000e700000000a00 */
[----:B------:R-:W0:Y:S08]  /*27dc60*/  LDC R196, c[0x0][0x468] ;  /* 0x00011a00ffc47b82 */ /* 0x000e300000000800 */
[----:B------:R-:W0:Y:S01]  /*27dc70*/  LDC R197, c[0x0][0x46c] ;  /* 0x00011b00ffc57b82 */ /* 0x000e220000000800 */
[----:B------:R-:W-:Y:S01]  /*27dc80*/  UMOV UR10, 0x57d19 ;  /* 0x00057d19000a7882 */ /* 0x000fe20000000000 */
[----:B-1----:R-:W-:-:S02]  /*27dc90*/  R2UR UR12, R200 ;  /* 0x00000000c80c72ca */ /* 0x002fc400000e0000 */
[C---:B------:R-:W-:Y:S02]  /*27dca0*/  R2UR UR13, R201.reuse ;  /* 0x00000000c90d72ca */ /* 0x040fe400000e0000 */
[C---:B------:R-:W-:Y:S02]  /*27dcb0*/  R2UR UR16, R200.reuse ;  /* 0x00000000c81072ca */ /* 0x040fe400000e0000 */
[C---:B------:R-:W-:Y:S02]  /*27dcc0*/  R2UR UR17, R201.reuse ;  /* 0x00000000c91172ca */ /* 0x040fe400000e0000 */
[----:B------:R-:W-:Y:S02]  /*27dcd0*/  R2UR UR14, R200 ;  /* 0x00000000c80e72ca */ /* 0x000fe400000e0000 */
[C---:B------:R-:W-:Y:S02]  /*27dce0*/  R2UR UR15, R201.reuse ;  /* 0x00000000c90f72ca */ /* 0x040fe400000e0000 */
[----:B------:R-:W-:Y:S01]  /*27dcf0*/  R2UR UR11, R201 ;  /* 0x00000000c90b72ca */ /* 0x000fe200000e0000 */
[----:B------:R-:W-:-:S04]  /*27dd00*/  VIADD R199, R199, 0x1388 ;  /* 0x00001388c7c77836 */ /* 0x000fc80000000000 */
[----:B------:R-:W-:-:S05]  /*27dd10*/  IMAD R173, R173, 0x8, R199 ;  /* 0x00000008adad7824 */ /* 0x000fca00078e02c7 */
[----:B------:R-:W4:Y:S01]  /*27dd20*/  LDL.64 R198, [R173] ;  /* 0x00000000adc67983 */ /* 0x000f220000100a00 */
[----:B--2---:R-:W-:Y:S02]  /*27dd30*/  PRMT R176, R176, 0x3340, R180 ;  /* 0x00003340b0b07816 */ /* 0x004fe400000000b4 */
[----:B---3--:R-:W-:Y:S02]  /*27dd40*/  PRMT R174, R177, 0x3340, R174 ;  /* 0x00003340b1ae7816 */ /* 0x008fe400000000ae */
[----:B------:R-:W-:-:S04]  /*27dd50*/  PRMT R177, R181, 0x3340, RZ ;  /* 0x00003340b5b17816 */ /* 0x000fc800000000ff */
[----:B------:R-:W-:Y:S02]  /*27dd60*/  PRMT R176, R176, 0x5410, R177 ;  /* 0x00005410b0b07816 */ /* 0x000fe400000000b1 */
[----:B-----5:R-:W-:-:S04]  /*27dd70*/  PRMT R175, R175, 0x3340, RZ ;  /* 0x00003340afaf7816 */ /* 0x020fc800000000ff */
[----:B------:R-:W-:Y:S01]  /*27dd80*/  PRMT R174, R174, 0x5410, R175 ;  /* 0x00005410aeae7816 */ /* 0x000fe200000000af */
[----:B----4-:R-:W-:Y:S01]  /*27dd90*/  IDP.4A.S8.U8 R175, R176, UR10, R190 ;  /* 0x0000000ab0af7c26 */ /* 0x010fe200080002be */
[----:B------:R-:W-:-:S03]  /*27dda0*/  UMOV UR10, 0x5197d ;  /* 0x0005197d000a7882 */ /* 0x000fc60000000000 */
[----:B------:R-:W-:Y:S01]  /*27ddb0*/  IDP.4A.S8.U8 R174, R174, UR10, R191 ;  /* 0x0000000aaeae7c26 */ /* 0x000fe200080002bf */
[----:B------:R-:W-:Y:S01]  /*27ddc0*/  R2UR UR10, R200 ;  /* 0x00000000c80a72ca */ /* 0x000fe200000e0000 */
        /* <DEDUP_REMOVED lines=41> */
.L_x_12507:
[----:B------:R-:W-:Y:S05]  /*27e060*/  BSYNC.RECONVERGENT B6 ;  /* 0x0000000000067941 */ /* 0x000fea0003800200 */
.L_x_12506:
        /* <DEDUP_REMOVED lines=28> */
.L_x_12509:
[----:B------:R-:W-:Y:S05]  /*27e230*/  BSYNC.RECONVERGENT B6 ;  /* 0x0000000000067941 */ /* 0x000fea0003800200 */
.L_x_12508:
        /* <DEDUP_REMOVED lines=15> */
.L_x_12505:
[----:B------:R-:W-:-:S04]  /*27e330*/  VIADD R199, R1, 0x5400 ;  /* 0x0000540001c77836 */ /* 0x000fc80000000000 */
[C---:B------:R-:W-:Y:S02]  /*27e340*/  IMAD.IADD R176, R199.reuse, 0x1, R206 ;  /* 0x00000001c7b07824 */ /* 0x040fe400078e02ce */
[----:B------:R-:W-:-:S03]  /*27e350*/  IMAD.IADD R174, R199, 0x1, R185 ;  /* 0x00000001c7ae7824 */ /* 0x000fc600078e02b9 */
[----:B------:R-:W2:Y:S04]  /*27e360*/  LDL.U8 R175, [R176+0x27d9] ;  /* 0x0027d900b0af7983 */ /* 0x000ea80000100000 */
[----:B------:R-:W2:Y:S04]  /*27e370*/  LDL.U8 R191, [R176+0x27d8] ;  /* 0x0027d800b0bf7983 */ /* 0x000ea80000100000 */
[----:B------:R-:W3:Y:S04]  /*27e380*/  LDL.U8 R177, [R174+0x27f3] ;  /* 0x0027f300aeb17983 */ /* 0x000ee80000100000 */
[----:B------:R-:W4:Y:S04]  /*27e390*/  LDL.S8 R176, [R174+0x27f4] ;  /* 0x0027f400aeb07983 */ /* 0x000f280000100200 */
[----:B------:R-:W5:Y:S01]  /*27e3a0*/  LDL.U8 R174, [R211+0x27f2] ;  /* 0x0027f200d3ae7983 */ /* 0x000f620000100000 */
[----:B------:R-:W-:-:S06]  /*27e3b0*/  IMAD.IADD R190, R199, 0x1, R184 ;  /* 0x00000001c7be7824 */ /* 0x000fcc00078e02b8 */
[----:B------:R-:W5:Y:S01]  /*27e3c0*/  LDL.S8 R190, [R190+0x27d7] ;  /* 0x0027d700bebe7983 */ /* 0x000f620000100200 */
[----:B------:R-:W1:Y:S01]  /*27e3d0*/  LDC.64 R248, c[0x0][0x358] ;  /* 0x0000d600fff87b82 */ /* 0x000e620000000a00 */
[----:B------:R-:W-:-:S07]  /*27e3e0*/  UMOV UR10, 0x5197d ;  /* 0x0005197d000a7882 */ /* 0x000fce0000000000 */
[----:B------:R-:W0:Y:S08]  /*27e3f0*/  LDC R196, c[0x0][0x468] ;  /* 0x00011a00ffc47b82 */ /* 0x000e300000000800 */
[----:B------:R-:W0:Y:S01]  /*27e400*/  LDC R197, c[0x0][0x46c] ;  /* 0x00011b00ffc57b82 */ /* 0x000e220000000800 */
[----:B-1----:R-:W-:Y:S02]  /*27e410*/  R2UR UR11, R249 ;  /* 0x00000000f90b72ca */ /* 0x002fe400000e0000 */
[----:B------:R-:W-:-:S02]  /*27e420*/  R2UR UR12, R248 ;  /* 0x00000000f80c72ca */ /* 0x000fc400000e0000 */
[C---:B------:R-:W-:Y:S02]  /*27e430*/  R2UR UR13, R249.reuse ;  /* 0x00000000f90d72ca */ /* 0x040fe400000e0000 */
[C---:B------:R-:W-:Y:S02]  /*27e440*/  R2UR UR14, R248.reuse ;  /* 0x00000000f80e72ca */ /* 0x040fe400000e0000 */
[C---:B------:R-:W-:Y:S02]  /*27e450*/  R2UR UR15, R249.reuse ;  /* 0x00000000f90f72ca */ /* 0x040fe400000e0000 */
[----:B------:R-:W-:Y:S02]  /*27e460*/  R2UR UR16, R248 ;  /* 0x00000000f81072ca */ /* 0x000fe400000e0000 */
[----:B------:R-:W-:Y:S01]  /*27e470*/  R2UR UR17, R249 ;  /* 0x00000000f91172ca */ /* 0x000fe200000e0000 */
[----:B------:R-:W-:-:S04]  /*27e480*/  VIADD R199, R199, 0x1388 ;  /* 0x00001388c7c77836 */ /* 0x000fc80000000000 */
[----:B------:R-:W-:Y:S01]  /*27e490*/  IMAD R173, R173, 0x8, R199 ;  /* 0x00000008adad7824 */ /* 0x000fe200078e02c7 */
[----:B--2---:R-:W-:Y:S02]  /*27e4a0*/  PRMT R175, R191, 0x3340, R175 ;  /* 0x00003340bfaf7816 */ /* 0x004fe400000000af */
[----:B---3--:R-:W-:-:S04]  /*27e4b0*/  PRMT R177, R177, 0x3340, RZ ;  /* 0x00003340b1b17816 */ /* 0x008fc800000000ff */
[----:B------:R-:W-:-:S05]  /*27e4c0*/  PRMT R175, R175, 0x5410, R177 ;  /* 0x00005410afaf7816 */ /* 0x000fca00000000b1 */
[----:B----4-:R-:W-:Y:S01]  /*27e4d0*/  IDP.4A.S8.U8 R176, R175, UR10, R176 ;  /* 0x0000000aafb07c26 */ /* 0x010fe200080002b0 */
[----:B------:R-:W-:Y:S02]  /*27e4e0*/  R2UR UR10, R248 ;  /* 0x00000000f80a72ca */ /* 0x000fe400000e0000 */
[----:B-----5:R-:W-:Y:S01]  /*27e4f0*/  PRMT R174, R174, 0x3340, R180 ;  /* 0x00003340aeae7816 */ /* 0x020fe200000000b4 */
[----:B0-----:R-:W-:Y:S01]  /*27e500*/  IMAD.WIDE R176, R176, 0x8, R196 ;  /* 0x00000008b0b07825 */ /* 0x001fe200078e02c4 */
[----:B------:R-:W-:-:S04]  /*27e510*/  PRMT R175, R181, 0x3340, RZ ;  /* 0x00003340b5af7816 */ /* 0x000fc800000000ff */
[----:B------:R-:W-:Y:S01]  /*27e520*/  PRMT R191, R174, 0x5410, R175 ;  /* 0x00005410aebf7816 */ /* 0x000fe200000000af */
[----:B------:R-:W-:Y:S01]  /*27e530*/  IMAD.WIDE R174, R198, 0x8, R196 ;  /* 0x00000008c6ae7825 */ /* 0x000fe200078e02c4 */
[----:B------:R-:W2:Y:S04]  /*27e540*/  LDG.E.64 R200, desc[UR12][R176.64+0x76e8] ;  /* 0x0076e80cb0c87981 */ /* 0x000ea8000c1e1b00 */
[----:B------:R-:W2:Y:S01]  /*27e550*/  LDG.E.64 R204, desc[UR10][R174.64+0x6178] ;  /* 0x0061780aaecc7981 */ /* 0x000ea2000c1e1b00 */
[----:B------:R-:W-:-:S03]  /*27e560*/  UMOV UR10, 0x57d19 ;  /* 0x00057d19000a7882 */ /* 0x000fc60000000000 */
[----:B------:R0:W3:Y:S04]  /*27e570*/  LDL.64 R198, [R173] ;  /* 0x00000000adc67983 */ /* 0x0000e80000100a00 */
[----:B------:R-:W4:Y:S04]  /*27e580*/  LDG.E.64 R176, desc[UR16][R176.64+0x6360] ;  /* 0x00636010b0b07981 */ /* 0x000f28000c1e1b00 */
[----:B------:R-:W4:Y:S01]  /*27e590*/  LDG.E.64 R174, desc[UR14][R174.64+0x5ea8] ;  /* 0x005ea80eaeae7981 */ /* 0x000f22000c1e1b00 */
[----:B------:R-:W-:Y:S01]  /*27e5a0*/  IDP.4A.S8.U8 R190, R191, UR10, R190 ;  /* 0x0000000abfbe7c26 */ /* 0x000fe200080002be */
[----:B------:R-:W-:-:S03]  /*27e5b0*/  R2UR UR10, R248 ;  /* 0x00000000f80a72ca */ /* 0x000fc600000e0000 */
[----:B------:R-:W-:-:S05]  /*27e5c0*/  IMAD.WIDE R196, R190, 0x8, R196 ;  /* 0x00000008bec47825 */ /* 0x000fca00078e02c4 */
[----:B------:R-:W5:Y:S05]  /*27e5d0*/  LDG.E.64 R190, desc[UR12][R196.64+0x6360] ;  /* 0x0063600cc4be7981 */ /* 0x000f6a000c1e1b00 */
[----:B------:R-:W3:Y:S01]  /*27e5e0*/  LDG.E.64 R196, desc[UR10][R196.64+0x76e8] ;  /* 0x0076e80ac4c47981 */ /* 0x000ee2000c1e1b00 */
[----:B0-----:R-:W-:-:S04]  /*27e5f0*/  IADD3 R173, PT, PT, R207, -R208, RZ ;  /* 0x800000d0cfad7210 */ /* 0x001fc80007ffe0ff */
[----:B------:R-:W-:Y:S01]  /*27e600*/  IABS R173, R173 ;  /* 0x000000ad00ad7213 */ /* 0x000fe20000000000 */
[----:B------:R-:W-:Y:S01]  /*27e610*/  UMOV UR10, 0x64b31d04 ;  /* 0x64b31d04000a7882 */ /* 0x000fe20000000000 */
[----:B------:R-:W-:Y:S01]  /*27e620*/  UMOV UR11, 0x3feef3e8 ;  /* 0x3feef3e8000b7882 */ /* 0x000fe20000000000 */
[----:B------:R-:W-:Y:S01]  /*27e630*/  BSSY.RECONVERGENT B6, `(.L_x_12510) ;  /* 0x0000028000067945 */ /* 0x000fe20003800200 */
[----:B--2---:R-:W-:Y:S02]  /*27e640*/  DADD R200, R204, R200 ;  /* 0x00000000ccc87229 */ /* 0x004fe400000000c8 */
[----:B----4-:R-:W-:Y:S01]  /*27e650*/  DADD R176, R174, R176 ;  /* 0x00000000aeb07229 */ /* 0x010fe200000000b0 */
[----:B------:R-:W-:-:S06]  /*27e660*/  IMAD.MOV.U32 R174, RZ, RZ, R173 ;  /* 0x000000ffffae7224 */ /* 0x000fcc00078e00ad */
[----:B------:R-:W0:Y:S01]  /*27e670*/  I2F.F64 R174, R174 ;  /* 0x000000ae00ae7312 */ /* 0x000e220000201c00 */
[----:B-----5:R-:W-:Y:S02]  /*27e680*/  DADD R176, R176, R190 ;  /* 0x00000000b0b07229 */ /* 0x020fe400000000be */
[----:B---3--:R-:W-:-:S06]  /*27e690*/  DADD R190, R200, R196 ;  /* 0x00000000c8be7229 */ /* 0x008fcc00000000c4 */
        /* <DEDUP_REMOVED lines=33> */
.L_x_12511:
[----:B------:R-:W-:Y:S05]  /*27e8b0*/  BSYNC.RECONVERGENT B6 ;  /* 0x0000000000067941 */ /* 0x000fea0003800200 */
.L_x_12510:
        /* <DEDUP_REMOVED lines=28> */
.L_x_12513:
[----:B------:R-:W-:Y:S05]  /*27ea80*/  BSYNC.RECONVERGENT B6 ;  /* 0x0000000000067941 */ /* 0x000fea0003800200 */
.L_x_12512:
[----:B------:R-:W-:-:S06]  /*27ea90*/  DSETP.GT.AND P2, PT, R124, R176, PT ;  /* 0x000000b07c00722a */ /* 0x000fcc0003f44000 */
[----:B------:R-:W-:Y:S02]  /*27eaa0*/  FSEL R174, R204, RZ, P2 ;  /* 0x000000ffccae7208 */ /* 0x000fe40001000000 */
[----:B------:R-:W-:Y:S02]  /*27eab0*/  FSEL R175, R205, +QNAN , P2 ;  /* 0x7ff00000cdaf7808 */ /* 0x000fe40001000000 */
[----:B------:R-:W-:Y:S02]  /*27eac0*/  FSEL R190, R198, RZ, P2 ;  /* 0x000000ffc6be7208 */ /* 0x000fe40001000000 */
[----:B------:R-:W-:-:S07]  /*27ead0*/  FSEL R191, R199, -1.875, P2 ;  /* 0xbff00000c7bf7808 */ /* 0x000fce0001000000 */
.L_x_12500:
[----:B------:R-:W-:Y:S05]  /*27eae0*/  BSYNC.RECONVERGENT B0 ;  /* 0x0000000000007941 */ /* 0x000fea0003800200 */
.L_x_12491:
[----:B------:R-:W-:Y:S01]  /*27eaf0*/  DSETP.GEU.AND P2, PT, R190, -2500, PT ;  /* 0xc0a38800be00742a */ /* 0x000fe20003f4e000 */
[----:B------:R-:W-:Y:S01]  /*27eb00*/  UMOV UR10, 0xff800000 ;  /* 0xff800000000a7882 */ /* 0x000fe20000000000 */
[----:B------:R-:W-:Y:S01]  /*27eb10*/  UMOV UR11, 0x41cdcd64 ;  /* 0x41cdcd64000b7882 */ /* 0x000fe20000000000 */
[----:B------:R-:W-:-:S03]  /*27eb20*/  VIADD R173, R1, 0x5400 ;  /* 0x0000540001ad7836 */ /* 0x000fc60000000000 */
[----:B------:R-:W-:Y:S01]  /*27eb30*/  FSEL R124, R174, RZ, P2 ;  /* 0x000000ffae7c7208 */ /* 0x000fe20001000000 */
[----:B------:R-:W-:Y:S01]  /*27eb40*/  VIADD R176, R173, 0x1388 ;  /* 0x00001388adb07836 */ /* 0x000fe20000000000 */
[----:B------:R-:W-:Y:S02]  /*27eb50*/  FSEL R125, R175, RZ, P2 ;  /* 0x000000ffaf7d7208 */ /* 0x000fe40001000000 */
[----:B------:R-:W-:Y:S02]  /*27eb60*/  FSEL R174, R190, RZ, P2 ;  /* 0x000000ffbeae7208 */ /* 0x000fe40001000000 */
[----:B------:R-:W-:Y:S02]  /*27eb70*/  FSEL R175, R191, -5.287109375, P2 ;  /* 0xc0a93000bfaf7808 */ /* 0x000fe40001000000 */
[----:B------:R-:W-:-:S14]  /*27eb80*/  DSETP.GEU.AND P4, PT, |R124|, UR10, PT ;  /* 0x0000000a7c007e2a */ /* 0x000fdc000bf8e200 */
[----:B------:R-:W-:Y:S01]  /*27eb90*/  @!P4 VIADD R173, R184, 0xffffffff ;  /* 0xffffffffb8adc836 */ /* 0x000fe20000000000 */
[----:B------:R1:W-:Y:S01]  /*27eba0*/  @!P4 STL.64 [R182], R124 ;  /* 0x0000007cb600c387 */ /* 0x0003e20000100a00 */
[----:B0-----:R-:W-:Y:S02]  /*27ebb0*/  @!P4 IMAD.MOV.U32 R192, RZ, RZ, R174 ;  /* 0x000000ffffc0c224 */ /* 0x001fe400078e00ae */
[----:B------:R-:W-:Y:S02]  /*27ebc0*/  @!P4 IMAD R173, R178, R173, R183 ;  /* 0x000000adb2adc224 */ /* 0x000fe400078e02b7 */
[----:B------:R-:W-:Y:S02]  /*27ebd0*/  @!P4 IMAD.MOV.U32 R193, RZ, RZ, R175 ;  /* 0x000000ffffc1c224 */ /* 0x000fe400078e00af */
[----:B------:R-:W-:Y:S02]  /*27ebe0*/  @!P4 VIADD R173, R173, 0xffffffff ;  /* 0xffffffffadadc836 */ /* 0x000fe40000000000 */
[----:B------:R-:W-:-:S02]  /*27ebf0*/  @!P4 IMAD.MOV.U32 R194, RZ, RZ, R124 ;  /* 0x000000ffffc2c224 */ /* 0x000fc400078e007c */
[----:B------:R-:W-:Y:S02]  /*27ec00*/  @!P4 IMAD R173, R173, 0x8, R176 ;  /* 0x00000008adadc824 */ /* 0x000fe400078e02b0 */
[----:B------:R-:W-:-:S03]  /*27ec10*/  @!P4 IMAD.MOV.U32 R195, RZ, RZ, R125 ;  /* 0x000000ffffc3c224 */ /* 0x000fc600078e007d */
[----:B------:R1:W-:Y:S04]  /*27ec20*/  @!P4 STL.64 [R173], R174 ;  /* 0x000000aead00c387 */ /* 0x0003e80000100a00 */
.L_x_12490:
[----:B------:R-:W-:Y:S05]  /*27ec30*/  BSYNC.RECONVERGENT B1 ;  /* 0x0000000000017941 */ /* 0x000fea0003800200 */
.L_x_12489:
[----:B------:R-:W-:Y:S01]  /*27ec40*/  VIADD R185, R185, 0x1 ;  /* 0x00000001b9b97836 */ /* 0x000fe20000000000 */
[----:B------:R-:W-:-:S04]  /*27ec50*/  ISETP.GT.U32.AND P4, PT, R206, 0x1, PT ;  /* 0x00000001ce00780c */ /* 0x000fc80003f84070 */
[----:B------:R-:W-:-:S13]  /*27ec60*/  ISETP.GE.AND P2, PT, R185, R183, PT ;  /* 0x000000b7b900720c */ /* 0x000fda0003f46270 */
[----:B------:R-:W-:Y:S05]  /*27ec70*/  @!P2 BRA P4, `(.L_x_12514) ;  /* 0xffffffdc00bca947 */ /* 0x000fea000203ffff */
.L_x_12488:
[----:B------:R-:W-:Y:S05]  /*27ec80*/  BSYNC.RECONVERGENT B2 ;  /* 0x0000000000027941 */ /* 0x000fea0003800200 */
.L_x_12487:
[----:B------:R-:W-:Y:S05]  /*27ec90*/  @P0 BRA `(.L_x_12515) ;  /* 0xffffffdc007c0947 */ /* 0x000fea000383ffff */
.L_x_12458:
[----:B------:R-:W-:Y:S05]  /*27eca0*/  BSYNC.RECONVERGENT B3 ;  /* 0x0000000000037941 */ /* 0x000fea0003800200 */
.L_x_12457:
[C---:B------:R-:W-:Y:S01]  /*27ecb0*/  ISETP.NE.AND P0, PT, R183.reuse, R178, PT ;  /* 0x000000b2b700720c */ /* 0x040fe20003f05270 */
[----:B-1----:R-:W-:-:S05]  /*27ecc0*/  VIADD R124, R183, 0x1 ;  /* 0x00000001b77c7836 */ /* 0x002fca0000000000 */
[----:B------:R-:W-:-:S07]  /*27ecd0*/  MOV R183, R124 ;  /* 0x0000007c00b77202 */ /* 0x000fce0000000f00 */
[----:B------:R-:W-:Y:S05]  /*27ece0*/  @P0 BRA `(.L_x_12516) ;  /* 0xffffffb8008c0947 */ /* 0x000fea000383ffff */
.L_x_12456:
[----:B------:R-:W-:Y:S05]  /*27ecf0*/  BSYNC.RECONVERGENT B4 ;  /* 0x0000000000047941 */ /* 0x000fea0003800200 */
.L_x_12455:
[C---:B------:R-:W-:Y:S01]  /*27ed00*/  ISETP.NE.AND P0, PT, R184.reuse, R179, PT ;  /* 0x000000b3b800720c */ /* 0x040fe20003f05270 */
[----:B------:R-:W-:-:S04]  /*27ed10*/  VIADD R124, R184, 0x1 ;  /* 0x00000001b87c7836 */ /* 0x000fc80000000000 */
[----:B------:R-:W-:-:S08]  /*27ed20*/  IMAD.MOV.U32 R184, RZ, RZ, R124 ;  /* 0x000000ffffb87224 */ /* 0x000fd000078e007c */
[----:B------:R-:W-:Y:S05]  /*27ed30*/  @P0 BRA `(.L_x_12517) ;  /* 0xffffffb800600947 */ /* 0x000fea000383ffff */
.L_x_12447:
[----:B------:R-:W-:Y:S05]  /*27ed40*/  BSYNC.RECONVERGENT B5 ;  /* 0x0000000000057941 */ /* 0x000fea0003800200 */
.L_x_12446:
[----:B------:R-:W-:Y:S01]  /*27ed50*/  ISETP.NE.AND P0, PT, R126, 0x1, PT ;  /* 0x000000017e00780c */ /* 0x000fe20003f05270 */
[----:B------:R-:W-:Y:S01]  /*27ed60*/  BSSY.RECONVERGENT B4, `(.L_x_12518) ;  /* 0x00003c9000047945 */ /* 0x000fe20003800200 */
[----:B------:R-:W-:Y:S02]  /*27ed70*/  IMAD.MOV.U32 R206, RZ, RZ, 0x0 ;  /* 0x00000000ffce7424 */ /* 0x000fe400078e00ff */
[----:B------:R-:W-:-:S09]  /*27ed80*/  IMAD.MOV.U32 R207, RZ, RZ, -0x100000 ;  /* 0xfff00000ffcf7424 */ /* 0x000fd200078e00ff */
[----:B------:R-:W-:Y:S05]  /*27ed90*/  @P0 BRA `(.L_x_12519) ;  /* 0x0000001c00a00947 */ /* 0x000fea0003800000 */
[----:B------:R-:W-:Y:S01]  /*27eda0*/  ISETP.NE.AND P0, PT, R179, RZ, PT ;  /* 0x000000ffb300720c */ /* 0x000fe20003f05270 */
[----:B---3--:R-:W-:Y:S02]  /*27edb0*/  IMAD.MOV.U32 R124, RZ, RZ, RZ ;  /* 0x000000ffff7c7224 */ /* 0x008fe400078e00ff */
[----:B------:R-:W-:-:S10]  /*27edc0*/  IMAD.MOV.U32 R226, RZ, RZ, RZ ;  /* 0x000000ffffe27224 */ /* 0x000fd400078e00ff */
[----:B------:R-:W-:Y:S05]  /*27edd0*/  @!P0 BRA `(.L_x_12520) ;  /* 0x0000003c00048947 */ /* 0x000fea0003800000 */
[----:B------:R-:W-:Y:S01]  /*27ede0*/  BSSY.RECONVERGENT B3, `(.L_x_12521) ;  /* 0x00001e2000037945 */ /* 0x000fe20003800200 */
[----:B------:R-:W-:Y:S02]  /*27edf0*/  IMAD.MOV.U32 R226, RZ, RZ, RZ ;  /* 0x000000ffffe27224 */ /* 0x000fe400078e00ff */
[----:B------:R-:W-:Y:S02]  /*27ee00*/  IMAD.MOV.U32 R125, RZ, RZ, 0x1 ;  /* 0x00000001ff7d7424 */ /* 0x000fe400078e00ff */
[----:B------:R-:W-:Y:S02]  /*27ee10*/  IMAD.MOV.U32 R124, RZ, RZ, RZ ;  /* 0x000000ffff7c7224 */ /* 0x000fe400078e00ff */
[----:B------:R-:W-:Y:S02]  /*27ee20*/  IMAD.MOV.U32 R206, RZ, RZ, 0x0 ;  /* 0x00000000ffce7424 */ /* 0x000fe400078e00ff */
[----:B------:R-:W-:-:S07]  /*27ee30*/  IMAD.MOV.U32 R207, RZ, RZ, -0x100000 ;  /* 0xfff00000ffcf7424 */ /* 0x000fce00078e00ff */
.L_x_12550:
[----:B------:R-:W-:Y:S01]  /*27ee40*/  ISETP.NE.AND P0, PT, R178, RZ, PT ;  /* 0x000000ffb200720c */ /* 0x000fe20003f05270 */
[----:B------:R-:W-:-:S12]  /*27ee50*/  BSSY.RECONVERGENT B2, `(.L_x_12522) ;  /* 0x00001d6000027945 */ /* 0x000fd80003800200 */
[----:B------:R-:W-:Y:S05]  /*27ee60*/  @!P0 BRA `(.L_x_12523) ;  /* 0x0000001c00508947 */ /* 0x000fea0003800000 */
[----:B------:R-:W-:-:S04]  /*27ee70*/  VIADD R126, R1, 0x5400 ;  /* 0x00005400017e7836 */ /* 0x000fc80000000000 */
[----:B------:R-:W-:-:S05]  /*27ee80*/  IMAD.IADD R248, R126, 0x1, R125 ;  /* 0x000000017ef87824 */ /* 0x000fca00078e027d */
[----:B------:R-:W3:Y:S01]  /*27ee90*/  LDL.U8 R227, [R248+0x27d8] ;  /* 0x0027d800f8e37983 */ /* 0x000ee20000100000 */
[----:B------:R-:W-:-:S04]  /*27eea0*/  VIADD R173, R125, 0xffffffff ;  /* 0xffffffff7dad7836 */ /* 0x000fc80000000000 */
[----:B------:R-:W-:Y:S01]  /*27eeb0*/  IMAD R249, R173, R178, -0x1 ;  /* 0xffffffffadf97424 */ /* 0x000fe200078e02b2 */
[----:B---3--:R-:W-:-:S04]  /*27eec0*/  PRMT R126, R227, 0x8880, RZ ;  /* 0x00008880e37e7816 */ /* 0x008fc800000000ff */
[----:B------:R-:W-:Y:S02]  /*27eed0*/  PRMT R237, R126, 0x7610, R237 ;  /* 0x000076107eed7816 */ /* 0x000fe400000000ed */
[----:B------:R-:W-:-:S05]  /*27eee0*/  PRMT R126, R227, 0x8880, RZ ;  /* 0x00008880e37e7816 */ /* 0x000fca00000000ff */
[----:B------:R-:W-:Y:S02]  /*27eef0*/  IMAD.MOV.U32 R236, RZ, RZ, R126 ;  /* 0x000000ffffec7224 */ /* 0x000fe400078e007e */
[----:B------:R-:W-:-:S07]  /*27ef00*/  IMAD.MOV.U32 R126, RZ, RZ, 0x1 ;  /* 0x00000001ff7e7424 */ /* 0x000fce00078e00ff */
.L_x_12548:
[----:B------:R-:W-:-:S04]  /*27ef10*/  VIADD R173, R1, 0x5400 ;  /* 0x0000540001ad7836 */ /* 0x000fc80000000000 */
[----:B------:R-:W-:-:S05]  /*27ef20*/  IMAD.IADD R173, R173, 0x1, R126 ;  /* 0x00000001adad7824 */ /* 0x000fca00078e027e */
[----:B0-----:R-:W1:Y:S01]  /*27ef30*/  LDL.U8 R182, [R173+0x27f3] ;  /* 0x0027f300adb67983 */ /* 0x001e620000100000 */
[----:B------:R-:W-:Y:S01]  /*27ef40*/  BSSY.RECONVERGENT B1, `(.L_x_12524) ;  /* 0x0000191000017945 */ /* 0x000fe20003800200 */
[----:B------:R-:W-:Y:S02]  /*27ef50*/  HFMA2 R204, -RZ, RZ, 0, 0 ;  /* 0x00000000ffcc7431 */ /* 0x000fe400000001ff */
[----:B------:R-:W-:Y:S02]  /*27ef60*/  IMAD.MOV.U32 R205, RZ, RZ, -0x40100000 ;  /* 0xbff00000ffcd7424 */ /* 0x000fe400078e00ff */
[----:B------:R-:W-:Y:S02]  /*27ef70*/  IMAD.MOV.U32 R198, RZ, RZ, 0x0 ;  /* 0x00000000ffc67424 */ /* 0x000fe400078e00ff */
[----:B------:R-:W-:Y:S01]  /*27ef80*/  IMAD.MOV.U32 R199, RZ, RZ, 0x7ff00000 ;  /* 0x7ff00000ffc77424 */ /* 0x000fe200078e00ff */
[----:B-12--5:R-:W-:-:S05]  /*27ef90*/  PRMT R174, R182, 0x8880, RZ ;  /* 0x00008880b6ae7816 */ /* 0x026fca00000000ff */
[----:B------:R-:W-:-:S04]  /*27efa0*/  IMAD.MOV.U32 R184, RZ, RZ, R174 ;  /* 0x000000ffffb87224 */ /* 0x000fc800078e00ae */
[----:B------:R-:W-:-:S05]  /*27efb0*/  IMAD.IADD R174, R236, 0x1, R184 ;  /* 0x00000001ecae7824 */ /* 0x000fca00078e02b8 */
[----:B------:R-:W-:-:S13]  /*27efc0*/  ISETP.NE.AND P0, PT, R174, 0x3, PT ;  /* 0x00000003ae00780c */ /* 0x000fda0003f05270 */
[----:B------:R-:W-:Y:S05]  /*27efd0*/  @P0 BRA `(.L_x_12525) ;  /* 0x00000018001c0947 */ /* 0x000fea0003800000 */
[----:B------:R-:W2:Y:S04]  /*27efe0*/  LDL.S8 R183, [R248+0x27d9] ;  /* 0x0027d900f8b77983 */ /* 0x000ea80000100200 */
[----:B------:R-:W3:Y:S01]  /*27eff0*/  LDL.S8 R173, [R173+0x27f4] ;  /* 0x0027f400adad7983 */ /* 0x000ee20000100200 */
[----:B------:R-:W0:Y:S01]  /*27f000*/  LDC R177, c[0x0][0x468] ;  /* 0x00011a00ffb17b82 */ /* 0x000e220000000800 */
[C---:B------:R-:W-:Y:S01]  /*27f010*/  PRMT R176, R182.reuse, 0x3340, RZ ;  /* 0x00003340b6b07816 */ /* 0x040fe200000000ff */
[----:B------:R-:W-:Y:S01]  /*27f020*/  UMOV UR10, 0x5197d ;  /* 0x0005197d000a7882 */ /* 0x000fe20000000000 */
[----:B------:R-:W-:-:S05]  /*27f030*/  PRMT R174, R182, 0x8880, RZ ;  /* 0x00008880b6ae7816 */ /* 0x000fca00000000ff */
[----:B------:R-:W1:Y:S08]  /*27f040*/  LDC.64 R196, c[0x0][0x358] ;  /* 0x0000d600ffc47b82 */ /* 0x000e700000000a00 */
[----:B------:R-:W4:Y:S01]  /*27f050*/  LDC R180, c[0x0][0x46c] ;  /* 0x00011b00ffb47b82 */ /* 0x000f220000000800 */
[----:B0-----:R-:W-:Y:S01]  /*27f060*/  IMAD.MOV.U32 R200, RZ, RZ, R177 ;  /* 0x000000ffffc87224 */ /* 0x001fe200078e00b1 */
[----:B-1----:R-:W-:-:S02]  /*27f070*/  R2UR UR12, R196 ;  /* 0x00000000c40c72ca */ /* 0x002fc400000e0000 */
[C---:B------:R-:W-:Y:S02]  /*27f080*/  R2UR UR13, R197.reuse ;  /* 0x00000000c50d72ca */ /* 0x040fe400000e0000 */
[C---:B------:R-:W-:Y:S02]  /*27f090*/  R2UR UR14, R196.reuse ;  /* 0x00000000c40e72ca */ /* 0x040fe400000e0000 */
[C---:B------:R-:W-:Y:S02]  /*27f0a0*/  R2UR UR15, R197.reuse ;  /* 0x00000000c50f72ca */ /* 0x040fe400000e0000 */
[----:B------:R-:W-:Y:S01]  /*27f0b0*/  R2UR UR16, R196 ;  /* 0x00000000c41072ca */ /* 0x000fe200000e0000 */
[----:B----4-:R-:W-:Y:S01]  /*27f0c0*/  IMAD.MOV.U32 R201, RZ, RZ, R180 ;  /* 0x000000ffffc97224 */ /* 0x010fe200078e00b4 */
[C---:B------:R-:W-:Y:S02]  /*27f0d0*/  R2UR UR17, R197.reuse ;  /* 0x00000000c51172ca */ /* 0x040fe400000e0000 */
[----:B------:R-:W-:-:S02]  /*27f0e0*/  R2UR UR11, R197 ;  /* 0x00000000c50b72ca */ /* 0x000fc400000e0000 */
[----:B--2---:R-:W-:-:S04]  /*27f0f0*/  LOP3.LUT R175, R183, 0xffff, RZ, 0xc0, !PT ;  /* 0x0000ffffb7af7812 */ /* 0x004fc800078ec0ff */
[----:B------:R-:W-:-:S04]  /*27f100*/  PRMT R175, R227, 0x3340, R175 ;  /* 0x00003340e3af7816 */ /* 0x000fc800000000af */
[----:B------:R-:W-:Y:S02]  /*27f110*/  PRMT R176, R175, 0x5410, R176 ;  /* 0x00005410afb07816 */ /* 0x000fe400000000b0 */
[----:B------:R-:W-:-:S03]  /*27f120*/  SHF.R.S32.HI R175, RZ, 0x1f, R174 ;  /* 0x0000001fffaf7819 */ /* 0x000fc600000114ae */
[----:B---3--:R-:W-:Y:S01]  /*27f130*/  IDP.4A.S8.U8 R176, R176, UR10, R173 ;  /* 0x0000000ab0b07c26 */ /* 0x008fe200080002ad */
[----:B------:R-:W-:Y:S01]  /*27f140*/  R2UR UR10, R196 ;  /* 0x00000000c40a72ca */ /* 0x000fe200000e0000 */
[----:B------:R-:W-:-:S03]  /*27f150*/  IMAD.WIDE R174, R236, 0x5, R174 ;  /* 0x00000005ecae7825 */ /* 0x000fc600078e02ae */
[----:B------:R-:W-:-:S04]  /*27f160*/  LEA R180, P0, R174, R200, 0x3 ;  /* 0x000000c8aeb47211 */ /* 0x000fc800078018ff */
[----:B------:R-:W-:Y:S01]  /*27f170*/  LEA.HI.X R181, R174, R201, R175, 0x3, P0 ;  /* 0x000000c9aeb57211 */ /* 0x000fe200000f1caf */
[----:B------:R-:W-:Y:S01]  /*27f180*/  IMAD.WIDE R174, R176, 0x8, R200 ;  /* 0x00000008b0ae7825 */ /* 0x000fe200078e02c8 */
[----:B------:R-:W-:-:S03]  /*27f190*/  PRMT R183, R237, 0x5410, R183 ;  /* 0x00005410edb77816 */ /* 0x000fc600000000b7 */
[----:B------:R-:W2:Y:S04]  /*27f1a0*/  LDG.E.64 R198, desc[UR14][R180.64+0xb248] ;  /* 0x00b2480eb4c67981 */ /* 0x000ea8000c1e1b00 */
[----:B------:R-:W3:Y:S04]  /*27f1b0*/  LDG.E.64 R176, desc[UR12][R174.64+0x8a70] ;  /* 0x008a700caeb07981 */ /* 0x000ee8000c1e1b00 */
[----:B------:R0:W3:Y:S01]  /*27f1c0*/  LDG.E.64 R204, desc[UR10][R180.64+0xb180] ;  /* 0x00b1800ab4cc7981 */ /* 0x0000e2000c1e1b00 */
[----:B------:R-:W-:-:S03]  /*27f1d0*/  UMOV UR10, 0x519 ;  /* 0x00000519000a7882 */ /* 0x000fc60000000000 */
[----:B------:R-:W2:Y:S01]  /*27f1e0*/  LDG.E.64 R174, desc[UR16][R174.64+0x9df8] ;  /* 0x009df810aeae7981 */ /* 0x000ea2000c1e1b00 */
[----:B0-----:R-:W-:-:S04]  /*27f1f0*/  IDP.2A.LO.S16.U8 R180, R183, UR10, R184 ;  /* 0x0000000ab7b47c26 */ /* 0x001fc800080012b8 */
[----:B------:R-:W-:-:S05]  /*27f200*/  IMAD.WIDE R194, R180, 0x8, R200 ;  /* 0x00000008b4c27825 */ /* 0x000fca00078e02c8 */
[----:B------:R-:W4:Y:S01]  /*27f210*/  LDG.E.64 R192, desc[UR12][R194.64+0x5208] ;  /* 0x0052080cc2c07981 */ /* 0x000f22000c1e1b00 */
        /* <DEDUP_REMOVED lines=40> */
[----:B------:R-:W-:Y:S01]  /*27f4a0*/  DADD R176, R174, R176 ;  /* 0x00000000aeb07229 */ /* 0x000fe200000000b0 */
[----:B------:R-:W-:-:S07]  /*27f4b0*/  IMAD.MOV.U32 R174, RZ, RZ, 0x1 ;  /* 0x00000001ffae7424 */ /* 0x000fce00078e00ff */
        /* <DEDUP_REMOVED lines=15> */
[----:B------:R-:W-:Y:S02]  /*27f5b0*/  DFMA R176, -R116, R174, 1 ;  /* 0x3ff0000074b0742b */ /* 0x000fe400000001ae */
[----:B------:R-:W-:-:S06]  /*27f5c0*/  DADD R190, R180, 200 ;  /* 0x40690000b4be7429 */ /* 0x000fcc0000000000 */
[----:B------:R-:W-:-:S04]  /*27f5d0*/  DFMA R174, R174, R176, R174 ;  /* 0x000000b0aeae722b */ /* 0x000fc800000000ae */
[----:B------:R-:W-:-:S04]  /*27f5e0*/  FSETP.GEU.AND P4, PT, |R191|, 6.5827683646048100446e-37, PT ;  /* 0x03600000bf00780b */ /* 0x000fc80003f8e200 */
        /* <DEDUP_REMOVED lines=11> */
[----:B------:R-:W-:Y:S05]  /*27f6a0*/  CALL.REL.NOINC `($__internal_0_$__cuda_sm20_div_rn_f64_full) ;  /* 0x000000ac004c7944 */ /* 0x000fea0003c00000 */
.L_x_12529:
[----:B------:R-:W-:Y:S05]  /*27f6b0*/  BSYNC.RECONVERGENT B5 ;  /* 0x0000000000057941 */ /* 0x000fea0003800200 */
.L_x_12528:
        /* <DEDUP_REMOVED lines=34> */
.L_x_12531:
[----:B------:R-:W-:Y:S05]  /*27f8e0*/  BSYNC.RECONVERGENT B5 ;  /* 0x0000000000057941 */ /* 0x000fea0003800200 */
.L_x_12530:
[----:B------:R-:W-:-:S06]  /*27f8f0*/  DSETP.GEU.AND P2, PT, R176, R116, PT ;  /* 0x00000074b000722a */ /* 0x000fcc0003f4e000 */
[----:B------:R-:W-:Y:S02]  /*27f900*/  FSEL R116, R116, R176, !P2 ;  /* 0x000000b074747208 */ /* 0x000fe40005000000 */
[----:B------:R-:W-:Y:S02]  /*27f910*/  FSEL R173, R182, R208, !P2 ;  /* 0x000000d0b6ad7208 */ /* 0x000fe40005000000 */
[----:B------:R-:W-:Y:S02]  /*27f920*/  FSEL R174, R183, R209, !P2 ;  /* 0x000000d1b7ae7208 */ /* 0x000fe40005000000 */
[----:B------:R-:W-:Y:S01]  /*27f930*/  FSEL R175, R180, R210, !P2 ;  /* 0x000000d2b4af7208 */ /* 0x000fe20005000000 */
[----:B------:R-:W-:Y:S01]  /*27f940*/  IMAD.MOV.U32 R182, RZ, RZ, R173 ;  /* 0x000000ffffb67224 */ /* 0x000fe200078e00ad */
[----:B------:R-:W-:Y:S01]  /*27f950*/  FSEL R176, R181, R211, !P2 ;  /* 0x000000d3b5b07208 */ /* 0x000fe20005000000 */
[----:B------:R-:W-:Y:S01]  /*27f960*/  IMAD.MOV.U32 R183, RZ, RZ, R174 ;  /* 0x000000ffffb77224 */ /* 0x000fe200078e00ae */
[----:B------:R-:W-:Y:S01]  /*27f970*/  FSEL R117, R117, R177, !P2 ;  /* 0x000000b175757208 */ /* 0x000fe20005000000 */
[----:B------:R-:W-:-:S02]  /*27f980*/  IMAD.MOV.U32 R180, RZ, RZ, R175 ;  /* 0x000000ffffb47224 */ /* 0x000fc400078e00af */
[----:B------:R-:W-:-:S07]  /*27f990*/  IMAD.MOV.U32 R181, RZ, RZ, R176 ;  /* 0x000000ffffb57224 */ /* 0x000fce00078e00b0 */
.L_x_12527:
[----:B------:R-:W-:Y:S05]  /*27f9a0*/  BSYNC.RECONVERGENT B0 ;  /* 0x0000000000007941 */ /* 0x000fea0003800200 */
.L_x_12526:
[----:B------:R-:W-:Y:S01]  /*27f9b0*/  BSSY.RECONVERGENT B0, `(.L_x_12532) ;  /* 0x000005e000007945 */ /* 0x000fe20003800200 */
[----:B------:R-:W-:Y:S02]  /*27f9c0*/  IMAD.MOV.U32 R208, RZ, RZ, R182 ;  /* 0x000000ffffd07224 */ /* 0x000fe400078e00b6 */
[----:B------:R-:W-:Y:S02]  /*27f9d0*/  IMAD.MOV.U32 R209, RZ, RZ, R183 ;  /* 0x000000ffffd17224 */ /* 0x000fe400078e00b7 */
[----:B------:R-:W-:Y:S02]  /*27f9e0*/  IMAD.MOV.U32 R210, RZ, RZ, R180 ;  /* 0x000000ffffd27224 */ /* 0x000fe400078e00b4 */
[----:B------:R-:W-:Y:S01]  /*27f9f0*/  IMAD.MOV.U32 R211, RZ, RZ, R181 ;  /* 0x000000ffffd37224 */ /* 0x000fe200078e00b5 */
[----:B------:R-:W-:Y:S06]  /*27fa00*/  @P0 BRA `(.L_x_12533) ;  /* 0x0000000400600947 */ /* 0x000fec0003800000 */
[----:B------:R-:W0:Y:S02]  /*27fa10*/  LDC.64 R176, c[0x0][0x358] ;  /* 0x0000d600ffb07b82 */ /* 0x000e240000000a00 */
[----:B0-----:R-:W-:Y:S02]  /*27fa20*/  R2UR UR10, R176 ;  /* 0x00000000b00a72ca */ /* 0x001fe400000e0000 */
        /* <DEDUP_REMOVED lines=41> */
.L_x_12535:
[----:B------:R-:W-:Y:S05]  /*27fcc0*/  BSYNC.RECONVERGENT B5 ;  /* 0x0000000000057941 */ /* 0x000fea0003800200 */
.L_x_12534:
        /* <DEDUP_REMOVED lines=32> */
.L_x_12537:
[----:B------:R-:W-:Y:S05]  /*27fed0*/  BSYNC.RECONVERGENT B5 ;  /* 0x0000000000057941 */ /* 0x000fea0003800200 */
.L_x_12536:
        /* <DEDUP_REMOVED lines=10> */
[----:B------:R-:W-:-:S07]  /*27ff80*/  IMAD.MOV.U32 R211, RZ, RZ, R176 ;  /* 0x000000ffffd37224 */ /* 0x000fce00078e00b0 */
.L_x_12533:
[----:B------:R-:W-:Y:S05]  /*27ff90*/  BSYNC.RECONVERGENT B0 ;  /* 0x0000000000007941 */ /* 0x000fea0003800200 */
.L_x_12532:
[----:B------:R-:W0:Y:S02]  /*27ffa0*/  LDC.64 R176, c[0x0][0x358] ;  /* 0x0000d600ffb07b82 */ /* 0x000e240000000a00 */
[----:B0-----:R-:W-:Y:S02]  /*27ffb0*/  R2UR UR10, R176 ;  /* 0x00000000b00a72ca */ /* 0x001fe400000e0000 */
        /* <DEDUP_REMOVED lines=51> */
.L_x_12541:
[----:B------:R-:W-:Y:S05]  /*2802f0*/  BSYNC.RECONVERGENT B5 ;  /* 0x0000000000057941 */ /* 0x000fea0003800200 */
.L_x_12540:
        /* <DEDUP_REMOVED lines=32> */
.L_x_12543:
[----:B------:R-:W-:Y:S05]  /*280500*/  BSYNC.RECONVERGENT B5 ;  /* 0x0000000000057941 */ /* 0x000fea0003800200 */
.L_x_12542:
        /* <DEDUP_REMOVED lines=11> */
.L_x_12539:
[----:B------:R-:W-:Y:S05]  /*2805c0*/  BSYNC.RECONVERGENT B0 ;  /* 0x0000000000007941 */ /* 0x000fea0003800200 */
.L_x_12538:
        /* <DEDUP_REMOVED lines=30> */
.L_x_12545:
[----:B------:R-:W-:Y:S05]  /*2807b0*/  BSYNC.RECONVERGENT B0 ;  /* 0x0000000000007941 */ /* 0x000fea0003800200 */
.L_x_12544:
[----:B------:R-:W-:-:S06]  /*2807c0*/  DSETP.GEU.AND P0, PT, R116, R184, PT ;  /* 0x000000b87400722a */ /* 0x000fcc0003f0e000 */
[----:B------:R-:W-:Y:S02]  /*2807d0*/  FSEL R173, R198, R182, !P0 ;  /* 0x000000b6c6ad7208 */ /* 0x000fe40004000000 */
[----:B------:R-:W-:Y:S02]  /*2807e0*/  FSEL R175, R199, R183, !P0 ;  /* 0x000000b7c7af7208 */ /* 0x000fe40004000000 */
[----:B------:R-:W-:Y:S01]  /*2807f0*/  FSEL R174, R204, R180, !P0 ;  /* 0x000000b4ccae7208 */ /* 0x000fe20004000000 */
[----:B------:R-:W-:Y:S01]  /*280800*/  IMAD.MOV.U32 R198, RZ, RZ, R173 ;  /* 0x000000ffffc67224 */ /* 0x000fe200078e00ad */
[----:B------:R-:W-:Y:S01]  /*280810*/  FSEL R176, R205, R181, !P0 ;  /* 0x000000b5cdb07208 */ /* 0x000fe20004000000 */
[----:B------:R-:W-:Y:S02]  /*280820*/  IMAD.MOV.U32 R199, RZ, RZ, R175 ;  /* 0x000000ffffc77224 */ /* 0x000fe400078e00af */
[----:B------:R-:W-:Y:S02]  /*280830*/  IMAD.MOV.U32 R204, RZ, RZ, R174 ;  /* 0x000000ffffcc7224 */ /* 0x000fe400078e00ae */
[----:B------:R-:W-:-:S07]  /*280840*/  IMAD.MOV.U32 R205, RZ, RZ, R176 ;  /* 0x000000ffffcd7224 */ /* 0x000fce00078e00b0 */
.L_x_12525:
[----:B------:R-:W-:Y:S05]  /*280850*/  BSYNC.RECONVERGENT B1 ;  /* 0x0000000000017941 */ /* 0x000fea0003800200 */
.L_x_12524:
        /* <DEDUP_REMOVED lines=10> */
[----:B------:R-:W-:Y:S01]  /*280900*/  MOV R180, 0x1 ;  /* 0x0000000100b47802 */ /* 0x000fe20000000f00 */
[----:B------:R-:W-:Y:S05]  /*280910*/  BSSY.RECONVERGENT B0, `(.L_x_12546) ;  /* 0x000001a000007945 */ /* 0x000fea0003800200 */
        /* <DEDUP_REMOVED lines=9> */
[----:B------:R-:W-:-:S08]  /*2809b0*/  DADD R180, R198, UR10 ;  /* 0x0000000ac6b47e29 */ /* 0x000fd00008000000 */
[----:B---3--:R-:W-:Y:S02]  /*2809c0*/  DADD R180, R180, R176 ;  /* 0x00000000b4b47229 */ /* 0x008fe400000000b0 */
        /* <DEDUP_REMOVED lines=14> */
.L_x_12547:
[----:B------:R-:W-:Y:S05]  /*280ab0*/  BSYNC.RECONVERGENT B0 ;  /* 0x0000000000007941 */ /* 0x000fea0003800200 */
.L_x_12546:
[----:B------:R-:W-:Y:S01]  /*280ac0*/  DSETP.GEU.AND P0, PT, R180, RZ, PT ;  /* 0x000000ffb400722a */ /* 0x000fe20003f0e000 */
[----:B------:R-:W-:Y:S01]  /*280ad0*/  UMOV UR10, 0x66666666 ;  /* 0x66666666000a7882 */ /* 0x000fe20000000000 */
[----:B------:R-:W-:Y:S01]  /*280ae0*/  UMOV UR11, 0x40711266 ;  /* 0x40711266000b7882 */ /* 0x000fe20000000000 */
[----:B------:R-:W-:Y:S01]  /*280af0*/  ISETP.NE.AND P2, PT, R126, R178, PT ;  /* 0x000000b27e00720c */ /* 0x000fe20003f45270 */
[----:B------:R-:W-:Y:S02]  /*280b00*/  DADD R174, R184, -UR10 ;  /* 0x8000000ab8ae7e29 */ /* 0x000fe40008000000 */
[----:B------:R-:W-:-:S06]  /*280b10*/  DSETP.LT.AND P0, PT, R182, RZ, !P0 ;  /* 0x000000ffb600722a */ /* 0x000fcc0004701000 */
[----:B------:R-:W-:-:S06]  /*280b20*/  DSETP.GT.AND P0, PT, R174, R206, P0 ;  /* 0x000000ceae00722a */ /* 0x000fcc0000704000 */
[----:B------:R-:W-:Y:S02]  /*280b30*/  FSEL R173, R174, R206, P0 ;  /* 0x000000ceaead7208 */ /* 0x000fe40000000000 */
[----:B------:R-:W-:Y:S02]  /*280b40*/  FSEL R174, R175, R207, P0 ;  /* 0x000000cfafae7208 */ /* 0x000fe40000000000 */
[C---:B------:R-:W-:Y:S01]  /*280b50*/  SEL R124, R126.reuse, R124, P0 ;  /* 0x0000007c7e7c7207 */ /* 0x040fe20000000000 */
[----:B------:R-:W-:Y:S01]  /*280b60*/  VIADD R126, R126, 0x1 ;  /* 0x000000017e7e7836 */ /* 0x000fe20000000000 */
[----:B------:R-:W-:Y:S01]  /*280b70*/  SEL R226, R125, R226, P0 ;  /* 0x000000e27de27207 */ /* 0x000fe20000000000 */
[----:B------:R-:W-:Y:S02]  /*280b80*/  IMAD.MOV.U32 R206, RZ, RZ, R173 ;  /* 0x000000ffffce7224 */ /* 0x000fe400078e00ad */
[----:B------:R-:W-:Y:S01]  /*280b90*/  IMAD.MOV.U32 R207, RZ, RZ, R174 ;  /* 0x000000ffffcf7224 */ /* 0x000fe200078e00ae */
[----:B------:R-:W-:Y:S06]  /*280ba0*/  @P2 BRA `(.L_x_12548) ;  /* 0xffffffe000d82947 */ /* 0x000fec000383ffff */
.L_x_12523:
[----:B------:R-:W-:Y:S05]  /*280bb0*/  BSYNC.RECONVERGENT B2 ;  /* 0x0000000000027941 */ /* 0x000fea0003800200 */
.L_x_12522:
[----:B------:R-:W-:-:S13]  /*280bc0*/  ISETP.NE.AND P0, PT, R125, R179, PT ;  /* 0x000000b37d00720c */ /* 0x000fda0003f05270 */
[----:B------:R-:W-:Y:S05]  /*280bd0*/  @!P0 BRA `(.L_x_12549) ;  /* 0x0000000000088947 */ /* 0x000fea0003800000 */
[----:B------:R-:W-:Y:S01]  /*280be0*/  VIADD R125, R125, 0x1 ;  /* 0x000000017d7d7836 */ /* 0x000fe20000000000 */
[----:B------:R-:W-:Y:S06]  /*280bf0*/  BRA `(.L_x_12550) ;  /* 0xffffffe000907947 */ /* 0x000fec000383ffff */
.L_x_12549:
[----:B------:R-:W-:Y:S05]  /*280c00*/  BSYNC.RECONVERGENT B3 ;  /* 0x0000000000037941 */ /* 0x000fea0003800200 */
.L_x_12521:
[----:B------:R-:W-:Y:S05]  /*280c10*/  BRA `(.L_x_12520) ;  /* 0x0000001c00747947 */ /* 0x000fea0003800000 */
.L_x_12519:
[----:B------:R-:W-:Y:S01]  /*280c20*/  ISETP.NE.AND P0, PT, R178, RZ, PT ;  /* 0x000000ffb200720c */ /* 0x000fe20003f05270 */
[----:B---3--:R-:W-:Y:S02]  /*280c30*/  IMAD.MOV.U32 R124, RZ, RZ, RZ ;  /* 0x000000ffff7c7224 */ /* 0x008fe400078e00ff */
[----:B------:R-:W-:-:S10]  /*280c40*/  IMAD.MOV.U32 R226, RZ, RZ, R179 ;  /* 0x000000ffffe27224 */ /* 0x000fd400078e00b3 */
[----:B------:R-:W-:Y:S05]  /*280c50*/  @!P0 BRA `(.L_x_12520) ;  /* 0x0000001c00648947 */ /* 0x000fea0003800000 */
[----:B------:R-:W-:-:S04]  /*280c60*/  VIADD R125, R1, 0x5400 ;  /* 0x00005400017d7836 */ /* 0x000fc80000000000 */
[----:B------:R-:W-:-:S06]  /*280c70*/  IMAD.IADD R124, R125, 0x1, R179 ;  /* 0x000000017d7c7824 */ /* 0x000fcc00078e02b3 */
[----:B------:R-:W3:Y:S01]  /*280c80*/  LDL.U8 R124, [R124+0x27d8] ;  /* 0x0027d8007c7c7983 */ /* 0x000ee20000100000 */
[----:B------:R-:W-:Y:S01]  /*280c90*/  VIADD R125, R179, 0xffffffff ;  /* 0xffffffffb37d7836 */ /* 0x000fe20000000000 */
[----:B------:R-:W-:Y:S01]  /*280ca0*/  BSSY.RECONVERGENT B2, `(.L_x_12551) ;  /* 0x00001d3000027945 */ /* 0x000fe20003800200 */
[----:B------:R-:W-:Y:S02]  /*280cb0*/  IMAD.MOV.U32 R206, RZ, RZ, 0x0 ;  /* 0x00000000ffce7424 */ /* 0x000fe400078e00ff */
[----:B------:R-:W-:Y:S02]  /*280cc0*/  IMAD R236, R125, R178, -0x1 ;  /* 0xffffffff7dec7424 */ /* 0x000fe400078e02b2 */
[----:B------:R-:W-:Y:S02]  /*280cd0*/  IMAD.MOV.U32 R125, RZ, RZ, 0x1 ;  /* 0x00000001ff7d7424 */ /* 0x000fe400078e00ff */
[----:B------:R-:W-:Y:S01]  /*280ce0*/  IMAD.MOV.U32 R207, RZ, RZ, -0x100000 ;  /* 0xfff00000ffcf7424 */ /* 0x000fe200078e00ff */
[----:B---3--:R-:W-:-:S02]  /*280cf0*/  PRMT R126, R124, 0x8880, RZ ;  /* 0x000088807c7e7816 */ /* 0x008fc400000000ff */
[----:B------:R-:W-:Y:S02]  /*280d00*/  PRMT R124, R124, 0x8880, RZ ;  /* 0x000088807c7c7816 */ /* 0x000fe400000000ff */
[----:B------:R-:W-:-:S03]  /*280d10*/  SHF.R.S32.HI R226, RZ, 0x1f, R126 ;  /* 0x0000001fffe27819 */ /* 0x000fc6000001147e */
[----:B------:R-:W-:Y:S02]  /*280d20*/  IMAD.MOV.U32 R227, RZ, RZ, R124 ;  /* 0x000000ffffe37224 */ /* 0x000fe400078e007c */
[----:B------:R-:W-:-:S07]  /*280d30*/  IMAD.MOV.U32 R124, RZ, RZ, RZ ;  /* 0x000000ffff7c7224 */ /* 0x000fce00078e00ff */
.L_x_12576:
[----:B------:R-:W-:-:S04]  /*280d40*/  VIADD R173, R1, 0x5400 ;  /* 0x0000540001ad7836 */ /* 0x000fc80000000000 */
[----:B------:R-:W-:-:S05]  /*280d50*/  IMAD.IADD R173, R173, 0x1, R125 ;  /* 0x00000001adad7824 */ /* 0x000fca00078e027d */
[----:B012--5:R-:W2:Y:S01]  /*280d60*/  LDL.U8 R174, [R173+0x27f3] ;  /* 0x0027f300adae7983 */ /* 0x027ea20000100000 */
[----:B------:R-:W-:Y:S01]  /*280d70*/  BSSY.RECONVERGENT B1, `(.L_x_12552) ;  /* 0x0000190000017945 */ /* 0x000fe20003800200 */
[----:B------:R-:W-:Y:S01]  /*280d80*/  IMAD.MOV.U32 R204, RZ, RZ, 0x0 ;  /* 0x00000000ffcc7424 */ /* 0x000fe200078e00ff */
[----:B------:R-:W-:Y:S01]  /*280d90*/  MOV R205, 0xbff00000 ;  /* 0xbff0000000cd7802 */ /* 0x000fe20000000f00 */
[----:B------:R-:W-:Y:S02]  /*280da0*/  IMAD.MOV.U32 R198, RZ, RZ, 0x0 ;  /* 0x00000000ffc67424 */ /* 0x000fe400078e00ff */
[----:B------:R-:W-:Y:S01]  /*280db0*/  IMAD.MOV.U32 R199, RZ, RZ, 0x7ff00000 ;  /* 0x7ff00000ffc77424 */ /* 0x000fe200078e00ff */
[----:B--2---:R-:W-:-:S05]  /*280dc0*/  PRMT R175, R174, 0x8880, RZ ;  /* 0x00008880aeaf7816 */ /* 0x004fca00000000ff */
[----:B------:R-:W-:-:S05]  /*280dd0*/  IMAD.IADD R175, R227, 0x1, R175 ;  /* 0x00000001e3af7824 */ /* 0x000fca00078e02af */
[----:B------:R-:W-:-:S13]  /*280de0*/  ISETP.NE.AND P0, PT, R175, 0x3, PT ;  /* 0x00000003af00780c */ /* 0x000fda0003f05270 */
[----:B------:R-:W-:Y:S05]  /*280df0*/  @P0 BRA `(.L_x_12553) ;  /* 0x00000018001c0947 */ /* 0x000fea0003800000 */
[----:B------:R-:W2:Y:S01]  /*280e00*/  LDL.S8 R173, [R173+0x27f4] ;  /* 0x0027f400adad7983 */ /* 0x000ea20000100200 */
[----:B------:R-:W0:Y:S01]  /*280e10*/  LDC R180, c[0x0][0x46c] ;  /* 0x00011b00ffb47b82 */ /* 0x000e220000000800 */
[C---:B------:R-:W-:Y:S01]  /*280e20*/  PRMT R176, R174.reuse, 0x8880, RZ ;  /* 0x00008880aeb07816 */ /* 0x040fe200000000ff */
[----:B------:R-:W-:Y:S01]  /*280e30*/  UMOV UR10, 0x57d ;  /* 0x0000057d000a7882 */ /* 0x000fe20000000000 */
[----:B------:R-:W-:-:S03]  /*280e40*/  PRMT R175, R174, 0x8880, RZ ;  /* 0x00008880aeaf7816 */ /* 0x000fc600000000ff */
[----:B------:R-:W-:Y:S01]  /*280e50*/  IMAD.MOV.U32 R174, RZ, RZ, R176 ;  /* 0x000000ffffae7224 */ /* 0x000fe200078e00b0 */
[----:B------:R-:W-:Y:S01]  /*280e60*/  PRMT R176, R175, 0x7710, RZ ;  /* 0x00007710afb07816 */ /* 0x000fe200000000ff */
[----:B------:R-:W1:Y:S03]  /*280e70*/  LDC R177, c[0x0][0x468] ;  /* 0x00011a00ffb17b82 */ /* 0x000e660000000800 */
[----:B------:R-:W-:Y:S02]  /*280e80*/  SHF.R.S32.HI R175, RZ, 0x1f, R174 ;  /* 0x0000001fffaf7819 */ /* 0x000fe400000114ae */
[----:B------:R-:W-:-:S03]  /*280e90*/  PRMT R176, R126, 0x5410, R176 ;  /* 0x000054107eb07816 */ /* 0x000fc600000000b0 */
[----:B------:R-:W3:Y:S01]  /*280ea0*/  LDC.64 R196, c[0x0][0x358] ;  /* 0x0000d600ffc47b82 */ /* 0x000ee20000000a00 */
[----:B------:R-:W-:-:S04]  /*280eb0*/  IMAD.WIDE R174, R227, 0x5, R174 ;  /* 0x00000005e3ae7825 */ /* 0x000fc800078e02ae */
[----:B0-----:R-:W-:Y:S02]  /*280ec0*/  IMAD.MOV.U32 R181, RZ, RZ, R180 ;  /* 0x000000ffffb57224 */ /* 0x001fe400078e00b4 */
[----:B-1----:R-:W-:-:S05]  /*280ed0*/  IMAD.MOV.U32 R180, RZ, RZ, R177 ;  /* 0x000000ffffb47224 */ /* 0x002fca00078e00b1 */
[----:B------:R-:W-:Y:S02]  /*280ee0*/  LEA R182, P0, R174, R180, 0x3 ;  /* 0x000000b4aeb67211 */ /* 0x000fe400078018ff */
[C---:B---3--:R-:W-:Y:S02]  /*280ef0*/  R2UR UR16, R196.reuse ;  /* 0x00000000c41072ca */ /* 0x048fe400000e0000 */
[C---:B------:R-:W-:Y:S02]  /*280f00*/  R2UR UR17, R197.reuse ;  /* 0x00000000c51172ca */ /* 0x040fe400000e0000 */
[----:B------:R-:W-:Y:S02]  /*280f10*/  R2UR UR14, R196 ;  /* 0x00000000c40e72ca */ /* 0x000fe400000e0000 */
[C---:B------:R-:W-:Y:S02]  /*280f20*/  R2UR UR15, R197.reuse ;  /* 0x00000000c50f72ca */ /* 0x040fe400000e0000 */
[----:B------:R-:W-:-:S02]  /*280f30*/  R2UR UR11, R197 ;  /* 0x00000000c50b72ca */ /* 0x000fc400000e0000 */
[----:B------:R-:W-:Y:S02]  /*280f40*/  R2UR UR12, R196 ;  /* 0x00000000c40c72ca */ /* 0x000fe400000e0000 */
[----:B------:R-:W-:Y:S02]  /*280f50*/  R2UR UR13, R197 ;  /* 0x00000000c50d72ca */ /* 0x000fe400000e0000 */
[----:B------:R-:W-:-:S05]  /*280f60*/  LEA.HI.X R183, R174, R181, R175, 0x3, P0 ;  /* 0x000000b5aeb77211 */ /* 0x000fca00000f1caf */
[----:B------:R-:W3:Y:S01]  /*280f70*/  LDG.E.64 R198, desc[UR14][R182.64+0xb248] ;  /* 0x00b2480eb6c67981 */ /* 0x000ee2000c1e1b00 */
[----:B--2---:R-:W-:Y:S01]  /*280f80*/  IDP.2A.LO.S16.U8 R173, R176, UR10, R173 ;  /* 0x0000000ab0ad7c26 */ /* 0x004fe200080012ad */
[----:B------:R-:W-:-:S03]  /*280f90*/  R2UR UR10, R196 ;  /* 0x00000000c40a72ca */ /* 0x000fc600000e0000 */
[----:B------:R-:W-:-:S05]  /*280fa0*/  IMAD.WIDE R174, R173, 0x8, R180 ;  /* 0x00000008adae7825 */ /* 0x000fca00078e02b4 */
[----:B------:R-:W3:Y:S01]  /*280fb0*/  LDG.E.64 R176, desc[UR16][R174.64+0xa118] ;  /* 0x00a11810aeb07981 */ /* 0x000ee2000c1e1b00 */
[----:B------:R-:W-:-:S03]  /*280fc0*/  IMAD R173, R226, 0xa0, RZ ;  /* 0x000000a0e2ad7824 */ /* 0x000fc600078e02ff */
[----:B------:R-:W2:Y:S04]  /*280fd0*/  LDG.E.64 R180, desc[UR12][R174.64+0x8d90] ;  /* 0x008d900caeb47981 */ /* 0x000ea8000c1e1b00 */
[----:B------:R0:W2:Y:S02]  /*280fe0*/  LDG.E.64 R204, desc[UR10][R182.64+0xb180] ;  /* 0x00b1800ab6cc7981 */ /* 0x0000a4000c1e1b00 */
[----:B0-----:R-:W-:-:S04]  /*280ff0*/  IMAD.WIDE.U32 R182, R126, 0xa0, R182 ;  /* 0x000000a07eb67825 */ /* 0x001fc800078e00b6 */
[----:B------:R-:W-:Y:S02]  /*281000*/  IMAD.IADD R195, R183, 0x1, R173 ;  /* 0x00000001b7c37824 */ /* 0x000fe400078e02ad */
[----:B------:R-:W-:-:S05]  /*281010*/  IMAD.MOV.U32 R194, RZ, RZ, R182 ;  /* 0x000000ffffc27224 */ /* 0x000fca00078e00b6 */
[----:B------:R-:W4:Y:S01]  /*281020*/  LDG.E.64 R192, desc[UR10][R194.64+0x52a8] ;  /* 0x0052a80ac2c07981 */ /* 0x000f22000c1e1b00 */
[----:B------:R-:W-:Y:S02]  /*281030*/  IMAD.MOV.U32 R190, RZ, RZ, -0x800000 ;  /* 0xff800000ffbe7424 */ /* 0x000fe400078e00ff */
[----:B------:R-:W-:Y:S02]  /*281040*/  IMAD.MOV.U32 R191, RZ, RZ, 0x41cdcd64 ;  /* 0x41cdcd64ffbf7424 */ /* 0x000fe400078e00ff */
[----:B------:R-:W-:Y:S01]  /*281050*/  IMAD.WIDE.U32 R174, R126, -0x320, R174 ;  /* 0xfffffce07eae7825 */ /* 0x000fe200078e00ae */
[----:B------:R-:W-:Y:S03]  /*281060*/  BSSY.RECONVERGENT B0, `(.L_x_12554) ;  /* 0x0000076000007945 */ /* 0x000fe60003800200 */
[----:B------:R-:W-:Y:S02]  /*281070*/  IMAD R173, R226, -0x320, RZ ;  /* 0xfffffce0e2ad7824 */ /* 0x000fe400078e02ff */
[----:B------:R-:W-:-:S03]  /*281080*/  IMAD.MOV.U32 R184, RZ, RZ, R174 ;  /* 0x000000ffffb87224 */ /* 0x000fc600078e00ae */
[----:B------:R-:W-:Y:S01]  /*281090*/  IADD3 R185, PT, PT, R175, -R126, R173 ;  /* 0x8000007eafb97210 */ /* 0x000fe20007ffe0ad */
[----:B---3--:R-:W-:Y:S02]  /*2810a0*/  DADD R176, R198, R176 ;  /* 0x00000000c6b07229 */ /* 0x008fe400000000b0 */
[----:B--2---:R-:W-:-:S06]  /*2810b0*/  DADD R180, R204, R180 ;  /* 0x00000000ccb47229 */ /* 0x004fcc00000000b4 */
        /* <DEDUP_REMOVED lines=65> */
.L_x_12557:
[----:B------:R-:W-:Y:S05]  /*2814d0*/  BSYNC.RECONVERGENT B3 ;  /* 0x0000000000037941 */ /* 0x000fea0003800200 */
.L_x_12556:
        /* <DEDUP_REMOVED lines=34> */
.L_x_12559:
[----:B------:R-:W-:Y:S05]  /*281700*/  BSYNC.RECONVERGENT B3 ;  /* 0x0000000000037941 */ /* 0x000fea0003800200 */
.L_x_12558:
        /* <DEDUP_REMOVED lines=11> */
.L_x_12555:
[----:B------:R-:W-:Y:S05]  /*2817c0*/  BSYNC.RECONVERGENT B0 ;  /* 0x0000000000007941 */ /* 0x000fea0003800200 */
.L_x_12554:
        /* <DEDUP_REMOVED lines=49> */
.L_x_12563:
[----:B------:R-:W-:Y:S05]  /*281ae0*/  BSYNC.RECONVERGENT B3 ;  /* 0x0000000000037941 */ /* 0x000fea0003800200 */
.L_x_12562:
        /* <DEDUP_REMOVED lines=32> */
.L_x_12565:
[----:B------:R-:W-:Y:S05]  /*281cf0*/  BSYNC.RECONVERGENT B3 ;  /* 0x0000000000037941 */ /* 0x000fea0003800200 */
.L_x_12564:
        /* <DEDUP_REMOVED lines=11> */
.L_x_12561:
[----:B------:R-:W-:Y:S05]  /*281db0*/  BSYNC.RECONVERGENT B0 ;  /* 0x0000000000007941 */ /* 0x000fea0003800200 */
.L_x_12560:
        /* <DEDUP_REMOVED lines=53> */
.L_x_12569:
[----:B------:R-:W-:Y:S05]  /*282110*/  BSYNC.RECONVERGENT B3 ;  /* 0x0000000000037941 */ /* 0x000fea0003800200 */
.L_x_12568:
        /* <DEDUP_REMOVED lines=32> */
.L_x_12571:
[----:B------:R-:W-:Y:S05]  /*282320*/  BSYNC.RECONVERGENT B3 ;  /* 0x0000000000037941 */ /* 0x000fea0003800200 */
.L_x_12570:
        /* <DEDUP_REMOVED lines=11> */
.L_x_12567:
[----:B------:R-:W-:Y:S05]  /*2823e0*/  BSYNC.RECONVERGENT B0 ;  /* 0x0000000000007941 */ /* 0x000fea0003800200 */
.L_x_12566:
        /* <DEDUP_REMOVED lines=30> */
.L_x_12573:
[----:B------:R-:W-:Y:S05]  /*2825d0*/  BSYNC.RECONVERGENT B0 ;  /* 0x0000000000007941 */ /* 0x000fea0003800200 */
.L_x_12572:
[----:B------:R-:W-:-:S06]  /*2825e0*/  DSETP.GEU.AND P0, PT, R118, R184, PT ;  /* 0x000000b87600722a */ /* 0x000fcc0003f0e000 */
[----:B------:R-:W-:Y:S02]  /*2825f0*/  FSEL R173, R198, R182, !P0 ;  /* 0x000000b6c6ad7208 */ /* 0x000fe40004000000 */
[----:B------:R-:W-:Y:S02]  /*282600*/  FSEL R175, R199, R183, !P0 ;  /* 0x000000b7c7af7208 */ /* 0x000fe40004000000 */
[----:B------:R-:W-:Y:S01]  /*282610*/  FSEL R176, R205, R181, !P0 ;  /* 0x000000b5cdb07208 */ /* 0x000fe20004000000 */
[----:B------:R-:W-:Y:S01]  /*282620*/  IMAD.MOV.U32 R198, RZ, RZ, R173 ;  /* 0x000000ffffc67224 */ /* 0x000fe200078e00ad */
[----:B------:R-:W-:Y:S01]  /*282630*/  FSEL R174, R204, R180, !P0 ;  /* 0x000000b4ccae7208 */ /* 0x000fe20004000000 */
[----:B------:R-:W-:Y:S02]  /*282640*/  IMAD.MOV.U32 R199, RZ, RZ, R175 ;  /* 0x000000ffffc77224 */ /* 0x000fe400078e00af */
[----:B------:R-:W-:Y:S01]  /*282650*/  IMAD.MOV.U32 R205, RZ, RZ, R176 ;  /* 0x000000ffffcd7224 */ /* 0x000fe200078e00b0 */
[----:B------:R-:W-:-:S07]  /*282660*/  MOV R204, R174 ;  /* 0x000000ae00cc7202 */ /* 0x000fce0000000f00 */
.L_x_12553:
[----:B------:R-:W-:Y:S05]  /*282670*/  BSYNC.RECONVERGENT B1 ;  /* 0x0000000000017941 */ /* 0x000fea0003800200 */
.L_x_12552:
        /* <DEDUP_REMOVED lines=37> */
.L_x_12575:
[----:B------:R-:W-:Y:S05]  /*2828d0*/  BSYNC.RECONVERGENT B0 ;  /* 0x0000000000007941 */ /* 0x000fea0003800200 */
.L_x_12574:
        /* <DEDUP_REMOVED lines=8> */
[----:B------:R-:W-:Y:S01]  /*282960*/  FSEL R174, R175, R207, P0 ;  /* 0x000000cfafae7208 */ /* 0x000fe20000000000 */
[C---:B------:R-:W-:Y:S01]  /*282970*/  VIADD R175, R125.reuse, 0x1 ;  /* 0x000000017daf7836 */ /* 0x040fe20000000000 */
[----:B------:R-:W-:Y:S01]  /*282980*/  SEL R124, R125, R124, P0 ;  /* 0x0000007c7d7c7207 */ /* 0x000fe20000000000 */
[----:B------:R-:W-:Y:S02]  /*282990*/  IMAD.MOV.U32 R206, RZ, RZ, R173 ;  /* 0x000000ffffce7224 */ /* 0x000fe400078e00ad */
[----:B------:R-:W-:Y:S02]  /*2829a0*/  IMAD.MOV.U32 R125, RZ, RZ, R175 ;  /* 0x000000ffff7d7224 */ /* 0x000fe400078e00af */
[----:B------:R-:W-:Y:S01]  /*2829b0*/  IMAD.MOV.U32 R207, RZ, RZ, R174 ;  /* 0x000000ffffcf7224 */ /* 0x000fe200078e00ae */
[----:B------:R-:W-:Y:S06]  /*2829c0*/  @P2 BRA `(.L_x_12576) ;  /* 0xffffffe000dc2947 */ /* 0x000fec000383ffff */
[----:B------:R-:W-:Y:S05]  /*2829d0*/  BSYNC.RECONVERGENT B2 ;  /* 0x0000000000027941 */ /* 0x000fea0003800200 */
.L_x_12551:
[----:B------:R-:W-:-:S07]  /*2829e0*/  IMAD.MOV.U32 R226, RZ, RZ, R179 ;  /* 0x000000ffffe27224 */ /* 0x000fce00078e00b3 */
.L_x_12520:
[----:B------:R-:W-:Y:S05]  /*2829f0*/  BSYNC.RECONVERGENT B4 ;  /* 0x0000000000047941 */ /* 0x000fea0003800200 */
.L_x_12518:
[----:B------:R-:W-:Y:S02]  /*282a00*/  IMAD.MOV.U32 R190, RZ, RZ, -0x800000 ;  /* 0xff800000ffbe7424 */ /* 0x000fe400078e00ff */
[----:B------:R-:W-:Y:S02]  /*282a10*/  IMAD.MOV.U32 R191, RZ, RZ, 0x41cdcd64 ;  /* 0x41cdcd64ffbf7424 */ /* 0x000fe400078e00ff */
[----:B------:R-:W-:-:S04]  /*282a20*/  VIADD R173, R1, 0x5400 ;  /* 0x0000540001ad7836 */ /* 0x000fc80000000000 */
[----:B------:R-:W-:-:S06]  /*282a30*/  DSETP.GT.AND P0, PT, |R206|, R190, PT ;  /* 0x000000bece00722a */ /* 0x000fcc0003f04200 */
[----:B------:R-:W-:Y:S02]  /*282a40*/  SEL R210, R124, 0x1, !P0 ;  /* 0x000000017cd27807 */ /* 0x000fe40004000000 */
[----:B------:R-:W-:-:S03]  /*282a50*/  SEL R126, R226, 0x1, !P0 ;  /* 0x00000001e27e7807 */ /* 0x000fc60004000000 */
[C---:B------:R-:W-:Y:S02]  /*282a60*/  IMAD.IADD R124, R173.reuse, 0x1, R210 ;  /* 0x00000001ad7c7824 */ /* 0x040fe400078e02d2 */
[----:B------:R-:W-:-:S03]  /*282a70*/  IMAD.IADD R125, R173, 0x1, R126 ;  /* 0x00000001ad7d7824 */ /* 0x000fc600078e027e */
[----:B012---:R-:W2:Y:S04]  /*282a80*/  LDL.U8 R175, [R124+0x27f3] ;  /* 0x0027f3007caf7983 */ /* 0x007ea80000100000 */
[----:B-----5:R-:W3:Y:S01]  /*282a90*/  LDL.U8 R174, [R125+0x27d8] ;  /* 0x0027d8007dae7983 */ /* 0x020ee20000100000 */
[----:B------:R-:W-:Y:S01]  /*282aa0*/  BSSY.RECONVERGENT B1, `(.L_x_12577) ;  /* 0x0000195000017945 */ /* 0x000fe20003800200 */
[----:B------:R-:W-:Y:S01]  /*282ab0*/  IMAD.MOV.U32 R198, RZ, RZ, 0x0 ;  /* 0x00000000ffc67424 */ /* 0x000fe200078e00ff */
[----:B------:R-:W-:Y:S01]  /*282ac0*/  MOV R199, 0xbff00000 ;  /* 0xbff0000000c77802 */ /* 0x000fe20000000f00 */
[----:B------:R-:W-:Y:S02]  /*282ad0*/  IMAD.MOV.U32 R194, RZ, RZ, 0x0 ;  /* 0x00000000ffc27424 */ /* 0x000fe400078e00ff */
[----:B------:R-:W-:Y:S01]  /*282ae0*/  IMAD.MOV.U32 R195, RZ, RZ, 0x7ff00000 ;  /* 0x7ff00000ffc37424 */ /* 0x000fe200078e00ff */
[----:B--2---:R-:W-:-:S02]  /*282af0*/  PRMT R173, R175, 0x8880, RZ ;  /* 0x00008880afad7816 */ /* 0x004fc400000000ff */
[----:B---3--:R-:W-:-:S03]  /*282b00*/  PRMT R176, R174, 0x8880, RZ ;  /* 0x00008880aeb07816 */ /* 0x008fc600000000ff */
[----:B------:R-:W-:-:S04]  /*282b10*/  IMAD.MOV.U32 R181, RZ, RZ, R173 ;  /* 0x000000ffffb57224 */ /* 0x000fc800078e00ad */
[----:B------:R-:W-:-:S05]  /*282b20*/  IMAD.IADD R173, R176, 0x1, R181 ;  /* 0x00000001b0ad7824 */ /* 0x000fca00078e02b5 */
[----:B------:R-:W-:Y:S02]  /*282b30*/  ISETP.NE.AND P0, PT, R173, 0x3, PT ;  /* 0x00000003ad00780c */ /* 0x000fe40003f05270 */
[----:B------:R-:W-:Y:S02]  /*282b40*/  PRMT R226, R174, 0x7610, R226 ;  /* 0x00007610aee27816 */ /* 0x000fe400000000e2 */
[----:B------:R-:W-:-:S09]  /*282b50*/  PRMT R211, R175, 0x7610, R211 ;  /* 0x00007610afd37816 */ /* 0x000fd200000000d3 */
[----:B------:R-:W-:Y:S05]  /*282b60*/  @P0 BRA `(.L_x_12578) ;  /* 0x0000001800200947 */ /* 0x000fea0003800000 */
[----:B------:R-:W2:Y:S04]  /*282b70*/  LDL.S8 R180, [R125+0x27d9] ;  /* 0x0027d9007db47983 */ /* 0x000ea80000100200 */
[----:B------:R0:W3:Y:S01]  /*282b80*/  LDL.S8 R173, [R124+0x27f4] ;  /* 0x0027f4007cad7983 */ /* 0x0000e20000100200 */
[----:B------:R-:W1:Y:S01]  /*282b90*/  LDC R177, c[0x0][0x468] ;  /* 0x00011a00ffb17b82 */ /* 0x000e620000000800 */
[----:B------:R-:W-:Y:S01]  /*282ba0*/  PRMT R175, R175, 0x3340, RZ ;  /* 0x00003340afaf7816 */ /* 0x000fe200000000ff */
[----:B------:R-:W-:Y:S01]  /*282bb0*/  UMOV UR10, 0x5197d ;  /* 0x0005197d000a7882 */ /* 0x000fe20000000000 */
[----:B0-----:R-:W-:-:S05]  /*282bc0*/  LOP3.LUT R124, R211, 0xffff, RZ, 0xc0, !PT ;  /* 0x0000ffffd37c7812 */ /* 0x001fca00078ec0ff */
[----:B------:R-:W0:Y:S01]  /*282bd0*/  LDC R182, c[0x0][0x46c] ;  /* 0x00011b00ffb67b82 */ /* 0x000e220000000800 */
[----:B------:R-:W-:-:S04]  /*282be0*/  PRMT R124, R124, 0x8880, RZ ;  /* 0x000088807c7c7816 */ /* 0x000fc800000000ff */
[----:B------:R-:W-:-:S03]  /*282bf0*/  SHF.R.S32.HI R125, RZ, 0x1f, R124 ;  /* 0x0000001fff7d7819 */ /* 0x000fc6000001147c */
[----:B------:R-:W4:Y:S01]  /*282c00*/  LDC.64 R196, c[0x0][0x358] ;  /* 0x0000d600ffc47b82 */ /* 0x000f220000000a00 */
[----:B------:R-:W-:-:S04]  /*282c10*/  IMAD.WIDE R124, R176, 0x5, R124 ;  /* 0x00000005b07c7825 */ /* 0x000fc800078e027c */
[----:B-1----:R-:W-:Y:S02]  /*282c20*/  IMAD.MOV.U32 R200, RZ, RZ, R177 ;  /* 0x000000ffffc87224 */ /* 0x002fe400078e00b1 */
[----:B0-----:R-:W-:Y:S01]  /*282c30*/  IMAD.MOV.U32 R201, RZ, RZ, R182 ;  /* 0x000000ffffc97224 */ /* 0x001fe200078e00b6 */
[C---:B----4-:R-:W-:Y:S02]  /*282c40*/  R2UR UR14, R196.reuse ;  /* 0x00000000c40e72ca */ /* 0x050fe400000e0000 */
[C---:B------:R-:W-:Y:S02]  /*282c50*/  R2UR UR15, R197.reuse ;  /* 0x00000000c50f72ca */ /* 0x040fe400000e0000 */
[C---:B------:R-:W-:Y:S02]  /*282c60*/  R2UR UR11, R197.reuse ;  /* 0x00000000c50b72ca */ /* 0x040fe400000e0000 */
[----:B------:R-:W-:Y:S02]  /*282c70*/  R2UR UR12, R196 ;  /* 0x00000000c40c72ca */ /* 0x000fe400000e0000 */
[----:B------:R-:W-:-:S02]  /*282c80*/  R2UR UR13, R197 ;  /* 0x00000000c50d72ca */ /* 0x000fc400000e0000 */
[----:B------:R-:W-:Y:S02]  /*282c90*/  R2UR UR16, R196 ;  /* 0x00000000c41072ca */ /* 0x000fe400000e0000 */
[----:B------:R-:W-:Y:S02]  /*282ca0*/  R2UR UR17, R197 ;  /* 0x00000000c51172ca */ /* 0x000fe400000e0000 */
[----:B------:R-:W-:Y:S02]  /*282cb0*/  PRMT R182, R226, 0x8880, RZ ;  /* 0x00008880e2b67816 */ /* 0x000fe400000000ff */
[----:B--2---:R-:W-:-:S04]  /*282cc0*/  LOP3.LUT R176, R180, 0xffff, RZ, 0xc0, !PT ;  /* 0x0000ffffb4b07812 */ /* 0x004fc800078ec0ff */
[----:B------:R-:W-:Y:S02]  /*282cd0*/  PRMT R174, R174, 0x3340, R176 ;  /* 0x00003340aeae7816 */ /* 0x000fe400000000b0 */
[----:B------:R-:W-:Y:S02]  /*282ce0*/  LEA R176, P0, R124, R200, 0x3 ;  /* 0x000000c87cb07211 */ /* 0x000fe400078018ff */
[----:B------:R-:W-:Y:S02]  /*282cf0*/  PRMT R174, R174, 0x5410, R175 ;  /* 0x00005410aeae7816 */ /* 0x000fe400000000af */
[----:B------:R-:W-:-:S03]  /*282d00*/  LEA.HI.X R177, R124, R201, R125, 0x3, P0 ;  /* 0x000000c97cb17211 */ /* 0x000fc600000f1c7d */
[----:B---3--:R-:W-:Y:S01]  /*282d10*/  IDP.4A.S8.U8 R124, R174, UR10, R173 ;  /* 0x0000000aae7c7c26 */ /* 0x008fe200080002ad */
[----:B------:R-:W-:Y:S01]  /*282d20*/  R2UR UR10, R196 ;  /* 0x00000000c40a72ca */ /* 0x000fe200000e0000 */
[----:B------:R-:W2:Y:S02]  /*282d30*/  LDG.E.64 R194, desc[UR14][R176.64+0xb248] ;  /* 0x00b2480eb0c27981 */ /* 0x000ea4000c1e1b00 */
[----:B------:R-:W-:-:S05]  /*282d40*/  IMAD.WIDE R124, R124, 0x8, R200 ;  /* 0x000000087c7c7825 */ /* 0x000fca00078e02c8 */
[----:B------:R-:W3:Y:S05]  /*282d50*/  LDG.E.64 R174, desc[UR12][R124.64+0x8a70] ;  /* 0x008a700c7cae7981 */ /* 0x000eea000c1e1b00 */
[----:B------:R0:W3:Y:S01]  /*282d60*/  LDG.E.64 R198, desc[UR10][R176.64+0xb180] ;  /* 0x00b1800ab0c67981 */ /* 0x0000e2000c1e1b00 */
[----:B------:R-:W-:-:S03]  /*282d70*/  UMOV UR10, 0x519 ;  /* 0x00000519000a7882 */ /* 0x000fc60000000000 */
[----:B------:R-:W2:Y:S01]  /*282d80*/  LDG.E.64 R124, desc[UR16][R124.64+0x9df8] ;  /* 0x009df8107c7c7981 */ /* 0x000ea2000c1e1b00 */
[----:B0-----:R-:W-:-:S04]  /*282d90*/  PRMT R176, R182, 0x7710, RZ ;  /* 0x00007710b6b07816 */ /* 0x001fc800000000ff */
[----:B------:R-:W-:-:S05]  /*282da0*/  PRMT R176, R176, 0x5410, R180 ;  /* 0x00005410b0b07816 */ /* 0x000fca00000000b4 */
        /* <DEDUP_REMOVED lines=76> */
.L_x_12582:
[----:B------:R-:W-:Y:S05]  /*283270*/  BSYNC.RECONVERGENT B2 ;  /* 0x0000000000027941 */ /* 0x000fea0003800200 */
.L_x_12581:
        /* <DEDUP_REMOVED lines=34> */
.L_x_12584:
[----:B------:R-:W-:Y:S05]  /*2834a0*/  BSYNC.RECONVERGENT B2 ;  /* 0x0000000000027941 */ /* 0x000fea0003800200 */
.L_x_12583:
[----:B------:R-:W-:-:S06]  /*2834b0*/  DSETP.GEU.AND P2, PT, R176, R132, PT ;  /* 0x00000084b000722a */ /* 0x000fcc0003f4e000 */
[----:B------:R-:W-:Y:S02]  /*2834c0*/  FSEL R173, R180, R204, !P2 ;  /* 0x000000ccb4ad7208 */ /* 0x000fe40005000000 */
[----:B------:R-:W-:Y:S02]  /*2834d0*/  FSEL R174, R181, R205, !P2 ;  /* 0x000000cdb5ae7208 */ /* 0x000fe40005000000 */
[----:B------:R-:W-:Y:S01]  /*2834e0*/  FSEL R132, R132, R176, !P2 ;  /* 0x000000b084847208 */ /* 0x000fe20005000000 */
[----:B------:R-:W-:Y:S01]  /*2834f0*/  IMAD.MOV.U32 R180, RZ, RZ, R173 ;  /* 0x000000ffffb47224 */ /* 0x000fe200078e00ad */
[----:B------:R-:W-:Y:S01]  /*283500*/  FSEL R133, R133, R177, !P2 ;  /* 0x000000b185857208 */ /* 0x000fe20005000000 */
[----:B------:R-:W-:Y:S01]  /*283510*/  IMAD.MOV.U32 R181, RZ, RZ, R174 ;  /* 0x000000ffffb57224 */ /* 0x000fe200078e00ae */
[----:B------:R-:W-:Y:S02]  /*283520*/  FSEL R124, R124, R208, !P2 ;  /* 0x000000d07c7c7208 */ /* 0x000fe40005000000 */
[----:B------:R-:W-:-:S07]  /*283530*/  FSEL R125, R125, R209, !P2 ;  /* 0x000000d17d7d7208 */ /* 0x000fce0005000000 */
.L_x_12580:
[----:B------:R-:W-:Y:S05]  /*283540*/  BSYNC.RECONVERGENT B0 ;  /* 0x0000000000007941 */ /* 0x000fea0003800200 */
.L_x_12579:
        /* <DEDUP_REMOVED lines=49> */
.L_x_12588:
[----:B------:R-:W-:Y:S05]  /*283860*/  BSYNC.RECONVERGENT B2 ;  /* 0x0000000000027941 */ /* 0x000fea0003800200 */
.L_x_12587:
        /* <DEDUP_REMOVED lines=32> */
.L_x_12590:
[----:B------:R-:W-:Y:S05]  /*283a70*/  BSYNC.RECONVERGENT B2 ;  /* 0x0000000000027941 */ /* 0x000fea0003800200 */
.L_x_12589:
[----:B------:R-:W-:-:S06]  /*283a80*/  DSETP.GEU.AND P0, PT, R184, R132, PT ;  /* 0x00000084b800722a */ /* 0x000fcc0003f0e000 */
[----:B------:R-:W-:Y:S02]  /*283a90*/  FSEL R175, R209, R125, !P0 ;  /* 0x0000007dd1af7208 */ /* 0x000fe40004000000 */
[----:B------:R-:W-:Y:S02]  /*283aa0*/  FSEL R125, R132, R184, !P0 ;  /* 0x000000b8847d7208 */ /* 0x000fe40004000000 */
[----:B------:R-:W-:Y:S01]  /*283ab0*/  FSEL R132, R133, R185, !P0 ;  /* 0x000000b985847208 */ /* 0x000fe20004000000 */
[----:B------:R-:W-:Y:S01]  /*283ac0*/  IMAD.MOV.U32 R209, RZ, RZ, R175 ;  /* 0x000000ffffd17224 */ /* 0x000fe200078e00af */
[----:B------:R-:W-:Y:S02]  /*283ad0*/  FSEL R173, R204, R180, !P0 ;  /* 0x000000b4ccad7208 */ /* 0x000fe40004000000 */
[----:B------:R-:W-:Y:S01]  /*283ae0*/  FSEL R174, R205, R181, !P0 ;  /* 0x000000b5cdae7208 */ /* 0x000fe20004000000 */
[----:B------:R-:W-:Y:S01]  /*283af0*/  IMAD.MOV.U32 R133, RZ, RZ, R132 ;  /* 0x000000ffff857224 */ /* 0x000fe200078e0084 */
[----:B------:R-:W-:Y:S01]  /*283b00*/  FSEL R124, R208, R124, !P0 ;  /* 0x0000007cd07c7208 */ /* 0x000fe20004000000 */
[----:B------:R-:W-:-:S02]  /*283b10*/  IMAD.MOV.U32 R204, RZ, RZ, R173 ;  /* 0x000000ffffcc7224 */ /* 0x000fc400078e00ad */
[----:B------:R-:W-:Y:S02]  /*283b20*/  IMAD.MOV.U32 R205, RZ, RZ, R174 ;  /* 0x000000ffffcd7224 */ /* 0x000fe400078e00ae */
[----:B------:R-:W-:Y:S02]  /*283b30*/  IMAD.MOV.U32 R208, RZ, RZ, R124 ;  /* 0x000000ffffd07224 */ /* 0x000fe400078e007c */
[----:B------:R-:W-:-:S07]  /*283b40*/  IMAD.MOV.U32 R132, RZ, RZ, R125 ;  /* 0x000000ffff847224 */ /* 0x000fce00078e007d */
.L_x_12586:
[----:B------:R-:W-:Y:S05]  /*283b50*/  BSYNC.RECONVERGENT B0 ;  /* 0x0000000000007941 */ /* 0x000fea0003800200 */
.L_x_12585:
        /* <DEDUP_REMOVED lines=53> */
.L_x_12594:
[----:B------:R-:W-:Y:S05]  /*283eb0*/  BSYNC.RECONVERGENT B2 ;  /* 0x0000000000027941 */ /* 0x000fea0003800200 */
.L_x_12593:
        /* <DEDUP_REMOVED lines=32> */
.L_x_12596:
[----:B------:R-:W-:Y:S05]  /*2840c0*/  BSYNC.RECONVERGENT B2 ;  /* 0x0000000000027941 */ /* 0x000fea0003800200 */
.L_x_12595:
        /* <DEDUP_REMOVED lines=9> */
.L_x_12592:
[----:B------:R-:W-:Y:S05]  /*284160*/  BSYNC.RECONVERGENT B0 ;  /* 0x0000000000007941 */ /* 0x000fea0003800200 */
.L_x_12591:
        /* <DEDUP_REMOVED lines=30> */
.L_x_12598:
[----:B------:R-:W-:Y:S05]  /*284350*/  BSYNC.RECONVERGENT B0 ;  /* 0x0000000000007941 */ /* 0x000fea0003800200 */
.L_x_12597:
        /* <DEDUP_REMOVED lines=9> */
.L_x_12578:
[----:B------:R-:W-:Y:S05]  /*2843f0*/  BSYNC.RECONVERGENT B1 ;  /* 0x0000000000017941 */ /* 0x000fea0003800200 */
.L_x_12577:
        /* <DEDUP_REMOVED lines=11> */
.L_x_12603:
[----:B0-----:R-:W-:-:S04]  /*2844b0*/  VIADD R174, R1, 0x5400 ;  /* 0x0000540001ae7836 */ /* 0x001fc80000000000 */
[----:B------:R-:W-:-:S04]  /*2844c0*/  VIADD R174, R174, 0x2710 ;  /* 0x00002710aeae7836 */ /* 0x000fc80000000000 */
[C---:B------:R-:W-:Y:S02]  /*2844d0*/  IMAD R174, R173.reuse, 0x4, R174 ;  /* 0x00000004adae7824 */ /* 0x040fe400078e02ae */
        /* <DEDUP_REMOVED lines=11> */
.L_x_12602:
[----:B------:R-:W-:Y:S05]  /*284590*/  BSYNC.RECONVERGENT B1 ;  /* 0x0000000000017941 */ /* 0x000fea0003800200 */
.L_x_12601:
[----:B------:R-:W-:Y:S05]  /*2845a0*/  @!P2 BRA `(.L_x_12600) ;  /* 0x000000000098a947 */ /* 0x000fea0003800000 */
[----:B------:R-:W-:Y:S01]  /*2845b0*/  ISETP.GE.U32.AND P0, PT, R125, 0x8, PT ;  /* 0x000000087d00780c */ /* 0x000fe20003f06070 */
[----:B------:R-:W-:Y:S01]  /*2845c0*/  BSSY.RECONVERGENT B1, `(.L_x_12604) ;  /* 0x0000010000017945 */ /* 0x000fe20003800200 */
[----:B0-----:R-:W-:Y:S02]  /*2845d0*/  IADD3 R174, PT, PT, R1, 0x5400, RZ ;  /* 0x0000540001ae7810 */ /* 0x001fe40007ffe0ff */
[----:B------:R-:W-:-:S03]  /*2845e0*/  LOP3.LUT R125, R179, 0x7, RZ, 0xc0, !PT ;  /* 0x00000007b37d7812 */ /* 0x000fc600078ec0ff */
[----:B------:R-:W-:Y:S01]  /*2845f0*/  VIADD R174, R174, 0x2710 ;  /* 0x00002710aeae7836 */ /* 0x000fe20000000000 */
[----:B------:R-:W-:-:S05]  /*284600*/  ISETP.NE.AND P2, PT, R125, RZ, PT ;  /* 0x000000ff7d00720c */ /* 0x000fca0003f45270 */
[----:B------:R-:W-:Y:S08]  /*284610*/  @!P0 BRA `(.L_x_12605) ;  /* 0x0000000000288947 */ /* 0x000ff00003800000 */
        /* <DEDUP_REMOVED lines=10> */
.L_x_12605:
[----:B------:R-:W-:Y:S05]  /*2846c0*/  BSYNC.RECONVERGENT B1 ;  /* 0x0000000000017941 */ /* 0x000fea0003800200 */
.L_x_12604:
        /* <DEDUP_REMOVED lines=11> */
[----:B0-----:R-:W-:-:S07]  /*284780*/  IMAD.MOV.U32 R173, RZ, RZ, RZ ;  /* 0x000000ffffad7224 */ /* 0x001fce00078e00ff */
.L_x_12606:
[----:B-1----:R-:W-:Y:S02]  /*284790*/  VIADD R174, R1, 0x5400 ;  /* 0x0000540001ae7836 */ /* 0x002fe40000000000 */
[----:B------:R-:W-:Y:S02]  /*2847a0*/  VIADD R173, R173, 0x1 ;  /* 0x00000001adad7836 */ /* 0x000fe40000000000 */
[----:B------:R-:W-:-:S03]  /*2847b0*/  VIADD R174, R174, 0x2710 ;  /* 0x00002710aeae7836 */ /* 0x000fc60000000000 */
[----:B------:R-:W-:Y:S01]  /*2847c0*/  ISETP.NE.AND P0, PT, R173, R125, PT ;  /* 0x0000007dad00720c */ /* 0x000fe20003f05270 */
[C---:B------:R-:W-:Y:S02]  /*2847d0*/  IMAD R174, R124.reuse, 0x4, R174 ;  /* 0x000000047cae7824 */ /* 0x040fe400078e02ae */
[----:B------:R-:W-:-:S03]  /*2847e0*/  VIADD R124, R124, 0x1 ;  /* 0x000000017c7c7836 */ /* 0x000fc60000000000 */
[----:B------:R1:W-:Y:S07]  /*2847f0*/  STL [R174], RZ ;  /* 0x000000ffae007387 */ /* 0x0003ee0000100800 */
[----:B------:R-:W-:Y:S05]  /*284800*/  @P0 BRA `(.L_x_12606) ;  /* 0xfffffffc00e00947 */ /* 0x000fea000383ffff */
.L_x_12600:
[----:B------:R-:W-:Y:S05]  /*284810*/  BSYNC.RECONVERGENT B0 ;  /* 0x0000000000007941 */ /* 0x000fea0003800200 */
.L_x_12599:
        /* <DEDUP_REMOVED lines=10> */
[----:B0-----:R-:W-:-:S07]  /*2848c0*/  IMAD.MOV.U32 R173, RZ, RZ, RZ ;  /* 0x000000ffffad7224 */ /* 0x001fce00078e00ff */
.L_x_12611:
[----:B-12---:R-:W-:-:S04]  /*2848d0*/  VIADD R174, R1, 0x5400 ;  /* 0x0000540001ae7836 */ /* 0x006fc80000000000 */
[----:B------:R-:W-:-:S04]  /*2848e0*/  VIADD R174, R174, 0x2774 ;  /* 0x00002774aeae7836 */ /* 0x000fc80000000000 */
        /* <DEDUP_REMOVED lines=20> */
.L_x_12610:
[----:B------:R-:W-:Y:S05]  /*284a30*/  BSYNC.RECONVERGENT B1 ;  /* 0x0000000000017941 */ /* 0x000fea0003800200 */
.L_x_12609:
[----:B------:R-:W-:Y:S05]  /*284a40*/  @!P2 BRA `(.L_x_12608) ;  /* 0x000000000098a947 */ /* 0x000fea0003800000 */
[----:B------:R-:W-:Y:S01]  /*284a50*/  ISETP.GE.U32.AND P0, PT, R125, 0x8, PT ;  /* 0x000000087d00780c */ /* 0x000fe20003f06070 */
[----:B012---:R-:W-:Y:S01]  /*284a60*/  VIADD R174, R1, 0x5400 ;  /* 0x0000540001ae7836 */ /* 0x007fe20000000000 */
[----:B------:R-:W-:Y:S01]  /*284a70*/  LOP3.LUT R125, R178, 0x7, RZ, 0xc0, !PT ;  /* 0x00000007b27d7812 */ /* 0x000fe200078ec0ff */
[----:B------:R-:W-:Y:S02]  /*284a80*/  BSSY.RECONVERGENT B1, `(.L_x_12612) ;  /* 0x000000e000017945 */ /* 0x000fe40003800200 */
[----:B------:R-:W-:Y:S01]  /*284a90*/  VIADD R174, R174, 0x2774 ;  /* 0x00002774aeae7836 */ /* 0x000fe20000000000 */
        /* <DEDUP_REMOVED lines=12> */
.L_x_12613:
[----:B------:R-:W-:Y:S05]  /*284b60*/  BSYNC.RECONVERGENT B1 ;  /* 0x0000000000017941 */ /* 0x000fea0003800200 */
.L_x_12612:
        /* <DEDUP_REMOVED lines=12> */
.L_x_12614:
[----:B---3--:R-:W-:Y:S02]  /*284c30*/  VIADD R174, R1, 0x5400 ;  /* 0x0000540001ae7836 */ /* 0x008fe40000000000 */
[----:B------:R-:W-:Y:S02]  /*284c40*/  VIADD R173, R173, 0x1 ;  /* 0x00000001adad7836 */ /* 0x000fe40000000000 */
[----:B------:R-:W-:-:S03]  /*284c50*/  VIADD R174, R174, 0x2774 ;  /* 0x00002774aeae7836 */ /* 0x000fc60000000000 */
[----:B------:R-:W-:Y:S01]  /*284c60*/  ISETP.NE.AND P0, PT, R173, R125, PT ;  /* 0x0000007dad00720c */ /* 0x000fe20003f05270 */
[C---:B------:R-:W-:Y:S02]  /*284c70*/  IMAD R174, R124.reuse, 0x4, R174 ;  /* 0x000000047cae7824 */ /* 0x040fe400078e02ae */
[----:B------:R-:W-:-:S03]  /*284c80*/  VIADD R124, R124, 0x1 ;  /* 0x000000017c7c7836 */ /* 0x000fc60000000000 */
[----:B------:R3:W-:Y:S07]  /*284c90*/  STL [R174], RZ ;  /* 0x000000ffae007387 */ /* 0x0007ee0000100800 */
[----:B------:R-:W-:Y:S05]  /*284ca0*/  @P0 BRA `(.L_x_12614) ;  /* 0xfffffffc00e00947 */ /* 0x000fea000383ffff */
.L_x_12608:
[----:B------:R-:W-:Y:S05]  /*284cb0*/  BSYNC.RECONVERGENT B0 ;  /* 0x0000000000007941 */ /* 0x000fea0003800200 */
.L_x_12607:
[----:B------:R-:W-:Y:S02]  /*284cc0*/  VIADD R124, R126, 0xffffffff ;  /* 0xffffffff7e7c7836 */ /* 0x000fe40000000000 */
[----:B0-----:R-:W-:Y:S02]  /*284cd0*/  VIADD R173, R210, 0xffffffff ;  /* 0xffffffffd2ad7836 */ /* 0x001fe40000000000 */
[----:B-123--:R-:W-:Y:S02]  /*284ce0*/  VIADD R174, R1, 0x5400 ;  /* 0x0000540001ae7836 */ /* 0x00efe40000000000 */
[----:B------:R-:W-:-:S04]  /*284cf0*/  IMAD R248, R124, R178, R173 ;  /* 0x000000b27cf87224 */ /* 0x000fc800078e02ad */
[----:B------:R-:W-:-:S05]  /*284d00*/  IMAD R249, R248, 0x8, R174 ;  /* 0x00000008f8f97824 */ /* 0x000fca00078e02ae */
[----:B------:R-:W2:Y:S01]  /*284d10*/  LDL.64 R124, [R249] ;  /* 0x00000000f97c7983 */ /* 0x000ea20000100a00 */
[----:B------:R-:W-:Y:S01]  /*284d20*/  UMOV UR10, 0xff800000 ;  /* 0xff800000000a7882 */ /* 0x000fe20000000000 */
[----:B------:R-:W-:Y:S02]  /*284d30*/  UMOV UR11, 0x41cdcd64 ;  /* 0x41cdcd64000b7882 */ /* 0x000fe40000000000 */
[----:B--2---:R-:W-:Y:S01]  /*284d40*/  DSETP.GEU.AND P0, PT, |R124|, UR10, PT ;  /* 0x0000000a7c007e2a */ /* 0x004fe2000bf0e200 */
[----:B------:R-:W-:-:S13]  /*284d50*/  CS2R R124, SRZ ;  /* 0x00000000007c7805 */ /* 0x000fda000001ff00 */
[----:B------:R-:W-:Y:S05]  /*284d60*/  @P0 BRA `(.L_x_12615) ;  /* 0x0000005400880947 */ /* 0x000fea0003800000 */
[C---:B------:R-:W-:Y:S01]  /*284d70*/  VIADD R175, R174.reuse, 0x2774 ;  /* 0x00002774aeaf7836 */ /* 0x040fe20000000000 */
[----:B------:R-:W-:Y:S01]  /*284d80*/  BSSY.RECONVERGENT B3, `(.L_x_12616) ;  /* 0x00003d4000037945 */ /* 0x000fe20003800200 */
[----:B------:R-:W-:Y:S02]  /*284d90*/  VIADD R174, R174, 0x2710 ;  /* 0x00002710aeae7836 */ /* 0x000fe40000000000 */
[----:B------:R-:W-:Y:S02]  /*284da0*/  IMAD R124, R173, 0x4, R175 ;  /* 0x00000004ad7c7824 */ /* 0x000fe400078e02af */
[----:B------:R-:W-:-:S05]  /*284db0*/  IMAD R125, R126, 0x4, R174 ;  /* 0x000000047e7d7824 */ /* 0x000fca00078e02ae */
[----:B------:R0:W-:Y:S04]  /*284dc0*/  STL [R125+-0x4], R210 ;  /* 0xfffffcd27d007387 */ /* 0x0001e80000100800 */
[----:B------:R0:W-:Y:S02]  /*284dd0*/  STL [R124], R126 ;  /* 0x0000007e7c007387 */ /* 0x0001e40000100800 */
.L_x_12663:
[----:B-----5:R-:W-:Y:S01]  /*284de0*/  LOP3.LUT R174, R226, 0xffff, RZ, 0xc0, !PT ;  /* 0x0000ffffe2ae7812 */ /* 0x020fe200078ec0ff */
[----:B------:R-:W-:Y:S01]  /*284df0*/  BSSY.RECONVERGENT B1, `(.L_x_12617) ;  /* 0x00001a9000017945 */ /* 0x000fe20003800200 */
[----:B01----:R-:W-:Y:S01]  /*284e00*/  LOP3.LUT R124, R211, 0xffff, RZ, 0xc0, !PT ;  /* 0x0000ffffd37c7812 */ /* 0x003fe200078ec0ff */
[----:B------:R-:W-:Y:S01]  /*284e10*/  VIADD R176, R1, 0x5400 ;  /* 0x0000540001b07836 */ /* 0x000fe20000000000 */
[----:B------:R-:W-:Y:S02]  /*284e20*/  PRMT R173, R174, 0x8880, RZ ;  /* 0x00008880aead7816 */ /* 0x000fe400000000ff */
[----:B------:R-:W-:-:S03]  /*284e30*/  PRMT R125, R124, 0x8880, RZ ;  /* 0x000088807c7d7816 */ /* 0x000fc600000000ff */
[----:B------:R-:W-:-:S04]  /*284e40*/  IMAD.MOV.U32 R190, RZ, RZ, R173 ;  /* 0x000000ffffbe7224 */ /* 0x000fc800078e00ad */
        /* <DEDUP_REMOVED lines=8> */
[----:B------:R-:W-:Y:S01]  /*284ed0*/  IADD3 R124, PT, PT, R124, -0x1, RZ ;  /* 0xffffffff7c7c7810 */ /* 0x000fe20007ffe0ff */
[----:B------:R-:W-:-:S02]  /*284ee0*/  IMAD.MOV.U32 R180, RZ, RZ, 0x0 ;  /* 0x00000000ffb47424 */ /* 0x000fc400078e00ff */
[----:B------:R-:W-:Y:S02]  /*284ef0*/  IMAD.MOV.U32 R181, RZ, RZ, 0x7ff00000 ;  /* 0x7ff00000ffb57424 */ /* 0x000fe400078e00ff */
[----:B------:R-:W-:-:S05]  /*284f00*/  IMAD R124, R124, 0x8, R176 ;  /* 0x000000087c7c7824 */ /* 0x000fca00078e02b0 */
[----:B------:R0:W-:Y:S02]  /*284f10*/  STL.64 [R124+0x1388], R174 ;  /* 0x001388ae7c007387 */ /* 0x0001e40000100a00 */
[----:B0-----:R-:W-:-:S05]  /*284f20*/  IMAD.MOV.U32 R175, RZ, RZ, 0x7ff00000 ;  /* 0x7ff00000ffaf7424 */ /* 0x001fca00078e00ff */
[----:B------:R0:W-:Y:S02]  /*284f30*/  STL.64 [R124], R174 ;  /* 0x000000ae7c007387 */ /* 0x0001e40000100a00 */
[----:B0-----:R-:W-:Y:S01]  /*284f40*/  IMAD.MOV.U32 R124, RZ, RZ, 0x0 ;  /* 0x00000000ff7c7424 */ /* 0x001fe200078e00ff */
[----:B------:R-:W-:Y:S06]  /*284f50*/  BRA `(.L_x_12619) ;  /* 0x0000001800487947 */ /* 0x000fec0003800000 */
.L_x_12618:
[C---:B------:R-:W-:Y:S02]  /*284f60*/  IMAD.IADD R125, R176.reuse, 0x1, R210 ;  /* 0x00000001b07d7824 */ /* 0x040fe400078e02d2 */
[----:B------:R-:W-:-:S04]  /*284f70*/  IMAD.IADD R173, R176, 0x1, R126 ;  /* 0x00000001b0ad7824 */ /* 0x000fc800078e027e */
[----:B------:R-:W2:Y:S04]  /*284f80*/  LDL.S8 R125, [R125+0x27f2] ;  /* 0x0027f2007d7d7983 */ /* 0x000ea80000100200 */
[----:B------:R-:W3:Y:S01]  /*284f90*/  LDL.U8 R173, [R173+0x27d7] ;  /* 0x0027d700adad7983 */ /* 0x000ee20000100000 */
[----:B------:R-:W-:Y:S01]  /*284fa0*/  PRMT R175, R211, 0x8880, RZ ;  /* 0x00008880d3af7816 */ /* 0x000fe200000000ff */
[----:B------:R-:W0:Y:S01]  /*284fb0*/  LDC R177, c[0x0][0x468] ;  /* 0x00011a00ffb17b82 */ /* 0x000e220000000800 */
[----:B------:R-:W-:Y:S01]  /*284fc0*/  PRMT R174, R174, 0x3340, RZ ;  /* 0x00003340aeae7816 */ /* 0x000fe200000000ff */
        /* <DEDUP_REMOVED lines=8> */
[C---:B------:R-:W-:Y:S01]  /*285050*/  R2UR UR12, R204.reuse ;  /* 0x00000000cc0c72ca */ /* 0x040fe200000e0000 */
[----:B----4-:R-:W-:Y:S01]  /*285060*/  IMAD.MOV.U32 R209, RZ, RZ, R182 ;  /* 0x000000ffffd17224 */ /* 0x010fe200078e00b6 */
[C---:B------:R-:W-:Y:S02]  /*285070*/  R2UR UR13, R205.reuse ;  /* 0x00000000cd0d72ca */ /* 0x040fe400000e0000 */
[----:B------:R-:W-:Y:S02]  /*285080*/  R2UR UR14, R204 ;  /* 0x00000000cc0e72ca */ /* 0x000fe400000e0000 */
[----:B------:R-:W-:-:S02]  /*285090*/  R2UR UR15, R205 ;  /* 0x00000000cd0f72ca */ /* 0x000fc400000e0000 */
[----:B--2---:R-:W-:Y:S02]  /*2850a0*/  LOP3.LUT R176, R125, 0xffff, RZ, 0xc0, !PT ;  /* 0x0000ffff7db07812 */ /* 0x004fe400078ec0ff */
[----:B------:R-:W-:Y:S02]  /*2850b0*/  PRMT R191, R175, 0x5410, R125 ;  /* 0x00005410afbf7816 */ /* 0x000fe4000000007d */
[C---:B------:R-:W-:Y:S02]  /*2850c0*/  PRMT R176, R124.reuse, 0x3340, R176 ;  /* 0x000033407cb07816 */ /* 0x040fe400000000b0 */
[----:B------:R-:W-:Y:S02]  /*2850d0*/  PRMT R175, R124, 0x8880, RZ ;  /* 0x000088807caf7816 */ /* 0x000fe400000000ff */
[----:B------:R-:W-:Y:S02]  /*2850e0*/  PRMT R125, R176, 0x5410, R174 ;  /* 0x00005410b07d7816 */ /* 0x000fe400000000ae */
[----:B---3--:R-:W-:-:S05]  /*2850f0*/  PRMT R174, R173, 0x8880, RZ ;  /* 0x00008880adae7816 */ /* 0x008fca00000000ff */
[----:B------:R-:W-:Y:S02]  /*285100*/  IMAD.MOV.U32 R124, RZ, RZ, R174 ;  /* 0x000000ffff7c7224 */ /* 0x000fe400078e00ae */
[----:B------:R-:W-:Y:S02]  /*285110*/  IMAD.MOV.U32 R174, RZ, RZ, R175 ;  /* 0x000000ffffae7224 */ /* 0x000fe400078e00af */
[----:B------:R-:W-:Y:S01]  /*285120*/  IDP.4A.S8.U8 R180, R125, UR10, R124 ;  /* 0x0000000a7db47c26 */ /* 0x000fe2000800027c */
[----:B------:R-:W-:Y:S02]  /*285130*/  R2UR UR10, R204 ;  /* 0x00000000cc0a72ca */ /* 0x000fe400000e0000 */
[----:B------:R-:W-:Y:S01]  /*285140*/  SHF.R.S32.HI R175, RZ, 0x1f, R174 ;  /* 0x0000001fffaf7819 */ /* 0x000fe200000114ae */
[----:B------:R-:W-:-:S04]  /*285150*/  IMAD.WIDE R184, R180, 0x8, R208 ;  /* 0x00000008b4b87825 */ /* 0x000fc800078e02d0 */
[----:B------:R-:W-:Y:S01]  /*285160*/  IMAD.WIDE R176, R190, 0x5, R174 ;  /* 0x00000005beb07825 */ /* 0x000fe200078e02ae */
[----:B------:R-:W2:Y:S02]  /*285170*/  LDG.E.64 R182, desc[UR16][R184.64+0x9df8] ;  /* 0x009df810b8b67981 */ /* 0x000ea4000c1e1b00 */
[----:B------:R-:W-:-:S04]  /*285180*/  LEA R124, P0, R176, R208, 0x3 ;  /* 0x000000d0b07c7211 */ /* 0x000fc800078018ff */
[----:B------:R-:W-:Y:S01]  /*285190*/  LEA.HI.X R125, R176, R209, R177, 0x3, P0 ;  /* 0x000000d1b07d7211 */ /* 0x000fe200000f1cb1 */
[----:B------:R-:W3:Y:S04]  /*2851a0*/  LDG.E.64 R184, desc[UR14][R184.64+0x8a70] ;  /* 0x008a700eb8b87981 */ /* 0x000ee8000c1e1b00 */
[----:B------:R-:W2:Y:S01]  /*2851b0*/  LDG.E.64 R180, desc[UR10][R124.64+0xb248] ;  /* 0x00b2480a7cb47981 */ /* 0x000ea2000c1e1b00 */
[----:B------:R-:W-:Y:S02]  /*2851c0*/  UMOV UR10, 0x519 ;  /* 0x00000519000a7882 */ /* 0x000fe40000000000 */
[----:B------:R-:W-:-:S04]  /*2851d0*/  IDP.2A.LO.S16.U8 R190, R191, UR10, R190 ;  /* 0x0000000abfbe7c26 */ /* 0x000fc800080012be */
[----:B------:R-:W-:Y:S01]  /*2851e0*/  IMAD.WIDE R190, R190, 0x8, R208 ;  /* 0x00000008bebe7825 */ /* 0x000fe200078e02d0 */
[----:B------:R-:W3:Y:S04]  /*2851f0*/  LDG.E.64 R124, desc[UR12][R124.64+0xb180] ;  /* 0x00b1800c7c7c7981 */ /* 0x000ee8000c1e1b00 */
[----:B------:R-:W4:Y:S01]  /*285200*/  LDG.E.64 R192, desc[UR16][R190.64+0x5208] ;  /* 0x00520810bec07981 */ /* 0x000f22000c1e1b00 */
[----:B------:R-:W-:Y:S02]  /*285210*/  IMAD.MOV.U32 R200, RZ, RZ, -0x800000 ;  /* 0xff800000ffc87424 */ /* 0x000fe400078e00ff */
[----:B------:R-:W-:Y:S01]  /*285220*/  IMAD.MOV.U32 R201, RZ, RZ, 0x41cdcd64 ;  /* 0x41cdcd64ffc97424 */ /* 0x000fe200078e00ff */
[----:B------:R-:W-:Y:S01]  /*285230*/  PRMT R173, R173, 0x8880, RZ ;  /* 0x00008880adad7816 */ /* 0x000fe200000000ff */
[----:B------:R-:W-:Y:S03]  /*285240*/  BSSY.RECONVERGENT B0, `(.L_x_12620) ;  /* 0x000013d000007945 */ /* 0x000fe60003800200 */
[----:B------:R-:W-:Y:S01]  /*285250*/  SHF.R.S32.HI R196, RZ, 0x1f, R173 ;  /* 0x0000001fffc47819 */ /* 0x000fe200000114ad */
[----:B--2---:R-:W-:-:S02]  /*285260*/  DADD R182, R180, R182 ;  /* 0x00000000b4b67229 */ /* 0x004fc400000000b6 */
[----:B----4-:R-:W-:Y:S02]  /*285270*/  DSETP.GEU.AND P2, PT, |R192|, R200, PT ;  /* 0x000000c8c000722a */ /* 0x010fe40003f4e200 */
[----:B---3--:R-:W-:-:S04]  /*285280*/  DADD R184, R124, R184 ;  /* 0x000000007cb87229 */ /* 0x008fc800000000b8 */
        /* <DEDUP_REMOVED lines=22> */
[----:B------:R0:W3:Y:S01]  /*2853f0*/  LDG.E.64 R190, desc[UR12][R176.64+0x55f0] ;  /* 0x0055f00cb0be7981 */ /* 0x0000e2000c1e1b00 */
[----:B------:R-:W-:Y:S01]  /*285400*/  UMOV UR10, 0xcccccccd ;  /* 0xcccccccd000a7882 */ /* 0x000fe20000000000 */
[----:B------:R-:W-:Y:S01]  /*285410*/  UMOV UR11, 0x4016cccc ;  /* 0x4016cccc000b7882 */ /* 0x000fe20000000000 */
[----:B------:R-:W-:Y:S01]  /*285420*/  BSSY.RECONVERGENT B2, `(.L_x_12623) ;  /* 0x0000025000027945 */ /* 0x000fe20003800200 */
[----:B0-----:R-:W-:-:S08]  /*285430*/  DADD R176, R180, R192 ;  /* 0x00000000b4b07229 */ /* 0x001fd000000000c0 */
        /* <DEDUP_REMOVED lines=35> */
.L_x_12624:
[----:B------:R-:W-:Y:S05]  /*285670*/  BSYNC.RECONVERGENT B2 ;  /* 0x0000000000027941 */ /* 0x000fea0003800200 */
.L_x_12623:
        /* <DEDUP_REMOVED lines=32> */
.L_x_12627:
[----:B------:R-:W-:Y:S05]  /*285880*/  BSYNC.RECONVERGENT B2 ;  /* 0x0000000000027941 */ /* 0x000fea0003800200 */
.L_x_12626:
        /* <DEDUP_REMOVED lines=10> */
[----:B------:R-:W-:Y:S01]  /*285930*/  IMAD.MOV.U32 R205, RZ, RZ, R176 ;  /* 0x000000ffffcd7224 */ /* 0x000fe200078e00b0 */
[----:B------:R-:W-:Y:S06]  /*285940*/  BRA `(.L_x_12625) ;  /* 0x0000000c00307947 */ /* 0x000fec0003800000 */
.L_x_12622:
        /* <DEDUP_REMOVED lines=10> */
[----:B------:R-:W-:-:S05]  /*2859f0*/  FSEL R173, R174, RZ, !P0 ;  /* 0x000000ffaead7208 */ /* 0x000fca0004000000 */
[----:B------:R-:W-:Y:S01]  /*285a00*/  IMAD.MOV.U32 R204, RZ, RZ, R173 ;  /* 0x000000ffffcc7224 */ /* 0x000fe200078e00ad */
[----:B--2---:R-:W-:-:S10]  /*285a10*/  DADD R170, R124, R170 ;  /* 0x000000007caa7229 */ /* 0x004fd400000000aa */
[----:B------:R-:W-:Y:S02]  /*285a20*/  FSEL R170, R170, RZ, !P0 ;  /* 0x000000ffaaaa7208 */ /* 0x000fe40004000000 */
[----:B------:R-:W-:-:S03]  /*285a30*/  FSEL R171, R171, -1.875, !P0 ;  /* 0xbff00000abab7808 */ /* 0x000fc60004000000 */
[----:B------:R-:W-:Y:S02]  /*285a40*/  IMAD.MOV.U32 R192, RZ, RZ, R170 ;  /* 0x000000ffffc07224 */ /* 0x000fe400078e00aa */
        /* <DEDUP_REMOVED lines=9> */
[----:B------:R-:W-:-:S05]  /*285ae0*/  FSEL R190, R175, +QNAN , !P0 ;  /* 0x7ff00000afbe7808 */ /* 0x000fca0004000000 */
[----:B------:R-:W-:Y:S02]  /*285af0*/  IMAD.MOV.U32 R205, RZ, RZ, R190 ;  /* 0x000000ffffcd7224 */ /* 0x000fe400078e00be */
        /* <DEDUP_REMOVED lines=18> */
.L_x_12629:
[----:B------:R-:W-:Y:S05]  /*285c20*/  BSYNC.RECONVERGENT B2 ;  /* 0x0000000000027941 */ /* 0x000fea0003800200 */
.L_x_12628:
        /* <DEDUP_REMOVED lines=34> */
.L_x_12631:
[----:B------:R-:W-:Y:S05]  /*285e50*/  BSYNC.RECONVERGENT B2 ;  /* 0x0000000000027941 */ /* 0x000fea0003800200 */
.L_x_12630:
        /* <DEDUP_REMOVED lines=12> */
.L_x_12621:
[----:B------:R-:W0:Y:S01]  /*285f20*/  LDC R208, c[0x0][0x46c] ;  /* 0x00011b00ffd07b82 */ /* 0x000e220000000800 */
[----:B------:R-:W-:-:S04]  /*285f30*/  IMAD.WIDE.U32 R176, R174, 0x18, R176 ;  /* 0x00000018aeb07825 */ /* 0x000fc800078e00b0 */
[----:B------:R-:W-:Y:S01]  /*285f40*/  IMAD R174, R175, 0x18, RZ ;  /* 0x00000018afae7824 */ /* 0x000fe200078e02ff */
[----:B------:R-:W-:Y:S02]  /*285f50*/  IADD3 R173, P0, PT, R173, R176, RZ ;  /* 0x000000b0adad7210 */ /* 0x000fe40007f1e0ff */
[----:B------:R-:W1:Y:S02]  /*285f60*/  LDC R197, c[0x0][0x468] ;  /* 0x00011a00ffc57b82 */ /* 0x000e640000000800 */
[----:B------:R-:W-:-:S06]  /*285f70*/  IADD3.X R175, PT, PT, R196, R177, R174, P0, !PT ;  /* 0x000000b1c4af7210 */ /* 0x000fcc00007fe4ae */
[----:B------:R-:W2:Y:S01]  /*285f80*/  LDC.64 R190, c[0x0][0x358] ;  /* 0x0000d600ffbe7b82 */ /* 0x000ea20000000a00 */
[----:B0-----:R-:W-:Y:S02]  /*285f90*/  IMAD.MOV.U32 R209, RZ, RZ, R208 ;  /* 0x000000ffffd17224 */ /* 0x001fe400078e00d0 */
[----:B-1----:R-:W-:-:S05]  /*285fa0*/  IMAD.MOV.U32 R208, RZ, RZ, R197 ;  /* 0x000000ffffd07224 */ /* 0x002fca00078e00c5 */
[----:B------:R-:W-:Y:S02]  /*285fb0*/  LEA R174, P0, R173, R208, 0x3 ;  /* 0x000000d0adae7211 */ /* 0x000fe400078018ff */
[----:B--2---:R-:W-:Y:S02]  /*285fc0*/  R2UR UR10, R190 ;  /* 0x00000000be0a72ca */ /* 0x004fe400000e0000 */
[----:B------:R-:W-:Y:S02]  /*285fd0*/  R2UR UR11, R191 ;  /* 0x00000000bf0b72ca */ /* 0x000fe400000e0000 */
[----:B------:R-:W-:-:S11]  /*285fe0*/  LEA.HI.X R175, R173, R209, R175, 0x3, P0 ;  /* 0x000000d1adaf7211 */ /* 0x000fd600000f1caf */
        /* <DEDUP_REMOVED lines=9> */
[----:B------:R0:W2:Y:S01]  /*286080*/  LDG.E.64 R170, desc[UR10][R174.64+0x55f0] ;  /* 0x0055f00aaeaa7981 */ /* 0x0000a2000c1e1b00 */
[----:B------:R-:W-:Y:S01]  /*286090*/  UMOV UR10, 0xcccccccd ;  /* 0xcccccccd000a7882 */ /* 0x000fe20000000000 */
[----:B------:R-:W-:Y:S01]  /*2860a0*/  UMOV UR11, 0x4016cccc ;  /* 0x4016cccc000b7882 */ /* 0x000fe20000000000 */
[----:B------:R-:W-:Y:S01]  /*2860b0*/  BSSY.RECONVERGENT B2, `(.L_x_12632) ;  /* 0x0000027000027945 */ /* 0x000fe20003800200 */
[----:B0-----:R-:W-:Y:S01]  /*2860c0*/  DADD R174, R180, R176 ;  /* 0x00000000b4ae7229 */ /* 0x001fe200000000b0 */
[----:B------:R-:W-:-:S07]  /*2860d0*/  MOV R176, 0x1 ;  /* 0x0000000100b07802 */ /* 0x000fce0000000f00 */
        /* <DEDUP_REMOVED lines=36> */
.L_x_12633:
[----:B------:R-:W-:Y:S05]  /*286320*/  BSYNC.RECONVERGENT B2 ;  /* 0x0000000000027941 */ /* 0x000fea0003800200 */
.L_x_12632:
        /* <DEDUP_REMOVED lines=34> */
.L_x_12635:
[----:B------:R-:W-:Y:S05]  /*286550*/  BSYNC.RECONVERGENT B2 ;  /* 0x0000000000027941 */ /* 0x000fea0003800200 */
.L_x_12634:
        /* <DEDUP_REMOVED lines=11> */
.L_x_12625:
[----:B------:R-:W-:Y:S05]  /*286610*/  BSYNC.RECONVERGENT B0 ;  /* 0x0000000000007941 */ /* 0x000fea0003800200 */
.L_x_12620:
        /* <DEDUP_REMOVED lines=28> */
[----:B------:R-:W-:Y:S01]  /*2867e0*/  MOV R182, R174 ;  /* 0x000000ae00b67202 */ /* 0x000fe20000000f00 */
[----:B------:R-:W-:-:S07]  /*2867f0*/  IMAD.MOV.U32 R183, RZ, RZ, R175 ;  /* 0x000000ffffb77224 */ /* 0x000fce00078e00af */
.L_x_12637:
[----:B------:R-:W-:Y:S05]  /*286800*/  BSYNC.RECONVERGENT B0 ;  /* 0x0000000000007941 */ /* 0x000fea0003800200 */
.L_x_12636:
[----:B------:R-:W-:-:S06]  /*286810*/  DSETP.GEU.AND P0, PT, R170, R182, PT ;  /* 0x000000b6aa00722a */ /* 0x000fcc0003f0e000 */
[----:B------:R-:W-:Y:S02]  /*286820*/  FSEL R173, R180, R204, !P0 ;  /* 0x000000ccb4ad7208 */ /* 0x000fe40004000000 */
[----:B------:R-:W-:Y:S02]  /*286830*/  FSEL R174, R181, R205, !P0 ;  /* 0x000000cdb5ae7208 */ /* 0x000fe40004000000 */
[----:B------:R-:W-:Y:S01]  /*286840*/  FSEL R124, R124, R192, !P0 ;  /* 0x000000c07c7c7208 */ /* 0x000fe20004000000 */
[----:B------:R-:W-:Y:S01]  /*286850*/  IMAD.MOV.U32 R180, RZ, RZ, R173 ;  /* 0x000000ffffb47224 */ /* 0x000fe200078e00ad */
[----:B------:R-:W-:Y:S01]  /*286860*/  FSEL R125, R125, R193, !P0 ;  /* 0x000000c17d7d7208 */ /* 0x000fe20004000000 */
[----:B------:R-:W-:-:S07]  /*286870*/  IMAD.MOV.U32 R181, RZ, RZ, R174 ;  /* 0x000000ffffb57224 */ /* 0x000fce00078e00ae */
.L_x_12619:
[----:B------:R-:W-:Y:S05]  /*286880*/  BSYNC.RECONVERGENT B1 ;  /* 0x0000000000017941 */ /* 0x000fea0003800200 */
.L_x_12617:
[----:B------:R-:W-:Y:S02]  /*286890*/  VIADD R173, R126, 0xffffffff ;  /* 0xffffffff7ead7836 */ /* 0x000fe40000000000 */
[----:B------:R-:W-:Y:S02]  /*2868a0*/  VIADD R174, R210, 0xffffffff ;  /* 0xffffffffd2ae7836 */ /* 0x000fe40000000000 */
[----:B------:R-:W-:Y:S02]  /*2868b0*/  IMAD R175, R173, R178, RZ ;  /* 0x000000b2adaf7224 */ /* 0x000fe400078e02ff */
[----:B------:R-:W-:Y:S02]  /*2868c0*/  VIADD R185, R1, 0x5400 ;  /* 0x0000540001b97836 */ /* 0x000fe40000000000 */
[----:B------:R-:W-:-:S04]  /*2868d0*/  IMAD.IADD R176, R175, 0x1, R174 ;  /* 0x00000001afb07824 */ /* 0x000fc800078e02ae */
[----:B------:R-:W-:-:S05]  /*2868e0*/  IMAD R184, R176, 0x8, R185 ;  /* 0x00000008b0b87824 */ /* 0x000fca00078e02b9 */
[----:B------:R-:W2:Y:S01]  /*2868f0*/  LDL.64 R176, [R184+0x1388] ;  /* 0x00138800b8b07983 */ /* 0x000ea20000100a00 */
[----:B------:R-:W-:Y:S01]  /*286900*/  IMAD.MOV.U32 R182, RZ, RZ, R124 ;  /* 0x000000ffffb67224 */ /* 0x000fe200078e007c */
[----:B------:R-:W-:Y:S01]  /*286910*/  BSSY.RELIABLE B0, `(.L_x_12638) ;  /* 0x000001f000007945 */ /* 0x000fe20003800100 */
[----:B------:R-:W-:Y:S02]  /*286920*/  IMAD.MOV.U32 R192, RZ, RZ, -0x771c970f ;  /* 0x88e368f1ffc07424 */ /* 0x000fe400078e00ff */
        /* <DEDUP_REMOVED lines=21> */
[----:B------:R-:W-:Y:S01]  /*286a80*/  DADD R124, R182, -R180 ;  /* 0x00000000b67c7229 */ /* 0x000fe200000008b4 */
[----:B------:R-:W-:-:S05]  /*286a90*/  IMAD.MOV.U32 R181, RZ, RZ, R182 ;  /* 0x000000ffffb57224 */ /* 0x000fca00078e00b6 */
[----:B------:R-:W-:Y:S02]  /*286aa0*/  SEL R180, R181, R180, P0 ;  /* 0x000000b4b5b47207 */ /* 0x000fe40000000000 */
[----:B------:R-:W-:Y:S01]  /*286ab0*/  DSETP.GEU.AND P0, PT, |R124|, R192, PT ;  /* 0x000000c07c00722a */ /* 0x000fe20003f0e200 */
[----:B------:R-:W-:-:S06]  /*286ac0*/  MOV R181, R184 ;  /* 0x000000b800b57202 */ /* 0x000fcc0000000f00 */
[----:B------:R-:W-:-:S14]  /*286ad0*/  DSETP.LEU.AND P2, PT, R180, R190, PT ;  /* 0x000000beb400722a */ /* 0x000fdc0003f4b000 */
[----:B------:R-:W-:Y:S05]  /*286ae0*/  @!P0 BREAK.RELIABLE P2, B0 ;  /* 0x0000000000008942 */ /* 0x000fea0001000100 */
[----:B------:R-:W-:Y:S05]  /*286af0*/  @!P0 BRA P2, `(.L_x_12640) ;  /* 0x0000001c00f08947 */ /* 0x000fea0001000000 */
.L_x_12639:
[----:B------:R-:W-:Y:S05]  /*286b00*/  BSYNC.RELIABLE B0 ;  /* 0x0000000000007941 */ /* 0x000fea0003800100 */
.L_x_12638:
        /* <DEDUP_REMOVED lines=8> */
[----:B------:R-:W2:Y:S04]  /*286b90*/  LDL.U8 R124, [R124+0x27d8] ;  /* 0x0027d8007c7c7983 */ /* 0x000ea80000100000 */
[----:B------:R-:W2:Y:S01]  /*286ba0*/  LDL.U8 R125, [R125+0x27d8] ;  /* 0x0027d8007d7d7983 */ /* 0x000ea20000100000 */
[----:B------:R-:W-:-:S03]  /*286bb0*/  IMAD.IADD R181, R185, 0x1, R210 ;  /* 0x00000001b9b57824 */ /* 0x000fc600078e02d2 */
[----:B------:R-:W3:Y:S04]  /*286bc0*/  LDL.U8 R180, [R180+0x27f3] ;  /* 0x0027f300b4b47983 */ /* 0x000ee80000100000 */
[----:B------:R-:W4:Y:S01]  /*286bd0*/  LDL.S8 R181, [R181+0x27f3] ;  /* 0x0027f300b5b57983 */ /* 0x000f220000100200 */
[----:B------:R-:W0:Y:S01]  /*286be0*/  LDC.64 R196, c[0x0][0x358] ;  /* 0x0000d600ffc47b82 */ /* 0x000e220000000a00 */
[----:B------:R-:W-:Y:S01]  /*286bf0*/  UMOV UR10, 0x57d19 ;  /* 0x00057d19000a7882 */ /* 0x000fe20000000000 */
[----:B------:R-:W-:-:S04]  /*286c00*/  VIADD R183, R1, 0x5400 ;  /* 0x0000540001b77836 */ /* 0x000fc80000000000 */
[----:B------:R-:W-:Y:S02]  /*286c10*/  VIADD R183, R183, 0x1388 ;  /* 0x00001388b7b77836 */ /* 0x000fe40000000000 */
[----:B------:R-:W1:Y:S08]  /*286c20*/  LDC R182, c[0x0][0x468] ;  /* 0x00011a00ffb67b82 */ /* 0x000e700000000800 */
[----:B------:R-:W5:Y:S01]  /*286c30*/  LDC R184, c[0x0][0x46c] ;  /* 0x00011b00ffb87b82 */ /* 0x000f620000000800 */
[----:B0-----:R-:W-:Y:S01]  /*286c40*/  R2UR UR11, R197 ;  /* 0x00000000c50b72ca */ /* 0x001fe200000e0000 */
[----:B-----5:R-:W-:Y:S01]  /*286c50*/  IMAD.MOV.U32 R197, RZ, RZ, R184 ;  /* 0x000000ffffc57224 */ /* 0x020fe200078e00b8 */
[----:B--2---:R-:W-:-:S02]  /*286c60*/  PRMT R124, R124, 0x3340, R125 ;  /* 0x000033407c7c7816 */ /* 0x004fc4000000007d */
[----:B---3--:R-:W-:-:S04]  /*286c70*/  PRMT R125, R180, 0x3340, RZ ;  /* 0x00003340b47d7816 */ /* 0x008fc800000000ff */
[----:B------:R-:W-:-:S05]  /*286c80*/  PRMT R124, R124, 0x5410, R125 ;  /* 0x000054107c7c7816 */ /* 0x000fca000000007d */
[----:B----4-:R-:W-:Y:S01]  /*286c90*/  IDP.4A.S8.U8 R124, R124, UR10, R181 ;  /* 0x0000000a7c7c7c26 */ /* 0x010fe200080002b5 */
[----:B------:R-:W-:Y:S01]  /*286ca0*/  R2UR UR10, R196 ;  /* 0x00000000c40a72ca */ /* 0x000fe200000e0000 */
[----:B-1----:R-:W-:Y:S02]  /*286cb0*/  IMAD.MOV.U32 R196, RZ, RZ, R182 ;  /* 0x000000ffffc47224 */ /* 0x002fe400078e00b6 */
[----:B------:R-:W-:-:S05]  /*286cc0*/  VIADD R182, R210, 0xfffffffe ;  /* 0xfffffffed2b67836 */ /* 0x000fca0000000000 */
[----:B------:R-:W-:-:S05]  /*286cd0*/  IADD3 R125, PT, PT, R182, R175, -R178 ;  /* 0x000000afb67d7210 */ /* 0x000fca0007ffe8b2 */
[----:B------:R-:W-:Y:S02]  /*286ce0*/  IMAD R175, R125, 0x8, R183 ;  /* 0x000000087daf7824 */ /* 0x000fe400078e02b7 */
[----:B------:R-:W-:-:S03]  /*286cf0*/  IMAD.WIDE R124, R124, 0x8, R196 ;  /* 0x000000087c7c7825 */ /* 0x000fc600078e02c4 */
[----:B------:R0:W2:Y:S04]  /*286d00*/  LDL.64 R180, [R175] ;  /* 0x00000000afb47983 */ /* 0x0000a80000100a00 */
[----:B------:R-:W2:Y:S01]  /*286d10*/  LDG.E.64 R124, desc[UR10][R124.64] ;  /* 0x0000000a7c7c7981 */ /* 0x000ea2000c1e1b00 */
[----:B0-----:R-:W-:Y:S02]  /*286d20*/  IMAD.MOV.U32 R175, RZ, RZ, R177 ;  /* 0x000000ffffaf7224 */ /* 0x001fe400078e00b1 */
[C---:B------:R-:W-:Y:S02]  /*286d30*/  VIADD R184, R185.reuse, 0x2710 ;  /* 0x00002710b9b87836 */ /* 0x040fe40000000000 */
[----:B------:R-:W-:Y:S01]  /*286d40*/  VIADD R183, R185, 0x2774 ;  /* 0x00002774b9b77836 */ /* 0x000fe20000000000 */
[----:B--2---:R-:W-:-:S08]  /*286d50*/  DADD R124, R124, R180 ;  /* 0x000000007c7c7229 */ /* 0x004fd000000000b4 */
[C-C-:B------:R-:W-:Y:S02]  /*286d60*/  DSETP.MAX.AND P4, P5, |R176|.reuse, |R124|.reuse, PT ;  /* 0x4000007cb000722a */ /* 0x140fe40003d8f200 */
[----:B------:R-:W-:Y:S01]  /*286d70*/  DADD R180, R176, -R124 ;  /* 0x00000000b0b47229 */ /* 0x000fe2000000087c */
[----:B------:R-:W-:Y:S02]  /*286d80*/  IMAD.MOV.U32 R177, RZ, RZ, R176 ;  /* 0x000000ffffb17224 */ /* 0x000fe400078e00b0 */
[----:B------:R-:W-:-:S03]  /*286d90*/  IMAD.MOV.U32 R176, RZ, RZ, R125 ;  /* 0x000000ffffb07224 */ /* 0x000fc600078e007d */
[----:B------:R-:W-:Y:S02]  /*286da0*/  SEL R124, R177, R124, P4 ;  /* 0x0000007cb17c7207 */ /* 0x000fe40002000000 */
[----:B------:R-:W-:Y:S01]  /*286db0*/  DSETP.GEU.AND P2, PT, |R180|, R192, PT ;  /* 0x000000c0b400722a */ /* 0x000fe20003f4e200 */
[----:B------:R-:W-:-:S03]  /*286dc0*/  FSEL R125, |R175|, |R176|, P4 ;  /* 0x400000b0af7d7208 */ /* 0x000fc60002000200 */
[----:B------:R-:W-:-:S06]  /*286dd0*/  @P5 LOP3.LUT R125, R176, 0x80000, RZ, 0xfc, !PT ;  /* 0x00080000b07d5812 */ /* 0x000fcc00078efcff */
        /* <DEDUP_REMOVED lines=9> */
.L_x_12642:
[----:B------:R-:W-:Y:S05]  /*286e70*/  BSYNC.RECONVERGENT B0 ;  /* 0x0000000000007941 */ /* 0x000fea0003800200 */
.L_x_12641:
[----:B------:R-:W-:Y:S04]  /*286e80*/  BSSY.RECONVERGENT B2, `(.L_x_12643) ;  /* 0x00001bd000027945 */ /* 0x000fe80003800200 */
[----:B------:R-:W-:Y:S05]  /*286e90*/  @!P0 BRA `(.L_x_12644) ;  /* 0x0000001800ec8947 */ /* 0x000fea0003800000 */
[----:B------:R-:W-:-:S07]  /*286ea0*/  HFMA2 R192, -RZ, RZ, 0, 1.78813934326171875e-07 ;  /* 0x00000003ffc07431 */ /* 0x000fce00000001ff */
.L_x_12662:
[----:B0-----:R-:W-:Y:S01]  /*286eb0*/  IMAD.IADD R125, R210, 0x1, -R192 ;  /* 0x00000001d27d7824 */ /* 0x001fe200078e0ac0 */
[----:B------:R-:W-:Y:S01]  /*286ec0*/  BSSY.RECONVERGENT B1, `(.L_x_12645) ;  /* 0x00001b4000017945 */ /* 0x000fe20003800200 */
[----:B------:R-:W-:-:S03]  /*286ed0*/  VIADD R174, R126, 0xffffffff ;  /* 0xffffffff7eae7836 */ /* 0x000fc60000000000 */
        /* <DEDUP_REMOVED lines=10> */
[----:B------:R-:W-:Y:S02]  /*286f80*/  VIADD R175, R1, 0x5400 ;  /* 0x0000540001af7836 */ /* 0x000fe40000000000 */
[----:B------:R-:W-:Y:S02]  /*286f90*/  IMAD R174, R174, R178, R210 ;  /* 0x000000b2aeae7224 */ /* 0x000fe400078e02d2 */
[----:B------:R-:W-:Y:S02]  /*286fa0*/  VIADD R176, R175, 0x1388 ;  /* 0x00001388afb07836 */ /* 0x000fe40000000000 */
[----:B------:R-:W-:-:S04]  /*286fb0*/  VIADD R174, R174, 0xffffffff ;  /* 0xffffffffaeae7836 */ /* 0x000fc80000000000 */
[----:B------:R-:W-:-:S05]  /*286fc0*/  IMAD R174, R174, 0x8, R176 ;  /* 0x00000008aeae7824 */ /* 0x000fca00078e02b0 */
[----:B------:R0:W5:Y:S01]  /*286fd0*/  LDL.64 R180, [R174] ;  /* 0x00000000aeb47983 */ /* 0x0001620000100a00 */
[C---:B------:R-:W-:Y:S01]  /*286fe0*/  VIADD R176, R175.reuse, 0x27d8 ;  /* 0x000027d8afb07836 */ /* 0x040fe20000000000 */
[-C--:B------:R-:W-:Y:S01]  /*286ff0*/  LOP3.LUT R208, RZ, R124.reuse, RZ, 0x33, !PT ;  /* 0x0000007cffd07212 */ /* 0x080fe200078e33ff */
[----:B------:R-:W-:Y:S02]  /*287000*/  IMAD.MOV.U32 R193, RZ, RZ, R125 ;  /* 0x000000ffffc17224 */ /* 0x000fe400078e007d */
[----:B------:R-:W-:Y:S02]  /*287010*/  VIADD R175, R175, 0x2710 ;  /* 0x00002710afaf7836 */ /* 0x000fe40000000000 */
[C---:B------:R-:W-:Y:S01]  /*287020*/  VIADD R125, R173.reuse, 0xffffffff ;  /* 0xffffffffad7d7836 */ /* 0x040fe20000000000 */
[C-C-:B------:R-:W-:Y:S01]  /*287030*/  IADD3 R227, PT, PT, -R210.reuse, R124, R193.reuse ;  /* 0x0000007cd2e37210 */ /* 0x140fe20007ffe1c1 */
[----:B------:R-:W-:Y:S01]  /*287040*/  IMAD.IADD R204, R173, 0x1, R176 ;  /* 0x00000001adcc7824 */ /* 0x000fe200078e02b0 */
[--C-:B------:R-:W-:Y:S01]  /*287050*/  IADD3 R209, PT, PT, R210, -0x2, -R193.reuse ;  /* 0xfffffffed2d17810 */ /* 0x100fe20007ffe8c1 */
[----:B------:R-:W-:-:S02]  /*287060*/  IMAD R205, R125, R178, R193 ;  /* 0x000000b27dcd7224 */ /* 0x000fc400078e02c1 */
[----:B------:R-:W-:Y:S02]  /*287070*/  IMAD R236, R125, 0x4, R175 ;  /* 0x000000047dec7824 */ /* 0x000fe400078e02af */
[----:B------:R-:W-:Y:S02]  /*287080*/  IMAD.IADD R211, R126, 0x1, -R124 ;  /* 0x000000017ed37824 */ /* 0x000fe400078e0a7c */
[----:B------:R-:W-:Y:S02]  /*287090*/  VIADD R237, R124, 0xffffffff ;  /* 0xffffffff7ced7836 */ /* 0x000fe40000000000 */
[----:B0-----:R-:W-:-:S07]  /*2870a0*/  VIADD R226, R193, 0x1 ;  /* 0x00000001c1e27836 */ /* 0x001fce0000000000 */
.L_x_12661:
[----:B------:R-:W-:Y:S01]  /*2870b0*/  VIADD R124, R208, 0x2 ;  /* 0x00000002d07c7836 */ /* 0x000fe20000000000 */
[----:B------:R-:W-:Y:S01]  /*2870c0*/  ISETP.NE.AND P4, PT, R209, -0x1, PT ;  /* 0xffffffffd100780c */ /* 0x000fe20003f85270 */
[----:B------:R-:W-:Y:S01]  /*2870d0*/  VIADD R237, R237, 0x1 ;  /* 0x00000001eded7836 */ /* 0x000fe20000000000 */
[----:B------:R-:W-:Y:S01]  /*2870e0*/  BSSY.RECONVERGENT B0, `(.L_x_12647) ;  /* 0x0000159000007945 */ /* 0x000fe20003800200 */
[----:B------:R-:W-:Y:S01]  /*2870f0*/  VIADD R211, R211, 0xffffffff ;  /* 0xffffffffd3d37836 */ /* 0x000fe20000000000 */
[----:B------:R-:W-:Y:S01]  /*287100*/  ISETP.NE.AND P2, PT, R124, 0x1, PT ;  /* 0x000000017c00780c */ /* 0x000fe20003f45270 */
[----:B------:R-:W-:Y:S01]  /*287110*/  VIADD R124, R209, 0x1 ;  /* 0x00000001d17c7836 */ /* 0x000fe20000000000 */
[----:B------:R-:W-:-:S04]  /*287120*/  ISETP.LT.OR P4, PT, R237, 0x1, P4 ;  /* 0x00000001ed00780c */ /* 0x000fc80002781670 */
[----:B------:R-:W-:-:S13]  /*287130*/  ISETP.GT.AND P5, PT, R124, RZ, !P2 ;  /* 0x000000ff7c00720c */ /* 0x000fda00057a4270 */
[----:B------:R-:W-:Y:S05]  /*287140*/  @P4 BRA !P5, `(.L_x_12648) ;  /* 0x00000008001c4947 */ /* 0x000fea0006800000 */
[----:B------:R-:W-:Y:S02]  /*287150*/  ISETP.NE.AND P4, PT, R209, RZ, PT ;  /* 0x000000ffd100720c */ /* 0x000fe40003f85270 */
[----:B------:R-:W-:-:S13]  /*287160*/  ISETP.NE.AND P5, PT, R208, -0x2, PT ;  /* 0xfffffffed000780c */ /* 0x000fda0003fa5270 */
[----:B------:R-:W-:Y:S05]  /*287170*/  @P4 BRA P5, `(.L_x_12649) ;  /* 0x0000000400084947 */ /* 0x000fea0002800000 */
[C---:B------:R-:W-:Y:S01]  /*287180*/  ISETP.NE.AND P4, PT, R209.reuse, -0x1, PT ;  /* 0xffffffffd100780c */ /* 0x040fe20003f85270 */
[----:B------:R-:W-:Y:S01]  /*287190*/  BSSY.RECONVERGENT B4, `(.L_x_12650) ;  /* 0x0000032000047945 */ /* 0x000fe20003800200 */
[----:B------:R-:W-:Y:S02]  /*2871a0*/  ISETP.EQ.AND P2, PT, R209, RZ, !P2 ;  /* 0x000000ffd100720c */ /* 0x000fe40005742270 */
[----:B------:R-:W-:Y:S02]  /*2871b0*/  CS2R R174, SRZ ;  /* 0x0000000000ae7805 */ /* 0x000fe4000001ff00 */
[----:B------:R-:W-:Y:S01]  /*2871c0*/  ISETP.EQ.AND P4, PT, R208, -0x2, !P4 ;  /* 0xfffffffed000780c */ /* 0x000fe20006782270 */
[----:B------:R-:W-:Y:S01]  /*2871d0*/  IMAD.MOV.U32 R124, RZ, RZ, 0x0 ;  /* 0x00000000ff7c7424 */ /* 0x000fe200078e00ff */
[----:B------:R-:W-:Y:S01]  /*2871e0*/  IADD3 R184, PT, PT, R1, 0x5400, RZ ;  /* 0x0000540001b87810 */ /* 0x000fe20007ffe0ff */
[----:B------:R-:W-:Y:S01]  /*2871f0*/  IMAD.MOV.U32 R125, RZ, RZ, -0x3f56d000 ;  /* 0xc0a93000ff7d7424 */ /* 0x000fe200078e00ff */
[----:B------:R-:W-:-:S13]  /*287200*/  PLOP3.LUT P2, PT, P2, P4, PT, 0xf8, 0x8f ;  /* 0x00000000008f781c */ /* 0x000fda0001749f70 */
[----:B------:R-:W-:Y:S05]  /*287210*/  @!P2 BRA `(.L_x_12651) ;  /* 0x0000000000a4a947 */ /* 0x000fea0003800000 */
[C---:B------:R-:W-:Y:S01]  /*287220*/  IMAD.IADD R124, R184.reuse, 0x1, R126 ;  /* 0x00000001b87c7824 */ /* 0x040fe200078e027e */
[----:B------:R-:W2:Y:S01]  /*287230*/  LDL.U8 R174, [R204] ;  /* 0x00000000ccae7983 */ /* 0x000ea20000100000 */
[----:B------:R-:W-:-:S03]  /*287240*/  IMAD.IADD R125, R184, 0x1, R193 ;  /* 0x00000001b87d7824 */ /* 0x000fc600078e02c1 */
[----:B------:R0:W2:Y:S04]  /*287250*/  LDL.U8 R175, [R124+0x27d8] ;  /* 0x0027d8007caf7983 */ /* 0x0000a80000100000 */
[----:B------:R-:W3:Y:S01]  /*287260*/  LDL.U8 R125, [R125+0x27f3] ;  /* 0x0027f3007d7d7983 */ /* 0x000ee20000100000 */
[----:B0-----:R-:W-:-:S06]  /*287270*/  IMAD.IADD R124, R184, 0x1, R210 ;  /* 0x00000001b87c7824 */ /* 0x001fcc00078e02d2 */
[----:B------:R-:W4:Y:S01]  /*287280*/  LDL.S8 R124, [R124+0x27f3] ;  /* 0x0027f3007c7c7983 */ /* 0x000f220000100200 */
[----:B------:R-:W0:Y:S01]  /*287290*/  LDC.64 R190, c[0x0][0x358] ;  /* 0x0000d600ffbe7b82 */ /* 0x000e220000000a00 */
[----:B------:R-:W-:-:S07]  /*2872a0*/  IMAD.IADD R176, R210, 0x1, -R192 ;  /* 0x00000001d2b07824 */ /* 0x000fce00078e0ac0 */
[----:B------:R-:W1:Y:S08]  /*2872b0*/  LDC R182, c[0x0][0x46c] ;  /* 0x00011b00ffb67b82 */ /* 0x000e700000000800 */
[----:B------:R-:W1:Y:S01]  /*2872c0*/  LDC R177, c[0x0][0x468] ;  /* 0x00011a00ffb17b82 */ /* 0x000e620000000800 */
[C---:B------:R-:W-:Y:S02]  /*2872d0*/  ISETP.GT.U32.AND P2, PT, R176.reuse, 0x7ffffffe, PT ;  /* 0x7ffffffeb000780c */ /* 0x040fe40003f44070 */
[----:B------:R-:W-:Y:S01]  /*2872e0*/  IABS R173, R176 ;  /* 0x000000b000ad7213 */ /* 0x000fe20000000000 */
[----:B------:R-:W-:Y:S01]  /*2872f0*/  VIADD R176, R176, 0x1 ;  /* 0x00000001b0b07836 */ /* 0x000fe20000000000 */
[----:B------:R-:W-:Y:S01]  /*287300*/  UMOV UR10, 0x5197d ;  /* 0x0005197d000a7882 */ /* 0x000fe20000000000 */
[----:B0-----:R-:W-:-:S02]  /*287310*/  R2UR UR12, R190 ;  /* 0x00000000be0c72ca */ /* 0x001fc400000e0000 */
[C---:B------:R-:W-:Y:S02]  /*287320*/  R2UR UR13, R191.reuse ;  /* 0x00000000bf0d72ca */ /* 0x040fe400000e0000 */
[C---:B------:R-:W-:Y:S02]  /*287330*/  R2UR UR16, R190.reuse ;  /* 0x00000000be1072ca */ /* 0x040fe400000e0000 */
[C---:B------:R-:W-:Y:S02]  /*287340*/  R2UR UR17, R191.reuse ;  /* 0x00000000bf1172ca */ /* 0x040fe400000e0000 */
[C---:B------:R-:W-:Y:S02]  /*287350*/  R2UR UR14, R190.reuse ;  /* 0x00000000be0e72ca */ /* 0x040fe400000e0000 */
[----:B------:R-:W-:Y:S01]  /*287360*/  R2UR UR15, R191 ;  /* 0x00000000bf0f72ca */ /* 0x000fe200000e0000 */
[----:B-1----:R-:W-:Y:S01]  /*287370*/  IMAD.MOV.U32 R183, RZ, RZ, R182 ;  /* 0x000000ffffb77224 */ /* 0x002fe200078e00b6 */
[----:B------:R-:W-:-:S02]  /*287380*/  R2UR UR18, R190 ;  /* 0x00000000be1272ca */ /* 0x000fc400000e0000 */
[----:B------:R-:W-:Y:S01]  /*287390*/  R2UR UR19, R191 ;  /* 0x00000000bf1372ca */ /* 0x000fe200000e0000 */
[----:B------:R-:W-:Y:S01]  /*2873a0*/  IMAD.MOV.U32 R182, RZ, RZ, R177 ;  /* 0x000000ffffb67224 */ /* 0x000fe200078e00b1 */
[----:B--2---:R-:W-:Y:S02]  /*2873b0*/  PRMT R175, R174, 0x3340, R175 ;  /* 0x00003340aeaf7816 */ /* 0x004fe400000000af */
[----:B------:R-:W-:Y:S02]  /*2873c0*/  SEL R174, R176, 0x1, !P2 ;  /* 0x00000001b0ae7807 */ /* 0x000fe40005000000 */
[----:B---3--:R-:W-:Y:S02]  /*2873d0*/  PRMT R176, R125, 0x3340, RZ ;  /* 0x000033407db07816 */ /* 0x008fe400000000ff */
[----:B------:R-:W-:Y:S02]  /*2873e0*/  SEL R125, R173, RZ, P2 ;  /* 0x000000ffad7d7207 */ /* 0x000fe40001000000 */
[----:B------:R-:W-:-:S02]  /*2873f0*/  LOP3.LUT R174, RZ, R174, RZ, 0x33, !PT ;  /* 0x000000aeffae7212 */ /* 0x000fc400078e33ff */
[----:B------:R-:W-:Y:S02]  /*287400*/  PRMT R173, R175, 0x5410, R176 ;  /* 0x00005410afad7816 */ /* 0x000fe400000000b0 */
[----:B------:R-:W-:-:S03]  /*287410*/  IADD3 R125, PT, PT, R174, R210, R125 ;  /* 0x000000d2ae7d7210 */ /* 0x000fc60007ffe07d */
[----:B----4-:R-:W-:Y:S02]  /*287420*/  IDP.4A.S8.U8 R124, R173, UR10, R124 ;  /* 0x0000000aad7c7c26 */ /* 0x010fe4000800027c */
[----:B------:R-:W-:-:S04]  /*287430*/  IMAD.WIDE.U32 R176, R125, 0x8, R182 ;  /* 0x000000087db07825 */ /* 0x000fc800078e00b6 */
[----:B------:R-:W-:Y:S01]  /*287440*/  IMAD.WIDE R124, R124, 0x8, R182 ;  /* 0x000000087c7c7825 */ /* 0x000fe200078e02b6 */
[----:B------:R-:W2:Y:S04]  /*287450*/  LDG.E.64 R174, desc[UR12][R176.64+0x6268] ;  /* 0x0062680cb0ae7981 */ /* 0x000ea8000c1e1b00 */
[----:B------:R-:W3:Y:S04]  /*287460*/  LDG.E.64 R182, desc[UR16][R176.64+0x5f98] ;  /* 0x005f9810b0b67981 */ /* 0x000ee8000c1e1b00 */
[----:B------:R-:W2:Y:S04]  /*287470*/  LDG.E.64 R176, desc[UR14][R124.64+0x1388] ;  /* 0x0013880e7cb07981 */ /* 0x000ea8000c1e1b00 */
[----:B------:R-:W3:Y:S01]  /*287480*/  LDG.E.64 R124, desc[UR18][R124.64] ;  /* 0x000000127c7c7981 */ /* 0x000ee2000c1e1b00 */
[----:B--2---:R-:W-:-:S02]  /*287490*/  DADD R174, R174, R176 ;  /* 0x00000000aeae7229 */ /* 0x004fc400000000b0 */
[----:B---3--:R-:W-:-:S11]  /*2874a0*/  DADD R124, R182, R124 ;  /* 0x00000000b67c7229 */ /* 0x008fd6000000007c */
.L_x_12651:
[----:B------:R-:W-:Y:S05]  /*2874b0*/  BSYNC.RECONVERGENT B4 ;  /* 0x0000000000047941 */ /* 0x000fea0003800200 */
.L_x_12650:
        /* <DEDUP_REMOVED lines=14> */
.L_x_12649:
[----:B------:R-:W-:Y:S01]  /*2875a0*/  VIADD R190, R1, 0x5400 ;  /* 0x0000540001be7836 */ /* 0x000fe20000000000 */
[----:B------:R-:W2:Y:S03]  /*2875b0*/  LDL.S8 R175, [R204] ;  /* 0x00000000ccaf7983 */ /* 0x000ea60000100200 */
[C---:B------:R-:W-:Y:S02]  /*2875c0*/  IMAD.IADD R124, R190.reuse, 0x1, R193 ;  /* 0x00000001be7c7824 */ /* 0x040fe400078e02c1 */
[----:B------:R-:W-:-:S04]  /*2875d0*/  IMAD.IADD R125, R190, 0x1, R210 ;  /* 0x00000001be7d7824 */ /* 0x000fc800078e02d2 */
[----:B------:R-:W3:Y:S04]  /*2875e0*/  LDL.S8 R124, [R124+0x27f3] ;  /* 0x0027f3007c7c7983 */ /* 0x000ee80000100200 */
[----:B------:R0:W4:Y:S02]  /*2875f0*/  LDL.S8 R174, [R125+0x27f3] ;  /* 0x0027f3007dae7983 */ /* 0x0001240000100200 */
[----:B0-----:R-:W-:-:S05]  /*287600*/  IMAD.IADD R125, R190, 0x1, R126 ;  /* 0x00000001be7d7824 */ /* 0x001fca00078e027e */
[----:B------:R0:W4:Y:S01]  /*287610*/  LDL.S8 R176, [R125+0x27d8] ;  /* 0x0027d8007db07983 */ /* 0x0001220000100200 */
[----:B------:R-:W1:Y:S08]  /*287620*/  LDC R182, c[0x0][0x468] ;  /* 0x00011a00ffb67b82 */ /* 0x000e700000000800 */
[----:B------:R-:W1:Y:S01]  /*287630*/  LDC R183, c[0x0][0x46c] ;  /* 0x00011b00ffb77b82 */ /* 0x000e620000000800 */
[----:B------:R-:W-:-:S05]  /*287640*/  IMAD.IADD R173, R210, 0x1, -R192 ;  /* 0x00000001d2ad7824 */ /* 0x000fca00078e0ac0 */
[C---:B------:R-:W-:Y:S02]  /*287650*/  ISETP.GT.U32.AND P2, PT, R173.reuse, 0x7ffffffe, PT ;  /* 0x7ffffffead00780c */ /* 0x040fe40003f44070 */
[----:B0-----:R-:W-:Y:S01]  /*287660*/  IABS R125, R173 ;  /* 0x000000ad007d7213 */ /* 0x001fe20000000000 */
[----:B------:R-:W-:-:S05]  /*287670*/  VIADD R173, R173, 0x1 ;  /* 0x00000001adad7836 */ /* 0x000fca0000000000 */
[----:B------:R-:W-:Y:S01]  /*287680*/  SEL R173, R173, 0x1, !P2 ;  /* 0x00000001adad7807 */ /* 0x000fe20005000000 */
[----:B-1----:R-:W-:Y:S01]  /*287690*/  IMAD.MOV.U32 R184, RZ, RZ, R182 ;  /* 0x000000ffffb87224 */ /* 0x002fe200078e00b6 */
[----:B------:R-:W-:Y:S01]  /*2876a0*/  SEL R125, R125, RZ, P2 ;  /* 0x000000ff7d7d7207 */ /* 0x000fe20001000000 */
[----:B------:R-:W-:Y:S02]  /*2876b0*/  IMAD.MOV.U32 R185, RZ, RZ, R183 ;  /* 0x000000ffffb97224 */ /* 0x000fe400078e00b7 */
[----:B------:R-:W0:Y:S01]  /*2876c0*/  LDC.64 R182, c[0x0][0x358] ;  /* 0x0000d600ffb67b82 */ /* 0x000e220000000a00 */
[----:B------:R-:W-:-:S04]  /*2876d0*/  LOP3.LUT R173, RZ, R173, RZ, 0x33, !PT ;  /* 0x000000adffad7212 */ /* 0x000fc800078e33ff */
[----:B------:R-:W-:Y:S02]  /*2876e0*/  IADD3 R173, PT, PT, R173, R210, R125 ;  /* 0x000000d2adad7210 */ /* 0x000fe40007ffe07d */
[C---:B0-----:R-:W-:Y:S02]  /*2876f0*/  R2UR UR10, R182.reuse ;  /* 0x00000000b60a72ca */ /* 0x041fe400000e0000 */
        /* <DEDUP_REMOVED lines=10> */
[----:B------:R-:W-:Y:S02]  /*2877a0*/  R2UR UR21, R183 ;  /* 0x00000000b71572ca */ /* 0x000fe400000e0000 */
[----:B---3--:R-:W-:-:S03]  /*2877b0*/  SHF.R.S32.HI R125, RZ, 0x1f, R124 ;  /* 0x0000001fff7d7819 */ /* 0x008fc6000001147c */
[----:B--2---:R-:W-:Y:S01]  /*2877c0*/  IMAD.WIDE R124, R175, 0x5, R124 ;  /* 0x00000005af7c7825 */ /* 0x004fe200078e027c */
[----:B----4-:R-:W-:-:S03]  /*2877d0*/  SHF.R.S32.HI R175, RZ, 0x1f, R174 ;  /* 0x0000001fffaf7819 */ /* 0x010fc600000114ae */
[----:B------:R-:W-:Y:S01]  /*2877e0*/  IMAD.WIDE R176, R176, 0x5, R174 ;  /* 0x00000005b0b07825 */ /* 0x000fe200078e02ae */
[----:B------:R-:W-:-:S04]  /*2877f0*/  LEA R174, P2, R124, R184, 0x3 ;  /* 0x000000b87cae7211 */ /* 0x000fc800078418ff */
[----:B------:R-:W-:Y:S02]  /*287800*/  LEA.HI.X R175, R124, R185, R125, 0x3, P2 ;  /* 0x000000b97caf7211 */ /* 0x000fe400010f1c7d */
[----:B------:R-:W-:-:S03]  /*287810*/  LEA R124, P2, R176, R184, 0x3 ;  /* 0x000000b8b07c7211 */ /* 0x000fc600078418ff */
[----:B------:R-:W2:Y:S01]  /*287820*/  LDG.E.64 R196, desc[UR12][R174.64+0xb248] ;  /* 0x00b2480caec47981 */ /* 0x000ea2000c1e1b00 */
[----:B------:R-:W-:Y:S01]  /*287830*/  LEA.HI.X R125, R176, R185, R177, 0x3, P2 ;  /* 0x000000b9b07d7211 */ /* 0x000fe200010f1cb1 */
[----:B------:R-:W-:Y:S02]  /*287840*/  IMAD.WIDE R176, R173, 0x8, R184 ;  /* 0x00000008adb07825 */ /* 0x000fe400078e02b8 */
[----:B------:R-:W3:Y:S02]  /*287850*/  LDG.E.64 R182, desc[UR18][R174.64+0xb180] ;  /* 0x00b18012aeb67981 */ /* 0x000ee4000c1e1b00 */
[----:B------:R-:W-:Y:S02]  /*287860*/  VIADD R173, R205, 0xffffffff ;  /* 0xffffffffcdad7836 */ /* 0x000fe40000000000 */
[----:B------:R-:W2:Y:S04]  /*287870*/  LDG.E.64 R200, desc[UR10][R176.64+0x6268] ;  /* 0x0062680ab0c87981 */ /* 0x000ea8000c1e1b00 */
[----:B------:R-:W3:Y:S01]  /*287880*/  LDG.E.64 R184, desc[UR16][R176.64+0x5f98] ;  /* 0x005f9810b0b87981 */ /* 0x000ee2000c1e1b00 */
[----:B------:R-:W-:-:S03]  /*287890*/  LEA R173, R173, R190, 0x3 ;  /* 0x000000beadad7211 */ /* 0x000fc600078e18ff */
[----:B------:R-:W4:Y:S04]  /*2878a0*/  LDG.E.64 R190, desc[UR14][R124.64+0xb248] ;  /* 0x00b2480e7cbe7981 */ /* 0x000f28000c1e1b00 */
[----:B------:R-:W4:Y:S04]  /*2878b0*/  LDL.64 R174, [R173] ;  /* 0x00000000adae7983 */ /* 0x000f280000100a00 */
[----:B------:R-:W4:Y:S04]  /*2878c0*/  LDL.64 R176, [R173+0x1388] ;  /* 0x00138800adb07983 */ /* 0x000f280000100a00 */
[----:B------:R-:W4:Y:S01]  /*2878d0*/  LDG.E.64 R124, desc[UR20][R124.64+0xb180] ;  /* 0x00b180147c7c7981 */ /* 0x000f22000c1e1b00 */
[----:B------:R-:W-:Y:S01]  /*2878e0*/  UMOV UR10, 0xff800000 ;  /* 0xff800000000a7882 */ /* 0x000fe20000000000 */
[----:B------:R-:W-:Y:S01]  /*2878f0*/  UMOV UR11, 0x41cdcd64 ;  /* 0x41cdcd64000b7882 */ /* 0x000fe20000000000 */
[----:B--2---:R-:W-:-:S02]  /*287900*/  DADD R196, R200, R196 ;  /* 0x00000000c8c47229 */ /* 0x004fc400000000c4 */
[----:B---3--:R-:W-:-:S06]  /*287910*/  DADD R182, R184, R182 ;  /* 0x00000000b8b67229 */ /* 0x008fcc00000000b6 */
[----:B----4-:R-:W-:Y:S02]  /*287920*/  DADD R184, R196, R190 ;  /* 0x00000000c4b87229 */ /* 0x010fe400000000be */
[----:B------:R-:W-:-:S06]  /*287930*/  DADD R182, R182, R124 ;  /* 0x00000000b6b67229 */ /* 0x000fcc000000007c */
        /* <DEDUP_REMOVED lines=8> */
.L_x_12648:
[----:B------:R-:W-:-:S04]  /*2879c0*/  ISETP.NE.AND P2, PT, R209, RZ, PT ;  /* 0x000000ffd100720c */ /* 0x000fc80003f45270 */
[----:B------:R-:W-:-:S13]  /*2879d0*/  ISETP.NE.OR P2, PT, R208, -0x2, P2 ;  /* 0xfffffffed000780c */ /* 0x000fda0001745670 */
[----:B------:R-:W-:Y:S05]  /*2879e0*/  @P2 BRA `(.L_x_12653) ;  /* 0x0000000400f02947 */ /* 0x000fea0003800000 */
[----:B------:R-:W-:Y:S01]  /*2879f0*/  VIADD R183, R1, 0x5400 ;  /* 0x0000540001b77836 */ /* 0x000fe20000000000 */
[----:B------:R-:W2:Y:S03]  /*287a00*/  LDL.U8 R124, [R204+0x1] ;  /* 0x00000100cc7c7983 */ /* 0x000ea60000100000 */
[C---:B------:R-:W-:Y:S01]  /*287a10*/  IMAD.IADD R182, R183.reuse, 0x1, R193 ;  /* 0x00000001b7b67824 */ /* 0x040fe200078e02c1 */
[----:B------:R-:W2:Y:S01]  /*287a20*/  LDL.U8 R125, [R204] ;  /* 0x00000000cc7d7983 */ /* 0x000ea20000100000 */
[C---:B------:R-:W-:Y:S02]  /*287a30*/  IMAD.IADD R176, R183.reuse, 0x1, R210 ;  /* 0x00000001b7b07824 */ /* 0x040fe400078e02d2 */
[----:B------:R-:W-:Y:S01]  /*287a40*/  IMAD.IADD R174, R183, 0x1, R126 ;  /* 0x00000001b7ae7824 */ /* 0x000fe200078e027e */
[----:B------:R-:W3:Y:S04]  /*287a50*/  LDL.U8 R173, [R182+0x27f3] ;  /* 0x0027f300b6ad7983 */ /* 0x000ee80000100000 */
[----:B------:R-:W4:Y:S04]  /*287a60*/  LDL.U8 R175, [R176+0x27f3] ;  /* 0x0027f300b0af7983 */ /* 0x000f280000100000 */
[----:B------:R-:W4:Y:S04]  /*287a70*/  LDL.U8 R177, [R174+0x27d8] ;  /* 0x0027d800aeb17983 */ /* 0x000f280000100000 */
[----:B------:R-:W4:Y:S04]  /*287a80*/  LDL.U8 R176, [R176+0x27f2] ;  /* 0x0027f200b0b07983 */ /* 0x000f280000100000 */
[----:B------:R-:W4:Y:S04]  /*287a90*/  LDL.S8 R182, [R182+0x27f4] ;  /* 0x0027f400b6b67983 */ /* 0x000f280000100200 */
[----:B------:R-:W4:Y:S01]  /*287aa0*/  LDL.S8 R174, [R174+0x27d7] ;  /* 0x0027d700aeae7983 */ /* 0x000f220000100200 */
[----:B------:R-:W0:Y:S08]  /*287ab0*/  LDC.64 R190, c[0x0][0x358] ;  /* 0x0000d600ffbe7b82 */ /* 0x000e300000000a00 */
[----:B------:R-:W1:Y:S08]  /*287ac0*/  LDC R184, c[0x0][0x468] ;  /* 0x00011a00ffb87b82 */ /* 0x000e700000000800 */
[----:B------:R-:W1:Y:S01]  /*287ad0*/  LDC R185, c[0x0][0x46c] ;  /* 0x00011b00ffb97b82 */ /* 0x000e620000000800 */
[----:B------:R-:W-:Y:S01]  /*287ae0*/  UMOV UR10, 0x5197d ;  /* 0x0005197d000a7882 */ /* 0x000fe20000000000 */
[----:B0-----:R-:W-:-:S02]  /*287af0*/  R2UR UR12, R190 ;  /* 0x00000000be0c72ca */ /* 0x001fc400000e0000 */
        /* <DEDUP_REMOVED lines=9> */
[----:B----4-:R-:W-:Y:S02]  /*287b90*/  PRMT R173, R177, 0x3340, RZ ;  /* 0x00003340b1ad7816 */ /* 0x010fe400000000ff */
[----:B------:R-:W-:-:S04]  /*287ba0*/  PRMT R125, R176, 0x3340, R175 ;  /* 0x00003340b07d7816 */ /* 0x000fc800000000af */
[----:B------:R-:W-:Y:S01]  /*287bb0*/  PRMT R125, R125, 0x5410, R173 ;  /* 0x000054107d7d7816 */ /* 0x000fe200000000ad */
[----:B------:R-:W-:Y:S01]  /*287bc0*/  IDP.4A.S8.U8 R124, R124, UR10, R182 ;  /* 0x0000000a7c7c7c26 */ /* 0x000fe200080002b6 */
[----:B------:R-:W-:-:S03]  /*287bd0*/  UMOV UR10, 0x57d19 ;  /* 0x00057d19000a7882 */ /* 0x000fc60000000000 */
[----:B------:R-:W-:Y:S01]  /*287be0*/  IDP.4A.S8.U8 R174, R125, UR10, R174 ;  /* 0x0000000a7dae7c26 */ /* 0x000fe200080002ae */
[----:B------:R-:W-:Y:S01]  /*287bf0*/  R2UR UR10, R190 ;  /* 0x00000000be0a72ca */ /* 0x000fe200000e0000 */
[----:B------:R-:W-:Y:S02]  /*287c00*/  VIADD R173, R205, 0xffffffff ;  /* 0xffffffffcdad7836 */ /* 0x000fe40000000000 */
[----:B-1----:R-:W-:-:S04]  /*287c10*/  IMAD.WIDE R124, R124, 0x8, R184 ;  /* 0x000000087c7c7825 */ /* 0x002fc800078e02b8 */
[----:B------:R-:W-:Y:S01]  /*287c20*/  IMAD.WIDE R174, R174, 0x8, R184 ;  /* 0x00000008aeae7825 */ /* 0x000fe200078e02b8 */
[----:B------:R-:W2:Y:S03]  /*287c30*/  LDG.E.64 R190, desc[UR12][R124.64+0x2710] ;  /* 0x0027100c7cbe7981 */ /* 0x000ea6000c1e1b00 */
[----:B------:R-:W-:Y:S02]  /*287c40*/  IMAD R173, R173, 0x8, R183 ;  /* 0x00000008adad7824 */ /* 0x000fe400078e02b7 */
[----:B------:R-:W3:Y:S04]  /*287c50*/  LDG.E.64 R182, desc[UR14][R124.64+0x3a98] ;  /* 0x003a980e7cb67981 */ /* 0x000ee8000c1e1b00 */
[----:B------:R-:W2:Y:S04]  /*287c60*/  LDG.E.64 R184, desc[UR10][R174.64+0x2710] ;  /* 0x0027100aaeb87981 */ /* 0x000ea8000c1e1b00 */
[----:B------:R-:W4:Y:S04]  /*287c70*/  LDL.64 R176, [R173+0x1388] ;  /* 0x00138800adb07983 */ /* 0x000f280000100a00 */
[----:B------:R-:W3:Y:S04]  /*287c80*/  LDG.E.64 R124, desc[UR16][R174.64+0x3a98] ;  /* 0x003a9810ae7c7981 */ /* 0x000ee8000c1e1b00 */
[----:B------:R-:W4:Y:S01]  /*287c90*/  LDL.64 R174, [R173] ;  /* 0x00000000adae7983 */ /* 0x000f220000100a00 */
[----:B------:R-:W-:Y:S01]  /*287ca0*/  UMOV UR10, 0xff800000 ;  /* 0xff800000000a7882 */ /* 0x000fe20000000000 */
[----:B------:R-:W-:Y:S01]  /*287cb0*/  UMOV UR11, 0x41cdcd64 ;  /* 0x41cdcd64000b7882 */ /* 0x000fe20000000000 */
[----:B------:R-:W-:Y:S01]  /*287cc0*/  BSSY.RECONVERGENT B4, `(.L_x_12654) ;  /* 0x0000025000047945 */ /* 0x000fe20003800200 */
[----:B---3--:R-:W-:-:S02]  /*287cd0*/  DADD R182, R182, R124 ;  /* 0x00000000b6b67229 */ /* 0x008fc4000000007c */
[----:B--2---:R-:W-:-:S06]  /*287ce0*/  DADD R124, R190, R184 ;  /* 0x00000000be7c7229 */ /* 0x004fcc00000000b8 */
[----:B----4-:R-:W-:Y:S02]  /*287cf0*/  DADD R184, R174, R182 ;  /* 0x00000000aeb87229 */ /* 0x010fe400000000b6 */
[----:B------:R-:W-:-:S06]  /*287d00*/  DADD R124, R176, R124 ;  /* 0x00000000b07c7229 */ /* 0x000fcc000000007c */
        /* <DEDUP_REMOVED lines=16> */
[----:B------:R-:W-:Y:S02]  /*287e10*/  DFMA R176, -R174, R124, 1 ;  /* 0x3ff00000aeb0742b */ /* 0x000fe4000000017c */
[----:B------:R-:W-:-:S06]  /*287e20*/  DADD R190, R184, 200 ;  /* 0x40690000b8be7429 */ /* 0x000fcc0000000000 */
[----:B------:R-:W-:-:S08]  /*287e30*/  DFMA R124, R124, R176, R124 ;  /* 0x000000b07c7c722b */ /* 0x000fd0000000007c */
[----:B------:R-:W-:-:S08]  /*287e40*/  DMUL R176, R190, R124 ;  /* 0x0000007cbeb07228 */ /* 0x000fd00000000000 */
[----:B------:R-:W-:-:S08]  /*287e50*/  DFMA R196, -R174, R176, R190 ;  /* 0x000000b0aec4722b */ /* 0x000fd000000001be */
[----:B------:R-:W-:Y:S01]  /*287e60*/  DFMA R124, R124, R196, R176 ;  /* 0x000000c47c7c722b */ /* 0x000fe200000000b0 */
[----:B------:R-:W-:-:S09]  /*287e70*/  FSETP.GEU.AND P4, PT, |R191|, 6.5827683646048100446e-37, PT ;  /* 0x03600000bf00780b */ /* 0x000fd20003f8e200 */
[----:B------:R-:W-:-:S05]  /*287e80*/  FFMA R173, RZ, R175, R125 ;  /* 0x000000afffad7223 */ /* 0x000fca000000007d */
[----:B------:R-:W-:-:S13]  /*287e90*/  FSETP.GT.AND P2, PT, |R173|, 1.469367938527859385e-39, PT ;  /* 0x00100000ad00780b */ /* 0x000fda0003f44200 */
[----:B------:R-:W-:Y:S05]  /*287ea0*/  @P2 BRA P4, `(.L_x_12655) ;  /* 0x0000000000182947 */ /* 0x000fea0002000000 */
[----:B------:R-:W-:Y:S01]  /*287eb0*/  IMAD.MOV.U32 R176, RZ, RZ, R190 ;  /* 0x000000ffffb07224 */ /* 0x000fe200078e00be */
[----:B------:R-:W-:Y:S01]  /*287ec0*/  MOV R173, 0x287ef0 ;  /* 0x00287ef000ad7802 */ /* 0x000fe20000000f00 */
[----:B------:R-:W-:-:S07]  /*287ed0*/  IMAD.MOV.U32 R177, RZ, RZ, R191 ;  /* 0x000000ffffb17224 */ /* 0x000fce00078e00bf */
[----:B-----5:R-:W-:Y:S05]  /*287ee0*/  CALL.REL.NOINC `($__internal_0_$__cuda_sm20_div_rn_f64_full) ;  /* 0x00000024003c7944 */ /* 0x020fea0003c00000 */
[----:B------:R-:W-:Y:S02]  /*287ef0*/  IMAD.MOV.U32 R124, RZ, RZ, R174 ;  /* 0x000000ffff7c7224 */ /* 0x000fe400078e00ae */
[----:B------:R-:W-:-:S07]  /*287f00*/  IMAD.MOV.U32 R125, RZ, RZ, R175 ;  /* 0x000000ffff7d7224 */ /* 0x000fce00078e00af */
.L_x_12655:
[----:B------:R-:W-:Y:S05]  /*287f10*/  BSYNC.RECONVERGENT B4 ;  /* 0x0000000000047941 */ /* 0x000fea0003800200 */
.L_x_12654:
[----:B------:R-:W-:Y:S02]  /*287f20*/  VIADD R173, R126, 0xffffffff ;  /* 0xffffffff7ead7836 */ /* 0x000fe40000000000 */
[----:B------:R-:W-:Y:S02]  /*287f30*/  VIADD R174, R1, 0x5400 ;  /* 0x0000540001ae7836 */ /* 0x000fe40000000000 */
[----:B------:R-:W-:-:S04]  /*287f40*/  IMAD R173, R173, R178, R210 ;  /* 0x000000b2adad7224 */ /* 0x000fc800078e02d2 */
[----:B------:R-:W-:-:S04]  /*287f50*/  VIADD R173, R173, 0xffffffff ;  /* 0xffffffffadad7836 */ /* 0x000fc80000000000 */
[----:B------:R-:W-:-:S05]  /*287f60*/  IMAD R173, R173, 0x8, R174 ;  /* 0x00000008adad7824 */ /* 0x000fca00078e02ae */
[----:B------:R-:W2:Y:S01]  /*287f70*/  LDL.64 R196, [R173] ;  /* 0x00000000adc47983 */ /* 0x000ea20000100a00 */
[----:B------:R-:W-:Y:S01]  /*287f80*/  UMOV UR10, 0xcccccccd ;  /* 0xcccccccd000a7882 */ /* 0x000fe20000000000 */
[----:B------:R-:W-:Y:S01]  /*287f90*/  UMOV UR11, 0x4016cccc ;  /* 0x4016cccc000b7882 */ /* 0x000fe20000000000 */
[----:B------:R-:W-:Y:S01]  /*287fa0*/  IMAD.MOV.U32 R176, RZ, RZ, 0x1 ;  /* 0x00000001ffb07424 */ /* 0x000fe200078e00ff */
[----:B-----5:R-:W-:Y:S01]  /*287fb0*/  DADD R174, R180, -UR10 ;  /* 0x8000000ab4ae7e29 */ /* 0x020fe20008000000 */
        /* <DEDUP_REMOVED lines=24> */
.L_x_12657:
[----:B------:R-:W-:Y:S05]  /*288140*/  BSYNC.RECONVERGENT B4 ;  /* 0x0000000000047941 */ /* 0x000fea0003800200 */
.L_x_12656:
[----:B------:R-:W-:-:S06]  /*288150*/  DSETP.GE.AND P2, PT, R124, R176, PT ;  /* 0x000000b07c00722a */ /* 0x000fcc0003f46000 */
[----:B------:R-:W-:Y:S02]  /*288160*/  FSEL R124, R184, RZ, P2 ;  /* 0x000000ffb87c7208 */ /* 0x000fe40001000000 */
[----:B------:R-:W-:Y:S02]  /*288170*/  FSEL R125, R185, +QNAN , P2 ;  /* 0x7ff00000b97d7808 */ /* 0x000fe40001000000 */
[----:B------:R-:W-:Y:S02]  /*288180*/  FSEL R176, R182, RZ, P2 ;  /* 0x000000ffb6b07208 */ /* 0x000fe40001000000 */
[----:B------:R-:W-:Y:S01]  /*288190*/  FSEL R177, R183, -1.875, P2 ;  /* 0xbff00000b7b17808 */ /* 0x000fe20001000000 */
[----:B------:R-:W-:Y:S06]  /*2881a0*/  BRA `(.L_x_12652) ;  /* 0x0000000400307947 */ /* 0x000fec0003800000 */
.L_x_12653:
[----:B------:R-:W-:Y:S01]  /*2881b0*/  IADD3 R173, PT, PT, R1, 0x5400, RZ ;  /* 0x0000540001ad7810 */ /* 0x000fe20007ffe0ff */
[----:B------:R-:W2:Y:S04]  /*2881c0*/  LDL.U8 R125, [R204+0x1] ;  /* 0x00000100cc7d7983 */ /* 0x000ea80000100000 */
[C---:B------:R-:W-:Y:S01]  /*2881d0*/  IMAD.IADD R124, R173.reuse, 0x1, R193 ;  /* 0x00000001ad7c7824 */ /* 0x040fe200078e02c1 */
[----:B------:R-:W2:Y:S04]  /*2881e0*/  LDL.U8 R182, [R204] ;  /* 0x00000000ccb67983 */ /* 0x000ea80000100000 */
[----:B------:R-:W3:Y:S01]  /*2881f0*/  LDL.U8 R177, [R124+0x27f3] ;  /* 0x0027f3007cb17983 */ /* 0x000ee20000100000 */
[----:B------:R-:W-:-:S03]  /*288200*/  IMAD.IADD R174, R173, 0x1, R210 ;  /* 0x00000001adae7824 */ /* 0x000fc600078e02d2 */
[----:B------:R-:W4:Y:S01]  /*288210*/  LDL.S8 R175, [R124+0x27f4] ;  /* 0x0027f4007caf7983 */ /* 0x000f220000100200 */
[----:B------:R-:W-:-:S05]  /*288220*/  IMAD.IADD R176, R173, 0x1, R126 ;  /* 0x00000001adb07824 */ /* 0x000fca00078e027e */
[----:B------:R-:W4:Y:S04]  /*288230*/  LDL.U8 R173, [R176+0x27d8] ;  /* 0x0027d800b0ad7983 */ /* 0x000f280000100000 */
[----:B------:R-:W4:Y:S04]  /*288240*/  LDL.U8 R124, [R174+0x27f3] ;  /* 0x0027f300ae7c7983 */ /* 0x000f280000100000 */
[----:B------:R-:W4:Y:S04]  /*288250*/  LDL.S8 R176, [R176+0x27d7] ;  /* 0x0027d700b0b07983 */ /* 0x000f280000100200 */
[----:B------:R-:W4:Y:S01]  /*288260*/  LDL.U8 R174, [R174+0x27f2] ;  /* 0x0027f200aeae7983 */ /* 0x000f220000100000 */
[----:B------:R-:W-:-:S05]  /*288270*/  IMAD.IADD R183, R210, 0x1, -R192 ;  /* 0x00000001d2b77824 */ /* 0x000fca00078e0ac0 */
[C---:B------:R-:W-:Y:S02]  /*288280*/  ISETP.GT.U32.AND P2, PT, R183.reuse, 0x7ffffffe, PT ;  /* 0x7ffffffeb700780c */ /* 0x040fe40003f44070 */
[----:B------:R-:W-:Y:S01]  /*288290*/  IABS R184, R183 ;  /* 0x000000b700b87213 */ /* 0x000fe20000000000 */
[----:B------:R-:W-:-:S05]  /*2882a0*/  VIADD R183, R183, 0x1 ;  /* 0x00000001b7b77836 */ /* 0x000fca0000000000 */
[----:B------:R-:W-:-:S04]  /*2882b0*/  SEL R183, R183, 0x1, !P2 ;  /* 0x00000001b7b77807 */ /* 0x000fc80005000000 */
[----:B------:R-:W-:Y:S01]  /*2882c0*/  LOP3.LUT R183, RZ, R183, RZ, 0x33, !PT ;  /* 0x000000b7ffb77212 */ /* 0x000fe200078e33ff */
[----:B------:R-:W0:Y:S08]  /*2882d0*/  LDC R190, c[0x0][0x468] ;  /* 0x00011a00ffbe7b82 */ /* 0x000e300000000800 */
[----:B------:R-:W1:Y:S01]  /*2882e0*/  LDC R191, c[0x0][0x46c] ;  /* 0x00011b00ffbf7b82 */ /* 0x000e620000000800 */
[----:B------:R-:W-:Y:S01]  /*2882f0*/  UMOV UR10, 0x5197d ;  /* 0x0005197d000a7882 */ /* 0x000fe20000000000 */
[----:B0-----:R-:W-:-:S02]  /*288300*/  IMAD.MOV.U32 R196, RZ, RZ, R190 ;  /* 0x000000ffffc47224 */ /* 0x001fc400078e00be */
[----:B-1----:R-:W-:Y:S01]  /*288310*/  IMAD.MOV.U32 R197, RZ, RZ, R191 ;  /* 0x000000ffffc57224 */ /* 0x002fe200078e00bf */
[----:B--2---:R-:W-:Y:S02]  /*288320*/  PRMT R182, R182, 0x3340, R125 ;  /* 0x00003340b6b67816 */ /* 0x004fe4000000007d */
[----:B------:R-:W-:Y:S02]  /*288330*/  SEL R125, R184, RZ, P2 ;  /* 0x000000ffb87d7207 */ /* 0x000fe40001000000 */
[----:B---3--:R-:W-:Y:S02]  /*288340*/  PRMT R184, R177, 0x3340, RZ ;  /* 0x00003340b1b87816 */ /* 0x008fe400000000ff */
[----:B------:R-:W-:Y:S02]  /*288350*/  IADD3 R177, PT, PT, R183, R210, R125 ;  /* 0x000000d2b7b17210 */ /* 0x000fe40007ffe07d */
[----:B------:R-:W-:Y:S02]  /*288360*/  PRMT R125, R182, 0x5410, R184 ;  /* 0x00005410b67d7816 */ /* 0x000fe400000000b8 */
[----:B------:R-:W0:Y:S03]  /*288370*/  LDC.64 R184, c[0x0][0x358] ;  /* 0x0000d600ffb87b82 */ /* 0x000e260000000a00 */
[----:B----4-:R-:W-:Y:S01]  /*288380*/  IDP.4A.S8.U8 R125, R125, UR10, R175 ;  /* 0x0000000a7d7d7c26 */ /* 0x010fe200080002af */
[----:B------:R-:W-:-:S02]  /*288390*/  PRMT R173, R173, 0x3340, RZ ;  /* 0x00003340adad7816 */ /* 0x000fc400000000ff */
[----:B------:R-:W-:Y:S02]  /*2883a0*/  PRMT R182, R174, 0x3340, R124 ;  /* 0x00003340aeb67816 */ /* 0x000fe4000000007c */
[C---:B0-----:R-:W-:Y:S02]  /*2883b0*/  R2UR UR12, R184.reuse ;  /* 0x00000000b80c72ca */ /* 0x041fe400000e0000 */
[C---:B------:R-:W-:Y:S02]  /*2883c0*/  R2UR UR13, R185.reuse ;  /* 0x00000000b90d72ca */ /* 0x040fe400000e0000 */
[C---:B------:R-:W-:Y:S02]  /*2883d0*/  R2UR UR14, R184.reuse ;  /* 0x00000000b80e72ca */ /* 0x040fe400000e0000 */
[----:B------:R-:W-:Y:S02]  /*2883e0*/  R2UR UR15, R185 ;  /* 0x00000000b90f72ca */ /* 0x000fe400000e0000 */
[----:B------:R-:W-:-:S02]  /*2883f0*/  R2UR UR16, R184 ;  /* 0x00000000b81072ca */ /* 0x000fc400000e0000 */
[C---:B------:R-:W-:Y:S02]  /*288400*/  R2UR UR17, R185.reuse ;  /* 0x00000000b91172ca */ /* 0x040fe400000e0000 */
[----:B------:R-:W-:Y:S02]  /*288410*/  R2UR UR18, R184 ;  /* 0x00000000b81272ca */ /* 0x000fe400000e0000 */
[----:B------:R-:W-:Y:S01]  /*288420*/  R2UR UR19, R185 ;  /* 0x00000000b91372ca */ /* 0x000fe200000e0000 */
[----:B------:R-:W-:-:S04]  /*288430*/  IMAD.WIDE R174, R177, 0x8, R196 ;  /* 0x00000008b1ae7825 */ /* 0x000fc800078e02c4 */
[----:B------:R-:W-:Y:S01]  /*288440*/  IMAD.WIDE R124, R125, 0x8, R196 ;  /* 0x000000087d7c7825 */ /* 0x000fe200078e02c4 */
[----:B------:R0:W2:Y:S04]  /*288450*/  LDG.E.64 R200, desc[UR12][R174.64+0x6178] ;  /* 0x0061780caec87981 */ /* 0x0000a8000c1e1b00 */
[----:B------:R1:W2:Y:S01]  /*288460*/  LDG.E.64 R190, desc[UR14][R124.64+0x76e8] ;  /* 0x0076e80e7cbe7981 */ /* 0x0002a2000c1e1b00 */
[----:B------:R-:W-:-:S03]  /*288470*/  PRMT R173, R182, 0x5410, R173 ;  /* 0x00005410b6ad7816 */ /* 0x000fc600000000ad */
[----:B------:R-:W0:Y:S04]  /*288480*/  LDG.E.64 R174, desc[UR16][R174.64+0x5ea8] ;  /* 0x005ea810aeae7981 */ /* 0x000e28000c1e1b00 */
[----:B------:R-:W0:Y:S01]  /*288490*/  LDG.E.64 R124, desc[UR18][R124.64+0x6360] ;  /* 0x006360127c7c7981 */ /* 0x000e22000c1e1b00 */
[----:B------:R-:W-:Y:S02]  /*2884a0*/  UMOV UR10, 0x57d19 ;  /* 0x00057d19000a7882 */ /* 0x000fe40000000000 */
[----:B------:R-:W-:-:S04]  /*2884b0*/  IDP.4A.S8.U8 R173, R173, UR10, R176 ;  /* 0x0000000aadad7c26 */ /* 0x000fc800080002b0 */
[----:B------:R-:W-:-:S05]  /*2884c0*/  IMAD.WIDE R176, R173, 0x8, R196 ;  /* 0x00000008adb07825 */ /* 0x000fca00078e02c4 */
[----:B------:R-:W3:Y:S01]  /*2884d0*/  LDG.E.64 R196, desc[UR14][R176.64+0x6360] ;  /* 0x0063600eb0c47981 */ /* 0x000ee2000c1e1b00 */
[----:B------:R-:W-:Y:S02]  /*2884e0*/  VIADD R183, R1, 0x5400 ;  /* 0x0000540001b77836 */ /* 0x000fe40000000000 */
[----:B------:R-:W-:Y:S01]  /*2884f0*/  VIADD R173, R205, 0xffffffff ;  /* 0xffffffffcdad7836 */ /* 0x000fe20000000000 */
[----:B------:R-:W4:Y:S03]  /*288500*/  LDG.E.64 R184, desc[UR12][R176.64+0x76e8] ;  /* 0x0076e80cb0b87981 */ /* 0x000f26000c1e1b00 */
[----:B------:R-:W-:-:S05]  /*288510*/  IMAD R173, R173, 0x8, R183 ;  /* 0x00000008adad7824 */ /* 0x000fca00078e02b7 */
[----:B------:R-:W4:Y:S04]  /*288520*/  LDL.64 R182, [R173] ;  /* 0x00000000adb67983 */ /* 0x000f280000100a00 */
[----:B------:R-:W4:Y:S01]  /*288530*/  LDL.64 R176, [R173+0x1388] ;  /* 0x00138800adb07983 */ /* 0x000f220000100a00 */
[----:B------:R-:W-:Y:S01]  /*288540*/  UMOV UR10, 0x64b31d04 ;  /* 0x64b31d04000a7882 */ /* 0x000fe20000000000 */
[----:B------:R-:W-:Y:S01]  /*288550*/  UMOV UR11, 0x3feef3e8 ;  /* 0x3feef3e8000b7882 */ /* 0x000fe20000000000 */
[----:B0-----:R-:W-:Y:S01]  /*288560*/  DADD R174, R174, R124 ;  /* 0x00000000aeae7229 */ /* 0x001fe2000000007c */
[----:B-1----:R-:W-:-:S05]  /*288570*/  VIADD R124, R227, 0x1 ;  /* 0x00000001e37c7836 */ /* 0x002fca0000000000 */
[----:B------:R-:W-:Y:S01]  /*288580*/  IABS R124, R124 ;  /* 0x0000007c007c7213 */ /* 0x000fe20000000000 */
[----:B--2---:R-:W-:-:S05]  /*288590*/  DADD R190, R200, R190 ;  /* 0x00000000c8be7229 */ /* 0x004fca00000000be */
[----:B------:R-:W0:Y:S01]  /*2885a0*/  I2F.F64 R124, R124 ;  /* 0x0000007c007c7312 */ /* 0x000e220000201c00 */
[----:B---3--:R-:W-:Y:S02]  /*2885b0*/  DADD R174, R174, R196 ;  /* 0x00000000aeae7229 */ /* 0x008fe400000000c4 */
[----:B----4-:R-:W-:-:S06]  /*2885c0*/  DADD R184, R190, R184 ;  /* 0x00000000beb87229 */ /* 0x010fcc00000000b8 */
        /* <DEDUP_REMOVED lines=10> */
.L_x_12652:
[----:B------:R-:W-:Y:S05]  /*288670*/  BSYNC.RECONVERGENT B0 ;  /* 0x0000000000007941 */ /* 0x000fea0003800200 */
.L_x_12647:
[C-C-:B-----5:R-:W-:Y:S01]  /*288680*/  DSETP.MAX.AND P4, P5, |R180|.reuse, |R176|.reuse, PT ;  /* 0x400000b0b400722a */ /* 0x160fe20003d8f200 */
        /* <DEDUP_REMOVED lines=16> */
[----:B------:R-:W-:Y:S01]  /*288790*/  IADD3 R173, PT, PT, R126, -0x1, RZ ;  /* 0xffffffff7ead7810 */ /* 0x000fe20007ffe0ff */
[----:B------:R-:W-:-:S04]  /*2887a0*/  VIADD R190, R1, 0x5400 ;  /* 0x0000540001be7836 */ /* 0x000fc80000000000 */
[----:B------:R-:W-:-:S04]  /*2887b0*/  IMAD R173, R173, R178, R210 ;  /* 0x000000b2adad7224 */ /* 0x000fc800078e02d2 */
[----:B------:R-:W-:-:S04]  /*2887c0*/  VIADD R173, R173, 0xffffffff ;  /* 0xffffffffadad7836 */ /* 0x000fc80000000000 */
[----:B------:R-:W-:-:S05]  /*2887d0*/  IMAD R173, R173, 0x8, R190 ;  /* 0x00000008adad7824 */ /* 0x000fca00078e02be */
[----:B------:R0:W2:Y:S02]  /*2887e0*/  LDL.64 R174, [R173] ;  /* 0x00000000adae7983 */ /* 0x0000a40000100a00 */
[----:B0-----:R-:W-:Y:S01]  /*2887f0*/  IMAD.MOV.U32 R173, RZ, RZ, R125 ;  /* 0x000000ffffad7224 */ /* 0x001fe200078e007d */
[C-C-:B--2---:R-:W-:Y:S02]  /*288800*/  DSETP.MAX.AND P4, P5, |R174|.reuse, |R124|.reuse, PT ;  /* 0x4000007cae00722a */ /* 0x144fe40003d8f200 */
[----:B------:R-:W-:Y:S01]  /*288810*/  DADD R176, R174, -R124 ;  /* 0x00000000aeb07229 */ /* 0x000fe2000000087c */
[----:B------:R-:W-:-:S03]  /*288820*/  IMAD.MOV.U32 R125, RZ, RZ, R175 ;  /* 0x000000ffff7d7224 */ /* 0x000fc600078e00af */
[----:B------:R-:W-:Y:S02]  /*288830*/  SEL R124, R174, R124, P4 ;  /* 0x0000007cae7c7207 */ /* 0x000fe40002000000 */
[----:B------:R-:W-:Y:S02]  /*288840*/  FSEL R125, |R125|, |R173|, P4 ;  /* 0x400000ad7d7d7208 */ /* 0x000fe40002000200 */
[----:B------:R-:W-:-:S04]  /*288850*/  DSETP.GEU.AND P2, PT, |R176|, R182, PT ;  /* 0x000000b6b000722a */ /* 0x000fc80003f4e200 */
[----:B------:R-:W-:-:S06]  /*288860*/  @P5 LOP3.LUT R125, R173, 0x80000, RZ, 0xfc, !PT ;  /* 0x00080000ad7d5812 */ /* 0x000fcc00078efcff */
[----:B------:R-:W-:-:S14]  /*288870*/  DSETP.GT.OR P2, PT, R124, R184, P2 ;  /* 0x000000b87c00722a */ /* 0x000fdc0001744400 */
[----:B------:R-:W-:Y:S05]  /*288880*/  @!P2 BREAK.RELIABLE B0 ;  /* 0x000000000000a942 */ /* 0x000fea0003800100 */
[----:B------:R-:W-:Y:S05]  /*288890*/  @!P2 BRA `(.L_x_12660) ;  /* 0x000000000038a947 */ /* 0x000fea0003800000 */
.L_x_12659:
[----:B------:R-:W-:Y:S05]  /*2888a0*/  BSYNC.RELIABLE B0 ;  /* 0x0000000000007941 */ /* 0x000fea0003800100 */
.L_x_12658:
[C---:B------:R-:W-:Y:S01]  /*2888b0*/  ISETP.GE.AND P2, PT, R226.reuse, R210, PT ;  /* 0x000000d2e200720c */ /* 0x040fe20003f46270 */
[----:B------:R-:W-:Y:S01]  /*2888c0*/  VIADD R124, R226, 0x1 ;  /* 0x00000001e27c7836 */ /* 0x000fe20000000000 */
[----:B------:R-:W-:Y:S01]  /*2888d0*/  ISETP.GT.AND P4, PT, R211, 0x1, PT ;  /* 0x00000001d300780c */ /* 0x000fe20003f84270 */
[----:B------:R-:W-:Y:S01]  /*2888e0*/  VIADD R193, R193, 0x1 ;  /* 0x00000001c1c17836 */ /* 0x000fe20000000000 */
[----:B------:R-:W-:Y:S01]  /*2888f0*/  IADD3 R205, PT, PT, R205, 0x1, -R178 ;  /* 0x00000001cdcd7810 */ /* 0x000fe20007ffe8b2 */
[----:B------:R-:W-:Y:S02]  /*288900*/  VIADD R209, R209, 0xffffffff ;  /* 0xffffffffd1d17836 */ /* 0x000fe40000000000 */
[----:B------:R-:W-:Y:S02]  /*288910*/  VIADD R227, R227, 0x2 ;  /* 0x00000002e3e37836 */ /* 0x000fe40000000000 */
[----:B------:R-:W-:Y:S02]  /*288920*/  VIADD R236, R236, 0xfffffffc ;  /* 0xfffffffcecec7836 */ /* 0x000fe40000000000 */
[----:B------:R-:W-:-:S02]  /*288930*/  VIADD R204, R204, 0xffffffff ;  /* 0xffffffffcccc7836 */ /* 0x000fc40000000000 */
[----:B------:R-:W-:Y:S02]  /*288940*/  VIADD R208, R208, 0xffffffff ;  /* 0xffffffffd0d07836 */ /* 0x000fe40000000000 */
[----:B------:R-:W-:Y:S01]  /*288950*/  IMAD.MOV.U32 R226, RZ, RZ, R124 ;  /* 0x000000ffffe27224 */ /* 0x000fe200078e007c */
[----:B------:R-:W-:Y:S06]  /*288960*/  @!P2 BRA P4, `(.L_x_12661) ;  /* 0xffffffe400d0a947 */ /* 0x000fec000203ffff */
[----:B------:R-:W-:Y:S05]  /*288970*/  BRA `(.L_x_12646) ;  /* 0x0000000000207947 */ /* 0x000fea0003800000 */
.L_x_12660:
[----:B------:R-:W-:Y:S01]  /*288980*/  VIADD R124, R1, 0x5400 ;  /* 0x00005400017c7836 */ /* 0x000fe20000000000 */
[----:B------:R-:W-:Y:S01]  /*288990*/  PLOP3.LUT P0, PT, PT, PT, PT, 0x8, 0x80 ;  /* 0x000000000080781c */ /* 0x000fe20003f0e170 */
[----:B------:R-:W-:Y:S02]  /*2889a0*/  VIADD R210, R226, 0xffffffff ;  /* 0xffffffffe2d27836 */ /* 0x000fe40000000000 */
[----:B------:R-:W-:Y:S02]  /*2889b0*/  VIADD R124, R124, 0x2774 ;  /* 0x000027747c7c7836 */ /* 0x000fe40000000000 */
[----:B------:R-:W-:Y:S01]  /*2889c0*/  IMAD.MOV.U32 R126, RZ, RZ, R211 ;  /* 0x000000ffff7e7224 */ /* 0x000fe200078e00d3 */
[----:B------:R0:W-:Y:S01]  /*2889d0*/  STL [R236], R210 ;  /* 0x000000d2ec007387 */ /* 0x0001e20000100800 */
[----:B------:R-:W-:-:S05]  /*2889e0*/  IMAD R124, R193, 0x4, R124 ;  /* 0x00000004c17c7824 */ /* 0x000fca00078e027c */
[----:B------:R0:W-:Y:S02]  /*2889f0*/  STL [R124+-0x4], R211 ;  /* 0xfffffcd37c007387 */ /* 0x0001e40000100800 */
.L_x_12646:
[----:B------:R-:W-:Y:S05]  /*288a00*/  BSYNC.RECONVERGENT B1 ;  /* 0x0000000000017941 */ /* 0x000fea0003800200 */
.L_x_12645:
[C---:B------:R-:W-:Y:S01]  /*288a10*/  ISETP.LT.U32.AND P2, PT, R192.reuse, 0x20, PT ;  /* 0x00000020c000780c */ /* 0x040fe20003f41070 */
[----:B0-----:R-:W-:-:S04]  /*288a20*/  VIADD R124, R192, 0x1 ;  /* 0x00000001c07c7836 */ /* 0x001fc80000000000 */
[----:B------:R-:W-:-:S08]  /*288a30*/  IMAD.MOV.U32 R192, RZ, RZ, R124 ;  /* 0x000000ffffc07224 */ /* 0x000fd000078e007c */
[----:B------:R-:W-:Y:S05]  /*288a40*/  @P0 BRA P2, `(.L_x_12662) ;  /* 0xffffffe400180947 */ /* 0x000fea000103ffff */
.L_x_12644:
[----:B------:R-:W-:Y:S05]  /*288a50*/  BSYNC.RECONVERGENT B2 ;  /* 0x0000000000027941 */ /* 0x000fea0003800200 */
.L_x_12643:
[----:B0-----:R-:W-:-:S05]  /*288a60*/  VIADD R124, R1, 0x5400 ;  /* 0x00005400017c7836 */ /* 0x001fca0000000000 */
[C---:B------:R-:W-:Y:S01]  /*288a70*/  IADD3 R125, PT, PT, R124.reuse, R126, RZ ;  /* 0x0000007e7c7d7210 */ /* 0x040fe20007ffe0ff */
[----:B------:R-:W-:-:S04]  /*288a80*/  IMAD.IADD R124, R124, 0x1, R210 ;  /* 0x000000017c7c7824 */ /* 0x000fc800078e02d2 */
[----:B------:R1:W5:Y:S04]  /*288a90*/  LDL.U8 R226, [R125+0x27d8] ;  /* 0x0027d8007de27983 */ /* 0x0003680000100000 */
[----:B------:R1:W5:Y:S01]  /*288aa0*/  LDL.U8 R211, [R124+0x27f3] ;  /* 0x0027f3007cd37983 */ /* 0x0003620000100000 */
[----:B------:R-:W-:Y:S05]  /*288ab0*/  BRA `(.L_x_12663) ;  /* 0xffffffc000c87947 */ /* 0x000fea000383ffff */
.L_x_12640:
[----:B------:R-:W-:Y:S05]  /*288ac0*/  BSYNC.RECONVERGENT B3 ;  /* 0x0000000000037941 */ /* 0x000fea0003800200 */
.L_x_12616:
[----:B------:R-:W-:Y:S01]  /*288ad0*/  VIADD R124, R1, 0x5400 ;  /* 0x00005400017c7836 */ /* 0x000fe20000000000 */
[----:B------:R-:W-:-:S03]  /*288ae0*/  DSETP.GT.AND P0, PT, |R206|, R190, PT ;  /* 0x000000bece00722a */ /* 0x000fc60003f04200 */
[----:B------:R-:W-:-:S04]  /*288af0*/  VIADD R124, R124, 0x1388 ;  /* 0x000013887c7c7836 */ /* 0x000fc80000000000 */
[----:B------:R-:W-:Y:S02]  /*288b00*/  IMAD R126, R248, 0x8, R124 ;  /* 0x00000008f87e7824 */ /* 0x000fe400078e027c */
[----:B------:R-:W2:Y:S04]  /*288b10*/  LDL.64 R124, [R249] ;  /* 0x00000000f97c7983 */ /* 0x000ea80000100a00 */
[----:B------:R-:W3:Y:S01]  /*288b20*/  LDL.64 R174, [R126] ;  /* 0x000000007eae7983 */ /* 0x000ee20000100a00 */
[----:B------:R-:W-:Y:S01]  /*288b30*/  BSSY.RECONVERGENT B1, `(.L_x_12664) ;  /* 0x000016b000017945 */ /* 0x000fe20003800200 */
[----:B--2---:R-:W-:Y:S02]  /*288b40*/  DADD R124, R124, R194 ;  /* 0x000000007c7c7229 */ /* 0x004fe400000000c2 */
[----:B---3--:R-:W-:Y:S01]  /*288b50*/  DADD R176, R174, R198 ;  /* 0x00000000aeb07229 */ /* 0x008fe200000000c6 */
[----:B------:R-:W-:-:S02]  /*288b60*/  IMAD.MOV.U32 R174, RZ, RZ, 0x0 ;  /* 0x00000000ffae7424 */ /* 0x000fc400078e00ff */
        /* <DEDUP_REMOVED lines=14> */
[----:B------:R-:W-:Y:S01]  /*288c50*/  VIADD R180, R1, 0x5400 ;  /* 0x0000540001b47836 */ /* 0x000fe20000000000 */
[----:B------:R-:W-:Y:S01]  /*288c60*/  LOP3.LUT R126, R179, 0x7ffffff0, RZ, 0xc0, !PT ;  /* 0x7ffffff0b37e7812 */ /* 0x000fe200078ec0ff */
[----:B------:R-:W-:Y:S02]  /*288c70*/  IMAD.MOV.U32 R173, RZ, RZ, RZ ;  /* 0x000000ffffad7224 */ /* 0x000fe400078e00ff */
[----:B------:R-:W-:Y:S02]  /*288c80*/  VIADD R193, R180, 0x2730 ;  /* 0x00002730b4c17836 */ /* 0x000fe40000000000 */
[----:B------:R-:W-:-:S07]  /*288c90*/  IMAD.MOV R194, RZ, RZ, -R174 ;  /* 0x000000ffffc27224 */ /* 0x000fce00078e0aae */
.L_x_12670:
[----:B------:R-:W2:Y:S04]  /*288ca0*/  LDL.64 R182, [R193+-0x20] ;  /* 0xffffe000c1b67983 */ /* 0x000ea80000100a00 */
[----:B------:R-:W3:Y:S04]  /*288cb0*/  LDL.64 R190, [R193+-0x18] ;  /* 0xffffe800c1be7983 */ /* 0x000ee80000100a00 */
[----:B------:R-:W4:Y:S04]  /*288cc0*/  LDL.64 R174, [R193+-0x10] ;  /* 0xfffff000c1ae7983 */ /* 0x000f280000100a00 */
[----:B------:R-:W5:Y:S04]  /*288cd0*/  LDL.64 R184, [R193+-0x8] ;  /* 0xfffff800c1b87983 */ /* 0x000f680000100a00 */
[----:B------:R-:W5:Y:S01]  /*288ce0*/  LDL.64 R180, [R193] ;  /* 0x00000000c1b47983 */ /* 0x000f620000100a00 */
        /* <DEDUP_REMOVED lines=10> */
[----:B------:R-:W-:Y:S01]  /*288d90*/  @!P2 IMAD.MOV R190, RZ, RZ, R173 ;  /* 0x000000ffffbea224 */ /* 0x000fe200078e02ad */
[----:B----4-:R-:W-:-:S03]  /*288da0*/  ISETP.GT.AND P2, PT, R174, RZ, PT ;  /* 0x000000ffae00720c */ /* 0x010fc60003f44270 */
[C---:B------:R-:W-:Y:S02]  /*288db0*/  VIADD R173, R190.reuse, 0x1 ;  /* 0x00000001bead7836 */ /* 0x040fe40000000000 */
[----:B------:R-:W-:Y:S02]  /*288dc0*/  @!P4 IADD3 R173, PT, PT, R190, RZ, RZ ;  /* 0x000000ffbeadc210 */ /* 0x000fe40007ffe0ff */
[----:B------:R-:W3:Y:S01]  /*288dd0*/  LDL.64 R190, [R193+0x10] ;  /* 0x00001000c1be7983 */ /* 0x000ee20000100a00 */
[----:B------:R-:W-:Y:S02]  /*288de0*/  ISETP.GT.AND P4, PT, R175, RZ, PT ;  /* 0x000000ffaf00720c */ /* 0x000fe40003f84270 */
[----:B------:R-:W-:-:S03]  /*288df0*/  VIADD R174, R173, 0x1 ;  /* 0x00000001adae7836 */ /* 0x000fc60000000000 */
[----:B------:R-:W-:-:S04]  /*288e00*/  @!P2 IMAD.MOV R174, RZ, RZ, R173 ;  /* 0x000000ffffaea224 */ /* 0x000fc800078e02ad */
[----:B------:R-:W-:-:S04]  /*288e10*/  VIADD R173, R174, 0x1 ;  /* 0x00000001aead7836 */ /* 0x000fc80000000000 */
[----:B------:R-:W-:Y:S02]  /*288e20*/  @!P4 IMAD.MOV R173, RZ, RZ, R174 ;  /* 0x000000ffffadc224 */ /* 0x000fe400078e02ae */
[----:B------:R0:W4:Y:S01]  /*288e30*/  LDL.64 R174, [R193+0x18] ;  /* 0x00001800c1ae7983 */ /* 0x0001220000100a00 */
[----:B-----5:R-:W-:Y:S02]  /*288e40*/  ISETP.GT.AND P2, PT, R184, RZ, PT ;  /* 0x000000ffb800720c */ /* 0x020fe40003f44270 */
        /* <DEDUP_REMOVED lines=12> */
[----:B------:R-:W-:Y:S02]  /*288f10*/  VIADD R194, R194, 0x10 ;  /* 0x00000010c2c27836 */ /* 0x000fe40000000000 */
[----:B0-----:R-:W-:Y:S01]  /*288f20*/  VIADD R193, R193, 0x40 ;  /* 0x00000040c1c17836 */ /* 0x001fe20000000000 */
[----:B--2---:R-:W-:Y:S02]  /*288f30*/  ISETP.GT.AND P2, PT, R182, RZ, PT ;  /* 0x000000ffb600720c */ /* 0x004fe40003f44270 */
        /* <DEDUP_REMOVED lines=11> */
[----:B------:R-:W-:-:S04]  /*288ff0*/  ISETP.GT.AND P4, PT, R175, RZ, PT ;  /* 0x000000ffaf00720c */ /* 0x000fc80003f84270 */
[----:B------:R-:W-:-:S03]  /*289000*/  IADD3 R174, PT, PT, R173, 0x1, RZ ;  /* 0x00000001adae7810 */ /* 0x000fc60007ffe0ff */
[----:B------:R-:W-:Y:S01]  /*289010*/  @!P2 IMAD.MOV R174, RZ, RZ, R173 ;  /* 0x000000ffffaea224 */ /* 0x000fe200078e02ad */
[----:B------:R-:W-:-:S03]  /*289020*/  ISETP.NE.AND P2, PT, R194, RZ, PT ;  /* 0x000000ffc200720c */ /* 0x000fc60003f45270 */
[----:B------:R-:W-:Y:S02]  /*289030*/  VIADD R173, R174, 0x1 ;  /* 0x00000001aead7836 */ /* 0x000fe40000000000 */
[----:B------:R-:W-:-:S08]  /*289040*/  @!P4 IMAD.MOV R173, RZ, RZ, R174 ;  /* 0x000000ffffadc224 */ /* 0x000fd000078e02ae */
[----:B------:R-:W-:Y:S05]  /*289050*/  @P2 BRA `(.L_x_12670) ;  /* 0xfffffffc00102947 */ /* 0x000fea000383ffff */
.L_x_12669:
[----:B------:R-:W-:Y:S05]  /*289060*/  BSYNC.RECONVERGENT B2 ;  /* 0x0000000000027941 */ /* 0x000fea0003800200 */
.L_x_12668:
[----:B------:R-:W-:Y:S05]  /*289070*/  @!P0 BRA `(.L_x_12667) ;  /* 0x0000000400248947 */ /* 0x000fea0003800000 */
[----:B------:R-:W-:Y:S01]  /*289080*/  ISETP.GE.U32.AND P2, PT, R192, 0x8, PT ;  /* 0x00000008c000780c */ /* 0x000fe20003f46070 */
[----:B------:R-:W-:Y:S01]  /*289090*/  VIADD R174, R1, 0x5400 ;  /* 0x0000540001ae7836 */ /* 0x000fe20000000000 */
[----:B------:R-:W-:Y:S01]  /*2890a0*/  LOP3.LUT R182, R179, 0x7, RZ, 0xc0, !PT ;  /* 0x00000007b3b67812 */ /* 0x000fe200078ec0ff */
[----:B------:R-:W-:Y:S02]  /*2890b0*/  BSSY.RECONVERGENT B2, `(.L_x_12671) ;  /* 0x0000022000027945 */ /* 0x000fe40003800200 */
[----:B------:R-:W-:Y:S01]  /*2890c0*/  VIADD R185, R174, 0x2710 ;  /* 0x00002710aeb97836 */ /* 0x000fe20000000000 */
[----:B------:R-:W-:-:S07]  /*2890d0*/  ISETP.NE.AND P0, PT, R182, RZ, PT ;  /* 0x000000ffb600720c */ /* 0x000fce0003f05270 */
[----:B------:R-:W-:Y:S06]  /*2890e0*/  @!P2 BRA `(.L_x_12672) ;  /* 0x000000000078a947 */ /* 0x000fec0003800000 */
[----:B------:R-:W-:-:S05]  /*2890f0*/  IMAD R183, R126, 0x4, R185 ;  /* 0x000000047eb77824 */ /* 0x000fca00078e02b9 */
[----:B------:R-:W2:Y:S04]  /*289100*/  LDL.64 R180, [R183] ;  /* 0x00000000b7b47983 */ /* 0x000ea80000100a00 */
[----:B------:R-:W3:Y:S01]  /*289110*/  LDL.64 R174, [R183+0x8] ;  /* 0x00000800b7ae7983 */ /* 0x000ee20000100a00 */
[----:B--2---:R-:W-:Y:S02]  /*289120*/  ISETP.GT.AND P2, PT, R180, RZ, PT ;  /* 0x000000ffb400720c */ /* 0x004fe40003f44270 */
[----:B------:R-:W-:Y:S01]  /*289130*/  ISETP.GT.AND P4, PT, R181, RZ, PT ;  /* 0x000000ffb500720c */ /* 0x000fe20003f84270 */
[----:B------:R-:W-:-:S10]  /*289140*/  VIADD R180, R173, 0x1 ;  /* 0x00000001adb47836 */ /* 0x000fd40000000000 */
[----:B------:R-:W-:-:S04]  /*289150*/  @!P2 IMAD.MOV R180, RZ, RZ, R173 ;  /* 0x000000ffffb4a224 */ /* 0x000fc800078e02ad */
[----:B------:R-:W-:Y:S02]  /*289160*/  VIADD R173, R180, 0x1 ;  /* 0x00000001b4ad7836 */ /* 0x000fe40000000000 */
[----:B------:R-:W-:Y:S02]  /*289170*/  @!P4 IMAD.MOV R173, RZ, RZ, R180 ;  /* 0x000000ffffadc224 */ /* 0x000fe400078e02b4 */
[----:B------:R-:W2:Y:S01]  /*289180*/  LDL.64 R180, [R183+0x10] ;  /* 0x00001000b7b47983 */ /* 0x000ea20000100a00 */
[----:B---3--:R-:W-:Y:S02]  /*289190*/  ISETP.GT.AND P2, PT, R174, RZ, PT ;  /* 0x000000ffae00720c */ /* 0x008fe40003f44270 */
[----:B------:R-:W-:Y:S02]  /*2891a0*/  ISETP.GT.AND P4, PT, R175, RZ, PT ;  /* 0x000000ffaf00720c */ /* 0x000fe40003f84270 */
[----:B------:R-:W3:Y:S01]  /*2891b0*/  LDL.64 R174, [R183+0x18] ;  /* 0x00001800b7ae7983 */ /* 0x000ee20000100a00 */
[----:B------:R-:W-:-:S08]  /*2891c0*/  VIADD R184, R173, 0x1 ;  /* 0x00000001adb87836 */ /* 0x000fd00000000000 */
        /* <DEDUP_REMOVED lines=16> */
.L_x_12672:
[----:B------:R-:W-:Y:S05]  /*2892d0*/  BSYNC.RECONVERGENT B2 ;  /* 0x0000000000027941 */ /* 0x000fea0003800200 */
.L_x_12671:
        /* <DEDUP_REMOVED lines=22> */
.L_x_12674:
[----:B------:R-:W-:Y:S05]  /*289440*/  BSYNC.RECONVERGENT B2 ;  /* 0x0000000000027941 */ /* 0x000fea0003800200 */
.L_x_12673:
[----:B------:R-:W-:Y:S05]  /*289450*/  @!P0 BRA `(.L_x_12667) ;  /* 0x00000000002c8947 */ /* 0x000fea0003800000 */
[----:B------:R-:W-:Y:S02]  /*289460*/  IMAD R126, R126, 0x4, R185 ;  /* 0x000000047e7e7824 */ /* 0x000fe400078e02b9 */
[----:B------:R-:W-:-:S07]  /*289470*/  IMAD.MOV R174, RZ, RZ, -R179 ;  /* 0x000000ffffae7224 */ /* 0x000fce00078e0ab3 */
.L_x_12675:
[----:B------:R0:W2:Y:S01]  /*289480*/  LDL R175, [R126] ;  /* 0x000000007eaf7983 */ /* 0x0000a20000100800 */
[----:B------:R-:W-:Y:S02]  /*289490*/  VIADD R174, R174, 0x1 ;  /* 0x00000001aeae7836 */ /* 0x000fe40000000000 */
[----:B0-----:R-:W-:Y:S01]  /*2894a0*/  VIADD R126, R126, 0x4 ;  /* 0x000000047e7e7836 */ /* 0x001fe20000000000 */
[----:B--2---:R-:W-:Y:S01]  /*2894b0*/  ISETP.GT.AND P0, PT, R175, RZ, PT ;  /* 0x000000ffaf00720c */ /* 0x004fe20003f04270 */
[----:B------:R-:W-:-:S12]  /*2894c0*/  VIADD R175, R173, 0x1 ;  /* 0x00000001adaf7836 */ /* 0x000fd80000000000 */
[----:B------:R-:W-:Y:S01]  /*2894d0*/  @!P0 IMAD.MOV R175, RZ, RZ, R173 ;  /* 0x000000ffffaf8224 */ /* 0x000fe200078e02ad */
[----:B------:R-:W-:-:S03]  /*2894e0*/  ISETP.NE.AND P0, PT, R174, RZ, PT ;  /* 0x000000ffae00720c */ /* 0x000fc60003f05270 */
[----:B------:R-:W-:-:S10]  /*2894f0*/  IMAD.MOV.U32 R173, RZ, RZ, R175 ;  /* 0x000000ffffad7224 */ /* 0x000fd400078e00af */
[----:B------:R-:W-:Y:S05]  /*289500*/  @P0 BRA `(.L_x_12675) ;  /* 0xfffffffc00dc0947 */ /* 0x000fea000383ffff */
.L_x_12667:
[----:B------:R-:W-:Y:S05]  /*289510*/  BSYNC.RECONVERGENT B0 ;  /* 0x0000000000007941 */ /* 0x000fea0003800200 */
.L_x_12666:
[----:B------:R-:W-:Y:S01]  /*289520*/  ISETP.NE.AND P0, PT, R178, RZ, PT ;  /* 0x000000ffb200720c */ /* 0x000fe20003f05270 */
[----:B------:R-:W-:-:S12]  /*289530*/  BSSY.RECONVERGENT B0, `(.L_x_12676) ;  /* 0x00000a2000007945 */ /* 0x000fd80003800200 */
[----:B------:R-:W-:Y:S05]  /*289540*/  @!P0 BRA `(.L_x_12677) ;  /* 0x0000000800808947 */ /* 0x000fea0003800000 */
[----:B------:R-:W-:Y:S01]  /*289550*/  ISETP.GE.U32.AND P0, PT, R178, 0x10, PT ;  /* 0x00000010b200780c */ /* 0x000fe20003f06070 */
[----:B------:R-:W-:Y:S01]  /*289560*/  BSSY.RECONVERGENT B2, `(.L_x_12678) ;  /* 0x000004c000027945 */ /* 0x000fe20003800200 */
[----:B------:R-:W-:-:S11]  /*289570*/  MOV R174, RZ ;  /* 0x000000ff00ae7202 */ /* 0x000fd60000000f00 */
[----:B------:R-:W-:Y:S05]  /*289580*/  @!P0 BRA `(.L_x_12679) ;  /* 0x0000000400248947 */ /* 0x000fea0003800000 */
[C---:B------:R-:W-:Y:S01]  /*289590*/  LOP3.LUT R175, R178.reuse, 0xfffffff0, RZ, 0xc0, !PT ;  /* 0xfffffff0b2af7812 */ /* 0x040fe200078ec0ff */
[----:B------:R-:W-:Y:S01]  /*2895a0*/  VIADD R179, R1, 0x5400 ;  /* 0x0000540001b37836 */ /* 0x000fe20000000000 */
[----:B------:R-:W-:-:S03]  /*2895b0*/  LOP3.LUT R174, R178, 0x7ffffff0, RZ, 0xc0, !PT ;  /* 0x7ffffff0b2ae7812 */ /* 0x000fc600078ec0ff */
[----:B------:R-:W-:Y:S02]  /*2895c0*/  VIADD R126, R179, 0x2794 ;  /* 0x00002794b37e7836 */ /* 0x000fe40000000000 */
[----:B------:R-:W-:-:S07]  /*2895d0*/  IMAD.MOV R175, RZ, RZ, -R175 ;  /* 0x000000ffffaf7224 */ /* 0x000fce00078e0aaf */
.L_x_12680:
[----:B------:R-:W2:Y:S04]  /*2895e0*/  LDL R180, [R126+-0x20] ;  /* 0xffffe0007eb47983 */ /* 0x000ea80000100800 */
[----:B------:R-:W3:Y:S04]  /*2895f0*/  LDL R190, [R126+-0x1c] ;  /* 0xffffe4007ebe7983 */ /* 0x000ee80000100800 */
[----:B------:R-:W4:Y:S04]  /*289600*/  LDL R185, [R126+-0x18] ;  /* 0xffffe8007eb97983 */ /* 0x000f280000100800 */
[----:B------:R-:W5:Y:S04]  /*289610*/  LDL R182, [R126+-0x14] ;  /* 0xffffec007eb67983 */ /* 0x000f680000100800 */
[----:B------:R-:W5:Y:S04]  /*289620*/  LDL R181, [R126+-0x10] ;  /* 0xfffff0007eb57983 */ /* 0x000f680000100800 */
[----:B------:R-:W5:Y:S04]  /*289630*/  LDL R183, [R126+-0xc] ;  /* 0xfffff4007eb77983 */ /* 0x000f680000100800 */
[----:B------:R-:W5:Y:S04]  /*289640*/  LDL R184, [R126+-0x8] ;  /* 0xfffff8007eb87983 */ /* 0x000f680000100800 */
[----:B------:R-:W5:Y:S01]  /*289650*/  LDL R179, [R126+-0x4] ;  /* 0xfffffc007eb37983 */ /* 0x000f620000100800 */
[----:B--2---:R-:W-:Y:S01]  /*289660*/  ISETP.GT.AND P0, PT, R180, RZ, PT ;  /* 0x000000ffb400720c */ /* 0x004fe20003f04270 */
[----:B------:R-:W-:Y:S01]  /*289670*/  VIADD R180, R173, 0x1 ;  /* 0x00000001adb47836 */ /* 0x000fe20000000000 */
[----:B---3--:R-:W-:-:S11]  /*289680*/  ISETP.GT.AND P2, PT, R190, RZ, PT ;  /* 0x000000ffbe00720c */ /* 0x008fd60003f44270 */
[----:B------:R-:W-:Y:S01]  /*289690*/  @!P0 IMAD.MOV R180, RZ, RZ, R173 ;  /* 0x000000ffffb48224 */ /* 0x000fe200078e02ad */
[----:B----4-:R-:W-:Y:S01]  /*2896a0*/  ISETP.GT.AND P0, PT, R185, RZ, PT ;  /* 0x000000ffb900720c */ /* 0x010fe20003f04270 */
[----:B------:R-:W2:Y:S02]  /*2896b0*/  LDL R173, [R126] ;  /* 0x000000007ead7983 */ /* 0x000ea40000100800 */
[----:B------:R-:W-:Y:S02]  /*2896c0*/  VIADD R190, R180, 0x1 ;  /* 0x00000001b4be7836 */ /* 0x000fe40000000000 */
[----:B------:R-:W-:Y:S01]  /*2896d0*/  @!P2 IMAD.MOV R190, RZ, RZ, R180 ;  /* 0x000000ffffbea224 */ /* 0x000fe200078e02b4 */
[----:B-----5:R-:W-:Y:S01]  /*2896e0*/  ISETP.GT.AND P2, PT, R182, RZ, PT ;  /* 0x000000ffb600720c */ /* 0x020fe20003f44270 */
[----:B------:R-:W3:Y:S02]  /*2896f0*/  LDL R180, [R126+0x4] ;  /* 0x000004007eb47983 */ /* 0x000ee40000100800 */
[----:B------:R-:W-:-:S02]  /*289700*/  VIADD R185, R190, 0x1 ;  /* 0x00000001beb97836 */ /* 0x000fc40000000000 */
[----:B------:R-:W4:Y:S02]  /*289710*/  LDL R182, [R126+0x8] ;  /* 0x000008007eb67983 */ /* 0x000f240000100800 */
        /* <DEDUP_REMOVED lines=8> */
[----:B------:R-:W-:Y:S01]  /*2897a0*/  @!P0 IMAD.MOV R185, RZ, RZ, R190 ;  /* 0x000000ffffb98224 */ /* 0x000fe200078e02be */
[----:B------:R-:W-:-:S03]  /*2897b0*/  ISETP.GT.AND P0, PT, R184, RZ, PT ;  /* 0x000000ffb800720c */ /* 0x000fc60003f04270 */
[----:B------:R-:W-:Y:S02]  /*2897c0*/  VIADD R190, R185, 0x1 ;  /* 0x00000001b9be7836 */ /* 0x000fe40000000000 */
[----:B------:R-:W-:Y:S02]  /*2897d0*/  @!P2 IMAD.MOV R190, RZ, RZ, R185 ;  /* 0x000000ffffbea224 */ /* 0x000fe400078e02b9 */
[----:B------:R-:W5:Y:S02]  /*2897e0*/  LDL R185, [R126+0x14] ;  /* 0x000014007eb97983 */ /* 0x000f640000100800 */
[----:B------:R-:W-:-:S04]  /*2897f0*/  VIADD R184, R190, 0x1 ;  /* 0x00000001beb87836 */ /* 0x000fc80000000000 */
[----:B------:R-:W-:Y:S02]  /*289800*/  @!P0 IMAD.MOV R184, RZ, RZ, R190 ;  /* 0x000000ffffb88224 */ /* 0x000fe400078e02be */
[----:B------:R-:W5:Y:S01]  /*289810*/  LDL R190, [R126+0x18] ;  /* 0x000018007ebe7983 */ /* 0x000f620000100800 */
[----:B------:R-:W-:-:S03]  /*289820*/  ISETP.GT.AND P0, PT, R179, RZ, PT ;  /* 0x000000ffb300720c */ /* 0x000fc60003f04270 */
[----:B------:R0:W5:Y:S01]  /*289830*/  LDL R179, [R126+0x1c] ;  /* 0x00001c007eb37983 */ /* 0x0001620000100800 */
[----:B------:R-:W-:Y:S02]  /*289840*/  VIADD R175, R175, 0x10 ;  /* 0x00000010afaf7836 */ /* 0x000fe40000000000 */
[----:B0-----:R-:W-:Y:S01]  /*289850*/  VIADD R126, R126, 0x40 ;  /* 0x000000407e7e7836 */ /* 0x001fe20000000000 */
[----:B--2---:R-:W-:Y:S01]  /*289860*/  ISETP.GT.AND P2, PT, R173, RZ, PT ;  /* 0x000000ffad00720c */ /* 0x004fe20003f44270 */
[----:B------:R-:W-:-:S05]  /*289870*/  VIADD R173, R184, 0x1 ;  /* 0x00000001b8ad7836 */ /* 0x000fca0000000000 */
[----:B------:R-:W-:Y:S01]  /*289880*/  @!P0 IMAD.MOV R173, RZ, RZ, R184 ;  /* 0x000000ffffad8224 */ /* 0x000fe200078e02b8 */
[----:B---3--:R-:W-:-:S03]  /*289890*/  ISETP.GT.AND P0, PT, R180, RZ, PT ;  /* 0x000000ffb400720c */ /* 0x008fc60003f04270 */
[----:B------:R-:W-:-:S03]  /*2898a0*/  VIADD R180, R173, 0x1 ;  /* 0x00000001adb47836 */ /* 0x000fc60000000000 */
[----:B------:R-:W-:Y:S02]  /*2898b0*/  @!P2 IADD3 R180, PT, PT, R173, RZ, RZ ;  /* 0x000000ffadb4a210 */ /* 0x000fe40007ffe0ff */
        /* <DEDUP_REMOVED lines=18> */
[----:B------:R-:W-:-:S03]  /*2899e0*/  ISETP.NE.AND P2, PT, R175, RZ, PT ;  /* 0x000000ffaf00720c */ /* 0x000fc60003f45270 */
[----:B------:R-:W-:Y:S02]  /*2899f0*/  VIADD R173, R179, 0x1 ;  /* 0x00000001b3ad7836 */ /* 0x000fe40000000000 */
[----:B------:R-:W-:-:S08]  /*289a00*/  @!P0 IMAD.MOV R173, RZ, RZ, R179 ;  /* 0x000000ffffad8224 */ /* 0x000fd000078e02b3 */
[----:B------:R-:W-:Y:S05]  /*289a10*/  @P2 BRA `(.L_x_12680) ;  /* 0xfffffff800f02947 */ /* 0x000fea000383ffff */
.L_x_12679:
[----:B------:R-:W-:Y:S05]  /*289a20*/  BSYNC.RECONVERGENT B2 ;  /* 0x0000000000027941 */ /* 0x000fea0003800200 */
.L_x_12678:
[----:B------:R-:W-:-:S04]  /*289a30*/  LOP3.LUT R126, R178, 0xf, RZ, 0xc0, !PT ;  /* 0x0000000fb27e7812 */ /* 0x000fc800078ec0ff */
[----:B------:R-:W-:-:S13]  /*289a40*/  ISETP.NE.AND P0, PT, R126, RZ, PT ;  /* 0x000000ff7e00720c */ /* 0x000fda0003f05270 */
        /* <DEDUP_REMOVED lines=9> */
[----:B------:R-:W2:Y:S04]  /*289ae0*/  LDL R180, [R175] ;  /* 0x00000000afb47983 */ /* 0x000ea80000100800 */
[----:B------:R-:W3:Y:S01]  /*289af0*/  LDL R179, [R175+0x4] ;  /* 0x00000400afb37983 */ /* 0x000ee20000100800 */
[----:B--2---:R-:W-:-:S03]  /*289b00*/  ISETP.GT.AND P2, PT, R180, RZ, PT ;  /* 0x000000ffb400720c */ /* 0x004fc60003f44270 */
[----:B------:R-:W2:Y:S01]  /*289b10*/  LDL R180, [R175+0x8] ;  /* 0x00000800afb47983 */ /* 0x000ea20000100800 */
[----:B---3--:R-:W-:Y:S01]  /*289b20*/  ISETP.GT.AND P4, PT, R179, RZ, PT ;  /* 0x000000ffb300720c */ /* 0x008fe20003f84270 */
[----:B------:R-:W-:-:S08]  /*289b30*/  VIADD R179, R173, 0x1 ;  /* 0x00000001adb37836 */ /* 0x000fd00000000000 */
[----:B------:R-:W-:Y:S02]  /*289b40*/  @!P2 IADD3 R179, PT, PT, R173, RZ, RZ ;  /* 0x000000ffadb3a210 */ /* 0x000fe40007ffe0ff */
[----:B------:R-:W3:Y:S01]  /*289b50*/  LDL R173, [R175+0xc] ;  /* 0x00000c00afad7983 */ /* 0x000ee20000100800 */
[----:B--2---:R-:W-:Y:S02]  /*289b60*/  ISETP.GT.AND P2, PT, R180, RZ, PT ;  /* 0x000000ffb400720c */ /* 0x004fe40003f44270 */
[----:B------:R-:W-:Y:S02]  /*289b70*/  VIADD R180, R179, 0x1 ;  /* 0x00000001b3b47836 */ /* 0x000fe40000000000 */
[----:B------:R-:W-:Y:S02]  /*289b80*/  @!P4 IMAD.MOV R180, RZ, RZ, R179 ;  /* 0x000000ffffb4c224 */ /* 0x000fe400078e02b3 */
[----:B------:R-:W2:Y:S01]  /*289b90*/  LDL R179, [R175+0x10] ;  /* 0x00001000afb37983 */ /* 0x000ea20000100800 */
[----:B---3--:R-:W-:Y:S01]  /*289ba0*/  ISETP.GT.AND P4, PT, R173, RZ, PT ;  /* 0x000000ffad00720c */ /* 0x008fe20003f84270 */
[----:B------:R-:W-:-:S05]  /*289bb0*/  VIADD R173, R180, 0x1 ;  /* 0x00000001b4ad7836 */ /* 0x000fca0000000000 */
[----:B------:R-:W-:Y:S02]  /*289bc0*/  @!P2 IMAD.MOV R173, RZ, RZ, R180 ;  /* 0x000000ffffada224 */ /* 0x000fe400078e02b4 */
[----:B------:R-:W3:Y:S01]  /*289bd0*/  LDL R180, [R175+0x14] ;  /* 0x00001400afb47983 */ /* 0x000ee20000100800 */
[----:B--2---:R-:W-:Y:S01]  /*289be0*/  ISETP.GT.AND P2, PT, R179, RZ, PT ;  /* 0x000000ffb300720c */ /* 0x004fe20003f44270 */
[----:B------:R-:W-:-:S03]  /*289bf0*/  VIADD R179, R173, 0x1 ;  /* 0x00000001adb37836 */ /* 0x000fc60000000000 */
[----:B------:R-:W-:Y:S02]  /*289c00*/  @!P4 IMAD.MOV R179, RZ, RZ, R173 ;  /* 0x000000ffffb3c224 */ /* 0x000fe400078e02ad */
[----:B------:R-:W2:Y:S04]  /*289c10*/  LDL R173, [R175+0x18] ;  /* 0x00001800afad7983 */ /* 0x000ea80000100800 */
[----:B------:R-:W4:Y:S01]  /*289c20*/  LDL R175, [R175+0x1c] ;  /* 0x00001c00afaf7983 */ /* 0x000f220000100800 */
[----:B---3--:R-:W-:Y:S01]  /*289c30*/  ISETP.GT.AND P4, PT, R180, RZ, PT ;  /* 0x000000ffb400720c */ /* 0x008fe20003f84270 */
[----:B------:R-:W-:Y:S02]  /*289c40*/  VIADD R180, R179, 0x1 ;  /* 0x00000001b3b47836 */ /* 0x000fe40000000000 */
[----:B------:R-:W-:-:S02]  /*289c50*/  @!P2 IMAD.MOV R180, RZ, RZ, R179 ;  /* 0x000000ffffb4a224 */ /* 0x000fc400078e02b3 */
[----:B------:R-:W-:Y:S01]  /*289c60*/  VIADD R174, R174, 0x8 ;  /* 0x00000008aeae7836 */ /* 0x000fe20000000000 */
[----:B--2---:R-:W-:Y:S01]  /*289c70*/  ISETP.GT.AND P2, PT, R173, RZ, PT ;  /* 0x000000ffad00720c */ /* 0x004fe20003f44270 */
[----:B------:R-:W-:-:S06]  /*289c80*/  VIADD R173, R180, 0x1 ;  /* 0x00000001b4ad7836 */ /* 0x000fcc0000000000 */
[----:B------:R-:W-:Y:S01]  /*289c90*/  @!P4 IMAD.MOV R173, RZ, RZ, R180 ;  /* 0x000000ffffadc224 */ /* 0x000fe200078e02b4 */
[----:B----4-:R-:W-:-:S03]  /*289ca0*/  ISETP.GT.AND P4, PT, R175, RZ, PT ;  /* 0x000000ffaf00720c */ /* 0x010fc60003f84270 */
[----:B------:R-:W-:Y:S02]  /*289cb0*/  VIADD R175, R173, 0x1 ;  /* 0x00000001adaf7836 */ /* 0x000fe40000000000 */
[----:B------:R-:W-:-:S04]  /*289cc0*/  @!P2 IMAD.MOV R175, RZ, RZ, R173 ;  /* 0x000000ffffafa224 */ /* 0x000fc800078e02ad */
[----:B------:R-:W-:-:S04]  /*289cd0*/  VIADD R173, R175, 0x1 ;  /* 0x00000001afad7836 */ /* 0x000fc80000000000 */
[----:B------:R-:W-:-:S07]  /*289ce0*/  @!P4 IMAD.MOV R173, RZ, RZ, R175 ;  /* 0x000000ffffadc224 */ /* 0x000fce00078e02af */
.L_x_12682:
[----:B------:R-:W-:Y:S05]  /*289cf0*/  BSYNC.RECONVERGENT B2 ;  /* 0x0000000000027941 */ /* 0x000fea0003800200 */
.L_x_12681:
        /* <DEDUP_REMOVED lines=8> */
[----:B------:R-:W3:Y:S01]  /*289d80*/  LDL R126, [R179+0x4] ;  /* 0x00000400b37e7983 */ /* 0x000ee20000100800 */
[----:B--2---:R-:W-:-:S03]  /*289d90*/  ISETP.GT.AND P2, PT, R178, RZ, PT ;  /* 0x000000ffb200720c */ /* 0x004fc60003f44270 */
[----:B------:R-:W2:Y:S04]  /*289da0*/  LDL R178, [R179+0x8] ;  /* 0x00000800b3b27983 */ /* 0x000ea80000100800 */
[----:B------:R-:W4:Y:S01]  /*289db0*/  LDL R179, [R179+0xc] ;  /* 0x00000c00b3b37983 */ /* 0x000f220000100800 */
[----:B---3--:R-:W-:Y:S01]  /*289dc0*/  ISETP.GT.AND P4, PT, R126, RZ, PT ;  /* 0x000000ff7e00720c */ /* 0x008fe20003f84270 */
[----:B------:R-:W-:-:S04]  /*289dd0*/  VIADD R126, R173, 0x1 ;  /* 0x00000001ad7e7836 */ /* 0x000fc80000000000 */
[----:B------:R-:W-:Y:S02]  /*289de0*/  @!P2 IMAD.MOV R126, RZ, RZ, R173 ;  /* 0x000000ffff7ea224 */ /* 0x000fe400078e02ad */
[----:B------:R-:W-:Y:S02]  /*289df0*/  VIADD R174, R174, 0x4 ;  /* 0x00000004aeae7836 */ /* 0x000fe40000000000 */
[----:B------:R-:W-:-:S04]  /*289e00*/  VIADD R173, R126, 0x1 ;  /* 0x000000017ead7836 */ /* 0x000fc80000000000 */
[----:B------:R-:W-:-:S05]  /*289e10*/  @!P4 IMAD.MOV R173, RZ, RZ, R126 ;  /* 0x000000ffffadc224 */ /* 0x000fca00078e027e */
[----:B------:R-:W-:Y:S02]  /*289e20*/  IADD3 R126, PT, PT, R173, 0x1, RZ ;  /* 0x00000001ad7e7810 */ /* 0x000fe40007ffe0ff */
[----:B--2---:R-:W-:Y:S02]  /*289e30*/  ISETP.GT.AND P2, PT, R178, RZ, PT ;  /* 0x000000ffb200720c */ /* 0x004fe40003f44270 */
[----:B----4-:R-:W-:-:S11]  /*289e40*/  ISETP.GT.AND P4, PT, R179, RZ, PT ;  /* 0x000000ffb300720c */ /* 0x010fd60003f84270 */
[----:B------:R-:W-:-:S04]  /*289e50*/  @!P2 IMAD.MOV R126, RZ, RZ, R173 ;  /* 0x000000ffff7ea224 */ /* 0x000fc800078e02ad */
[----:B------:R-:W-:Y:S02]  /*289e60*/  VIADD R173, R126, 0x1 ;  /* 0x000000017ead7836 */ /* 0x000fe40000000000 */
[----:B------:R-:W-:-:S07]  /*289e70*/  @!P4 IMAD.MOV R173, RZ, RZ, R126 ;  /* 0x000000ffffadc224 */ /* 0x000fce00078e027e */
.L_x_12684:
[----:B------:R-:W-:Y:S05]  /*289e80*/  BSYNC.RECONVERGENT B2 ;  /* 0x0000000000027941 */ /* 0x000fea0003800200 */
.L_x_12683:
[----:B------:R-:W-:Y:S05]  /*289e90*/  @!P0 BRA `(.L_x_12677) ;  /* 0x00000000002c8947 */ /* 0x000fea0003800000 */
[----:B------:R-:W-:Y:S02]  /*289ea0*/  IMAD R126, R174, 0x4, R181 ;  /* 0x00000004ae7e7824 */ /* 0x000fe400078e02b5 */
[----:B------:R-:W-:-:S07]  /*289eb0*/  IMAD.MOV R175, RZ, RZ, -R175 ;  /* 0x000000ffffaf7224 */ /* 0x000fce00078e0aaf */
.L_x_12685:
        /* <DEDUP_REMOVED lines=9> */
.L_x_12677:
[----:B------:R-:W-:Y:S05]  /*289f50*/  BSYNC.RECONVERGENT B0 ;  /* 0x0000000000007941 */ /* 0x000fea0003800200 */
.L_x_12676:
[----:B------:R-:W-:Y:S01]  /*289f60*/  LEA.HI R126, R173, 0xffffffff, RZ, 0x1f ;  /* 0xffffffffad7e7811 */ /* 0x000fe200078ff8ff */
[----:B------:R-:W-:Y:S01]  /*289f70*/  UMOV UR10, 0xcccccccd ;  /* 0xcccccccd000a7882 */ /* 0x000fe20000000000 */
[----:B------:R-:W-:Y:S01]  /*289f80*/  UMOV UR11, 0x4016cccc ;  /* 0x4016cccc000b7882 */ /* 0x000fe20000000000 */
[----:B------:R-:W-:Y:S01]  /*289f90*/  DADD R124, R124, 200 ;  /* 0x406900007c7c7429 */ /* 0x000fe20000000000 */
[----:B------:R-:W0:Y:S01]  /*289fa0*/  I2F.F64 R174, R126 ;  /* 0x0000007e00ae7312 */ /* 0x000e220000201c00 */
[----:B------:R-:W-:Y:S01]  /*289fb0*/  DADD R176, R176, -UR10 ;  /* 0x8000000ab0b07e29 */ /* 0x000fe20008000000 */
[----:B------:R-:W-:Y:S01]  /*289fc0*/  UMOV UR10, 0x704ff434 ;  /* 0x704ff434000a7882 */ /* 0x000fe20000000000 */
[----:B------:R-:W-:Y:S01]  /*289fd0*/  UMOV UR11, 0x3fe0a2b1 ;  /* 0x3fe0a2b1000b7882 */ /* 0x000fe20000000000 */
[----:B------:R-:W-:Y:S05]  /*289fe0*/  BSSY.RECONVERGENT B0, `(.L_x_12686) ;  /* 0x0000019000007945 */ /* 0x000fea0003800200 */
[----:B------:R-:W-:Y:S01]  /*289ff0*/  FSETP.GEU.AND P2, PT, |R125|, 6.5827683646048100446e-37, PT ;  /* 0x036000007d00780b */ /* 0x000fe20003f4e200 */
[----:B0-----:R-:W-:Y:S01]  /*28a000*/  DFMA R174, R174, -UR10, R176 ;  /* 0x8000000aaeae7c2b */ /* 0x001fe200080000b0 */
[----:B------:R-:W-:Y:S01]  /*28a010*/  UMOV UR10, 0x3a29c77a ;  /* 0x3a29c77a000a7882 */ /* 0x000fe20000000000 */
[----:B------:R-:W-:Y:S01]  /*28a020*/  UMOV UR11, 0x3fffcb92 ;  /* 0x3fffcb92000b7882 */ /* 0x000fe20000000000 */
[----:B------:R-:W-:-:S05]  /*28a030*/  IMAD.MOV.U32 R176, RZ, RZ, 0x1 ;  /* 0x00000001ffb07424 */ /* 0x000fca00078e00ff */
        /* <DEDUP_REMOVED lines=19> */
.L_x_12687:
[----:B------:R-:W-:Y:S05]  /*28a170*/  BSYNC.RECONVERGENT B0 ;  /* 0x0000000000007941 */ /* 0x000fea0003800200 */
.L_x_12686:
[----:B------:R-:W-:Y:S01]  /*28a180*/  UMOV UR10, 0x66666666 ;  /* 0x66666666000a7882 */ /* 0x000fe20000000000 */
[----:B------:R-:W-:Y:S01]  /*28a190*/  UMOV UR11, 0x40711266 ;  /* 0x40711266000b7882 */ /* 0x000fe20000000000 */
[----:B------:R-:W-:Y:S01]  /*28a1a0*/  IMAD.MOV.U32 R174, RZ, RZ, 0x0 ;  /* 0x00000000ffae7424 */ /* 0x000fe200078e00ff */
[----:B------:R-:W-:Y:S01]  /*28a1b0*/  DADD R124, R176, -UR10 ;  /* 0x8000000ab07c7e29 */ /* 0x000fe20008000000 */
[----:B------:R-:W-:-:S07]  /*28a1c0*/  IMAD.MOV.U32 R175, RZ, RZ, 0x40590000 ;  /* 0x40590000ffaf7424 */ /* 0x000fce00078e00ff */
[----:B------:R-:W-:-:S11]  /*28a1d0*/  DFMA R174, R124, R174, 0.5 ;  /* 0x3fe000007cae742b */ /* 0x000fd600000000ae */
.L_x_12665:
[----:B------:R-:W-:Y:S05]  /*28a1e0*/  BSYNC.RECONVERGENT B1 ;  /* 0x0000000000017941 */ /* 0x000fea0003800200 */
.L_x_12664:
[----:B------:R-:W0:Y:S01]  /*28a1f0*/  MUFU.RCP64H R125, 100 ;  /* 0x40590000007d7908 */ /* 0x000e220000001800 */
[----:B------:R-:W-:Y:S02]  /*28a200*/  IMAD.MOV.U32 R176, RZ, RZ, 0x0 ;  /* 0x00000000ffb07424 */ /* 0x000fe400078e00ff */
[----:B------:R-:W-:Y:S02]  /*28a210*/  IMAD.MOV.U32 R177, RZ, RZ, 0x40590000 ;  /* 0x40590000ffb17424 */ /* 0x000fe400078e00ff */
[----:B------:R-:W-:-:S03]  /*28a220*/  IMAD.MOV.U32 R124, RZ, RZ, 0x1 ;  /* 0x00000001ff7c7424 */ /* 0x000fc600078e00ff */
[----:B------:R0:W1:Y:S03]  /*28a230*/  F2I.F64.TRUNC R126, R174 ;  /* 0x000000ae007e7311 */ /* 0x000066000030d100 */
[----:B0-----:R-:W-:-:S08]  /*28a240*/  DFMA R174, R124, -R176, 1 ;  /* 0x3ff000007cae742b */ /* 0x001fd000000008b0 */
[----:B------:R-:W-:-:S08]  /*28a250*/  DFMA R174, R174, R174, R174 ;  /* 0x000000aeaeae722b */ /* 0x000fd000000000ae */
[----:B------:R-:W-:Y:S01]  /*28a260*/  DFMA R174, R124, R174, R124 ;  /* 0x000000ae7cae722b */ /* 0x000fe2000000007c */
[----:B-1----:R-:W0:Y:S07]  /*28a270*/  I2F.F64 R124, R126 ;  /* 0x0000007e007c7312 */ /* 0x002e2e0000201c00 */
[----:B------:R-:W-:-:S08]  /*28a280*/  DFMA R176, R174, -R176, 1 ;  /* 0x3ff00000aeb0742b */ /* 0x000fd000000008b0 */
[----:B------:R-:W-:Y:S01]  /*28a290*/  DFMA R174, R174, R176, R174 ;  /* 0x000000b0aeae722b */ /* 0x000fe200000000ae */
[----:B0-----:R-:W-:-:S07]  /*28a2a0*/  FSETP.GEU.AND P2, PT, |R125|, 6.5827683646048100446e-37, PT ;  /* 0x036000007d00780b */ /* 0x001fce0003f4e200 */
[----:B------:R-:W-:-:S08]  /*28a2b0*/  DMUL R176, R124, R174 ;  /* 0x000000ae7cb07228 */ /* 0x000fd00000000000 */
[----:B------:R-:W-:-:S08]  /*28a2c0*/  DFMA R178, R176, -100, R124 ;  /* 0xc0590000b0b2782b */ /* 0x000fd0000000007c */
[----:B------:R-:W-:-:S10]  /*28a2d0*/  DFMA R174, R174, R178, R176 ;  /* 0x000000b2aeae722b */ /* 0x000fd400000000b0 */
[----:B------:R-:W-:-:S05]  /*28a2e0*/  FFMA R126, RZ, 3.390625, R175 ;  /* 0x40590000ff7e7823 */ /* 0x000fca00000000af */
[----:B------:R-:W-:-:S13]  /*28a2f0*/  FSETP.GT.AND P0, PT, |R126|, 1.469367938527859385e-39, PT ;  /* 0x001000007e00780b */ /* 0x000fda0003f04200 */
[----:B------:R-:W-:Y:S05]  /*28a300*/  @P0 BRA P2, `(.L_x_12688) ;  /* 0x0000000000180947 */ /* 0x000fea0001000000 */
[----:B------:R-:W-:Y:S01]  /*28a310*/  MOV R176, R124 ;  /* 0x0000007c00b07202 */ /* 0x000fe20000000f00 */
[----:B------:R-:W-:Y:S01]  /*28a320*/  IMAD.MOV.U32 R177, RZ, RZ, R125 ;  /* 0x000000ffffb17224 */ /* 0x000fe200078e007d */
[----:B------:R-:W-:Y:S01]  /*28a330*/  MOV R173, 0x28a370 ;  /* 0x0028a37000ad7802 */ /* 0x000fe20000000f00 */
[----:B------:R-:W-:Y:S02]  /*28a340*/  IMAD.MOV.U32 R174, RZ, RZ, RZ ;  /* 0x000000ffffae7224 */ /* 0x000fe400078e00ff */
[----:B------:R-:W-:-:S07]  /*28a350*/  IMAD.MOV.U32 R175, RZ, RZ, 0x40590000 ;  /* 0x40590000ffaf7424 */ /* 0x000fce00078e00ff */
[----:B------:R-:W-:Y:S05]  /*28a360*/  CALL.REL.NOINC `($__internal_0_$__cuda_sm20_div_rn_f64_full) ;  /* 0x00000000001c7944 */ /* 0x000fea0003c00000 */
.L_x_12688:
[----:B------:R-:W-:Y:S02]  /*28a370*/  IMAD.MOV.U32 R124, RZ, RZ, R174 ;  /* 0x000000ffff7c7224 */ /* 0x000fe400078e00ae */
[----:B------:R-:W-:-:S07]  /*28a380*/  IMAD.MOV.U32 R125, RZ, RZ, R175 ;  /* 0x000000ffff7d7224 */ /* 0x000fce00078e00af */
.L_x_12615:
[----:B------:R-:W-:Y:S02]  /*28a390*/  IMAD.MOV.U32 R126, RZ, RZ, R124 ;  /* 0x000000ffff7e7224 */ /* 0x000fe400078e007c */
[----:B------:R-:W-:Y:S02]  /*28a3a0*/  IMAD.MOV.U32 R173, RZ, RZ, R125 ;  /* 0x000000ffffad7224 */ /* 0x000fe400078e007d */
[----:B------:R-:W-:Y:S02]  /*28a3b0*/  IMAD.MOV.U32 R124, RZ, RZ, R0 ;  /* 0x000000ffff7c7224 */ /* 0x000fe400078e0000 */
[----:B------:R-:W-:-:S04]  /*28a3c0*/  IMAD.MOV.U32 R125, RZ, RZ, 0x0 ;  /* 0x00000000ff7d7424 */ /* 0x000fc800078e00ff */
[----:B------:R-:W-:Y:S05]  /*28a3d0*/  RET.REL.NODEC R124 `(_Z4LAMPPcPiS0_S0_S0_S0_S0_S0_S0_S0_S0_S0_S0_S0_S0_S0_S0_S0_S0_S0_S0_S0_S0_S0_S0_S0_S0_S0_S0_PdS_S0_S0_) ;  /* 0xffffd75c7c087950 */ /* 0x000fea0003c3ffff */
        .weak           $__internal_0_$__cuda_sm20_div_rn_f64_full
        .type           $__internal_0_$__cuda_sm20_div_rn_f64_full,@function
        .size           $__internal_0_$__cuda_sm20_div_rn_f64_full,(.L_x_12708 - $__internal_0_$__cuda_sm20_div_rn_f64_full)
$__internal_0_$__cuda_sm20_div_rn_f64_full:
[C---:B------:R-:W-:Y:S01]  /*28a3e0*/  FSETP.GEU.AND P5, PT, |R175|.reuse, 1.469367938527859385e-39, PT ;  /* 0x00100000af00780b */ /* 0x040fe20003fae200 */
[----:B------:R-:W-:Y:S01]  /*28a3f0*/  IMAD.MOV.U32 R196, RZ, RZ, 0x1 ;  /* 0x00000001ffc47424 */ /* 0x000fe200078e00ff */
[----:B------:R-:W-:Y:S01]  /*28a400*/  LOP3.LUT R190, R175, 0x800fffff, RZ, 0xc0, !PT ;  /* 0x800fffffafbe7812 */ /* 0x000fe200078ec0ff */
[----:B------:R0:W-:Y:S01]  /*28a410*/  STL [R1+0x7f58], R0 ;  /* 0x007f580001007387 */ /* 0x0001e20000100800 */
[C---:B------:R-:W-:Y:S02]  /*28a420*/  FSETP.GEU.AND P2, PT, |R177|.reuse, 1.469367938527859385e-39, PT ;  /* 0x00100000b100780b */ /* 0x040fe40003f4e200 */
[----:B------:R-:W-:Y:S01]  /*28a430*/  LOP3.LUT R191, R190, 0x3ff00000, RZ, 0xfc, !PT ;  /* 0x3ff00000bebf7812 */ /* 0x000fe200078efcff */
[----:B------:R-:W-:Y:S01]  /*28a440*/  IMAD.MOV.U32 R190, RZ, RZ, R174 ;  /* 0x000000ffffbe7224 */ /* 0x000fe200078e00ae */
[----:B------:R-:W-:Y:S04]  /*28a450*/  STL.64 [R1+0x7f60], R4 ;  /* 0x007f600401007387 */ /* 0x000fe80000100a00 */
[----:B------:R1:W-:Y:S01]  /*28a460*/  STL [R1+0x7f5c], R2 ;  /* 0x007f5c0201007387 */ /* 0x0003e20000100800 */
[----:B------:R-:W-:Y:S01]  /*28a470*/  @!P5 DMUL R190, R174, 8.98846567431157953865e+307 ;  /* 0x7fe00000aebed828 */ /* 0x000fe20000000000 */
[----:B0-----:R-:W0:Y:S05]  /*28a480*/  BMOV.32.CLEAR R0, B0 ;  /* 0x0000000000007355 */ /* 0x001e2a0000100000 */
[----:B------:R-:W2:Y:S01]  /*28a490*/  MUFU.RCP64H R197, R191 ;  /* 0x000000bf00c57308 */ /* 0x000ea20000001800 */
[----:B------:R3:W-:Y:S01]  /*28a4a0*/  STL.64 [R1+0x7f68], R6 ;  /* 0x007f680601007387 */ /* 0x0007e20000100a00 */
[----:B-1----:R-:W-:-:S03]  /*28a4b0*/  LOP3.LUT R2, R177, 0x7ff00000, RZ, 0xc0, !PT ;  /* 0x7ff00000b1027812 */ /* 0x002fc600078ec0ff */
[----:B0-----:R0:W-:Y:S04]  /*28a4c0*/  STL [R1+0x7d30], R0 ;  /* 0x007d300001007387 */ /* 0x0011e80000100800 */
[----:B------:R-:W-:Y:S01]  /*28a4d0*/  STL [R1+0x7ce8], R2 ;  /* 0x007ce80201007387 */ /* 0x000fe20000100800 */
[----:B---3--:R-:W-:Y:S01]  /*28a4e0*/  IMAD.MOV.U32 R6, RZ, RZ, 0x1ca00000 ;  /* 0x1ca00000ff067424 */ /* 0x008fe200078e00ff */
[----:B0-----:R-:W-:Y:S01]  /*28a4f0*/  LOP3.LUT R0, R175, 0x7ff00000, RZ, 0xc0, !PT ;  /* 0x7ff00000af007812 */ /* 0x001fe200078ec0ff */
[----:B--2---:R-:W-:-:S08]  /*28a500*/  DFMA R200, R196, -R190, 1 ;  /* 0x3ff00000c4c8742b */ /* 0x004fd000000008be */
[----:B------:R-:W-:-:S08]  /*28a510*/  DFMA R200, R200, R200, R200 ;  /* 0x000000c8c8c8722b */ /* 0x000fd000000000c8 */
[----:B------:R-:W-:Y:S01]  /*28a520*/  DFMA R4, R196, R200, R196 ;  /* 0x000000c8c404722b */ /* 0x000fe200000000c4 */
[----:B------:R-:W-:-:S04]  /*28a530*/  @!P2 LOP3.LUT R196, R175, 0x7ff00000, RZ, 0xc0, !PT ;  /* 0x7ff00000afc4a812 */ /* 0x000fc800078ec0ff */
[----:B------:R-:W-:-:S04]  /*28a540*/  @!P2 ISETP.GE.U32.AND P6, PT, R2, R196, PT ;  /* 0x000000c40200a20c */ /* 0x000fc80003fc6070 */
[----:B------:R-:W-:Y:S02]  /*28a550*/  @!P2 SEL R196, R6, 0x63400000, !P6 ;  /* 0x6340000006c4a807 */ /* 0x000fe40007000000 */
[----:B------:R-:W-:Y:S02]  /*28a560*/  ISETP.GE.U32.AND P6, PT, R2, R0, PT ;  /* 0x000000000200720c */ /* 0x000fe40003fc6070 */
[--C-:B------:R-:W-:Y:S02]  /*28a570*/  @!P2 LOP3.LUT R196, R196, 0x80000000, R177.reuse, 0xf8, !PT ;  /* 0x80000000c4c4a812 */ /* 0x100fe400078ef8b1 */
[----:B------:R-:W-:Y:S02]  /*28a580*/  SEL R200, R6, 0x63400000, !P6 ;  /* 0x6340000006c87807 */ /* 0x000fe40007000000 */
[----:B------:R-:W-:Y:S01]  /*28a590*/  @!P2 LOP3.LUT R197, R196, 0x100000, RZ, 0xfc, !PT ;  /* 0x00100000c4c5a812 */ /* 0x000fe200078efcff */
[----:B------:R-:W-:Y:S01]  /*28a5a0*/  @!P2 IMAD.MOV.U32 R196, RZ, RZ, RZ ;  /* 0x000000ffffc4a224 */ /* 0x000fe200078e00ff */
[----:B------:R-:W-:Y:S01]  /*28a5b0*/  LOP3.LUT R201, R200, 0x800fffff, R177, 0xf8, !PT ;  /* 0x800fffffc8c97812 */ /* 0x000fe200078ef8b1 */
[----:B------:R-:W-:-:S06]  /*28a5c0*/  IMAD.MOV.U32 R200, RZ, RZ, R176 ;  /* 0x000000ffffc87224 */ /* 0x000fcc00078e00b0 */
[----:B------:R-:W-:Y:S02]  /*28a5d0*/  @!P2 DFMA R200, R200, 2, -R196 ;  /* 0x40000000c8c8a82b */ /* 0x000fe400000008c4 */
[----:B------:R-:W-:-:S08]  /*28a5e0*/  DFMA R196, R4, -R190, 1 ;  /* 0x3ff0000004c4742b */ /* 0x000fd000000008be */
[----:B------:R-:W-:-:S08]  /*28a5f0*/  DFMA R4, R4, R196, R4 ;  /* 0x000000c40404722b */ /* 0x000fd00000000004 */
[----:B------:R-:W-:-:S08]  /*28a600*/  DMUL R196, R4, R200 ;  /* 0x000000c804c47228 */ /* 0x000fd00000000000 */
[----:B------:R-:W-:-:S08]  /*28a610*/  DFMA R6, R196, -R190, R200 ;  /* 0x800000bec406722b */ /* 0x000fd000000000c8 */
[----:B------:R-:W-:Y:S01]  /*28a620*/  DFMA R196, R4, R6, R196 ;  /* 0x0000000604c4722b */ /* 0x000fe200000000c4 */
[----:B------:R-:W-:Y:S01]  /*28a630*/  @!P5 LOP3.LUT R0, R191, 0x7ff00000, RZ, 0xc0, !PT ;  /* 0x7ff00000bf00d812 */ /* 0x000fe200078ec0ff */
[----:B------:R0:W5:Y:S04]  /*28a640*/  LDL.LU.64 R6, [R1+0x7f68] ;  /* 0x007f680001067983 */ /* 0x0001680000300a00 */
[----:B------:R0:W5:Y:S04]  /*28a650*/  LDL.LU.64 R4, [R1+0x7f60] ;  /* 0x007f600001047983 */ /* 0x0001680000300a00 */
[----:B------:R1:W-:Y:S02]  /*28a660*/  STL.64 [R1+0x7c78], R196 ;  /* 0x007c78c401007387 */ /* 0x0003e40000100a00 */
[----:B-1----:R-:W-:Y:S01]  /*28a670*/  IMAD.MOV.U32 R196, RZ, RZ, R2 ;  /* 0x000000ffffc47224 */ /* 0x002fe200078e0002 */
[----:B------:R-:W-:Y:S01]  /*28a680*/  @!P2 LOP3.LUT R196, R201, 0x7ff00000, RZ, 0xc0, !PT ;  /* 0x7ff00000c9c4a812 */ /* 0x000fe200078ec0ff */
[----:B------:R-:W2:Y:S04]  /*28a690*/  LDL.LU R197, [R1+0x7d30] ;  /* 0x007d300001c57983 */ /* 0x000ea80000300800 */
[----:B------:R1:W-:Y:S04]  /*28a6a0*/  STL [R1+0x7ca0], R196 ;  /* 0x007ca0c401007387 */ /* 0x0003e80000100800 */
[----:B------:R3:W-:Y:S04]  /*28a6b0*/  STL [R1+0x7ca4], R0 ;  /* 0x007ca40001007387 */ /* 0x0007e80000100800 */
[----:B------:R0:W5:Y:S01]  /*28a6c0*/  LDL.LU R2, [R1+0x7f5c] ;  /* 0x007f5c0001027983 */ /* 0x0001620000300800 */
[----:B-1----:R-:W-:-:S05]  /*28a6d0*/  VIADD R196, R196, 0xffffffff ;  /* 0xffffffffc4c47836 */ /* 0x002fca0000000000 */
[----:B------:R-:W-:Y:S01]  /*28a6e0*/  ISETP.GT.U32.AND P2, PT, R196, 0x7feffffe, PT ;  /* 0x7feffffec400780c */ /* 0x000fe20003f44070 */
[----:B------:R-:W-:Y:S02]  /*28a6f0*/  VIADD R196, R0, 0xffffffff ;  /* 0xffffffff00c47836 */ /* 0x000fe40000000000 */
[----:B---3--:R0:W5:Y:S01]  /*28a700*/  LDL.LU R0, [R1+0x7f58] ;  /* 0x007f580001007983 */ /* 0x0081620000300800 */
[----:B------:R-:W-:Y:S02]  /*28a710*/  BSSY.RECONVERGENT B0, `(.L_x_12689) ;  /* 0x000004b000007945 */ /* 0x000fe40003800200 */
[----:B------:R-:W-:Y:S02]  /*28a720*/  ISETP.GT.U32.OR P2, PT, R196, 0x7feffffe, P2 ;  /* 0x7feffffec400780c */ /* 0x000fe40001744470 */
[----:B------:R-:W1:Y:S05]  /*28a730*/  BMOV.32.CLEAR R196, B0 ;  /* 0x0000000000c47355 */ /* 0x000e6a0000100000 */
[----:B-1----:R0:W-:Y:S01]  /*28a740*/  STL [R1+0x7ca8], R196 ;  /* 0x007ca8c401007387 */ /* 0x0021e20000100800 */
[----:B--2---:R0:W-:Y:S05]  /*28a750*/  BMOV.32 B0, R197 ;  /* 0x000000c500007356 */ /* 0x0041ea0000000000 */
[----:B------:R-:W-:Y:S05]  /*28a760*/  @P2 BRA `(.L_x_12690) ;  /* 0x0000000000a02947 */ /* 0x000fea0003800000 */
[----:B------:R-:W2:Y:S04]  /*28a770*/  LDL.LU R177, [R1+0x7ce8] ;  /* 0x007ce80001b17983 */ /* 0x000ea80000300800 */
[----:B0-----:R-:W3:Y:S01]  /*28a780*/  LDL.64 R196, [R1+0x7c78] ;  /* 0x007c780001c47983 */ /* 0x001ee20000100a00 */
[----:B------:R-:W-:-:S04]  /*28a790*/  LOP3.LUT R176, R175, 0x7ff00000, RZ, 0xc0, !PT ;  /* 0x7ff00000afb07812 */ /* 0x000fc800078ec0ff */
[CC--:B--2---:R-:W-:Y:S02]  /*28a7a0*/  ISETP.GE.U32.AND P2, PT, R177.reuse, R176.reuse, PT ;  /* 0x000000b0b100720c */ /* 0x0c4fe40003f46070 */
[----:B------:R-:W-:-:S04]  /*28a7b0*/  VIADDMNMX R176, R177, -R176, 0xb9600000, !PT ;  /* 0xb9600000b1b07446 */ /* 0x000fc800078009b0 */
[----:B------:R-:W-:Y:S01]  /*28a7c0*/  VIMNMX R177, PT, PT, R176, 0x46a00000, PT ;  /* 0x46a00000b0b17848 */ /* 0x000fe20003fe0100 */
[----:B------:R-:W-:-:S05]  /*28a7d0*/  IMAD.MOV.U32 R176, RZ, RZ, 0x1ca00000 ;  /* 0x1ca00000ffb07424 */ /* 0x000fca00078e00ff */
[----:B------:R-:W-:-:S05]  /*28a7e0*/  SEL R176, R176, 0x63400000, !P2 ;  /* 0x63400000b0b07807 */ /* 0x000fca0005000000 */
[----:B------:R-:W-:Y:S01]  /*28a7f0*/  IMAD.IADD R177, R177, 0x1, -R176 ;  /* 0x00000001b1b17824 */ /* 0x000fe200078e0ab0 */
[----:B------:R-:W-:-:S04]  /*28a800*/  MOV R176, RZ ;  /* 0x000000ff00b07202 */ /* 0x000fc80000000f00 */
[----:B------:R0:W-:Y:S02]  /*28a810*/  STL [R1+0x7ca0], R177 ;  /* 0x007ca0b101007387 */ /* 0x0001e40000100800 */
[----:B0-----:R-:W-:-:S06]  /*28a820*/  VIADD R177, R177, 0x7fe00000 ;  /* 0x7fe00000b1b17836 */ /* 0x001fcc0000000000 */
[----:B---3--:R-:W-:-:S10]  /*28a830*/  DMUL R196, R196, R176 ;  /* 0x000000b0c4c47228 */ /* 0x008fd40000000000 */
[----:B------:R-:W-:-:S13]  /*28a840*/  FSETP.GTU.AND P2, PT, |R197|, 1.469367938527859385e-39, PT ;  /* 0x00100000c500780b */ /* 0x000fda0003f4c200 */
[----:B------:R-:W-:Y:S05]  /*28a850*/  @P2 BRA `(.L_x_12691) ;  /* 0x0000000000cc2947 */ /* 0x000fea0003800000 */
[----:B-----5:R0:W-:Y:S04]  /*28a860*/  STL.64 [R1+0x7f58], R2 ;  /* 0x007f580201007387 */ /* 0x0201e80000100a00 */
[----:B0-----:R-:W2:Y:S01]  /*28a870*/  LDL.64 R2, [R1+0x7c78] ;  /* 0x007c780001027983 */ /* 0x001ea20000100a00 */
[----:B------:R-:W-:Y:S01]  /*28a880*/  IMAD.MOV.U32 R176, RZ, RZ, RZ ;  /* 0x000000ffffb07224 */ /* 0x000fe200078e00ff */
[----:B--2---:R-:W-:Y:S02]  /*28a890*/  DFMA R190, R2, -R190, R200 ;  /* 0x800000be02be722b */ /* 0x004fe400000000c8 */
[----:B------:R0:W5:Y:S08]  /*28a8a0*/  LDL.LU.64 R2, [R1+0x7f58] ;  /* 0x007f580001027983 */ /* 0x0001700000300a00 */
[----:B------:R-:W-:-:S02]  /*28a8b0*/  FSETP.NEU.AND P2, PT, R191, RZ, PT ;  /* 0x000000ffbf00720b */ /* 0x000fc40003f4d000 */
[----:B------:R-:W-:-:S04]  /*28a8c0*/  LOP3.LUT R190, R191, 0x80000000, R175, 0x48, !PT ;  /* 0x80000000bfbe7812 */ /* 0x000fc800078e48af */
[----:B------:R-:W-:-:S07]  /*28a8d0*/  LOP3.LUT R177, R190, R177, RZ, 0xfc, !PT ;  /* 0x000000b1beb17212 */ /* 0x000fce00078efcff */
[----:B0-----:R-:W-:Y:S05]  /*28a8e0*/  @!P2 BRA `(.L_x_12691) ;  /* 0x0000000000a8a947 */ /* 0x001fea0003800000 */
[----:B------:R-:W2:Y:S04]  /*28a8f0*/  LDL.LU R201, [R1+0x7ca0] ;  /* 0x007ca00001c97983 */ /* 0x000ea80000300800 */
[----:B-----5:R0:W-:Y:S04]  /*28a900*/  STL.64 [R1+0x7f58], R2 ;  /* 0x007f580201007387 */ /* 0x0201e80000100a00 */
[----:B0-----:R-:W3:Y:S01]  /*28a910*/  LDL.LU.64 R2, [R1+0x7c78] ;  /* 0x007c780001027983 */ /* 0x001ee20000300a00 */
[----:B------:R-:W-:Y:S02]  /*28a920*/  IMAD.MOV.U32 R174, RZ, RZ, RZ ;  /* 0x000000ffffae7224 */ /* 0x000fe400078e00ff */
[----:B--2---:R-:W-:-:S06]  /*28a930*/  IMAD.MOV R175, RZ, RZ, -R201 ;  /* 0x000000ffffaf7224 */ /* 0x004fcc00078e0ac9 */
[----:B---3--:R-:W-:Y:S02]  /*28a940*/  DFMA R174, R196, -R174, R2 ;  /* 0x800000aec4ae722b */ /* 0x008fe40000000002 */
[----:B------:R-:W-:Y:S01]  /*28a950*/  DMUL.RP R176, R2, R176 ;  /* 0x000000b002b07228 */ /* 0x000fe20000008000 */
[----:B------:R0:W5:Y:S03]  /*28a960*/  LDL.LU.64 R2, [R1+0x7f58] ;  /* 0x007f580001027983 */ /* 0x0001660000300a00 */
[----:B------:R-:W-:-:S04]  /*28a970*/  IADD3 R174, PT, PT, -R201, -0x43300000, RZ ;  /* 0xbcd00000c9ae7810 */ /* 0x000fc80007ffe1ff */
[----:B------:R-:W-:Y:S02]  /*28a980*/  FSETP.NEU.AND P2, PT, |R175|, R174, PT ;  /* 0x000000aeaf00720b */ /* 0x000fe40003f4d200 */
[----:B------:R-:W-:Y:S02]  /*28a990*/  LOP3.LUT R190, R177, R190, RZ, 0x3c, !PT ;  /* 0x000000beb1be7212 */ /* 0x000fe400078e3cff */
[----:B------:R-:W-:Y:S02]  /*28a9a0*/  FSEL R176, R176, R196, !P2 ;  /* 0x000000c4b0b07208 */ /* 0x000fe40005000000 */
[----:B------:R-:W-:-:S05]  /*28a9b0*/  FSEL R196, R190, R197, !P2 ;  /* 0x000000c5bec47208 */ /* 0x000fca0005000000 */
[----:B------:R-:W-:Y:S02]  /*28a9c0*/  IMAD.MOV.U32 R197, RZ, RZ, R196 ;  /* 0x000000ffffc57224 */ /* 0x000fe400078e00c4 */
[----:B------:R-:W-:Y:S01]  /*28a9d0*/  IMAD.MOV.U32 R196, RZ, RZ, R176 ;  /* 0x000000ffffc47224 */ /* 0x000fe200078e00b0 */
[----:B0-----:R-:W-:Y:S06]  /*28a9e0*/  BRA `(.L_x_12691) ;  /* 0x0000000000687947 */ /* 0x001fec0003800000 */
.L_x_12690:
[----:B------:R-:W-:-:S14]  /*28a9f0*/  DSETP.NAN.AND P2, PT, R176, R176, PT ;  /* 0x000000b0b000722a */ /* 0x000fdc0003f48000 */
[----:B------:R-:W-:Y:S05]  /*28aa00*/  @P2 BRA `(.L_x_12692) ;  /* 0x0000000000542947 */ /* 0x000fea0003800000 */
[----:B------:R-:W-:-:S14]  /*28aa10*/  DSETP.NAN.AND P2, PT, R174, R174, PT ;  /* 0x000000aeae00722a */ /* 0x000fdc0003f48000 */
[----:B------:R-:W-:Y:S05]  /*28aa20*/  @P2 BRA `(.L_x_12693) ;  /* 0x00000000003c2947 */ /* 0x000fea0003800000 */
[----:B------:R-:W2:Y:S04]  /*28aa30*/  LDL R191, [R1+0x7ca0] ;  /* 0x007ca00001bf7983 */ /* 0x000ea80000100800 */
[----:B------:R-:W2:Y:S01]  /*28aa40*/  LDL R190, [R1+0x7ca4] ;  /* 0x007ca40001be7983 */ /* 0x000ea20000100800 */
[----:B0-----:R-:W-:Y:S02]  /*28aa50*/  IMAD.MOV.U32 R196, RZ, RZ, 0x0 ;  /* 0x00000000ffc47424 */ /* 0x001fe400078e00ff */
[----:B------:R-:W-:Y:S01]  /*28aa60*/  IMAD.MOV.U32 R197, RZ, RZ, -0x80000 ;  /* 0xfff80000ffc57424 */ /* 0x000fe200078e00ff */
[----:B--2---:R-:W-:-:S13]  /*28aa70*/  ISETP.NE.AND P2, PT, R191, R190, PT ;  /* 0x000000bebf00720c */ /* 0x004fda0003f45270 */
[----:B------:R-:W-:Y:S05]  /*28aa80*/  @!P2 BRA `(.L_x_12691) ;  /* 0x000000000040a947 */ /* 0x000fea0003800000 */
[----:B------:R-:W-:Y:S02]  /*28aa90*/  ISETP.NE.AND P2, PT, R191, 0x7ff00000, PT ;  /* 0x7ff00000bf00780c */ /* 0x000fe40003f45270 */
[----:B------:R-:W-:Y:S02]  /*28aaa0*/  LOP3.LUT R174, R177, 0x80000000, R175, 0x48, !PT ;  /* 0x80000000b1ae7812 */ /* 0x000fe400078e48af */
[----:B------:R-:W-:-:S13]  /*28aab0*/  ISETP.EQ.OR P2, PT, R190, RZ, !P2 ;  /* 0x000000ffbe00720c */ /* 0x000fda0005742670 */
[----:B------:R-:W-:Y:S01]  /*28aac0*/  @P2 LOP3.LUT R175, R174, 0x7ff00000, RZ, 0xfc, !PT ;  /* 0x7ff00000aeaf2812 */ /* 0x000fe200078efcff */
[----:B------:R-:W-:Y:S02]  /*28aad0*/  @!P2 IMAD.MOV.U32 R196, RZ, RZ, RZ ;  /* 0x000000ffffc4a224 */ /* 0x000fe400078e00ff */
[----:B------:R-:W-:Y:S02]  /*28aae0*/  @!P2 IMAD.MOV.U32 R197, RZ, RZ, R174 ;  /* 0x000000ffffc5a224 */ /* 0x000fe400078e00ae */
[----:B------:R-:W-:Y:S02]  /*28aaf0*/  @P2 IMAD.MOV.U32 R196, RZ, RZ, RZ ;  /* 0x000000ffffc42224 */ /* 0x000fe400078e00ff */
[----:B------:R-:W-:Y:S01]  /*28ab00*/  @P2 IMAD.MOV.U32 R197, RZ, RZ, R175 ;  /* 0x000000ffffc52224 */ /* 0x000fe200078e00af */
[----:B------:R-:W-:Y:S06]  /*28ab10*/  BRA `(.L_x_12691) ;  /* 0x00000000001c7947 */ /* 0x000fec0003800000 */
.L_x_12693:
[----:B0-----:R-:W-:-:S05]  /*28ab20*/  LOP3.LUT R196, R175, 0x80000, RZ, 0xfc, !PT ;  /* 0x00080000afc47812 */ /* 0x001fca00078efcff */
[----:B------:R-:W-:Y:S02]  /*28ab30*/  IMAD.MOV.U32 R197, RZ, RZ, R196 ;  /* 0x000000ffffc57224 */ /* 0x000fe400078e00c4 */
[----:B------:R-:W-:Y:S01]  /*28ab40*/  IMAD.MOV.U32 R196, RZ, RZ, R174 ;  /* 0x000000ffffc47224 */ /* 0x000fe200078e00ae */
[----:B------:R-:W-:Y:S06]  /*28ab50*/  BRA `(.L_x_12691) ;  /* 0x00000000000c7947 */ /* 0x000fec0003800000 */
.L_x_12692:
[----:B0-----:R-:W-:-:S05]  /*28ab60*/  LOP3.LUT R196, R177, 0x80000, RZ, 0xfc, !PT ;  /* 0x00080000b1c47812 */ /* 0x001fca00078efcff */
[----:B------:R-:W-:Y:S02]  /*28ab70*/  IMAD.MOV.U32 R197, RZ, RZ, R196 ;  /* 0x000000ffffc57224 */ /* 0x000fe400078e00c4 */
[----:B------:R-:W-:-:S07]  /*28ab80*/  IMAD.MOV.U32 R196, RZ, RZ, R176 ;  /* 0x000000ffffc47224 */ /* 0x000fce00078e00b0 */
.L_x_12691:
[----:B------:R-:W2:Y:S01]  /*28ab90*/  LDL.LU R175, [R1+0x7ca8] ;  /* 0x007ca80001af7983 */ /* 0x000ea20000300800 */
[----:B------:R-:W0:Y:S05]  /*28aba0*/  BMOV.32.CLEAR R174, B11 ;  /* 0x000000000bae7355 */ /* 0x000e2a0000100000 */
[----:B0-2---:R1:W-:Y:S05]  /*28abb0*/  BMOV.32 B11, R175 ;  /* 0x000000af0b007356 */ /* 0x0053ea0000000000 */
[----:B------:R-:W-:Y:S05]  /*28abc0*/  BSYNC.RECONVERGENT B11 ;  /* 0x00000000000b7941 */ /* 0x000fea0003800200 */
.L_x_12689:
[----:B------:R-:W-:Y:S01]  /*28abd0*/  IMAD.MOV.U32 R176, RZ, RZ, R173 ;  /* 0x000000ffffb07224 */ /* 0x000fe200078e00ad */
[----:B------:R0:W-:Y:S05]  /*28abe0*/  BMOV.32 B11, R174 ;  /* 0x000000ae0b007356 */ /* 0x0001ea0000000000 */
[----:B------:R-:W-:Y:S02]  /*28abf0*/  IMAD.MOV.U32 R177, RZ, RZ, 0x0 ;  /* 0x00000000ffb17424 */ /* 0x000fe400078e00ff */
[----:B-1----:R-:W-:Y:S02]  /*28ac00*/  IMAD.MOV.U32 R175, RZ, RZ, R197 ;  /* 0x000000ffffaf7224 */ /* 0x002fe400078e00c5 */
[----:B0-----:R-:W-:Y:S01]  /*28ac10*/  IMAD.MOV.U32 R174, RZ, RZ, R196 ;  /* 0x000000ffffae7224 */ /* 0x001fe200078e00c4 */
[----:B-----5:R-:W-:Y:S06]  /*28ac20*/  RET.REL.NODEC R176 `(_Z4LAMPPcPiS0_S0_S0_S0_S0_S0_S0_S0_S0_S0_S0_S0_S0_S0_S0_S0_S0_S0_S0_S0_S0_S0_S0_S0_S0_S0_S0_PdS_S0_S0_) ;  /* 0xffffd750b0f47950 */ /* 0x020fec0003c3ffff */
.L_x_12694:
[----:B------:R-:W-:-:S00]  /*28ac30*/  BRA `(.L_x_12694) ;  /* 0xfffffffc00fc7947 */ /* 0x000fc0000383ffff */
[----:B------:R-:W-:-:S00]  /*28ac40*/  NOP ;  /* 0x0000000000007918 */ /* 0x000fc00000000000 */
        /* <DEDUP_REMOVED lines=11> */
.L_x_12708:


//--------------------- .text._Z8next_onePiS_S_ii --------------------------
	.section	.text._Z8next_onePiS_S_ii,"ax",@progbits
	.align	128
        .global         _Z8next_onePiS_S_ii
        .type           _Z8next_onePiS_S_ii,@function
        .size           _Z8next_onePiS_S_ii,(.L_x_12710 - _Z8next_onePiS_S_ii)
        .other          _Z8next_onePiS_S_ii,@"STO_CUDA_ENTRY STV_DEFAULT"
_Z8next_onePiS_S_ii:
.text._Z8next_onePiS_S_ii:
[----:B------:R-:W-:Y:S01]  /*0000*/  LDC R1, c[0x0][0x37c] ;  /* 0x0000df00ff017b82 */ /* 0x000fe20000000800 */
[----:B------:R-:W0:Y:S01]  /*0010*/  S2R R3, SR_CTAID.X ;  /* 0x0000000000037919 */ /* 0x000e220000002500 */
[----:B------:R-:W0:Y:S01]  /*0020*/  LDCU UR4, c[0x0][0x360] ;  /* 0x00006c00ff0477ac */ /* 0x000e220008000800 */
[----:B------:R-:W-:Y:S01]  /*0030*/  BSSY.RECONVERGENT B0, `(.L_x_12695) ;  /* 0x0000067000007945 */ /* 0x000fe20003800200 */
[----:B------:R-:W0:Y:S01]  /*0040*/  S2R R0, SR_TID.X ;  /* 0x0000000000007919 */ /* 0x000e220000002100 */
[----:B------:R-:W1:Y:S01]  /*0050*/  LDCU UR5, c[0x0][0x398] ;  /* 0x00007300ff0577ac */ /* 0x000e620008000800 */
[----:B------:R-:W2:Y:S01]  /*0060*/  LDCU UR6, c[0x0][0x39c] ;  /* 0x00007380ff0677ac */ /* 0x000ea20008000800 */
[----:B0-----:R-:W-:-:S05]  /*0070*/  IMAD R3, R3, UR4, R0 ;  /* 0x0000000403037c24 */ /* 0x001fca000f8e0200 */
[----:B-1----:R-:W-:-:S13]  /*0080*/  ISETP.GE.AND P0, PT, R3, UR5, PT ;  /* 0x0000000503007c0c */ /* 0x002fda000bf06270 */
[----:B--2---:R-:W-:Y:S05]  /*0090*/  @P0 BRA `(.L_x_12696) ;  /* 0x0000000400800947 */ /* 0x004fea0003800000 */
[----:B------:R-:W0:Y:S08]  /*00a0*/  LDC R2, c[0x0][0x370] ;  /* 0x0000dc00ff027b82 */ /* 0x000e300000000800 */
[----:B------:R-:W1:Y:S08]  /*00b0*/  LDC R0, c[0x0][0x39c] ;  /* 0x0000e700ff007b82 */ /* 0x000e700000000800 */
[----:B------:R-:W2:Y:S01]  /*00c0*/  LDC.64 R12, c[0x0][0x358] ;  /* 0x0000d600ff0c7b82 */ /* 0x000ea20000000a00 */
[----:B0-----:R-:W-:-:S02]  /*00d0*/  IMAD R2, R2, UR4, RZ ;  /* 0x0000000402027c24 */ /* 0x001fc4000f8e02ff */
[----:B-1----:R-:W-:-:S07]  /*00e0*/  VIADD R0, R0, 0xffffffff ;  /* 0xffffffff00007836 */ /* 0x002fce0000000000 */
.L_x_12704:
[----:B0-----:R-:W0:Y:S01]  /*00f0*/  LDC R15, c[0x0][0x39c] ;  /* 0x0000e700ff0f7b82 */ /* 0x001e220000000800 */
[C---:B--2---:R-:W-:Y:S01]  /*0100*/  R2UR UR10, R12.reuse ;  /* 0x000000000c0a72ca */ /* 0x044fe200000e0000 */
[----:B------:R-:W-:Y:S01]  /*0110*/  IMAD.SHL.U32 R5, R3, 0x4, RZ ;  /* 0x0000000403057824 */ /* 0x000fe200078e00ff */
[C---:B------:R-:W-:Y:S02]  /*0120*/  R2UR UR11, R13.reuse ;  /* 0x000000000d0b72ca */ /* 0x040fe400000e0000 */
[C---:B------:R-:W-:Y:S02]  /*0130*/  R2UR UR12, R12.reuse ;  /* 0x000000000c0c72ca */ /* 0x040fe400000e0000 */
[C---:B------:R-:W-:Y:S01]  /*0140*/  R2UR UR13, R13.reuse ;  /* 0x000000000d0d72ca */ /* 0x040fe200000e0000 */
[----:B-1----:R-:W1:Y:S01]  /*0150*/  LDC.64 R6, c[0x0][0x380] ;  /* 0x0000e000ff067b82 */ /* 0x002e620000000a00 */
[----:B------:R-:W-:Y:S02]  /*0160*/  R2UR UR8, R12 ;  /* 0x000000000c0872ca */ /* 0x000fe400000e0000 */
[----:B------:R-:W-:-:S05]  /*0170*/  R2UR UR9, R13 ;  /* 0x000000000d0972ca */ /* 0x000fca00000e0000 */
[----:B------:R-:W2:Y:S01]  /*0180*/  LDC.64 R8, c[0x0][0x388] ;  /* 0x0000e200ff087b82 */ /* 0x000ea20000000a00 */
[----:B0-----:R-:W-:-:S04]  /*0190*/  ISETP.GE.AND P0, PT, R3, R15, PT ;  /* 0x0000000f0300720c */ /* 0x001fc80003f06270 */
[----:B------:R-:W-:Y:S01]  /*01a0*/  SEL R4, R3, R0, !P0 ;  /* 0x0000000003047207 */ /* 0x000fe20004000000 */
[----:B-1----:R-:W-:-:S04]  /*01b0*/  IMAD.WIDE R6, R5, 0x4, R6 ;  /* 0x0000000405067825 */ /* 0x002fc800078e0206 */
[----:B------:R-:W-:Y:S01]  /*01c0*/  IMAD.SHL.U32 R11, R4, 0x4, RZ ;  /* 0x00000004040b7824 */ /* 0x000fe200078e00ff */
[----:B------:R-:W3:Y:S03]  /*01d0*/  LDG.E R5, desc[UR10][R6.64] ;  /* 0x0000000a06057981 */ /* 0x000ee6000c1e1900 */
[----:B--2---:R-:W-:Y:S01]  /*01e0*/  IMAD.WIDE R10, R11, 0x4, R8 ;  /* 0x000000040b0a7825 */ /* 0x004fe200078e0208 */
[----:B------:R-:W3:Y:S05]  /*01f0*/  LDG.E R14, desc[UR12][R6.64+0x4] ;  /* 0x0000040c060e7981 */ /* 0x000eea000c1e1900 */
[----:B------:R-:W2:Y:S01]  /*0200*/  LDG.E R10, desc[UR8][R10.64] ;  /* 0x000000080a0a7981 */ /* 0x000ea2000c1e1900 */
[----:B------:R-:W-:Y:S01]  /*0210*/  BSSY.RECONVERGENT B1, `(.L_x_12697) ;  /* 0x0000044000017945 */ /* 0x000fe20003800200 */
[----:B---3--:R-:W-:-:S05]  /*0220*/  IMAD.IADD R5, R5, 0x1, R14 ;  /* 0x0000000105057824 */ /* 0x008fca00078e020e */
[----:B--2---:R-:W-:-:S13]  /*0230*/  ISETP.GE.AND P0, PT, R10, R5, PT ;  /* 0x000000050a00720c */ /* 0x004fda0003f06270 */
[----:B------:R-:W-:Y:S05]  /*0240*/  @P0 BRA `(.L_x_12698) ;  /* 0x0000000000640947 */ /* 0x000fea0003800000 */
[----:B------:R-:W0:Y:S01]  /*0250*/  LDC.64 R8, c[0x0][0x388] ;  /* 0x0000e200ff087b82 */ /* 0x000e220000000a00 */
[----:B------:R-:W-:Y:S01]  /*0260*/  BSSY.RECONVERGENT B2, `(.L_x_12699) ;  /* 0x000000e000027945 */ /* 0x000fe20003800200 */
[----:B------:R-:W-:-:S07]  /*0270*/  VIADDMNMX R11, R4, 0x1, R15, !PT ;  /* 0x00000001040b7846 */ /* 0x000fce000780010f */
.L_x_12701:
[----:B------:R-:W-:Y:S01]  /*0280*/  R2UR UR8, R12 ;  /* 0x000000000c0872ca */ /* 0x000fe200000e0000 */
[----:B------:R-:W-:Y:S01]  /*0290*/  IMAD.SHL.U32 R7, R4, 0x4, RZ ;  /* 0x0000000404077824 */ /* 0x000fe200078e00ff */
[----:B------:R-:W-:-:S03]  /*02a0*/  R2UR UR9, R13 ;  /* 0x000000000d0972ca */ /* 0x000fc600000e0000 */
[----:B0-----:R-:W-:-:S10]  /*02b0*/  IMAD.WIDE R6, R7, 0x4, R8 ;  /* 0x0000000407067825 */ /* 0x001fd400078e0208 */
[----:B------:R-:W2:Y:S01]  /*02c0*/  LDG.E R6, desc[UR8][R6.64] ;  /* 0x0000000806067981 */ /* 0x000ea2000c1e1900 */
[----:B------:R-:W-:Y:S01]  /*02d0*/  IMAD.MOV.U32 R10, RZ, RZ, R4 ;  /* 0x000000ffff0a7224 */ /* 0x000fe200078e0004 */
[----:B--2---:R-:W-:-:S13]  /*02e0*/  ISETP.GE.AND P0, PT, R6, R5, PT ;  /* 0x000000050600720c */ /* 0x004fda0003f06270 */
[----:B------:R-:W-:Y:S05]  /*02f0*/  @P0 BRA `(.L_x_12700) ;  /* 0x0000000000100947 */ /* 0x000fea0003800000 */
[----:B------:R-:W-:-:S05]  /*0300*/  VIADD R4, R4, 0x1 ;  /* 0x0000000104047836 */ /* 0x000fca0000000000 */
[----:B------:R-:W-:-:S13]  /*0310*/  ISETP.GE.AND P0, PT, R4, UR6, PT ;  /* 0x0000000604007c0c */ /* 0x000fda000bf06270 */
[----:B------:R-:W-:Y:S05]  /*0320*/  @!P0 BRA `(.L_x_12701) ;  /* 0xfffffffc00d48947 */ /* 0x000fea000383ffff */
[----:B------:R-:W-:-:S07]  /*0330*/  IMAD.MOV.U32 R10, RZ, RZ, R11 ;  /* 0x000000ffff0a7224 */ /* 0x000fce00078e000b */
.L_x_12700:
[----:B------:R-:W-:Y:S05]  /*0340*/  BSYNC.RECONVERGENT B2 ;  /* 0x0000000000027941 */ /* 0x000fea0003800200 */
.L_x_12699:
[----:B------:R-:W0:Y:S01]  /*0350*/  LDC.64 R4, c[0x0][0x390] ;  /* 0x0000e400ff047b82 */ /* 0x000e220000000a00 */
[----:B------:R-:W1:Y:S01]  /*0360*/  LDCU UR5, c[0x0][0x39c] ;  /* 0x00007380ff0577ac */ /* 0x000e620008000800 */
[----:B------:R-:W-:Y:S02]  /*0370*/  R2UR UR8, R12 ;  /* 0x000000000c0872ca */ /* 0x000fe400000e0000 */
[----:B------:R-:W-:Y:S02]  /*0380*/  R2UR UR9, R13 ;  /* 0x000000000d0972ca */ /* 0x000fe400000e0000 */
[----:B-1----:R-:W-:-:S04]  /*0390*/  ISETP.NE.AND P0, PT, R10, UR5, PT ;  /* 0x000000050a007c0c */ /* 0x002fc8000bf05270 */
[----:B------:R-:W-:Y:S01]  /*03a0*/  SEL R7, R10, 0xffffffff, P0 ;  /* 0xffffffff0a077807 */ /* 0x000fe20000000000 */
[----:B0-----:R-:W-:-:S06]  /*03b0*/  IMAD.WIDE R4, R3, 0x4, R4 ;  /* 0x0000000403047825 */ /* 0x001fcc00078e0204 */
[----:B------:R0:W-:Y:S01]  /*03c0*/  STG.E desc[UR8][R4.64], R7 ;  /* 0x0000000704007986 */ /* 0x0001e2000c101908 */
[----:B------:R-:W-:Y:S05]  /*03d0*/  BRA `(.L_x_12702) ;  /* 0x00000000009c7947 */ /* 0x000fea0003800000 */
.L_x_12698:
[----:B------:R-:W-:-:S13]  /*03e0*/  ISETP.GE.AND P0, PT, R4, RZ, PT ;  /* 0x000000ff0400720c */ /* 0x000fda0003f06270 */
[----:B------:R-:W-:Y:S05]  /*03f0*/  @!P0 BRA `(.L_x_12702) ;  /* 0x0000000000948947 */ /* 0x000fea0003800000 */
[----:B------:R-:W-:Y:S01]  /*0400*/  R2UR UR10, R12 ;  /* 0x000000000c0a72ca */ /* 0x000fe200000e0000 */
[----:B------:R-:W-:Y:S01]  /*0410*/  IMAD.SHL.U32 R5, R4, 0x4, RZ ;  /* 0x0000000404057824 */ /* 0x000fe200078e00ff */
[----:B------:R-:W-:Y:S02]  /*0420*/  R2UR UR11, R13 ;  /* 0x000000000d0b72ca */ /* 0x000fe400000e0000 */
[C---:B------:R-:W-:Y:S01]  /*0430*/  R2UR UR12, R12.reuse ;  /* 0x000000000c0c72ca */ /* 0x040fe200000e0000 */
[----:B------:R-:W-:Y:S01]  /*0440*/  IMAD.WIDE.U32 R8, R5, 0x4, R8 ;  /* 0x0000000405087825 */ /* 0x000fe200078e0008 */
[C---:B------:R-:W-:Y:S02]  /*0450*/  R2UR UR13, R13.reuse ;  /* 0x000000000d0d72ca */ /* 0x040fe400000e0000 */
[----:B------:R-:W-:Y:S02]  /*0460*/  R2UR UR8, R12 ;  /* 0x000000000c0872ca */ /* 0x000fe400000e0000 */
[----:B------:R-:W-:-:S05]  /*0470*/  R2UR UR9, R13 ;  /* 0x000000000d0972ca */ /* 0x000fca00000e0000 */
[----:B------:R-:W2:Y:S04]  /*0480*/  LDG.E R5, desc[UR10][R6.64] ;  /* 0x0000000a06057981 */ /* 0x000ea8000c1e1900 */
[----:B------:R-:W2:Y:S04]  /*0490*/  LDG.E R10, desc[UR12][R6.64+0x4] ;  /* 0x0000040c060a7981 */ /* 0x000ea8000c1e1900 */
[----:B------:R-:W3:Y:S01]  /*04a0*/  LDG.E R8, desc[UR8][R8.64] ;  /* 0x0000000808087981 */ /* 0x000ee2000c1e1900 */
[----:B--2---:R-:W-:-:S05]  /*04b0*/  IMAD.IADD R5, R5, 0x1, R10 ;  /* 0x0000000105057824 */ /* 0x004fca00078e020a */
[----:B---3--:R-:W-:-:S13]  /*04c0*/  ISETP.GE.AND P0, PT, R8, R5, PT ;  /* 0x000000050800720c */ /* 0x008fda0003f06270 */
[----:B------:R-:W-:Y:S05]  /*04d0*/  @!P0 BRA `(.L_x_12702) ;  /* 0x00000000005c8947 */ /* 0x000fea0003800000 */
[----:B------:R-:W0:Y:S08]  /*04e0*/  LDC.64 R10, c[0x0][0x390] ;  /* 0x0000e400ff0a7b82 */ /* 0x000e300000000a00 */
[----:B------:R-:W1:Y:S01]  /*04f0*/  LDC.64 R8, c[0x0][0x388] ;  /* 0x0000e200ff087b82 */ /* 0x000e620000000a00 */
[----:B0-----:R-:W-:-:S07]  /*0500*/  IMAD.WIDE R10, R3, 0x4, R10 ;  /* 0x00000004030a7825 */ /* 0x001fce00078e020a */
.L_x_12703:
[----:B------:R-:W-:Y:S02]  /*0510*/  R2UR UR8, R12 ;  /* 0x000000000c0872ca */ /* 0x000fe400000e0000 */
[----:B------:R-:W-:Y:S02]  /*0520*/  R2UR UR9, R13 ;  /* 0x000000000d0972ca */ /* 0x000fe400000e0000 */
[----:B------:R-:W-:-:S11]  /*0530*/  ISETP.NE.AND P0, PT, R4, RZ, PT ;  /* 0x000000ff0400720c */ /* 0x000fd60003f05270 */
[----:B------:R2:W-:Y:S02]  /*0540*/  STG.E desc[UR8][R10.64], R4 ;  /* 0x000000040a007986 */ /* 0x0005e4000c101908 */
[----:B------:R-:W-:Y:S05]  /*0550*/  @!P0 BRA `(.L_x_12702) ;  /* 0x00000000003c8947 */ /* 0x000fea0003800000 */
[----:B------:R-:W-:Y:S01]  /*0560*/  R2UR UR10, R12 ;  /* 0x000000000c0a72ca */ /* 0x000fe200000e0000 */
[----:B--2---:R-:W-:Y:S01]  /*0570*/  VIADD R4, R4, 0xffffffff ;  /* 0xffffffff04047836 */ /* 0x004fe20000000000 */
[C---:B------:R-:W-:Y:S02]  /*0580*/  R2UR UR11, R13.reuse ;  /* 0x000000000d0b72ca */ /* 0x040fe400000e0000 */
[----:B------:R-:W-:Y:S01]  /*0590*/  R2UR UR12, R12 ;  /* 0x000000000c0c72ca */ /* 0x000fe200000e0000 */
[----:B------:R-:W-:Y:S01]  /*05a0*/  IMAD.SHL.U32 R15, R4, 0x4, RZ ;  /* 0x00000004040f7824 */ /* 0x000fe200078e00ff */
[C---:B------:R-:W-:Y:S02]  /*05b0*/  R2UR UR13, R13.reuse ;  /* 0x000000000d0d72ca */ /* 0x040fe400000e0000 */
[----:B------:R-:W-:Y:S02]  /*05c0*/  R2UR UR8, R12 ;  /* 0x000000000c0872ca */ /* 0x000fe400000e0000 */
[----:B------:R-:W-:Y:S01]  /*05d0*/  R2UR UR9, R13 ;  /* 0x000000000d0972ca */ /* 0x000fe200000e0000 */
[----:B-1----:R-:W-:-:S04]  /*05e0*/  IMAD.WIDE.U32 R14, R15, 0x4, R8 ;  /* 0x000000040f0e7825 */ /* 0x002fc800078e0008 */
[----:B------:R-:W2:Y:S04]  /*05f0*/  LDG.E R5, desc[UR10][R6.64] ;  /* 0x0000000a06057981 */ /* 0x000ea8000c1e1900 */
[----:B------:R-:W2:Y:S04]  /*0600*/  LDG.E R16, desc[UR12][R6.64+0x4] ;  /* 0x0000040c06107981 */ /* 0x000ea8000c1e1900 */
[----:B------:R-:W3:Y:S01]  /*0610*/  LDG.E R14, desc[UR8][R14.64] ;  /* 0x000000080e0e7981 */ /* 0x000ee2000c1e1900 */
[----:B--2---:R-:W-:-:S05]  /*0620*/  IMAD.IADD R5, R5, 0x1, R16 ;  /* 0x0000000105057824 */ /* 0x004fca00078e0210 */
[----:B---3--:R-:W-:-:S13]  /*0630*/  ISETP.GE.AND P0, PT, R14, R5, PT ;  /* 0x000000050e00720c */ /* 0x008fda0003f06270 */
[----:B------:R-:W-:Y:S05]  /*0640*/  @P0 BRA `(.L_x_12703) ;  /* 0xfffffffc00b00947 */ /* 0x000fea000383ffff */
.L_x_12702:
[----:B------:R-:W-:Y:S05]  /*0650*/  BSYNC.RECONVERGENT B1 ;  /* 0x0000000000017941 */ /* 0x000fea0003800200 */
.L_x_12697:
[----:B------:R-:W3:Y:S01]  /*0660*/  LDCU UR5, c[0x0][0x398] ;  /* 0x00007300ff0577ac */ /* 0x000ee20008000800 */
[----:B------:R-:W-:-:S05]  /*0670*/  IMAD.IADD R3, R2, 0x1, R3 ;  /* 0x0000000102037824 */ /* 0x000fca00078e0203 */
[----:B---3--:R-:W-:-:S13]  /*0680*/  ISETP.GE.AND P0, PT, R3, UR5, PT ;  /* 0x0000000503007c0c */ /* 0x008fda000bf06270 */
[----:B------:R-:W-:Y:S05]  /*0690*/  @!P0 BRA `(.L_x_12704) ;  /* 0xfffffff800948947 */ /* 0x000fea000383ffff */
.L_x_12696:
[----:B------:R-:W-:Y:S05]  /*06a0*/  BSYNC.RECONVERGENT B0 ;  /* 0x0000000000007941 */ /* 0x000fea0003800200 */
.L_x_12695:
[----:B------:R-:W-:Y:S06]  /*06b0*/  BAR.SYNC.DEFER_BLOCKING 0x0 ;  /* 0x0000000000007b1d */ /* 0x000fec0000010000 */
[----:B------:R-:W-:Y:S05]  /*06c0*/  EXIT ;  /* 0x000000000000794d */ /* 0x000fea0003800000 */
.L_x_12705:
        /* <DEDUP_REMOVED lines=11> */
.L_x_12710:


//--------------------- .nv.shared.reserved.0     --------------------------
	.section	.nv.shared.reserved.0,"aw",@nobits
	.weak		__nv_reservedSMEM_offset_0_alias
	.size		__nv_reservedSMEM_offset_0_alias, 0, 64
	.other		__nv_reservedSMEM_offset_0_alias,@"STO_CUDA_RESERVED_SHARED STV_DEFAULT"
__nv_reservedSMEM_offset_0_alias:
	.zero		0
	.zero		64


//--------------------- .nv.constant0._Z4LAMPPcPiS0_S0_S0_S0_S0_S0_S0_S0_S0_S0_S0_S0_S0_S0_S0_S0_S0_S0_S0_S0_S0_S0_S0_S0_S0_S0_S0_PdS_S0_S0_ --------------------------
	.section	.nv.constant0._Z4LAMPPcPiS0_S0_S0_S0_S0_S0_S0_S0_S0_S0_S0_S0_S0_S0_S0_S0_S0_S0_S0_S0_S0_S0_S0_S0_S0_S0_S0_PdS_S0_S0_,"a",@progbits
	.sectionflags	@""
	.align	4
.nv.constant0._Z4LAMPPcPiS0_S0_S0_S0_S0_S0_S0_S0_S0_S0_S0_S0_S0_S0_S0_S0_S0_S0_S0_S0_S0_S0_S0_S0_S0_S0_S0_PdS_S0_S0_:
	.zero		1160


//--------------------- .nv.constant0._Z8next_onePiS_S_ii --------------------------
	.section	.nv.constant0._Z8next_onePiS_S_ii,"a",@progbits
	.sectionflags	@""
	.align	4
.nv.constant0._Z8next_onePiS_S_ii:
	.zero		928


//--------------------- SYMBOLS --------------------------

	.type		.nv.reservedSmem.offset0,@object
	.size		.nv.reservedSmem.offset0,0x4
